	.target	sm_80

	.elftype	@"ET_EXEC"


//--------------------- .note.nv.tkinfo           --------------------------
	.section	.note.nv.tkinfo,"",@"SHT_NOTE"
	.sectionflags	@"SHF_NOTE_NV_TKINFO"
	.tkinfo
        /*0018*/ 	.word	0x00000002
        /*0030*/ 	.string	""
        /*0030*/ 	.string	"ptxas"
        /*0030*/ 	.string	"Cuda compilation tools, release 13.0, V13.0.88"
        /*0030*/ 	.string	"Build cuda_13.0.r13.0/compiler.36424714_0"
        /*0030*/ 	.string	"-arch sm_80 -m 64 "



//--------------------- .note.nv.cuinfo           --------------------------
	.section	.note.nv.cuinfo,"",@"SHT_NOTE"
	.sectionflags	@"SHF_NOTE_NV_CUINFO"
        /*0018*/ 	.short	0x0002
        /*001a*/ 	.short	0x0050
        /*001c*/ 	.short	0x0082
	.zero		2


//--------------------- .nv.info                  --------------------------
	.section	.nv.info,"",@"SHT_CUDA_INFO"
	.align	4


	//----- nvinfo : EIATTR_REGCOUNT
	.align		4
        /*0000*/ 	.byte	0x04, 0x2f
        /*0002*/ 	.short	(.L_12 - .L_11)
	.align		4
.L_11:
        /*0004*/ 	.word	index@(_ZN7cutlass13device_kernelIN5flash19enable_sm80_to_sm89INS1_16FlashAttnFwdSm80INS1_25CollectiveMainloopFwdSm80ILi8ELi2ELb0EN4cute5tupleIJNS5_1CILi128EEENS7_ILi64EEENS7_ILi192EEEEEELi192ENS_10bfloat16_tEfNS_4arch4Sm80ELb1ELb0ELb1ELb1ELb0ELb1ELb1ELb0EEENS1_21CollectiveEpilogueFwdINS6_IJS8_SA_S9_EEENS6_IJNS7_ILi1EEESI_SI_EEESC_SE_Li256ELb1ELb1ELb0ELb0EEENS1_19SingleTileSchedulerILb1ELb0ELb1ELi128EEEEEEEEEvNT_6ParamsE)
        /*0008*/ 	.word	0x000000ff


	//----- nvinfo : EIATTR_FRAME_SIZE
	.align		4
.L_12:
        /*000c*/ 	.byte	0x04, 0x11
        /*000e*/ 	.short	(.L_14 - .L_13)
	.align		4
.L_13:
        /*0010*/ 	.word	index@(_ZN7cutlass13device_kernelIN5flash19enable_sm80_to_sm89INS1_16FlashAttnFwdSm80INS1_25CollectiveMainloopFwdSm80ILi8ELi2ELb0EN4cute5tupleIJNS5_1CILi128EEENS7_ILi64EEENS7_ILi192EEEEEELi192ENS_10bfloat16_tEfNS_4arch4Sm80ELb1ELb0ELb1ELb1ELb0ELb1ELb1ELb0EEENS1_21CollectiveEpilogueFwdINS6_IJS8_SA_S9_EEENS6_IJNS7_ILi1EEESI_SI_EEESC_SE_Li256ELb1ELb1ELb0ELb0EEENS1_19SingleTileSchedulerILb1ELb0ELb1ELi128EEEEEEEEEvNT_6ParamsE)
        /*0014*/ 	.word	0x00000000


	//----- nvinfo : EIATTR_REGCOUNT
	.align		4
.L_14:
        /*0018*/ 	.byte	0x04, 0x2f
        /*001a*/ 	.short	(.L_16 - .L_15)
	.align		4
.L_15:
        /*001c*/ 	.word	index@(_ZN7cutlass13device_kernelIN5flash19enable_sm80_to_sm89INS1_16FlashAttnFwdSm80INS1_25CollectiveMainloopFwdSm80ILi8ELi2ELb1EN4cute5tupleIJNS5_1CILi128EEENS7_ILi96EEENS7_ILi192EEEEEELi192ENS_10bfloat16_tEfNS_4arch4Sm80ELb1ELb0ELb1ELb1ELb0ELb0ELb1ELb0EEENS1_21CollectiveEpilogueFwdINS6_IJS8_SA_S9_EEENS6_IJNS7_ILi1EEESI_SI_EEESC_SE_Li256ELb1ELb1ELb0ELb0EEENS1_19SingleTileSchedulerILb1ELb0ELb1ELi128EEEEEEEEEvNT_6ParamsE)
        /*0020*/ 	.word	0x000000ff


	//----- nvinfo : EIATTR_FRAME_SIZE
	.align		4
.L_16:
        /*0024*/ 	.byte	0x04, 0x11
        /*0026*/ 	.short	(.L_18 - .L_17)
	.align		4
.L_17:
        /*0028*/ 	.word	index@(_ZN7cutlass13device_kernelIN5flash19enable_sm80_to_sm89INS1_16FlashAttnFwdSm80INS1_25CollectiveMainloopFwdSm80ILi8ELi2ELb1EN4cute5tupleIJNS5_1CILi128EEENS7_ILi96EEENS7_ILi192EEEEEELi192ENS_10bfloat16_tEfNS_4arch4Sm80ELb1ELb0ELb1ELb1ELb0ELb0ELb1ELb0EEENS1_21CollectiveEpilogueFwdINS6_IJS8_SA_S9_EEENS6_IJNS7_ILi1EEESI_SI_EEESC_SE_Li256ELb1ELb1ELb0ELb0EEENS1_19SingleTileSchedulerILb1ELb0ELb1ELi128EEEEEEEEEvNT_6ParamsE)
        /*002c*/ 	.word	0x00000048


	//----- nvinfo : EIATTR_REGCOUNT
	.align		4
.L_18:
        /*0030*/ 	.byte	0x04, 0x2f
        /*0032*/ 	.short	(.L_20 - .L_19)
	.align		4
.L_19:
        /*0034*/ 	.word	index@(_ZN7cutlass13device_kernelIN5flash19enable_sm80_to_sm89INS1_16FlashAttnFwdSm80INS1_25CollectiveMainloopFwdSm80ILi8ELi2ELb1EN4cute5tupleIJNS5_1CILi128EEENS7_ILi96EEENS7_ILi192EEEEEELi192ENS_10bfloat16_tEfNS_4arch4Sm80ELb1ELb0ELb1ELb0ELb0ELb0ELb1ELb0EEENS1_21CollectiveEpilogueFwdINS6_IJS8_SA_S9_EEENS6_IJNS7_ILi1EEESI_SI_EEESC_SE_Li256ELb0ELb1ELb0ELb0EEENS1_30DynamicPersistentTileSchedulerILi256ELi256ELb0ELb1ELb0EEEEEEEEEvNT_6ParamsE)
        /*0038*/ 	.word	0x000000ff


	//----- nvinfo : EIATTR_FRAME_SIZE
	.align		4
.L_20:
        /*003c*/ 	.byte	0x04, 0x11
        /*003e*/ 	.short	(.L_22 - .L_21)
	.align		4
.L_21:
        /*0040*/ 	.word	index@($__internal_5_$__cuda_sm70_shflsync_idx_p)
        /*0044*/ 	.word	0x00000000


	//----- nvinfo : EIATTR_FRAME_SIZE
	.align		4
.L_22:
        /*0048*/ 	.byte	0x04, 0x11
        /*004a*/ 	.short	(.L_24 - .L_23)
	.align		4
.L_23:
        /*004c*/ 	.word	index@($__internal_4_$__cuda_sm70_shflsync_bfly_p)
        /*0050*/ 	.word	0x00000000


	//----- nvinfo : EIATTR_FRAME_SIZE
	.align		4
.L_24:
        /*0054*/ 	.byte	0x04, 0x11
        /*0056*/ 	.short	(.L_26 - .L_25)
	.align		4
.L_25:
        /*0058*/ 	.word	index@(_ZN7cutlass13device_kernelIN5flash19enable_sm80_to_sm89INS1_16FlashAttnFwdSm80INS1_25CollectiveMainloopFwdSm80ILi8ELi2ELb1EN4cute5tupleIJNS5_1CILi128EEENS7_ILi96EEENS7_ILi192EEEEEELi192ENS_10bfloat16_tEfNS_4arch4Sm80ELb1ELb0ELb1ELb0ELb0ELb0ELb1ELb0EEENS1_21CollectiveEpilogueFwdINS6_IJS8_SA_S9_EEENS6_IJNS7_ILi1EEESI_SI_EEESC_SE_Li256ELb0ELb1ELb0ELb0EEENS1_30DynamicPersistentTileSchedulerILi256ELi256ELb0ELb1ELb0EEEEEEEEEvNT_6ParamsE)
        /*005c*/ 	.word	0x000000a8


	//----- nvinfo : EIATTR_REGCOUNT
	.align		4
.L_26:
        /*0060*/ 	.byte	0x04, 0x2f
        /*0062*/ 	.short	(.L_28 - .L_27)
	.align		4
.L_27:
        /*0064*/ 	.word	index@(_ZN7cutlass13device_kernelIN5flash19enable_sm80_to_sm89INS1_16FlashAttnFwdSm80INS1_25CollectiveMainloopFwdSm80ILi8ELi2ELb0EN4cute5tupleIJNS5_1CILi128EEENS7_ILi64EEENS7_ILi192EEEEEELi192ENS_10bfloat16_tEfNS_4arch4Sm80ELb0ELb1ELb1ELb1ELb0ELb1ELb1ELb0EEENS1_21CollectiveEpilogueFwdINS6_IJS8_SA_S9_EEENS6_IJNS7_ILi1EEESI_SI_EEESC_SE_Li256ELb1ELb1ELb0ELb0EEENS1_19SingleTileSchedulerILb1ELb0ELb1ELi128EEEEEEEEEvNT_6ParamsE)
        /*0068*/ 	.word	0x000000f6


	//----- nvinfo : EIATTR_FRAME_SIZE
	.align		4
.L_28:
        /*006c*/ 	.byte	0x04, 0x11
        /*006e*/ 	.short	(.L_30 - .L_29)
	.align		4
.L_29:
        /*0070*/ 	.word	index@($__internal_3_$__cuda_sm70_shflsync_idx_p)
        /*0074*/ 	.word	0x00000000


	//----- nvinfo : EIATTR_FRAME_SIZE
	.align		4
.L_30:
        /*0078*/ 	.byte	0x04, 0x11
        /*007a*/ 	.short	(.L_32 - .L_31)
	.align		4
.L_31:
        /*007c*/ 	.word	index@($__internal_2_$__cuda_sm70_shflsync_bfly_p)
        /*0080*/ 	.word	0x00000000


	//----- nvinfo : EIATTR_FRAME_SIZE
	.align		4
.L_32:
        /*0084*/ 	.byte	0x04, 0x11
        /*0086*/ 	.short	(.L_34 - .L_33)
	.align		4
.L_33:
        /*0088*/ 	.word	index@($_ZN7cutlass13device_kernelIN5flash19enable_sm80_to_sm89INS1_16FlashAttnFwdSm80INS1_25CollectiveMainloopFwdSm80ILi8ELi2ELb0EN4cute5tupleIJNS5_1CILi128EEENS7_ILi64EEENS7_ILi192EEEEEELi192ENS_10bfloat16_tEfNS_4arch4Sm80ELb0ELb1ELb1ELb1ELb0ELb1ELb1ELb0EEENS1_21CollectiveEpilogueFwdINS6_IJS8_SA_S9_EEENS6_IJNS7_ILi1EEESI_SI_EEESC_SE_Li256ELb1ELb1ELb0ELb0EEENS1_19SingleTileSchedulerILb1ELb0ELb1ELi128EEEEEEEEEvNT_6ParamsE$_ZZN5flash25CollectiveMainloopFwdSm80ILi8ELi2ELb0EN4cute5tupleIJNS1_1CILi128EEENS3_ILi64EEENS3_ILi192EEEEEELi192EN7cutlass10bfloat16_tEfNS8_4arch4Sm80ELb0ELb1ELb1ELb1ELb0ELb1ELb1ELb0EE3mmaINS_16FlashAttnFwdSm80ISC_NS_21CollectiveEpilogueFwdINS2_IJS4_S6_S5_EEENS2_IJNS3_ILi1EEESH_SH_EEES9_SB_Li256ELb1ELb1ELb0ELb0EEENS_19SingleTileSchedulerILb1ELb0ELb1ELi128EEEE13SharedStorageENS1_6TensorINS1_11ArrayEngineIfLm96EEENS1_6LayoutINS2_IJNS2_IJNS3_ILi2EEESS_EEESH_NS3_ILi24EEEEEENS2_IJNS2_IJSH_SS_EEENS3_ILi0EEENS3_ILi4EEEEEEEEEENS_7SoftmaxILi2ELi0EEEEEbRKNSC_6ParamsERT0_RT1_iRKNS_16SeqlenInfoQKNewKILb1ELb1EEENS2_IJiiiiEEERT_ENKUlvE_clEv)
        /*008c*/ 	.word	0x00000000


	//----- nvinfo : EIATTR_FRAME_SIZE
	.align		4
.L_34:
        /*0090*/ 	.byte	0x04, 0x11
        /*0092*/ 	.short	(.L_36 - .L_35)
	.align		4
.L_35:
        /*0094*/ 	.word	index@(_ZN7cutlass13device_kernelIN5flash19enable_sm80_to_sm89INS1_16FlashAttnFwdSm80INS1_25CollectiveMainloopFwdSm80ILi8ELi2ELb0EN4cute5tupleIJNS5_1CILi128EEENS7_ILi64EEENS7_ILi192EEEEEELi192ENS_10bfloat16_tEfNS_4arch4Sm80ELb0ELb1ELb1ELb1ELb0ELb1ELb1ELb0EEENS1_21CollectiveEpilogueFwdINS6_IJS8_SA_S9_EEENS6_IJNS7_ILi1EEESI_SI_EEESC_SE_Li256ELb1ELb1ELb0ELb0EEENS1_19SingleTileSchedulerILb1ELb0ELb1ELi128EEEEEEEEEvNT_6ParamsE)
        /*0098*/ 	.word	0x00000070


	//----- nvinfo : EIATTR_REGCOUNT
	.align		4
.L_36:
        /*009c*/ 	.byte	0x04, 0x2f
        /*009e*/ 	.short	(.L_38 - .L_37)
	.align		4
.L_37:
        /*00a0*/ 	.word	index@(_ZN7cutlass13device_kernelIN5flash19enable_sm80_to_sm89INS1_16FlashAttnFwdSm80INS1_25CollectiveMainloopFwdSm80ILi8ELi2ELb0EN4cute5tupleIJNS5_1CILi128EEENS7_ILi64EEENS7_ILi192EEEEEELi192ENS_10bfloat16_tEfNS_4arch4Sm80ELb0ELb1ELb1ELb1ELb0ELb0ELb1ELb0EEENS1_21CollectiveEpilogueFwdINS6_IJS8_SA_S9_EEENS6_IJNS7_ILi1EEESI_SI_EEESC_SE_Li256ELb1ELb1ELb0ELb0EEENS1_19SingleTileSchedulerILb1ELb0ELb1ELi128EEEEEEEEEvNT_6ParamsE)
        /*00a4*/ 	.word	0x000000fc


	//----- nvinfo : EIATTR_FRAME_SIZE
	.align		4
.L_38:
        /*00a8*/ 	.byte	0x04, 0x11
        /*00aa*/ 	.short	(.L_40 - .L_39)
	.align		4
.L_39:
        /*00ac*/ 	.word	index@(_ZN7cutlass13device_kernelIN5flash19enable_sm80_to_sm89INS1_16FlashAttnFwdSm80INS1_25CollectiveMainloopFwdSm80ILi8ELi2ELb0EN4cute5tupleIJNS5_1CILi128EEENS7_ILi64EEENS7_ILi192EEEEEELi192ENS_10bfloat16_tEfNS_4arch4Sm80ELb0ELb1ELb1ELb1ELb0ELb0ELb1ELb0EEENS1_21CollectiveEpilogueFwdINS6_IJS8_SA_S9_EEENS6_IJNS7_ILi1EEESI_SI_EEESC_SE_Li256ELb1ELb1ELb0ELb0EEENS1_19SingleTileSchedulerILb1ELb0ELb1ELi128EEEEEEEEEvNT_6ParamsE)
        /*00b0*/ 	.word	0x00000000


	//----- nvinfo : EIATTR_REGCOUNT
	.align		4
.L_40:
        /*00b4*/ 	.byte	0x04, 0x2f
        /*00b6*/ 	.short	(.L_42 - .L_41)
	.align		4
.L_41:
        /*00b8*/ 	.word	index@(_ZN7cutlass13device_kernelIN5flash19enable_sm80_to_sm89INS1_16FlashAttnFwdSm80INS1_25CollectiveMainloopFwdSm80ILi8ELi2ELb0EN4cute5tupleIJNS5_1CILi128EEENS7_ILi64EEENS7_ILi192EEEEEELi192ENS_10bfloat16_tEfNS_4arch4Sm80ELb0ELb1ELb1ELb0ELb0ELb0ELb1ELb0EEENS1_21CollectiveEpilogueFwdINS6_IJS8_SA_S9_EEENS6_IJNS7_ILi1EEESI_SI_EEESC_SE_Li256ELb0ELb1ELb0ELb0EEENS1_19SingleTileSchedulerILb0ELb0ELb1ELi128EEEEEEEEEvNT_6ParamsE)
        /*00bc*/ 	.word	0x000000ec


	//----- nvinfo : EIATTR_FRAME_SIZE
	.align		4
.L_42:
        /*00c0*/ 	.byte	0x04, 0x11
        /*00c2*/ 	.short	(.L_44 - .L_43)
	.align		4
.L_43:
        /*00c4*/ 	.word	index@(_ZN7cutlass13device_kernelIN5flash19enable_sm80_to_sm89INS1_16FlashAttnFwdSm80INS1_25CollectiveMainloopFwdSm80ILi8ELi2ELb0EN4cute5tupleIJNS5_1CILi128EEENS7_ILi64EEENS7_ILi192EEEEEELi192ENS_10bfloat16_tEfNS_4arch4Sm80ELb0ELb1ELb1ELb0ELb0ELb0ELb1ELb0EEENS1_21CollectiveEpilogueFwdINS6_IJS8_SA_S9_EEENS6_IJNS7_ILi1EEESI_SI_EEESC_SE_Li256ELb0ELb1ELb0ELb0EEENS1_19SingleTileSchedulerILb0ELb0ELb1ELi128EEEEEEEEEvNT_6ParamsE)
        /*00c8*/ 	.word	0x00000000


	//----- nvinfo : EIATTR_REGCOUNT
	.align		4
.L_44:
        /*00cc*/ 	.byte	0x04, 0x2f
        /*00ce*/ 	.short	(.L_46 - .L_45)
	.align		4
.L_45:
        /*00d0*/ 	.word	index@(_ZN7cutlass13device_kernelIN5flash19enable_sm80_to_sm89INS1_16FlashAttnFwdSm80INS1_25CollectiveMainloopFwdSm80ILi8ELi2ELb0EN4cute5tupleIJNS5_1CILi128EEENS7_ILi64EEENS7_ILi192EEEEEELi192ENS_10bfloat16_tEfNS_4arch4Sm80ELb0ELb0ELb1ELb1ELb0ELb1ELb1ELb0EEENS1_21CollectiveEpilogueFwdINS6_IJS8_SA_S9_EEENS6_IJNS7_ILi1EEESI_SI_EEESC_SE_Li256ELb1ELb1ELb0ELb0EEENS1_19SingleTileSchedulerILb1ELb0ELb1ELi128EEEEEEEEEvNT_6ParamsE)
        /*00d4*/ 	.word	0x000000ed


	//----- nvinfo : EIATTR_FRAME_SIZE
	.align		4
.L_46:
        /*00d8*/ 	.byte	0x04, 0x11
        /*00da*/ 	.short	(.L_48 - .L_47)
	.align		4
.L_47:
        /*00dc*/ 	.word	index@(_ZN7cutlass13device_kernelIN5flash19enable_sm80_to_sm89INS1_16FlashAttnFwdSm80INS1_25CollectiveMainloopFwdSm80ILi8ELi2ELb0EN4cute5tupleIJNS5_1CILi128EEENS7_ILi64EEENS7_ILi192EEEEEELi192ENS_10bfloat16_tEfNS_4arch4Sm80ELb0ELb0ELb1ELb1ELb0ELb1ELb1ELb0EEENS1_21CollectiveEpilogueFwdINS6_IJS8_SA_S9_EEENS6_IJNS7_ILi1EEESI_SI_EEESC_SE_Li256ELb1ELb1ELb0ELb0EEENS1_19SingleTileSchedulerILb1ELb0ELb1ELi128EEEEEEEEEvNT_6ParamsE)
        /*00e0*/ 	.word	0x00000000


	//----- nvinfo : EIATTR_REGCOUNT
	.align		4
.L_48:
        /*00e4*/ 	.byte	0x04, 0x2f
        /*00e6*/ 	.short	(.L_50 - .L_49)
	.align		4
.L_49:
        /*00e8*/ 	.word	index@(_ZN7cutlass13device_kernelIN5flash19enable_sm80_to_sm89INS1_16FlashAttnFwdSm80INS1_25CollectiveMainloopFwdSm80ILi8ELi2ELb1EN4cute5tupleIJNS5_1CILi128EEENS7_ILi96EEENS7_ILi192EEEEEELi192ENS_10bfloat16_tEfNS_4arch4Sm80ELb0ELb0ELb1ELb1ELb0ELb0ELb1ELb0EEENS1_21CollectiveEpilogueFwdINS6_IJS8_SA_S9_EEENS6_IJNS7_ILi1EEESI_SI_EEESC_SE_Li256ELb1ELb1ELb0ELb0EEENS1_19SingleTileSchedulerILb1ELb0ELb1ELi128EEEEEEEEEvNT_6ParamsE)
        /*00ec*/ 	.word	0x000000ff


	//----- nvinfo : EIATTR_FRAME_SIZE
	.align		4
.L_50:
        /*00f0*/ 	.byte	0x04, 0x11
        /*00f2*/ 	.short	(.L_52 - .L_51)
	.align		4
.L_51:
        /*00f4*/ 	.word	index@(_ZN7cutlass13device_kernelIN5flash19enable_sm80_to_sm89INS1_16FlashAttnFwdSm80INS1_25CollectiveMainloopFwdSm80ILi8ELi2ELb1EN4cute5tupleIJNS5_1CILi128EEENS7_ILi96EEENS7_ILi192EEEEEELi192ENS_10bfloat16_tEfNS_4arch4Sm80ELb0ELb0ELb1ELb1ELb0ELb0ELb1ELb0EEENS1_21CollectiveEpilogueFwdINS6_IJS8_SA_S9_EEENS6_IJNS7_ILi1EEESI_SI_EEESC_SE_Li256ELb1ELb1ELb0ELb0EEENS1_19SingleTileSchedulerILb1ELb0ELb1ELi128EEEEEEEEEvNT_6ParamsE)
        /*00f8*/ 	.word	0x00000038


	//----- nvinfo : EIATTR_REGCOUNT
	.align		4
.L_52:
        /*00fc*/ 	.byte	0x04, 0x2f
        /*00fe*/ 	.short	(.L_54 - .L_53)
	.align		4
.L_53:
        /*0100*/ 	.word	index@(_ZN7cutlass13device_kernelIN5flash19enable_sm80_to_sm89INS1_16FlashAttnFwdSm80INS1_25CollectiveMainloopFwdSm80ILi8ELi2ELb1EN4cute5tupleIJNS5_1CILi128EEENS7_ILi96EEENS7_ILi192EEEEEELi192ENS_10bfloat16_tEfNS_4arch4Sm80ELb0ELb0ELb1ELb0ELb0ELb0ELb1ELb0EEENS1_21CollectiveEpilogueFwdINS6_IJS8_SA_S9_EEENS6_IJNS7_ILi1EEESI_SI_EEESC_SE_Li256ELb0ELb1ELb0ELb0EEENS1_19SingleTileSchedulerILb0ELb0ELb1ELi128EEEEEEEEEvNT_6ParamsE)
        /*0104*/ 	.word	0x000000ff


	//----- nvinfo : EIATTR_FRAME_SIZE
	.align		4
.L_54:
        /*0108*/ 	.byte	0x04, 0x11
        /*010a*/ 	.short	(.L_56 - .L_55)
	.align		4
.L_55:
        /*010c*/ 	.word	index@(_ZN7cutlass13device_kernelIN5flash19enable_sm80_to_sm89INS1_16FlashAttnFwdSm80INS1_25CollectiveMainloopFwdSm80ILi8ELi2ELb1EN4cute5tupleIJNS5_1CILi128EEENS7_ILi96EEENS7_ILi192EEEEEELi192ENS_10bfloat16_tEfNS_4arch4Sm80ELb0ELb0ELb1ELb0ELb0ELb0ELb1ELb0EEENS1_21CollectiveEpilogueFwdINS6_IJS8_SA_S9_EEENS6_IJNS7_ILi1EEESI_SI_EEESC_SE_Li256ELb0ELb1ELb0ELb0EEENS1_19SingleTileSchedulerILb0ELb0ELb1ELi128EEEEEEEEEvNT_6ParamsE)
        /*0110*/ 	.word	0x00000050


	//----- nvinfo : EIATTR_REGCOUNT
	.align		4
.L_56:
        /*0114*/ 	.byte	0x04, 0x2f
        /*0116*/ 	.short	(.L_58 - .L_57)
	.align		4
.L_57:
        /*0118*/ 	.word	index@(_ZN7cutlass13device_kernelIN5flash19enable_sm80_to_sm89INS1_16FlashAttnFwdSm80INS1_25CollectiveMainloopFwdSm80ILi8ELi1ELb0EN4cute5tupleIJNS5_1CILi128EEENS7_ILi64EEENS7_ILi192EEEEEELi192ENS_10bfloat16_tEfNS_4arch4Sm80ELb1ELb0ELb1ELb1ELb0ELb1ELb1ELb0EEENS1_21CollectiveEpilogueFwdINS6_IJS8_SA_S9_EEENS6_IJNS7_ILi1EEESI_SI_EEESC_SE_Li256ELb1ELb1ELb0ELb0EEENS1_19SingleTileSchedulerILb1ELb0ELb1ELi128EEEEEEEEEvNT_6ParamsE)
        /*011c*/ 	.word	0x000000fe


	//----- nvinfo : EIATTR_FRAME_SIZE
	.align		4
.L_58:
        /*0120*/ 	.byte	0x04, 0x11
        /*0122*/ 	.short	(.L_60 - .L_59)
	.align		4
.L_59:
        /*0124*/ 	.word	index@(_ZN7cutlass13device_kernelIN5flash19enable_sm80_to_sm89INS1_16FlashAttnFwdSm80INS1_25CollectiveMainloopFwdSm80ILi8ELi1ELb0EN4cute5tupleIJNS5_1CILi128EEENS7_ILi64EEENS7_ILi192EEEEEELi192ENS_10bfloat16_tEfNS_4arch4Sm80ELb1ELb0ELb1ELb1ELb0ELb1ELb1ELb0EEENS1_21CollectiveEpilogueFwdINS6_IJS8_SA_S9_EEENS6_IJNS7_ILi1EEESI_SI_EEESC_SE_Li256ELb1ELb1ELb0ELb0EEENS1_19SingleTileSchedulerILb1ELb0ELb1ELi128EEEEEEEEEvNT_6ParamsE)
        /*0128*/ 	.word	0x00000000


	//----- nvinfo : EIATTR_REGCOUNT
	.align		4
.L_60:
        /*012c*/ 	.byte	0x04, 0x2f
        /*012e*/ 	.short	(.L_62 - .L_61)
	.align		4
.L_61:
        /*0130*/ 	.word	index@(_ZN7cutlass13device_kernelIN5flash19enable_sm80_to_sm89INS1_16FlashAttnFwdSm80INS1_25CollectiveMainloopFwdSm80ILi8ELi1ELb1EN4cute5tupleIJNS5_1CILi128EEENS7_ILi96EEENS7_ILi192EEEEEELi192ENS_10bfloat16_tEfNS_4arch4Sm80ELb1ELb0ELb1ELb1ELb0ELb0ELb1ELb0EEENS1_21CollectiveEpilogueFwdINS6_IJS8_SA_S9_EEENS6_IJNS7_ILi1EEESI_SI_EEESC_SE_Li256ELb1ELb1ELb0ELb0EEENS1_19SingleTileSchedulerILb1ELb0ELb1ELi128EEEEEEEEEvNT_6ParamsE)
        /*0134*/ 	.word	0x000000ff


	//----- nvinfo : EIATTR_FRAME_SIZE
	.align		4
.L_62:
        /*0138*/ 	.byte	0x04, 0x11
        /*013a*/ 	.short	(.L_64 - .L_63)
	.align		4
.L_63:
        /*013c*/ 	.word	index@(_ZN7cutlass13device_kernelIN5flash19enable_sm80_to_sm89INS1_16FlashAttnFwdSm80INS1_25CollectiveMainloopFwdSm80ILi8ELi1ELb1EN4cute5tupleIJNS5_1CILi128EEENS7_ILi96EEENS7_ILi192EEEEEELi192ENS_10bfloat16_tEfNS_4arch4Sm80ELb1ELb0ELb1ELb1ELb0ELb0ELb1ELb0EEENS1_21CollectiveEpilogueFwdINS6_IJS8_SA_S9_EEENS6_IJNS7_ILi1EEESI_SI_EEESC_SE_Li256ELb1ELb1ELb0ELb0EEENS1_19SingleTileSchedulerILb1ELb0ELb1ELi128EEEEEEEEEvNT_6ParamsE)
        /*0140*/ 	.word	0x00000058


	//----- nvinfo : EIATTR_REGCOUNT
	.align		4
.L_64:
        /*0144*/ 	.byte	0x04, 0x2f
        /*0146*/ 	.short	(.L_66 - .L_65)
	.align		4
.L_65:
        /*0148*/ 	.word	index@(_ZN7cutlass13device_kernelIN5flash19enable_sm80_to_sm89INS1_16FlashAttnFwdSm80INS1_25CollectiveMainloopFwdSm80ILi8ELi1ELb1EN4cute5tupleIJNS5_1CILi128EEENS7_ILi96EEENS7_ILi192EEEEEELi192ENS_10bfloat16_tEfNS_4arch4Sm80ELb1ELb0ELb1ELb0ELb0ELb0ELb1ELb0EEENS1_21CollectiveEpilogueFwdINS6_IJS8_SA_S9_EEENS6_IJNS7_ILi1EEESI_SI_EEESC_SE_Li256ELb0ELb1ELb0ELb0EEENS1_30DynamicPersistentTileSchedulerILi256ELi256ELb0ELb1ELb0EEEEEEEEEvNT_6ParamsE)
        /*014c*/ 	.word	0x000000ff


	//----- nvinfo : EIATTR_FRAME_SIZE
	.align		4
.L_66:
        /*0150*/ 	.byte	0x04, 0x11
        /*0152*/ 	.short	(.L_68 - .L_67)
	.align		4
.L_67:
        /*0154*/ 	.word	index@($__internal_1_$__cuda_sm70_shflsync_idx_p)
        /*0158*/ 	.word	0x00000000


	//----- nvinfo : EIATTR_FRAME_SIZE
	.align		4
.L_68:
        /*015c*/ 	.byte	0x04, 0x11
        /*015e*/ 	.short	(.L_70 - .L_69)
	.align		4
.L_69:
        /*0160*/ 	.word	index@($__internal_0_$__cuda_sm70_shflsync_bfly_p)
        /*0164*/ 	.word	0x00000000


	//----- nvinfo : EIATTR_FRAME_SIZE
	.align		4
.L_70:
        /*0168*/ 	.byte	0x04, 0x11
        /*016a*/ 	.short	(.L_72 - .L_71)
	.align		4
.L_71:
        /*016c*/ 	.word	index@(_ZN7cutlass13device_kernelIN5flash19enable_sm80_to_sm89INS1_16FlashAttnFwdSm80INS1_25CollectiveMainloopFwdSm80ILi8ELi1ELb1EN4cute5tupleIJNS5_1CILi128EEENS7_ILi96EEENS7_ILi192EEEEEELi192ENS_10bfloat16_tEfNS_4arch4Sm80ELb1ELb0ELb1ELb0ELb0ELb0ELb1ELb0EEENS1_21CollectiveEpilogueFwdINS6_IJS8_SA_S9_EEENS6_IJNS7_ILi1EEESI_SI_EEESC_SE_Li256ELb0ELb1ELb0ELb0EEENS1_30DynamicPersistentTileSchedulerILi256ELi256ELb0ELb1ELb0EEEEEEEEEvNT_6ParamsE)
        /*0170*/ 	.word	0x000000d0


	//----- nvinfo : EIATTR_REGCOUNT
	.align		4
.L_72:
        /*0174*/ 	.byte	0x04, 0x2f
        /*0176*/ 	.short	(.L_74 - .L_73)
	.align		4
.L_73:
        /*0178*/ 	.word	index@(_ZN7cutlass13device_kernelIN5flash19enable_sm80_to_sm89INS1_16FlashAttnFwdSm80INS1_25CollectiveMainloopFwdSm80ILi8ELi1ELb0EN4cute5tupleIJNS5_1CILi128EEENS7_ILi64EEENS7_ILi192EEEEEELi192ENS_10bfloat16_tEfNS_4arch4Sm80ELb0ELb1ELb1ELb1ELb0ELb1ELb1ELb0EEENS1_21CollectiveEpilogueFwdINS6_IJS8_SA_S9_EEENS6_IJNS7_ILi1EEESI_SI_EEESC_SE_Li256ELb1ELb1ELb0ELb0EEENS1_19SingleTileSchedulerILb1ELb0ELb1ELi128EEEEEEEEEvNT_6ParamsE)
        /*017c*/ 	.word	0x000000fa


	//----- nvinfo : EIATTR_FRAME_SIZE
	.align		4
.L_74:
        /*0180*/ 	.byte	0x04, 0x11
        /*0182*/ 	.short	(.L_76 - .L_75)
	.align		4
.L_75:
        /*0184*/ 	.word	index@(_ZN7cutlass13device_kernelIN5flash19enable_sm80_to_sm89INS1_16FlashAttnFwdSm80INS1_25CollectiveMainloopFwdSm80ILi8ELi1ELb0EN4cute5tupleIJNS5_1CILi128EEENS7_ILi64EEENS7_ILi192EEEEEELi192ENS_10bfloat16_tEfNS_4arch4Sm80ELb0ELb1ELb1ELb1ELb0ELb1ELb1ELb0EEENS1_21CollectiveEpilogueFwdINS6_IJS8_SA_S9_EEENS6_IJNS7_ILi1EEESI_SI_EEESC_SE_Li256ELb1ELb1ELb0ELb0EEENS1_19SingleTileSchedulerILb1ELb0ELb1ELi128EEEEEEEEEvNT_6ParamsE)
        /*0188*/ 	.word	0x00000000


	//----- nvinfo : EIATTR_REGCOUNT
	.align		4
.L_76:
        /*018c*/ 	.byte	0x04, 0x2f
        /*018e*/ 	.short	(.L_78 - .L_77)
	.align		4
.L_77:
        /*0190*/ 	.word	index@(_ZN7cutlass13device_kernelIN5flash19enable_sm80_to_sm89INS1_16FlashAttnFwdSm80INS1_25CollectiveMainloopFwdSm80ILi8ELi1ELb0EN4cute5tupleIJNS5_1CILi128EEENS7_ILi64EEENS7_ILi192EEEEEELi192ENS_10bfloat16_tEfNS_4arch4Sm80ELb0ELb1ELb1ELb1ELb0ELb0ELb1ELb0EEENS1_21CollectiveEpilogueFwdINS6_IJS8_SA_S9_EEENS6_IJNS7_ILi1EEESI_SI_EEESC_SE_Li256ELb1ELb1ELb0ELb0EEENS1_19SingleTileSchedulerILb1ELb0ELb1ELi128EEEEEEEEEvNT_6ParamsE)
        /*0194*/ 	.word	0x000000ff


	//----- nvinfo : EIATTR_FRAME_SIZE
	.align		4
.L_78:
        /*0198*/ 	.byte	0x04, 0x11
        /*019a*/ 	.short	(.L_80 - .L_79)
	.align		4
.L_79:
        /*019c*/ 	.word	index@(_ZN7cutlass13device_kernelIN5flash19enable_sm80_to_sm89INS1_16FlashAttnFwdSm80INS1_25CollectiveMainloopFwdSm80ILi8ELi1ELb0EN4cute5tupleIJNS5_1CILi128EEENS7_ILi64EEENS7_ILi192EEEEEELi192ENS_10bfloat16_tEfNS_4arch4Sm80ELb0ELb1ELb1ELb1ELb0ELb0ELb1ELb0EEENS1_21CollectiveEpilogueFwdINS6_IJS8_SA_S9_EEENS6_IJNS7_ILi1EEESI_SI_EEESC_SE_Li256ELb1ELb1ELb0ELb0EEENS1_19SingleTileSchedulerILb1ELb0ELb1ELi128EEEEEEEEEvNT_6ParamsE)
        /*01a0*/ 	.word	0x00000000


	//----- nvinfo : EIATTR_REGCOUNT
	.align		4
.L_80:
        /*01a4*/ 	.byte	0x04, 0x2f
        /*01a6*/ 	.short	(.L_82 - .L_81)
	.align		4
.L_81:
        /*01a8*/ 	.word	index@(_ZN7cutlass13device_kernelIN5flash19enable_sm80_to_sm89INS1_16FlashAttnFwdSm80INS1_25CollectiveMainloopFwdSm80ILi8ELi1ELb0EN4cute5tupleIJNS5_1CILi128EEENS7_ILi64EEENS7_ILi192EEEEEELi192ENS_10bfloat16_tEfNS_4arch4Sm80ELb0ELb1ELb1ELb0ELb0ELb0ELb1ELb0EEENS1_21CollectiveEpilogueFwdINS6_IJS8_SA_S9_EEENS6_IJNS7_ILi1EEESI_SI_EEESC_SE_Li256ELb0ELb1ELb0ELb0EEENS1_19SingleTileSchedulerILb0ELb0ELb1ELi128EEEEEEEEEvNT_6ParamsE)
        /*01ac*/ 	.word	0x000000ff


	//----- nvinfo : EIATTR_FRAME_SIZE
	.align		4
.L_82:
        /*01b0*/ 	.byte	0x04, 0x11
        /*01b2*/ 	.short	(.L_84 - .L_83)
	.align		4
.L_83:
        /*01b4*/ 	.word	index@(_ZN7cutlass13device_kernelIN5flash19enable_sm80_to_sm89INS1_16FlashAttnFwdSm80INS1_25CollectiveMainloopFwdSm80ILi8ELi1ELb0EN4cute5tupleIJNS5_1CILi128EEENS7_ILi64EEENS7_ILi192EEEEEELi192ENS_10bfloat16_tEfNS_4arch4Sm80ELb0ELb1ELb1ELb0ELb0ELb0ELb1ELb0EEENS1_21CollectiveEpilogueFwdINS6_IJS8_SA_S9_EEENS6_IJNS7_ILi1EEESI_SI_EEESC_SE_Li256ELb0ELb1ELb0ELb0EEENS1_19SingleTileSchedulerILb0ELb0ELb1ELi128EEEEEEEEEvNT_6ParamsE)
        /*01b8*/ 	.word	0x00000000


	//----- nvinfo : EIATTR_REGCOUNT
	.align		4
.L_84:
        /*01bc*/ 	.byte	0x04, 0x2f
        /*01be*/ 	.short	(.L_86 - .L_85)
	.align		4
.L_85:
        /*01c0*/ 	.word	index@(_ZN7cutlass13device_kernelIN5flash19enable_sm80_to_sm89INS1_16FlashAttnFwdSm80INS1_25CollectiveMainloopFwdSm80ILi8ELi1ELb0EN4cute5tupleIJNS5_1CILi128EEENS7_ILi64EEENS7_ILi192EEEEEELi192ENS_10bfloat16_tEfNS_4arch4Sm80ELb0ELb0ELb1ELb1ELb0ELb1ELb1ELb0EEENS1_21CollectiveEpilogueFwdINS6_IJS8_SA_S9_EEENS6_IJNS7_ILi1EEESI_SI_EEESC_SE_Li256ELb1ELb1ELb0ELb0EEENS1_19SingleTileSchedulerILb1ELb0ELb1ELi128EEEEEEEEEvNT_6ParamsE)
        /*01c4*/ 	.word	0x000000fa


	//----- nvinfo : EIATTR_FRAME_SIZE
	.align		4
.L_86:
        /*01c8*/ 	.byte	0x04, 0x11
        /*01ca*/ 	.short	(.L_88 - .L_87)
	.align		4
.L_87:
        /*01cc*/ 	.word	index@(_ZN7cutlass13device_kernelIN5flash19enable_sm80_to_sm89INS1_16FlashAttnFwdSm80INS1_25CollectiveMainloopFwdSm80ILi8ELi1ELb0EN4cute5tupleIJNS5_1CILi128EEENS7_ILi64EEENS7_ILi192EEEEEELi192ENS_10bfloat16_tEfNS_4arch4Sm80ELb0ELb0ELb1ELb1ELb0ELb1ELb1ELb0EEENS1_21CollectiveEpilogueFwdINS6_IJS8_SA_S9_EEENS6_IJNS7_ILi1EEESI_SI_EEESC_SE_Li256ELb1ELb1ELb0ELb0EEENS1_19SingleTileSchedulerILb1ELb0ELb1ELi128EEEEEEEEEvNT_6ParamsE)
        /*01d0*/ 	.word	0x00000000


	//----- nvinfo : EIATTR_REGCOUNT
	.align		4
.L_88:
        /*01d4*/ 	.byte	0x04, 0x2f
        /*01d6*/ 	.short	(.L_90 - .L_89)
	.align		4
.L_89:
        /*01d8*/ 	.word	index@(_ZN7cutlass13device_kernelIN5flash19enable_sm80_to_sm89INS1_16FlashAttnFwdSm80INS1_25CollectiveMainloopFwdSm80ILi8ELi1ELb1EN4cute5tupleIJNS5_1CILi128EEENS7_ILi96EEENS7_ILi192EEEEEELi192ENS_10bfloat16_tEfNS_4arch4Sm80ELb0ELb0ELb1ELb1ELb0ELb0ELb1ELb0EEENS1_21CollectiveEpilogueFwdINS6_IJS8_SA_S9_EEENS6_IJNS7_ILi1EEESI_SI_EEESC_SE_Li256ELb1ELb1ELb0ELb0EEENS1_19SingleTileSchedulerILb1ELb0ELb1ELi128EEEEEEEEEvNT_6ParamsE)
        /*01dc*/ 	.word	0x000000ff


	//----- nvinfo : EIATTR_FRAME_SIZE
	.align		4
.L_90:
        /*01e0*/ 	.byte	0x04, 0x11
        /*01e2*/ 	.short	(.L_92 - .L_91)
	.align		4
.L_91:
        /*01e4*/ 	.word	index@(_ZN7cutlass13device_kernelIN5flash19enable_sm80_to_sm89INS1_16FlashAttnFwdSm80INS1_25CollectiveMainloopFwdSm80ILi8ELi1ELb1EN4cute5tupleIJNS5_1CILi128EEENS7_ILi96EEENS7_ILi192EEEEEELi192ENS_10bfloat16_tEfNS_4arch4Sm80ELb0ELb0ELb1ELb1ELb0ELb0ELb1ELb0EEENS1_21CollectiveEpilogueFwdINS6_IJS8_SA_S9_EEENS6_IJNS7_ILi1EEESI_SI_EEESC_SE_Li256ELb1ELb1ELb0ELb0EEENS1_19SingleTileSchedulerILb1ELb0ELb1ELi128EEEEEEEEEvNT_6ParamsE)
        /*01e8*/ 	.word	0x00000068


	//----- nvinfo : EIATTR_REGCOUNT
	.align		4
.L_92:
        /*01ec*/ 	.byte	0x04, 0x2f
        /*01ee*/ 	.short	(.L_94 - .L_93)
	.align		4
.L_93:
        /*01f0*/ 	.word	index@(_ZN7cutlass13device_kernelIN5flash19enable_sm80_to_sm89INS1_16FlashAttnFwdSm80INS1_25CollectiveMainloopFwdSm80ILi8ELi1ELb1EN4cute5tupleIJNS5_1CILi128EEENS7_ILi96EEENS7_ILi192EEEEEELi192ENS_10bfloat16_tEfNS_4arch4Sm80ELb0ELb0ELb1ELb0ELb0ELb0ELb1ELb0EEENS1_21CollectiveEpilogueFwdINS6_IJS8_SA_S9_EEENS6_IJNS7_ILi1EEESI_SI_EEESC_SE_Li256ELb0ELb1ELb0ELb0EEENS1_19SingleTileSchedulerILb0ELb0ELb1ELi128EEEEEEEEEvNT_6ParamsE)
        /*01f4*/ 	.word	0x000000ff


	//----- nvinfo : EIATTR_FRAME_SIZE
	.align		4
.L_94:
        /*01f8*/ 	.byte	0x04, 0x11
        /*01fa*/ 	.short	(.L_96 - .L_95)
	.align		4
.L_95:
        /*01fc*/ 	.word	index@(_ZN7cutlass13device_kernelIN5flash19enable_sm80_to_sm89INS1_16FlashAttnFwdSm80INS1_25CollectiveMainloopFwdSm80ILi8ELi1ELb1EN4cute5tupleIJNS5_1CILi128EEENS7_ILi96EEENS7_ILi192EEEEEELi192ENS_10bfloat16_tEfNS_4arch4Sm80ELb0ELb0ELb1ELb0ELb0ELb0ELb1ELb0EEENS1_21CollectiveEpilogueFwdINS6_IJS8_SA_S9_EEENS6_IJNS7_ILi1EEESI_SI_EEESC_SE_Li256ELb0ELb1ELb0ELb0EEENS1_19SingleTileSchedulerILb0ELb0ELb1ELi128EEEEEEEEEvNT_6ParamsE)
        /*0200*/ 	.word	0x00000088


	//----- nvinfo : EIATTR_MIN_STACK_SIZE
	.align		4
.L_96:
        /*0204*/ 	.byte	0x04, 0x12
        /*0206*/ 	.short	(.L_98 - .L_97)
	.align		4
.L_97:
        /*0208*/ 	.word	index@(_ZN7cutlass13device_kernelIN5flash19enable_sm80_to_sm89INS1_16FlashAttnFwdSm80INS1_25CollectiveMainloopFwdSm80ILi8ELi1ELb1EN4cute5tupleIJNS5_1CILi128EEENS7_ILi96EEENS7_ILi192EEEEEELi192ENS_10bfloat16_tEfNS_4arch4Sm80ELb0ELb0ELb1ELb0ELb0ELb0ELb1ELb0EEENS1_21CollectiveEpilogueFwdINS6_IJS8_SA_S9_EEENS6_IJNS7_ILi1EEESI_SI_EEESC_SE_Li256ELb0ELb1ELb0ELb0EEENS1_19SingleTileSchedulerILb0ELb0ELb1ELi128EEEEEEEEEvNT_6ParamsE)
        /*020c*/ 	.word	0x00000088


	//----- nvinfo : EIATTR_MIN_STACK_SIZE
	.align		4
.L_98:
        /*0210*/ 	.byte	0x04, 0x12
        /*0212*/ 	.short	(.L_100 - .L_99)
	.align		4
.L_99:
        /*0214*/ 	.word	index@(_ZN7cutlass13device_kernelIN5flash19enable_sm80_to_sm89INS1_16FlashAttnFwdSm80INS1_25CollectiveMainloopFwdSm80ILi8ELi1ELb1EN4cute5tupleIJNS5_1CILi128EEENS7_ILi96EEENS7_ILi192EEEEEELi192ENS_10bfloat16_tEfNS_4arch4Sm80ELb0ELb0ELb1ELb1ELb0ELb0ELb1ELb0EEENS1_21CollectiveEpilogueFwdINS6_IJS8_SA_S9_EEENS6_IJNS7_ILi1EEESI_SI_EEESC_SE_Li256ELb1ELb1ELb0ELb0EEENS1_19SingleTileSchedulerILb1ELb0ELb1ELi128EEEEEEEEEvNT_6ParamsE)
        /*0218*/ 	.word	0x00000068


	//----- nvinfo : EIATTR_MIN_STACK_SIZE
	.align		4
.L_100:
        /*021c*/ 	.byte	0x04, 0x12
        /*021e*/ 	.short	(.L_102 - .L_101)
	.align		4
.L_101:
        /*0220*/ 	.word	index@(_ZN7cutlass13device_kernelIN5flash19enable_sm80_to_sm89INS1_16FlashAttnFwdSm80INS1_25CollectiveMainloopFwdSm80ILi8ELi1ELb0EN4cute5tupleIJNS5_1CILi128EEENS7_ILi64EEENS7_ILi192EEEEEELi192ENS_10bfloat16_tEfNS_4arch4Sm80ELb0ELb0ELb1ELb1ELb0ELb1ELb1ELb0EEENS1_21CollectiveEpilogueFwdINS6_IJS8_SA_S9_EEENS6_IJNS7_ILi1EEESI_SI_EEESC_SE_Li256ELb1ELb1ELb0ELb0EEENS1_19SingleTileSchedulerILb1ELb0ELb1ELi128EEEEEEEEEvNT_6ParamsE)
        /*0224*/ 	.word	0x00000000


	//----- nvinfo : EIATTR_MIN_STACK_SIZE
	.align		4
.L_102:
        /*0228*/ 	.byte	0x04, 0x12
        /*022a*/ 	.short	(.L_104 - .L_103)
	.align		4
.L_103:
        /*022c*/ 	.word	index@(_ZN7cutlass13device_kernelIN5flash19enable_sm80_to_sm89INS1_16FlashAttnFwdSm80INS1_25CollectiveMainloopFwdSm80ILi8ELi1ELb0EN4cute5tupleIJNS5_1CILi128EEENS7_ILi64EEENS7_ILi192EEEEEELi192ENS_10bfloat16_tEfNS_4arch4Sm80ELb0ELb1ELb1ELb0ELb0ELb0ELb1ELb0EEENS1_21CollectiveEpilogueFwdINS6_IJS8_SA_S9_EEENS6_IJNS7_ILi1EEESI_SI_EEESC_SE_Li256ELb0ELb1ELb0ELb0EEENS1_19SingleTileSchedulerILb0ELb0ELb1ELi128EEEEEEEEEvNT_6ParamsE)
        /*0230*/ 	.word	0x00000000


	//----- nvinfo : EIATTR_MIN_STACK_SIZE
	.align		4
.L_104:
        /*0234*/ 	.byte	0x04, 0x12
        /*0236*/ 	.short	(.L_106 - .L_105)
	.align		4
.L_105:
        /*0238*/ 	.word	index@(_ZN7cutlass13device_kernelIN5flash19enable_sm80_to_sm89INS1_16FlashAttnFwdSm80INS1_25CollectiveMainloopFwdSm80ILi8ELi1ELb0EN4cute5tupleIJNS5_1CILi128EEENS7_ILi64EEENS7_ILi192EEEEEELi192ENS_10bfloat16_tEfNS_4arch4Sm80ELb0ELb1ELb1ELb1ELb0ELb0ELb1ELb0EEENS1_21CollectiveEpilogueFwdINS6_IJS8_SA_S9_EEENS6_IJNS7_ILi1EEESI_SI_EEESC_SE_Li256ELb1ELb1ELb0ELb0EEENS1_19SingleTileSchedulerILb1ELb0ELb1ELi128EEEEEEEEEvNT_6ParamsE)
        /*023c*/ 	.word	0x00000000


	//----- nvinfo : EIATTR_MIN_STACK_SIZE
	.align		4
.L_106:
        /*0240*/ 	.byte	0x04, 0x12
        /*0242*/ 	.short	(.L_108 - .L_107)
	.align		4
.L_107:
        /*0244*/ 	.word	index@(_ZN7cutlass13device_kernelIN5flash19enable_sm80_to_sm89INS1_16FlashAttnFwdSm80INS1_25CollectiveMainloopFwdSm80ILi8ELi1ELb0EN4cute5tupleIJNS5_1CILi128EEENS7_ILi64EEENS7_ILi192EEEEEELi192ENS_10bfloat16_tEfNS_4arch4Sm80ELb0ELb1ELb1ELb1ELb0ELb1ELb1ELb0EEENS1_21CollectiveEpilogueFwdINS6_IJS8_SA_S9_EEENS6_IJNS7_ILi1EEESI_SI_EEESC_SE_Li256ELb1ELb1ELb0ELb0EEENS1_19SingleTileSchedulerILb1ELb0ELb1ELi128EEEEEEEEEvNT_6ParamsE)
        /*0248*/ 	.word	0x00000000


	//----- nvinfo : EIATTR_MIN_STACK_SIZE
	.align		4
.L_108:
        /*024c*/ 	.byte	0x04, 0x12
        /*024e*/ 	.short	(.L_110 - .L_109)
	.align		4
.L_109:
        /*0250*/ 	.word	index@(_ZN7cutlass13device_kernelIN5flash19enable_sm80_to_sm89INS1_16FlashAttnFwdSm80INS1_25CollectiveMainloopFwdSm80ILi8ELi1ELb1EN4cute5tupleIJNS5_1CILi128EEENS7_ILi96EEENS7_ILi192EEEEEELi192ENS_10bfloat16_tEfNS_4arch4Sm80ELb1ELb0ELb1ELb0ELb0ELb0ELb1ELb0EEENS1_21CollectiveEpilogueFwdINS6_IJS8_SA_S9_EEENS6_IJNS7_ILi1EEESI_SI_EEESC_SE_Li256ELb0ELb1ELb0ELb0EEENS1_30DynamicPersistentTileSchedulerILi256ELi256ELb0ELb1ELb0EEEEEEEEEvNT_6ParamsE)
        /*0254*/ 	.word	0x000000d0


	//----- nvinfo : EIATTR_MIN_STACK_SIZE
	.align		4
.L_110:
        /*0258*/ 	.byte	0x04, 0x12
        /*025a*/ 	.short	(.L_112 - .L_111)
	.align		4
.L_111:
        /*025c*/ 	.word	index@(_ZN7cutlass13device_kernelIN5flash19enable_sm80_to_sm89INS1_16FlashAttnFwdSm80INS1_25CollectiveMainloopFwdSm80ILi8ELi1ELb1EN4cute5tupleIJNS5_1CILi128EEENS7_ILi96EEENS7_ILi192EEEEEELi192ENS_10bfloat16_tEfNS_4arch4Sm80ELb1ELb0ELb1ELb1ELb0ELb0ELb1ELb0EEENS1_21CollectiveEpilogueFwdINS6_IJS8_SA_S9_EEENS6_IJNS7_ILi1EEESI_SI_EEESC_SE_Li256ELb1ELb1ELb0ELb0EEENS1_19SingleTileSchedulerILb1ELb0ELb1ELi128EEEEEEEEEvNT_6ParamsE)
        /*0260*/ 	.word	0x00000058


	//----- nvinfo : EIATTR_MIN_STACK_SIZE
	.align		4
.L_112:
        /*0264*/ 	.byte	0x04, 0x12
        /*0266*/ 	.short	(.L_114 - .L_113)
	.align		4
.L_113:
        /*0268*/ 	.word	index@(_ZN7cutlass13device_kernelIN5flash19enable_sm80_to_sm89INS1_16FlashAttnFwdSm80INS1_25CollectiveMainloopFwdSm80ILi8ELi1ELb0EN4cute5tupleIJNS5_1CILi128EEENS7_ILi64EEENS7_ILi192EEEEEELi192ENS_10bfloat16_tEfNS_4arch4Sm80ELb1ELb0ELb1ELb1ELb0ELb1ELb1ELb0EEENS1_21CollectiveEpilogueFwdINS6_IJS8_SA_S9_EEENS6_IJNS7_ILi1EEESI_SI_EEESC_SE_Li256ELb1ELb1ELb0ELb0EEENS1_19SingleTileSchedulerILb1ELb0ELb1ELi128EEEEEEEEEvNT_6ParamsE)
        /*026c*/ 	.word	0x00000000


	//----- nvinfo : EIATTR_MIN_STACK_SIZE
	.align		4
.L_114:
        /*0270*/ 	.byte	0x04, 0x12
        /*0272*/ 	.short	(.L_116 - .L_115)
	.align		4
.L_115:
        /*0274*/ 	.word	index@(_ZN7cutlass13device_kernelIN5flash19enable_sm80_to_sm89INS1_16FlashAttnFwdSm80INS1_25CollectiveMainloopFwdSm80ILi8ELi2ELb1EN4cute5tupleIJNS5_1CILi128EEENS7_ILi96EEENS7_ILi192EEEEEELi192ENS_10bfloat16_tEfNS_4arch4Sm80ELb0ELb0ELb1ELb0ELb0ELb0ELb1ELb0EEENS1_21CollectiveEpilogueFwdINS6_IJS8_SA_S9_EEENS6_IJNS7_ILi1EEESI_SI_EEESC_SE_Li256ELb0ELb1ELb0ELb0EEENS1_19SingleTileSchedulerILb0ELb0ELb1ELi128EEEEEEEEEvNT_6ParamsE)
        /*0278*/ 	.word	0x00000050


	//----- nvinfo : EIATTR_MIN_STACK_SIZE
	.align		4
.L_116:
        /*027c*/ 	.byte	0x04, 0x12
        /*027e*/ 	.short	(.L_118 - .L_117)
	.align		4
.L_117:
        /*0280*/ 	.word	index@(_ZN7cutlass13device_kernelIN5flash19enable_sm80_to_sm89INS1_16FlashAttnFwdSm80INS1_25CollectiveMainloopFwdSm80ILi8ELi2ELb1EN4cute5tupleIJNS5_1CILi128EEENS7_ILi96EEENS7_ILi192EEEEEELi192ENS_10bfloat16_tEfNS_4arch4Sm80ELb0ELb0ELb1ELb1ELb0ELb0ELb1ELb0EEENS1_21CollectiveEpilogueFwdINS6_IJS8_SA_S9_EEENS6_IJNS7_ILi1EEESI_SI_EEESC_SE_Li256ELb1ELb1ELb0ELb0EEENS1_19SingleTileSchedulerILb1ELb0ELb1ELi128EEEEEEEEEvNT_6ParamsE)
        /*0284*/ 	.word	0x00000038


	//----- nvinfo : EIATTR_MIN_STACK_SIZE
	.align		4
.L_118:
        /*0288*/ 	.byte	0x04, 0x12
        /*028a*/ 	.short	(.L_120 - .L_119)
	.align		4
.L_119:
        /*028c*/ 	.word	index@(_ZN7cutlass13device_kernelIN5flash19enable_sm80_to_sm89INS1_16FlashAttnFwdSm80INS1_25CollectiveMainloopFwdSm80ILi8ELi2ELb0EN4cute5tupleIJNS5_1CILi128EEENS7_ILi64EEENS7_ILi192EEEEEELi192ENS_10bfloat16_tEfNS_4arch4Sm80ELb0ELb0ELb1ELb1ELb0ELb1ELb1ELb0EEENS1_21CollectiveEpilogueFwdINS6_IJS8_SA_S9_EEENS6_IJNS7_ILi1EEESI_SI_EEESC_SE_Li256ELb1ELb1ELb0ELb0EEENS1_19SingleTileSchedulerILb1ELb0ELb1ELi128EEEEEEEEEvNT_6ParamsE)
        /*0290*/ 	.word	0x00000000


	//----- nvinfo : EIATTR_MIN_STACK_SIZE
	.align		4
.L_120:
        /*0294*/ 	.byte	0x04, 0x12
        /*0296*/ 	.short	(.L_122 - .L_121)
	.align		4
.L_121:
        /*0298*/ 	.word	index@(_ZN7cutlass13device_kernelIN5flash19enable_sm80_to_sm89INS1_16FlashAttnFwdSm80INS1_25CollectiveMainloopFwdSm80ILi8ELi2ELb0EN4cute5tupleIJNS5_1CILi128EEENS7_ILi64EEENS7_ILi192EEEEEELi192ENS_10bfloat16_tEfNS_4arch4Sm80ELb0ELb1ELb1ELb0ELb0ELb0ELb1ELb0EEENS1_21CollectiveEpilogueFwdINS6_IJS8_SA_S9_EEENS6_IJNS7_ILi1EEESI_SI_EEESC_SE_Li256ELb0ELb1ELb0ELb0EEENS1_19SingleTileSchedulerILb0ELb0ELb1ELi128EEEEEEEEEvNT_6ParamsE)
        /*029c*/ 	.word	0x00000000


	//----- nvinfo : EIATTR_MIN_STACK_SIZE
	.align		4
.L_122:
        /*02a0*/ 	.byte	0x04, 0x12
        /*02a2*/ 	.short	(.L_124 - .L_123)
	.align		4
.L_123:
        /*02a4*/ 	.word	index@(_ZN7cutlass13device_kernelIN5flash19enable_sm80_to_sm89INS1_16FlashAttnFwdSm80INS1_25CollectiveMainloopFwdSm80ILi8ELi2ELb0EN4cute5tupleIJNS5_1CILi128EEENS7_ILi64EEENS7_ILi192EEEEEELi192ENS_10bfloat16_tEfNS_4arch4Sm80ELb0ELb1ELb1ELb1ELb0ELb0ELb1ELb0EEENS1_21CollectiveEpilogueFwdINS6_IJS8_SA_S9_EEENS6_IJNS7_ILi1EEESI_SI_EEESC_SE_Li256ELb1ELb1ELb0ELb0EEENS1_19SingleTileSchedulerILb1ELb0ELb1ELi128EEEEEEEEEvNT_6ParamsE)
        /*02a8*/ 	.word	0x00000000


	//----- nvinfo : EIATTR_MIN_STACK_SIZE
	.align		4
.L_124:
        /*02ac*/ 	.byte	0x04, 0x12
        /*02ae*/ 	.short	(.L_126 - .L_125)
	.align		4
.L_125:
        /*02b0*/ 	.word	index@(_ZN7cutlass13device_kernelIN5flash19enable_sm80_to_sm89INS1_16FlashAttnFwdSm80INS1_25CollectiveMainloopFwdSm80ILi8ELi2ELb0EN4cute5tupleIJNS5_1CILi128EEENS7_ILi64EEENS7_ILi192EEEEEELi192ENS_10bfloat16_tEfNS_4arch4Sm80ELb0ELb1ELb1ELb1ELb0ELb1ELb1ELb0EEENS1_21CollectiveEpilogueFwdINS6_IJS8_SA_S9_EEENS6_IJNS7_ILi1EEESI_SI_EEESC_SE_Li256ELb1ELb1ELb0ELb0EEENS1_19SingleTileSchedulerILb1ELb0ELb1ELi128EEEEEEEEEvNT_6ParamsE)
        /*02b4*/ 	.word	0x00000070


	//----- nvinfo : EIATTR_MIN_STACK_SIZE
	.align		4
.L_126:
        /*02b8*/ 	.byte	0x04, 0x12
        /*02ba*/ 	.short	(.L_128 - .L_127)
	.align		4
.L_127:
        /*02bc*/ 	.word	index@(_ZN7cutlass13device_kernelIN5flash19enable_sm80_to_sm89INS1_16FlashAttnFwdSm80INS1_25CollectiveMainloopFwdSm80ILi8ELi2ELb1EN4cute5tupleIJNS5_1CILi128EEENS7_ILi96EEENS7_ILi192EEEEEELi192ENS_10bfloat16_tEfNS_4arch4Sm80ELb1ELb0ELb1ELb0ELb0ELb0ELb1ELb0EEENS1_21CollectiveEpilogueFwdINS6_IJS8_SA_S9_EEENS6_IJNS7_ILi1EEESI_SI_EEESC_SE_Li256ELb0ELb1ELb0ELb0EEENS1_30DynamicPersistentTileSchedulerILi256ELi256ELb0ELb1ELb0EEEEEEEEEvNT_6ParamsE)
        /*02c0*/ 	.word	0x000000a8


	//----- nvinfo : EIATTR_MIN_STACK_SIZE
	.align		4
.L_128:
        /*02c4*/ 	.byte	0x04, 0x12
        /*02c6*/ 	.short	(.L_130 - .L_129)
	.align		4
.L_129:
        /*02c8*/ 	.word	index@(_ZN7cutlass13device_kernelIN5flash19enable_sm80_to_sm89INS1_16FlashAttnFwdSm80INS1_25CollectiveMainloopFwdSm80ILi8ELi2ELb1EN4cute5tupleIJNS5_1CILi128EEENS7_ILi96EEENS7_ILi192EEEEEELi192ENS_10bfloat16_tEfNS_4arch4Sm80ELb1ELb0ELb1ELb1ELb0ELb0ELb1ELb0EEENS1_21CollectiveEpilogueFwdINS6_IJS8_SA_S9_EEENS6_IJNS7_ILi1EEESI_SI_EEESC_SE_Li256ELb1ELb1ELb0ELb0EEENS1_19SingleTileSchedulerILb1ELb0ELb1ELi128EEEEEEEEEvNT_6ParamsE)
        /*02cc*/ 	.word	0x00000048


	//----- nvinfo : EIATTR_MIN_STACK_SIZE
	.align		4
.L_130:
        /*02d0*/ 	.byte	0x04, 0x12
        /*02d2*/ 	.short	(.L_132 - .L_131)
	.align		4
.L_131:
        /*02d4*/ 	.word	index@(_ZN7cutlass13device_kernelIN5flash19enable_sm80_to_sm89INS1_16FlashAttnFwdSm80INS1_25CollectiveMainloopFwdSm80ILi8ELi2ELb0EN4cute5tupleIJNS5_1CILi128EEENS7_ILi64EEENS7_ILi192EEEEEELi192ENS_10bfloat16_tEfNS_4arch4Sm80ELb1ELb0ELb1ELb1ELb0ELb1ELb1ELb0EEENS1_21CollectiveEpilogueFwdINS6_IJS8_SA_S9_EEENS6_IJNS7_ILi1EEESI_SI_EEESC_SE_Li256ELb1ELb1ELb0ELb0EEENS1_19SingleTileSchedulerILb1ELb0ELb1ELi128EEEEEEEEEvNT_6ParamsE)
        /*02d8*/ 	.word	0x00000000
.L_132:


//--------------------- .nv.info._ZN7cutlass13device_kernelIN5flash19enable_sm80_to_sm89INS1_16FlashAttnFwdSm80INS1_25CollectiveMainloopFwdSm80ILi8ELi1ELb1EN4cute5tupleIJNS5_1CILi128EEENS7_ILi96EEENS7_ILi192EEEEEELi192ENS_10bfloat16_tEfNS_4arch4Sm80ELb0ELb0ELb1ELb0ELb0ELb0ELb1ELb0EEENS1_21CollectiveEpilogueFwdINS6_IJS8_SA_S9_EEENS6_IJNS7_ILi1EEESI_SI_EEESC_SE_Li256ELb0ELb1ELb0ELb0EEENS1_19SingleTileSchedulerILb0ELb0ELb1ELi128EEEEEEEEEvNT_6ParamsE --------------------------
	.section	.nv.info._ZN7cutlass13device_kernelIN5flash19enable_sm80_to_sm89INS1_16FlashAttnFwdSm80INS1_25CollectiveMainloopFwdSm80ILi8ELi1ELb1EN4cute5tupleIJNS5_1CILi128EEENS7_ILi96EEENS7_ILi192EEEEEELi192ENS_10bfloat16_tEfNS_4arch4Sm80ELb0ELb0ELb1ELb0ELb0ELb0ELb1ELb0EEENS1_21CollectiveEpilogueFwdINS6_IJS8_SA_S9_EEENS6_IJNS7_ILi1EEESI_SI_EEESC_SE_Li256ELb0ELb1ELb0ELb0EEENS1_19SingleTileSchedulerILb0ELb0ELb1ELi128EEEEEEEEEvNT_6ParamsE,"",@"SHT_CUDA_INFO"
	.sectionflags	@""
	.align	4


	//----- nvinfo : EIATTR_CUDA_API_VERSION
	.align		4
        /*0000*/ 	.byte	0x04, 0x37
        /*0002*/ 	.short	(.L_134 - .L_133)
.L_133:
        /*0004*/ 	.word	0x00000082


	//----- nvinfo : EIATTR_SW2861232_WAR
	.align		4
.L_134:
        /*0008*/ 	.byte	0x01, 0x35
	.zero		2


	//----- nvinfo : EIATTR_PARAM_CBANK
	.align		4
        /*000c*/ 	.byte	0x04, 0x0a
        /*000e*/ 	.short	(.L_136 - .L_135)
	.align		4
.L_135:
        /*0010*/ 	.word	index@(.nv.constant0._ZN7cutlass13device_kernelIN5flash19enable_sm80_to_sm89INS1_16FlashAttnFwdSm80INS1_25CollectiveMainloopFwdSm80ILi8ELi1ELb1EN4cute5tupleIJNS5_1CILi128EEENS7_ILi96EEENS7_ILi192EEEEEELi192ENS_10bfloat16_tEfNS_4arch4Sm80ELb0ELb0ELb1ELb0ELb0ELb0ELb1ELb0EEENS1_21CollectiveEpilogueFwdINS6_IJS8_SA_S9_EEENS6_IJNS7_ILi1EEESI_SI_EEESC_SE_Li256ELb0ELb1ELb0ELb0EEENS1_19SingleTileSchedulerILb0ELb0ELb1ELi128EEEEEEEEEvNT_6ParamsE)
        /*0014*/ 	.short	0x0160
        /*0016*/ 	.short	0x0418


	//----- nvinfo : EIATTR_CBANK_PARAM_SIZE
	.align		4
.L_136:
        /*0018*/ 	.byte	0x03, 0x19
        /*001a*/ 	.short	0x0418


	//----- nvinfo : EIATTR_KPARAM_INFO
	.align		4
        /*001c*/ 	.byte	0x04, 0x17
        /*001e*/ 	.short	(.L_138 - .L_137)
.L_137:
        /*0020*/ 	.word	0x00000000
        /*0024*/ 	.short	0x0000
        /*0026*/ 	.short	0x0000
        /*0028*/ 	.byte	0x00, 0xf0, 0x61, 0x10


	//----- nvinfo : EIATTR_MAXREG_COUNT
	.align		4
.L_138:
        /*002c*/ 	.byte	0x03, 0x1b
        /*002e*/ 	.short	0x00ff


	//----- nvinfo : EIATTR_NUM_BARRIERS
	.align		4
        /*0030*/ 	.byte	0x02, 0x4c
        /*0032*/ 	.byte	0x02
	.zero		1


	//----- nvinfo : EIATTR_ANNOTATIONS
	.align		4
        /*0034*/ 	.byte	0x04, 0x55
        /*0036*/ 	.short	(.L_140 - .L_139)


	//   ....[0]....
.L_139:
        /*0038*/ 	.word	0x00000001
        /*003c*/ 	.byte	0x90, 0x02, 0x00, 0x00, 0x01, 0x00, 0x00, 0x00, 0x10, 0x04, 0x00, 0x00, 0x01, 0x00, 0x00, 0x00
        /* <DEDUP_REMOVED lines=35> */
        /*027c*/ 	.byte	0x30, 0xaf, 0x00, 0x00, 0x01, 0x00, 0x00, 0x00, 0x60, 0xaf, 0x00, 0x00


	//----- nvinfo : EIATTR_MERCURY_ISA_VERSION
	.align		4
.L_140:
        /*0288*/ 	.byte	0x03, 0x5f
        /*028a*/ 	.short	0x0000


	//----- nvinfo : EIATTR_COOP_GROUP_MASK_REGIDS
	.align		4
        /*028c*/ 	.byte	0x04, 0x29
        /*028e*/ 	.short	(.L_142 - .L_141)


	//   ....[0]....
.L_141:
        /*0290*/ 	.word	0xffffffff


	//   ....[1]....
        /*0294*/ 	.word	0xffffffff


	//   ....[2]....
        /*0298*/ 	.word	0xffffffff


	//   ....[3]....
        /*029c*/ 	.word	0xffffffff


	//   ....[4]....
        /*02a0*/ 	.word	0xffffffff


	//   ....[5]....
        /*02a4*/ 	.word	0xffffffff


	//   ....[6]....
        /*02a8*/ 	.word	0xffffffff


	//   ....[7]....
        /*02ac*/ 	.word	0xffffffff


	//   ....[8]....
        /*02b0*/ 	.word	0xffffffff


	//   ....[9]....
        /*02b4*/ 	.word	0xffffffff


	//   ....[10]....
        /*02b8*/ 	.word	0xffffffff


	//   ....[11]....
        /*02bc*/ 	.word	0xffffffff


	//   ....[12]....
        /*02c0*/ 	.word	0xffffffff


	//   ....[13]....
        /*02c4*/ 	.word	0xffffffff


	//   ....[14]....
        /*02c8*/ 	.word	0xffffffff


	//   ....[15]....
        /*02cc*/ 	.word	0xffffffff


	//   ....[16]....
        /*02d0*/ 	.word	0xffffffff


	//   ....[17]....
        /*02d4*/ 	.word	0xffffffff


	//   ....[18]....
        /*02d8*/ 	.word	0xffffffff


	//   ....[19]....
        /*02dc*/ 	.word	0xffffffff


	//   ....[20]....
        /*02e0*/ 	.word	0xffffffff


	//   ....[21]....
        /*02e4*/ 	.word	0xffffffff


	//   ....[22]....
        /*02e8*/ 	.word	0xffffffff


	//   ....[23]....
        /*02ec*/ 	.word	0xffffffff


	//   ....[24]....
        /*02f0*/ 	.word	0xffffffff


	//   ....[25]....
        /*02f4*/ 	.word	0xffffffff


	//   ....[26]....
        /*02f8*/ 	.word	0xffffffff


	//   ....[27]....
        /*02fc*/ 	.word	0xffffffff


	//   ....[28]....
        /*0300*/ 	.word	0xffffffff


	//   ....[29]....
        /*0304*/ 	.word	0xffffffff


	//   ....[30]....
        /*0308*/ 	.word	0xffffffff


	//   ....[31]....
        /*030c*/ 	.word	0xffffffff


	//----- nvinfo : EIATTR_COOP_GROUP_INSTR_OFFSETS
	.align		4
.L_142:
        /*0310*/ 	.byte	0x04, 0x28
        /*0312*/ 	.short	(.L_144 - .L_143)


	//   ....[0]....
.L_143:
        /*0314*/ 	.word	0x00000610


	//   ....[1]....
        /*0318*/ 	.word	0x00000650


	//   ....[2]....
        /*031c*/ 	.word	0x000006d0


	//   ....[3]....
        /*0320*/ 	.word	0x00000730


	//   ....[4]....
        /*0324*/ 	.word	0x00000760


	//   ....[5]....
        /*0328*/ 	.word	0x00000800


	//   ....[6]....
        /*032c*/ 	.word	0x00000830


	//   ....[7]....
        /*0330*/ 	.word	0x00000870


	//   ....[8]....
        /*0334*/ 	.word	0x000035b0


	//   ....[9]....
        /*0338*/ 	.word	0x00003670


	//   ....[10]....
        /*033c*/ 	.word	0x000036b0


	//   ....[11]....
        /*0340*/ 	.word	0x00003730


	//   ....[12]....
        /*0344*/ 	.word	0x00008520


	//   ....[13]....
        /*0348*/ 	.word	0x000085a0


	//   ....[14]....
        /*034c*/ 	.word	0x000085b0


	//   ....[15]....
        /*0350*/ 	.word	0x00008640


	//   ....[16]....
        /*0354*/ 	.word	0x0000ac10


	//   ....[17]....
        /*0358*/ 	.word	0x0000ac20


	//   ....[18]....
        /*035c*/ 	.word	0x0000ac50


	//   ....[19]....
        /*0360*/ 	.word	0x0000ac70


	//   ....[20]....
        /*0364*/ 	.word	0x0000c040


	//   ....[21]....
        /*0368*/ 	.word	0x0000c050


	//   ....[22]....
        /*036c*/ 	.word	0x0000c070


	//   ....[23]....
        /*0370*/ 	.word	0x0000c080


	//   ....[24]....
        /*0374*/ 	.word	0x0000c190


	//   ....[25]....
        /*0378*/ 	.word	0x0000c1b0


	//   ....[26]....
        /*037c*/ 	.word	0x0000c310


	//   ....[27]....
        /*0380*/ 	.word	0x0000c340


	//   ....[28]....
        /*0384*/ 	.word	0x0000c470


	//   ....[29]....
        /*0388*/ 	.word	0x0000c4a0


	//   ....[30]....
        /*038c*/ 	.word	0x0000c5d0


	//   ....[31]....
        /*0390*/ 	.word	0x0000c5f0


	//----- nvinfo : EIATTR_EXIT_INSTR_OFFSETS
	.align		4
.L_144:
        /*0394*/ 	.byte	0x04, 0x1c
        /*0396*/ 	.short	(.L_146 - .L_145)


	//   ....[0]....
.L_145:
        /*0398*/ 	.word	0x00000040


	//   ....[1]....
        /*039c*/ 	.word	0x0000c600


	//   ....[2]....
        /*03a0*/ 	.word	0x0000c6b0


	//   ....[3]....
        /*03a4*/ 	.word	0x0000c710


	//----- nvinfo : EIATTR_CTAIDZ_USED
	.align		4
.L_146:
        /*03a8*/ 	.byte	0x01, 0x04
	.zero		2


	//----- nvinfo : EIATTR_MAX_THREADS
	.align		4
        /*03ac*/ 	.byte	0x04, 0x05
        /*03ae*/ 	.short	(.L_148 - .L_147)
.L_147:
        /*03b0*/ 	.word	0x00000100
        /*03b4*/ 	.word	0x00000001
        /*03b8*/ 	.word	0x00000001


	//----- nvinfo : EIATTR_CRS_STACK_SIZE
	.align		4
.L_148:
        /*03bc*/ 	.byte	0x04, 0x1e
        /*03be*/ 	.short	(.L_150 - .L_149)
.L_149:
        /*03c0*/ 	.word	0x00000000
.L_150:


//--------------------- .nv.info._ZN7cutlass13device_kernelIN5flash19enable_sm80_to_sm89INS1_16FlashAttnFwdSm80INS1_25CollectiveMainloopFwdSm80ILi8ELi1ELb1EN4cute5tupleIJNS5_1CILi128EEENS7_ILi96EEENS7_ILi192EEEEEELi192ENS_10bfloat16_tEfNS_4arch4Sm80ELb0ELb0ELb1ELb1ELb0ELb0ELb1ELb0EEENS1_21CollectiveEpilogueFwdINS6_IJS8_SA_S9_EEENS6_IJNS7_ILi1EEESI_SI_EEESC_SE_Li256ELb1ELb1ELb0ELb0EEENS1_19SingleTileSchedulerILb1ELb0ELb1ELi128EEEEEEEEEvNT_6ParamsE --------------------------
	.section	.nv.info._ZN7cutlass13device_kernelIN5flash19enable_sm80_to_sm89INS1_16FlashAttnFwdSm80INS1_25CollectiveMainloopFwdSm80ILi8ELi1ELb1EN4cute5tupleIJNS5_1CILi128EEENS7_ILi96EEENS7_ILi192EEEEEELi192ENS_10bfloat16_tEfNS_4arch4Sm80ELb0ELb0ELb1ELb1ELb0ELb0ELb1ELb0EEENS1_21CollectiveEpilogueFwdINS6_IJS8_SA_S9_EEENS6_IJNS7_ILi1EEESI_SI_EEESC_SE_Li256ELb1ELb1ELb0ELb0EEENS1_19SingleTileSchedulerILb1ELb0ELb1ELi128EEEEEEEEEvNT_6ParamsE,"",@"SHT_CUDA_INFO"
	.sectionflags	@""
	.align	4


	//----- nvinfo : EIATTR_CUDA_API_VERSION
	.align		4
        /*0000*/ 	.byte	0x04, 0x37
        /*0002*/ 	.short	(.L_152 - .L_151)
.L_151:
        /*0004*/ 	.word	0x00000082


	//----- nvinfo : EIATTR_SW2861232_WAR
	.align		4
.L_152:
        /*0008*/ 	.byte	0x01, 0x35
	.zero		2


	//----- nvinfo : EIATTR_PARAM_CBANK
	.align		4
        /*000c*/ 	.byte	0x04, 0x0a
        /*000e*/ 	.short	(.L_154 - .L_153)
	.align		4
.L_153:
        /*0010*/ 	.word	index@(.nv.constant0._ZN7cutlass13device_kernelIN5flash19enable_sm80_to_sm89INS1_16FlashAttnFwdSm80INS1_25CollectiveMainloopFwdSm80ILi8ELi1ELb1EN4cute5tupleIJNS5_1CILi128EEENS7_ILi96EEENS7_ILi192EEEEEELi192ENS_10bfloat16_tEfNS_4arch4Sm80ELb0ELb0ELb1ELb1ELb0ELb0ELb1ELb0EEENS1_21CollectiveEpilogueFwdINS6_IJS8_SA_S9_EEENS6_IJNS7_ILi1EEESI_SI_EEESC_SE_Li256ELb1ELb1ELb0ELb0EEENS1_19SingleTileSchedulerILb1ELb0ELb1ELi128EEEEEEEEEvNT_6ParamsE)
        /*0014*/ 	.short	0x0160
        /*0016*/ 	.short	0x0418


	//----- nvinfo : EIATTR_CBANK_PARAM_SIZE
	.align		4
.L_154:
        /*0018*/ 	.byte	0x03, 0x19
        /*001a*/ 	.short	0x0418


	//----- nvinfo : EIATTR_KPARAM_INFO
	.align		4
        /*001c*/ 	.byte	0x04, 0x17
        /*001e*/ 	.short	(.L_156 - .L_155)
.L_155:
        /*0020*/ 	.word	0x00000000
        /*0024*/ 	.short	0x0000
        /*0026*/ 	.short	0x0000
        /*0028*/ 	.byte	0x00, 0xf0, 0x61, 0x10


	//----- nvinfo : EIATTR_MAXREG_COUNT
	.align		4
.L_156:
        /*002c*/ 	.byte	0x03, 0x1b
        /*002e*/ 	.short	0x00ff


	//----- nvinfo : EIATTR_NUM_BARRIERS
	.align		4
        /*0030*/ 	.byte	0x02, 0x4c
        /*0032*/ 	.byte	0x02
	.zero		1


	//----- nvinfo : EIATTR_ANNOTATIONS
	.align		4
        /*0034*/ 	.byte	0x04, 0x55
        /*0036*/ 	.short	(.L_158 - .L_157)


	//   ....[0]....
.L_157:
        /* <DEDUP_REMOVED lines=30> */
        /*020c*/ 	.byte	0x10, 0xcd, 0x00, 0x00


	//----- nvinfo : EIATTR_MERCURY_ISA_VERSION
	.align		4
.L_158:
        /*0210*/ 	.byte	0x03, 0x5f
        /*0212*/ 	.short	0x0000


	//----- nvinfo : EIATTR_COOP_GROUP_MASK_REGIDS
	.align		4
        /*0214*/ 	.byte	0x04, 0x29
        /*0216*/ 	.short	(.L_160 - .L_159)


	//   ....[0]....
.L_159:
        /*0218*/ 	.word	0xffffffff


	//   ....[1]....
        /*021c*/ 	.word	0xffffffff


	//   ....[2]....
        /*0220*/ 	.word	0xffffffff


	//   ....[3]....
        /*0224*/ 	.word	0xffffffff


	//   ....[4]....
        /*0228*/ 	.word	0xffffffff


	//   ....[5]....
        /*022c*/ 	.word	0xffffffff


	//   ....[6]....
        /*0230*/ 	.word	0xffffffff


	//   ....[7]....
        /*0234*/ 	.word	0xffffffff


	//   ....[8]....
        /*0238*/ 	.word	0xffffffff


	//   ....[9]....
        /*023c*/ 	.word	0xffffffff


	//   ....[10]....
        /*0240*/ 	.word	0xffffffff


	//   ....[11]....
        /*0244*/ 	.word	0xffffffff


	//   ....[12]....
        /*0248*/ 	.word	0xffffffff


	//   ....[13]....
        /*024c*/ 	.word	0xffffffff


	//   ....[14]....
        /*0250*/ 	.word	0xffffffff


	//   ....[15]....
        /*0254*/ 	.word	0xffffffff


	//   ....[16]....
        /*0258*/ 	.word	0xffffffff


	//   ....[17]....
        /*025c*/ 	.word	0xffffffff


	//   ....[18]....
        /*0260*/ 	.word	0xffffffff


	//   ....[19]....
        /*0264*/ 	.word	0xffffffff


	//   ....[20]....
        /*0268*/ 	.word	0xffffffff


	//   ....[21]....
        /*026c*/ 	.word	0xffffffff


	//   ....[22]....
        /*0270*/ 	.word	0xffffffff


	//   ....[23]....
        /*0274*/ 	.word	0xffffffff


	//   ....[24]....
        /*0278*/ 	.word	0xffffffff


	//   ....[25]....
        /*027c*/ 	.word	0xffffffff


	//   ....[26]....
        /*0280*/ 	.word	0xffffffff


	//   ....[27]....
        /*0284*/ 	.word	0xffffffff


	//   ....[28]....
        /*0288*/ 	.word	0xffffffff


	//   ....[29]....
        /*028c*/ 	.word	0xffffffff


	//   ....[30]....
        /*0290*/ 	.word	0xffffffff


	//   ....[31]....
        /*0294*/ 	.word	0xffffffff


	//   ....[32]....
        /*0298*/ 	.word	0xffffffff


	//   ....[33]....
        /*029c*/ 	.word	0xffffffff


	//   ....[34]....
        /*02a0*/ 	.word	0xffffffff


	//   ....[35]....
        /*02a4*/ 	.word	0xffffffff


	//   ....[36]....
        /*02a8*/ 	.word	0xffffffff


	//   ....[37]....
        /*02ac*/ 	.word	0xffffffff


	//   ....[38]....
        /*02b0*/ 	.word	0xffffffff


	//   ....[39]....
        /*02b4*/ 	.word	0xffffffff


	//   ....[40]....
        /*02b8*/ 	.word	0xffffffff


	//----- nvinfo : EIATTR_COOP_GROUP_INSTR_OFFSETS
	.align		4
.L_160:
        /*02bc*/ 	.byte	0x04, 0x28
        /*02be*/ 	.short	(.L_162 - .L_161)


	//   ....[0]....
.L_161:
        /*02c0*/ 	.word	0x00000090


	//   ....[1]....
        /*02c4*/ 	.word	0x00000e80


	//   ....[2]....
        /*02c8*/ 	.word	0x00000ef0


	//   ....[3]....
        /*02cc*/ 	.word	0x00001180


	//   ....[4]....
        /*02d0*/ 	.word	0x000011b0


	//   ....[5]....
        /*02d4*/ 	.word	0x00001360


	//   ....[6]....
        /*02d8*/ 	.word	0x00001390


	//   ....[7]....
        /*02dc*/ 	.word	0x000013d0


	//   ....[8]....
        /*02e0*/ 	.word	0x00001440


	//   ....[9]....
        /*02e4*/ 	.word	0x00003f10


	//   ....[10]....
        /*02e8*/ 	.word	0x00003fc0


	//   ....[11]....
        /*02ec*/ 	.word	0x00003ff0


	//   ....[12]....
        /*02f0*/ 	.word	0x00004060


	//   ....[13]....
        /*02f4*/ 	.word	0x00008900


	//   ....[14]....
        /*02f8*/ 	.word	0x00008970


	//   ....[15]....
        /*02fc*/ 	.word	0x00008980


	//   ....[16]....
        /*0300*/ 	.word	0x00008a10


	//   ....[17]....
        /*0304*/ 	.word	0x0000aed0


	//   ....[18]....
        /*0308*/ 	.word	0x0000aee0


	//   ....[19]....
        /*030c*/ 	.word	0x0000af10


	//   ....[20]....
        /*0310*/ 	.word	0x0000af20


	//   ....[21]....
        /*0314*/ 	.word	0x0000c490


	//   ....[22]....
        /*0318*/ 	.word	0x0000c4e0


	//   ....[23]....
        /*031c*/ 	.word	0x0000c510


	//   ....[24]....
        /*0320*/ 	.word	0x0000c530


	//   ....[25]....
        /*0324*/ 	.word	0x0000c710


	//   ....[26]....
        /*0328*/ 	.word	0x0000c720


	//   ....[27]....
        /*032c*/ 	.word	0x0000c8a0


	//   ....[28]....
        /*0330*/ 	.word	0x0000c8d0


	//   ....[29]....
        /*0334*/ 	.word	0x0000ca20


	//   ....[30]....
        /*0338*/ 	.word	0x0000ca50


	//   ....[31]....
        /*033c*/ 	.word	0x0000cba0


	//   ....[32]....
        /*0340*/ 	.word	0x0000cbc0


	//   ....[33]....
        /*0344*/ 	.word	0x0000d3c0


	//   ....[34]....
        /*0348*/ 	.word	0x0000d3e0


	//   ....[35]....
        /*034c*/ 	.word	0x0000d530


	//   ....[36]....
        /*0350*/ 	.word	0x0000d560


	//   ....[37]....
        /*0354*/ 	.word	0x0000d690


	//   ....[38]....
        /*0358*/ 	.word	0x0000d6c0


	//   ....[39]....
        /*035c*/ 	.word	0x0000d7f0


	//   ....[40]....
        /*0360*/ 	.word	0x0000d810


	//----- nvinfo : EIATTR_EXIT_INSTR_OFFSETS
	.align		4
.L_162:
        /*0364*/ 	.byte	0x04, 0x1c
        /*0366*/ 	.short	(.L_164 - .L_163)


	//   ....[0]....
.L_163:
        /*0368*/ 	.word	0x00000350


	//   ....[1]....
        /*036c*/ 	.word	0x0000cbd0


	//   ....[2]....
        /*0370*/ 	.word	0x0000cca0


	//   ....[3]....
        /*0374*/ 	.word	0x0000cd00


	//   ....[4]....
        /*0378*/ 	.word	0x0000d820


	//   ....[5]....
        /*037c*/ 	.word	0x0000d8d0


	//   ....[6]....
        /*0380*/ 	.word	0x0000d930


	//----- nvinfo : EIATTR_CTAIDZ_USED
	.align		4
.L_164:
        /*0384*/ 	.byte	0x01, 0x04
	.zero		2


	//----- nvinfo : EIATTR_MAX_THREADS
	.align		4
        /*0388*/ 	.byte	0x04, 0x05
        /*038a*/ 	.short	(.L_166 - .L_165)
.L_165:
        /*038c*/ 	.word	0x00000100
        /*0390*/ 	.word	0x00000001
        /*0394*/ 	.word	0x00000001


	//----- nvinfo : EIATTR_CRS_STACK_SIZE
	.align		4
.L_166:
        /*0398*/ 	.byte	0x04, 0x1e
        /*039a*/ 	.short	(.L_168 - .L_167)
.L_167:
        /*039c*/ 	.word	0x00000000
.L_168:


//--------------------- .nv.info._ZN7cutlass13device_kernelIN5flash19enable_sm80_to_sm89INS1_16FlashAttnFwdSm80INS1_25CollectiveMainloopFwdSm80ILi8ELi1ELb0EN4cute5tupleIJNS5_1CILi128EEENS7_ILi64EEENS7_ILi192EEEEEELi192ENS_10bfloat16_tEfNS_4arch4Sm80ELb0ELb0ELb1ELb1ELb0ELb1ELb1ELb0EEENS1_21CollectiveEpilogueFwdINS6_IJS8_SA_S9_EEENS6_IJNS7_ILi1EEESI_SI_EEESC_SE_Li256ELb1ELb1ELb0ELb0EEENS1_19SingleTileSchedulerILb1ELb0ELb1ELi128EEEEEEEEEvNT_6ParamsE --------------------------
	.section	.nv.info._ZN7cutlass13device_kernelIN5flash19enable_sm80_to_sm89INS1_16FlashAttnFwdSm80INS1_25CollectiveMainloopFwdSm80ILi8ELi1ELb0EN4cute5tupleIJNS5_1CILi128EEENS7_ILi64EEENS7_ILi192EEEEEELi192ENS_10bfloat16_tEfNS_4arch4Sm80ELb0ELb0ELb1ELb1ELb0ELb1ELb1ELb0EEENS1_21CollectiveEpilogueFwdINS6_IJS8_SA_S9_EEENS6_IJNS7_ILi1EEESI_SI_EEESC_SE_Li256ELb1ELb1ELb0ELb0EEENS1_19SingleTileSchedulerILb1ELb0ELb1ELi128EEEEEEEEEvNT_6ParamsE,"",@"SHT_CUDA_INFO"
	.sectionflags	@""
	.align	4


	//----- nvinfo : EIATTR_CUDA_API_VERSION
	.align		4
        /*0000*/ 	.byte	0x04, 0x37
        /*0002*/ 	.short	(.L_170 - .L_169)
.L_169:
        /*0004*/ 	.word	0x00000082


	//----- nvinfo : EIATTR_SW2861232_WAR
	.align		4
.L_170:
        /*0008*/ 	.byte	0x01, 0x35
	.zero		2


	//----- nvinfo : EIATTR_PARAM_CBANK
	.align		4
        /*000c*/ 	.byte	0x04, 0x0a
        /*000e*/ 	.short	(.L_172 - .L_171)
	.align		4
.L_171:
        /*0010*/ 	.word	index@(.nv.constant0._ZN7cutlass13device_kernelIN5flash19enable_sm80_to_sm89INS1_16FlashAttnFwdSm80INS1_25CollectiveMainloopFwdSm80ILi8ELi1ELb0EN4cute5tupleIJNS5_1CILi128EEENS7_ILi64EEENS7_ILi192EEEEEELi192ENS_10bfloat16_tEfNS_4arch4Sm80ELb0ELb0ELb1ELb1ELb0ELb1ELb1ELb0EEENS1_21CollectiveEpilogueFwdINS6_IJS8_SA_S9_EEENS6_IJNS7_ILi1EEESI_SI_EEESC_SE_Li256ELb1ELb1ELb0ELb0EEENS1_19SingleTileSchedulerILb1ELb0ELb1ELi128EEEEEEEEEvNT_6ParamsE)
        /*0014*/ 	.short	0x0160
        /*0016*/ 	.short	0x0418


	//----- nvinfo : EIATTR_CBANK_PARAM_SIZE
	.align		4
.L_172:
        /*0018*/ 	.byte	0x03, 0x19
        /*001a*/ 	.short	0x0418


	//----- nvinfo : EIATTR_KPARAM_INFO
	.align		4
        /*001c*/ 	.byte	0x04, 0x17
        /*001e*/ 	.short	(.L_174 - .L_173)
.L_173:
        /*0020*/ 	.word	0x00000000
        /*0024*/ 	.short	0x0000
        /*0026*/ 	.short	0x0000
        /*0028*/ 	.byte	0x00, 0xf0, 0x61, 0x10


	//----- nvinfo : EIATTR_MAXREG_COUNT
	.align		4
.L_174:
        /*002c*/ 	.byte	0x03, 0x1b
        /*002e*/ 	.short	0x00ff


	//----- nvinfo : EIATTR_NUM_BARRIERS
	.align		4
        /*0030*/ 	.byte	0x02, 0x4c
        /*0032*/ 	.byte	0x02
	.zero		1


	//----- nvinfo : EIATTR_MERCURY_ISA_VERSION
	.align		4
        /*0034*/ 	.byte	0x03, 0x5f
        /*0036*/ 	.short	0x0000


	//----- nvinfo : EIATTR_COOP_GROUP_MASK_REGIDS
	.align		4
        /*0038*/ 	.byte	0x04, 0x29
        /*003a*/ 	.short	(.L_176 - .L_175)


	//   ....[0]....
.L_175:
        /*003c*/ 	.word	0xffffffff


	//   ....[1]....
        /*0040*/ 	.word	0xffffffff


	//   ....[2]....
        /*0044*/ 	.word	0xffffffff


	//   ....[3]....
        /*0048*/ 	.word	0xffffffff


	//   ....[4]....
        /*004c*/ 	.word	0xffffffff


	//   ....[5]....
        /*0050*/ 	.word	0xffffffff


	//   ....[6]....
        /*0054*/ 	.word	0xffffffff


	//   ....[7]....
        /*0058*/ 	.word	0xffffffff


	//   ....[8]....
        /*005c*/ 	.word	0xffffffff


	//   ....[9]....
        /*0060*/ 	.word	0xffffffff


	//   ....[10]....
        /*0064*/ 	.word	0xffffffff


	//   ....[11]....
        /*0068*/ 	.word	0xffffffff


	//   ....[12]....
        /*006c*/ 	.word	0xffffffff


	//   ....[13]....
        /*0070*/ 	.word	0xffffffff


	//   ....[14]....
        /*0074*/ 	.word	0xffffffff


	//   ....[15]....
        /*0078*/ 	.word	0xffffffff


	//   ....[16]....
        /*007c*/ 	.word	0xffffffff


	//   ....[17]....
        /*0080*/ 	.word	0xffffffff


	//   ....[18]....
        /*0084*/ 	.word	0xffffffff


	//   ....[19]....
        /*0088*/ 	.word	0xffffffff


	//   ....[20]....
        /*008c*/ 	.word	0xffffffff


	//   ....[21]....
        /*0090*/ 	.word	0xffffffff


	//   ....[22]....
        /*0094*/ 	.word	0xffffffff


	//   ....[23]....
        /*0098*/ 	.word	0xffffffff


	//   ....[24]....
        /*009c*/ 	.word	0xffffffff


	//   ....[25]....
        /*00a0*/ 	.word	0xffffffff


	//   ....[26]....
        /*00a4*/ 	.word	0xffffffff


	//   ....[27]....
        /*00a8*/ 	.word	0xffffffff


	//   ....[28]....
        /*00ac*/ 	.word	0xffffffff


	//   ....[29]....
        /*00b0*/ 	.word	0xffffffff


	//   ....[30]....
        /*00b4*/ 	.word	0xffffffff


	//   ....[31]....
        /*00b8*/ 	.word	0xffffffff


	//   ....[32]....
        /*00bc*/ 	.word	0xffffffff


	//   ....[33]....
        /*00c0*/ 	.word	0xffffffff


	//   ....[34]....
        /*00c4*/ 	.word	0xffffffff


	//   ....[35]....
        /*00c8*/ 	.word	0xffffffff


	//   ....[36]....
        /*00cc*/ 	.word	0xffffffff


	//   ....[37]....
        /*00d0*/ 	.word	0xffffffff


	//   ....[38]....
        /*00d4*/ 	.word	0xffffffff


	//   ....[39]....
        /*00d8*/ 	.word	0xffffffff


	//   ....[40]....
        /*00dc*/ 	.word	0xffffffff


	//----- nvinfo : EIATTR_COOP_GROUP_INSTR_OFFSETS
	.align		4
.L_176:
        /*00e0*/ 	.byte	0x04, 0x28
        /*00e2*/ 	.short	(.L_178 - .L_177)


	//   ....[0]....
.L_177:
        /*00e4*/ 	.word	0x00000080


	//   ....[1]....
        /*00e8*/ 	.word	0x00006450


	//   ....[2]....
        /*00ec*/ 	.word	0x00006480


	//   ....[3]....
        /*00f0*/ 	.word	0x00006760


	//   ....[4]....
        /*00f4*/ 	.word	0x00006790


	//   ....[5]....
        /*00f8*/ 	.word	0x000068d0


	//   ....[6]....
        /*00fc*/ 	.word	0x00006900


	//   ....[7]....
        /*0100*/ 	.word	0x00006a30


	//   ....[8]....
        /*0104*/ 	.word	0x00006a70


	//   ....[9]....
        /*0108*/ 	.word	0x0000e0c0


	//   ....[10]....
        /*010c*/ 	.word	0x0000e1c0


	//   ....[11]....
        /*0110*/ 	.word	0x0000e1d0


	//   ....[12]....
        /*0114*/ 	.word	0x0000e240


	//   ....[13]....
        /*0118*/ 	.word	0x00010870


	//   ....[14]....
        /*011c*/ 	.word	0x00010890


	//   ....[15]....
        /*0120*/ 	.word	0x000108b0


	//   ....[16]....
        /*0124*/ 	.word	0x000108d0


	//   ....[17]....
        /*0128*/ 	.word	0x00012230


	//   ....[18]....
        /*012c*/ 	.word	0x00012260


	//   ....[19]....
        /*0130*/ 	.word	0x000122c0


	//   ....[20]....
        /*0134*/ 	.word	0x000122d0


	//   ....[21]....
        /*0138*/ 	.word	0x000137e0


	//   ....[22]....
        /*013c*/ 	.word	0x00013820


	//   ....[23]....
        /*0140*/ 	.word	0x00013860


	//   ....[24]....
        /*0144*/ 	.word	0x000138a0


	//   ....[25]....
        /*0148*/ 	.word	0x00013a90


	//   ....[26]....
        /*014c*/ 	.word	0x00013aa0


	//   ....[27]....
        /*0150*/ 	.word	0x00013c20


	//   ....[28]....
        /*0154*/ 	.word	0x00013c50


	//   ....[29]....
        /*0158*/ 	.word	0x00013da0


	//   ....[30]....
        /*015c*/ 	.word	0x00013dd0


	//   ....[31]....
        /*0160*/ 	.word	0x00013f20


	//   ....[32]....
        /*0164*/ 	.word	0x00013f40


	//   ....[33]....
        /*0168*/ 	.word	0x00014720


	//   ....[34]....
        /*016c*/ 	.word	0x00014740


	//   ....[35]....
        /*0170*/ 	.word	0x00014870


	//   ....[36]....
        /*0174*/ 	.word	0x000148a0


	//   ....[37]....
        /*0178*/ 	.word	0x000149d0


	//   ....[38]....
        /*017c*/ 	.word	0x00014a00


	//   ....[39]....
        /*0180*/ 	.word	0x00014b30


	//   ....[40]....
        /*0184*/ 	.word	0x00014b50


	//----- nvinfo : EIATTR_EXIT_INSTR_OFFSETS
	.align		4
.L_178:
        /*0188*/ 	.byte	0x04, 0x1c
        /*018a*/ 	.short	(.L_180 - .L_179)


	//   ....[0]....
.L_179:
        /*018c*/ 	.word	0x00000310


	//   ....[1]....
        /*0190*/ 	.word	0x00013f50


	//   ....[2]....
        /*0194*/ 	.word	0x00014020


	//   ....[3]....
        /*0198*/ 	.word	0x00014080


	//   ....[4]....
        /*019c*/ 	.word	0x00014b60


	//   ....[5]....
        /*01a0*/ 	.word	0x00014c10


	//   ....[6]....
        /*01a4*/ 	.word	0x00014c70


	//----- nvinfo : EIATTR_CTAIDZ_USED
	.align		4
.L_180:
        /*01a8*/ 	.byte	0x01, 0x04
	.zero		2


	//----- nvinfo : EIATTR_MAX_THREADS
	.align		4
        /*01ac*/ 	.byte	0x04, 0x05
        /*01ae*/ 	.short	(.L_182 - .L_181)
.L_181:
        /*01b0*/ 	.word	0x00000100
        /*01b4*/ 	.word	0x00000001
        /*01b8*/ 	.word	0x00000001


	//----- nvinfo : EIATTR_CRS_STACK_SIZE
	.align		4
.L_182:
        /*01bc*/ 	.byte	0x04, 0x1e
        /*01be*/ 	.short	(.L_184 - .L_183)
.L_183:
        /*01c0*/ 	.word	0x00000000
.L_184:


//--------------------- .nv.info._ZN7cutlass13device_kernelIN5flash19enable_sm80_to_sm89INS1_16FlashAttnFwdSm80INS1_25CollectiveMainloopFwdSm80ILi8ELi1ELb0EN4cute5tupleIJNS5_1CILi128EEENS7_ILi64EEENS7_ILi192EEEEEELi192ENS_10bfloat16_tEfNS_4arch4Sm80ELb0ELb1ELb1ELb0ELb0ELb0ELb1ELb0EEENS1_21CollectiveEpilogueFwdINS6_IJS8_SA_S9_EEENS6_IJNS7_ILi1EEESI_SI_EEESC_SE_Li256ELb0ELb1ELb0ELb0EEENS1_19SingleTileSchedulerILb0ELb0ELb1ELi128EEEEEEEEEvNT_6ParamsE --------------------------
	.section	.nv.info._ZN7cutlass13device_kernelIN5flash19enable_sm80_to_sm89INS1_16FlashAttnFwdSm80INS1_25CollectiveMainloopFwdSm80ILi8ELi1ELb0EN4cute5tupleIJNS5_1CILi128EEENS7_ILi64EEENS7_ILi192EEEEEELi192ENS_10bfloat16_tEfNS_4arch4Sm80ELb0ELb1ELb1ELb0ELb0ELb0ELb1ELb0EEENS1_21CollectiveEpilogueFwdINS6_IJS8_SA_S9_EEENS6_IJNS7_ILi1EEESI_SI_EEESC_SE_Li256ELb0ELb1ELb0ELb0EEENS1_19SingleTileSchedulerILb0ELb0ELb1ELi128EEEEEEEEEvNT_6ParamsE,"",@"SHT_CUDA_INFO"
	.sectionflags	@""
	.align	4


	//----- nvinfo : EIATTR_CUDA_API_VERSION
	.align		4
        /*0000*/ 	.byte	0x04, 0x37
        /*0002*/ 	.short	(.L_186 - .L_185)
.L_185:
        /*0004*/ 	.word	0x00000082


	//----- nvinfo : EIATTR_SW2861232_WAR
	.align		4
.L_186:
        /*0008*/ 	.byte	0x01, 0x35
	.zero		2


	//----- nvinfo : EIATTR_PARAM_CBANK
	.align		4
        /*000c*/ 	.byte	0x04, 0x0a
        /*000e*/ 	.short	(.L_188 - .L_187)
	.align		4
.L_187:
        /*0010*/ 	.word	index@(.nv.constant0._ZN7cutlass13device_kernelIN5flash19enable_sm80_to_sm89INS1_16FlashAttnFwdSm80INS1_25CollectiveMainloopFwdSm80ILi8ELi1ELb0EN4cute5tupleIJNS5_1CILi128EEENS7_ILi64EEENS7_ILi192EEEEEELi192ENS_10bfloat16_tEfNS_4arch4Sm80ELb0ELb1ELb1ELb0ELb0ELb0ELb1ELb0EEENS1_21CollectiveEpilogueFwdINS6_IJS8_SA_S9_EEENS6_IJNS7_ILi1EEESI_SI_EEESC_SE_Li256ELb0ELb1ELb0ELb0EEENS1_19SingleTileSchedulerILb0ELb0ELb1ELi128EEEEEEEEEvNT_6ParamsE)
        /*0014*/ 	.short	0x0160
        /*0016*/ 	.short	0x0418


	//----- nvinfo : EIATTR_CBANK_PARAM_SIZE
	.align		4
.L_188:
        /*0018*/ 	.byte	0x03, 0x19
        /*001a*/ 	.short	0x0418


	//----- nvinfo : EIATTR_KPARAM_INFO
	.align		4
        /*001c*/ 	.byte	0x04, 0x17
        /*001e*/ 	.short	(.L_190 - .L_189)
.L_189:
        /*0020*/ 	.word	0x00000000
        /*0024*/ 	.short	0x0000
        /*0026*/ 	.short	0x0000
        /*0028*/ 	.byte	0x00, 0xf0, 0x61, 0x10


	//----- nvinfo : EIATTR_MAXREG_COUNT
	.align		4
.L_190:
        /*002c*/ 	.byte	0x03, 0x1b
        /*002e*/ 	.short	0x00ff


	//----- nvinfo : EIATTR_NUM_BARRIERS
	.align		4
        /*0030*/ 	.byte	0x02, 0x4c
        /*0032*/ 	.byte	0x02
	.zero		1


	//----- nvinfo : EIATTR_MERCURY_ISA_VERSION
	.align		4
        /*0034*/ 	.byte	0x03, 0x5f
        /*0036*/ 	.short	0x0000


	//----- nvinfo : EIATTR_COOP_GROUP_MASK_REGIDS
	.align		4
        /*0038*/ 	.byte	0x04, 0x29
        /*003a*/ 	.short	(.L_192 - .L_191)


	//   ....[0]....
.L_191:
        /*003c*/ 	.word	0xffffffff


	//   ....[1]....
        /*0040*/ 	.word	0xffffffff


	//   ....[2]....
        /*0044*/ 	.word	0xffffffff


	//   ....[3]....
        /*0048*/ 	.word	0xffffffff


	//   ....[4]....
        /*004c*/ 	.word	0xffffffff


	//   ....[5]....
        /*0050*/ 	.word	0xffffffff


	//   ....[6]....
        /*0054*/ 	.word	0xffffffff


	//   ....[7]....
        /*0058*/ 	.word	0xffffffff


	//   ....[8]....
        /*005c*/ 	.word	0xffffffff


	//   ....[9]....
        /*0060*/ 	.word	0xffffffff


	//   ....[10]....
        /*0064*/ 	.word	0xffffffff


	//   ....[11]....
        /*0068*/ 	.word	0xffffffff


	//   ....[12]....
        /*006c*/ 	.word	0xffffffff


	//   ....[13]....
        /*0070*/ 	.word	0xffffffff


	//   ....[14]....
        /*0074*/ 	.word	0xffffffff


	//   ....[15]....
        /*0078*/ 	.word	0xffffffff


	//   ....[16]....
        /*007c*/ 	.word	0xffffffff


	//   ....[17]....
        /*0080*/ 	.word	0xffffffff


	//   ....[18]....
        /*0084*/ 	.word	0xffffffff


	//   ....[19]....
        /*0088*/ 	.word	0xffffffff


	//   ....[20]....
        /*008c*/ 	.word	0xffffffff


	//   ....[21]....
        /*0090*/ 	.word	0xffffffff


	//   ....[22]....
        /*0094*/ 	.word	0xffffffff


	//   ....[23]....
        /*0098*/ 	.word	0xffffffff


	//   ....[24]....
        /*009c*/ 	.word	0xffffffff


	//   ....[25]....
        /*00a0*/ 	.word	0xffffffff


	//   ....[26]....
        /*00a4*/ 	.word	0xffffffff


	//   ....[27]....
        /*00a8*/ 	.word	0xffffffff


	//   ....[28]....
        /*00ac*/ 	.word	0xffffffff


	//   ....[29]....
        /*00b0*/ 	.word	0xffffffff


	//   ....[30]....
        /*00b4*/ 	.word	0xffffffff


	//   ....[31]....
        /*00b8*/ 	.word	0xffffffff


	//   ....[32]....
        /*00bc*/ 	.word	0xffffffff


	//   ....[33]....
        /*00c0*/ 	.word	0xffffffff


	//   ....[34]....
        /*00c4*/ 	.word	0xffffffff


	//   ....[35]....
        /*00c8*/ 	.word	0xffffffff


	//   ....[36]....
        /*00cc*/ 	.word	0xffffffff


	//   ....[37]....
        /*00d0*/ 	.word	0xffffffff


	//   ....[38]....
        /*00d4*/ 	.word	0xffffffff


	//   ....[39]....
        /*00d8*/ 	.word	0xffffffff


	//   ....[40]....
        /*00dc*/ 	.word	0xffffffff


	//   ....[41]....
        /*00e0*/ 	.word	0xffffffff


	//   ....[42]....
        /*00e4*/ 	.word	0xffffffff


	//   ....[43]....
        /*00e8*/ 	.word	0xffffffff


	//   ....[44]....
        /*00ec*/ 	.word	0xffffffff


	//   ....[45]....
        /*00f0*/ 	.word	0xffffffff


	//   ....[46]....
        /*00f4*/ 	.word	0xffffffff


	//   ....[47]....
        /*00f8*/ 	.word	0xffffffff


	//   ....[48]....
        /*00fc*/ 	.word	0xffffffff


	//   ....[49]....
        /*0100*/ 	.word	0xffffffff


	//   ....[50]....
        /*0104*/ 	.word	0xffffffff


	//   ....[51]....
        /*0108*/ 	.word	0xffffffff


	//   ....[52]....
        /*010c*/ 	.word	0xffffffff


	//   ....[53]....
        /*0110*/ 	.word	0xffffffff


	//----- nvinfo : EIATTR_COOP_GROUP_INSTR_OFFSETS
	.align		4
.L_192:
        /*0114*/ 	.byte	0x04, 0x28
        /*0116*/ 	.short	(.L_194 - .L_193)


	//   ....[0]....
.L_193:
        /*0118*/ 	.word	0x00000d50


	//   ....[1]....
        /*011c*/ 	.word	0x00000d90


	//   ....[2]....
        /*0120*/ 	.word	0x00000dc0


	//   ....[3]....
        /*0124*/ 	.word	0x00000df0


	//   ....[4]....
        /*0128*/ 	.word	0x00000f30


	//   ....[5]....
        /*012c*/ 	.word	0x00000f80


	//   ....[6]....
        /*0130*/ 	.word	0x00000fd0


	//   ....[7]....
        /*0134*/ 	.word	0x00001070


	//   ....[8]....
        /*0138*/ 	.word	0x00002a70


	//   ....[9]....
        /*013c*/ 	.word	0x00002dd0


	//   ....[10]....
        /*0140*/ 	.word	0x00003af0


	//   ....[11]....
        /*0144*/ 	.word	0x00003b10


	//   ....[12]....
        /*0148*/ 	.word	0x00003b30


	//   ....[13]....
        /*014c*/ 	.word	0x00003b50


	//   ....[14]....
        /*0150*/ 	.word	0x00006050


	//   ....[15]....
        /*0154*/ 	.word	0x00006410


	//   ....[16]....
        /*0158*/ 	.word	0x00006c60


	//   ....[17]....
        /*015c*/ 	.word	0x00006e30


	//   ....[18]....
        /*0160*/ 	.word	0x00006e80


	//   ....[19]....
        /*0164*/ 	.word	0x00006f10


	//   ....[20]....
        /*0168*/ 	.word	0x00009cd0


	//   ....[21]....
        /*016c*/ 	.word	0x00009cf0


	//   ....[22]....
        /*0170*/ 	.word	0x00009d10


	//   ....[23]....
        /*0174*/ 	.word	0x00009d30


	//   ....[24]....
        /*0178*/ 	.word	0x0000caf0


	//   ....[25]....
        /*017c*/ 	.word	0x0000ce80


	//   ....[26]....
        /*0180*/ 	.word	0x0000d600


	//   ....[27]....
        /*0184*/ 	.word	0x0000d7e0


	//   ....[28]....
        /*0188*/ 	.word	0x0000d820


	//   ....[29]....
        /*018c*/ 	.word	0x0000d8a0


	//   ....[30]....
        /*0190*/ 	.word	0x0000ef70


	//   ....[31]....
        /*0194*/ 	.word	0x0000efa0


	//   ....[32]....
        /*0198*/ 	.word	0x0000efe0


	//   ....[33]....
        /*019c*/ 	.word	0x0000eff0


	//   ....[34]....
        /*01a0*/ 	.word	0x00010520


	//   ....[35]....
        /*01a4*/ 	.word	0x00010530


	//   ....[36]....
        /*01a8*/ 	.word	0x00010550


	//   ....[37]....
        /*01ac*/ 	.word	0x00010570


	//   ....[38]....
        /*01b0*/ 	.word	0x00010590


	//   ....[39]....
        /*01b4*/ 	.word	0x000105b0


	//   ....[40]....
        /*01b8*/ 	.word	0x000107e0


	//   ....[41]....
        /*01bc*/ 	.word	0x00010810


	//   ....[42]....
        /*01c0*/ 	.word	0x00010960


	//   ....[43]....
        /*01c4*/ 	.word	0x00010990


	//   ....[44]....
        /*01c8*/ 	.word	0x00010ae0


	//   ....[45]....
        /*01cc*/ 	.word	0x00010b00


	//   ....[46]....
        /*01d0*/ 	.word	0x00011190


	//   ....[47]....
        /*01d4*/ 	.word	0x000111b0


	//   ....[48]....
        /*01d8*/ 	.word	0x000112e0


	//   ....[49]....
        /*01dc*/ 	.word	0x00011310


	//   ....[50]....
        /*01e0*/ 	.word	0x00011440


	//   ....[51]....
        /*01e4*/ 	.word	0x00011470


	//   ....[52]....
        /*01e8*/ 	.word	0x000115a0


	//   ....[53]....
        /*01ec*/ 	.word	0x000115c0


	//----- nvinfo : EIATTR_EXIT_INSTR_OFFSETS
	.align		4
.L_194:
        /*01f0*/ 	.byte	0x04, 0x1c
        /*01f2*/ 	.short	(.L_196 - .L_195)


	//   ....[0]....
.L_195:
        /*01f4*/ 	.word	0x00000030


	//   ....[1]....
        /*01f8*/ 	.word	0x00010b10


	//   ....[2]....
        /*01fc*/ 	.word	0x00010be0


	//   ....[3]....
        /*0200*/ 	.word	0x00010c40


	//   ....[4]....
        /*0204*/ 	.word	0x000115d0


	//   ....[5]....
        /*0208*/ 	.word	0x00011680


	//   ....[6]....
        /*020c*/ 	.word	0x000116e0


	//----- nvinfo : EIATTR_CTAIDZ_USED
	.align		4
.L_196:
        /*0210*/ 	.byte	0x01, 0x04
	.zero		2


	//----- nvinfo : EIATTR_MAX_THREADS
	.align		4
        /*0214*/ 	.byte	0x04, 0x05
        /*0216*/ 	.short	(.L_198 - .L_197)
.L_197:
        /*0218*/ 	.word	0x00000100
        /*021c*/ 	.word	0x00000001
        /*0220*/ 	.word	0x00000001


	//----- nvinfo : EIATTR_CRS_STACK_SIZE
	.align		4
.L_198:
        /*0224*/ 	.byte	0x04, 0x1e
        /*0226*/ 	.short	(.L_200 - .L_199)
.L_199:
        /*0228*/ 	.word	0x00000000
.L_200:


//--------------------- .nv.info._ZN7cutlass13device_kernelIN5flash19enable_sm80_to_sm89INS1_16FlashAttnFwdSm80INS1_25CollectiveMainloopFwdSm80ILi8ELi1ELb0EN4cute5tupleIJNS5_1CILi128EEENS7_ILi64EEENS7_ILi192EEEEEELi192ENS_10bfloat16_tEfNS_4arch4Sm80ELb0ELb1ELb1ELb1ELb0ELb0ELb1ELb0EEENS1_21CollectiveEpilogueFwdINS6_IJS8_SA_S9_EEENS6_IJNS7_ILi1EEESI_SI_EEESC_SE_Li256ELb1ELb1ELb0ELb0EEENS1_19SingleTileSchedulerILb1ELb0ELb1ELi128EEEEEEEEEvNT_6ParamsE --------------------------
	.section	.nv.info._ZN7cutlass13device_kernelIN5flash19enable_sm80_to_sm89INS1_16FlashAttnFwdSm80INS1_25CollectiveMainloopFwdSm80ILi8ELi1ELb0EN4cute5tupleIJNS5_1CILi128EEENS7_ILi64EEENS7_ILi192EEEEEELi192ENS_10bfloat16_tEfNS_4arch4Sm80ELb0ELb1ELb1ELb1ELb0ELb0ELb1ELb0EEENS1_21CollectiveEpilogueFwdINS6_IJS8_SA_S9_EEENS6_IJNS7_ILi1EEESI_SI_EEESC_SE_Li256ELb1ELb1ELb0ELb0EEENS1_19SingleTileSchedulerILb1ELb0ELb1ELi128EEEEEEEEEvNT_6ParamsE,"",@"SHT_CUDA_INFO"
	.sectionflags	@""
	.align	4


	//----- nvinfo : EIATTR_CUDA_API_VERSION
	.align		4
        /*0000*/ 	.byte	0x04, 0x37
        /*0002*/ 	.short	(.L_202 - .L_201)
.L_201:
        /*0004*/ 	.word	0x00000082


	//----- nvinfo : EIATTR_SW2861232_WAR
	.align		4
.L_202:
        /*0008*/ 	.byte	0x01, 0x35
	.zero		2


	//----- nvinfo : EIATTR_PARAM_CBANK
	.align		4
        /*000c*/ 	.byte	0x04, 0x0a
        /*000e*/ 	.short	(.L_204 - .L_203)
	.align		4
.L_203:
        /*0010*/ 	.word	index@(.nv.constant0._ZN7cutlass13device_kernelIN5flash19enable_sm80_to_sm89INS1_16FlashAttnFwdSm80INS1_25CollectiveMainloopFwdSm80ILi8ELi1ELb0EN4cute5tupleIJNS5_1CILi128EEENS7_ILi64EEENS7_ILi192EEEEEELi192ENS_10bfloat16_tEfNS_4arch4Sm80ELb0ELb1ELb1ELb1ELb0ELb0ELb1ELb0EEENS1_21CollectiveEpilogueFwdINS6_IJS8_SA_S9_EEENS6_IJNS7_ILi1EEESI_SI_EEESC_SE_Li256ELb1ELb1ELb0ELb0EEENS1_19SingleTileSchedulerILb1ELb0ELb1ELi128EEEEEEEEEvNT_6ParamsE)
        /*0014*/ 	.short	0x0160
        /*0016*/ 	.short	0x0418


	//----- nvinfo : EIATTR_CBANK_PARAM_SIZE
	.align		4
.L_204:
        /*0018*/ 	.byte	0x03, 0x19
        /*001a*/ 	.short	0x0418


	//----- nvinfo : EIATTR_KPARAM_INFO
	.align		4
        /*001c*/ 	.byte	0x04, 0x17
        /*001e*/ 	.short	(.L_206 - .L_205)
.L_205:
        /*0020*/ 	.word	0x00000000
        /*0024*/ 	.short	0x0000
        /*0026*/ 	.short	0x0000
        /*0028*/ 	.byte	0x00, 0xf0, 0x61, 0x10


	//----- nvinfo : EIATTR_MAXREG_COUNT
	.align		4
.L_206:
        /*002c*/ 	.byte	0x03, 0x1b
        /*002e*/ 	.short	0x00ff


	//----- nvinfo : EIATTR_NUM_BARRIERS
	.align		4
        /*0030*/ 	.byte	0x02, 0x4c
        /*0032*/ 	.byte	0x02
	.zero		1


	//----- nvinfo : EIATTR_MERCURY_ISA_VERSION
	.align		4
        /*0034*/ 	.byte	0x03, 0x5f
        /*0036*/ 	.short	0x0000


	//----- nvinfo : EIATTR_COOP_GROUP_MASK_REGIDS
	.align		4
        /*0038*/ 	.byte	0x04, 0x29
        /*003a*/ 	.short	(.L_208 - .L_207)


	//   ....[0]....
.L_207:
        /*003c*/ 	.word	0xffffffff


	//   ....[1]....
        /*0040*/ 	.word	0xffffffff


	//   ....[2]....
        /*0044*/ 	.word	0xffffffff


	//   ....[3]....
        /*0048*/ 	.word	0xffffffff


	//   ....[4]....
        /*004c*/ 	.word	0xffffffff


	//   ....[5]....
        /*0050*/ 	.word	0xffffffff


	//   ....[6]....
        /*0054*/ 	.word	0xffffffff


	//   ....[7]....
        /*0058*/ 	.word	0xffffffff


	//   ....[8]....
        /*005c*/ 	.word	0xffffffff


	//   ....[9]....
        /*0060*/ 	.word	0xffffffff


	//   ....[10]....
        /*0064*/ 	.word	0xffffffff


	//   ....[11]....
        /*0068*/ 	.word	0xffffffff


	//   ....[12]....
        /*006c*/ 	.word	0xffffffff


	//   ....[13]....
        /*0070*/ 	.word	0xffffffff


	//   ....[14]....
        /*0074*/ 	.word	0xffffffff


	//   ....[15]....
        /*0078*/ 	.word	0xffffffff


	//   ....[16]....
        /*007c*/ 	.word	0xffffffff


	//   ....[17]....
        /*0080*/ 	.word	0xffffffff


	//   ....[18]....
        /*0084*/ 	.word	0xffffffff


	//   ....[19]....
        /*0088*/ 	.word	0xffffffff


	//   ....[20]....
        /*008c*/ 	.word	0xffffffff


	//   ....[21]....
        /*0090*/ 	.word	0xffffffff


	//   ....[22]....
        /*0094*/ 	.word	0xffffffff


	//   ....[23]....
        /*0098*/ 	.word	0xffffffff


	//   ....[24]....
        /*009c*/ 	.word	0xffffffff


	//   ....[25]....
        /*00a0*/ 	.word	0xffffffff


	//   ....[26]....
        /*00a4*/ 	.word	0xffffffff


	//   ....[27]....
        /*00a8*/ 	.word	0xffffffff


	//   ....[28]....
        /*00ac*/ 	.word	0xffffffff


	//   ....[29]....
        /*00b0*/ 	.word	0xffffffff


	//   ....[30]....
        /*00b4*/ 	.word	0xffffffff


	//   ....[31]....
        /*00b8*/ 	.word	0xffffffff


	//   ....[32]....
        /*00bc*/ 	.word	0xffffffff


	//   ....[33]....
        /*00c0*/ 	.word	0xffffffff


	//   ....[34]....
        /*00c4*/ 	.word	0xffffffff


	//   ....[35]....
        /*00c8*/ 	.word	0xffffffff


	//   ....[36]....
        /*00cc*/ 	.word	0xffffffff


	//   ....[37]....
        /*00d0*/ 	.word	0xffffffff


	//   ....[38]....
        /*00d4*/ 	.word	0xffffffff


	//   ....[39]....
        /*00d8*/ 	.word	0xffffffff


	//   ....[40]....
        /*00dc*/ 	.word	0xffffffff


	//   ....[41]....
        /*00e0*/ 	.word	0xffffffff


	//   ....[42]....
        /*00e4*/ 	.word	0xffffffff


	//   ....[43]....
        /*00e8*/ 	.word	0xffffffff


	//   ....[44]....
        /*00ec*/ 	.word	0xffffffff


	//   ....[45]....
        /*00f0*/ 	.word	0xffffffff


	//   ....[46]....
        /*00f4*/ 	.word	0xffffffff


	//   ....[47]....
        /*00f8*/ 	.word	0xffffffff


	//   ....[48]....
        /*00fc*/ 	.word	0xffffffff


	//   ....[49]....
        /*0100*/ 	.word	0xffffffff


	//   ....[50]....
        /*0104*/ 	.word	0xffffffff


	//   ....[51]....
        /*0108*/ 	.word	0xffffffff


	//   ....[52]....
        /*010c*/ 	.word	0xffffffff


	//   ....[53]....
        /*0110*/ 	.word	0xffffffff


	//   ....[54]....
        /*0114*/ 	.word	0xffffffff


	//----- nvinfo : EIATTR_COOP_GROUP_INSTR_OFFSETS
	.align		4
.L_208:
        /*0118*/ 	.byte	0x04, 0x28
        /*011a*/ 	.short	(.L_210 - .L_209)


	//   ....[0]....
.L_209:
        /*011c*/ 	.word	0x00000080


	//   ....[1]....
        /*0120*/ 	.word	0x000014b0


	//   ....[2]....
        /*0124*/ 	.word	0x000014e0


	//   ....[3]....
        /*0128*/ 	.word	0x000017a0


	//   ....[4]....
        /*012c*/ 	.word	0x000017d0


	//   ....[5]....
        /*0130*/ 	.word	0x00001910


	//   ....[6]....
        /*0134*/ 	.word	0x00001940


	//   ....[7]....
        /*0138*/ 	.word	0x00001a70


	//   ....[8]....
        /*013c*/ 	.word	0x00001ab0


	//   ....[9]....
        /*0140*/ 	.word	0x00003070


	//   ....[10]....
        /*0144*/ 	.word	0x00003480


	//   ....[11]....
        /*0148*/ 	.word	0x00004170


	//   ....[12]....
        /*014c*/ 	.word	0x00004190


	//   ....[13]....
        /*0150*/ 	.word	0x000041b0


	//   ....[14]....
        /*0154*/ 	.word	0x000041d0


	//   ....[15]....
        /*0158*/ 	.word	0x00006690


	//   ....[16]....
        /*015c*/ 	.word	0x00006a80


	//   ....[17]....
        /*0160*/ 	.word	0x000072d0


	//   ....[18]....
        /*0164*/ 	.word	0x000074b0


	//   ....[19]....
        /*0168*/ 	.word	0x000074f0


	//   ....[20]....
        /*016c*/ 	.word	0x00007580


	//   ....[21]....
        /*0170*/ 	.word	0x0000a310


	//   ....[22]....
        /*0174*/ 	.word	0x0000a330


	//   ....[23]....
        /*0178*/ 	.word	0x0000a350


	//   ....[24]....
        /*017c*/ 	.word	0x0000a370


	//   ....[25]....
        /*0180*/ 	.word	0x0000d010


	//   ....[26]....
        /*0184*/ 	.word	0x0000d4c0


	//   ....[27]....
        /*0188*/ 	.word	0x0000dc40


	//   ....[28]....
        /*018c*/ 	.word	0x0000de20


	//   ....[29]....
        /*0190*/ 	.word	0x0000de60


	//   ....[30]....
        /*0194*/ 	.word	0x0000dee0


	//   ....[31]....
        /*0198*/ 	.word	0x0000f5b0


	//   ....[32]....
        /*019c*/ 	.word	0x0000f5e0


	//   ....[33]....
        /*01a0*/ 	.word	0x0000f620


	//   ....[34]....
        /*01a4*/ 	.word	0x0000f630


	//   ....[35]....
        /*01a8*/ 	.word	0x00010b70


	//   ....[36]....
        /*01ac*/ 	.word	0x00010ba0


	//   ....[37]....
        /*01b0*/ 	.word	0x00010be0


	//   ....[38]....
        /*01b4*/ 	.word	0x00010c20


	//   ....[39]....
        /*01b8*/ 	.word	0x00010e10


	//   ....[40]....
        /*01bc*/ 	.word	0x00010e20


	//   ....[41]....
        /*01c0*/ 	.word	0x00010fa0


	//   ....[42]....
        /*01c4*/ 	.word	0x00010fd0


	//   ....[43]....
        /*01c8*/ 	.word	0x00011120


	//   ....[44]....
        /*01cc*/ 	.word	0x00011150


	//   ....[45]....
        /*01d0*/ 	.word	0x000112a0


	//   ....[46]....
        /*01d4*/ 	.word	0x000112c0


	//   ....[47]....
        /*01d8*/ 	.word	0x00011ad0


	//   ....[48]....
        /*01dc*/ 	.word	0x00011af0


	//   ....[49]....
        /*01e0*/ 	.word	0x00011c20


	//   ....[50]....
        /*01e4*/ 	.word	0x00011c50


	//   ....[51]....
        /*01e8*/ 	.word	0x00011d80


	//   ....[52]....
        /*01ec*/ 	.word	0x00011db0


	//   ....[53]....
        /*01f0*/ 	.word	0x00011ee0


	//   ....[54]....
        /*01f4*/ 	.word	0x00011f00


	//----- nvinfo : EIATTR_EXIT_INSTR_OFFSETS
	.align		4
.L_210:
        /*01f8*/ 	.byte	0x04, 0x1c
        /*01fa*/ 	.short	(.L_212 - .L_211)


	//   ....[0]....
.L_211:
        /*01fc*/ 	.word	0x00000310


	//   ....[1]....
        /*0200*/ 	.word	0x000112d0


	//   ....[2]....
        /*0204*/ 	.word	0x000113a0


	//   ....[3]....
        /*0208*/ 	.word	0x00011400


	//   ....[4]....
        /*020c*/ 	.word	0x00011f10


	//   ....[5]....
        /*0210*/ 	.word	0x00011fc0


	//   ....[6]....
        /*0214*/ 	.word	0x00012020


	//----- nvinfo : EIATTR_CTAIDZ_USED
	.align		4
.L_212:
        /*0218*/ 	.byte	0x01, 0x04
	.zero		2


	//----- nvinfo : EIATTR_MAX_THREADS
	.align		4
        /*021c*/ 	.byte	0x04, 0x05
        /*021e*/ 	.short	(.L_214 - .L_213)
.L_213:
        /*0220*/ 	.word	0x00000100
        /*0224*/ 	.word	0x00000001
        /*0228*/ 	.word	0x00000001


	//----- nvinfo : EIATTR_CRS_STACK_SIZE
	.align		4
.L_214:
        /*022c*/ 	.byte	0x04, 0x1e
        /*022e*/ 	.short	(.L_216 - .L_215)
.L_215:
        /*0230*/ 	.word	0x00000000
.L_216:


//--------------------- .nv.info._ZN7cutlass13device_kernelIN5flash19enable_sm80_to_sm89INS1_16FlashAttnFwdSm80INS1_25CollectiveMainloopFwdSm80ILi8ELi1ELb0EN4cute5tupleIJNS5_1CILi128EEENS7_ILi64EEENS7_ILi192EEEEEELi192ENS_10bfloat16_tEfNS_4arch4Sm80ELb0ELb1ELb1ELb1ELb0ELb1ELb1ELb0EEENS1_21CollectiveEpilogueFwdINS6_IJS8_SA_S9_EEENS6_IJNS7_ILi1EEESI_SI_EEESC_SE_Li256ELb1ELb1ELb0ELb0EEENS1_19SingleTileSchedulerILb1ELb0ELb1ELi128EEEEEEEEEvNT_6ParamsE --------------------------
	.section	.nv.info._ZN7cutlass13device_kernelIN5flash19enable_sm80_to_sm89INS1_16FlashAttnFwdSm80INS1_25CollectiveMainloopFwdSm80ILi8ELi1ELb0EN4cute5tupleIJNS5_1CILi128EEENS7_ILi64EEENS7_ILi192EEEEEELi192ENS_10bfloat16_tEfNS_4arch4Sm80ELb0ELb1ELb1ELb1ELb0ELb1ELb1ELb0EEENS1_21CollectiveEpilogueFwdINS6_IJS8_SA_S9_EEENS6_IJNS7_ILi1EEESI_SI_EEESC_SE_Li256ELb1ELb1ELb0ELb0EEENS1_19SingleTileSchedulerILb1ELb0ELb1ELi128EEEEEEEEEvNT_6ParamsE,"",@"SHT_CUDA_INFO"
	.sectionflags	@""
	.align	4


	//----- nvinfo : EIATTR_CUDA_API_VERSION
	.align		4
        /*0000*/ 	.byte	0x04, 0x37
        /*0002*/ 	.short	(.L_218 - .L_217)
.L_217:
        /*0004*/ 	.word	0x00000082


	//----- nvinfo : EIATTR_SW2861232_WAR
	.align		4
.L_218:
        /*0008*/ 	.byte	0x01, 0x35
	.zero		2


	//----- nvinfo : EIATTR_PARAM_CBANK
	.align		4
        /*000c*/ 	.byte	0x04, 0x0a
        /*000e*/ 	.short	(.L_220 - .L_219)
	.align		4
.L_219:
        /*0010*/ 	.word	index@(.nv.constant0._ZN7cutlass13device_kernelIN5flash19enable_sm80_to_sm89INS1_16FlashAttnFwdSm80INS1_25CollectiveMainloopFwdSm80ILi8ELi1ELb0EN4cute5tupleIJNS5_1CILi128EEENS7_ILi64EEENS7_ILi192EEEEEELi192ENS_10bfloat16_tEfNS_4arch4Sm80ELb0ELb1ELb1ELb1ELb0ELb1ELb1ELb0EEENS1_21CollectiveEpilogueFwdINS6_IJS8_SA_S9_EEENS6_IJNS7_ILi1EEESI_SI_EEESC_SE_Li256ELb1ELb1ELb0ELb0EEENS1_19SingleTileSchedulerILb1ELb0ELb1ELi128EEEEEEEEEvNT_6ParamsE)
        /*0014*/ 	.short	0x0160
        /*0016*/ 	.short	0x0418


	//----- nvinfo : EIATTR_CBANK_PARAM_SIZE
	.align		4
.L_220:
        /*0018*/ 	.byte	0x03, 0x19
        /*001a*/ 	.short	0x0418


	//----- nvinfo : EIATTR_KPARAM_INFO
	.align		4
        /*001c*/ 	.byte	0x04, 0x17
        /*001e*/ 	.short	(.L_222 - .L_221)
.L_221:
        /*0020*/ 	.word	0x00000000
        /*0024*/ 	.short	0x0000
        /*0026*/ 	.short	0x0000
        /*0028*/ 	.byte	0x00, 0xf0, 0x61, 0x10


	//----- nvinfo : EIATTR_MAXREG_COUNT
	.align		4
.L_222:
        /*002c*/ 	.byte	0x03, 0x1b
        /*002e*/ 	.short	0x00ff


	//----- nvinfo : EIATTR_NUM_BARRIERS
	.align		4
        /*0030*/ 	.byte	0x02, 0x4c
        /*0032*/ 	.byte	0x02
	.zero		1


	//----- nvinfo : EIATTR_MERCURY_ISA_VERSION
	.align		4
        /*0034*/ 	.byte	0x03, 0x5f
        /*0036*/ 	.short	0x0000


	//----- nvinfo : EIATTR_COOP_GROUP_MASK_REGIDS
	.align		4
        /*0038*/ 	.byte	0x04, 0x29
        /*003a*/ 	.short	(.L_224 - .L_223)


	//   ....[0]....
.L_223:
        /*003c*/ 	.word	0xffffffff


	//   ....[1]....
        /*0040*/ 	.word	0xffffffff


	//   ....[2]....
        /*0044*/ 	.word	0xffffffff


	//   ....[3]....
        /*0048*/ 	.word	0xffffffff


	//   ....[4]....
        /*004c*/ 	.word	0xffffffff


	//   ....[5]....
        /*0050*/ 	.word	0xffffffff


	//   ....[6]....
        /*0054*/ 	.word	0xffffffff


	//   ....[7]....
        /*0058*/ 	.word	0xffffffff


	//   ....[8]....
        /*005c*/ 	.word	0xffffffff


	//   ....[9]....
        /*0060*/ 	.word	0xffffffff


	//   ....[10]....
        /*0064*/ 	.word	0xffffffff


	//   ....[11]....
        /*0068*/ 	.word	0xffffffff


	//   ....[12]....
        /*006c*/ 	.word	0xffffffff


	//   ....[13]....
        /*0070*/ 	.word	0xffffffff


	//   ....[14]....
        /*0074*/ 	.word	0xffffffff


	//   ....[15]....
        /*0078*/ 	.word	0xffffffff


	//   ....[16]....
        /*007c*/ 	.word	0xffffffff


	//   ....[17]....
        /*0080*/ 	.word	0xffffffff


	//   ....[18]....
        /*0084*/ 	.word	0xffffffff


	//   ....[19]....
        /*0088*/ 	.word	0xffffffff


	//   ....[20]....
        /*008c*/ 	.word	0xffffffff


	//   ....[21]....
        /*0090*/ 	.word	0xffffffff


	//   ....[22]....
        /*0094*/ 	.word	0xffffffff


	//   ....[23]....
        /*0098*/ 	.word	0xffffffff


	//   ....[24]....
        /*009c*/ 	.word	0xffffffff


	//   ....[25]....
        /*00a0*/ 	.word	0xffffffff


	//   ....[26]....
        /*00a4*/ 	.word	0xffffffff


	//   ....[27]....
        /*00a8*/ 	.word	0xffffffff


	//   ....[28]....
        /*00ac*/ 	.word	0xffffffff


	//   ....[29]....
        /*00b0*/ 	.word	0xffffffff


	//   ....[30]....
        /*00b4*/ 	.word	0xffffffff


	//   ....[31]....
        /*00b8*/ 	.word	0xffffffff


	//   ....[32]....
        /*00bc*/ 	.word	0xffffffff


	//   ....[33]....
        /*00c0*/ 	.word	0xffffffff


	//   ....[34]....
        /*00c4*/ 	.word	0xffffffff


	//   ....[35]....
        /*00c8*/ 	.word	0xffffffff


	//   ....[36]....
        /*00cc*/ 	.word	0xffffffff


	//   ....[37]....
        /*00d0*/ 	.word	0xffffffff


	//   ....[38]....
        /*00d4*/ 	.word	0xffffffff


	//   ....[39]....
        /*00d8*/ 	.word	0xffffffff


	//   ....[40]....
        /*00dc*/ 	.word	0xffffffff


	//   ....[41]....
        /*00e0*/ 	.word	0xffffffff


	//   ....[42]....
        /*00e4*/ 	.word	0xffffffff


	//   ....[43]....
        /*00e8*/ 	.word	0xffffffff


	//   ....[44]....
        /*00ec*/ 	.word	0xffffffff


	//   ....[45]....
        /*00f0*/ 	.word	0xffffffff


	//   ....[46]....
        /*00f4*/ 	.word	0xffffffff


	//   ....[47]....
        /*00f8*/ 	.word	0xffffffff


	//   ....[48]....
        /*00fc*/ 	.word	0xffffffff


	//   ....[49]....
        /*0100*/ 	.word	0xffffffff


	//   ....[50]....
        /*0104*/ 	.word	0xffffffff


	//   ....[51]....
        /*0108*/ 	.word	0xffffffff


	//   ....[52]....
        /*010c*/ 	.word	0xffffffff


	//   ....[53]....
        /*0110*/ 	.word	0xffffffff


	//   ....[54]....
        /*0114*/ 	.word	0xffffffff


	//   ....[55]....
        /*0118*/ 	.word	0xffffffff


	//   ....[56]....
        /*011c*/ 	.word	0xffffffff


	//   ....[57]....
        /*0120*/ 	.word	0xffffffff


	//   ....[58]....
        /*0124*/ 	.word	0xffffffff


	//   ....[59]....
        /*0128*/ 	.word	0xffffffff


	//   ....[60]....
        /*012c*/ 	.word	0xffffffff


	//   ....[61]....
        /*0130*/ 	.word	0xffffffff


	//   ....[62]....
        /*0134*/ 	.word	0xffffffff


	//   ....[63]....
        /*0138*/ 	.word	0xffffffff


	//   ....[64]....
        /*013c*/ 	.word	0xffffffff


	//   ....[65]....
        /*0140*/ 	.word	0xffffffff


	//   ....[66]....
        /*0144*/ 	.word	0xffffffff


	//   ....[67]....
        /*0148*/ 	.word	0xffffffff


	//   ....[68]....
        /*014c*/ 	.word	0xffffffff


	//   ....[69]....
        /*0150*/ 	.word	0xffffffff


	//   ....[70]....
        /*0154*/ 	.word	0xffffffff


	//----- nvinfo : EIATTR_COOP_GROUP_INSTR_OFFSETS
	.align		4
.L_224:
        /*0158*/ 	.byte	0x04, 0x28
        /*015a*/ 	.short	(.L_226 - .L_225)


	//   ....[0]....
.L_225:
        /*015c*/ 	.word	0x00000090


	//   ....[1]....
        /*0160*/ 	.word	0x00007690


	//   ....[2]....
        /*0164*/ 	.word	0x00007750


	//   ....[3]....
        /*0168*/ 	.word	0x000078c0


	//   ....[4]....
        /*016c*/ 	.word	0x000078f0


	//   ....[5]....
        /*0170*/ 	.word	0x00007a30


	//   ....[6]....
        /*0174*/ 	.word	0x00007a60


	//   ....[7]....
        /*0178*/ 	.word	0x00007b90


	//   ....[8]....
        /*017c*/ 	.word	0x00007bd0


	//   ....[9]....
        /*0180*/ 	.word	0x000082a0


	//   ....[10]....
        /*0184*/ 	.word	0x00008320


	//   ....[11]....
        /*0188*/ 	.word	0x00008350


	//   ....[12]....
        /*018c*/ 	.word	0x00008370


	//   ....[13]....
        /*0190*/ 	.word	0x000087a0


	//   ....[14]....
        /*0194*/ 	.word	0x00008a60


	//   ....[15]....
        /*0198*/ 	.word	0x00008aa0


	//   ....[16]....
        /*019c*/ 	.word	0x00008ae0


	//   ....[17]....
        /*01a0*/ 	.word	0x0000bbf0


	//   ....[18]....
        /*01a4*/ 	.word	0x0000bc80


	//   ....[19]....
        /*01a8*/ 	.word	0x0000bc90


	//   ....[20]....
        /*01ac*/ 	.word	0x0000bca0


	//   ....[21]....
        /*01b0*/ 	.word	0x0000bf20


	//   ....[22]....
        /*01b4*/ 	.word	0x0000c1e0


	//   ....[23]....
        /*01b8*/ 	.word	0x0000c220


	//   ....[24]....
        /*01bc*/ 	.word	0x0000c260


	//   ....[25]....
        /*01c0*/ 	.word	0x000108d0


	//   ....[26]....
        /*01c4*/ 	.word	0x00010c70


	//   ....[27]....
        /*01c8*/ 	.word	0x00011870


	//   ....[28]....
        /*01cc*/ 	.word	0x000119d0


	//   ....[29]....
        /*01d0*/ 	.word	0x000119e0


	//   ....[30]....
        /*01d4*/ 	.word	0x00011a30


	//   ....[31]....
        /*01d8*/ 	.word	0x00014010


	//   ....[32]....
        /*01dc*/ 	.word	0x000142e0


	//   ....[33]....
        /*01e0*/ 	.word	0x00014ae0


	//   ....[34]....
        /*01e4*/ 	.word	0x00014d10


	//   ....[35]....
        /*01e8*/ 	.word	0x00014d20


	//   ....[36]....
        /*01ec*/ 	.word	0x00014d90


	//   ....[37]....
        /*01f0*/ 	.word	0x00017b00


	//   ....[38]....
        /*01f4*/ 	.word	0x00017b20


	//   ....[39]....
        /*01f8*/ 	.word	0x00017b50


	//   ....[40]....
        /*01fc*/ 	.word	0x00017b80


	//   ....[41]....
        /*0200*/ 	.word	0x0001a8b0


	//   ....[42]....
        /*0204*/ 	.word	0x0001ad20


	//   ....[43]....
        /*0208*/ 	.word	0x0001b470


	//   ....[44]....
        /*020c*/ 	.word	0x0001b650


	//   ....[45]....
        /*0210*/ 	.word	0x0001b690


	//   ....[46]....
        /*0214*/ 	.word	0x0001b710


	//   ....[47]....
        /*0218*/ 	.word	0x0001ce00


	//   ....[48]....
        /*021c*/ 	.word	0x0001ce30


	//   ....[49]....
        /*0220*/ 	.word	0x0001ce80


	//   ....[50]....
        /*0224*/ 	.word	0x0001ce90


	//   ....[51]....
        /*0228*/ 	.word	0x0001e480


	//   ....[52]....
        /*022c*/ 	.word	0x0001e500


	//   ....[53]....
        /*0230*/ 	.word	0x0001e540


	//   ....[54]....
        /*0234*/ 	.word	0x0001e580


	//   ....[55]....
        /*0238*/ 	.word	0x0001e7b0


	//   ....[56]....
        /*023c*/ 	.word	0x0001e7c0


	//   ....[57]....
        /*0240*/ 	.word	0x0001e940


	//   ....[58]....
        /*0244*/ 	.word	0x0001e970


	//   ....[59]....
        /*0248*/ 	.word	0x0001eac0


	//   ....[60]....
        /*024c*/ 	.word	0x0001eaf0


	//   ....[61]....
        /*0250*/ 	.word	0x0001ec40


	//   ....[62]....
        /*0254*/ 	.word	0x0001ec60


	//   ....[63]....
        /*0258*/ 	.word	0x0001f5a0


	//   ....[64]....
        /*025c*/ 	.word	0x0001f5b0


	//   ....[65]....
        /*0260*/ 	.word	0x0001f6e0


	//   ....[66]....
        /*0264*/ 	.word	0x0001f710


	//   ....[67]....
        /*0268*/ 	.word	0x0001f840


	//   ....[68]....
        /*026c*/ 	.word	0x0001f870


	//   ....[69]....
        /*0270*/ 	.word	0x0001f9a0


	//   ....[70]....
        /*0274*/ 	.word	0x0001f9c0


	//----- nvinfo : EIATTR_EXIT_INSTR_OFFSETS
	.align		4
.L_226:
        /*0278*/ 	.byte	0x04, 0x1c
        /*027a*/ 	.short	(.L_228 - .L_227)


	//   ....[0]....
.L_227:
        /*027c*/ 	.word	0x00000440


	//   ....[1]....
        /*0280*/ 	.word	0x0001ec70


	//   ....[2]....
        /*0284*/ 	.word	0x0001ed40


	//   ....[3]....
        /*0288*/ 	.word	0x0001eda0


	//   ....[4]....
        /*028c*/ 	.word	0x0001f9d0


	//   ....[5]....
        /*0290*/ 	.word	0x0001fa80


	//   ....[6]....
        /*0294*/ 	.word	0x0001fae0


	//----- nvinfo : EIATTR_CTAIDZ_USED
	.align		4
.L_228:
        /*0298*/ 	.byte	0x01, 0x04
	.zero		2


	//----- nvinfo : EIATTR_MAX_THREADS
	.align		4
        /*029c*/ 	.byte	0x04, 0x05
        /*029e*/ 	.short	(.L_230 - .L_229)
.L_229:
        /*02a0*/ 	.word	0x00000100
        /*02a4*/ 	.word	0x00000001
        /*02a8*/ 	.word	0x00000001


	//----- nvinfo : EIATTR_CRS_STACK_SIZE
	.align		4
.L_230:
        /*02ac*/ 	.byte	0x04, 0x1e
        /*02ae*/ 	.short	(.L_232 - .L_231)
.L_231:
        /*02b0*/ 	.word	0x00000000
.L_232:


//--------------------- .nv.info._ZN7cutlass13device_kernelIN5flash19enable_sm80_to_sm89INS1_16FlashAttnFwdSm80INS1_25CollectiveMainloopFwdSm80ILi8ELi1ELb1EN4cute5tupleIJNS5_1CILi128EEENS7_ILi96EEENS7_ILi192EEEEEELi192ENS_10bfloat16_tEfNS_4arch4Sm80ELb1ELb0ELb1ELb0ELb0ELb0ELb1ELb0EEENS1_21CollectiveEpilogueFwdINS6_IJS8_SA_S9_EEENS6_IJNS7_ILi1EEESI_SI_EEESC_SE_Li256ELb0ELb1ELb0ELb0EEENS1_30DynamicPersistentTileSchedulerILi256ELi256ELb0ELb1ELb0EEEEEEEEEvNT_6ParamsE --------------------------
	.section	.nv.info._ZN7cutlass13device_kernelIN5flash19enable_sm80_to_sm89INS1_16FlashAttnFwdSm80INS1_25CollectiveMainloopFwdSm80ILi8ELi1ELb1EN4cute5tupleIJNS5_1CILi128EEENS7_ILi96EEENS7_ILi192EEEEEELi192ENS_10bfloat16_tEfNS_4arch4Sm80ELb1ELb0ELb1ELb0ELb0ELb0ELb1ELb0EEENS1_21CollectiveEpilogueFwdINS6_IJS8_SA_S9_EEENS6_IJNS7_ILi1EEESI_SI_EEESC_SE_Li256ELb0ELb1ELb0ELb0EEENS1_30DynamicPersistentTileSchedulerILi256ELi256ELb0ELb1ELb0EEEEEEEEEvNT_6ParamsE,"",@"SHT_CUDA_INFO"
	.sectionflags	@""
	.align	4


	//----- nvinfo : EIATTR_CUDA_API_VERSION
	.align		4
        /*0000*/ 	.byte	0x04, 0x37
        /*0002*/ 	.short	(.L_234 - .L_233)
.L_233:
        /*0004*/ 	.word	0x00000082


	//----- nvinfo : EIATTR_SW2861232_WAR
	.align		4
.L_234:
        /*0008*/ 	.byte	0x01, 0x35
	.zero		2


	//----- nvinfo : EIATTR_PARAM_CBANK
	.align		4
        /*000c*/ 	.byte	0x04, 0x0a
        /*000e*/ 	.short	(.L_236 - .L_235)
	.align		4
.L_235:
        /*0010*/ 	.word	index@(.nv.constant0._ZN7cutlass13device_kernelIN5flash19enable_sm80_to_sm89INS1_16FlashAttnFwdSm80INS1_25CollectiveMainloopFwdSm80ILi8ELi1ELb1EN4cute5tupleIJNS5_1CILi128EEENS7_ILi96EEENS7_ILi192EEEEEELi192ENS_10bfloat16_tEfNS_4arch4Sm80ELb1ELb0ELb1ELb0ELb0ELb0ELb1ELb0EEENS1_21CollectiveEpilogueFwdINS6_IJS8_SA_S9_EEENS6_IJNS7_ILi1EEESI_SI_EEESC_SE_Li256ELb0ELb1ELb0ELb0EEENS1_30DynamicPersistentTileSchedulerILi256ELi256ELb0ELb1ELb0EEEEEEEEEvNT_6ParamsE)
        /*0014*/ 	.short	0x0160
        /*0016*/ 	.short	0x0428


	//----- nvinfo : EIATTR_CBANK_PARAM_SIZE
	.align		4
.L_236:
        /*0018*/ 	.byte	0x03, 0x19
        /*001a*/ 	.short	0x0428


	//----- nvinfo : EIATTR_KPARAM_INFO
	.align		4
        /*001c*/ 	.byte	0x04, 0x17
        /*001e*/ 	.short	(.L_238 - .L_237)
.L_237:
        /*0020*/ 	.word	0x00000000
        /*0024*/ 	.short	0x0000
        /*0026*/ 	.short	0x0000
        /*0028*/ 	.byte	0x00, 0xf0, 0xa1, 0x10


	//----- nvinfo : EIATTR_MAXREG_COUNT
	.align		4
.L_238:
        /*002c*/ 	.byte	0x03, 0x1b
        /*002e*/ 	.short	0x00ff


	//----- nvinfo : EIATTR_NUM_BARRIERS
	.align		4
        /*0030*/ 	.byte	0x02, 0x4c
        /*0032*/ 	.byte	0x06
	.zero		1


	//----- nvinfo : EIATTR_ANNOTATIONS
	.align		4
        /*0034*/ 	.byte	0x04, 0x55
        /*0036*/ 	.short	(.L_240 - .L_239)


	//   ....[0]....
.L_239:
        /* <DEDUP_REMOVED lines=80> */


	//----- nvinfo : EIATTR_MERCURY_ISA_VERSION
	.align		4
.L_240:
        /*0520*/ 	.byte	0x03, 0x5f
        /*0522*/ 	.short	0x0000


	//----- nvinfo : EIATTR_INT_WARP_WIDE_INSTR_OFFSETS
	.align		4
        /*0524*/ 	.byte	0x04, 0x31
        /*0526*/ 	.short	(.L_242 - .L_241)


	//   ....[0]....
.L_241:
        /*0528*/ 	.word	0x0000f6e0


	//   ....[1]....
        /*052c*/ 	.word	0x0000f760


	//----- nvinfo : EIATTR_COOP_GROUP_MASK_REGIDS
	.align		4
.L_242:
        /*0530*/ 	.byte	0x04, 0x29
        /*0532*/ 	.short	(.L_244 - .L_243)


	//   ....[0]....
.L_243:
        /*0534*/ 	.word	0xffffffff


	//   ....[1]....
        /*0538*/ 	.word	0xffffffff


	//   ....[2]....
        /*053c*/ 	.word	0xffffffff


	//   ....[3]....
        /*0540*/ 	.word	0xffffffff


	//   ....[4]....
        /*0544*/ 	.word	0xffffffff


	//   ....[5]....
        /*0548*/ 	.word	0xffffffff


	//   ....[6]....
        /*054c*/ 	.word	0xffffffff


	//   ....[7]....
        /*0550*/ 	.word	0xffffffff


	//   ....[8]....
        /*0554*/ 	.word	0xffffffff


	//   ....[9]....
        /*0558*/ 	.word	0xffffffff


	//   ....[10]....
        /*055c*/ 	.word	0xffffffff


	//   ....[11]....
        /*0560*/ 	.word	0xffffffff


	//   ....[12]....
        /*0564*/ 	.word	0xffffffff


	//   ....[13]....
        /*0568*/ 	.word	0xffffffff


	//   ....[14]....
        /*056c*/ 	.word	0xffffffff


	//   ....[15]....
        /*0570*/ 	.word	0xffffffff


	//   ....[16]....
        /*0574*/ 	.word	0xffffffff


	//   ....[17]....
        /*0578*/ 	.word	0xffffffff


	//   ....[18]....
        /*057c*/ 	.word	0xffffffff


	//   ....[19]....
        /*0580*/ 	.word	0xffffffff


	//   ....[20]....
        /*0584*/ 	.word	0xffffffff


	//   ....[21]....
        /*0588*/ 	.word	0xffffffff


	//   ....[22]....
        /*058c*/ 	.word	0xffffffff


	//   ....[23]....
        /*0590*/ 	.word	0xffffffff


	//   ....[24]....
        /*0594*/ 	.word	0xffffffff


	//   ....[25]....
        /*0598*/ 	.word	0xffffffff


	//   ....[26]....
        /*059c*/ 	.word	0xffffffff


	//   ....[27]....
        /*05a0*/ 	.word	0xffffffff


	//   ....[28]....
        /*05a4*/ 	.word	0xffffffff


	//   ....[29]....
        /*05a8*/ 	.word	0xffffffff


	//   ....[30]....
        /*05ac*/ 	.word	0xffffffff


	//   ....[31]....
        /*05b0*/ 	.word	0xffffffff


	//   ....[32]....
        /*05b4*/ 	.word	0xffffffff


	//   ....[33]....
        /*05b8*/ 	.word	0xffffffff


	//   ....[34]....
        /*05bc*/ 	.word	0xffffffff


	//   ....[35]....
        /*05c0*/ 	.word	0xffffffff


	//   ....[36]....
        /*05c4*/ 	.word	0xffffffff


	//   ....[37]....
        /*05c8*/ 	.word	0xffffffff


	//   ....[38]....
        /*05cc*/ 	.word	0xffffffff


	//   ....[39]....
        /*05d0*/ 	.word	0xffffffff


	//   ....[40]....
        /*05d4*/ 	.word	0xffffffff


	//   ....[41]....
        /*05d8*/ 	.word	0xffffffff


	//   ....[42]....
        /*05dc*/ 	.word	0xffffffff


	//   ....[43]....
        /*05e0*/ 	.word	0xffffffff


	//   ....[44]....
        /*05e4*/ 	.word	0xffffffff


	//   ....[45]....
        /*05e8*/ 	.word	0xffffffff


	//   ....[46]....
        /*05ec*/ 	.word	0xffffffff


	//   ....[47]....
        /*05f0*/ 	.word	0xffffffff


	//   ....[48]....
        /*05f4*/ 	.word	0xffffffff


	//   ....[49]....
        /*05f8*/ 	.word	0xffffffff


	//   ....[50]....
        /*05fc*/ 	.word	0xffffffff


	//   ....[51]....
        /*0600*/ 	.word	0xffffffff


	//   ....[52]....
        /*0604*/ 	.word	0xffffffff


	//   ....[53]....
        /*0608*/ 	.word	0xffffffff


	//   ....[54]....
        /*060c*/ 	.word	0xffffffff


	//   ....[55]....
        /*0610*/ 	.word	0xffffffff


	//   ....[56]....
        /*0614*/ 	.word	0xffffffff


	//   ....[57]....
        /*0618*/ 	.word	0xffffffff


	//   ....[58]....
        /*061c*/ 	.word	0xffffffff


	//   ....[59]....
        /*0620*/ 	.word	0xffffffff


	//   ....[60]....
        /*0624*/ 	.word	0xffffffff


	//   ....[61]....
        /*0628*/ 	.word	0xffffffff


	//   ....[62]....
        /*062c*/ 	.word	0xffffffff


	//   ....[63]....
        /*0630*/ 	.word	0xffffffff


	//----- nvinfo : EIATTR_COOP_GROUP_INSTR_OFFSETS
	.align		4
.L_244:
        /*0634*/ 	.byte	0x04, 0x28
        /*0636*/ 	.short	(.L_246 - .L_245)


	//   ....[0]....
.L_245:
        /*0638*/ 	.word	0x00000050


	//   ....[1]....
        /*063c*/ 	.word	0x000018f0


	//   ....[2]....
        /*0640*/ 	.word	0x00001900


	//   ....[3]....
        /*0644*/ 	.word	0x00001920


	//   ....[4]....
        /*0648*/ 	.word	0x00001930


	//   ....[5]....
        /*064c*/ 	.word	0x00001a60


	//   ....[6]....
        /*0650*/ 	.word	0x00001a80


	//   ....[7]....
        /*0654*/ 	.word	0x00001b20


	//   ....[8]....
        /*0658*/ 	.word	0x00001b40


	//   ....[9]....
        /*065c*/ 	.word	0x00003a00


	//   ....[10]....
        /*0660*/ 	.word	0x00003a10


	//   ....[11]....
        /*0664*/ 	.word	0x00004290


	//   ....[12]....
        /*0668*/ 	.word	0x000043f0


	//   ....[13]....
        /*066c*/ 	.word	0x00004400


	//   ....[14]....
        /*0670*/ 	.word	0x00004450


	//   ....[15]....
        /*0674*/ 	.word	0x00006970


	//   ....[16]....
        /*0678*/ 	.word	0x00007d00


	//   ....[17]....
        /*067c*/ 	.word	0x00007e30


	//   ....[18]....
        /*0680*/ 	.word	0x00008310


	//   ....[19]....
        /*0684*/ 	.word	0x000083f0


	//   ....[20]....
        /*0688*/ 	.word	0x000084c0


	//   ....[21]....
        /*068c*/ 	.word	0x0000c820


	//   ....[22]....
        /*0690*/ 	.word	0x0000c860


	//   ....[23]....
        /*0694*/ 	.word	0x0000c880


	//   ....[24]....
        /*0698*/ 	.word	0x0000c8a0


	//   ....[25]....
        /*069c*/ 	.word	0x0000ee90


	//   ....[26]....
        /*06a0*/ 	.word	0x0000eee0


	//   ....[27]....
        /*06a4*/ 	.word	0x0000ef00


	//   ....[28]....
        /*06a8*/ 	.word	0x0000ef20


	//   ....[29]....
        /*06ac*/ 	.word	0x0000ff40


	//   ....[30]....
        /*06b0*/ 	.word	0x000102b0


	//   ....[31]....
        /*06b4*/ 	.word	0x000102e0


	//   ....[32]....
        /*06b8*/ 	.word	0x00010300


	//   ....[33]....
        /*06bc*/ 	.word	0x00010330


	//   ....[34]....
        /*06c0*/ 	.word	0x00010500


	//   ....[35]....
        /*06c4*/ 	.word	0x00010520


	//   ....[36]....
        /*06c8*/ 	.word	0x000106e0


	//   ....[37]....
        /*06cc*/ 	.word	0x00010710


	//   ....[38]....
        /*06d0*/ 	.word	0x00010810


	//   ....[39]....
        /*06d4*/ 	.word	0x00010840


	//   ....[40]....
        /*06d8*/ 	.word	0x00010940


	//   ....[41]....
        /*06dc*/ 	.word	0x00010960


	//   ....[42]....
        /*06e0*/ 	.word	0x00010f10


	//   ....[43]....
        /*06e4*/ 	.word	0x00010f30


	//   ....[44]....
        /*06e8*/ 	.word	0x000110c0


	//   ....[45]....
        /*06ec*/ 	.word	0x000110d0


	//   ....[46]....
        /*06f0*/ 	.word	0x00011250


	//   ....[47]....
        /*06f4*/ 	.word	0x00011270


	//   ....[48]....
        /*06f8*/ 	.word	0x000113f0


	//   ....[49]....
        /*06fc*/ 	.word	0x00011400


	//   ....[50]....
        /*0700*/ 	.word	0x000115f0


	//   ....[51]....
        /*0704*/ 	.word	0x000116d0


	//   ....[52]....
        /*0708*/ 	.word	0x00011730


	//   ....[53]....
        /*070c*/ 	.word	0x00011780


	//   ....[54]....
        /*0710*/ 	.word	0x000117d0


	//   ....[55]....
        /*0714*/ 	.word	0x00011840


	//   ....[56]....
        /*0718*/ 	.word	0x000118b0


	//   ....[57]....
        /*071c*/ 	.word	0x00011910


	//   ....[58]....
        /*0720*/ 	.word	0x00011970


	//   ....[59]....
        /*0724*/ 	.word	0x000119d0


	//   ....[60]....
        /*0728*/ 	.word	0x00011a40


	//   ....[61]....
        /*072c*/ 	.word	0x00011aa0


	//   ....[62]....
        /*0730*/ 	.word	0x00011b00


	//   ....[63]....
        /*0734*/ 	.word	0x00011b70


	//----- nvinfo : EIATTR_EXIT_INSTR_OFFSETS
	.align		4
.L_246:
        /*0738*/ 	.byte	0x04, 0x1c
        /*073a*/ 	.short	(.L_248 - .L_247)


	//   ....[0]....
.L_247:
        /*073c*/ 	.word	0x000000a0


	//   ....[1]....
        /*0740*/ 	.word	0x00011690


	//----- nvinfo : EIATTR_MAX_THREADS
	.align		4
.L_248:
        /*0744*/ 	.byte	0x04, 0x05
        /*0746*/ 	.short	(.L_250 - .L_249)
.L_249:
        /*0748*/ 	.word	0x00000100
        /*074c*/ 	.word	0x00000001
        /*0750*/ 	.word	0x00000001


	//----- nvinfo : EIATTR_CRS_STACK_SIZE
	.align		4
.L_250:
        /*0754*/ 	.byte	0x04, 0x1e
        /*0756*/ 	.short	(.L_252 - .L_251)
.L_251:
        /*0758*/ 	.word	0x00000000
.L_252:


//--------------------- .nv.info._ZN7cutlass13device_kernelIN5flash19enable_sm80_to_sm89INS1_16FlashAttnFwdSm80INS1_25CollectiveMainloopFwdSm80ILi8ELi1ELb1EN4cute5tupleIJNS5_1CILi128EEENS7_ILi96EEENS7_ILi192EEEEEELi192ENS_10bfloat16_tEfNS_4arch4Sm80ELb1ELb0ELb1ELb1ELb0ELb0ELb1ELb0EEENS1_21CollectiveEpilogueFwdINS6_IJS8_SA_S9_EEENS6_IJNS7_ILi1EEESI_SI_EEESC_SE_Li256ELb1ELb1ELb0ELb0EEENS1_19SingleTileSchedulerILb1ELb0ELb1ELi128EEEEEEEEEvNT_6ParamsE --------------------------
	.section	.nv.info._ZN7cutlass13device_kernelIN5flash19enable_sm80_to_sm89INS1_16FlashAttnFwdSm80INS1_25CollectiveMainloopFwdSm80ILi8ELi1ELb1EN4cute5tupleIJNS5_1CILi128EEENS7_ILi96EEENS7_ILi192EEEEEELi192ENS_10bfloat16_tEfNS_4arch4Sm80ELb1ELb0ELb1ELb1ELb0ELb0ELb1ELb0EEENS1_21CollectiveEpilogueFwdINS6_IJS8_SA_S9_EEENS6_IJNS7_ILi1EEESI_SI_EEESC_SE_Li256ELb1ELb1ELb0ELb0EEENS1_19SingleTileSchedulerILb1ELb0ELb1ELi128EEEEEEEEEvNT_6ParamsE,"",@"SHT_CUDA_INFO"
	.sectionflags	@""
	.align	4


	//----- nvinfo : EIATTR_CUDA_API_VERSION
	.align		4
        /*0000*/ 	.byte	0x04, 0x37
        /*0002*/ 	.short	(.L_254 - .L_253)
.L_253:
        /*0004*/ 	.word	0x00000082


	//----- nvinfo : EIATTR_SW2861232_WAR
	.align		4
.L_254:
        /*0008*/ 	.byte	0x01, 0x35
	.zero		2


	//----- nvinfo : EIATTR_PARAM_CBANK
	.align		4
        /*000c*/ 	.byte	0x04, 0x0a
        /*000e*/ 	.short	(.L_256 - .L_255)
	.align		4
.L_255:
        /*0010*/ 	.word	index@(.nv.constant0._ZN7cutlass13device_kernelIN5flash19enable_sm80_to_sm89INS1_16FlashAttnFwdSm80INS1_25CollectiveMainloopFwdSm80ILi8ELi1ELb1EN4cute5tupleIJNS5_1CILi128EEENS7_ILi96EEENS7_ILi192EEEEEELi192ENS_10bfloat16_tEfNS_4arch4Sm80ELb1ELb0ELb1ELb1ELb0ELb0ELb1ELb0EEENS1_21CollectiveEpilogueFwdINS6_IJS8_SA_S9_EEENS6_IJNS7_ILi1EEESI_SI_EEESC_SE_Li256ELb1ELb1ELb0ELb0EEENS1_19SingleTileSchedulerILb1ELb0ELb1ELi128EEEEEEEEEvNT_6ParamsE)
        /*0014*/ 	.short	0x0160
        /*0016*/ 	.short	0x0418


	//----- nvinfo : EIATTR_CBANK_PARAM_SIZE
	.align		4
.L_256:
        /*0018*/ 	.byte	0x03, 0x19
        /*001a*/ 	.short	0x0418


	//----- nvinfo : EIATTR_KPARAM_INFO
	.align		4
        /*001c*/ 	.byte	0x04, 0x17
        /*001e*/ 	.short	(.L_258 - .L_257)
.L_257:
        /*0020*/ 	.word	0x00000000
        /*0024*/ 	.short	0x0000
        /*0026*/ 	.short	0x0000
        /*0028*/ 	.byte	0x00, 0xf0, 0x61, 0x10


	//----- nvinfo : EIATTR_MAXREG_COUNT
	.align		4
.L_258:
        /*002c*/ 	.byte	0x03, 0x1b
        /*002e*/ 	.short	0x00ff


	//----- nvinfo : EIATTR_NUM_BARRIERS
	.align		4
        /*0030*/ 	.byte	0x02, 0x4c
        /*0032*/ 	.byte	0x02
	.zero		1


	//----- nvinfo : EIATTR_ANNOTATIONS
	.align		4
        /*0034*/ 	.byte	0x04, 0x55
        /*0036*/ 	.short	(.L_260 - .L_259)


	//   ....[0]....
.L_259:
        /* <DEDUP_REMOVED lines=32> */


	//----- nvinfo : EIATTR_MERCURY_ISA_VERSION
	.align		4
.L_260:
        /*0228*/ 	.byte	0x03, 0x5f
        /*022a*/ 	.short	0x0000


	//----- nvinfo : EIATTR_COOP_GROUP_MASK_REGIDS
	.align		4
        /*022c*/ 	.byte	0x04, 0x29
        /*022e*/ 	.short	(.L_262 - .L_261)


	//   ....[0]....
.L_261:
        /*0230*/ 	.word	0xffffffff


	//   ....[1]....
        /*0234*/ 	.word	0xffffffff


	//   ....[2]....
        /*0238*/ 	.word	0xffffffff


	//   ....[3]....
        /*023c*/ 	.word	0xffffffff


	//   ....[4]....
        /*0240*/ 	.word	0xffffffff


	//   ....[5]....
        /*0244*/ 	.word	0xffffffff


	//   ....[6]....
        /*0248*/ 	.word	0xffffffff


	//   ....[7]....
        /*024c*/ 	.word	0xffffffff


	//   ....[8]....
        /*0250*/ 	.word	0xffffffff


	//   ....[9]....
        /*0254*/ 	.word	0xffffffff


	//   ....[10]....
        /*0258*/ 	.word	0xffffffff


	//   ....[11]....
        /*025c*/ 	.word	0xffffffff


	//   ....[12]....
        /*0260*/ 	.word	0xffffffff


	//   ....[13]....
        /*0264*/ 	.word	0xffffffff


	//   ....[14]....
        /*0268*/ 	.word	0xffffffff


	//   ....[15]....
        /*026c*/ 	.word	0xffffffff


	//   ....[16]....
        /*0270*/ 	.word	0xffffffff


	//   ....[17]....
        /*0274*/ 	.word	0xffffffff


	//   ....[18]....
        /*0278*/ 	.word	0xffffffff


	//   ....[19]....
        /*027c*/ 	.word	0xffffffff


	//   ....[20]....
        /*0280*/ 	.word	0xffffffff


	//   ....[21]....
        /*0284*/ 	.word	0xffffffff


	//   ....[22]....
        /*0288*/ 	.word	0xffffffff


	//   ....[23]....
        /*028c*/ 	.word	0xffffffff


	//   ....[24]....
        /*0290*/ 	.word	0xffffffff


	//   ....[25]....
        /*0294*/ 	.word	0xffffffff


	//   ....[26]....
        /*0298*/ 	.word	0xffffffff


	//   ....[27]....
        /*029c*/ 	.word	0xffffffff


	//   ....[28]....
        /*02a0*/ 	.word	0xffffffff


	//   ....[29]....
        /*02a4*/ 	.word	0xffffffff


	//   ....[30]....
        /*02a8*/ 	.word	0xffffffff


	//   ....[31]....
        /*02ac*/ 	.word	0xffffffff


	//   ....[32]....
        /*02b0*/ 	.word	0xffffffff


	//   ....[33]....
        /*02b4*/ 	.word	0xffffffff


	//   ....[34]....
        /*02b8*/ 	.word	0xffffffff


	//   ....[35]....
        /*02bc*/ 	.word	0xffffffff


	//   ....[36]....
        /*02c0*/ 	.word	0xffffffff


	//   ....[37]....
        /*02c4*/ 	.word	0xffffffff


	//   ....[38]....
        /*02c8*/ 	.word	0xffffffff


	//   ....[39]....
        /*02cc*/ 	.word	0xffffffff


	//   ....[40]....
        /*02d0*/ 	.word	0xffffffff


	//   ....[41]....
        /*02d4*/ 	.word	0xffffffff


	//   ....[42]....
        /*02d8*/ 	.word	0xffffffff


	//   ....[43]....
        /*02dc*/ 	.word	0xffffffff


	//   ....[44]....
        /*02e0*/ 	.word	0xffffffff


	//   ....[45]....
        /*02e4*/ 	.word	0xffffffff


	//   ....[46]....
        /*02e8*/ 	.word	0xffffffff


	//   ....[47]....
        /*02ec*/ 	.word	0xffffffff


	//   ....[48]....
        /*02f0*/ 	.word	0xffffffff


	//----- nvinfo : EIATTR_COOP_GROUP_INSTR_OFFSETS
	.align		4
.L_262:
        /*02f4*/ 	.byte	0x04, 0x28
        /*02f6*/ 	.short	(.L_264 - .L_263)


	//   ....[0]....
.L_263:
        /*02f8*/ 	.word	0x00000090


	//   ....[1]....
        /*02fc*/ 	.word	0x000011b0


	//   ....[2]....
        /*0300*/ 	.word	0x000011f0


	//   ....[3]....
        /*0304*/ 	.word	0x00001240


	//   ....[4]....
        /*0308*/ 	.word	0x000012e0


	//   ....[5]....
        /*030c*/ 	.word	0x00001480


	//   ....[6]....
        /*0310*/ 	.word	0x000014c0


	//   ....[7]....
        /*0314*/ 	.word	0x00001540


	//   ....[8]....
        /*0318*/ 	.word	0x00001550


	//   ....[9]....
        /*031c*/ 	.word	0x00003a80


	//   ....[10]....
        /*0320*/ 	.word	0x00003af0


	//   ....[11]....
        /*0324*/ 	.word	0x00004480


	//   ....[12]....
        /*0328*/ 	.word	0x00004550


	//   ....[13]....
        /*032c*/ 	.word	0x00004560


	//   ....[14]....
        /*0330*/ 	.word	0x00004590


	//   ....[15]....
        /*0334*/ 	.word	0x00008080


	//   ....[16]....
        /*0338*/ 	.word	0x000080b0


	//   ....[17]....
        /*033c*/ 	.word	0x00008c70


	//   ....[18]....
        /*0340*/ 	.word	0x00008e60


	//   ....[19]....
        /*0344*/ 	.word	0x00008ee0


	//   ....[20]....
        /*0348*/ 	.word	0x00008f70


	//   ....[21]....
        /*034c*/ 	.word	0x0000d130


	//   ....[22]....
        /*0350*/ 	.word	0x0000d170


	//   ....[23]....
        /*0354*/ 	.word	0x0000d190


	//   ....[24]....
        /*0358*/ 	.word	0x0000d1b0


	//   ....[25]....
        /*035c*/ 	.word	0x0000f700


	//   ....[26]....
        /*0360*/ 	.word	0x0000f710


	//   ....[27]....
        /*0364*/ 	.word	0x0000f740


	//   ....[28]....
        /*0368*/ 	.word	0x0000f750


	//   ....[29]....
        /*036c*/ 	.word	0x00010cc0


	//   ....[30]....
        /*0370*/ 	.word	0x00010d10


	//   ....[31]....
        /*0374*/ 	.word	0x00010d40


	//   ....[32]....
        /*0378*/ 	.word	0x00010d60


	//   ....[33]....
        /*037c*/ 	.word	0x00010f40


	//   ....[34]....
        /*0380*/ 	.word	0x00010f50


	//   ....[35]....
        /*0384*/ 	.word	0x000110d0


	//   ....[36]....
        /*0388*/ 	.word	0x00011100


	//   ....[37]....
        /*038c*/ 	.word	0x00011250


	//   ....[38]....
        /*0390*/ 	.word	0x00011280


	//   ....[39]....
        /*0394*/ 	.word	0x000113d0


	//   ....[40]....
        /*0398*/ 	.word	0x000113f0


	//   ....[41]....
        /*039c*/ 	.word	0x00011bf0


	//   ....[42]....
        /*03a0*/ 	.word	0x00011c10


	//   ....[43]....
        /*03a4*/ 	.word	0x00011d60


	//   ....[44]....
        /*03a8*/ 	.word	0x00011d90


	//   ....[45]....
        /*03ac*/ 	.word	0x00011ec0


	//   ....[46]....
        /*03b0*/ 	.word	0x00011ef0


	//   ....[47]....
        /*03b4*/ 	.word	0x00012020


	//   ....[48]....
        /*03b8*/ 	.word	0x00012040


	//----- nvinfo : EIATTR_EXIT_INSTR_OFFSETS
	.align		4
.L_264:
        /*03bc*/ 	.byte	0x04, 0x1c
        /*03be*/ 	.short	(.L_266 - .L_265)


	//   ....[0]....
.L_265:
        /*03c0*/ 	.word	0x00000350


	//   ....[1]....
        /*03c4*/ 	.word	0x00011400


	//   ....[2]....
        /*03c8*/ 	.word	0x000114d0


	//   ....[3]....
        /*03cc*/ 	.word	0x00011530


	//   ....[4]....
        /*03d0*/ 	.word	0x00012050


	//   ....[5]....
        /*03d4*/ 	.word	0x00012100


	//   ....[6]....
        /*03d8*/ 	.word	0x00012160


	//----- nvinfo : EIATTR_CTAIDZ_USED
	.align		4
.L_266:
        /*03dc*/ 	.byte	0x01, 0x04
	.zero		2


	//----- nvinfo : EIATTR_MAX_THREADS
	.align		4
        /*03e0*/ 	.byte	0x04, 0x05
        /*03e2*/ 	.short	(.L_268 - .L_267)
.L_267:
        /*03e4*/ 	.word	0x00000100
        /*03e8*/ 	.word	0x00000001
        /*03ec*/ 	.word	0x00000001


	//----- nvinfo : EIATTR_CRS_STACK_SIZE
	.align		4
.L_268:
        /*03f0*/ 	.byte	0x04, 0x1e
        /*03f2*/ 	.short	(.L_270 - .L_269)
.L_269:
        /*03f4*/ 	.word	0x00000000
.L_270:


//--------------------- .nv.info._ZN7cutlass13device_kernelIN5flash19enable_sm80_to_sm89INS1_16FlashAttnFwdSm80INS1_25CollectiveMainloopFwdSm80ILi8ELi1ELb0EN4cute5tupleIJNS5_1CILi128EEENS7_ILi64EEENS7_ILi192EEEEEELi192ENS_10bfloat16_tEfNS_4arch4Sm80ELb1ELb0ELb1ELb1ELb0ELb1ELb1ELb0EEENS1_21CollectiveEpilogueFwdINS6_IJS8_SA_S9_EEENS6_IJNS7_ILi1EEESI_SI_EEESC_SE_Li256ELb1ELb1ELb0ELb0EEENS1_19SingleTileSchedulerILb1ELb0ELb1ELi128EEEEEEEEEvNT_6ParamsE --------------------------
	.section	.nv.info._ZN7cutlass13device_kernelIN5flash19enable_sm80_to_sm89INS1_16FlashAttnFwdSm80INS1_25CollectiveMainloopFwdSm80ILi8ELi1ELb0EN4cute5tupleIJNS5_1CILi128EEENS7_ILi64EEENS7_ILi192EEEEEELi192ENS_10bfloat16_tEfNS_4arch4Sm80ELb1ELb0ELb1ELb1ELb0ELb1ELb1ELb0EEENS1_21CollectiveEpilogueFwdINS6_IJS8_SA_S9_EEENS6_IJNS7_ILi1EEESI_SI_EEESC_SE_Li256ELb1ELb1ELb0ELb0EEENS1_19SingleTileSchedulerILb1ELb0ELb1ELi128EEEEEEEEEvNT_6ParamsE,"",@"SHT_CUDA_INFO"
	.sectionflags	@""
	.align	4


	//----- nvinfo : EIATTR_CUDA_API_VERSION
	.align		4
        /*0000*/ 	.byte	0x04, 0x37
        /*0002*/ 	.short	(.L_272 - .L_271)
.L_271:
        /*0004*/ 	.word	0x00000082


	//----- nvinfo : EIATTR_SW2861232_WAR
	.align		4
.L_272:
        /*0008*/ 	.byte	0x01, 0x35
	.zero		2


	//----- nvinfo : EIATTR_PARAM_CBANK
	.align		4
        /*000c*/ 	.byte	0x04, 0x0a
        /*000e*/ 	.short	(.L_274 - .L_273)
	.align		4
.L_273:
        /*0010*/ 	.word	index@(.nv.constant0._ZN7cutlass13device_kernelIN5flash19enable_sm80_to_sm89INS1_16FlashAttnFwdSm80INS1_25CollectiveMainloopFwdSm80ILi8ELi1ELb0EN4cute5tupleIJNS5_1CILi128EEENS7_ILi64EEENS7_ILi192EEEEEELi192ENS_10bfloat16_tEfNS_4arch4Sm80ELb1ELb0ELb1ELb1ELb0ELb1ELb1ELb0EEENS1_21CollectiveEpilogueFwdINS6_IJS8_SA_S9_EEENS6_IJNS7_ILi1EEESI_SI_EEESC_SE_Li256ELb1ELb1ELb0ELb0EEENS1_19SingleTileSchedulerILb1ELb0ELb1ELi128EEEEEEEEEvNT_6ParamsE)
        /*0014*/ 	.short	0x0160
        /*0016*/ 	.short	0x0418


	//----- nvinfo : EIATTR_CBANK_PARAM_SIZE
	.align		4
.L_274:
        /*0018*/ 	.byte	0x03, 0x19
        /*001a*/ 	.short	0x0418


	//----- nvinfo : EIATTR_KPARAM_INFO
	.align		4
        /*001c*/ 	.byte	0x04, 0x17
        /*001e*/ 	.short	(.L_276 - .L_275)
.L_275:
        /*0020*/ 	.word	0x00000000
        /*0024*/ 	.short	0x0000
        /*0026*/ 	.short	0x0000
        /*0028*/ 	.byte	0x00, 0xf0, 0x61, 0x10


	//----- nvinfo : EIATTR_MAXREG_COUNT
	.align		4
.L_276:
        /*002c*/ 	.byte	0x03, 0x1b
        /*002e*/ 	.short	0x00ff


	//----- nvinfo : EIATTR_NUM_BARRIERS
	.align		4
        /*0030*/ 	.byte	0x02, 0x4c
        /*0032*/ 	.byte	0x02
	.zero		1


	//----- nvinfo : EIATTR_MERCURY_ISA_VERSION
	.align		4
        /*0034*/ 	.byte	0x03, 0x5f
        /*0036*/ 	.short	0x0000


	//----- nvinfo : EIATTR_COOP_GROUP_MASK_REGIDS
	.align		4
        /*0038*/ 	.byte	0x04, 0x29
        /*003a*/ 	.short	(.L_278 - .L_277)


	//   ....[0]....
.L_277:
        /*003c*/ 	.word	0xffffffff


	//   ....[1]....
        /*0040*/ 	.word	0xffffffff


	//   ....[2]....
        /*0044*/ 	.word	0xffffffff


	//   ....[3]....
        /*0048*/ 	.word	0xffffffff


	//   ....[4]....
        /*004c*/ 	.word	0xffffffff


	//   ....[5]....
        /*0050*/ 	.word	0xffffffff


	//   ....[6]....
        /*0054*/ 	.word	0xffffffff


	//   ....[7]....
        /*0058*/ 	.word	0xffffffff


	//   ....[8]....
        /*005c*/ 	.word	0xffffffff


	//   ....[9]....
        /*0060*/ 	.word	0xffffffff


	//   ....[10]....
        /*0064*/ 	.word	0xffffffff


	//   ....[11]....
        /*0068*/ 	.word	0xffffffff


	//   ....[12]....
        /*006c*/ 	.word	0xffffffff


	//   ....[13]....
        /*0070*/ 	.word	0xffffffff


	//   ....[14]....
        /*0074*/ 	.word	0xffffffff


	//   ....[15]....
        /*0078*/ 	.word	0xffffffff


	//   ....[16]....
        /*007c*/ 	.word	0xffffffff


	//   ....[17]....
        /*0080*/ 	.word	0xffffffff


	//   ....[18]....
        /*0084*/ 	.word	0xffffffff


	//   ....[19]....
        /*0088*/ 	.word	0xffffffff


	//   ....[20]....
        /*008c*/ 	.word	0xffffffff


	//   ....[21]....
        /*0090*/ 	.word	0xffffffff


	//   ....[22]....
        /*0094*/ 	.word	0xffffffff


	//   ....[23]....
        /*0098*/ 	.word	0xffffffff


	//   ....[24]....
        /*009c*/ 	.word	0xffffffff


	//   ....[25]....
        /*00a0*/ 	.word	0xffffffff


	//   ....[26]....
        /*00a4*/ 	.word	0xffffffff


	//   ....[27]....
        /*00a8*/ 	.word	0xffffffff


	//   ....[28]....
        /*00ac*/ 	.word	0xffffffff


	//   ....[29]....
        /*00b0*/ 	.word	0xffffffff


	//   ....[30]....
        /*00b4*/ 	.word	0xffffffff


	//   ....[31]....
        /*00b8*/ 	.word	0xffffffff


	//   ....[32]....
        /*00bc*/ 	.word	0xffffffff


	//   ....[33]....
        /*00c0*/ 	.word	0xffffffff


	//   ....[34]....
        /*00c4*/ 	.word	0xffffffff


	//   ....[35]....
        /*00c8*/ 	.word	0xffffffff


	//   ....[36]....
        /*00cc*/ 	.word	0xffffffff


	//   ....[37]....
        /*00d0*/ 	.word	0xffffffff


	//   ....[38]....
        /*00d4*/ 	.word	0xffffffff


	//   ....[39]....
        /*00d8*/ 	.word	0xffffffff


	//   ....[40]....
        /*00dc*/ 	.word	0xffffffff


	//   ....[41]....
        /*00e0*/ 	.word	0xffffffff


	//   ....[42]....
        /*00e4*/ 	.word	0xffffffff


	//   ....[43]....
        /*00e8*/ 	.word	0xffffffff


	//   ....[44]....
        /*00ec*/ 	.word	0xffffffff


	//   ....[45]....
        /*00f0*/ 	.word	0xffffffff


	//   ....[46]....
        /*00f4*/ 	.word	0xffffffff


	//   ....[47]....
        /*00f8*/ 	.word	0xffffffff


	//   ....[48]....
        /*00fc*/ 	.word	0xffffffff


	//   ....[49]....
        /*0100*/ 	.word	0xffffffff


	//   ....[50]....
        /*0104*/ 	.word	0xffffffff


	//   ....[51]....
        /*0108*/ 	.word	0xffffffff


	//   ....[52]....
        /*010c*/ 	.word	0xffffffff


	//   ....[53]....
        /*0110*/ 	.word	0xffffffff


	//   ....[54]....
        /*0114*/ 	.word	0xffffffff


	//   ....[55]....
        /*0118*/ 	.word	0xffffffff


	//   ....[56]....
        /*011c*/ 	.word	0xffffffff


	//   ....[57]....
        /*0120*/ 	.word	0xffffffff


	//   ....[58]....
        /*0124*/ 	.word	0xffffffff


	//   ....[59]....
        /*0128*/ 	.word	0xffffffff


	//   ....[60]....
        /*012c*/ 	.word	0xffffffff


	//   ....[61]....
        /*0130*/ 	.word	0xffffffff


	//   ....[62]....
        /*0134*/ 	.word	0xffffffff


	//   ....[63]....
        /*0138*/ 	.word	0xffffffff


	//   ....[64]....
        /*013c*/ 	.word	0xffffffff


	//----- nvinfo : EIATTR_COOP_GROUP_INSTR_OFFSETS
	.align		4
.L_278:
        /*0140*/ 	.byte	0x04, 0x28
        /*0142*/ 	.short	(.L_280 - .L_279)


	//   ....[0]....
.L_279:
        /*0144*/ 	.word	0x00000080


	//   ....[1]....
        /*0148*/ 	.word	0x000067a0


	//   ....[2]....
        /*014c*/ 	.word	0x000067d0


	//   ....[3]....
        /*0150*/ 	.word	0x00006910


	//   ....[4]....
        /*0154*/ 	.word	0x00006940


	//   ....[5]....
        /*0158*/ 	.word	0x00006a80


	//   ....[6]....
        /*015c*/ 	.word	0x00006ab0


	//   ....[7]....
        /*0160*/ 	.word	0x00006be0


	//   ....[8]....
        /*0164*/ 	.word	0x00006c20


	//   ....[9]....
        /*0168*/ 	.word	0x00007350


	//   ....[10]....
        /*016c*/ 	.word	0x00007370


	//   ....[11]....
        /*0170*/ 	.word	0x00007380


	//   ....[12]....
        /*0174*/ 	.word	0x00007390


	//   ....[13]....
        /*0178*/ 	.word	0x000077c0


	//   ....[14]....
        /*017c*/ 	.word	0x00007800


	//   ....[15]....
        /*0180*/ 	.word	0x00007a20


	//   ....[16]....
        /*0184*/ 	.word	0x00007aa0


	//   ....[17]....
        /*0188*/ 	.word	0x0000ab30


	//   ....[18]....
        /*018c*/ 	.word	0x0000ab50


	//   ....[19]....
        /*0190*/ 	.word	0x0000ab60


	//   ....[20]....
        /*0194*/ 	.word	0x0000ab70


	//   ....[21]....
        /*0198*/ 	.word	0x0000adf0


	//   ....[22]....
        /*019c*/ 	.word	0x0000ae30


	//   ....[23]....
        /*01a0*/ 	.word	0x0000b050


	//   ....[24]....
        /*01a4*/ 	.word	0x0000b0d0


	//   ....[25]....
        /*01a8*/ 	.word	0x0000f590


	//   ....[26]....
        /*01ac*/ 	.word	0x0000f5b0


	//   ....[27]....
        /*01b0*/ 	.word	0x0000fd20


	//   ....[28]....
        /*01b4*/ 	.word	0x0000fe50


	//   ....[29]....
        /*01b8*/ 	.word	0x0000fe80


	//   ....[30]....
        /*01bc*/ 	.word	0x0000ff00


	//   ....[31]....
        /*01c0*/ 	.word	0x000116e0


	//   ....[32]....
        /*01c4*/ 	.word	0x000120e0


	//   ....[33]....
        /*01c8*/ 	.word	0x00012850


	//   ....[34]....
        /*01cc*/ 	.word	0x000129b0


	//   ....[35]....
        /*01d0*/ 	.word	0x00012ab0


	//   ....[36]....
        /*01d4*/ 	.word	0x00012c20


	//   ....[37]....
        /*01d8*/ 	.word	0x00015820


	//   ....[38]....
        /*01dc*/ 	.word	0x00015860


	//   ....[39]....
        /*01e0*/ 	.word	0x00015880


	//   ....[40]....
        /*01e4*/ 	.word	0x000158a0


	//   ....[41]....
        /*01e8*/ 	.word	0x00017200


	//   ....[42]....
        /*01ec*/ 	.word	0x00017220


	//   ....[43]....
        /*01f0*/ 	.word	0x00017250


	//   ....[44]....
        /*01f4*/ 	.word	0x00017260


	//   ....[45]....
        /*01f8*/ 	.word	0x000187f0


	//   ....[46]....
        /*01fc*/ 	.word	0x00018810


	//   ....[47]....
        /*0200*/ 	.word	0x00018850


	//   ....[48]....
        /*0204*/ 	.word	0x00018880


	//   ....[49]....
        /*0208*/ 	.word	0x00018a30


	//   ....[50]....
        /*020c*/ 	.word	0x00018a40


	//   ....[51]....
        /*0210*/ 	.word	0x00018bc0


	//   ....[52]....
        /*0214*/ 	.word	0x00018bf0


	//   ....[53]....
        /*0218*/ 	.word	0x00018d40


	//   ....[54]....
        /*021c*/ 	.word	0x00018d70


	//   ....[55]....
        /*0220*/ 	.word	0x00018ec0


	//   ....[56]....
        /*0224*/ 	.word	0x00018ee0


	//   ....[57]....
        /*0228*/ 	.word	0x00019690


	//   ....[58]....
        /*022c*/ 	.word	0x000196b0


	//   ....[59]....
        /*0230*/ 	.word	0x00019800


	//   ....[60]....
        /*0234*/ 	.word	0x00019830


	//   ....[61]....
        /*0238*/ 	.word	0x00019960


	//   ....[62]....
        /*023c*/ 	.word	0x00019990


	//   ....[63]....
        /*0240*/ 	.word	0x00019ac0


	//   ....[64]....
        /*0244*/ 	.word	0x00019ae0


	//----- nvinfo : EIATTR_EXIT_INSTR_OFFSETS
	.align		4
.L_280:
        /*0248*/ 	.byte	0x04, 0x1c
        /*024a*/ 	.short	(.L_282 - .L_281)


	//   ....[0]....
.L_281:
        /*024c*/ 	.word	0x00000330


	//   ....[1]....
        /*0250*/ 	.word	0x00018ef0


	//   ....[2]....
        /*0254*/ 	.word	0x00018fc0


	//   ....[3]....
        /*0258*/ 	.word	0x00019020


	//   ....[4]....
        /*025c*/ 	.word	0x00019af0


	//   ....[5]....
        /*0260*/ 	.word	0x00019ba0


	//   ....[6]....
        /*0264*/ 	.word	0x00019c00


	//----- nvinfo : EIATTR_CTAIDZ_USED
	.align		4
.L_282:
        /*0268*/ 	.byte	0x01, 0x04
	.zero		2


	//----- nvinfo : EIATTR_MAX_THREADS
	.align		4
        /*026c*/ 	.byte	0x04, 0x05
        /*026e*/ 	.short	(.L_284 - .L_283)
.L_283:
        /*0270*/ 	.word	0x00000100
        /*0274*/ 	.word	0x00000001
        /*0278*/ 	.word	0x00000001


	//----- nvinfo : EIATTR_CRS_STACK_SIZE
	.align		4
.L_284:
        /*027c*/ 	.byte	0x04, 0x1e
        /*027e*/ 	.short	(.L_286 - .L_285)
.L_285:
        /*0280*/ 	.word	0x00000000
.L_286:


//--------------------- .nv.info._ZN7cutlass13device_kernelIN5flash19enable_sm80_to_sm89INS1_16FlashAttnFwdSm80INS1_25CollectiveMainloopFwdSm80ILi8ELi2ELb1EN4cute5tupleIJNS5_1CILi128EEENS7_ILi96EEENS7_ILi192EEEEEELi192ENS_10bfloat16_tEfNS_4arch4Sm80ELb0ELb0ELb1ELb0ELb0ELb0ELb1ELb0EEENS1_21CollectiveEpilogueFwdINS6_IJS8_SA_S9_EEENS6_IJNS7_ILi1EEESI_SI_EEESC_SE_Li256ELb0ELb1ELb0ELb0EEENS1_19SingleTileSchedulerILb0ELb0ELb1ELi128EEEEEEEEEvNT_6ParamsE --------------------------
	.section	.nv.info._ZN7cutlass13device_kernelIN5flash19enable_sm80_to_sm89INS1_16FlashAttnFwdSm80INS1_25CollectiveMainloopFwdSm80ILi8ELi2ELb1EN4cute5tupleIJNS5_1CILi128EEENS7_ILi96EEENS7_ILi192EEEEEELi192ENS_10bfloat16_tEfNS_4arch4Sm80ELb0ELb0ELb1ELb0ELb0ELb0ELb1ELb0EEENS1_21CollectiveEpilogueFwdINS6_IJS8_SA_S9_EEENS6_IJNS7_ILi1EEESI_SI_EEESC_SE_Li256ELb0ELb1ELb0ELb0EEENS1_19SingleTileSchedulerILb0ELb0ELb1ELi128EEEEEEEEEvNT_6ParamsE,"",@"SHT_CUDA_INFO"
	.sectionflags	@""
	.align	4


	//----- nvinfo : EIATTR_CUDA_API_VERSION
	.align		4
        /*0000*/ 	.byte	0x04, 0x37
        /*0002*/ 	.short	(.L_288 - .L_287)
.L_287:
        /*0004*/ 	.word	0x00000082


	//----- nvinfo : EIATTR_SW2861232_WAR
	.align		4
.L_288:
        /*0008*/ 	.byte	0x01, 0x35
	.zero		2


	//----- nvinfo : EIATTR_PARAM_CBANK
	.align		4
        /*000c*/ 	.byte	0x04, 0x0a
        /*000e*/ 	.short	(.L_290 - .L_289)
	.align		4
.L_289:
        /*0010*/ 	.word	index@(.nv.constant0._ZN7cutlass13device_kernelIN5flash19enable_sm80_to_sm89INS1_16FlashAttnFwdSm80INS1_25CollectiveMainloopFwdSm80ILi8ELi2ELb1EN4cute5tupleIJNS5_1CILi128EEENS7_ILi96EEENS7_ILi192EEEEEELi192ENS_10bfloat16_tEfNS_4arch4Sm80ELb0ELb0ELb1ELb0ELb0ELb0ELb1ELb0EEENS1_21CollectiveEpilogueFwdINS6_IJS8_SA_S9_EEENS6_IJNS7_ILi1EEESI_SI_EEESC_SE_Li256ELb0ELb1ELb0ELb0EEENS1_19SingleTileSchedulerILb0ELb0ELb1ELi128EEEEEEEEEvNT_6ParamsE)
        /*0014*/ 	.short	0x0160
        /*0016*/ 	.short	0x0418


	//----- nvinfo : EIATTR_CBANK_PARAM_SIZE
	.align		4
.L_290:
        /*0018*/ 	.byte	0x03, 0x19
        /*001a*/ 	.short	0x0418


	//----- nvinfo : EIATTR_KPARAM_INFO
	.align		4
        /*001c*/ 	.byte	0x04, 0x17
        /*001e*/ 	.short	(.L_292 - .L_291)
.L_291:
        /*0020*/ 	.word	0x00000000
        /*0024*/ 	.short	0x0000
        /*0026*/ 	.short	0x0000
        /*0028*/ 	.byte	0x00, 0xf0, 0x61, 0x10


	//----- nvinfo : EIATTR_MAXREG_COUNT
	.align		4
.L_292:
        /*002c*/ 	.byte	0x03, 0x1b
        /*002e*/ 	.short	0x00ff


	//----- nvinfo : EIATTR_NUM_BARRIERS
	.align		4
        /*0030*/ 	.byte	0x02, 0x4c
        /*0032*/ 	.byte	0x02
	.zero		1


	//----- nvinfo : EIATTR_ANNOTATIONS
	.align		4
        /*0034*/ 	.byte	0x04, 0x55
        /*0036*/ 	.short	(.L_294 - .L_293)


	//   ....[0]....
.L_293:
        /* <DEDUP_REMOVED lines=17> */


	//----- nvinfo : EIATTR_MERCURY_ISA_VERSION
	.align		4
.L_294:
        /*0130*/ 	.byte	0x03, 0x5f
        /*0132*/ 	.short	0x0000


	//----- nvinfo : EIATTR_COOP_GROUP_MASK_REGIDS
	.align		4
        /*0134*/ 	.byte	0x04, 0x29
        /*0136*/ 	.short	(.L_296 - .L_295)


	//   ....[0]....
.L_295:
        /*0138*/ 	.word	0xffffffff


	//   ....[1]....
        /*013c*/ 	.word	0xffffffff


	//   ....[2]....
        /*0140*/ 	.word	0xffffffff


	//   ....[3]....
        /*0144*/ 	.word	0xffffffff


	//   ....[4]....
        /*0148*/ 	.word	0xffffffff


	//   ....[5]....
        /*014c*/ 	.word	0xffffffff


	//   ....[6]....
        /*0150*/ 	.word	0xffffffff


	//   ....[7]....
        /*0154*/ 	.word	0xffffffff


	//   ....[8]....
        /*0158*/ 	.word	0xffffffff


	//   ....[9]....
        /*015c*/ 	.word	0xffffffff


	//   ....[10]....
        /*0160*/ 	.word	0xffffffff


	//   ....[11]....
        /*0164*/ 	.word	0xffffffff


	//   ....[12]....
        /*0168*/ 	.word	0xffffffff


	//   ....[13]....
        /*016c*/ 	.word	0xffffffff


	//   ....[14]....
        /*0170*/ 	.word	0xffffffff


	//   ....[15]....
        /*0174*/ 	.word	0xffffffff


	//   ....[16]....
        /*0178*/ 	.word	0xffffffff


	//   ....[17]....
        /*017c*/ 	.word	0xffffffff


	//   ....[18]....
        /*0180*/ 	.word	0xffffffff


	//   ....[19]....
        /*0184*/ 	.word	0xffffffff


	//   ....[20]....
        /*0188*/ 	.word	0xffffffff


	//   ....[21]....
        /*018c*/ 	.word	0xffffffff


	//   ....[22]....
        /*0190*/ 	.word	0xffffffff


	//   ....[23]....
        /*0194*/ 	.word	0xffffffff


	//   ....[24]....
        /*0198*/ 	.word	0xffffffff


	//   ....[25]....
        /*019c*/ 	.word	0xffffffff


	//   ....[26]....
        /*01a0*/ 	.word	0xffffffff


	//   ....[27]....
        /*01a4*/ 	.word	0xffffffff


	//   ....[28]....
        /*01a8*/ 	.word	0xffffffff


	//   ....[29]....
        /*01ac*/ 	.word	0xffffffff


	//   ....[30]....
        /*01b0*/ 	.word	0xffffffff


	//   ....[31]....
        /*01b4*/ 	.word	0xffffffff


	//----- nvinfo : EIATTR_COOP_GROUP_INSTR_OFFSETS
	.align		4
.L_296:
        /*01b8*/ 	.byte	0x04, 0x28
        /*01ba*/ 	.short	(.L_298 - .L_297)


	//   ....[0]....
.L_297:
        /*01bc*/ 	.word	0x00000610


	//   ....[1]....
        /*01c0*/ 	.word	0x00000700


	//   ....[2]....
        /*01c4*/ 	.word	0x00000880


	//   ....[3]....
        /*01c8*/ 	.word	0x00000960


	//   ....[4]....
        /*01cc*/ 	.word	0x00000990


	//   ....[5]....
        /*01d0*/ 	.word	0x000009b0


	//   ....[6]....
        /*01d4*/ 	.word	0x00000bc0


	//   ....[7]....
        /*01d8*/ 	.word	0x00000c10


	//   ....[8]....
        /*01dc*/ 	.word	0x000035d0


	//   ....[9]....
        /*01e0*/ 	.word	0x00003680


	//   ....[10]....
        /*01e4*/ 	.word	0x00003690


	//   ....[11]....
        /*01e8*/ 	.word	0x000036c0


	//   ....[12]....
        /*01ec*/ 	.word	0x00007490


	//   ....[13]....
        /*01f0*/ 	.word	0x00007510


	//   ....[14]....
        /*01f4*/ 	.word	0x000077d0


	//   ....[15]....
        /*01f8*/ 	.word	0x00007810


	//   ....[16]....
        /*01fc*/ 	.word	0x00009c60


	//   ....[17]....
        /*0200*/ 	.word	0x00009c70


	//   ....[18]....
        /*0204*/ 	.word	0x00009cc0


	//   ....[19]....
        /*0208*/ 	.word	0x00009cd0


	//   ....[20]....
        /*020c*/ 	.word	0x0000b0a0


	//   ....[21]....
        /*0210*/ 	.word	0x0000b0b0


	//   ....[22]....
        /*0214*/ 	.word	0x0000b0d0


	//   ....[23]....
        /*0218*/ 	.word	0x0000b0e0


	//   ....[24]....
        /*021c*/ 	.word	0x0000b1e0


	//   ....[25]....
        /*0220*/ 	.word	0x0000b200


	//   ....[26]....
        /*0224*/ 	.word	0x0000b360


	//   ....[27]....
        /*0228*/ 	.word	0x0000b390


	//   ....[28]....
        /*022c*/ 	.word	0x0000b4c0


	//   ....[29]....
        /*0230*/ 	.word	0x0000b4f0


	//   ....[30]....
        /*0234*/ 	.word	0x0000b620


	//   ....[31]....
        /*0238*/ 	.word	0x0000b640


	//----- nvinfo : EIATTR_EXIT_INSTR_OFFSETS
	.align		4
.L_298:
        /*023c*/ 	.byte	0x04, 0x1c
        /*023e*/ 	.short	(.L_300 - .L_299)


	//   ....[0]....
.L_299:
        /*0240*/ 	.word	0x00000040


	//   ....[1]....
        /*0244*/ 	.word	0x0000b650


	//   ....[2]....
        /*0248*/ 	.word	0x0000b700


	//   ....[3]....
        /*024c*/ 	.word	0x0000b760


	//----- nvinfo : EIATTR_CTAIDZ_USED
	.align		4
.L_300:
        /*0250*/ 	.byte	0x01, 0x04
	.zero		2


	//----- nvinfo : EIATTR_MAX_THREADS
	.align		4
        /*0254*/ 	.byte	0x04, 0x05
        /*0256*/ 	.short	(.L_302 - .L_301)
.L_301:
        /*0258*/ 	.word	0x00000100
        /*025c*/ 	.word	0x00000001
        /*0260*/ 	.word	0x00000001


	//----- nvinfo : EIATTR_CRS_STACK_SIZE
	.align		4
.L_302:
        /*0264*/ 	.byte	0x04, 0x1e
        /*0266*/ 	.short	(.L_304 - .L_303)
.L_303:
        /*0268*/ 	.word	0x00000000
.L_304:


//--------------------- .nv.info._ZN7cutlass13device_kernelIN5flash19enable_sm80_to_sm89INS1_16FlashAttnFwdSm80INS1_25CollectiveMainloopFwdSm80ILi8ELi2ELb1EN4cute5tupleIJNS5_1CILi128EEENS7_ILi96EEENS7_ILi192EEEEEELi192ENS_10bfloat16_tEfNS_4arch4Sm80ELb0ELb0ELb1ELb1ELb0ELb0ELb1ELb0EEENS1_21CollectiveEpilogueFwdINS6_IJS8_SA_S9_EEENS6_IJNS7_ILi1EEESI_SI_EEESC_SE_Li256ELb1ELb1ELb0ELb0EEENS1_19SingleTileSchedulerILb1ELb0ELb1ELi128EEEEEEEEEvNT_6ParamsE --------------------------
	.section	.nv.info._ZN7cutlass13device_kernelIN5flash19enable_sm80_to_sm89INS1_16FlashAttnFwdSm80INS1_25CollectiveMainloopFwdSm80ILi8ELi2ELb1EN4cute5tupleIJNS5_1CILi128EEENS7_ILi96EEENS7_ILi192EEEEEELi192ENS_10bfloat16_tEfNS_4arch4Sm80ELb0ELb0ELb1ELb1ELb0ELb0ELb1ELb0EEENS1_21CollectiveEpilogueFwdINS6_IJS8_SA_S9_EEENS6_IJNS7_ILi1EEESI_SI_EEESC_SE_Li256ELb1ELb1ELb0ELb0EEENS1_19SingleTileSchedulerILb1ELb0ELb1ELi128EEEEEEEEEvNT_6ParamsE,"",@"SHT_CUDA_INFO"
	.sectionflags	@""
	.align	4


	//----- nvinfo : EIATTR_CUDA_API_VERSION
	.align		4
        /*0000*/ 	.byte	0x04, 0x37
        /*0002*/ 	.short	(.L_306 - .L_305)
.L_305:
        /*0004*/ 	.word	0x00000082


	//----- nvinfo : EIATTR_SW2861232_WAR
	.align		4
.L_306:
        /*0008*/ 	.byte	0x01, 0x35
	.zero		2


	//----- nvinfo : EIATTR_PARAM_CBANK
	.align		4
        /*000c*/ 	.byte	0x04, 0x0a
        /*000e*/ 	.short	(.L_308 - .L_307)
	.align		4
.L_307:
        /*0010*/ 	.word	index@(.nv.constant0._ZN7cutlass13device_kernelIN5flash19enable_sm80_to_sm89INS1_16FlashAttnFwdSm80INS1_25CollectiveMainloopFwdSm80ILi8ELi2ELb1EN4cute5tupleIJNS5_1CILi128EEENS7_ILi96EEENS7_ILi192EEEEEELi192ENS_10bfloat16_tEfNS_4arch4Sm80ELb0ELb0ELb1ELb1ELb0ELb0ELb1ELb0EEENS1_21CollectiveEpilogueFwdINS6_IJS8_SA_S9_EEENS6_IJNS7_ILi1EEESI_SI_EEESC_SE_Li256ELb1ELb1ELb0ELb0EEENS1_19SingleTileSchedulerILb1ELb0ELb1ELi128EEEEEEEEEvNT_6ParamsE)
        /*0014*/ 	.short	0x0160
        /*0016*/ 	.short	0x0418


	//----- nvinfo : EIATTR_CBANK_PARAM_SIZE
	.align		4
.L_308:
        /*0018*/ 	.byte	0x03, 0x19
        /*001a*/ 	.short	0x0418


	//----- nvinfo : EIATTR_KPARAM_INFO
	.align		4
        /*001c*/ 	.byte	0x04, 0x17
        /*001e*/ 	.short	(.L_310 - .L_309)
.L_309:
        /*0020*/ 	.word	0x00000000
        /*0024*/ 	.short	0x0000
        /*0026*/ 	.short	0x0000
        /*0028*/ 	.byte	0x00, 0xf0, 0x61, 0x10


	//----- nvinfo : EIATTR_MAXREG_COUNT
	.align		4
.L_310:
        /*002c*/ 	.byte	0x03, 0x1b
        /*002e*/ 	.short	0x00ff


	//----- nvinfo : EIATTR_NUM_BARRIERS
	.align		4
        /*0030*/ 	.byte	0x02, 0x4c
        /*0032*/ 	.byte	0x02
	.zero		1


	//----- nvinfo : EIATTR_ANNOTATIONS
	.align		4
        /*0034*/ 	.byte	0x04, 0x55
        /*0036*/ 	.short	(.L_312 - .L_311)


	//   ....[0]....
.L_311:
        /* <DEDUP_REMOVED lines=15> */


	//----- nvinfo : EIATTR_MERCURY_ISA_VERSION
	.align		4
.L_312:
        /*0110*/ 	.byte	0x03, 0x5f
        /*0112*/ 	.short	0x0000


	//----- nvinfo : EIATTR_COOP_GROUP_MASK_REGIDS
	.align		4
        /*0114*/ 	.byte	0x04, 0x29
        /*0116*/ 	.short	(.L_314 - .L_313)


	//   ....[0]....
.L_313:
        /*0118*/ 	.word	0xffffffff


	//   ....[1]....
        /*011c*/ 	.word	0xffffffff


	//   ....[2]....
        /*0120*/ 	.word	0xffffffff


	//   ....[3]....
        /*0124*/ 	.word	0xffffffff


	//   ....[4]....
        /*0128*/ 	.word	0xffffffff


	//   ....[5]....
        /*012c*/ 	.word	0xffffffff


	//   ....[6]....
        /*0130*/ 	.word	0xffffffff


	//   ....[7]....
        /*0134*/ 	.word	0xffffffff


	//   ....[8]....
        /*0138*/ 	.word	0xffffffff


	//   ....[9]....
        /*013c*/ 	.word	0xffffffff


	//   ....[10]....
        /*0140*/ 	.word	0xffffffff


	//   ....[11]....
        /*0144*/ 	.word	0xffffffff


	//   ....[12]....
        /*0148*/ 	.word	0xffffffff


	//   ....[13]....
        /*014c*/ 	.word	0xffffffff


	//   ....[14]....
        /*0150*/ 	.word	0xffffffff


	//   ....[15]....
        /*0154*/ 	.word	0xffffffff


	//   ....[16]....
        /*0158*/ 	.word	0xffffffff


	//   ....[17]....
        /*015c*/ 	.word	0xffffffff


	//   ....[18]....
        /*0160*/ 	.word	0xffffffff


	//   ....[19]....
        /*0164*/ 	.word	0xffffffff


	//   ....[20]....
        /*0168*/ 	.word	0xffffffff


	//   ....[21]....
        /*016c*/ 	.word	0xffffffff


	//   ....[22]....
        /*0170*/ 	.word	0xffffffff


	//   ....[23]....
        /*0174*/ 	.word	0xffffffff


	//   ....[24]....
        /*0178*/ 	.word	0xffffffff


	//   ....[25]....
        /*017c*/ 	.word	0xffffffff


	//   ....[26]....
        /*0180*/ 	.word	0xffffffff


	//   ....[27]....
        /*0184*/ 	.word	0xffffffff


	//   ....[28]....
        /*0188*/ 	.word	0xffffffff


	//   ....[29]....
        /*018c*/ 	.word	0xffffffff


	//   ....[30]....
        /*0190*/ 	.word	0xffffffff


	//   ....[31]....
        /*0194*/ 	.word	0xffffffff


	//   ....[32]....
        /*0198*/ 	.word	0xffffffff


	//   ....[33]....
        /*019c*/ 	.word	0xffffffff


	//   ....[34]....
        /*01a0*/ 	.word	0xffffffff


	//   ....[35]....
        /*01a4*/ 	.word	0xffffffff


	//   ....[36]....
        /*01a8*/ 	.word	0xffffffff


	//   ....[37]....
        /*01ac*/ 	.word	0xffffffff


	//   ....[38]....
        /*01b0*/ 	.word	0xffffffff


	//   ....[39]....
        /*01b4*/ 	.word	0xffffffff


	//   ....[40]....
        /*01b8*/ 	.word	0xffffffff


	//----- nvinfo : EIATTR_COOP_GROUP_INSTR_OFFSETS
	.align		4
.L_314:
        /*01bc*/ 	.byte	0x04, 0x28
        /*01be*/ 	.short	(.L_316 - .L_315)


	//   ....[0]....
.L_315:
        /*01c0*/ 	.word	0x00000090


	//   ....[1]....
        /*01c4*/ 	.word	0x00001140


	//   ....[2]....
        /*01c8*/ 	.word	0x000011a0


	//   ....[3]....
        /*01cc*/ 	.word	0x000012b0


	//   ....[4]....
        /*01d0*/ 	.word	0x000012e0


	//   ....[5]....
        /*01d4*/ 	.word	0x00001440


	//   ....[6]....
        /*01d8*/ 	.word	0x00001460


	//   ....[7]....
        /*01dc*/ 	.word	0x000014d0


	//   ....[8]....
        /*01e0*/ 	.word	0x00001500


	//   ....[9]....
        /*01e4*/ 	.word	0x00003f50


	//   ....[10]....
        /*01e8*/ 	.word	0x00004030


	//   ....[11]....
        /*01ec*/ 	.word	0x00004040


	//   ....[12]....
        /*01f0*/ 	.word	0x00004070


	//   ....[13]....
        /*01f4*/ 	.word	0x00007f80


	//   ....[14]....
        /*01f8*/ 	.word	0x00008000


	//   ....[15]....
        /*01fc*/ 	.word	0x00008290


	//   ....[16]....
        /*0200*/ 	.word	0x000082d0


	//   ....[17]....
        /*0204*/ 	.word	0x0000a6b0


	//   ....[18]....
        /*0208*/ 	.word	0x0000a6c0


	//   ....[19]....
        /*020c*/ 	.word	0x0000a6f0


	//   ....[20]....
        /*0210*/ 	.word	0x0000a700


	//   ....[21]....
        /*0214*/ 	.word	0x0000bc70


	//   ....[22]....
        /*0218*/ 	.word	0x0000bcc0


	//   ....[23]....
        /*021c*/ 	.word	0x0000bcf0


	//   ....[24]....
        /*0220*/ 	.word	0x0000bd10


	//   ....[25]....
        /*0224*/ 	.word	0x0000bef0


	//   ....[26]....
        /*0228*/ 	.word	0x0000bf00


	//   ....[27]....
        /*022c*/ 	.word	0x0000c080


	//   ....[28]....
        /*0230*/ 	.word	0x0000c0b0


	//   ....[29]....
        /*0234*/ 	.word	0x0000c200


	//   ....[30]....
        /*0238*/ 	.word	0x0000c230


	//   ....[31]....
        /*023c*/ 	.word	0x0000c380


	//   ....[32]....
        /*0240*/ 	.word	0x0000c3a0


	//   ....[33]....
        /*0244*/ 	.word	0x0000cba0


	//   ....[34]....
        /*0248*/ 	.word	0x0000cbc0


	//   ....[35]....
        /*024c*/ 	.word	0x0000cd10


	//   ....[36]....
        /*0250*/ 	.word	0x0000cd40


	//   ....[37]....
        /*0254*/ 	.word	0x0000ce70


	//   ....[38]....
        /*0258*/ 	.word	0x0000cea0


	//   ....[39]....
        /*025c*/ 	.word	0x0000cfd0


	//   ....[40]....
        /*0260*/ 	.word	0x0000cff0


	//----- nvinfo : EIATTR_EXIT_INSTR_OFFSETS
	.align		4
.L_316:
        /*0264*/ 	.byte	0x04, 0x1c
        /*0266*/ 	.short	(.L_318 - .L_317)


	//   ....[0]....
.L_317:
        /*0268*/ 	.word	0x00000350


	//   ....[1]....
        /*026c*/ 	.word	0x0000c3b0


	//   ....[2]....
        /*0270*/ 	.word	0x0000c480


	//   ....[3]....
        /*0274*/ 	.word	0x0000c4e0


	//   ....[4]....
        /*0278*/ 	.word	0x0000d000


	//   ....[5]....
        /*027c*/ 	.word	0x0000d0b0


	//   ....[6]....
        /*0280*/ 	.word	0x0000d110


	//----- nvinfo : EIATTR_CTAIDZ_USED
	.align		4
.L_318:
        /*0284*/ 	.byte	0x01, 0x04
	.zero		2


	//----- nvinfo : EIATTR_MAX_THREADS
	.align		4
        /*0288*/ 	.byte	0x04, 0x05
        /*028a*/ 	.short	(.L_320 - .L_319)
.L_319:
        /*028c*/ 	.word	0x00000100
        /*0290*/ 	.word	0x00000001
        /*0294*/ 	.word	0x00000001


	//----- nvinfo : EIATTR_CRS_STACK_SIZE
	.align		4
.L_320:
        /*0298*/ 	.byte	0x04, 0x1e
        /*029a*/ 	.short	(.L_322 - .L_321)
.L_321:
        /*029c*/ 	.word	0x00000000
.L_322:


//--------------------- .nv.info._ZN7cutlass13device_kernelIN5flash19enable_sm80_to_sm89INS1_16FlashAttnFwdSm80INS1_25CollectiveMainloopFwdSm80ILi8ELi2ELb0EN4cute5tupleIJNS5_1CILi128EEENS7_ILi64EEENS7_ILi192EEEEEELi192ENS_10bfloat16_tEfNS_4arch4Sm80ELb0ELb0ELb1ELb1ELb0ELb1ELb1ELb0EEENS1_21CollectiveEpilogueFwdINS6_IJS8_SA_S9_EEENS6_IJNS7_ILi1EEESI_SI_EEESC_SE_Li256ELb1ELb1ELb0ELb0EEENS1_19SingleTileSchedulerILb1ELb0ELb1ELi128EEEEEEEEEvNT_6ParamsE --------------------------
	.section	.nv.info._ZN7cutlass13device_kernelIN5flash19enable_sm80_to_sm89INS1_16FlashAttnFwdSm80INS1_25CollectiveMainloopFwdSm80ILi8ELi2ELb0EN4cute5tupleIJNS5_1CILi128EEENS7_ILi64EEENS7_ILi192EEEEEELi192ENS_10bfloat16_tEfNS_4arch4Sm80ELb0ELb0ELb1ELb1ELb0ELb1ELb1ELb0EEENS1_21CollectiveEpilogueFwdINS6_IJS8_SA_S9_EEENS6_IJNS7_ILi1EEESI_SI_EEESC_SE_Li256ELb1ELb1ELb0ELb0EEENS1_19SingleTileSchedulerILb1ELb0ELb1ELi128EEEEEEEEEvNT_6ParamsE,"",@"SHT_CUDA_INFO"
	.sectionflags	@""
	.align	4


	//----- nvinfo : EIATTR_CUDA_API_VERSION
	.align		4
        /*0000*/ 	.byte	0x04, 0x37
        /*0002*/ 	.short	(.L_324 - .L_323)
.L_323:
        /*0004*/ 	.word	0x00000082


	//----- nvinfo : EIATTR_SW2861232_WAR
	.align		4
.L_324:
        /*0008*/ 	.byte	0x01, 0x35
	.zero		2


	//----- nvinfo : EIATTR_PARAM_CBANK
	.align		4
        /*000c*/ 	.byte	0x04, 0x0a
        /*000e*/ 	.short	(.L_326 - .L_325)
	.align		4
.L_325:
        /*0010*/ 	.word	index@(.nv.constant0._ZN7cutlass13device_kernelIN5flash19enable_sm80_to_sm89INS1_16FlashAttnFwdSm80INS1_25CollectiveMainloopFwdSm80ILi8ELi2ELb0EN4cute5tupleIJNS5_1CILi128EEENS7_ILi64EEENS7_ILi192EEEEEELi192ENS_10bfloat16_tEfNS_4arch4Sm80ELb0ELb0ELb1ELb1ELb0ELb1ELb1ELb0EEENS1_21CollectiveEpilogueFwdINS6_IJS8_SA_S9_EEENS6_IJNS7_ILi1EEESI_SI_EEESC_SE_Li256ELb1ELb1ELb0ELb0EEENS1_19SingleTileSchedulerILb1ELb0ELb1ELi128EEEEEEEEEvNT_6ParamsE)
        /*0014*/ 	.short	0x0160
        /*0016*/ 	.short	0x0418


	//----- nvinfo : EIATTR_CBANK_PARAM_SIZE
	.align		4
.L_326:
        /*0018*/ 	.byte	0x03, 0x19
        /*001a*/ 	.short	0x0418


	//----- nvinfo : EIATTR_KPARAM_INFO
	.align		4
        /*001c*/ 	.byte	0x04, 0x17
        /*001e*/ 	.short	(.L_328 - .L_327)
.L_327:
        /*0020*/ 	.word	0x00000000
        /*0024*/ 	.short	0x0000
        /*0026*/ 	.short	0x0000
        /*0028*/ 	.byte	0x00, 0xf0, 0x61, 0x10


	//----- nvinfo : EIATTR_MAXREG_COUNT
	.align		4
.L_328:
        /*002c*/ 	.byte	0x03, 0x1b
        /*002e*/ 	.short	0x00ff


	//----- nvinfo : EIATTR_NUM_BARRIERS
	.align		4
        /*0030*/ 	.byte	0x02, 0x4c
        /*0032*/ 	.byte	0x02
	.zero		1


	//----- nvinfo : EIATTR_MERCURY_ISA_VERSION
	.align		4
        /*0034*/ 	.byte	0x03, 0x5f
        /*0036*/ 	.short	0x0000


	//----- nvinfo : EIATTR_COOP_GROUP_MASK_REGIDS
	.align		4
        /*0038*/ 	.byte	0x04, 0x29
        /*003a*/ 	.short	(.L_330 - .L_329)


	//   ....[0]....
.L_329:
        /*003c*/ 	.word	0xffffffff


	//   ....[1]....
        /*0040*/ 	.word	0xffffffff


	//   ....[2]....
        /*0044*/ 	.word	0xffffffff


	//   ....[3]....
        /*0048*/ 	.word	0xffffffff


	//   ....[4]....
        /*004c*/ 	.word	0xffffffff


	//   ....[5]....
        /*0050*/ 	.word	0xffffffff


	//   ....[6]....
        /*0054*/ 	.word	0xffffffff


	//   ....[7]....
        /*0058*/ 	.word	0xffffffff


	//   ....[8]....
        /*005c*/ 	.word	0xffffffff


	//   ....[9]....
        /*0060*/ 	.word	0xffffffff


	//   ....[10]....
        /*0064*/ 	.word	0xffffffff


	//   ....[11]....
        /*0068*/ 	.word	0xffffffff


	//   ....[12]....
        /*006c*/ 	.word	0xffffffff


	//   ....[13]....
        /*0070*/ 	.word	0xffffffff


	//   ....[14]....
        /*0074*/ 	.word	0xffffffff


	//   ....[15]....
        /*0078*/ 	.word	0xffffffff


	//   ....[16]....
        /*007c*/ 	.word	0xffffffff


	//   ....[17]....
        /*0080*/ 	.word	0xffffffff


	//   ....[18]....
        /*0084*/ 	.word	0xffffffff


	//   ....[19]....
        /*0088*/ 	.word	0xffffffff


	//   ....[20]....
        /*008c*/ 	.word	0xffffffff


	//   ....[21]....
        /*0090*/ 	.word	0xffffffff


	//   ....[22]....
        /*0094*/ 	.word	0xffffffff


	//   ....[23]....
        /*0098*/ 	.word	0xffffffff


	//   ....[24]....
        /*009c*/ 	.word	0xffffffff


	//   ....[25]....
        /*00a0*/ 	.word	0xffffffff


	//   ....[26]....
        /*00a4*/ 	.word	0xffffffff


	//   ....[27]....
        /*00a8*/ 	.word	0xffffffff


	//   ....[28]....
        /*00ac*/ 	.word	0xffffffff


	//   ....[29]....
        /*00b0*/ 	.word	0xffffffff


	//   ....[30]....
        /*00b4*/ 	.word	0xffffffff


	//   ....[31]....
        /*00b8*/ 	.word	0xffffffff


	//   ....[32]....
        /*00bc*/ 	.word	0xffffffff


	//   ....[33]....
        /*00c0*/ 	.word	0xffffffff


	//   ....[34]....
        /*00c4*/ 	.word	0xffffffff


	//   ....[35]....
        /*00c8*/ 	.word	0xffffffff


	//   ....[36]....
        /*00cc*/ 	.word	0xffffffff


	//   ....[37]....
        /*00d0*/ 	.word	0xffffffff


	//   ....[38]....
        /*00d4*/ 	.word	0xffffffff


	//   ....[39]....
        /*00d8*/ 	.word	0xffffffff


	//   ....[40]....
        /*00dc*/ 	.word	0xffffffff


	//----- nvinfo : EIATTR_COOP_GROUP_INSTR_OFFSETS
	.align		4
.L_330:
        /*00e0*/ 	.byte	0x04, 0x28
        /*00e2*/ 	.short	(.L_332 - .L_331)


	//   ....[0]....
.L_331:
        /*00e4*/ 	.word	0x00000080


	//   ....[1]....
        /*00e8*/ 	.word	0x000068f0


	//   ....[2]....
        /*00ec*/ 	.word	0x00006910


	//   ....[3]....
        /*00f0*/ 	.word	0x00006ce0


	//   ....[4]....
        /*00f4*/ 	.word	0x00006d10


	//   ....[5]....
        /*00f8*/ 	.word	0x00006e60


	//   ....[6]....
        /*00fc*/ 	.word	0x00006e90


	//   ....[7]....
        /*0100*/ 	.word	0x00006fe0


	//   ....[8]....
        /*0104*/ 	.word	0x00007020


	//   ....[9]....
        /*0108*/ 	.word	0x0000e9d0


	//   ....[10]....
        /*010c*/ 	.word	0x0000ea50


	//   ....[11]....
        /*0110*/ 	.word	0x0000ea70


	//   ....[12]....
        /*0114*/ 	.word	0x0000ea90


	//   ....[13]....
        /*0118*/ 	.word	0x00011070


	//   ....[14]....
        /*011c*/ 	.word	0x000110a0


	//   ....[15]....
        /*0120*/ 	.word	0x000110c0


	//   ....[16]....
        /*0124*/ 	.word	0x000110e0


	//   ....[17]....
        /*0128*/ 	.word	0x00012af0


	//   ....[18]....
        /*012c*/ 	.word	0x00012b20


	//   ....[19]....
        /*0130*/ 	.word	0x00012b70


	//   ....[20]....
        /*0134*/ 	.word	0x00012b80


	//   ....[21]....
        /*0138*/ 	.word	0x00014060


	//   ....[22]....
        /*013c*/ 	.word	0x000140a0


	//   ....[23]....
        /*0140*/ 	.word	0x00014100


	//   ....[24]....
        /*0144*/ 	.word	0x00014140


	//   ....[25]....
        /*0148*/ 	.word	0x00014340


	//   ....[26]....
        /*014c*/ 	.word	0x00014350


	//   ....[27]....
        /*0150*/ 	.word	0x000144d0


	//   ....[28]....
        /*0154*/ 	.word	0x00014500


	//   ....[29]....
        /*0158*/ 	.word	0x00014650


	//   ....[30]....
        /*015c*/ 	.word	0x00014680


	//   ....[31]....
        /*0160*/ 	.word	0x000147d0


	//   ....[32]....
        /*0164*/ 	.word	0x000147f0


	//   ....[33]....
        /*0168*/ 	.word	0x00014fd0


	//   ....[34]....
        /*016c*/ 	.word	0x00014ff0


	//   ....[35]....
        /*0170*/ 	.word	0x00015120


	//   ....[36]....
        /*0174*/ 	.word	0x00015150


	//   ....[37]....
        /*0178*/ 	.word	0x00015280


	//   ....[38]....
        /*017c*/ 	.word	0x000152b0


	//   ....[39]....
        /*0180*/ 	.word	0x000153e0


	//   ....[40]....
        /*0184*/ 	.word	0x00015400


	//----- nvinfo : EIATTR_EXIT_INSTR_OFFSETS
	.align		4
.L_332:
        /*0188*/ 	.byte	0x04, 0x1c
        /*018a*/ 	.short	(.L_334 - .L_333)


	//   ....[0]....
.L_333:
        /*018c*/ 	.word	0x00000310


	//   ....[1]....
        /*0190*/ 	.word	0x00014800


	//   ....[2]....
        /*0194*/ 	.word	0x000148d0


	//   ....[3]....
        /*0198*/ 	.word	0x00014930


	//   ....[4]....
        /*019c*/ 	.word	0x00015410


	//   ....[5]....
        /*01a0*/ 	.word	0x000154c0


	//   ....[6]....
        /*01a4*/ 	.word	0x00015520


	//----- nvinfo : EIATTR_CTAIDZ_USED
	.align		4
.L_334:
        /*01a8*/ 	.byte	0x01, 0x04
	.zero		2


	//----- nvinfo : EIATTR_MAX_THREADS
	.align		4
        /*01ac*/ 	.byte	0x04, 0x05
        /*01ae*/ 	.short	(.L_336 - .L_335)
.L_335:
        /*01b0*/ 	.word	0x00000100
        /*01b4*/ 	.word	0x00000001
        /*01b8*/ 	.word	0x00000001


	//----- nvinfo : EIATTR_CRS_STACK_SIZE
	.align		4
.L_336:
        /*01bc*/ 	.byte	0x04, 0x1e
        /*01be*/ 	.short	(.L_338 - .L_337)
.L_337:
        /*01c0*/ 	.word	0x00000000
.L_338:


//--------------------- .nv.info._ZN7cutlass13device_kernelIN5flash19enable_sm80_to_sm89INS1_16FlashAttnFwdSm80INS1_25CollectiveMainloopFwdSm80ILi8ELi2ELb0EN4cute5tupleIJNS5_1CILi128EEENS7_ILi64EEENS7_ILi192EEEEEELi192ENS_10bfloat16_tEfNS_4arch4Sm80ELb0ELb1ELb1ELb0ELb0ELb0ELb1ELb0EEENS1_21CollectiveEpilogueFwdINS6_IJS8_SA_S9_EEENS6_IJNS7_ILi1EEESI_SI_EEESC_SE_Li256ELb0ELb1ELb0ELb0EEENS1_19SingleTileSchedulerILb0ELb0ELb1ELi128EEEEEEEEEvNT_6ParamsE --------------------------
	.section	.nv.info._ZN7cutlass13device_kernelIN5flash19enable_sm80_to_sm89INS1_16FlashAttnFwdSm80INS1_25CollectiveMainloopFwdSm80ILi8ELi2ELb0EN4cute5tupleIJNS5_1CILi128EEENS7_ILi64EEENS7_ILi192EEEEEELi192ENS_10bfloat16_tEfNS_4arch4Sm80ELb0ELb1ELb1ELb0ELb0ELb0ELb1ELb0EEENS1_21CollectiveEpilogueFwdINS6_IJS8_SA_S9_EEENS6_IJNS7_ILi1EEESI_SI_EEESC_SE_Li256ELb0ELb1ELb0ELb0EEENS1_19SingleTileSchedulerILb0ELb0ELb1ELi128EEEEEEEEEvNT_6ParamsE,"",@"SHT_CUDA_INFO"
	.sectionflags	@""
	.align	4


	//----- nvinfo : EIATTR_CUDA_API_VERSION
	.align		4
        /*0000*/ 	.byte	0x04, 0x37
        /*0002*/ 	.short	(.L_340 - .L_339)
.L_339:
        /*0004*/ 	.word	0x00000082


	//----- nvinfo : EIATTR_SW2861232_WAR
	.align		4
.L_340:
        /*0008*/ 	.byte	0x01, 0x35
	.zero		2


	//----- nvinfo : EIATTR_PARAM_CBANK
	.align		4
        /*000c*/ 	.byte	0x04, 0x0a
        /*000e*/ 	.short	(.L_342 - .L_341)
	.align		4
.L_341:
        /*0010*/ 	.word	index@(.nv.constant0._ZN7cutlass13device_kernelIN5flash19enable_sm80_to_sm89INS1_16FlashAttnFwdSm80INS1_25CollectiveMainloopFwdSm80ILi8ELi2ELb0EN4cute5tupleIJNS5_1CILi128EEENS7_ILi64EEENS7_ILi192EEEEEELi192ENS_10bfloat16_tEfNS_4arch4Sm80ELb0ELb1ELb1ELb0ELb0ELb0ELb1ELb0EEENS1_21CollectiveEpilogueFwdINS6_IJS8_SA_S9_EEENS6_IJNS7_ILi1EEESI_SI_EEESC_SE_Li256ELb0ELb1ELb0ELb0EEENS1_19SingleTileSchedulerILb0ELb0ELb1ELi128EEEEEEEEEvNT_6ParamsE)
        /*0014*/ 	.short	0x0160
        /*0016*/ 	.short	0x0418


	//----- nvinfo : EIATTR_CBANK_PARAM_SIZE
	.align		4
.L_342:
        /*0018*/ 	.byte	0x03, 0x19
        /*001a*/ 	.short	0x0418


	//----- nvinfo : EIATTR_KPARAM_INFO
	.align		4
        /*001c*/ 	.byte	0x04, 0x17
        /*001e*/ 	.short	(.L_344 - .L_343)
.L_343:
        /*0020*/ 	.word	0x00000000
        /*0024*/ 	.short	0x0000
        /*0026*/ 	.short	0x0000
        /*0028*/ 	.byte	0x00, 0xf0, 0x61, 0x10


	//----- nvinfo : EIATTR_MAXREG_COUNT
	.align		4
.L_344:
        /*002c*/ 	.byte	0x03, 0x1b
        /*002e*/ 	.short	0x00ff


	//----- nvinfo : EIATTR_NUM_BARRIERS
	.align		4
        /*0030*/ 	.byte	0x02, 0x4c
        /*0032*/ 	.byte	0x02
	.zero		1


	//----- nvinfo : EIATTR_MERCURY_ISA_VERSION
	.align		4
        /*0034*/ 	.byte	0x03, 0x5f
        /*0036*/ 	.short	0x0000


	//----- nvinfo : EIATTR_COOP_GROUP_MASK_REGIDS
	.align		4
        /*0038*/ 	.byte	0x04, 0x29
        /*003a*/ 	.short	(.L_346 - .L_345)


	//   ....[0]....
.L_345:
        /*003c*/ 	.word	0xffffffff


	//   ....[1]....
        /*0040*/ 	.word	0xffffffff


	//   ....[2]....
        /*0044*/ 	.word	0xffffffff


	//   ....[3]....
        /*0048*/ 	.word	0xffffffff


	//   ....[4]....
        /*004c*/ 	.word	0xffffffff


	//   ....[5]....
        /*0050*/ 	.word	0xffffffff


	//   ....[6]....
        /*0054*/ 	.word	0xffffffff


	//   ....[7]....
        /*0058*/ 	.word	0xffffffff


	//   ....[8]....
        /*005c*/ 	.word	0xffffffff


	//   ....[9]....
        /*0060*/ 	.word	0xffffffff


	//   ....[10]....
        /*0064*/ 	.word	0xffffffff


	//   ....[11]....
        /*0068*/ 	.word	0xffffffff


	//   ....[12]....
        /*006c*/ 	.word	0xffffffff


	//   ....[13]....
        /*0070*/ 	.word	0xffffffff


	//   ....[14]....
        /*0074*/ 	.word	0xffffffff


	//   ....[15]....
        /*0078*/ 	.word	0xffffffff


	//   ....[16]....
        /*007c*/ 	.word	0xffffffff


	//   ....[17]....
        /*0080*/ 	.word	0xffffffff


	//   ....[18]....
        /*0084*/ 	.word	0xffffffff


	//   ....[19]....
        /*0088*/ 	.word	0xffffffff


	//   ....[20]....
        /*008c*/ 	.word	0xffffffff


	//   ....[21]....
        /*0090*/ 	.word	0xffffffff


	//   ....[22]....
        /*0094*/ 	.word	0xffffffff


	//   ....[23]....
        /*0098*/ 	.word	0xffffffff


	//   ....[24]....
        /*009c*/ 	.word	0xffffffff


	//   ....[25]....
        /*00a0*/ 	.word	0xffffffff


	//   ....[26]....
        /*00a4*/ 	.word	0xffffffff


	//   ....[27]....
        /*00a8*/ 	.word	0xffffffff


	//   ....[28]....
        /*00ac*/ 	.word	0xffffffff


	//   ....[29]....
        /*00b0*/ 	.word	0xffffffff


	//   ....[30]....
        /*00b4*/ 	.word	0xffffffff


	//   ....[31]....
        /*00b8*/ 	.word	0xffffffff


	//   ....[32]....
        /*00bc*/ 	.word	0xffffffff


	//   ....[33]....
        /*00c0*/ 	.word	0xffffffff


	//   ....[34]....
        /*00c4*/ 	.word	0xffffffff


	//   ....[35]....
        /*00c8*/ 	.word	0xffffffff


	//   ....[36]....
        /*00cc*/ 	.word	0xffffffff


	//   ....[37]....
        /*00d0*/ 	.word	0xffffffff


	//   ....[38]....
        /*00d4*/ 	.word	0xffffffff


	//   ....[39]....
        /*00d8*/ 	.word	0xffffffff


	//   ....[40]....
        /*00dc*/ 	.word	0xffffffff


	//   ....[41]....
        /*00e0*/ 	.word	0xffffffff


	//   ....[42]....
        /*00e4*/ 	.word	0xffffffff


	//   ....[43]....
        /*00e8*/ 	.word	0xffffffff


	//   ....[44]....
        /*00ec*/ 	.word	0xffffffff


	//   ....[45]....
        /*00f0*/ 	.word	0xffffffff


	//   ....[46]....
        /*00f4*/ 	.word	0xffffffff


	//   ....[47]....
        /*00f8*/ 	.word	0xffffffff


	//   ....[48]....
        /*00fc*/ 	.word	0xffffffff


	//   ....[49]....
        /*0100*/ 	.word	0xffffffff


	//   ....[50]....
        /*0104*/ 	.word	0xffffffff


	//   ....[51]....
        /*0108*/ 	.word	0xffffffff


	//   ....[52]....
        /*010c*/ 	.word	0xffffffff


	//   ....[53]....
        /*0110*/ 	.word	0xffffffff


	//----- nvinfo : EIATTR_COOP_GROUP_INSTR_OFFSETS
	.align		4
.L_346:
        /*0114*/ 	.byte	0x04, 0x28
        /*0116*/ 	.short	(.L_348 - .L_347)


	//   ....[0]....
.L_347:
        /*0118*/ 	.word	0x00000d60


	//   ....[1]....
        /*011c*/ 	.word	0x00000db0


	//   ....[2]....
        /*0120*/ 	.word	0x00000e10


	//   ....[3]....
        /*0124*/ 	.word	0x00000ec0


	//   ....[4]....
        /*0128*/ 	.word	0x00001110


	//   ....[5]....
        /*012c*/ 	.word	0x00001150


	//   ....[6]....
        /*0130*/ 	.word	0x00001190


	//   ....[7]....
        /*0134*/ 	.word	0x000011d0


	//   ....[8]....
        /*0138*/ 	.word	0x00002cc0


	//   ....[9]....
        /*013c*/ 	.word	0x00002fc0


	//   ....[10]....
        /*0140*/ 	.word	0x00003c00


	//   ....[11]....
        /*0144*/ 	.word	0x00003d40


	//   ....[12]....
        /*0148*/ 	.word	0x00003d60


	//   ....[13]....
        /*014c*/ 	.word	0x00003dc0


	//   ....[14]....
        /*0150*/ 	.word	0x00005b10


	//   ....[15]....
        /*0154*/ 	.word	0x000066f0


	//   ....[16]....
        /*0158*/ 	.word	0x00007110


	//   ....[17]....
        /*015c*/ 	.word	0x00007210


	//   ....[18]....
        /*0160*/ 	.word	0x00007220


	//   ....[19]....
        /*0164*/ 	.word	0x00007240


	//   ....[20]....
        /*0168*/ 	.word	0x0000a450


	//   ....[21]....
        /*016c*/ 	.word	0x0000a4a0


	//   ....[22]....
        /*0170*/ 	.word	0x0000a4b0


	//   ....[23]....
        /*0174*/ 	.word	0x0000a4d0


	//   ....[24]....
        /*0178*/ 	.word	0x0000cfa0


	//   ....[25]....
        /*017c*/ 	.word	0x0000d400


	//   ....[26]....
        /*0180*/ 	.word	0x0000dd90


	//   ....[27]....
        /*0184*/ 	.word	0x0000df00


	//   ....[28]....
        /*0188*/ 	.word	0x0000df20


	//   ....[29]....
        /*018c*/ 	.word	0x0000df90


	//   ....[30]....
        /*0190*/ 	.word	0x0000f960


	//   ....[31]....
        /*0194*/ 	.word	0x0000f990


	//   ....[32]....
        /*0198*/ 	.word	0x0000f9d0


	//   ....[33]....
        /*019c*/ 	.word	0x0000f9e0


	//   ....[34]....
        /*01a0*/ 	.word	0x00010f60


	//   ....[35]....
        /*01a4*/ 	.word	0x00010f70


	//   ....[36]....
        /*01a8*/ 	.word	0x00010f80


	//   ....[37]....
        /*01ac*/ 	.word	0x00010f90


	//   ....[38]....
        /*01b0*/ 	.word	0x00010fa0


	//   ....[39]....
        /*01b4*/ 	.word	0x00010fb0


	//   ....[40]....
        /*01b8*/ 	.word	0x000111e0


	//   ....[41]....
        /*01bc*/ 	.word	0x00011210


	//   ....[42]....
        /*01c0*/ 	.word	0x00011360


	//   ....[43]....
        /*01c4*/ 	.word	0x00011390


	//   ....[44]....
        /*01c8*/ 	.word	0x000114e0


	//   ....[45]....
        /*01cc*/ 	.word	0x00011500


	//   ....[46]....
        /*01d0*/ 	.word	0x00011b90


	//   ....[47]....
        /*01d4*/ 	.word	0x00011bb0


	//   ....[48]....
        /*01d8*/ 	.word	0x00011ce0


	//   ....[49]....
        /*01dc*/ 	.word	0x00011d10


	//   ....[50]....
        /*01e0*/ 	.word	0x00011e40


	//   ....[51]....
        /*01e4*/ 	.word	0x00011e70


	//   ....[52]....
        /*01e8*/ 	.word	0x00011fa0


	//   ....[53]....
        /*01ec*/ 	.word	0x00011fc0


	//----- nvinfo : EIATTR_EXIT_INSTR_OFFSETS
	.align		4
.L_348:
        /*01f0*/ 	.byte	0x04, 0x1c
        /*01f2*/ 	.short	(.L_350 - .L_349)


	//   ....[0]....
.L_349:
        /*01f4*/ 	.word	0x00000030


	//   ....[1]....
        /*01f8*/ 	.word	0x00011510


	//   ....[2]....
        /*01fc*/ 	.word	0x000115e0


	//   ....[3]....
        /*0200*/ 	.word	0x00011640


	//   ....[4]....
        /*0204*/ 	.word	0x00011fd0


	//   ....[5]....
        /*0208*/ 	.word	0x00012080


	//   ....[6]....
        /*020c*/ 	.word	0x000120e0


	//----- nvinfo : EIATTR_CTAIDZ_USED
	.align		4
.L_350:
        /*0210*/ 	.byte	0x01, 0x04
	.zero		2


	//----- nvinfo : EIATTR_MAX_THREADS
	.align		4
        /*0214*/ 	.byte	0x04, 0x05
        /*0216*/ 	.short	(.L_352 - .L_351)
.L_351:
        /*0218*/ 	.word	0x00000100
        /*021c*/ 	.word	0x00000001
        /*0220*/ 	.word	0x00000001


	//----- nvinfo : EIATTR_CRS_STACK_SIZE
	.align		4
.L_352:
        /*0224*/ 	.byte	0x04, 0x1e
        /*0226*/ 	.short	(.L_354 - .L_353)
.L_353:
        /*0228*/ 	.word	0x00000000
.L_354:


//--------------------- .nv.info._ZN7cutlass13device_kernelIN5flash19enable_sm80_to_sm89INS1_16FlashAttnFwdSm80INS1_25CollectiveMainloopFwdSm80ILi8ELi2ELb0EN4cute5tupleIJNS5_1CILi128EEENS7_ILi64EEENS7_ILi192EEEEEELi192ENS_10bfloat16_tEfNS_4arch4Sm80ELb0ELb1ELb1ELb1ELb0ELb0ELb1ELb0EEENS1_21CollectiveEpilogueFwdINS6_IJS8_SA_S9_EEENS6_IJNS7_ILi1EEESI_SI_EEESC_SE_Li256ELb1ELb1ELb0ELb0EEENS1_19SingleTileSchedulerILb1ELb0ELb1ELi128EEEEEEEEEvNT_6ParamsE --------------------------
	.section	.nv.info._ZN7cutlass13device_kernelIN5flash19enable_sm80_to_sm89INS1_16FlashAttnFwdSm80INS1_25CollectiveMainloopFwdSm80ILi8ELi2ELb0EN4cute5tupleIJNS5_1CILi128EEENS7_ILi64EEENS7_ILi192EEEEEELi192ENS_10bfloat16_tEfNS_4arch4Sm80ELb0ELb1ELb1ELb1ELb0ELb0ELb1ELb0EEENS1_21CollectiveEpilogueFwdINS6_IJS8_SA_S9_EEENS6_IJNS7_ILi1EEESI_SI_EEESC_SE_Li256ELb1ELb1ELb0ELb0EEENS1_19SingleTileSchedulerILb1ELb0ELb1ELi128EEEEEEEEEvNT_6ParamsE,"",@"SHT_CUDA_INFO"
	.sectionflags	@""
	.align	4


	//----- nvinfo : EIATTR_CUDA_API_VERSION
	.align		4
        /*0000*/ 	.byte	0x04, 0x37
        /*0002*/ 	.short	(.L_356 - .L_355)
.L_355:
        /*0004*/ 	.word	0x00000082


	//----- nvinfo : EIATTR_SW2861232_WAR
	.align		4
.L_356:
        /*0008*/ 	.byte	0x01, 0x35
	.zero		2


	//----- nvinfo : EIATTR_PARAM_CBANK
	.align		4
        /*000c*/ 	.byte	0x04, 0x0a
        /*000e*/ 	.short	(.L_358 - .L_357)
	.align		4
.L_357:
        /*0010*/ 	.word	index@(.nv.constant0._ZN7cutlass13device_kernelIN5flash19enable_sm80_to_sm89INS1_16FlashAttnFwdSm80INS1_25CollectiveMainloopFwdSm80ILi8ELi2ELb0EN4cute5tupleIJNS5_1CILi128EEENS7_ILi64EEENS7_ILi192EEEEEELi192ENS_10bfloat16_tEfNS_4arch4Sm80ELb0ELb1ELb1ELb1ELb0ELb0ELb1ELb0EEENS1_21CollectiveEpilogueFwdINS6_IJS8_SA_S9_EEENS6_IJNS7_ILi1EEESI_SI_EEESC_SE_Li256ELb1ELb1ELb0ELb0EEENS1_19SingleTileSchedulerILb1ELb0ELb1ELi128EEEEEEEEEvNT_6ParamsE)
        /*0014*/ 	.short	0x0160
        /*0016*/ 	.short	0x0418


	//----- nvinfo : EIATTR_CBANK_PARAM_SIZE
	.align		4
.L_358:
        /*0018*/ 	.byte	0x03, 0x19
        /*001a*/ 	.short	0x0418


	//----- nvinfo : EIATTR_KPARAM_INFO
	.align		4
        /*001c*/ 	.byte	0x04, 0x17
        /*001e*/ 	.short	(.L_360 - .L_359)
.L_359:
        /*0020*/ 	.word	0x00000000
        /*0024*/ 	.short	0x0000
        /*0026*/ 	.short	0x0000
        /*0028*/ 	.byte	0x00, 0xf0, 0x61, 0x10


	//----- nvinfo : EIATTR_MAXREG_COUNT
	.align		4
.L_360:
        /*002c*/ 	.byte	0x03, 0x1b
        /*002e*/ 	.short	0x00ff


	//----- nvinfo : EIATTR_NUM_BARRIERS
	.align		4
        /*0030*/ 	.byte	0x02, 0x4c
        /*0032*/ 	.byte	0x02
	.zero		1


	//----- nvinfo : EIATTR_MERCURY_ISA_VERSION
	.align		4
        /*0034*/ 	.byte	0x03, 0x5f
        /*0036*/ 	.short	0x0000


	//----- nvinfo : EIATTR_COOP_GROUP_MASK_REGIDS
	.align		4
        /*0038*/ 	.byte	0x04, 0x29
        /*003a*/ 	.short	(.L_362 - .L_361)


	//   ....[0]....
.L_361:
        /*003c*/ 	.word	0xffffffff


	//   ....[1]....
        /*0040*/ 	.word	0xffffffff


	//   ....[2]....
        /*0044*/ 	.word	0xffffffff


	//   ....[3]....
        /*0048*/ 	.word	0xffffffff


	//   ....[4]....
        /*004c*/ 	.word	0xffffffff


	//   ....[5]....
        /*0050*/ 	.word	0xffffffff


	//   ....[6]....
        /*0054*/ 	.word	0xffffffff


	//   ....[7]....
        /*0058*/ 	.word	0xffffffff


	//   ....[8]....
        /*005c*/ 	.word	0xffffffff


	//   ....[9]....
        /*0060*/ 	.word	0xffffffff


	//   ....[10]....
        /*0064*/ 	.word	0xffffffff


	//   ....[11]....
        /*0068*/ 	.word	0xffffffff


	//   ....[12]....
        /*006c*/ 	.word	0xffffffff


	//   ....[13]....
        /*0070*/ 	.word	0xffffffff


	//   ....[14]....
        /*0074*/ 	.word	0xffffffff


	//   ....[15]....
        /*0078*/ 	.word	0xffffffff


	//   ....[16]....
        /*007c*/ 	.word	0xffffffff


	//   ....[17]....
        /*0080*/ 	.word	0xffffffff


	//   ....[18]....
        /*0084*/ 	.word	0xffffffff


	//   ....[19]....
        /*0088*/ 	.word	0xffffffff


	//   ....[20]....
        /*008c*/ 	.word	0xffffffff


	//   ....[21]....
        /*0090*/ 	.word	0xffffffff


	//   ....[22]....
        /*0094*/ 	.word	0xffffffff


	//   ....[23]....
        /*0098*/ 	.word	0xffffffff


	//   ....[24]....
        /*009c*/ 	.word	0xffffffff


	//   ....[25]....
        /*00a0*/ 	.word	0xffffffff


	//   ....[26]....
        /*00a4*/ 	.word	0xffffffff


	//   ....[27]....
        /*00a8*/ 	.word	0xffffffff


	//   ....[28]....
        /*00ac*/ 	.word	0xffffffff


	//   ....[29]....
        /*00b0*/ 	.word	0xffffffff


	//   ....[30]....
        /*00b4*/ 	.word	0xffffffff


	//   ....[31]....
        /*00b8*/ 	.word	0xffffffff


	//   ....[32]....
        /*00bc*/ 	.word	0xffffffff


	//   ....[33]....
        /*00c0*/ 	.word	0xffffffff


	//   ....[34]....
        /*00c4*/ 	.word	0xffffffff


	//   ....[35]....
        /*00c8*/ 	.word	0xffffffff


	//   ....[36]....
        /*00cc*/ 	.word	0xffffffff


	//   ....[37]....
        /*00d0*/ 	.word	0xffffffff


	//   ....[38]....
        /*00d4*/ 	.word	0xffffffff


	//   ....[39]....
        /*00d8*/ 	.word	0xffffffff


	//   ....[40]....
        /*00dc*/ 	.word	0xffffffff


	//   ....[41]....
        /*00e0*/ 	.word	0xffffffff


	//   ....[42]....
        /*00e4*/ 	.word	0xffffffff


	//   ....[43]....
        /*00e8*/ 	.word	0xffffffff


	//   ....[44]....
        /*00ec*/ 	.word	0xffffffff


	//   ....[45]....
        /*00f0*/ 	.word	0xffffffff


	//   ....[46]....
        /*00f4*/ 	.word	0xffffffff


	//   ....[47]....
        /*00f8*/ 	.word	0xffffffff


	//   ....[48]....
        /*00fc*/ 	.word	0xffffffff


	//   ....[49]....
        /*0100*/ 	.word	0xffffffff


	//   ....[50]....
        /*0104*/ 	.word	0xffffffff


	//   ....[51]....
        /*0108*/ 	.word	0xffffffff


	//   ....[52]....
        /*010c*/ 	.word	0xffffffff


	//   ....[53]....
        /*0110*/ 	.word	0xffffffff


	//   ....[54]....
        /*0114*/ 	.word	0xffffffff


	//----- nvinfo : EIATTR_COOP_GROUP_INSTR_OFFSETS
	.align		4
.L_362:
        /*0118*/ 	.byte	0x04, 0x28
        /*011a*/ 	.short	(.L_364 - .L_363)


	//   ....[0]....
.L_363:
        /*011c*/ 	.word	0x00000080


	//   ....[1]....
        /*0120*/ 	.word	0x000013d0


	//   ....[2]....
        /*0124*/ 	.word	0x000014d0


	//   ....[3]....
        /*0128*/ 	.word	0x00001720


	//   ....[4]....
        /*012c*/ 	.word	0x00001750


	//   ....[5]....
        /*0130*/ 	.word	0x000018a0


	//   ....[6]....
        /*0134*/ 	.word	0x000018d0


	//   ....[7]....
        /*0138*/ 	.word	0x00001a10


	//   ....[8]....
        /*013c*/ 	.word	0x00001a50


	//   ....[9]....
        /*0140*/ 	.word	0x00003000


	//   ....[10]....
        /*0144*/ 	.word	0x00003330


	//   ....[11]....
        /*0148*/ 	.word	0x00003e20


	//   ....[12]....
        /*014c*/ 	.word	0x00003ed0


	//   ....[13]....
        /*0150*/ 	.word	0x00004270


	//   ....[14]....
        /*0154*/ 	.word	0x00004300


	//   ....[15]....
        /*0158*/ 	.word	0x00006340


	//   ....[16]....
        /*015c*/ 	.word	0x000067c0


	//   ....[17]....
        /*0160*/ 	.word	0x000070e0


	//   ....[18]....
        /*0164*/ 	.word	0x00007210


	//   ....[19]....
        /*0168*/ 	.word	0x00007230


	//   ....[20]....
        /*016c*/ 	.word	0x000072d0


	//   ....[21]....
        /*0170*/ 	.word	0x0000a300


	//   ....[22]....
        /*0174*/ 	.word	0x0000a350


	//   ....[23]....
        /*0178*/ 	.word	0x0000a360


	//   ....[24]....
        /*017c*/ 	.word	0x0000a380


	//   ....[25]....
        /*0180*/ 	.word	0x0000ceb0


	//   ....[26]....
        /*0184*/ 	.word	0x0000d4b0


	//   ....[27]....
        /*0188*/ 	.word	0x0000da80


	//   ....[28]....
        /*018c*/ 	.word	0x0000dce0


	//   ....[29]....
        /*0190*/ 	.word	0x0000dd00


	//   ....[30]....
        /*0194*/ 	.word	0x0000dd70


	//   ....[31]....
        /*0198*/ 	.word	0x0000f780


	//   ....[32]....
        /*019c*/ 	.word	0x0000f7b0


	//   ....[33]....
        /*01a0*/ 	.word	0x0000f7f0


	//   ....[34]....
        /*01a4*/ 	.word	0x0000f800


	//   ....[35]....
        /*01a8*/ 	.word	0x00010ce0


	//   ....[36]....
        /*01ac*/ 	.word	0x00010d30


	//   ....[37]....
        /*01b0*/ 	.word	0x00010d60


	//   ....[38]....
        /*01b4*/ 	.word	0x00010da0


	//   ....[39]....
        /*01b8*/ 	.word	0x00010fd0


	//   ....[40]....
        /*01bc*/ 	.word	0x00010fe0


	//   ....[41]....
        /*01c0*/ 	.word	0x00011160


	//   ....[42]....
        /*01c4*/ 	.word	0x00011190


	//   ....[43]....
        /*01c8*/ 	.word	0x000112e0


	//   ....[44]....
        /*01cc*/ 	.word	0x00011310


	//   ....[45]....
        /*01d0*/ 	.word	0x00011460


	//   ....[46]....
        /*01d4*/ 	.word	0x00011480


	//   ....[47]....
        /*01d8*/ 	.word	0x00011c90


	//   ....[48]....
        /*01dc*/ 	.word	0x00011cb0


	//   ....[49]....
        /*01e0*/ 	.word	0x00011de0


	//   ....[50]....
        /*01e4*/ 	.word	0x00011e10


	//   ....[51]....
        /*01e8*/ 	.word	0x00011f40


	//   ....[52]....
        /*01ec*/ 	.word	0x00011f70


	//   ....[53]....
        /*01f0*/ 	.word	0x000120a0


	//   ....[54]....
        /*01f4*/ 	.word	0x000120c0


	//----- nvinfo : EIATTR_EXIT_INSTR_OFFSETS
	.align		4
.L_364:
        /*01f8*/ 	.byte	0x04, 0x1c
        /*01fa*/ 	.short	(.L_366 - .L_365)


	//   ....[0]....
.L_365:
        /*01fc*/ 	.word	0x00000310


	//   ....[1]....
        /*0200*/ 	.word	0x00011490


	//   ....[2]....
        /*0204*/ 	.word	0x00011560


	//   ....[3]....
        /*0208*/ 	.word	0x000115c0


	//   ....[4]....
        /*020c*/ 	.word	0x000120d0


	//   ....[5]....
        /*0210*/ 	.word	0x00012180


	//   ....[6]....
        /*0214*/ 	.word	0x000121e0


	//----- nvinfo : EIATTR_CTAIDZ_USED
	.align		4
.L_366:
        /*0218*/ 	.byte	0x01, 0x04
	.zero		2


	//----- nvinfo : EIATTR_MAX_THREADS
	.align		4
        /*021c*/ 	.byte	0x04, 0x05
        /*021e*/ 	.short	(.L_368 - .L_367)
.L_367:
        /*0220*/ 	.word	0x00000100
        /*0224*/ 	.word	0x00000001
        /*0228*/ 	.word	0x00000001


	//----- nvinfo : EIATTR_CRS_STACK_SIZE
	.align		4
.L_368:
        /*022c*/ 	.byte	0x04, 0x1e
        /*022e*/ 	.short	(.L_370 - .L_369)
.L_369:
        /*0230*/ 	.word	0x00000000
.L_370:


//--------------------- .nv.info._ZN7cutlass13device_kernelIN5flash19enable_sm80_to_sm89INS1_16FlashAttnFwdSm80INS1_25CollectiveMainloopFwdSm80ILi8ELi2ELb0EN4cute5tupleIJNS5_1CILi128EEENS7_ILi64EEENS7_ILi192EEEEEELi192ENS_10bfloat16_tEfNS_4arch4Sm80ELb0ELb1ELb1ELb1ELb0ELb1ELb1ELb0EEENS1_21CollectiveEpilogueFwdINS6_IJS8_SA_S9_EEENS6_IJNS7_ILi1EEESI_SI_EEESC_SE_Li256ELb1ELb1ELb0ELb0EEENS1_19SingleTileSchedulerILb1ELb0ELb1ELi128EEEEEEEEEvNT_6ParamsE --------------------------
	.section	.nv.info._ZN7cutlass13device_kernelIN5flash19enable_sm80_to_sm89INS1_16FlashAttnFwdSm80INS1_25CollectiveMainloopFwdSm80ILi8ELi2ELb0EN4cute5tupleIJNS5_1CILi128EEENS7_ILi64EEENS7_ILi192EEEEEELi192ENS_10bfloat16_tEfNS_4arch4Sm80ELb0ELb1ELb1ELb1ELb0ELb1ELb1ELb0EEENS1_21CollectiveEpilogueFwdINS6_IJS8_SA_S9_EEENS6_IJNS7_ILi1EEESI_SI_EEESC_SE_Li256ELb1ELb1ELb0ELb0EEENS1_19SingleTileSchedulerILb1ELb0ELb1ELi128EEEEEEEEEvNT_6ParamsE,"",@"SHT_CUDA_INFO"
	.sectionflags	@""
	.align	4


	//----- nvinfo : EIATTR_CUDA_API_VERSION
	.align		4
        /*0000*/ 	.byte	0x04, 0x37
        /*0002*/ 	.short	(.L_372 - .L_371)
.L_371:
        /*0004*/ 	.word	0x00000082


	//----- nvinfo : EIATTR_SW2861232_WAR
	.align		4
.L_372:
        /*0008*/ 	.byte	0x01, 0x35
	.zero		2


	//----- nvinfo : EIATTR_PARAM_CBANK
	.align		4
        /*000c*/ 	.byte	0x04, 0x0a
        /*000e*/ 	.short	(.L_374 - .L_373)
	.align		4
.L_373:
        /*0010*/ 	.word	index@(.nv.constant0._ZN7cutlass13device_kernelIN5flash19enable_sm80_to_sm89INS1_16FlashAttnFwdSm80INS1_25CollectiveMainloopFwdSm80ILi8ELi2ELb0EN4cute5tupleIJNS5_1CILi128EEENS7_ILi64EEENS7_ILi192EEEEEELi192ENS_10bfloat16_tEfNS_4arch4Sm80ELb0ELb1ELb1ELb1ELb0ELb1ELb1ELb0EEENS1_21CollectiveEpilogueFwdINS6_IJS8_SA_S9_EEENS6_IJNS7_ILi1EEESI_SI_EEESC_SE_Li256ELb1ELb1ELb0ELb0EEENS1_19SingleTileSchedulerILb1ELb0ELb1ELi128EEEEEEEEEvNT_6ParamsE)
        /*0014*/ 	.short	0x0160
        /*0016*/ 	.short	0x0418


	//----- nvinfo : EIATTR_CBANK_PARAM_SIZE
	.align		4
.L_374:
        /*0018*/ 	.byte	0x03, 0x19
        /*001a*/ 	.short	0x0418


	//----- nvinfo : EIATTR_KPARAM_INFO
	.align		4
        /*001c*/ 	.byte	0x04, 0x17
        /*001e*/ 	.short	(.L_376 - .L_375)
.L_375:
        /*0020*/ 	.word	0x00000000
        /*0024*/ 	.short	0x0000
        /*0026*/ 	.short	0x0000
        /*0028*/ 	.byte	0x00, 0xf0, 0x61, 0x10


	//----- nvinfo : EIATTR_MAXREG_COUNT
	.align		4
.L_376:
        /*002c*/ 	.byte	0x03, 0x1b
        /*002e*/ 	.short	0x00ff


	//----- nvinfo : EIATTR_NUM_BARRIERS
	.align		4
        /*0030*/ 	.byte	0x02, 0x4c
        /*0032*/ 	.byte	0x02
	.zero		1


	//----- nvinfo : EIATTR_MERCURY_ISA_VERSION
	.align		4
        /*0034*/ 	.byte	0x03, 0x5f
        /*0036*/ 	.short	0x0000


	//----- nvinfo : EIATTR_COOP_GROUP_MASK_REGIDS
	.align		4
        /*0038*/ 	.byte	0x04, 0x29
        /*003a*/ 	.short	(.L_378 - .L_377)


	//   ....[0]....
.L_377:
        /*003c*/ 	.word	0xffffffff


	//   ....[1]....
        /*0040*/ 	.word	0xffffffff


	//   ....[2]....
        /*0044*/ 	.word	0xffffffff


	//   ....[3]....
        /*0048*/ 	.word	0xffffffff


	//   ....[4]....
        /*004c*/ 	.word	0xffffffff


	//   ....[5]....
        /*0050*/ 	.word	0xffffffff


	//   ....[6]....
        /*0054*/ 	.word	0xffffffff


	//   ....[7]....
        /*0058*/ 	.word	0xffffffff


	//   ....[8]....
        /*005c*/ 	.word	0xffffffff


	//   ....[9]....
        /*0060*/ 	.word	0xffffffff


	//   ....[10]....
        /*0064*/ 	.word	0xffffffff


	//   ....[11]....
        /*0068*/ 	.word	0xffffffff


	//   ....[12]....
        /*006c*/ 	.word	0xffffffff


	//   ....[13]....
        /*0070*/ 	.word	0xffffffff


	//   ....[14]....
        /*0074*/ 	.word	0xffffffff


	//   ....[15]....
        /*0078*/ 	.word	0xffffffff


	//   ....[16]....
        /*007c*/ 	.word	0xffffffff


	//   ....[17]....
        /*0080*/ 	.word	0xffffffff


	//   ....[18]....
        /*0084*/ 	.word	0xffffffff


	//   ....[19]....
        /*0088*/ 	.word	0xffffffff


	//   ....[20]....
        /*008c*/ 	.word	0xffffffff


	//   ....[21]....
        /*0090*/ 	.word	0xffffffff


	//   ....[22]....
        /*0094*/ 	.word	0xffffffff


	//   ....[23]....
        /*0098*/ 	.word	0xffffffff


	//   ....[24]....
        /*009c*/ 	.word	0xffffffff


	//   ....[25]....
        /*00a0*/ 	.word	0xffffffff


	//   ....[26]....
        /*00a4*/ 	.word	0xffffffff


	//   ....[27]....
        /*00a8*/ 	.word	0xffffffff


	//   ....[28]....
        /*00ac*/ 	.word	0xffffffff


	//   ....[29]....
        /*00b0*/ 	.word	0xffffffff


	//   ....[30]....
        /*00b4*/ 	.word	0xffffffff


	//   ....[31]....
        /*00b8*/ 	.word	0xffffffff


	//   ....[32]....
        /*00bc*/ 	.word	0xffffffff


	//   ....[33]....
        /*00c0*/ 	.word	0xffffffff


	//   ....[34]....
        /*00c4*/ 	.word	0xffffffff


	//   ....[35]....
        /*00c8*/ 	.word	0xffffffff


	//   ....[36]....
        /*00cc*/ 	.word	0xffffffff


	//   ....[37]....
        /*00d0*/ 	.word	0xffffffff


	//   ....[38]....
        /*00d4*/ 	.word	0xffffffff


	//   ....[39]....
        /*00d8*/ 	.word	0xffffffff


	//   ....[40]....
        /*00dc*/ 	.word	0xffffffff


	//   ....[41]....
        /*00e0*/ 	.word	0xffffffff


	//   ....[42]....
        /*00e4*/ 	.word	0xffffffff


	//   ....[43]....
        /*00e8*/ 	.word	0xffffffff


	//   ....[44]....
        /*00ec*/ 	.word	0xffffffff


	//   ....[45]....
        /*00f0*/ 	.word	0xffffffff


	//   ....[46]....
        /*00f4*/ 	.word	0xffffffff


	//   ....[47]....
        /*00f8*/ 	.word	0xffffffff


	//   ....[48]....
        /*00fc*/ 	.word	0xffffffff


	//   ....[49]....
        /*0100*/ 	.word	0xffffffff


	//   ....[50]....
        /*0104*/ 	.word	0xffffffff


	//   ....[51]....
        /*0108*/ 	.word	0xffffffff


	//   ....[52]....
        /*010c*/ 	.word	0xffffffff


	//   ....[53]....
        /*0110*/ 	.word	0xffffffff


	//   ....[54]....
        /*0114*/ 	.word	0xffffffff


	//   ....[55]....
        /*0118*/ 	.word	0xffffffff


	//   ....[56]....
        /*011c*/ 	.word	0xffffffff


	//   ....[57]....
        /*0120*/ 	.word	0xffffffff


	//   ....[58]....
        /*0124*/ 	.word	0xffffffff


	//   ....[59]....
        /*0128*/ 	.word	0xffffffff


	//   ....[60]....
        /*012c*/ 	.word	0xffffffff


	//   ....[61]....
        /*0130*/ 	.word	0xffffffff


	//   ....[62]....
        /*0134*/ 	.word	0xffffffff


	//   ....[63]....
        /*0138*/ 	.word	0xffffffff


	//   ....[64]....
        /*013c*/ 	.word	0xffffffff


	//   ....[65]....
        /*0140*/ 	.word	0xffffffff


	//   ....[66]....
        /*0144*/ 	.word	0xffffffff


	//   ....[67]....
        /*0148*/ 	.word	0xffffffff


	//   ....[68]....
        /*014c*/ 	.word	0xffffffff


	//   ....[69]....
        /*0150*/ 	.word	0xffffffff


	//   ....[70]....
        /*0154*/ 	.word	0xffffffff


	//   ....[71]....
        /*0158*/ 	.word	0xffffffff


	//   ....[72]....
        /*015c*/ 	.word	0xffffffff


	//   ....[73]....
        /*0160*/ 	.word	0xffffffff


	//   ....[74]....
        /*0164*/ 	.word	0xffffffff


	//   ....[75]....
        /*0168*/ 	.word	0xffffffff


	//   ....[76]....
        /*016c*/ 	.word	0xffffffff


	//   ....[77]....
        /*0170*/ 	.word	0xffffffff


	//   ....[78]....
        /*0174*/ 	.word	0xffffffff


	//   ....[79]....
        /*0178*/ 	.word	0xffffffff


	//   ....[80]....
        /*017c*/ 	.word	0xffffffff


	//   ....[81]....
        /*0180*/ 	.word	0xffffffff


	//   ....[82]....
        /*0184*/ 	.word	0xffffffff


	//   ....[83]....
        /*0188*/ 	.word	0xffffffff


	//   ....[84]....
        /*018c*/ 	.word	0xffffffff


	//   ....[85]....
        /*0190*/ 	.word	0xffffffff


	//   ....[86]....
        /*0194*/ 	.word	0xffffffff


	//   ....[87]....
        /*0198*/ 	.word	0xffffffff


	//   ....[88]....
        /*019c*/ 	.word	0xffffffff


	//   ....[89]....
        /*01a0*/ 	.word	0xffffffff


	//   ....[90]....
        /*01a4*/ 	.word	0xffffffff


	//   ....[91]....
        /*01a8*/ 	.word	0xffffffff


	//   ....[92]....
        /*01ac*/ 	.word	0xffffffff


	//   ....[93]....
        /*01b0*/ 	.word	0xffffffff


	//   ....[94]....
        /*01b4*/ 	.word	0xffffffff


	//   ....[95]....
        /*01b8*/ 	.word	0xffffffff


	//   ....[96]....
        /*01bc*/ 	.word	0xffffffff


	//   ....[97]....
        /*01c0*/ 	.word	0xffffffff


	//   ....[98]....
        /*01c4*/ 	.word	0xffffffff


	//   ....[99]....
        /*01c8*/ 	.word	0xffffffff


	//   ....[100]....
        /*01cc*/ 	.word	0xffffffff


	//   ....[101]....
        /*01d0*/ 	.word	0xffffffff


	//   ....[102]....
        /*01d4*/ 	.word	0xffffffff


	//   ....[103]....
        /*01d8*/ 	.word	0xffffffff


	//   ....[104]....
        /*01dc*/ 	.word	0xffffffff


	//   ....[105]....
        /*01e0*/ 	.word	0xffffffff


	//   ....[106]....
        /*01e4*/ 	.word	0xffffffff


	//----- nvinfo : EIATTR_COOP_GROUP_INSTR_OFFSETS
	.align		4
.L_378:
        /*01e8*/ 	.byte	0x04, 0x28
        /*01ea*/ 	.short	(.L_380 - .L_379)


	//   ....[0]....
.L_379:
        /*01ec*/ 	.word	0x00000090


	//   ....[1]....
        /*01f0*/ 	.word	0x000071f0


	//   ....[2]....
        /*01f4*/ 	.word	0x00007210


	//   ....[3]....
        /*01f8*/ 	.word	0x000073e0


	//   ....[4]....
        /*01fc*/ 	.word	0x000073f0


	//   ....[5]....
        /*0200*/ 	.word	0x000075b0


	//   ....[6]....
        /*0204*/ 	.word	0x000075d0


	//   ....[7]....
        /*0208*/ 	.word	0x00007790


	//   ....[8]....
        /*020c*/ 	.word	0x000077a0


	//   ....[9]....
        /*0210*/ 	.word	0x00008f70


	//   ....[10]....
        /*0214*/ 	.word	0x00009870


	//   ....[11]....
        /*0218*/ 	.word	0x0000a040


	//   ....[12]....
        /*021c*/ 	.word	0x0000a0f0


	//   ....[13]....
        /*0220*/ 	.word	0x0000a1a0


	//   ....[14]....
        /*0224*/ 	.word	0x0000a280


	//   ....[15]....
        /*0228*/ 	.word	0x0000c340


	//   ....[16]....
        /*022c*/ 	.word	0x0000c6e0


	//   ....[17]....
        /*0230*/ 	.word	0x0000d200


	//   ....[18]....
        /*0234*/ 	.word	0x0000d230


	//   ....[19]....
        /*0238*/ 	.word	0x0000d250


	//   ....[20]....
        /*023c*/ 	.word	0x0000d350


	//   ....[21]....
        /*0240*/ 	.word	0x00010130


	//   ....[22]....
        /*0244*/ 	.word	0x00010180


	//   ....[23]....
        /*0248*/ 	.word	0x00010190


	//   ....[24]....
        /*024c*/ 	.word	0x000101b0


	//   ....[25]....
        /*0250*/ 	.word	0x00012b30


	//   ....[26]....
        /*0254*/ 	.word	0x00012ec0


	//   ....[27]....
        /*0258*/ 	.word	0x00013780


	//   ....[28]....
        /*025c*/ 	.word	0x000138a0


	//   ....[29]....
        /*0260*/ 	.word	0x000138d0


	//   ....[30]....
        /*0264*/ 	.word	0x00013950


	//   ....[31]....
        /*0268*/ 	.word	0x000153f0


	//   ....[32]....
        /*026c*/ 	.word	0x00015420


	//   ....[33]....
        /*0270*/ 	.word	0x00015430


	//   ....[34]....
        /*0274*/ 	.word	0x00015460


	//   ....[35]....
        /*0278*/ 	.word	0x000169a0


	//   ....[36]....
        /*027c*/ 	.word	0x000169e0


	//   ....[37]....
        /*0280*/ 	.word	0x00016a10


	//   ....[38]....
        /*0284*/ 	.word	0x00016a50


	//   ....[39]....
        /*0288*/ 	.word	0x00016c60


	//   ....[40]....
        /*028c*/ 	.word	0x00016c70


	//   ....[41]....
        /*0290*/ 	.word	0x00016df0


	//   ....[42]....
        /*0294*/ 	.word	0x00016e20


	//   ....[43]....
        /*0298*/ 	.word	0x00016f70


	//   ....[44]....
        /*029c*/ 	.word	0x00016fa0


	//   ....[45]....
        /*02a0*/ 	.word	0x000170f0


	//   ....[46]....
        /*02a4*/ 	.word	0x00017110


	//   ....[47]....
        /*02a8*/ 	.word	0x000178e0


	//   ....[48]....
        /*02ac*/ 	.word	0x00017900


	//   ....[49]....
        /*02b0*/ 	.word	0x00017a70


	//   ....[50]....
        /*02b4*/ 	.word	0x00017a80


	//   ....[51]....
        /*02b8*/ 	.word	0x00017bf0


	//   ....[52]....
        /*02bc*/ 	.word	0x00017c10


	//   ....[53]....
        /*02c0*/ 	.word	0x00017d80


	//   ....[54]....
        /*02c4*/ 	.word	0x00017d90


	//   ....[55]....
        /*02c8*/ 	.word	0x00017f40


	//   ....[56]....
        /*02cc*/ 	.word	0x00017fc0


	//   ....[57]....
        /*02d0*/ 	.word	0x00018030


	//   ....[58]....
        /*02d4*/ 	.word	0x000180a0


	//   ....[59]....
        /*02d8*/ 	.word	0x00018110


	//   ....[60]....
        /*02dc*/ 	.word	0x00018190


	//   ....[61]....
        /*02e0*/ 	.word	0x00018200


	//   ....[62]....
        /*02e4*/ 	.word	0x00018270


	//   ....[63]....
        /*02e8*/ 	.word	0x000182c0


	//   ....[64]....
        /*02ec*/ 	.word	0x00018300


	//   ....[65]....
        /*02f0*/ 	.word	0x00018350


	//   ....[66]....
        /*02f4*/ 	.word	0x000183a0


	//   ....[67]....
        /*02f8*/ 	.word	0x00018410


	//   ....[68]....
        /*02fc*/ 	.word	0x00018490


	//   ....[69]....
        /*0300*/ 	.word	0x00018510


	//   ....[70]....
        /*0304*/ 	.word	0x00018580


	//   ....[71]....
        /*0308*/ 	.word	0x00018600


	//   ....[72]....
        /*030c*/ 	.word	0x00018680


	//   ....[73]....
        /*0310*/ 	.word	0x00018700


	//   ....[74]....
        /*0314*/ 	.word	0x00018770


	//   ....[75]....
        /*0318*/ 	.word	0x00018bb0


	//   ....[76]....
        /*031c*/ 	.word	0x00018bd0


	//   ....[77]....
        /*0320*/ 	.word	0x00018be0


	//   ....[78]....
        /*0324*/ 	.word	0x00018bf0


	//   ....[79]....
        /*0328*/ 	.word	0x00019480


	//   ....[80]....
        /*032c*/ 	.word	0x00019490


	//   ....[81]....
        /*0330*/ 	.word	0x000194a0


	//   ....[82]....
        /*0334*/ 	.word	0x000194b0


	//   ....[83]....
        /*0338*/ 	.word	0x0001c800


	//   ....[84]....
        /*033c*/ 	.word	0x0001c820


	//   ....[85]....
        /*0340*/ 	.word	0x0001c830


	//   ....[86]....
        /*0344*/ 	.word	0x0001c840


	//   ....[87]....
        /*0348*/ 	.word	0x0001cec0


	//   ....[88]....
        /*034c*/ 	.word	0x0001ced0


	//   ....[89]....
        /*0350*/ 	.word	0x0001cee0


	//   ....[90]....
        /*0354*/ 	.word	0x0001cef0


	//   ....[91]....
        /*0358*/ 	.word	0x00020430


	//   ....[92]....
        /*035c*/ 	.word	0x000204b0


	//   ....[93]....
        /*0360*/ 	.word	0x00020520


	//   ....[94]....
        /*0364*/ 	.word	0x00020590


	//   ....[95]....
        /*0368*/ 	.word	0x00020600


	//   ....[96]....
        /*036c*/ 	.word	0x00020670


	//   ....[97]....
        /*0370*/ 	.word	0x000206e0


	//   ....[98]....
        /*0374*/ 	.word	0x00020750


	//   ....[99]....
        /*0378*/ 	.word	0x000207c0


	//   ....[100]....
        /*037c*/ 	.word	0x00020840


	//   ....[101]....
        /*0380*/ 	.word	0x000208b0


	//   ....[102]....
        /*0384*/ 	.word	0x00020920


	//   ....[103]....
        /*0388*/ 	.word	0x00020990


	//   ....[104]....
        /*038c*/ 	.word	0x00020a00


	//   ....[105]....
        /*0390*/ 	.word	0x00020a80


	//   ....[106]....
        /*0394*/ 	.word	0x00020af0


	//----- nvinfo : EIATTR_EXIT_INSTR_OFFSETS
	.align		4
.L_380:
        /*0398*/ 	.byte	0x04, 0x1c
        /*039a*/ 	.short	(.L_382 - .L_381)


	//   ....[0]....
.L_381:
        /*039c*/ 	.word	0x00000320


	//   ....[1]....
        /*03a0*/ 	.word	0x00017120


	//   ....[2]....
        /*03a4*/ 	.word	0x000171f0


	//   ....[3]....
        /*03a8*/ 	.word	0x00017250


	//   ....[4]....
        /*03ac*/ 	.word	0x00017dd0


	//   ....[5]....
        /*03b0*/ 	.word	0x00017e80


	//   ....[6]....
        /*03b4*/ 	.word	0x00017ee0


	//----- nvinfo : EIATTR_CTAIDZ_USED
	.align		4
.L_382:
        /*03b8*/ 	.byte	0x01, 0x04
	.zero		2


	//----- nvinfo : EIATTR_MAX_THREADS
	.align		4
        /*03bc*/ 	.byte	0x04, 0x05
        /*03be*/ 	.short	(.L_384 - .L_383)
.L_383:
        /*03c0*/ 	.word	0x00000100
        /*03c4*/ 	.word	0x00000001
        /*03c8*/ 	.word	0x00000001


	//----- nvinfo : EIATTR_CRS_STACK_SIZE
	.align		4
.L_384:
        /*03cc*/ 	.byte	0x04, 0x1e
        /*03ce*/ 	.short	(.L_386 - .L_385)
.L_385:
        /*03d0*/ 	.word	0x00000000
.L_386:


//--------------------- .nv.info._ZN7cutlass13device_kernelIN5flash19enable_sm80_to_sm89INS1_16FlashAttnFwdSm80INS1_25CollectiveMainloopFwdSm80ILi8ELi2ELb1EN4cute5tupleIJNS5_1CILi128EEENS7_ILi96EEENS7_ILi192EEEEEELi192ENS_10bfloat16_tEfNS_4arch4Sm80ELb1ELb0ELb1ELb0ELb0ELb0ELb1ELb0EEENS1_21CollectiveEpilogueFwdINS6_IJS8_SA_S9_EEENS6_IJNS7_ILi1EEESI_SI_EEESC_SE_Li256ELb0ELb1ELb0ELb0EEENS1_30DynamicPersistentTileSchedulerILi256ELi256ELb0ELb1ELb0EEEEEEEEEvNT_6ParamsE --------------------------
	.section	.nv.info._ZN7cutlass13device_kernelIN5flash19enable_sm80_to_sm89INS1_16FlashAttnFwdSm80INS1_25CollectiveMainloopFwdSm80ILi8ELi2ELb1EN4cute5tupleIJNS5_1CILi128EEENS7_ILi96EEENS7_ILi192EEEEEELi192ENS_10bfloat16_tEfNS_4arch4Sm80ELb1ELb0ELb1ELb0ELb0ELb0ELb1ELb0EEENS1_21CollectiveEpilogueFwdINS6_IJS8_SA_S9_EEENS6_IJNS7_ILi1EEESI_SI_EEESC_SE_Li256ELb0ELb1ELb0ELb0EEENS1_30DynamicPersistentTileSchedulerILi256ELi256ELb0ELb1ELb0EEEEEEEEEvNT_6ParamsE,"",@"SHT_CUDA_INFO"
	.sectionflags	@""
	.align	4


	//----- nvinfo : EIATTR_CUDA_API_VERSION
	.align		4
        /*0000*/ 	.byte	0x04, 0x37
        /*0002*/ 	.short	(.L_388 - .L_387)
.L_387:
        /*0004*/ 	.word	0x00000082


	//----- nvinfo : EIATTR_SW2861232_WAR
	.align		4
.L_388:
        /*0008*/ 	.byte	0x01, 0x35
	.zero		2


	//----- nvinfo : EIATTR_PARAM_CBANK
	.align		4
        /*000c*/ 	.byte	0x04, 0x0a
        /*000e*/ 	.short	(.L_390 - .L_389)
	.align		4
.L_389:
        /*0010*/ 	.word	index@(.nv.constant0._ZN7cutlass13device_kernelIN5flash19enable_sm80_to_sm89INS1_16FlashAttnFwdSm80INS1_25CollectiveMainloopFwdSm80ILi8ELi2ELb1EN4cute5tupleIJNS5_1CILi128EEENS7_ILi96EEENS7_ILi192EEEEEELi192ENS_10bfloat16_tEfNS_4arch4Sm80ELb1ELb0ELb1ELb0ELb0ELb0ELb1ELb0EEENS1_21CollectiveEpilogueFwdINS6_IJS8_SA_S9_EEENS6_IJNS7_ILi1EEESI_SI_EEESC_SE_Li256ELb0ELb1ELb0ELb0EEENS1_30DynamicPersistentTileSchedulerILi256ELi256ELb0ELb1ELb0EEEEEEEEEvNT_6ParamsE)
        /*0014*/ 	.short	0x0160
        /*0016*/ 	.short	0x0428


	//----- nvinfo : EIATTR_CBANK_PARAM_SIZE
	.align		4
.L_390:
        /*0018*/ 	.byte	0x03, 0x19
        /*001a*/ 	.short	0x0428


	//----- nvinfo : EIATTR_KPARAM_INFO
	.align		4
        /*001c*/ 	.byte	0x04, 0x17
        /*001e*/ 	.short	(.L_392 - .L_391)
.L_391:
        /*0020*/ 	.word	0x00000000
        /*0024*/ 	.short	0x0000
        /*0026*/ 	.short	0x0000
        /*0028*/ 	.byte	0x00, 0xf0, 0xa1, 0x10


	//----- nvinfo : EIATTR_MAXREG_COUNT
	.align		4
.L_392:
        /*002c*/ 	.byte	0x03, 0x1b
        /*002e*/ 	.short	0x00ff


	//----- nvinfo : EIATTR_NUM_BARRIERS
	.align		4
        /*0030*/ 	.byte	0x02, 0x4c
        /*0032*/ 	.byte	0x06
	.zero		1


	//----- nvinfo : EIATTR_ANNOTATIONS
	.align		4
        /*0034*/ 	.byte	0x04, 0x55
        /*0036*/ 	.short	(.L_394 - .L_393)


	//   ....[0]....
.L_393:
        /* <DEDUP_REMOVED lines=71> */


	//----- nvinfo : EIATTR_MERCURY_ISA_VERSION
	.align		4
.L_394:
        /*0498*/ 	.byte	0x03, 0x5f
        /*049a*/ 	.short	0x0000


	//----- nvinfo : EIATTR_INT_WARP_WIDE_INSTR_OFFSETS
	.align		4
        /*049c*/ 	.byte	0x04, 0x31
        /*049e*/ 	.short	(.L_396 - .L_395)


	//   ....[0]....
.L_395:
        /*04a0*/ 	.word	0x0000f0b0


	//   ....[1]....
        /*04a4*/ 	.word	0x0000f130


	//----- nvinfo : EIATTR_COOP_GROUP_MASK_REGIDS
	.align		4
.L_396:
        /*04a8*/ 	.byte	0x04, 0x29
        /*04aa*/ 	.short	(.L_398 - .L_397)


	//   ....[0]....
.L_397:
        /*04ac*/ 	.word	0xffffffff


	//   ....[1]....
        /*04b0*/ 	.word	0xffffffff


	//   ....[2]....
        /*04b4*/ 	.word	0xffffffff


	//   ....[3]....
        /*04b8*/ 	.word	0xffffffff


	//   ....[4]....
        /*04bc*/ 	.word	0xffffffff


	//   ....[5]....
        /*04c0*/ 	.word	0xffffffff


	//   ....[6]....
        /*04c4*/ 	.word	0xffffffff


	//   ....[7]....
        /*04c8*/ 	.word	0xffffffff


	//   ....[8]....
        /*04cc*/ 	.word	0xffffffff


	//   ....[9]....
        /*04d0*/ 	.word	0xffffffff


	//   ....[10]....
        /*04d4*/ 	.word	0xffffffff


	//   ....[11]....
        /*04d8*/ 	.word	0xffffffff


	//   ....[12]....
        /*04dc*/ 	.word	0xffffffff


	//   ....[13]....
        /*04e0*/ 	.word	0xffffffff


	//   ....[14]....
        /*04e4*/ 	.word	0xffffffff


	//   ....[15]....
        /*04e8*/ 	.word	0xffffffff


	//   ....[16]....
        /*04ec*/ 	.word	0xffffffff


	//   ....[17]....
        /*04f0*/ 	.word	0xffffffff


	//   ....[18]....
        /*04f4*/ 	.word	0xffffffff


	//   ....[19]....
        /*04f8*/ 	.word	0xffffffff


	//   ....[20]....
        /*04fc*/ 	.word	0xffffffff


	//   ....[21]....
        /*0500*/ 	.word	0xffffffff


	//   ....[22]....
        /*0504*/ 	.word	0xffffffff


	//   ....[23]....
        /*0508*/ 	.word	0xffffffff


	//   ....[24]....
        /*050c*/ 	.word	0xffffffff


	//   ....[25]....
        /*0510*/ 	.word	0xffffffff


	//   ....[26]....
        /*0514*/ 	.word	0xffffffff


	//   ....[27]....
        /*0518*/ 	.word	0xffffffff


	//   ....[28]....
        /*051c*/ 	.word	0xffffffff


	//   ....[29]....
        /*0520*/ 	.word	0xffffffff


	//   ....[30]....
        /*0524*/ 	.word	0xffffffff


	//   ....[31]....
        /*0528*/ 	.word	0xffffffff


	//   ....[32]....
        /*052c*/ 	.word	0xffffffff


	//   ....[33]....
        /*0530*/ 	.word	0xffffffff


	//   ....[34]....
        /*0534*/ 	.word	0xffffffff


	//   ....[35]....
        /*0538*/ 	.word	0xffffffff


	//   ....[36]....
        /*053c*/ 	.word	0xffffffff


	//   ....[37]....
        /*0540*/ 	.word	0xffffffff


	//   ....[38]....
        /*0544*/ 	.word	0xffffffff


	//   ....[39]....
        /*0548*/ 	.word	0xffffffff


	//   ....[40]....
        /*054c*/ 	.word	0xffffffff


	//   ....[41]....
        /*0550*/ 	.word	0xffffffff


	//   ....[42]....
        /*0554*/ 	.word	0xffffffff


	//   ....[43]....
        /*0558*/ 	.word	0xffffffff


	//   ....[44]....
        /*055c*/ 	.word	0xffffffff


	//   ....[45]....
        /*0560*/ 	.word	0xffffffff


	//   ....[46]....
        /*0564*/ 	.word	0xffffffff


	//   ....[47]....
        /*0568*/ 	.word	0xffffffff


	//   ....[48]....
        /*056c*/ 	.word	0xffffffff


	//   ....[49]....
        /*0570*/ 	.word	0xffffffff


	//   ....[50]....
        /*0574*/ 	.word	0xffffffff


	//   ....[51]....
        /*0578*/ 	.word	0xffffffff


	//   ....[52]....
        /*057c*/ 	.word	0xffffffff


	//   ....[53]....
        /*0580*/ 	.word	0xffffffff


	//   ....[54]....
        /*0584*/ 	.word	0xffffffff


	//   ....[55]....
        /*0588*/ 	.word	0xffffffff


	//   ....[56]....
        /*058c*/ 	.word	0xffffffff


	//   ....[57]....
        /*0590*/ 	.word	0xffffffff


	//   ....[58]....
        /*0594*/ 	.word	0xffffffff


	//   ....[59]....
        /*0598*/ 	.word	0xffffffff


	//   ....[60]....
        /*059c*/ 	.word	0xffffffff


	//   ....[61]....
        /*05a0*/ 	.word	0xffffffff


	//   ....[62]....
        /*05a4*/ 	.word	0xffffffff


	//   ....[63]....
        /*05a8*/ 	.word	0xffffffff


	//----- nvinfo : EIATTR_COOP_GROUP_INSTR_OFFSETS
	.align		4
.L_398:
        /*05ac*/ 	.byte	0x04, 0x28
        /*05ae*/ 	.short	(.L_400 - .L_399)


	//   ....[0]....
.L_399:
        /*05b0*/ 	.word	0x00000050


	//   ....[1]....
        /*05b4*/ 	.word	0x00001650


	//   ....[2]....
        /*05b8*/ 	.word	0x00001670


	//   ....[3]....
        /*05bc*/ 	.word	0x000016a0


	//   ....[4]....
        /*05c0*/ 	.word	0x000016c0


	//   ....[5]....
        /*05c4*/ 	.word	0x00001720


	//   ....[6]....
        /*05c8*/ 	.word	0x00001830


	//   ....[7]....
        /*05cc*/ 	.word	0x00001840


	//   ....[8]....
        /*05d0*/ 	.word	0x00001880


	//   ....[9]....
        /*05d4*/ 	.word	0x00003670


	//   ....[10]....
        /*05d8*/ 	.word	0x000036a0


	//   ....[11]....
        /*05dc*/ 	.word	0x000042d0


	//   ....[12]....
        /*05e0*/ 	.word	0x00004410


	//   ....[13]....
        /*05e4*/ 	.word	0x00004450


	//   ....[14]....
        /*05e8*/ 	.word	0x000044c0


	//   ....[15]....
        /*05ec*/ 	.word	0x00007700


	//   ....[16]....
        /*05f0*/ 	.word	0x00007730


	//   ....[17]....
        /*05f4*/ 	.word	0x00008440


	//   ....[18]....
        /*05f8*/ 	.word	0x00008460


	//   ....[19]....
        /*05fc*/ 	.word	0x00008480


	//   ....[20]....
        /*0600*/ 	.word	0x000084a0


	//   ....[21]....
        /*0604*/ 	.word	0x0000c2b0


	//   ....[22]....
        /*0608*/ 	.word	0x0000c330


	//   ....[23]....
        /*060c*/ 	.word	0x0000c470


	//   ....[24]....
        /*0610*/ 	.word	0x0000c4a0


	//   ....[25]....
        /*0614*/ 	.word	0x0000e860


	//   ....[26]....
        /*0618*/ 	.word	0x0000e8b0


	//   ....[27]....
        /*061c*/ 	.word	0x0000e8d0


	//   ....[28]....
        /*0620*/ 	.word	0x0000e8f0


	//   ....[29]....
        /*0624*/ 	.word	0x0000f910


	//   ....[30]....
        /*0628*/ 	.word	0x0000fd10


	//   ....[31]....
        /*062c*/ 	.word	0x0000fd30


	//   ....[32]....
        /*0630*/ 	.word	0x0000fd60


	//   ....[33]....
        /*0634*/ 	.word	0x0000fd90


	//   ....[34]....
        /*0638*/ 	.word	0x0000ff10


	//   ....[35]....
        /*063c*/ 	.word	0x0000ff30


	//   ....[36]....
        /*0640*/ 	.word	0x000100f0


	//   ....[37]....
        /*0644*/ 	.word	0x00010120


	//   ....[38]....
        /*0648*/ 	.word	0x00010220


	//   ....[39]....
        /*064c*/ 	.word	0x00010250


	//   ....[40]....
        /*0650*/ 	.word	0x00010350


	//   ....[41]....
        /*0654*/ 	.word	0x00010370


	//   ....[42]....
        /*0658*/ 	.word	0x00010980


	//   ....[43]....
        /*065c*/ 	.word	0x000109a0


	//   ....[44]....
        /*0660*/ 	.word	0x00010b30


	//   ....[45]....
        /*0664*/ 	.word	0x00010b40


	//   ....[46]....
        /*0668*/ 	.word	0x00010cc0


	//   ....[47]....
        /*066c*/ 	.word	0x00010ce0


	//   ....[48]....
        /*0670*/ 	.word	0x00010e60


	//   ....[49]....
        /*0674*/ 	.word	0x00010e70


	//   ....[50]....
        /*0678*/ 	.word	0x00011060


	//   ....[51]....
        /*067c*/ 	.word	0x00011140


	//   ....[52]....
        /*0680*/ 	.word	0x000111a0


	//   ....[53]....
        /*0684*/ 	.word	0x000111f0


	//   ....[54]....
        /*0688*/ 	.word	0x00011240


	//   ....[55]....
        /*068c*/ 	.word	0x000112b0


	//   ....[56]....
        /*0690*/ 	.word	0x00011320


	//   ....[57]....
        /*0694*/ 	.word	0x00011380


	//   ....[58]....
        /*0698*/ 	.word	0x000113e0


	//   ....[59]....
        /*069c*/ 	.word	0x00011440


	//   ....[60]....
        /*06a0*/ 	.word	0x000114b0


	//   ....[61]....
        /*06a4*/ 	.word	0x00011510


	//   ....[62]....
        /*06a8*/ 	.word	0x00011570


	//   ....[63]....
        /*06ac*/ 	.word	0x000115d0


	//----- nvinfo : EIATTR_EXIT_INSTR_OFFSETS
	.align		4
.L_400:
        /*06b0*/ 	.byte	0x04, 0x1c
        /*06b2*/ 	.short	(.L_402 - .L_401)


	//   ....[0]....
.L_401:
        /*06b4*/ 	.word	0x000000a0


	//   ....[1]....
        /*06b8*/ 	.word	0x00011100


	//----- nvinfo : EIATTR_MAX_THREADS
	.align		4
.L_402:
        /*06bc*/ 	.byte	0x04, 0x05
        /*06be*/ 	.short	(.L_404 - .L_403)
.L_403:
        /*06c0*/ 	.word	0x00000100
        /*06c4*/ 	.word	0x00000001
        /*06c8*/ 	.word	0x00000001


	//----- nvinfo : EIATTR_CRS_STACK_SIZE
	.align		4
.L_404:
        /*06cc*/ 	.byte	0x04, 0x1e
        /*06ce*/ 	.short	(.L_406 - .L_405)
.L_405:
        /*06d0*/ 	.word	0x00000000
.L_406:


//--------------------- .nv.info._ZN7cutlass13device_kernelIN5flash19enable_sm80_to_sm89INS1_16FlashAttnFwdSm80INS1_25CollectiveMainloopFwdSm80ILi8ELi2ELb1EN4cute5tupleIJNS5_1CILi128EEENS7_ILi96EEENS7_ILi192EEEEEELi192ENS_10bfloat16_tEfNS_4arch4Sm80ELb1ELb0ELb1ELb1ELb0ELb0ELb1ELb0EEENS1_21CollectiveEpilogueFwdINS6_IJS8_SA_S9_EEENS6_IJNS7_ILi1EEESI_SI_EEESC_SE_Li256ELb1ELb1ELb0ELb0EEENS1_19SingleTileSchedulerILb1ELb0ELb1ELi128EEEEEEEEEvNT_6ParamsE --------------------------
	.section	.nv.info._ZN7cutlass13device_kernelIN5flash19enable_sm80_to_sm89INS1_16FlashAttnFwdSm80INS1_25CollectiveMainloopFwdSm80ILi8ELi2ELb1EN4cute5tupleIJNS5_1CILi128EEENS7_ILi96EEENS7_ILi192EEEEEELi192ENS_10bfloat16_tEfNS_4arch4Sm80ELb1ELb0ELb1ELb1ELb0ELb0ELb1ELb0EEENS1_21CollectiveEpilogueFwdINS6_IJS8_SA_S9_EEENS6_IJNS7_ILi1EEESI_SI_EEESC_SE_Li256ELb1ELb1ELb0ELb0EEENS1_19SingleTileSchedulerILb1ELb0ELb1ELi128EEEEEEEEEvNT_6ParamsE,"",@"SHT_CUDA_INFO"
	.sectionflags	@""
	.align	4


	//----- nvinfo : EIATTR_CUDA_API_VERSION
	.align		4
        /*0000*/ 	.byte	0x04, 0x37
        /*0002*/ 	.short	(.L_408 - .L_407)
.L_407:
        /*0004*/ 	.word	0x00000082


	//----- nvinfo : EIATTR_SW2861232_WAR
	.align		4
.L_408:
        /*0008*/ 	.byte	0x01, 0x35
	.zero		2


	//----- nvinfo : EIATTR_PARAM_CBANK
	.align		4
        /*000c*/ 	.byte	0x04, 0x0a
        /*000e*/ 	.short	(.L_410 - .L_409)
	.align		4
.L_409:
        /*0010*/ 	.word	index@(.nv.constant0._ZN7cutlass13device_kernelIN5flash19enable_sm80_to_sm89INS1_16FlashAttnFwdSm80INS1_25CollectiveMainloopFwdSm80ILi8ELi2ELb1EN4cute5tupleIJNS5_1CILi128EEENS7_ILi96EEENS7_ILi192EEEEEELi192ENS_10bfloat16_tEfNS_4arch4Sm80ELb1ELb0ELb1ELb1ELb0ELb0ELb1ELb0EEENS1_21CollectiveEpilogueFwdINS6_IJS8_SA_S9_EEENS6_IJNS7_ILi1EEESI_SI_EEESC_SE_Li256ELb1ELb1ELb0ELb0EEENS1_19SingleTileSchedulerILb1ELb0ELb1ELi128EEEEEEEEEvNT_6ParamsE)
        /*0014*/ 	.short	0x0160
        /*0016*/ 	.short	0x0418


	//----- nvinfo : EIATTR_CBANK_PARAM_SIZE
	.align		4
.L_410:
        /*0018*/ 	.byte	0x03, 0x19
        /*001a*/ 	.short	0x0418


	//----- nvinfo : EIATTR_KPARAM_INFO
	.align		4
        /*001c*/ 	.byte	0x04, 0x17
        /*001e*/ 	.short	(.L_412 - .L_411)
.L_411:
        /*0020*/ 	.word	0x00000000
        /*0024*/ 	.short	0x0000
        /*0026*/ 	.short	0x0000
        /*0028*/ 	.byte	0x00, 0xf0, 0x61, 0x10


	//----- nvinfo : EIATTR_MAXREG_COUNT
	.align		4
.L_412:
        /*002c*/ 	.byte	0x03, 0x1b
        /*002e*/ 	.short	0x00ff


	//----- nvinfo : EIATTR_NUM_BARRIERS
	.align		4
        /*0030*/ 	.byte	0x02, 0x4c
        /*0032*/ 	.byte	0x02
	.zero		1


	//----- nvinfo : EIATTR_ANNOTATIONS
	.align		4
        /*0034*/ 	.byte	0x04, 0x55
        /*0036*/ 	.short	(.L_414 - .L_413)


	//   ....[0]....
.L_413:
        /* <DEDUP_REMOVED lines=24> */


	//----- nvinfo : EIATTR_MERCURY_ISA_VERSION
	.align		4
.L_414:
        /*01a8*/ 	.byte	0x03, 0x5f
        /*01aa*/ 	.short	0x0000


	//----- nvinfo : EIATTR_COOP_GROUP_MASK_REGIDS
	.align		4
        /*01ac*/ 	.byte	0x04, 0x29
        /*01ae*/ 	.short	(.L_416 - .L_415)


	//   ....[0]....
.L_415:
        /*01b0*/ 	.word	0xffffffff


	//   ....[1]....
        /*01b4*/ 	.word	0xffffffff


	//   ....[2]....
        /*01b8*/ 	.word	0xffffffff


	//   ....[3]....
        /*01bc*/ 	.word	0xffffffff


	//   ....[4]....
        /*01c0*/ 	.word	0xffffffff


	//   ....[5]....
        /*01c4*/ 	.word	0xffffffff


	//   ....[6]....
        /*01c8*/ 	.word	0xffffffff


	//   ....[7]....
        /*01cc*/ 	.word	0xffffffff


	//   ....[8]....
        /*01d0*/ 	.word	0xffffffff


	//   ....[9]....
        /*01d4*/ 	.word	0xffffffff


	//   ....[10]....
        /*01d8*/ 	.word	0xffffffff


	//   ....[11]....
        /*01dc*/ 	.word	0xffffffff


	//   ....[12]....
        /*01e0*/ 	.word	0xffffffff


	//   ....[13]....
        /*01e4*/ 	.word	0xffffffff


	//   ....[14]....
        /*01e8*/ 	.word	0xffffffff


	//   ....[15]....
        /*01ec*/ 	.word	0xffffffff


	//   ....[16]....
        /*01f0*/ 	.word	0xffffffff


	//   ....[17]....
        /*01f4*/ 	.word	0xffffffff


	//   ....[18]....
        /*01f8*/ 	.word	0xffffffff


	//   ....[19]....
        /*01fc*/ 	.word	0xffffffff


	//   ....[20]....
        /*0200*/ 	.word	0xffffffff


	//   ....[21]....
        /*0204*/ 	.word	0xffffffff


	//   ....[22]....
        /*0208*/ 	.word	0xffffffff


	//   ....[23]....
        /*020c*/ 	.word	0xffffffff


	//   ....[24]....
        /*0210*/ 	.word	0xffffffff


	//   ....[25]....
        /*0214*/ 	.word	0xffffffff


	//   ....[26]....
        /*0218*/ 	.word	0xffffffff


	//   ....[27]....
        /*021c*/ 	.word	0xffffffff


	//   ....[28]....
        /*0220*/ 	.word	0xffffffff


	//   ....[29]....
        /*0224*/ 	.word	0xffffffff


	//   ....[30]....
        /*0228*/ 	.word	0xffffffff


	//   ....[31]....
        /*022c*/ 	.word	0xffffffff


	//   ....[32]....
        /*0230*/ 	.word	0xffffffff


	//   ....[33]....
        /*0234*/ 	.word	0xffffffff


	//   ....[34]....
        /*0238*/ 	.word	0xffffffff


	//   ....[35]....
        /*023c*/ 	.word	0xffffffff


	//   ....[36]....
        /*0240*/ 	.word	0xffffffff


	//   ....[37]....
        /*0244*/ 	.word	0xffffffff


	//   ....[38]....
        /*0248*/ 	.word	0xffffffff


	//   ....[39]....
        /*024c*/ 	.word	0xffffffff


	//   ....[40]....
        /*0250*/ 	.word	0xffffffff


	//   ....[41]....
        /*0254*/ 	.word	0xffffffff


	//   ....[42]....
        /*0258*/ 	.word	0xffffffff


	//   ....[43]....
        /*025c*/ 	.word	0xffffffff


	//   ....[44]....
        /*0260*/ 	.word	0xffffffff


	//   ....[45]....
        /*0264*/ 	.word	0xffffffff


	//   ....[46]....
        /*0268*/ 	.word	0xffffffff


	//   ....[47]....
        /*026c*/ 	.word	0xffffffff


	//   ....[48]....
        /*0270*/ 	.word	0xffffffff


	//----- nvinfo : EIATTR_COOP_GROUP_INSTR_OFFSETS
	.align		4
.L_416:
        /*0274*/ 	.byte	0x04, 0x28
        /*0276*/ 	.short	(.L_418 - .L_417)


	//   ....[0]....
.L_417:
        /*0278*/ 	.word	0x00000090


	//   ....[1]....
        /*027c*/ 	.word	0x000011c0


	//   ....[2]....
        /*0280*/ 	.word	0x00001200


	//   ....[3]....
        /*0284*/ 	.word	0x00001340


	//   ....[4]....
        /*0288*/ 	.word	0x00001380


	//   ....[5]....
        /*028c*/ 	.word	0x00001490


	//   ....[6]....
        /*0290*/ 	.word	0x00001510


	//   ....[7]....
        /*0294*/ 	.word	0x00001540


	//   ....[8]....
        /*0298*/ 	.word	0x00001560


	//   ....[9]....
        /*029c*/ 	.word	0x00003900


	//   ....[10]....
        /*02a0*/ 	.word	0x00003910


	//   ....[11]....
        /*02a4*/ 	.word	0x000043a0


	//   ....[12]....
        /*02a8*/ 	.word	0x000044f0


	//   ....[13]....
        /*02ac*/ 	.word	0x00004500


	//   ....[14]....
        /*02b0*/ 	.word	0x00004550


	//   ....[15]....
        /*02b4*/ 	.word	0x00007dd0


	//   ....[16]....
        /*02b8*/ 	.word	0x00007f50


	//   ....[17]....
        /*02bc*/ 	.word	0x00008bb0


	//   ....[18]....
        /*02c0*/ 	.word	0x00008cb0


	//   ....[19]....
        /*02c4*/ 	.word	0x00008da0


	//   ....[20]....
        /*02c8*/ 	.word	0x00008e30


	//   ....[21]....
        /*02cc*/ 	.word	0x0000cd80


	//   ....[22]....
        /*02d0*/ 	.word	0x0000ce00


	//   ....[23]....
        /*02d4*/ 	.word	0x0000d070


	//   ....[24]....
        /*02d8*/ 	.word	0x0000d0b0


	//   ....[25]....
        /*02dc*/ 	.word	0x0000f510


	//   ....[26]....
        /*02e0*/ 	.word	0x0000f520


	//   ....[27]....
        /*02e4*/ 	.word	0x0000f550


	//   ....[28]....
        /*02e8*/ 	.word	0x0000f560


	//   ....[29]....
        /*02ec*/ 	.word	0x00010ad0


	//   ....[30]....
        /*02f0*/ 	.word	0x00010b20


	//   ....[31]....
        /*02f4*/ 	.word	0x00010b50


	//   ....[32]....
        /*02f8*/ 	.word	0x00010b70


	//   ....[33]....
        /*02fc*/ 	.word	0x00010d50


	//   ....[34]....
        /*0300*/ 	.word	0x00010d60


	//   ....[35]....
        /*0304*/ 	.word	0x00010ee0


	//   ....[36]....
        /*0308*/ 	.word	0x00010f10


	//   ....[37]....
        /*030c*/ 	.word	0x00011060


	//   ....[38]....
        /*0310*/ 	.word	0x00011090


	//   ....[39]....
        /*0314*/ 	.word	0x000111e0


	//   ....[40]....
        /*0318*/ 	.word	0x00011200


	//   ....[41]....
        /*031c*/ 	.word	0x00011a00


	//   ....[42]....
        /*0320*/ 	.word	0x00011a20


	//   ....[43]....
        /*0324*/ 	.word	0x00011b70


	//   ....[44]....
        /*0328*/ 	.word	0x00011ba0


	//   ....[45]....
        /*032c*/ 	.word	0x00011cd0


	//   ....[46]....
        /*0330*/ 	.word	0x00011d00


	//   ....[47]....
        /*0334*/ 	.word	0x00011e30


	//   ....[48]....
        /*0338*/ 	.word	0x00011e50


	//----- nvinfo : EIATTR_EXIT_INSTR_OFFSETS
	.align		4
.L_418:
        /*033c*/ 	.byte	0x04, 0x1c
        /*033e*/ 	.short	(.L_420 - .L_419)


	//   ....[0]....
.L_419:
        /*0340*/ 	.word	0x00000350


	//   ....[1]....
        /*0344*/ 	.word	0x00011210


	//   ....[2]....
        /*0348*/ 	.word	0x000112e0


	//   ....[3]....
        /*034c*/ 	.word	0x00011340


	//   ....[4]....
        /*0350*/ 	.word	0x00011e60


	//   ....[5]....
        /*0354*/ 	.word	0x00011f10


	//   ....[6]....
        /*0358*/ 	.word	0x00011f70


	//----- nvinfo : EIATTR_CTAIDZ_USED
	.align		4
.L_420:
        /*035c*/ 	.byte	0x01, 0x04
	.zero		2


	//----- nvinfo : EIATTR_MAX_THREADS
	.align		4
        /*0360*/ 	.byte	0x04, 0x05
        /*0362*/ 	.short	(.L_422 - .L_421)
.L_421:
        /*0364*/ 	.word	0x00000100
        /*0368*/ 	.word	0x00000001
        /*036c*/ 	.word	0x00000001


	//----- nvinfo : EIATTR_CRS_STACK_SIZE
	.align		4
.L_422:
        /*0370*/ 	.byte	0x04, 0x1e
        /*0372*/ 	.short	(.L_424 - .L_423)
.L_423:
        /*0374*/ 	.word	0x00000000
.L_424:


//--------------------- .nv.info._ZN7cutlass13device_kernelIN5flash19enable_sm80_to_sm89INS1_16FlashAttnFwdSm80INS1_25CollectiveMainloopFwdSm80ILi8ELi2ELb0EN4cute5tupleIJNS5_1CILi128EEENS7_ILi64EEENS7_ILi192EEEEEELi192ENS_10bfloat16_tEfNS_4arch4Sm80ELb1ELb0ELb1ELb1ELb0ELb1ELb1ELb0EEENS1_21CollectiveEpilogueFwdINS6_IJS8_SA_S9_EEENS6_IJNS7_ILi1EEESI_SI_EEESC_SE_Li256ELb1ELb1ELb0ELb0EEENS1_19SingleTileSchedulerILb1ELb0ELb1ELi128EEEEEEEEEvNT_6ParamsE --------------------------
	.section	.nv.info._ZN7cutlass13device_kernelIN5flash19enable_sm80_to_sm89INS1_16FlashAttnFwdSm80INS1_25CollectiveMainloopFwdSm80ILi8ELi2ELb0EN4cute5tupleIJNS5_1CILi128EEENS7_ILi64EEENS7_ILi192EEEEEELi192ENS_10bfloat16_tEfNS_4arch4Sm80ELb1ELb0ELb1ELb1ELb0ELb1ELb1ELb0EEENS1_21CollectiveEpilogueFwdINS6_IJS8_SA_S9_EEENS6_IJNS7_ILi1EEESI_SI_EEESC_SE_Li256ELb1ELb1ELb0ELb0EEENS1_19SingleTileSchedulerILb1ELb0ELb1ELi128EEEEEEEEEvNT_6ParamsE,"",@"SHT_CUDA_INFO"
	.sectionflags	@""
	.align	4


	//----- nvinfo : EIATTR_CUDA_API_VERSION
	.align		4
        /*0000*/ 	.byte	0x04, 0x37
        /*0002*/ 	.short	(.L_426 - .L_425)
.L_425:
        /*0004*/ 	.word	0x00000082


	//----- nvinfo : EIATTR_SW2861232_WAR
	.align		4
.L_426:
        /*0008*/ 	.byte	0x01, 0x35
	.zero		2


	//----- nvinfo : EIATTR_PARAM_CBANK
	.align		4
        /*000c*/ 	.byte	0x04, 0x0a
        /*000e*/ 	.short	(.L_428 - .L_427)
	.align		4
.L_427:
        /*0010*/ 	.word	index@(.nv.constant0._ZN7cutlass13device_kernelIN5flash19enable_sm80_to_sm89INS1_16FlashAttnFwdSm80INS1_25CollectiveMainloopFwdSm80ILi8ELi2ELb0EN4cute5tupleIJNS5_1CILi128EEENS7_ILi64EEENS7_ILi192EEEEEELi192ENS_10bfloat16_tEfNS_4arch4Sm80ELb1ELb0ELb1ELb1ELb0ELb1ELb1ELb0EEENS1_21CollectiveEpilogueFwdINS6_IJS8_SA_S9_EEENS6_IJNS7_ILi1EEESI_SI_EEESC_SE_Li256ELb1ELb1ELb0ELb0EEENS1_19SingleTileSchedulerILb1ELb0ELb1ELi128EEEEEEEEEvNT_6ParamsE)
        /*0014*/ 	.short	0x0160
        /*0016*/ 	.short	0x0418


	//----- nvinfo : EIATTR_CBANK_PARAM_SIZE
	.align		4
.L_428:
        /*0018*/ 	.byte	0x03, 0x19
        /*001a*/ 	.short	0x0418


	//----- nvinfo : EIATTR_KPARAM_INFO
	.align		4
        /*001c*/ 	.byte	0x04, 0x17
        /*001e*/ 	.short	(.L_430 - .L_429)
.L_429:
        /*0020*/ 	.word	0x00000000
        /*0024*/ 	.short	0x0000
        /*0026*/ 	.short	0x0000
        /*0028*/ 	.byte	0x00, 0xf0, 0x61, 0x10


	//----- nvinfo : EIATTR_MAXREG_COUNT
	.align		4
.L_430:
        /*002c*/ 	.byte	0x03, 0x1b
        /*002e*/ 	.short	0x00ff


	//----- nvinfo : EIATTR_NUM_BARRIERS
	.align		4
        /*0030*/ 	.byte	0x02, 0x4c
        /*0032*/ 	.byte	0x02
	.zero		1


	//----- nvinfo : EIATTR_MERCURY_ISA_VERSION
	.align		4
        /*0034*/ 	.byte	0x03, 0x5f
        /*0036*/ 	.short	0x0000


	//----- nvinfo : EIATTR_COOP_GROUP_MASK_REGIDS
	.align		4
        /*0038*/ 	.byte	0x04, 0x29
        /*003a*/ 	.short	(.L_432 - .L_431)


	//   ....[0]....
.L_431:
        /*003c*/ 	.word	0xffffffff


	//   ....[1]....
        /*0040*/ 	.word	0xffffffff


	//   ....[2]....
        /*0044*/ 	.word	0xffffffff


	//   ....[3]....
        /*0048*/ 	.word	0xffffffff


	//   ....[4]....
        /*004c*/ 	.word	0xffffffff


	//   ....[5]....
        /*0050*/ 	.word	0xffffffff


	//   ....[6]....
        /*0054*/ 	.word	0xffffffff


	//   ....[7]....
        /*0058*/ 	.word	0xffffffff


	//   ....[8]....
        /*005c*/ 	.word	0xffffffff


	//   ....[9]....
        /*0060*/ 	.word	0xffffffff


	//   ....[10]....
        /*0064*/ 	.word	0xffffffff


	//   ....[11]....
        /*0068*/ 	.word	0xffffffff


	//   ....[12]....
        /*006c*/ 	.word	0xffffffff


	//   ....[13]....
        /*0070*/ 	.word	0xffffffff


	//   ....[14]....
        /*0074*/ 	.word	0xffffffff


	//   ....[15]....
        /*0078*/ 	.word	0xffffffff


	//   ....[16]....
        /*007c*/ 	.word	0xffffffff


	//   ....[17]....
        /*0080*/ 	.word	0xffffffff


	//   ....[18]....
        /*0084*/ 	.word	0xffffffff


	//   ....[19]....
        /*0088*/ 	.word	0xffffffff


	//   ....[20]....
        /*008c*/ 	.word	0xffffffff


	//   ....[21]....
        /*0090*/ 	.word	0xffffffff


	//   ....[22]....
        /*0094*/ 	.word	0xffffffff


	//   ....[23]....
        /*0098*/ 	.word	0xffffffff


	//   ....[24]....
        /*009c*/ 	.word	0xffffffff


	//   ....[25]....
        /*00a0*/ 	.word	0xffffffff


	//   ....[26]....
        /*00a4*/ 	.word	0xffffffff


	//   ....[27]....
        /*00a8*/ 	.word	0xffffffff


	//   ....[28]....
        /*00ac*/ 	.word	0xffffffff


	//   ....[29]....
        /*00b0*/ 	.word	0xffffffff


	//   ....[30]....
        /*00b4*/ 	.word	0xffffffff


	//   ....[31]....
        /*00b8*/ 	.word	0xffffffff


	//   ....[32]....
        /*00bc*/ 	.word	0xffffffff


	//   ....[33]....
        /*00c0*/ 	.word	0xffffffff


	//   ....[34]....
        /*00c4*/ 	.word	0xffffffff


	//   ....[35]....
        /*00c8*/ 	.word	0xffffffff


	//   ....[36]....
        /*00cc*/ 	.word	0xffffffff


	//   ....[37]....
        /*00d0*/ 	.word	0xffffffff


	//   ....[38]....
        /*00d4*/ 	.word	0xffffffff


	//   ....[39]....
        /*00d8*/ 	.word	0xffffffff


	//   ....[40]....
        /*00dc*/ 	.word	0xffffffff


	//   ....[41]....
        /*00e0*/ 	.word	0xffffffff


	//   ....[42]....
        /*00e4*/ 	.word	0xffffffff


	//   ....[43]....
        /*00e8*/ 	.word	0xffffffff


	//   ....[44]....
        /*00ec*/ 	.word	0xffffffff


	//   ....[45]....
        /*00f0*/ 	.word	0xffffffff


	//   ....[46]....
        /*00f4*/ 	.word	0xffffffff


	//   ....[47]....
        /*00f8*/ 	.word	0xffffffff


	//   ....[48]....
        /*00fc*/ 	.word	0xffffffff


	//   ....[49]....
        /*0100*/ 	.word	0xffffffff


	//   ....[50]....
        /*0104*/ 	.word	0xffffffff


	//   ....[51]....
        /*0108*/ 	.word	0xffffffff


	//   ....[52]....
        /*010c*/ 	.word	0xffffffff


	//   ....[53]....
        /*0110*/ 	.word	0xffffffff


	//   ....[54]....
        /*0114*/ 	.word	0xffffffff


	//   ....[55]....
        /*0118*/ 	.word	0xffffffff


	//   ....[56]....
        /*011c*/ 	.word	0xffffffff


	//   ....[57]....
        /*0120*/ 	.word	0xffffffff


	//   ....[58]....
        /*0124*/ 	.word	0xffffffff


	//   ....[59]....
        /*0128*/ 	.word	0xffffffff


	//   ....[60]....
        /*012c*/ 	.word	0xffffffff


	//   ....[61]....
        /*0130*/ 	.word	0xffffffff


	//   ....[62]....
        /*0134*/ 	.word	0xffffffff


	//   ....[63]....
        /*0138*/ 	.word	0xffffffff


	//   ....[64]....
        /*013c*/ 	.word	0xffffffff


	//----- nvinfo : EIATTR_COOP_GROUP_INSTR_OFFSETS
	.align		4
.L_432:
        /*0140*/ 	.byte	0x04, 0x28
        /*0142*/ 	.short	(.L_434 - .L_433)


	//   ....[0]....
.L_433:
        /*0144*/ 	.word	0x00000080


	//   ....[1]....
        /*0148*/ 	.word	0x00006cf0


	//   ....[2]....
        /*014c*/ 	.word	0x00006d10


	//   ....[3]....
        /*0150*/ 	.word	0x00006e80


	//   ....[4]....
        /*0154*/ 	.word	0x00006eb0


	//   ....[5]....
        /*0158*/ 	.word	0x00006ff0


	//   ....[6]....
        /*015c*/ 	.word	0x00007020


	//   ....[7]....
        /*0160*/ 	.word	0x00007150


	//   ....[8]....
        /*0164*/ 	.word	0x00007180


	//   ....[9]....
        /*0168*/ 	.word	0x00007b30


	//   ....[10]....
        /*016c*/ 	.word	0x00007be0


	//   ....[11]....
        /*0170*/ 	.word	0x00007c00


	//   ....[12]....
        /*0174*/ 	.word	0x00007c20


	//   ....[13]....
        /*0178*/ 	.word	0x00008060


	//   ....[14]....
        /*017c*/ 	.word	0x00008320


	//   ....[15]....
        /*0180*/ 	.word	0x00008360


	//   ....[16]....
        /*0184*/ 	.word	0x000083a0


	//   ....[17]....
        /*0188*/ 	.word	0x0000b420


	//   ....[18]....
        /*018c*/ 	.word	0x0000b4b0


	//   ....[19]....
        /*0190*/ 	.word	0x0000b500


	//   ....[20]....
        /*0194*/ 	.word	0x0000b510


	//   ....[21]....
        /*0198*/ 	.word	0x0000b7a0


	//   ....[22]....
        /*019c*/ 	.word	0x0000ba60


	//   ....[23]....
        /*01a0*/ 	.word	0x0000baa0


	//   ....[24]....
        /*01a4*/ 	.word	0x0000bae0


	//   ....[25]....
        /*01a8*/ 	.word	0x0000fdb0


	//   ....[26]....
        /*01ac*/ 	.word	0x0000fdf0


	//   ....[27]....
        /*01b0*/ 	.word	0x00010840


	//   ....[28]....
        /*01b4*/ 	.word	0x00010860


	//   ....[29]....
        /*01b8*/ 	.word	0x00010880


	//   ....[30]....
        /*01bc*/ 	.word	0x000108a0


	//   ....[31]....
        /*01c0*/ 	.word	0x000129f0


	//   ....[32]....
        /*01c4*/ 	.word	0x00012b10


	//   ....[33]....
        /*01c8*/ 	.word	0x00013300


	//   ....[34]....
        /*01cc*/ 	.word	0x000133f0


	//   ....[35]....
        /*01d0*/ 	.word	0x00013430


	//   ....[36]....
        /*01d4*/ 	.word	0x00013500


	//   ....[37]....
        /*01d8*/ 	.word	0x000163d0


	//   ....[38]....
        /*01dc*/ 	.word	0x00016420


	//   ....[39]....
        /*01e0*/ 	.word	0x00016430


	//   ....[40]....
        /*01e4*/ 	.word	0x00016450


	//   ....[41]....
        /*01e8*/ 	.word	0x00017e80


	//   ....[42]....
        /*01ec*/ 	.word	0x00017eb0


	//   ....[43]....
        /*01f0*/ 	.word	0x00017ef0


	//   ....[44]....
        /*01f4*/ 	.word	0x00017f00


	//   ....[45]....
        /*01f8*/ 	.word	0x00019420


	//   ....[46]....
        /*01fc*/ 	.word	0x00019450


	//   ....[47]....
        /*0200*/ 	.word	0x00019490


	//   ....[48]....
        /*0204*/ 	.word	0x000194d0


	//   ....[49]....
        /*0208*/ 	.word	0x000196c0


	//   ....[50]....
        /*020c*/ 	.word	0x000196d0


	//   ....[51]....
        /*0210*/ 	.word	0x00019850


	//   ....[52]....
        /*0214*/ 	.word	0x00019880


	//   ....[53]....
        /*0218*/ 	.word	0x000199d0


	//   ....[54]....
        /*021c*/ 	.word	0x00019a00


	//   ....[55]....
        /*0220*/ 	.word	0x00019b50


	//   ....[56]....
        /*0224*/ 	.word	0x00019b70


	//   ....[57]....
        /*0228*/ 	.word	0x0001a350


	//   ....[58]....
        /*022c*/ 	.word	0x0001a370


	//   ....[59]....
        /*0230*/ 	.word	0x0001a4a0


	//   ....[60]....
        /*0234*/ 	.word	0x0001a4d0


	//   ....[61]....
        /*0238*/ 	.word	0x0001a600


	//   ....[62]....
        /*023c*/ 	.word	0x0001a630


	//   ....[63]....
        /*0240*/ 	.word	0x0001a760


	//   ....[64]....
        /*0244*/ 	.word	0x0001a780


	//----- nvinfo : EIATTR_EXIT_INSTR_OFFSETS
	.align		4
.L_434:
        /*0248*/ 	.byte	0x04, 0x1c
        /*024a*/ 	.short	(.L_436 - .L_435)


	//   ....[0]....
.L_435:
        /*024c*/ 	.word	0x00000330


	//   ....[1]....
        /*0250*/ 	.word	0x00019b80


	//   ....[2]....
        /*0254*/ 	.word	0x00019c50


	//   ....[3]....
        /*0258*/ 	.word	0x00019cb0


	//   ....[4]....
        /*025c*/ 	.word	0x0001a790


	//   ....[5]....
        /*0260*/ 	.word	0x0001a840


	//   ....[6]....
        /*0264*/ 	.word	0x0001a8a0


	//----- nvinfo : EIATTR_CTAIDZ_USED
	.align		4
.L_436:
        /*0268*/ 	.byte	0x01, 0x04
	.zero		2


	//----- nvinfo : EIATTR_MAX_THREADS
	.align		4
        /*026c*/ 	.byte	0x04, 0x05
        /*026e*/ 	.short	(.L_438 - .L_437)
.L_437:
        /*0270*/ 	.word	0x00000100
        /*0274*/ 	.word	0x00000001
        /*0278*/ 	.word	0x00000001


	//----- nvinfo : EIATTR_CRS_STACK_SIZE
	.align		4
.L_438:
        /*027c*/ 	.byte	0x04, 0x1e
        /*027e*/ 	.short	(.L_440 - .L_439)
.L_439:
        /*0280*/ 	.word	0x00000000
.L_440:


//--------------------- .nv.callgraph             --------------------------
	.section	.nv.callgraph,"",@"SHT_CUDA_CALLGRAPH"
	.align	4
	.sectionentsize	8
	.align		4
        /*0000*/ 	.word	0x00000000
	.align		4
        /*0004*/ 	.word	0xffffffff
	.align		4
        /*0008*/ 	.word	0x00000000
	.align		4
        /*000c*/ 	.word	0xfffffffe
	.align		4
        /*0010*/ 	.word	0x00000000
	.align		4
        /*0014*/ 	.word	0xfffffffd
	.align		4
        /*0018*/ 	.word	0x00000000
	.align		4
        /*001c*/ 	.word	0xfffffffc


//--------------------- .nv.rel.action            --------------------------
	.section	.nv.rel.action,"",@"SHT_CUDA_RELOCINFO"
	.align	8
	.sectionentsize	8
        /*0000*/ 	.byte	0x73, 0x00, 0x00, 0x00, 0x00, 0x00, 0x00, 0x00, 0x00, 0x00, 0x00, 0x11, 0x25, 0x00, 0x05, 0x36


//--------------------- .nv.constant4             --------------------------
	.section	.nv.constant4,"a",@progbits
	.align	8
	.align		8
.nv.constant4:
        /*0000*/ 	.dword	_ZN74_INTERNAL_f27401b9_38_flash_fwd_hdim192_bf16_softcap_sm80_cu_a7f3af4d_39014cuda3std3__45__cpo5beginE
	.align		8
        /*0008*/ 	.dword	_ZN74_INTERNAL_f27401b9_38_flash_fwd_hdim192_bf16_softcap_sm80_cu_a7f3af4d_39014cuda3std3__45__cpo3endE
	.align		8
        /*0010*/ 	.dword	_ZN74_INTERNAL_f27401b9_38_flash_fwd_hdim192_bf16_softcap_sm80_cu_a7f3af4d_39014cuda3std3__45__cpo6cbeginE
	.align		8
        /*0018*/ 	.dword	_ZN74_INTERNAL_f27401b9_38_flash_fwd_hdim192_bf16_softcap_sm80_cu_a7f3af4d_39014cuda3std3__45__cpo4cendE
	.align		8
        /*0020*/ 	.dword	_ZN74_INTERNAL_f27401b9_38_flash_fwd_hdim192_bf16_softcap_sm80_cu_a7f3af4d_39014cuda3std3__476_GLOBAL__N__f27401b9_38_flash_fwd_hdim192_bf16_softcap_sm80_cu_a7f3af4d_39016ignoreE
	.align		8
        /*0028*/ 	.dword	_ZN74_INTERNAL_f27401b9_38_flash_fwd_hdim192_bf16_softcap_sm80_cu_a7f3af4d_39014cuda3std3__419piecewise_constructE
	.align		8
        /*0030*/ 	.dword	_ZN74_INTERNAL_f27401b9_38_flash_fwd_hdim192_bf16_softcap_sm80_cu_a7f3af4d_39014cuda3std3__48in_placeE
	.align		8
        /*0038*/ 	.dword	_ZN74_INTERNAL_f27401b9_38_flash_fwd_hdim192_bf16_softcap_sm80_cu_a7f3af4d_39014cuda3std6ranges3__45__cpo4swapE
	.align		8
        /*0040*/ 	.dword	_ZN74_INTERNAL_f27401b9_38_flash_fwd_hdim192_bf16_softcap_sm80_cu_a7f3af4d_39014cuda3std6ranges3__45__cpo9iter_moveE
	.align		8
        /*0048*/ 	.dword	_ZN74_INTERNAL_f27401b9_38_flash_fwd_hdim192_bf16_softcap_sm80_cu_a7f3af4d_39014cute7productE
	.align		8
        /*0050*/ 	.dword	_ZN74_INTERNAL_f27401b9_38_flash_fwd_hdim192_bf16_softcap_sm80_cu_a7f3af4d_39014cute1_E


//--------------------- .nv.constant0._ZN7cutlass13device_kernelIN5flash19enable_sm80_to_sm89INS1_16FlashAttnFwdSm80INS1_25CollectiveMainloopFwdSm80ILi8ELi1ELb1EN4cute5tupleIJNS5_1CILi128EEENS7_ILi96EEENS7_ILi192EEEEEELi192ENS_10bfloat16_tEfNS_4arch4Sm80ELb0ELb0ELb1ELb0ELb0ELb0ELb1ELb0EEENS1_21CollectiveEpilogueFwdINS6_IJS8_SA_S9_EEENS6_IJNS7_ILi1EEESI_SI_EEESC_SE_Li256ELb0ELb1ELb0ELb0EEENS1_19SingleTileSchedulerILb0ELb0ELb1ELi128EEEEEEEEEvNT_6ParamsE --------------------------
	.section	.nv.constant0._ZN7cutlass13device_kernelIN5flash19enable_sm80_to_sm89INS1_16FlashAttnFwdSm80INS1_25CollectiveMainloopFwdSm80ILi8ELi1ELb1EN4cute5tupleIJNS5_1CILi128EEENS7_ILi96EEENS7_ILi192EEEEEELi192ENS_10bfloat16_tEfNS_4arch4Sm80ELb0ELb0ELb1ELb0ELb0ELb0ELb1ELb0EEENS1_21CollectiveEpilogueFwdINS6_IJS8_SA_S9_EEENS6_IJNS7_ILi1EEESI_SI_EEESC_SE_Li256ELb0ELb1ELb0ELb0EEENS1_19SingleTileSchedulerILb0ELb0ELb1ELi128EEEEEEEEEvNT_6ParamsE,"a",@progbits
	.sectionflags	@""
	.align	4
.nv.constant0._ZN7cutlass13device_kernelIN5flash19enable_sm80_to_sm89INS1_16FlashAttnFwdSm80INS1_25CollectiveMainloopFwdSm80ILi8ELi1ELb1EN4cute5tupleIJNS5_1CILi128EEENS7_ILi96EEENS7_ILi192EEEEEELi192ENS_10bfloat16_tEfNS_4arch4Sm80ELb0ELb0ELb1ELb0ELb0ELb0ELb1ELb0EEENS1_21CollectiveEpilogueFwdINS6_IJS8_SA_S9_EEENS6_IJNS7_ILi1EEESI_SI_EEESC_SE_Li256ELb0ELb1ELb0ELb0EEENS1_19SingleTileSchedulerILb0ELb0ELb1ELi128EEEEEEEEEvNT_6ParamsE:
	.zero		1400


//--------------------- .nv.constant0._ZN7cutlass13device_kernelIN5flash19enable_sm80_to_sm89INS1_16FlashAttnFwdSm80INS1_25CollectiveMainloopFwdSm80ILi8ELi1ELb1EN4cute5tupleIJNS5_1CILi128EEENS7_ILi96EEENS7_ILi192EEEEEELi192ENS_10bfloat16_tEfNS_4arch4Sm80ELb0ELb0ELb1ELb1ELb0ELb0ELb1ELb0EEENS1_21CollectiveEpilogueFwdINS6_IJS8_SA_S9_EEENS6_IJNS7_ILi1EEESI_SI_EEESC_SE_Li256ELb1ELb1ELb0ELb0EEENS1_19SingleTileSchedulerILb1ELb0ELb1ELi128EEEEEEEEEvNT_6ParamsE --------------------------
	.section	.nv.constant0._ZN7cutlass13device_kernelIN5flash19enable_sm80_to_sm89INS1_16FlashAttnFwdSm80INS1_25CollectiveMainloopFwdSm80ILi8ELi1ELb1EN4cute5tupleIJNS5_1CILi128EEENS7_ILi96EEENS7_ILi192EEEEEELi192ENS_10bfloat16_tEfNS_4arch4Sm80ELb0ELb0ELb1ELb1ELb0ELb0ELb1ELb0EEENS1_21CollectiveEpilogueFwdINS6_IJS8_SA_S9_EEENS6_IJNS7_ILi1EEESI_SI_EEESC_SE_Li256ELb1ELb1ELb0ELb0EEENS1_19SingleTileSchedulerILb1ELb0ELb1ELi128EEEEEEEEEvNT_6ParamsE,"a",@progbits
	.sectionflags	@""
	.align	4
.nv.constant0._ZN7cutlass13device_kernelIN5flash19enable_sm80_to_sm89INS1_16FlashAttnFwdSm80INS1_25CollectiveMainloopFwdSm80ILi8ELi1ELb1EN4cute5tupleIJNS5_1CILi128EEENS7_ILi96EEENS7_ILi192EEEEEELi192ENS_10bfloat16_tEfNS_4arch4Sm80ELb0ELb0ELb1ELb1ELb0ELb0ELb1ELb0EEENS1_21CollectiveEpilogueFwdINS6_IJS8_SA_S9_EEENS6_IJNS7_ILi1EEESI_SI_EEESC_SE_Li256ELb1ELb1ELb0ELb0EEENS1_19SingleTileSchedulerILb1ELb0ELb1ELi128EEEEEEEEEvNT_6ParamsE:
	.zero		1400


//--------------------- .nv.constant0._ZN7cutlass13device_kernelIN5flash19enable_sm80_to_sm89INS1_16FlashAttnFwdSm80INS1_25CollectiveMainloopFwdSm80ILi8ELi1ELb0EN4cute5tupleIJNS5_1CILi128EEENS7_ILi64EEENS7_ILi192EEEEEELi192ENS_10bfloat16_tEfNS_4arch4Sm80ELb0ELb0ELb1ELb1ELb0ELb1ELb1ELb0EEENS1_21CollectiveEpilogueFwdINS6_IJS8_SA_S9_EEENS6_IJNS7_ILi1EEESI_SI_EEESC_SE_Li256ELb1ELb1ELb0ELb0EEENS1_19SingleTileSchedulerILb1ELb0ELb1ELi128EEEEEEEEEvNT_6ParamsE --------------------------
	.section	.nv.constant0._ZN7cutlass13device_kernelIN5flash19enable_sm80_to_sm89INS1_16FlashAttnFwdSm80INS1_25CollectiveMainloopFwdSm80ILi8ELi1ELb0EN4cute5tupleIJNS5_1CILi128EEENS7_ILi64EEENS7_ILi192EEEEEELi192ENS_10bfloat16_tEfNS_4arch4Sm80ELb0ELb0ELb1ELb1ELb0ELb1ELb1ELb0EEENS1_21CollectiveEpilogueFwdINS6_IJS8_SA_S9_EEENS6_IJNS7_ILi1EEESI_SI_EEESC_SE_Li256ELb1ELb1ELb0ELb0EEENS1_19SingleTileSchedulerILb1ELb0ELb1ELi128EEEEEEEEEvNT_6ParamsE,"a",@progbits
	.sectionflags	@""
	.align	4
.nv.constant0._ZN7cutlass13device_kernelIN5flash19enable_sm80_to_sm89INS1_16FlashAttnFwdSm80INS1_25CollectiveMainloopFwdSm80ILi8ELi1ELb0EN4cute5tupleIJNS5_1CILi128EEENS7_ILi64EEENS7_ILi192EEEEEELi192ENS_10bfloat16_tEfNS_4arch4Sm80ELb0ELb0ELb1ELb1ELb0ELb1ELb1ELb0EEENS1_21CollectiveEpilogueFwdINS6_IJS8_SA_S9_EEENS6_IJNS7_ILi1EEESI_SI_EEESC_SE_Li256ELb1ELb1ELb0ELb0EEENS1_19SingleTileSchedulerILb1ELb0ELb1ELi128EEEEEEEEEvNT_6ParamsE:
	.zero		1400


//--------------------- .nv.constant0._ZN7cutlass13device_kernelIN5flash19enable_sm80_to_sm89INS1_16FlashAttnFwdSm80INS1_25CollectiveMainloopFwdSm80ILi8ELi1ELb0EN4cute5tupleIJNS5_1CILi128EEENS7_ILi64EEENS7_ILi192EEEEEELi192ENS_10bfloat16_tEfNS_4arch4Sm80ELb0ELb1ELb1ELb0ELb0ELb0ELb1ELb0EEENS1_21CollectiveEpilogueFwdINS6_IJS8_SA_S9_EEENS6_IJNS7_ILi1EEESI_SI_EEESC_SE_Li256ELb0ELb1ELb0ELb0EEENS1_19SingleTileSchedulerILb0ELb0ELb1ELi128EEEEEEEEEvNT_6ParamsE --------------------------
	.section	.nv.constant0._ZN7cutlass13device_kernelIN5flash19enable_sm80_to_sm89INS1_16FlashAttnFwdSm80INS1_25CollectiveMainloopFwdSm80ILi8ELi1ELb0EN4cute5tupleIJNS5_1CILi128EEENS7_ILi64EEENS7_ILi192EEEEEELi192ENS_10bfloat16_tEfNS_4arch4Sm80ELb0ELb1ELb1ELb0ELb0ELb0ELb1ELb0EEENS1_21CollectiveEpilogueFwdINS6_IJS8_SA_S9_EEENS6_IJNS7_ILi1EEESI_SI_EEESC_SE_Li256ELb0ELb1ELb0ELb0EEENS1_19SingleTileSchedulerILb0ELb0ELb1ELi128EEEEEEEEEvNT_6ParamsE,"a",@progbits
	.sectionflags	@""
	.align	4
.nv.constant0._ZN7cutlass13device_kernelIN5flash19enable_sm80_to_sm89INS1_16FlashAttnFwdSm80INS1_25CollectiveMainloopFwdSm80ILi8ELi1ELb0EN4cute5tupleIJNS5_1CILi128EEENS7_ILi64EEENS7_ILi192EEEEEELi192ENS_10bfloat16_tEfNS_4arch4Sm80ELb0ELb1ELb1ELb0ELb0ELb0ELb1ELb0EEENS1_21CollectiveEpilogueFwdINS6_IJS8_SA_S9_EEENS6_IJNS7_ILi1EEESI_SI_EEESC_SE_Li256ELb0ELb1ELb0ELb0EEENS1_19SingleTileSchedulerILb0ELb0ELb1ELi128EEEEEEEEEvNT_6ParamsE:
	.zero		1400


//--------------------- .nv.constant0._ZN7cutlass13device_kernelIN5flash19enable_sm80_to_sm89INS1_16FlashAttnFwdSm80INS1_25CollectiveMainloopFwdSm80ILi8ELi1ELb0EN4cute5tupleIJNS5_1CILi128EEENS7_ILi64EEENS7_ILi192EEEEEELi192ENS_10bfloat16_tEfNS_4arch4Sm80ELb0ELb1ELb1ELb1ELb0ELb0ELb1ELb0EEENS1_21CollectiveEpilogueFwdINS6_IJS8_SA_S9_EEENS6_IJNS7_ILi1EEESI_SI_EEESC_SE_Li256ELb1ELb1ELb0ELb0EEENS1_19SingleTileSchedulerILb1ELb0ELb1ELi128EEEEEEEEEvNT_6ParamsE --------------------------
	.section	.nv.constant0._ZN7cutlass13device_kernelIN5flash19enable_sm80_to_sm89INS1_16FlashAttnFwdSm80INS1_25CollectiveMainloopFwdSm80ILi8ELi1ELb0EN4cute5tupleIJNS5_1CILi128EEENS7_ILi64EEENS7_ILi192EEEEEELi192ENS_10bfloat16_tEfNS_4arch4Sm80ELb0ELb1ELb1ELb1ELb0ELb0ELb1ELb0EEENS1_21CollectiveEpilogueFwdINS6_IJS8_SA_S9_EEENS6_IJNS7_ILi1EEESI_SI_EEESC_SE_Li256ELb1ELb1ELb0ELb0EEENS1_19SingleTileSchedulerILb1ELb0ELb1ELi128EEEEEEEEEvNT_6ParamsE,"a",@progbits
	.sectionflags	@""
	.align	4
.nv.constant0._ZN7cutlass13device_kernelIN5flash19enable_sm80_to_sm89INS1_16FlashAttnFwdSm80INS1_25CollectiveMainloopFwdSm80ILi8ELi1ELb0EN4cute5tupleIJNS5_1CILi128EEENS7_ILi64EEENS7_ILi192EEEEEELi192ENS_10bfloat16_tEfNS_4arch4Sm80ELb0ELb1ELb1ELb1ELb0ELb0ELb1ELb0EEENS1_21CollectiveEpilogueFwdINS6_IJS8_SA_S9_EEENS6_IJNS7_ILi1EEESI_SI_EEESC_SE_Li256ELb1ELb1ELb0ELb0EEENS1_19SingleTileSchedulerILb1ELb0ELb1ELi128EEEEEEEEEvNT_6ParamsE:
	.zero		1400


//--------------------- .nv.constant0._ZN7cutlass13device_kernelIN5flash19enable_sm80_to_sm89INS1_16FlashAttnFwdSm80INS1_25CollectiveMainloopFwdSm80ILi8ELi1ELb0EN4cute5tupleIJNS5_1CILi128EEENS7_ILi64EEENS7_ILi192EEEEEELi192ENS_10bfloat16_tEfNS_4arch4Sm80ELb0ELb1ELb1ELb1ELb0ELb1ELb1ELb0EEENS1_21CollectiveEpilogueFwdINS6_IJS8_SA_S9_EEENS6_IJNS7_ILi1EEESI_SI_EEESC_SE_Li256ELb1ELb1ELb0ELb0EEENS1_19SingleTileSchedulerILb1ELb0ELb1ELi128EEEEEEEEEvNT_6ParamsE --------------------------
	.section	.nv.constant0._ZN7cutlass13device_kernelIN5flash19enable_sm80_to_sm89INS1_16FlashAttnFwdSm80INS1_25CollectiveMainloopFwdSm80ILi8ELi1ELb0EN4cute5tupleIJNS5_1CILi128EEENS7_ILi64EEENS7_ILi192EEEEEELi192ENS_10bfloat16_tEfNS_4arch4Sm80ELb0ELb1ELb1ELb1ELb0ELb1ELb1ELb0EEENS1_21CollectiveEpilogueFwdINS6_IJS8_SA_S9_EEENS6_IJNS7_ILi1EEESI_SI_EEESC_SE_Li256ELb1ELb1ELb0ELb0EEENS1_19SingleTileSchedulerILb1ELb0ELb1ELi128EEEEEEEEEvNT_6ParamsE,"a",@progbits
	.sectionflags	@""
	.align	4
.nv.constant0._ZN7cutlass13device_kernelIN5flash19enable_sm80_to_sm89INS1_16FlashAttnFwdSm80INS1_25CollectiveMainloopFwdSm80ILi8ELi1ELb0EN4cute5tupleIJNS5_1CILi128EEENS7_ILi64EEENS7_ILi192EEEEEELi192ENS_10bfloat16_tEfNS_4arch4Sm80ELb0ELb1ELb1ELb1ELb0ELb1ELb1ELb0EEENS1_21CollectiveEpilogueFwdINS6_IJS8_SA_S9_EEENS6_IJNS7_ILi1EEESI_SI_EEESC_SE_Li256ELb1ELb1ELb0ELb0EEENS1_19SingleTileSchedulerILb1ELb0ELb1ELi128EEEEEEEEEvNT_6ParamsE:
	.zero		1400


//--------------------- .nv.constant0._ZN7cutlass13device_kernelIN5flash19enable_sm80_to_sm89INS1_16FlashAttnFwdSm80INS1_25CollectiveMainloopFwdSm80ILi8ELi1ELb1EN4cute5tupleIJNS5_1CILi128EEENS7_ILi96EEENS7_ILi192EEEEEELi192ENS_10bfloat16_tEfNS_4arch4Sm80ELb1ELb0ELb1ELb0ELb0ELb0ELb1ELb0EEENS1_21CollectiveEpilogueFwdINS6_IJS8_SA_S9_EEENS6_IJNS7_ILi1EEESI_SI_EEESC_SE_Li256ELb0ELb1ELb0ELb0EEENS1_30DynamicPersistentTileSchedulerILi256ELi256ELb0ELb1ELb0EEEEEEEEEvNT_6ParamsE --------------------------
	.section	.nv.constant0._ZN7cutlass13device_kernelIN5flash19enable_sm80_to_sm89INS1_16FlashAttnFwdSm80INS1_25CollectiveMainloopFwdSm80ILi8ELi1ELb1EN4cute5tupleIJNS5_1CILi128EEENS7_ILi96EEENS7_ILi192EEEEEELi192ENS_10bfloat16_tEfNS_4arch4Sm80ELb1ELb0ELb1ELb0ELb0ELb0ELb1ELb0EEENS1_21CollectiveEpilogueFwdINS6_IJS8_SA_S9_EEENS6_IJNS7_ILi1EEESI_SI_EEESC_SE_Li256ELb0ELb1ELb0ELb0EEENS1_30DynamicPersistentTileSchedulerILi256ELi256ELb0ELb1ELb0EEEEEEEEEvNT_6ParamsE,"a",@progbits
	.sectionflags	@""
	.align	4
.nv.constant0._ZN7cutlass13device_kernelIN5flash19enable_sm80_to_sm89INS1_16FlashAttnFwdSm80INS1_25CollectiveMainloopFwdSm80ILi8ELi1ELb1EN4cute5tupleIJNS5_1CILi128EEENS7_ILi96EEENS7_ILi192EEEEEELi192ENS_10bfloat16_tEfNS_4arch4Sm80ELb1ELb0ELb1ELb0ELb0ELb0ELb1ELb0EEENS1_21CollectiveEpilogueFwdINS6_IJS8_SA_S9_EEENS6_IJNS7_ILi1EEESI_SI_EEESC_SE_Li256ELb0ELb1ELb0ELb0EEENS1_30DynamicPersistentTileSchedulerILi256ELi256ELb0ELb1ELb0EEEEEEEEEvNT_6ParamsE:
	.zero		1416


//--------------------- .nv.constant0._ZN7cutlass13device_kernelIN5flash19enable_sm80_to_sm89INS1_16FlashAttnFwdSm80INS1_25CollectiveMainloopFwdSm80ILi8ELi1ELb1EN4cute5tupleIJNS5_1CILi128EEENS7_ILi96EEENS7_ILi192EEEEEELi192ENS_10bfloat16_tEfNS_4arch4Sm80ELb1ELb0ELb1ELb1ELb0ELb0ELb1ELb0EEENS1_21CollectiveEpilogueFwdINS6_IJS8_SA_S9_EEENS6_IJNS7_ILi1EEESI_SI_EEESC_SE_Li256ELb1ELb1ELb0ELb0EEENS1_19SingleTileSchedulerILb1ELb0ELb1ELi128EEEEEEEEEvNT_6ParamsE --------------------------
	.section	.nv.constant0._ZN7cutlass13device_kernelIN5flash19enable_sm80_to_sm89INS1_16FlashAttnFwdSm80INS1_25CollectiveMainloopFwdSm80ILi8ELi1ELb1EN4cute5tupleIJNS5_1CILi128EEENS7_ILi96EEENS7_ILi192EEEEEELi192ENS_10bfloat16_tEfNS_4arch4Sm80ELb1ELb0ELb1ELb1ELb0ELb0ELb1ELb0EEENS1_21CollectiveEpilogueFwdINS6_IJS8_SA_S9_EEENS6_IJNS7_ILi1EEESI_SI_EEESC_SE_Li256ELb1ELb1ELb0ELb0EEENS1_19SingleTileSchedulerILb1ELb0ELb1ELi128EEEEEEEEEvNT_6ParamsE,"a",@progbits
	.sectionflags	@""
	.align	4
.nv.constant0._ZN7cutlass13device_kernelIN5flash19enable_sm80_to_sm89INS1_16FlashAttnFwdSm80INS1_25CollectiveMainloopFwdSm80ILi8ELi1ELb1EN4cute5tupleIJNS5_1CILi128EEENS7_ILi96EEENS7_ILi192EEEEEELi192ENS_10bfloat16_tEfNS_4arch4Sm80ELb1ELb0ELb1ELb1ELb0ELb0ELb1ELb0EEENS1_21CollectiveEpilogueFwdINS6_IJS8_SA_S9_EEENS6_IJNS7_ILi1EEESI_SI_EEESC_SE_Li256ELb1ELb1ELb0ELb0EEENS1_19SingleTileSchedulerILb1ELb0ELb1ELi128EEEEEEEEEvNT_6ParamsE:
	.zero		1400


//--------------------- .nv.constant0._ZN7cutlass13device_kernelIN5flash19enable_sm80_to_sm89INS1_16FlashAttnFwdSm80INS1_25CollectiveMainloopFwdSm80ILi8ELi1ELb0EN4cute5tupleIJNS5_1CILi128EEENS7_ILi64EEENS7_ILi192EEEEEELi192ENS_10bfloat16_tEfNS_4arch4Sm80ELb1ELb0ELb1ELb1ELb0ELb1ELb1ELb0EEENS1_21CollectiveEpilogueFwdINS6_IJS8_SA_S9_EEENS6_IJNS7_ILi1EEESI_SI_EEESC_SE_Li256ELb1ELb1ELb0ELb0EEENS1_19SingleTileSchedulerILb1ELb0ELb1ELi128EEEEEEEEEvNT_6ParamsE --------------------------
	.section	.nv.constant0._ZN7cutlass13device_kernelIN5flash19enable_sm80_to_sm89INS1_16FlashAttnFwdSm80INS1_25CollectiveMainloopFwdSm80ILi8ELi1ELb0EN4cute5tupleIJNS5_1CILi128EEENS7_ILi64EEENS7_ILi192EEEEEELi192ENS_10bfloat16_tEfNS_4arch4Sm80ELb1ELb0ELb1ELb1ELb0ELb1ELb1ELb0EEENS1_21CollectiveEpilogueFwdINS6_IJS8_SA_S9_EEENS6_IJNS7_ILi1EEESI_SI_EEESC_SE_Li256ELb1ELb1ELb0ELb0EEENS1_19SingleTileSchedulerILb1ELb0ELb1ELi128EEEEEEEEEvNT_6ParamsE,"a",@progbits
	.sectionflags	@""
	.align	4
.nv.constant0._ZN7cutlass13device_kernelIN5flash19enable_sm80_to_sm89INS1_16FlashAttnFwdSm80INS1_25CollectiveMainloopFwdSm80ILi8ELi1ELb0EN4cute5tupleIJNS5_1CILi128EEENS7_ILi64EEENS7_ILi192EEEEEELi192ENS_10bfloat16_tEfNS_4arch4Sm80ELb1ELb0ELb1ELb1ELb0ELb1ELb1ELb0EEENS1_21CollectiveEpilogueFwdINS6_IJS8_SA_S9_EEENS6_IJNS7_ILi1EEESI_SI_EEESC_SE_Li256ELb1ELb1ELb0ELb0EEENS1_19SingleTileSchedulerILb1ELb0ELb1ELi128EEEEEEEEEvNT_6ParamsE:
	.zero		1400


//--------------------- .nv.constant0._ZN7cutlass13device_kernelIN5flash19enable_sm80_to_sm89INS1_16FlashAttnFwdSm80INS1_25CollectiveMainloopFwdSm80ILi8ELi2ELb1EN4cute5tupleIJNS5_1CILi128EEENS7_ILi96EEENS7_ILi192EEEEEELi192ENS_10bfloat16_tEfNS_4arch4Sm80ELb0ELb0ELb1ELb0ELb0ELb0ELb1ELb0EEENS1_21CollectiveEpilogueFwdINS6_IJS8_SA_S9_EEENS6_IJNS7_ILi1EEESI_SI_EEESC_SE_Li256ELb0ELb1ELb0ELb0EEENS1_19SingleTileSchedulerILb0ELb0ELb1ELi128EEEEEEEEEvNT_6ParamsE --------------------------
	.section	.nv.constant0._ZN7cutlass13device_kernelIN5flash19enable_sm80_to_sm89INS1_16FlashAttnFwdSm80INS1_25CollectiveMainloopFwdSm80ILi8ELi2ELb1EN4cute5tupleIJNS5_1CILi128EEENS7_ILi96EEENS7_ILi192EEEEEELi192ENS_10bfloat16_tEfNS_4arch4Sm80ELb0ELb0ELb1ELb0ELb0ELb0ELb1ELb0EEENS1_21CollectiveEpilogueFwdINS6_IJS8_SA_S9_EEENS6_IJNS7_ILi1EEESI_SI_EEESC_SE_Li256ELb0ELb1ELb0ELb0EEENS1_19SingleTileSchedulerILb0ELb0ELb1ELi128EEEEEEEEEvNT_6ParamsE,"a",@progbits
	.sectionflags	@""
	.align	4
.nv.constant0._ZN7cutlass13device_kernelIN5flash19enable_sm80_to_sm89INS1_16FlashAttnFwdSm80INS1_25CollectiveMainloopFwdSm80ILi8ELi2ELb1EN4cute5tupleIJNS5_1CILi128EEENS7_ILi96EEENS7_ILi192EEEEEELi192ENS_10bfloat16_tEfNS_4arch4Sm80ELb0ELb0ELb1ELb0ELb0ELb0ELb1ELb0EEENS1_21CollectiveEpilogueFwdINS6_IJS8_SA_S9_EEENS6_IJNS7_ILi1EEESI_SI_EEESC_SE_Li256ELb0ELb1ELb0ELb0EEENS1_19SingleTileSchedulerILb0ELb0ELb1ELi128EEEEEEEEEvNT_6ParamsE:
	.zero		1400


//--------------------- .nv.constant0._ZN7cutlass13device_kernelIN5flash19enable_sm80_to_sm89INS1_16FlashAttnFwdSm80INS1_25CollectiveMainloopFwdSm80ILi8ELi2ELb1EN4cute5tupleIJNS5_1CILi128EEENS7_ILi96EEENS7_ILi192EEEEEELi192ENS_10bfloat16_tEfNS_4arch4Sm80ELb0ELb0ELb1ELb1ELb0ELb0ELb1ELb0EEENS1_21CollectiveEpilogueFwdINS6_IJS8_SA_S9_EEENS6_IJNS7_ILi1EEESI_SI_EEESC_SE_Li256ELb1ELb1ELb0ELb0EEENS1_19SingleTileSchedulerILb1ELb0ELb1ELi128EEEEEEEEEvNT_6ParamsE --------------------------
	.section	.nv.constant0._ZN7cutlass13device_kernelIN5flash19enable_sm80_to_sm89INS1_16FlashAttnFwdSm80INS1_25CollectiveMainloopFwdSm80ILi8ELi2ELb1EN4cute5tupleIJNS5_1CILi128EEENS7_ILi96EEENS7_ILi192EEEEEELi192ENS_10bfloat16_tEfNS_4arch4Sm80ELb0ELb0ELb1ELb1ELb0ELb0ELb1ELb0EEENS1_21CollectiveEpilogueFwdINS6_IJS8_SA_S9_EEENS6_IJNS7_ILi1EEESI_SI_EEESC_SE_Li256ELb1ELb1ELb0ELb0EEENS1_19SingleTileSchedulerILb1ELb0ELb1ELi128EEEEEEEEEvNT_6ParamsE,"a",@progbits
	.sectionflags	@""
	.align	4
.nv.constant0._ZN7cutlass13device_kernelIN5flash19enable_sm80_to_sm89INS1_16FlashAttnFwdSm80INS1_25CollectiveMainloopFwdSm80ILi8ELi2ELb1EN4cute5tupleIJNS5_1CILi128EEENS7_ILi96EEENS7_ILi192EEEEEELi192ENS_10bfloat16_tEfNS_4arch4Sm80ELb0ELb0ELb1ELb1ELb0ELb0ELb1ELb0EEENS1_21CollectiveEpilogueFwdINS6_IJS8_SA_S9_EEENS6_IJNS7_ILi1EEESI_SI_EEESC_SE_Li256ELb1ELb1ELb0ELb0EEENS1_19SingleTileSchedulerILb1ELb0ELb1ELi128EEEEEEEEEvNT_6ParamsE:
	.zero		1400


//--------------------- .nv.constant0._ZN7cutlass13device_kernelIN5flash19enable_sm80_to_sm89INS1_16FlashAttnFwdSm80INS1_25CollectiveMainloopFwdSm80ILi8ELi2ELb0EN4cute5tupleIJNS5_1CILi128EEENS7_ILi64EEENS7_ILi192EEEEEELi192ENS_10bfloat16_tEfNS_4arch4Sm80ELb0ELb0ELb1ELb1ELb0ELb1ELb1ELb0EEENS1_21CollectiveEpilogueFwdINS6_IJS8_SA_S9_EEENS6_IJNS7_ILi1EEESI_SI_EEESC_SE_Li256ELb1ELb1ELb0ELb0EEENS1_19SingleTileSchedulerILb1ELb0ELb1ELi128EEEEEEEEEvNT_6ParamsE --------------------------
	.section	.nv.constant0._ZN7cutlass13device_kernelIN5flash19enable_sm80_to_sm89INS1_16FlashAttnFwdSm80INS1_25CollectiveMainloopFwdSm80ILi8ELi2ELb0EN4cute5tupleIJNS5_1CILi128EEENS7_ILi64EEENS7_ILi192EEEEEELi192ENS_10bfloat16_tEfNS_4arch4Sm80ELb0ELb0ELb1ELb1ELb0ELb1ELb1ELb0EEENS1_21CollectiveEpilogueFwdINS6_IJS8_SA_S9_EEENS6_IJNS7_ILi1EEESI_SI_EEESC_SE_Li256ELb1ELb1ELb0ELb0EEENS1_19SingleTileSchedulerILb1ELb0ELb1ELi128EEEEEEEEEvNT_6ParamsE,"a",@progbits
	.sectionflags	@""
	.align	4
.nv.constant0._ZN7cutlass13device_kernelIN5flash19enable_sm80_to_sm89INS1_16FlashAttnFwdSm80INS1_25CollectiveMainloopFwdSm80ILi8ELi2ELb0EN4cute5tupleIJNS5_1CILi128EEENS7_ILi64EEENS7_ILi192EEEEEELi192ENS_10bfloat16_tEfNS_4arch4Sm80ELb0ELb0ELb1ELb1ELb0ELb1ELb1ELb0EEENS1_21CollectiveEpilogueFwdINS6_IJS8_SA_S9_EEENS6_IJNS7_ILi1EEESI_SI_EEESC_SE_Li256ELb1ELb1ELb0ELb0EEENS1_19SingleTileSchedulerILb1ELb0ELb1ELi128EEEEEEEEEvNT_6ParamsE:
	.zero		1400


//--------------------- .nv.constant0._ZN7cutlass13device_kernelIN5flash19enable_sm80_to_sm89INS1_16FlashAttnFwdSm80INS1_25CollectiveMainloopFwdSm80ILi8ELi2ELb0EN4cute5tupleIJNS5_1CILi128EEENS7_ILi64EEENS7_ILi192EEEEEELi192ENS_10bfloat16_tEfNS_4arch4Sm80ELb0ELb1ELb1ELb0ELb0ELb0ELb1ELb0EEENS1_21CollectiveEpilogueFwdINS6_IJS8_SA_S9_EEENS6_IJNS7_ILi1EEESI_SI_EEESC_SE_Li256ELb0ELb1ELb0ELb0EEENS1_19SingleTileSchedulerILb0ELb0ELb1ELi128EEEEEEEEEvNT_6ParamsE --------------------------
	.section	.nv.constant0._ZN7cutlass13device_kernelIN5flash19enable_sm80_to_sm89INS1_16FlashAttnFwdSm80INS1_25CollectiveMainloopFwdSm80ILi8ELi2ELb0EN4cute5tupleIJNS5_1CILi128EEENS7_ILi64EEENS7_ILi192EEEEEELi192ENS_10bfloat16_tEfNS_4arch4Sm80ELb0ELb1ELb1ELb0ELb0ELb0ELb1ELb0EEENS1_21CollectiveEpilogueFwdINS6_IJS8_SA_S9_EEENS6_IJNS7_ILi1EEESI_SI_EEESC_SE_Li256ELb0ELb1ELb0ELb0EEENS1_19SingleTileSchedulerILb0ELb0ELb1ELi128EEEEEEEEEvNT_6ParamsE,"a",@progbits
	.sectionflags	@""
	.align	4
.nv.constant0._ZN7cutlass13device_kernelIN5flash19enable_sm80_to_sm89INS1_16FlashAttnFwdSm80INS1_25CollectiveMainloopFwdSm80ILi8ELi2ELb0EN4cute5tupleIJNS5_1CILi128EEENS7_ILi64EEENS7_ILi192EEEEEELi192ENS_10bfloat16_tEfNS_4arch4Sm80ELb0ELb1ELb1ELb0ELb0ELb0ELb1ELb0EEENS1_21CollectiveEpilogueFwdINS6_IJS8_SA_S9_EEENS6_IJNS7_ILi1EEESI_SI_EEESC_SE_Li256ELb0ELb1ELb0ELb0EEENS1_19SingleTileSchedulerILb0ELb0ELb1ELi128EEEEEEEEEvNT_6ParamsE:
	.zero		1400


//--------------------- .nv.constant0._ZN7cutlass13device_kernelIN5flash19enable_sm80_to_sm89INS1_16FlashAttnFwdSm80INS1_25CollectiveMainloopFwdSm80ILi8ELi2ELb0EN4cute5tupleIJNS5_1CILi128EEENS7_ILi64EEENS7_ILi192EEEEEELi192ENS_10bfloat16_tEfNS_4arch4Sm80ELb0ELb1ELb1ELb1ELb0ELb0ELb1ELb0EEENS1_21CollectiveEpilogueFwdINS6_IJS8_SA_S9_EEENS6_IJNS7_ILi1EEESI_SI_EEESC_SE_Li256ELb1ELb1ELb0ELb0EEENS1_19SingleTileSchedulerILb1ELb0ELb1ELi128EEEEEEEEEvNT_6ParamsE --------------------------
	.section	.nv.constant0._ZN7cutlass13device_kernelIN5flash19enable_sm80_to_sm89INS1_16FlashAttnFwdSm80INS1_25CollectiveMainloopFwdSm80ILi8ELi2ELb0EN4cute5tupleIJNS5_1CILi128EEENS7_ILi64EEENS7_ILi192EEEEEELi192ENS_10bfloat16_tEfNS_4arch4Sm80ELb0ELb1ELb1ELb1ELb0ELb0ELb1ELb0EEENS1_21CollectiveEpilogueFwdINS6_IJS8_SA_S9_EEENS6_IJNS7_ILi1EEESI_SI_EEESC_SE_Li256ELb1ELb1ELb0ELb0EEENS1_19SingleTileSchedulerILb1ELb0ELb1ELi128EEEEEEEEEvNT_6ParamsE,"a",@progbits
	.sectionflags	@""
	.align	4
.nv.constant0._ZN7cutlass13device_kernelIN5flash19enable_sm80_to_sm89INS1_16FlashAttnFwdSm80INS1_25CollectiveMainloopFwdSm80ILi8ELi2ELb0EN4cute5tupleIJNS5_1CILi128EEENS7_ILi64EEENS7_ILi192EEEEEELi192ENS_10bfloat16_tEfNS_4arch4Sm80ELb0ELb1ELb1ELb1ELb0ELb0ELb1ELb0EEENS1_21CollectiveEpilogueFwdINS6_IJS8_SA_S9_EEENS6_IJNS7_ILi1EEESI_SI_EEESC_SE_Li256ELb1ELb1ELb0ELb0EEENS1_19SingleTileSchedulerILb1ELb0ELb1ELi128EEEEEEEEEvNT_6ParamsE:
	.zero		1400


//--------------------- .nv.constant0._ZN7cutlass13device_kernelIN5flash19enable_sm80_to_sm89INS1_16FlashAttnFwdSm80INS1_25CollectiveMainloopFwdSm80ILi8ELi2ELb0EN4cute5tupleIJNS5_1CILi128EEENS7_ILi64EEENS7_ILi192EEEEEELi192ENS_10bfloat16_tEfNS_4arch4Sm80ELb0ELb1ELb1ELb1ELb0ELb1ELb1ELb0EEENS1_21CollectiveEpilogueFwdINS6_IJS8_SA_S9_EEENS6_IJNS7_ILi1EEESI_SI_EEESC_SE_Li256ELb1ELb1ELb0ELb0EEENS1_19SingleTileSchedulerILb1ELb0ELb1ELi128EEEEEEEEEvNT_6ParamsE --------------------------
	.section	.nv.constant0._ZN7cutlass13device_kernelIN5flash19enable_sm80_to_sm89INS1_16FlashAttnFwdSm80INS1_25CollectiveMainloopFwdSm80ILi8ELi2ELb0EN4cute5tupleIJNS5_1CILi128EEENS7_ILi64EEENS7_ILi192EEEEEELi192ENS_10bfloat16_tEfNS_4arch4Sm80ELb0ELb1ELb1ELb1ELb0ELb1ELb1ELb0EEENS1_21CollectiveEpilogueFwdINS6_IJS8_SA_S9_EEENS6_IJNS7_ILi1EEESI_SI_EEESC_SE_Li256ELb1ELb1ELb0ELb0EEENS1_19SingleTileSchedulerILb1ELb0ELb1ELi128EEEEEEEEEvNT_6ParamsE,"a",@progbits
	.sectionflags	@""
	.align	4
.nv.constant0._ZN7cutlass13device_kernelIN5flash19enable_sm80_to_sm89INS1_16FlashAttnFwdSm80INS1_25CollectiveMainloopFwdSm80ILi8ELi2ELb0EN4cute5tupleIJNS5_1CILi128EEENS7_ILi64EEENS7_ILi192EEEEEELi192ENS_10bfloat16_tEfNS_4arch4Sm80ELb0ELb1ELb1ELb1ELb0ELb1ELb1ELb0EEENS1_21CollectiveEpilogueFwdINS6_IJS8_SA_S9_EEENS6_IJNS7_ILi1EEESI_SI_EEESC_SE_Li256ELb1ELb1ELb0ELb0EEENS1_19SingleTileSchedulerILb1ELb0ELb1ELi128EEEEEEEEEvNT_6ParamsE:
	.zero		1400


//--------------------- .nv.constant0._ZN7cutlass13device_kernelIN5flash19enable_sm80_to_sm89INS1_16FlashAttnFwdSm80INS1_25CollectiveMainloopFwdSm80ILi8ELi2ELb1EN4cute5tupleIJNS5_1CILi128EEENS7_ILi96EEENS7_ILi192EEEEEELi192ENS_10bfloat16_tEfNS_4arch4Sm80ELb1ELb0ELb1ELb0ELb0ELb0ELb1ELb0EEENS1_21CollectiveEpilogueFwdINS6_IJS8_SA_S9_EEENS6_IJNS7_ILi1EEESI_SI_EEESC_SE_Li256ELb0ELb1ELb0ELb0EEENS1_30DynamicPersistentTileSchedulerILi256ELi256ELb0ELb1ELb0EEEEEEEEEvNT_6ParamsE --------------------------
	.section	.nv.constant0._ZN7cutlass13device_kernelIN5flash19enable_sm80_to_sm89INS1_16FlashAttnFwdSm80INS1_25CollectiveMainloopFwdSm80ILi8ELi2ELb1EN4cute5tupleIJNS5_1CILi128EEENS7_ILi96EEENS7_ILi192EEEEEELi192ENS_10bfloat16_tEfNS_4arch4Sm80ELb1ELb0ELb1ELb0ELb0ELb0ELb1ELb0EEENS1_21CollectiveEpilogueFwdINS6_IJS8_SA_S9_EEENS6_IJNS7_ILi1EEESI_SI_EEESC_SE_Li256ELb0ELb1ELb0ELb0EEENS1_30DynamicPersistentTileSchedulerILi256ELi256ELb0ELb1ELb0EEEEEEEEEvNT_6ParamsE,"a",@progbits
	.sectionflags	@""
	.align	4
.nv.constant0._ZN7cutlass13device_kernelIN5flash19enable_sm80_to_sm89INS1_16FlashAttnFwdSm80INS1_25CollectiveMainloopFwdSm80ILi8ELi2ELb1EN4cute5tupleIJNS5_1CILi128EEENS7_ILi96EEENS7_ILi192EEEEEELi192ENS_10bfloat16_tEfNS_4arch4Sm80ELb1ELb0ELb1ELb0ELb0ELb0ELb1ELb0EEENS1_21CollectiveEpilogueFwdINS6_IJS8_SA_S9_EEENS6_IJNS7_ILi1EEESI_SI_EEESC_SE_Li256ELb0ELb1ELb0ELb0EEENS1_30DynamicPersistentTileSchedulerILi256ELi256ELb0ELb1ELb0EEEEEEEEEvNT_6ParamsE:
	.zero		1416


//--------------------- .nv.constant0._ZN7cutlass13device_kernelIN5flash19enable_sm80_to_sm89INS1_16FlashAttnFwdSm80INS1_25CollectiveMainloopFwdSm80ILi8ELi2ELb1EN4cute5tupleIJNS5_1CILi128EEENS7_ILi96EEENS7_ILi192EEEEEELi192ENS_10bfloat16_tEfNS_4arch4Sm80ELb1ELb0ELb1ELb1ELb0ELb0ELb1ELb0EEENS1_21CollectiveEpilogueFwdINS6_IJS8_SA_S9_EEENS6_IJNS7_ILi1EEESI_SI_EEESC_SE_Li256ELb1ELb1ELb0ELb0EEENS1_19SingleTileSchedulerILb1ELb0ELb1ELi128EEEEEEEEEvNT_6ParamsE --------------------------
	.section	.nv.constant0._ZN7cutlass13device_kernelIN5flash19enable_sm80_to_sm89INS1_16FlashAttnFwdSm80INS1_25CollectiveMainloopFwdSm80ILi8ELi2ELb1EN4cute5tupleIJNS5_1CILi128EEENS7_ILi96EEENS7_ILi192EEEEEELi192ENS_10bfloat16_tEfNS_4arch4Sm80ELb1ELb0ELb1ELb1ELb0ELb0ELb1ELb0EEENS1_21CollectiveEpilogueFwdINS6_IJS8_SA_S9_EEENS6_IJNS7_ILi1EEESI_SI_EEESC_SE_Li256ELb1ELb1ELb0ELb0EEENS1_19SingleTileSchedulerILb1ELb0ELb1ELi128EEEEEEEEEvNT_6ParamsE,"a",@progbits
	.sectionflags	@""
	.align	4
.nv.constant0._ZN7cutlass13device_kernelIN5flash19enable_sm80_to_sm89INS1_16FlashAttnFwdSm80INS1_25CollectiveMainloopFwdSm80ILi8ELi2ELb1EN4cute5tupleIJNS5_1CILi128EEENS7_ILi96EEENS7_ILi192EEEEEELi192ENS_10bfloat16_tEfNS_4arch4Sm80ELb1ELb0ELb1ELb1ELb0ELb0ELb1ELb0EEENS1_21CollectiveEpilogueFwdINS6_IJS8_SA_S9_EEENS6_IJNS7_ILi1EEESI_SI_EEESC_SE_Li256ELb1ELb1ELb0ELb0EEENS1_19SingleTileSchedulerILb1ELb0ELb1ELi128EEEEEEEEEvNT_6ParamsE:
	.zero		1400


//--------------------- .nv.constant0._ZN7cutlass13device_kernelIN5flash19enable_sm80_to_sm89INS1_16FlashAttnFwdSm80INS1_25CollectiveMainloopFwdSm80ILi8ELi2ELb0EN4cute5tupleIJNS5_1CILi128EEENS7_ILi64EEENS7_ILi192EEEEEELi192ENS_10bfloat16_tEfNS_4arch4Sm80ELb1ELb0ELb1ELb1ELb0ELb1ELb1ELb0EEENS1_21CollectiveEpilogueFwdINS6_IJS8_SA_S9_EEENS6_IJNS7_ILi1EEESI_SI_EEESC_SE_Li256ELb1ELb1ELb0ELb0EEENS1_19SingleTileSchedulerILb1ELb0ELb1ELi128EEEEEEEEEvNT_6ParamsE --------------------------
	.section	.nv.constant0._ZN7cutlass13device_kernelIN5flash19enable_sm80_to_sm89INS1_16FlashAttnFwdSm80INS1_25CollectiveMainloopFwdSm80ILi8ELi2ELb0EN4cute5tupleIJNS5_1CILi128EEENS7_ILi64EEENS7_ILi192EEEEEELi192ENS_10bfloat16_tEfNS_4arch4Sm80ELb1ELb0ELb1ELb1ELb0ELb1ELb1ELb0EEENS1_21CollectiveEpilogueFwdINS6_IJS8_SA_S9_EEENS6_IJNS7_ILi1EEESI_SI_EEESC_SE_Li256ELb1ELb1ELb0ELb0EEENS1_19SingleTileSchedulerILb1ELb0ELb1ELi128EEEEEEEEEvNT_6ParamsE,"a",@progbits
	.sectionflags	@""
	.align	4
.nv.constant0._ZN7cutlass13device_kernelIN5flash19enable_sm80_to_sm89INS1_16FlashAttnFwdSm80INS1_25CollectiveMainloopFwdSm80ILi8ELi2ELb0EN4cute5tupleIJNS5_1CILi128EEENS7_ILi64EEENS7_ILi192EEEEEELi192ENS_10bfloat16_tEfNS_4arch4Sm80ELb1ELb0ELb1ELb1ELb0ELb1ELb1ELb0EEENS1_21CollectiveEpilogueFwdINS6_IJS8_SA_S9_EEENS6_IJNS7_ILi1EEESI_SI_EEESC_SE_Li256ELb1ELb1ELb0ELb0EEENS1_19SingleTileSchedulerILb1ELb0ELb1ELi128EEEEEEEEEvNT_6ParamsE:
	.zero		1400


//--------------------- .text._ZN7cutlass13device_kernelIN5flash19enable_sm80_to_sm89INS1_16FlashAttnFwdSm80INS1_25CollectiveMainloopFwdSm80ILi8ELi1ELb1EN4cute5tupleIJNS5_1CILi128EEENS7_ILi96EEENS7_ILi192EEEEEELi192ENS_10bfloat16_tEfNS_4arch4Sm80ELb0ELb0ELb1ELb0ELb0ELb0ELb1ELb0EEENS1_21CollectiveEpilogueFwdINS6_IJS8_SA_S9_EEENS6_IJNS7_ILi1EEESI_SI_EEESC_SE_Li256ELb0ELb1ELb0ELb0EEENS1_19SingleTileSchedulerILb0ELb0ELb1ELi128EEEEEEEEEvNT_6ParamsE --------------------------
	.section	.text._ZN7cutlass13device_kernelIN5flash19enable_sm80_to_sm89INS1_16FlashAttnFwdSm80INS1_25CollectiveMainloopFwdSm80ILi8ELi1ELb1EN4cute5tupleIJNS5_1CILi128EEENS7_ILi96EEENS7_ILi192EEEEEELi192ENS_10bfloat16_tEfNS_4arch4Sm80ELb0ELb0ELb1ELb0ELb0ELb0ELb1ELb0EEENS1_21CollectiveEpilogueFwdINS6_IJS8_SA_S9_EEENS6_IJNS7_ILi1EEESI_SI_EEESC_SE_Li256ELb0ELb1ELb0ELb0EEENS1_19SingleTileSchedulerILb0ELb0ELb1ELi128EEEEEEEEEvNT_6ParamsE,"ax",@progbits
	.sectioninfo	@"SHI_REGISTERS=255"
	.align	128
.text._ZN7cutlass13device_kernelIN5flash19enable_sm80_to_sm89INS1_16FlashAttnFwdSm80INS1_25CollectiveMainloopFwdSm80ILi8ELi1ELb1EN4cute5tupleIJNS5_1CILi128EEENS7_ILi96EEENS7_ILi192EEEEEELi192ENS_10bfloat16_tEfNS_4arch4Sm80ELb0ELb0ELb1ELb0ELb0ELb0ELb1ELb0EEENS1_21CollectiveEpilogueFwdINS6_IJS8_SA_S9_EEENS6_IJNS7_ILi1EEESI_SI_EEESC_SE_Li256ELb0ELb1ELb0ELb0EEENS1_19SingleTileSchedulerILb0ELb0ELb1ELi128EEEEEEEEEvNT_6ParamsE:
        .type           _ZN7cutlass13device_kernelIN5flash19enable_sm80_to_sm89INS1_16FlashAttnFwdSm80INS1_25CollectiveMainloopFwdSm80ILi8ELi1ELb1EN4cute5tupleIJNS5_1CILi128EEENS7_ILi96EEENS7_ILi192EEEEEELi192ENS_10bfloat16_tEfNS_4arch4Sm80ELb0ELb0ELb1ELb0ELb0ELb0ELb1ELb0EEENS1_21CollectiveEpilogueFwdINS6_IJS8_SA_S9_EEENS6_IJNS7_ILi1EEESI_SI_EEESC_SE_Li256ELb0ELb1ELb0ELb0EEENS1_19SingleTileSchedulerILb0ELb0ELb1ELi128EEEEEEEEEvNT_6ParamsE,@function
        .size           _ZN7cutlass13device_kernelIN5flash19enable_sm80_to_sm89INS1_16FlashAttnFwdSm80INS1_25CollectiveMainloopFwdSm80ILi8ELi1ELb1EN4cute5tupleIJNS5_1CILi128EEENS7_ILi96EEENS7_ILi192EEEEEELi192ENS_10bfloat16_tEfNS_4arch4Sm80ELb0ELb0ELb1ELb0ELb0ELb0ELb1ELb0EEENS1_21CollectiveEpilogueFwdINS6_IJS8_SA_S9_EEENS6_IJNS7_ILi1EEESI_SI_EEESC_SE_Li256ELb0ELb1ELb0ELb0EEENS1_19SingleTileSchedulerILb0ELb0ELb1ELi128EEEEEEEEEvNT_6ParamsE,(.L_x_1331 - _ZN7cutlass13device_kernelIN5flash19enable_sm80_to_sm89INS1_16FlashAttnFwdSm80INS1_25CollectiveMainloopFwdSm80ILi8ELi1ELb1EN4cute5tupleIJNS5_1CILi128EEENS7_ILi96EEENS7_ILi192EEEEEELi192ENS_10bfloat16_tEfNS_4arch4Sm80ELb0ELb0ELb1ELb0ELb0ELb0ELb1ELb0EEENS1_21CollectiveEpilogueFwdINS6_IJS8_SA_S9_EEENS6_IJNS7_ILi1EEESI_SI_EEESC_SE_Li256ELb0ELb1ELb0ELb0EEENS1_19SingleTileSchedulerILb0ELb0ELb1ELi128EEEEEEEEEvNT_6ParamsE)
        .other          _ZN7cutlass13device_kernelIN5flash19enable_sm80_to_sm89INS1_16FlashAttnFwdSm80INS1_25CollectiveMainloopFwdSm80ILi8ELi1ELb1EN4cute5tupleIJNS5_1CILi128EEENS7_ILi96EEENS7_ILi192EEEEEELi192ENS_10bfloat16_tEfNS_4arch4Sm80ELb0ELb0ELb1ELb0ELb0ELb0ELb1ELb0EEENS1_21CollectiveEpilogueFwdINS6_IJS8_SA_S9_EEENS6_IJNS7_ILi1EEESI_SI_EEESC_SE_Li256ELb0ELb1ELb0ELb0EEENS1_19SingleTileSchedulerILb0ELb0ELb1ELi128EEEEEEEEEvNT_6ParamsE,@"STO_CUDA_ENTRY STV_DEFAULT"
_ZN7cutlass13device_kernelIN5flash19enable_sm80_to_sm89INS1_16FlashAttnFwdSm80INS1_25CollectiveMainloopFwdSm80ILi8ELi1ELb1EN4cute5tupleIJNS5_1CILi128EEENS7_ILi96EEENS7_ILi192EEEEEELi192ENS_10bfloat16_tEfNS_4arch4Sm80ELb0ELb0ELb1ELb0ELb0ELb0ELb1ELb0EEENS1_21CollectiveEpilogueFwdINS6_IJS8_SA_S9_EEENS6_IJNS7_ILi1EEESI_SI_EEESC_SE_Li256ELb0ELb1ELb0ELb0EEENS1_19SingleTileSchedulerILb0ELb0ELb1ELi128EEEEEEEEEvNT_6ParamsE:
[----:B------:R-:W-:-:S03]  /*0000*/  MOV R1, c[0x0][0x28] ;  /* 0x00000a0000017a02 */ /* 0x000fc60000000f00 */
[----:B------:R-:W1:Y:S01]  /*0010*/  S2R R17, SR_CTAID.Z ;  /* 0x0000000000117919 */ /* 0x000e620000002700 */
[----:B------:R-:W-:Y:S02]  /*0020*/  IADD3 R1, R1, -0x88, RZ ;  /* 0xffffff7801017810 */ /* 0x000fe40007ffe0ff */
[----:B-1----:R-:W-:-:S13]  /*0030*/  ISETP.GE.AND P0, PT, R17, RZ, PT ;  /* 0x000000ff1100720c */ /* 0x002fda0003f06270 */
[----:B------:R-:W-:Y:S05]  /*0040*/  @!P0 EXIT ;  /* 0x000000000000894d */ /* 0x000fea0003800000 */
[----:B------:R-:W-:Y:S01]  /*0050*/  ISETP.NE.U32.AND P4, PT, RZ, c[0x0][0x340], PT ;  /* 0x0000d000ff007a0c */ /* 0x000fe20003f85070 */
[----:B------:R-:W-:-:S03]  /*0060*/  ULDC.64 UR8, c[0x0][0x118] ;  /* 0x0000460000087ab9 */ /* 0x000fc60000000a00 */
[----:B------:R-:W-:-:S13]  /*0070*/  ISETP.NE.AND.EX P4, PT, RZ, c[0x0][0x344], PT, P4 ;  /* 0x0000d100ff007a0c */ /* 0x000fda0003f85340 */
[----:B------:R-:W-:-:S04]  /*0080*/  @P4 IMAD.MOV.U32 R2, RZ, RZ, 0x4 ;  /* 0x00000004ff024424 */ /* 0x000fc800078e00ff */
[----:B------:R-:W-:-:S05]  /*0090*/  @P4 IMAD.WIDE R2, R17, R2, c[0x0][0x340] ;  /* 0x0000d00011024625 */ /* 0x000fca00078e0202 */
[----:B------:R1:W2:Y:S01]  /*00a0*/  @P4 LDG.E R20, [R2.64] ;  /* 0x0000000802144981 */ /* 0x0002a2000c1e1900 */
[----:B------:R-:W-:Y:S01]  /*00b0*/  IMAD.MOV.U32 R13, RZ, RZ, c[0x0][0x2c4] ;  /* 0x0000b100ff0d7624 */ /* 0x000fe200078e00ff */
[----:B------:R-:W-:Y:S01]  /*00c0*/  SHF.R.S32.HI R22, RZ, 0x1f, R17 ;  /* 0x0000001fff167819 */ /* 0x000fe20000011411 */
[----:B------:R-:W-:Y:S01]  /*00d0*/  IMAD.MOV.U32 R139, RZ, RZ, c[0x0][0x1d0] ;  /* 0x00007400ff8b7624 */ /* 0x000fe200078e00ff */
[----:B------:R-:W3:Y:S01]  /*00e0*/  S2R R36, SR_TID.X ;  /* 0x0000000000247919 */ /* 0x000ee20000002100 */
[----:B------:R-:W-:Y:S01]  /*00f0*/  IMAD.MOV.U32 R135, RZ, RZ, c[0x0][0x1e0] ;  /* 0x00007800ff877624 */ /* 0x000fe200078e00ff */
[----:B------:R-:W-:Y:S01]  /*0100*/  ISETP.NE.AND P0, PT, R13, 0x1, PT ;  /* 0x000000010d00780c */ /* 0x000fe20003f05270 */
[----:B------:R-:W-:Y:S01]  /*0110*/  IMAD R6, R22, c[0x0][0x1c0], RZ ;  /* 0x0000700016067a24 */ /* 0x000fe200078e02ff */
[----:B------:R-:W4:Y:S01]  /*0120*/  S2R R37, SR_CTAID.Y ;  /* 0x0000000000257919 */ /* 0x000f220000002600 */
[----:B------:R-:W-:Y:S01]  /*0130*/  IADD3 R9, R139, 0x5f, RZ ;  /* 0x0000005f8b097810 */ /* 0x000fe20007ffe0ff */
[----:B------:R-:W-:-:S02]  /*0140*/  IMAD R13, R13, c[0x0][0x168], RZ ;  /* 0x00005a000d0d7a24 */ /* 0x000fc400078e02ff */
[----:B------:R-:W5:Y:S01]  /*0150*/  S2R R7, SR_CTAID.X ;  /* 0x0000000000077919 */ /* 0x000f620000002500 */
[----:B------:R-:W-:Y:S02]  /*0160*/  IMAD.MOV.U32 R138, RZ, RZ, c[0x0][0x1e4] ;  /* 0x00007900ff8a7624 */ /* 0x000fe400078e00ff */
[----:B------:R-:W-:Y:S01]  /*0170*/  IMAD.HI R9, R9, 0x2aaaaaab, RZ ;  /* 0x2aaaaaab09097827 */ /* 0x000fe200078e02ff */
[----:B---3--:R-:W-:-:S04]  /*0180*/  SHF.R.S32.HI R34, RZ, 0x1f, R36 ;  /* 0x0000001fff227819 */ /* 0x008fc80000011424 */
[-C--:B-1----:R-:W-:Y:S01]  /*0190*/  LEA.HI R2, R34, R36.reuse, RZ, 0x3 ;  /* 0x0000002422027211 */ /* 0x082fe200078f18ff */
[C---:B----4-:R-:W-:Y:S01]  /*01a0*/  IMAD.WIDE.U32 R4, R37.reuse, c[0x0][0x1b8], RZ ;  /* 0x00006e0025047a25 */ /* 0x050fe200078e00ff */
[----:B------:R-:W-:Y:S02]  /*01b0*/  SHF.R.S32.HI R38, RZ, 0x1f, R37 ;  /* 0x0000001fff267819 */ /* 0x000fe40000011425 */
[----:B------:R-:W-:Y:S02]  /*01c0*/  LOP3.LUT R0, R2, 0xfffffff8, RZ, 0xc0, !PT ;  /* 0xfffffff802007812 */ /* 0x000fe400078ec0ff */
[----:B------:R-:W-:Y:S01]  /*01d0*/  SHF.R.S32.HI R24, RZ, 0x3, R2 ;  /* 0x00000003ff187819 */ /* 0x000fe20000011402 */
[----:B------:R-:W-:Y:S01]  /*01e0*/  IMAD R3, R38, c[0x0][0x1b8], RZ ;  /* 0x00006e0026037a24 */ /* 0x000fe200078e02ff */
[----:B------:R-:W-:Y:S01]  /*01f0*/  LEA.HI R32, R34, R36, RZ, 0x4 ;  /* 0x0000002422207211 */ /* 0x000fe200078f20ff */
[----:B------:R-:W-:Y:S01]  /*0200*/  IMAD.IADD R30, R36, 0x1, -R0 ;  /* 0x00000001241e7824 */ /* 0x000fe200078e0a00 */
[----:B------:R-:W-:Y:S01]  /*0210*/  SHF.R.S32.HI R33, RZ, 0x1f, R24 ;  /* 0x0000001fff217819 */ /* 0x000fe20000011418 */
[----:B------:R-:W-:Y:S01]  /*0220*/  IMAD R2, R37, c[0x0][0x1bc], R3 ;  /* 0x00006f0025027a24 */ /* 0x000fe200078e0203 */
[----:B------:R-:W-:Y:S01]  /*0230*/  SHF.R.S32.HI R12, RZ, 0x4, R32 ;  /* 0x00000004ff0c7819 */ /* 0x000fe20000011420 */
[----:B------:R-:W-:-:S02]  /*0240*/  IMAD R0, R30, 0x20, R24 ;  /* 0x000000201e007824 */ /* 0x000fc400078e0218 */
[----:B------:R-:W-:Y:S02]  /*0250*/  IMAD.IADD R3, R5, 0x1, R2 ;  /* 0x0000000105037824 */ /* 0x000fe400078e0202 */
[----:B-----5:R-:W-:Y:S02]  /*0260*/  IMAD R8, R7, 0x80, R0 ;  /* 0x0000008007087824 */ /* 0x020fe400078e0200 */
[----:B------:R-:W-:Y:S02]  /*0270*/  IMAD.MOV.U32 R2, RZ, RZ, R4 ;  /* 0x000000ffff027224 */ /* 0x000fe400078e0004 */
[----:B------:R-:W-:Y:S01]  /*0280*/  @P0 IMAD.HI.U32 R5, R8, c[0x0][0x2c8], RZ ;  /* 0x0000b20008050a27 */ /* 0x000fe200078e00ff */
[----:B------:R1:W-:Y:S03]  /*0290*/  STL [R1+0x34], R8 ;  /* 0x0000340801007387 */ /* 0x0003e60000100800 */
[----:B------:R-:W-:Y:S01]  /*02a0*/  IMAD.MOV.U32 R0, RZ, RZ, R8 ;  /* 0x000000ffff007224 */ /* 0x000fe200078e0008 */
[----:B------:R-:W-:Y:S01]  /*02b0*/  @P0 SHF.R.U32.HI R0, RZ, c[0x0][0x2cc], R5 ;  /* 0x0000b300ff000a19 */ /* 0x000fe20000011605 */
[C---:B------:R-:W-:Y:S01]  /*02c0*/  IMAD R4, R17.reuse, c[0x0][0x1c4], R6 ;  /* 0x0000710011047a24 */ /* 0x040fe200078e0206 */
[----:B------:R-:W-:Y:S01]  /*02d0*/  SHF.R.U32.HI R6, RZ, 0x1f, R9 ;  /* 0x0000001fff067819 */ /* 0x000fe20000011609 */
[----:B------:R-:W-:-:S03]  /*02e0*/  IMAD.WIDE.U32 R2, R17, c[0x0][0x1c0], R2 ;  /* 0x0000700011027a25 */ /* 0x000fc600078e0002 */
[----:B------:R-:W-:Y:S01]  /*02f0*/  LEA.HI.SX32 R141, R9, R6, 0x1c ;  /* 0x00000006098d7211 */ /* 0x000fe200078fe2ff */
[----:B------:R-:W-:Y:S01]  /*0300*/  IMAD.IADD R3, R3, 0x1, R4 ;  /* 0x0000000103037824 */ /* 0x000fe200078e0204 */
[--C-:B------:R-:W-:Y:S01]  /*0310*/  SHF.R.S32.HI R4, RZ, 0x1f, R0.reuse ;  /* 0x0000001fff047819 */ /* 0x100fe20000011400 */
[----:B------:R-:W-:Y:S01]  /*0320*/  IMAD.MOV R5, RZ, RZ, -R0 ;  /* 0x000000ffff057224 */ /* 0x000fe200078e0a00 */
[----:B------:R-:W-:Y:S01]  /*0330*/  LEA.HI R9, R32, R12, RZ, 0x1 ;  /* 0x0000000c20097211 */ /* 0x000fe200078f08ff */
[----:B------:R-:W-:-:S03]  /*0340*/  IMAD.WIDE.U32 R2, R0, c[0x0][0x1b0], R2 ;  /* 0x00006c0000027a25 */ /* 0x000fc600078e0002 */
[----:B------:R-:W-:Y:S01]  /*0350*/  LOP3.LUT R9, R9, 0xfffffffe, RZ, 0xc0, !PT ;  /* 0xfffffffe09097812 */ /* 0x000fe200078ec0ff */
[----:B------:R-:W-:Y:S02]  /*0360*/  IMAD R4, R4, c[0x0][0x1b0], RZ ;  /* 0x00006c0004047a24 */ /* 0x000fe400078e02ff */
[----:B------:R-:W-:Y:S02]  /*0370*/  IMAD R10, R7, 0x80, R24 ;  /* 0x00000080070a7824 */ /* 0x000fe400078e0218 */
[----:B------:R-:W-:Y:S02]  /*0380*/  IMAD R4, R0, c[0x0][0x1b4], R4 ;  /* 0x00006d0000047a24 */ /* 0x000fe400078e0204 */
[----:B------:R-:W-:Y:S01]  /*0390*/  IMAD R0, R5, c[0x0][0x2c4], R8 ;  /* 0x0000b10005007a24 */ /* 0x000fe200078e0208 */
[C---:B-1----:R-:W-:Y:S01]  /*03a0*/  IADD3 R8, R10.reuse, 0x20, RZ ;  /* 0x000000200a087810 */ /* 0x042fe20007ffe0ff */
[----:B------:R-:W-:Y:S01]  /*03b0*/  IMAD.IADD R3, R3, 0x1, R4 ;  /* 0x0000000103037824 */ /* 0x000fe200078e0204 */
[----:B------:R-:W-:Y:S01]  /*03c0*/  IADD3 R7, R10, 0x40, RZ ;  /* 0x000000400a077810 */ /* 0x000fe20007ffe0ff */
[----:B------:R-:W-:Y:S01]  /*03d0*/  IMAD.SHL.U32 R48, R30, 0x8, RZ ;  /* 0x000000081e307824 */ /* 0x000fe200078e00ff */
[----:B------:R-:W-:Y:S01]  /*03e0*/  SHF.R.S32.HI R5, RZ, 0x1f, R0 ;  /* 0x0000001fff057819 */ /* 0x000fe20000011400 */
[----:B------:R-:W-:Y:S01]  /*03f0*/  IMAD.WIDE.U32 R2, R0, c[0x0][0x1a8], R2 ;  /* 0x00006a0000027a25 */ /* 0x000fe200078e0002 */
[-C--:B------:R-:W-:Y:S01]  /*0400*/  ISETP.GE.AND P3, PT, R8, R13.reuse, PT ;  /* 0x0000000d0800720c */ /* 0x080fe20003f66270 */
[----:B------:R1:W-:Y:S01]  /*0410*/  STL [R1+0x48], R10 ;  /* 0x0000480a01007387 */ /* 0x0003e20000100800 */
[-C--:B------:R-:W-:Y:S01]  /*0420*/  ISETP.GE.AND P2, PT, R7, R13.reuse, PT ;  /* 0x0000000d0700720c */ /* 0x080fe20003f46270 */
[----:B------:R-:W-:Y:S01]  /*0430*/  IMAD R4, R5, c[0x0][0x1a8], RZ ;  /* 0x00006a0005047a24 */ /* 0x000fe200078e02ff */
[CC--:B------:R-:W-:Y:S01]  /*0440*/  ISETP.GE.AND P1, PT, R10.reuse, R13.reuse, PT ;  /* 0x0000000d0a00720c */ /* 0x0c0fe20003f26270 */
[----:B------:R-:W-:Y:S01]  /*0450*/  IMAD R6, R33, c[0x0][0x1e0], RZ ;  /* 0x0000780021067a24 */ /* 0x000fe200078e02ff */
[----:B------:R-:W-:Y:S01]  /*0460*/  IADD3 R8, R10, 0x60, RZ ;  /* 0x000000600a087810 */ /* 0x000fe20007ffe0ff */
[----:B------:R-:W-:Y:S01]  /*0470*/  IMAD R11, R0, c[0x0][0x1ac], R4 ;  /* 0x00006b00000b7a24 */ /* 0x000fe200078e0204 */
[----:B------:R-:W-:Y:S01]  /*0480*/  SHF.R.S32.HI R49, RZ, 0x1f, R48 ;  /* 0x0000001fff317819 */ /* 0x000fe20000011430 */
[----:B------:R-:W-:Y:S01]  /*0490*/  IMAD.SHL.U32 R0, R24, 0x40, RZ ;  /* 0x0000004018007824 */ /* 0x000fe200078e00ff */
[----:B------:R-:W-:Y:S01]  /*04a0*/  LEA R16, P0, R2, c[0x0][0x160], 0x1 ;  /* 0x0000580002107a11 */ /* 0x000fe200078008ff */
[----:B------:R-:W-:Y:S01]  /*04b0*/  IMAD R6, R24, c[0x0][0x1e4], R6 ;  /* 0x0000790018067a24 */ /* 0x000fe200078e0206 */
[----:B------:R-:W-:Y:S01]  /*04c0*/  IADD3 R35, R48, 0x80, RZ ;  /* 0x0000008030237810 */ /* 0x000fe20007ffe0ff */
[----:B------:R-:W-:Y:S01]  /*04d0*/  IMAD.WIDE.U32 R4, R24, c[0x0][0x1e0], R48 ;  /* 0x0000780018047a25 */ /* 0x000fe200078e0030 */
[----:B------:R-:W-:Y:S01]  /*04e0*/  LOP3.LUT R0, R0, 0x1c0, RZ, 0xc0, !PT ;  /* 0x000001c000007812 */ /* 0x000fe200078ec0ff */
[----:B------:R-:W-:Y:S01]  /*04f0*/  STL [R1+0xc], R141 ;  /* 0x00000c8d01007387 */ /* 0x000fe20000100800 */
[----:B------:R-:W-:Y:S01]  /*0500*/  IADD3 R39, R48, 0x40, RZ ;  /* 0x0000004030277810 */ /* 0x000fe20007ffe0ff */
[----:B------:R-:W-:Y:S01]  /*0510*/  IMAD.IADD R5, R5, 0x1, R6 ;  /* 0x0000000105057824 */ /* 0x000fe200078e0206 */
[----:B------:R-:W-:Y:S01]  /*0520*/  SHF.R.U32.HI R7, RZ, 0x3, R0 ;  /* 0x00000003ff077819 */ /* 0x000fe20000011600 */
[----:B------:R-:W-:Y:S01]  /*0530*/  IMAD.SHL.U32 R6, R24, 0x8, RZ ;  /* 0x0000000818067824 */ /* 0x000fe200078e00ff */
[----:B------:R-:W-:Y:S01]  /*0540*/  BAR.SYNC.DEFER_BLOCKING 0x0 ;  /* 0x0000000000007b1d */ /* 0x000fe20000010000 */
[----:B------:R-:W-:Y:S01]  /*0550*/  IMAD.IADD R25, R12, 0x1, -R9 ;  /* 0x000000010c197824 */ /* 0x000fe200078e0a09 */
[----:B------:R-:W-:Y:S01]  /*0560*/  ISETP.GE.AND P5, PT, R8, R13, PT ;  /* 0x0000000d0800720c */ /* 0x000fe20003fa6270 */
[----:B------:R-:W-:Y:S01]  /*0570*/  IMAD.WIDE.U32 R4, R37, c[0x0][0x1e8], R4 ;  /* 0x00007a0025047a25 */ /* 0x000fe200078e0004 */
[----:B------:R-:W-:-:S02]  /*0580*/  @!P1 SHF.R.S32.HI R8, RZ, 0x1f, R39 ;  /* 0x0000001fff089819 */ /* 0x000fc40000011427 */
[----:B-1----:R-:W-:Y:S01]  /*0590*/  LOP3.LUT R10, R0, 0x38, R48, 0xf8, !PT ;  /* 0x00000038000a7812 */ /* 0x002fe200078ef830 */
[----:B------:R-:W-:Y:S01]  /*05a0*/  IMAD.IADD R0, R3, 0x1, R11 ;  /* 0x0000000103007824 */ /* 0x000fe200078e020b */
[----:B------:R-:W-:Y:S01]  /*05b0*/  LEA.HI R9, R34, R36, RZ, 0x6 ;  /* 0x0000002422097211 */ /* 0x000fe200078f30ff */
[----:B------:R-:W-:Y:S01]  /*05c0*/  IMAD.MOV.U32 R18, RZ, RZ, R4 ;  /* 0x000000ffff127224 */ /* 0x000fe200078e0004 */
[----:B------:R-:W-:Y:S01]  /*05d0*/  LOP3.LUT R12, R10, R7, RZ, 0x3c, !PT ;  /* 0x000000070a0c7212 */ /* 0x000fe200078e3cff */
[----:B------:R-:W-:Y:S01]  /*05e0*/  IMAD R10, R38, c[0x0][0x1e8], RZ ;  /* 0x00007a00260a7a24 */ /* 0x000fe200078e02ff */
[----:B------:R-:W-:Y:S01]  /*05f0*/  LEA.HI.X R11, R2, c[0x0][0x164], R0, 0x1, P0 ;  /* 0x00005900020b7a11 */ /* 0x000fe200000f0c00 */
[----:B------:R-:W-:Y:S01]  /*0600*/  IMAD.SHL.U32 R0, R30, 0x40, RZ ;  /* 0x000000401e007824 */ /* 0x000fe200078e00ff */
[----:B------:R-:W-:Y:S01]  /*0610*/  SHFL.IDX PT, R2, R16, RZ, 0x181f ;  /* 0x00181fff10027589 */ /* 0x000fe200000e0000 */
[--C-:B------:R-:W-:Y:S01]  /*0620*/  @!P1 SHF.R.S32.HI R7, RZ, 0x1f, R35.reuse ;  /* 0x0000001fff079819 */ /* 0x100fe20000011423 */
[----:B------:R-:W-:Y:S01]  /*0630*/  IMAD.SHL.U32 R9, R9, 0x8, RZ ;  /* 0x0000000809097824 */ /* 0x000fe200078e00ff */
[----:B------:R-:W-:Y:S01]  /*0640*/  @!P1 LEA.HI R8, R8, R39, RZ, 0x3 ;  /* 0x0000002708089211 */ /* 0x000fe200078f18ff */
[----:B------:R-:W1:Y:S01]  /*0650*/  SHFL.IDX PT, R3, R11, RZ, 0x181f ;  /* 0x00181fff0b037589 */ /* 0x000e6200000e0000 */
[----:B------:R-:W-:Y:S01]  /*0660*/  LOP3.LUT R0, R0, 0x1c0, RZ, 0xc0, !PT ;  /* 0x000001c000007812 */ /* 0x000fe200078ec0ff */
[----:B------:R-:W-:Y:S01]  /*0670*/  IMAD R10, R37, c[0x0][0x1ec], R10 ;  /* 0x00007b00250a7a24 */ /* 0x000fe200078e020a */
[----:B------:R-:W-:Y:S01]  /*0680*/  @!P3 SHF.R.S32.HI R4, RZ, 0x1f, R35 ;  /* 0x0000001fff04b819 */ /* 0x000fe20000011423 */
[----:B------:R-:W-:Y:S01]  /*0690*/  STL.64 [R1+0x10], R48 ;  /* 0x0000103001007387 */ /* 0x000fe20000100a00 */
[----:B------:R-:W-:Y:S01]  /*06a0*/  LOP3.LUT R6, R0, 0x8, R6, 0xf8, !PT ;  /* 0x0000000800067812 */ /* 0x000fe200078ef806 */
[----:B------:R-:W-:Y:S01]  /*06b0*/  IMAD.IADD R19, R5, 0x1, R10 ;  /* 0x0000000105137824 */ /* 0x000fe200078e020a */
[----:B------:R-:W-:Y:S01]  /*06c0*/  SHF.R.U32.HI R0, RZ, 0x3, R0 ;  /* 0x00000003ff007819 */ /* 0x000fe20000011600 */
[----:B------:R-:W-:Y:S01]  /*06d0*/  SHFL.IDX PT, R5, R11, 0x2, 0x181f ;  /* 0x00581f000b057f89 */ /* 0x000fe200000e0000 */
[----:B------:R-:W-:-:S02]  /*06e0*/  @!P1 LOP3.LUT R8, R8, 0xfffffff8, RZ, 0xc0, !PT ;  /* 0xfffffff808089812 */ /* 0x000fc400078ec0ff */
[----:B------:R-:W-:Y:S01]  /*06f0*/  LOP3.LUT R31, R6, R0, RZ, 0x3c, !PT ;  /* 0x00000000061f7212 */ /* 0x000fe200078e3cff */
[----:B------:R-:W-:Y:S01]  /*0700*/  STL [R1+0x24], R39 ;  /* 0x0000242701007387 */ /* 0x000fe20000100800 */
[-C--:B------:R-:W-:Y:S02]  /*0710*/  @!P1 LEA.HI R0, R7, R35.reuse, RZ, 0x3 ;  /* 0x0000002307009211 */ /* 0x080fe400078f18ff */
[----:B------:R-:W-:Y:S01]  /*0720*/  @!P3 LEA.HI R4, R4, R35, RZ, 0x3 ;  /* 0x000000230404b211 */ /* 0x000fe200078f18ff */
[----:B------:R-:W-:Y:S01]  /*0730*/  SHFL.IDX PT, R6, R16, 0x1, 0x181f ;  /* 0x00381f0010067f89 */ /* 0x000fe200000e0000 */
[----:B------:R-:W-:Y:S02]  /*0740*/  @!P1 LOP3.LUT R0, R0, 0xfffffff8, RZ, 0xc0, !PT ;  /* 0xfffffff800009812 */ /* 0x000fe400078ec0ff */
[----:B------:R-:W-:Y:S01]  /*0750*/  LOP3.LUT R140, R12, 0xfffffe00, R9, 0xf8, !PT ;  /* 0xfffffe000c8c7812 */ /* 0x000fe200078ef809 */
[----:B------:R-:W3:Y:S01]  /*0760*/  SHFL.IDX PT, R7, R11, 0x1, 0x181f ;  /* 0x00381f000b077f89 */ /* 0x000ee200000e0000 */
[----:B------:R-:W-:Y:S01]  /*0770*/  ISETP.GE.AND P0, PT, R39, c[0x0][0x198], PT ;  /* 0x0000660027007a0c */ /* 0x000fe20003f06270 */
[--C-:B-1----:R-:W-:Y:S01]  /*0780*/  @!P1 IMAD.WIDE R12, R8, 0x2, R2.reuse ;  /* 0x00000002080c9825 */ /* 0x102fe200078e0202 */
[----:B------:R-:W-:Y:S01]  /*0790*/  @!P1 LEA R8, P6, R48, R2, 0x1 ;  /* 0x0000000230089211 */ /* 0x000fe200078c08ff */
[----:B------:R-:W-:Y:S02]  /*07a0*/  STL [R1+0x20], R35 ;  /* 0x0000202301007387 */ /* 0x000fe40000100800 */
[----:B------:R-:W-:Y:S01]  /*07b0*/  @!P1 IMAD.WIDE R14, R0, 0x2, R2 ;  /* 0x00000002000e9825 */ /* 0x000fe200078e0202 */
[----:B------:R-:W-:Y:S01]  /*07c0*/  @!P3 SHF.R.S32.HI R0, RZ, 0x1f, R39 ;  /* 0x0000001fff00b819 */ /* 0x000fe20000011427 */
[----:B------:R-:W-:Y:S01]  /*07d0*/  STL [R1+0x30], R140 ;  /* 0x0000308c01007387 */ /* 0x000fe20000100800 */
[----:B------:R-:W-:-:S02]  /*07e0*/  @!P3 LOP3.LUT R2, R4, 0xfffffff8, RZ, 0xc0, !PT ;  /* 0xfffffff80402b812 */ /* 0x000fc400078ec0ff */
[----:B------:R-:W-:Y:S01]  /*07f0*/  @!P1 LEA.HI.X R9, R48, R3, R49, 0x1, P6 ;  /* 0x0000000330099211 */ /* 0x000fe200030f0c31 */
[----:B------:R-:W-:Y:S01]  /*0800*/  SHFL.IDX PT, R4, R16, 0x2, 0x181f ;  /* 0x00581f0010047f89 */ /* 0x000fe200000e0000 */
[----:B------:R-:W-:Y:S02]  /*0810*/  ISETP.GE.AND P6, PT, R35, c[0x0][0x198], PT ;  /* 0x0000660023007a0c */ /* 0x000fe40003fc6270 */
[----:B------:R-:W-:Y:S01]  /*0820*/  @!P3 LEA.HI R0, R0, R39, RZ, 0x3 ;  /* 0x000000270000b211 */ /* 0x000fe200078f18ff */
[----:B------:R1:W-:Y:S03]  /*0830*/  SHFL.IDX PT, R3, R11, 0x3, 0x181f ;  /* 0x00781f000b037f89 */ /* 0x0003e600000e0000 */
[----:B------:R-:W-:Y:S01]  /*0840*/  @!P3 LOP3.LUT R10, R0, 0xfffffff8, RZ, 0xc0, !PT ;  /* 0xfffffff8000ab812 */ /* 0x000fe200078ec0ff */
[----:B------:R-:W-:Y:S02]  /*0850*/  @!P1 IMAD.SHL.U32 R0, R140, 0x2, RZ ;  /* 0x000000028c009824 */ /* 0x000fe400078e00ff */
[----:B---3--:R-:W-:-:S02]  /*0860*/  @!P3 IMAD.WIDE R26, R2, 0x2, R6 ;  /* 0x00000002021ab825 */ /* 0x008fc400078e0206 */
[----:B------:R-:W3:Y:S02]  /*0870*/  SHFL.IDX PT, R2, R16, 0x3, 0x181f ;  /* 0x00781f0010027f89 */ /* 0x000ee400000e0000 */
[----:B------:R-:W-:-:S04]  /*0880*/  @!P3 IMAD.WIDE R28, R10, 0x2, R6 ;  /* 0x000000020a1cb825 */ /* 0x000fc800078e0206 */
[----:B------:R-:W-:Y:S01]  /*0890*/  @!P3 IMAD.SHL.U32 R10, R140, 0x2, RZ ;  /* 0x000000028c0ab824 */ /* 0x000fe200078e00ff */
[----:B-1----:R-:W-:-:S04]  /*08a0*/  @!P5 SHF.R.S32.HI R11, RZ, 0x1f, R39 ;  /* 0x0000001fff0bd819 */ /* 0x002fc80000011427 */
[----:B------:R-:W-:-:S04]  /*08b0*/  @!P5 LEA.HI R11, R11, R39, RZ, 0x3 ;  /* 0x000000270b0bd211 */ /* 0x000fc800078f18ff */
[----:B------:R-:W-:Y:S02]  /*08c0*/  @!P5 LOP3.LUT R11, R11, 0xfffffff8, RZ, 0xc0, !PT ;  /* 0xfffffff80b0bd812 */ /* 0x000fe400078ec0ff */
[----:B--2---:R-:W-:Y:S01]  /*08d0*/  @P4 SHF.R.S32.HI R21, RZ, 0x1f, R20 ;  /* 0x0000001fff154819 */ /* 0x004fe20000011414 */
[----:B------:R-:W-:Y:S02]  /*08e0*/  @!P4 IMAD.MOV.U32 R20, RZ, RZ, R17 ;  /* 0x000000ffff14c224 */ /* 0x000fe400078e0011 */
[----:B------:R-:W-:Y:S01]  /*08f0*/  @!P4 IMAD.MOV.U32 R21, RZ, RZ, R22 ;  /* 0x000000ffff15c224 */ /* 0x000fe200078e0016 */
[----:B------:R-:W-:Y:S01]  /*0900*/  ISETP.GE.AND P4, PT, R48, c[0x0][0x198], PT ;  /* 0x0000660030007a0c */ /* 0x000fe20003f86270 */
[----:B---3--:R-:W-:-:S04]  /*0910*/  @!P5 IMAD.WIDE R16, R11, 0x2, R2 ;  /* 0x000000020b10d825 */ /* 0x008fc800078e0202 */
[----:B------:R-:W-:-:S04]  /*0920*/  IMAD.WIDE.U32 R40, R20, c[0x0][0x1f0], R18 ;  /* 0x00007c0014287a25 */ /* 0x000fc800078e0012 */
[----:B------:R-:W-:Y:S01]  /*0930*/  IMAD.MOV.U32 R142, RZ, RZ, R40 ;  /* 0x000000ffff8e7224 */ /* 0x000fe200078e0028 */
[----:B------:R1:W-:Y:S04]  /*0940*/  STL.64 [R1+0x28], R40 ;  /* 0x0000282801007387 */ /* 0x0003e80000100a00 */
[----:B------:R2:W-:Y:S04]  /*0950*/  @!P1 LDGSTS.E.BYPASS.LTC128B.128 [R0+0x100], [R8.64], !P4 ;  /* 0x0010000008009fae */ /* 0x0005e8000e101d48 */
[----:B------:R3:W-:Y:S04]  /*0960*/  @!P1 LDGSTS.E.BYPASS.LTC128B.128 [R0+0x4100], [R12.64], !P0 ;  /* 0x041000000c009fae */ /* 0x0007e8000c101d48 */
[----:B------:R3:W-:Y:S01]  /*0970*/  @!P1 LDGSTS.E.BYPASS.LTC128B.128 [R0+0x8100], [R14.64], !P6 ;  /* 0x081000000e009fae */ /* 0x0007e2000f101d48 */
[----:B------:R-:W-:-:S04]  /*0980*/  @!P3 LEA R6, P1, R48, R6, 0x1 ;  /* 0x000000063006b211 */ /* 0x000fc800078208ff */
[----:B------:R-:W-:-:S05]  /*0990*/  @!P3 LEA.HI.X R7, R48, R7, R49, 0x1, P1 ;  /* 0x000000073007b211 */ /* 0x000fca00008f0c31 */
[----:B------:R4:W-:Y:S04]  /*09a0*/  @!P3 LDGSTS.E.BYPASS.LTC128B.128 [R10+0x1100], [R6.64], !P4 ;  /* 0x01100000060abfae */ /* 0x0009e8000e101d48 */
[----:B------:R5:W-:Y:S04]  /*09b0*/  @!P3 LDGSTS.E.BYPASS.LTC128B.128 [R10+0x5100], [R28.64], !P0 ;  /* 0x051000001c0abfae */ /* 0x000be8000c101d48 */
[----:B------:R1:W-:Y:S01]  /*09c0*/  @!P3 LDGSTS.E.BYPASS.LTC128B.128 [R10+0x9100], [R26.64], !P6 ;  /* 0x091000001a0abfae */ /* 0x0003e2000f101d48 */
[----:B--2---:R-:W-:Y:S02]  /*09d0*/  @!P2 SHF.R.S32.HI R9, RZ, 0x1f, R39 ;  /* 0x0000001fff09a819 */ /* 0x004fe40000011427 */
[----:B------:R-:W-:-:S02]  /*09e0*/  @!P2 SHF.R.S32.HI R8, RZ, 0x1f, R35 ;  /* 0x0000001fff08a819 */ /* 0x000fc40000011423 */
[----:B------:R-:W-:Y:S02]  /*09f0*/  @!P2 LEA.HI R9, R9, R39, RZ, 0x3 ;  /* 0x000000270909a211 */ /* 0x000fe400078f18ff */
[-C--:B------:R-:W-:Y:S02]  /*0a00*/  @!P2 LEA.HI R8, R8, R35.reuse, RZ, 0x3 ;  /* 0x000000230808a211 */ /* 0x080fe400078f18ff */
[----:B---3--:R-:W-:Y:S02]  /*0a10*/  @!P5 SHF.R.S32.HI R0, RZ, 0x1f, R35 ;  /* 0x0000001fff00d819 */ /* 0x008fe40000011423 */
[----:B------:R-:W-:Y:S02]  /*0a20*/  @!P2 LOP3.LUT R9, R9, 0xfffffff8, RZ, 0xc0, !PT ;  /* 0xfffffff80909a812 */ /* 0x000fe400078ec0ff */
[----:B------:R-:W-:Y:S02]  /*0a30*/  @!P5 LEA.HI R0, R0, R35, RZ, 0x3 ;  /* 0x000000230000d211 */ /* 0x000fe400078f18ff */
[----:B------:R-:W-:Y:S01]  /*0a40*/  @!P2 LOP3.LUT R14, R8, 0xfffffff8, RZ, 0xc0, !PT ;  /* 0xfffffff8080ea812 */ /* 0x000fe200078ec0ff */
[----:B------:R-:W-:Y:S01]  /*0a50*/  @!P2 IMAD.WIDE R12, R9, 0x2, R4 ;  /* 0x00000002090ca825 */ /* 0x000fe200078e0204 */
[----:B------:R-:W-:-:S02]  /*0a60*/  @!P2 LEA R8, P1, R48, R4, 0x1 ;  /* 0x000000043008a211 */ /* 0x000fc400078208ff */
[----:B------:R-:W-:Y:S01]  /*0a70*/  @!P5 LOP3.LUT R0, R0, 0xfffffff8, RZ, 0xc0, !PT ;  /* 0xfffffff80000d812 */ /* 0x000fe200078ec0ff */
[----:B------:R-:W-:Y:S01]  /*0a80*/  @!P2 IMAD.WIDE R14, R14, 0x2, R4 ;  /* 0x000000020e0ea825 */ /* 0x000fe200078e0204 */
[C---:B------:R-:W-:Y:S02]  /*0a90*/  @!P2 LEA.HI.X R9, R48.reuse, R5, R49, 0x1, P1 ;  /* 0x000000053009a211 */ /* 0x040fe400008f0c31 */
[----:B------:R-:W-:Y:S01]  /*0aa0*/  @!P5 LEA R4, P1, R48, R2, 0x1 ;  /* 0x000000023004d211 */ /* 0x000fe200078208ff */
[----:B------:R-:W-:Y:S01]  /*0ab0*/  @!P5 IMAD.WIDE R22, R0, 0x2, R2 ;  /* 0x000000020016d825 */ /* 0x000fe200078e0202 */
[----:B------:R-:W-:Y:S02]  /*0ac0*/  LOP3.LUT R2, R32, 0xfffffff0, RZ, 0xc0, !PT ;  /* 0xfffffff020027812 */ /* 0x000fe400078ec0ff */
[----:B------:R-:W-:Y:S01]  /*0ad0*/  @!P5 LEA.HI.X R5, R48, R3, R49, 0x1, P1 ;  /* 0x000000033005d211 */ /* 0x000fe200008f0c31 */
[----:B------:R-:W-:Y:S02]  /*0ae0*/  @!P2 IMAD.SHL.U32 R0, R140, 0x2, RZ ;  /* 0x000000028c00a824 */ /* 0x000fe400078e00ff */
[----:B------:R-:W-:-:S02]  /*0af0*/  IMAD.MOV.U32 R3, RZ, RZ, 0x60 ;  /* 0x00000060ff037424 */ /* 0x000fc400078e00ff */
[----:B-----5:R-:W-:Y:S01]  /*0b00*/  IMAD.MOV.U32 R28, RZ, RZ, 0x40 ;  /* 0x00000040ff1c7424 */ /* 0x020fe200078e00ff */
[----:B------:R2:W-:Y:S01]  /*0b10*/  @!P2 LDGSTS.E.BYPASS.LTC128B.128 [R0+0x2100], [R8.64], !P4 ;  /* 0x021000000800afae */ /* 0x0005e2000e101d48 */
[----:B------:R-:W-:-:S03]  /*0b20*/  IMAD.WIDE.U32 R136, R3, c[0x0][0x1e0], RZ ;  /* 0x0000780003887a25 */ /* 0x000fc600078e00ff */
[----:B------:R3:W-:Y:S01]  /*0b30*/  @!P2 LDGSTS.E.BYPASS.LTC128B.128 [R0+0x6100], [R12.64], !P0 ;  /* 0x061000000c00afae */ /* 0x0007e2000c101d48 */
[----:B------:R-:W-:-:S03]  /*0b40*/  IMAD R133, R141, -0x60, R3 ;  /* 0xffffffa08d857824 */ /* 0x000fc600078e0203 */
[----:B------:R5:W-:Y:S01]  /*0b50*/  @!P2 LDGSTS.E.BYPASS.LTC128B.128 [R0+0xa100], [R14.64], !P6 ;  /* 0x0a1000000e00afae */ /* 0x000be2000f101d48 */
[----:B--2---:R-:W-:Y:S01]  /*0b60*/  @!P5 IMAD.SHL.U32 R8, R140, 0x2, RZ ;  /* 0x000000028c08d824 */ /* 0x004fe200078e00ff */
[----:B---3--:R-:W-:-:S04]  /*0b70*/  IADD3 R12, R133, c[0x0][0x1d0], -R24 ;  /* 0x00007400850c7a10 */ /* 0x008fc80007ffe818 */
[----:B------:R2:W-:Y:S01]  /*0b80*/  @!P5 LDGSTS.E.BYPASS.LTC128B.128 [R8+0x3100], [R4.64], !P4 ;  /* 0x031000000408dfae */ /* 0x0005e2000e101d48 */
[----:B-----5:R-:W-:Y:S01]  /*0b90*/  IMAD R0, R3, c[0x0][0x1e4], RZ ;  /* 0x0000790003007a24 */ /* 0x020fe200078e02ff */
[----:B------:R-:W-:Y:S02]  /*0ba0*/  IADD3 R15, R141, -0x1, RZ ;  /* 0xffffffff8d0f7810 */ /* 0x000fe40007ffe0ff */
[----:B------:R3:W-:Y:S01]  /*0bb0*/  @!P5 LDGSTS.E.BYPASS.LTC128B.128 [R8+0x7100], [R16.64], !P0 ;  /* 0x071000001008dfae */ /* 0x0007e2000c101d48 */
[C---:B------:R-:W-:Y:S01]  /*0bc0*/  ISETP.GE.AND P3, PT, R12.reuse, 0x1, PT ;  /* 0x000000010c00780c */ /* 0x040fe20003f66270 */
[----:B------:R-:W-:Y:S01]  /*0bd0*/  IMAD.IADD R134, R137, 0x1, R0 ;  /* 0x0000000189867824 */ /* 0x000fe200078e0200 */
[----:B-1----:R-:W-:Y:S01]  /*0be0*/  SHF.R.S32.HI R26, RZ, 0x1f, R15 ;  /* 0x0000001fff1a7819 */ /* 0x002fe2000001140f */
[----:B------:R-:W-:Y:S01]  /*0bf0*/  IMAD R0, R21, c[0x0][0x1f0], RZ ;  /* 0x00007c0015007a24 */ /* 0x000fe200078e02ff */
[----:B------:R-:W-:Y:S01]  /*0c00*/  ISETP.GE.AND P1, PT, R12, 0x41, PT ;  /* 0x000000410c00780c */ /* 0x000fe20003f26270 */
[----:B------:R-:W-:Y:S01]  /*0c10*/  IMAD.SHL.U32 R14, R138, 0x40, RZ ;  /* 0x000000408a0e7824 */ /* 0x000fe200078e00ff */
[----:B------:R-:W-:Y:S01]  /*0c20*/  ISETP.GE.AND P2, PT, R12, 0x21, PT ;  /* 0x000000210c00780c */ /* 0x000fe20003f46270 */
[----:B------:R1:W-:Y:S01]  /*0c30*/  @!P5 LDGSTS.E.BYPASS.LTC128B.128 [R8+0xb100], [R22.64], !P6 ;  /* 0x0b1000001608dfae */ /* 0x0003e2000f101d48 */
[----:B------:R-:W-:-:S02]  /*0c40*/  ISETP.GE.AND P6, PT, R48, c[0x0][0x1d4], PT ;  /* 0x0000750030007a0c */ /* 0x000fc40003fc6270 */
[----:B------:R-:W-:Y:S01]  /*0c50*/  ISETP.GE.AND P5, PT, R39, c[0x0][0x1d4], PT ;  /* 0x0000750027007a0c */ /* 0x000fe20003fa6270 */
[----:B------:R-:W0:Y:S01]  /*0c60*/  LDGDEPBAR ;  /* 0x00000000000079af */ /* 0x000e220000000000 */
[----:B--2---:R-:W-:Y:S02]  /*0c70*/  IMAD.IADD R4, R36, 0x1, -R2 ;  /* 0x0000000124047824 */ /* 0x004fe400078e0a02 */
[----:B------:R-:W-:Y:S02]  /*0c80*/  IMAD R2, R20, c[0x0][0x1f4], R0 ;  /* 0x00007d0014027a24 */ /* 0x000fe400078e0200 */
[----:B------:R-:W-:Y:S01]  /*0c90*/  IMAD R0, R134, R15, RZ ;  /* 0x0000000f86007224 */ /* 0x000fe200078e02ff */
[----:B------:R-:W-:Y:S01]  /*0ca0*/  SHF.R.S32.HI R3, RZ, 0x1f, R4 ;  /* 0x0000001fff037819 */ /* 0x000fe20000011404 */
[----:B------:R-:W-:Y:S02]  /*0cb0*/  IMAD.IADD R143, R41, 0x1, R2 ;  /* 0x00000001298f7824 */ /* 0x000fe400078e0202 */
[----:B------:R-:W-:Y:S01]  /*0cc0*/  IMAD R0, R26, R136, R0 ;  /* 0x000000881a007224 */ /* 0x000fe200078e0200 */
[----:B------:R-:W-:Y:S01]  /*0cd0*/  LEA.HI R13, R3, R4, RZ, 0x3 ;  /* 0x00000004030d7211 */ /* 0x000fe200078f18ff */
[----:B------:R-:W-:Y:S01]  /*0ce0*/  IMAD.WIDE.U32 R2, R15, R136, R142 ;  /* 0x000000880f027225 */ /* 0x000fe200078e008e */
[----:B------:R2:W-:Y:S02]  /*0cf0*/  STL.64 [R1+0x18], R142 ;  /* 0x0000188e01007387 */ /* 0x0005e40000100a00 */
[----:B------:R-:W-:Y:S01]  /*0d00*/  LOP3.LUT R5, R13, 0xfffffff8, RZ, 0xc0, !PT ;  /* 0xfffffff80d057812 */ /* 0x000fe200078ec0ff */
[----:B------:R-:W-:Y:S01]  /*0d10*/  IMAD.IADD R0, R3, 0x1, R0 ;  /* 0x0000000103007824 */ /* 0x000fe200078e0200 */
[----:B----4-:R-:W-:Y:S01]  /*0d20*/  @P3 LEA R6, P0, R2, c[0x0][0x1c8], 0x1 ;  /* 0x0000720002063a11 */ /* 0x010fe200078008ff */
[----:B---3--:R-:W-:-:S03]  /*0d30*/  IMAD.WIDE.U32 R16, R135, 0x40, RZ ;  /* 0x0000004087107825 */ /* 0x008fc600078e00ff */
[----:B------:R-:W-:Y:S01]  /*0d40*/  @P3 LEA.HI.X R7, R2, c[0x0][0x1cc], R0, 0x1, P0 ;  /* 0x0000730002073a11 */ /* 0x000fe200000f0c00 */
[----:B------:R-:W-:Y:S01]  /*0d50*/  IMAD.IADD R11, R4, 0x1, -R5 ;  /* 0x00000001040b7824 */ /* 0x000fe200078e0a05 */
[----:B------:R-:W-:Y:S01]  /*0d60*/  @P1 IADD3 R9, P4, R2, R16, RZ ;  /* 0x0000001002091210 */ /* 0x000fe20007f9e0ff */
[----:B------:R-:W-:Y:S01]  /*0d70*/  IMAD.SHL.U32 R5, R25, 0x8, RZ ;  /* 0x0000000819057824 */ /* 0x000fe200078e00ff */
[----:B------:R-:W-:Y:S01]  /*0d80*/  @P2 LEA R3, P0, R135, R2, 0x5 ;  /* 0x0000000287032211 */ /* 0x000fe200078028ff */
[----:B------:R-:W-:Y:S01]  /*0d90*/  IMAD.SHL.U32 R2, R11, 0x40, RZ ;  /* 0x000000400b027824 */ /* 0x000fe200078e00ff */
[----:B------:R-:W-:Y:S02]  /*0da0*/  @P1 IADD3.X R14, R0, R17, R14, P4, !PT ;  /* 0x00000011000e1210 */ /* 0x000fe400027fe40e */
[----:B------:R-:W-:Y:S02]  /*0db0*/  @P2 LEA.HI.X R0, R135, R0, R138, 0x5, P0 ;  /* 0x0000000087002211 */ /* 0x000fe400000f2c8a */
[----:B------:R-:W-:-:S02]  /*0dc0*/  LOP3.LUT R2, R2, 0x1c0, RZ, 0xc0, !PT ;  /* 0x000001c002027812 */ /* 0x000fc400078ec0ff */
[----:B------:R-:W-:Y:S02]  /*0dd0*/  ISETP.GE.AND P4, PT, R35, c[0x0][0x1d4], PT ;  /* 0x0000750023007a0c */ /* 0x000fe40003f86270 */
[C---:B------:R-:W-:Y:S02]  /*0de0*/  @P2 LEA R4, P0, R3.reuse, c[0x0][0x1c8], 0x1 ;  /* 0x0000720003042a11 */ /* 0x040fe400078008ff */
[----:B------:R-:W-:Y:S02]  /*0df0*/  LOP3.LUT R10, R2, 0x8, R5, 0xf8, !PT ;  /* 0x00000008020a7812 */ /* 0x000fe400078ef805 */
[----:B-1----:R-:W-:Y:S02]  /*0e00*/  SHF.R.U32.HI R8, RZ, 0x3, R2 ;  /* 0x00000003ff087819 */ /* 0x002fe40000011602 */
[----:B------:R-:W-:Y:S01]  /*0e10*/  @P2 LEA.HI.X R5, R3, c[0x0][0x1cc], R0, 0x1, P0 ;  /* 0x0000730003052a11 */ /* 0x000fe200000f0c00 */
[----:B------:R-:W-:Y:S01]  /*0e20*/  IMAD R0, R25, 0x200, R31 ;  /* 0x0000020019007824 */ /* 0x000fe200078e021f */
[----:B------:R-:W-:Y:S01]  /*0e30*/  LOP3.LUT R10, R10, R8, RZ, 0x3c, !PT ;  /* 0x000000080a0a7212 */ /* 0x000fe200078e3cff */
[----:B------:R-:W-:Y:S01]  /*0e40*/  @P3 IMAD.SHL.U32 R8, R140, 0x2, RZ ;  /* 0x000000028c083824 */ /* 0x000fe200078e00ff */
[----:B------:R-:W-:Y:S01]  /*0e50*/  @P1 LEA R2, P0, R9, c[0x0][0x1c8], 0x1 ;  /* 0x0000720009021a11 */ /* 0x000fe200078008ff */
[----:B------:R-:W-:-:S02]  /*0e60*/  IMAD.SHL.U32 R224, R0, 0x2, RZ ;  /* 0x0000000200e07824 */ /* 0x000fc400078e00ff */
[----:B------:R-:W-:Y:S01]  /*0e70*/  IMAD.MOV.U32 R0, RZ, RZ, 0x20 ;  /* 0x00000020ff007424 */ /* 0x000fe200078e00ff */
[----:B------:R-:W-:Y:S01]  /*0e80*/  @P1 LEA.HI.X R3, R9, c[0x0][0x1cc], R14, 0x1, P0 ;  /* 0x0000730009031a11 */ /* 0x000fe200000f0c0e */
[----:B------:R-:W-:Y:S01]  /*0e90*/  @P2 IMAD.SHL.U32 R9, R140, 0x2, RZ ;  /* 0x000000028c092824 */ /* 0x000fe200078e00ff */
[----:B------:R1:W-:Y:S01]  /*0ea0*/  @P3 LDGSTS.E.BYPASS.LTC128B.128 [R8+0xc100], [R6.64], !P6 ;  /* 0x0c10000006083fae */ /* 0x0003e2000f101d48 */
[----:B------:R-:W-:Y:S02]  /*0eb0*/  LOP3.LUT P0, RZ, R30, 0x2, RZ, 0xc0, !PT ;  /* 0x000000021eff7812 */ /* 0x000fe4000780c0ff */
[----:B------:R-:W-:Y:S01]  /*0ec0*/  IADD3 R231, R224, 0xc120, RZ ;  /* 0x0000c120e0e77810 */ /* 0x000fe20007ffe0ff */
[----:B------:R1:W-:Y:S04]  /*0ed0*/  @P3 LDGSTS.E.BYPASS.LTC128B.128 [R8+0xf100], [R6.64+0x80], !P5 ;  /* 0x0f10008006083fae */ /* 0x0003e8000e901d48 */
[----:B------:R1:W-:Y:S04]  /*0ee0*/  @P3 LDGSTS.E.BYPASS.LTC128B.128 [R8+0x12100], [R6.64+0x100], !P4 ;  /* 0x1210010006083fae */ /* 0x0003e8000e101d48 */
[----:B------:R3:W-:Y:S04]  /*0ef0*/  @P2 LDGSTS.E.BYPASS.LTC128B.128 [R9+0xd100], [R4.64], !P6 ;  /* 0x0d10000004092fae */ /* 0x0007e8000f101d48 */
[----:B------:R3:W-:Y:S04]  /*0f00*/  @P2 LDGSTS.E.BYPASS.LTC128B.128 [R9+0x10100], [R4.64+0x80], !P5 ;  /* 0x1010008004092fae */ /* 0x0007e8000e901d48 */
[----:B------:R3:W-:Y:S01]  /*0f10*/  @P2 LDGSTS.E.BYPASS.LTC128B.128 [R9+0x13100], [R4.64+0x100], !P4 ;  /* 0x1310010004092fae */ /* 0x0007e2000e101d48 */
[----:B------:R-:W-:-:S04]  /*0f20*/  LOP3.LUT P2, RZ, R11, 0x4, RZ, 0xc0, !PT ;  /* 0x000000040bff7812 */ /* 0x000fc8000784c0ff */
[----:B------:R-:W-:Y:S01]  /*0f30*/  SEL R0, R0, 0xffffffe0, !P2 ;  /* 0xffffffe000007807 */ /* 0x000fe20005000000 */
[----:B-1----:R-:W-:Y:S01]  /*0f40*/  @P1 IMAD.SHL.U32 R6, R140, 0x2, RZ ;  /* 0x000000028c061824 */ /* 0x002fe200078e00ff */
[----:B------:R-:W-:-:S04]  /*0f50*/  LEA.HI R7, R34, R36, RZ, 0x5 ;  /* 0x0000002422077211 */ /* 0x000fc800078f28ff */
[----:B------:R1:W-:Y:S01]  /*0f60*/  @P1 LDGSTS.E.BYPASS.LTC128B.128 [R6+0xe100], [R2.64], !P6 ;  /* 0x0e10000002061fae */ /* 0x0003e2000f101d48 */
[----:B------:R-:W-:Y:S02]  /*0f70*/  SHF.R.S32.HI R208, RZ, 0x5, R7 ;  /* 0x00000005ffd07819 */ /* 0x000fe40000011407 */
[----:B------:R-:W-:Y:S01]  /*0f80*/  LOP3.LUT R7, R7, 0xffffffe0, RZ, 0xc0, !PT ;  /* 0xffffffe007077812 */ /* 0x000fe200078ec0ff */
[----:B------:R1:W-:Y:S01]  /*0f90*/  @P1 LDGSTS.E.BYPASS.LTC128B.128 [R6+0x11100], [R2.64+0x80], !P5 ;  /* 0x1110008002061fae */ /* 0x0003e2000e901d48 */
[----:B---3--:R-:W-:-:S03]  /*0fa0*/  IMAD.SHL.U32 R5, R13, 0x40, RZ ;  /* 0x000000400d057824 */ /* 0x008fc600078e00ff */
[----:B------:R1:W-:Y:S01]  /*0fb0*/  @P1 LDGSTS.E.BYPASS.LTC128B.128 [R6+0x14100], [R2.64+0x100], !P4 ;  /* 0x1410010002061fae */ /* 0x0003e2000e101d48 */
[----:B------:R-:W-:Y:S01]  /*0fc0*/  IMAD.MOV.U32 R4, RZ, RZ, 0x10 ;  /* 0x00000010ff047424 */ /* 0x000fe200078e00ff */
[----:B------:R-:W-:Y:S01]  /*0fd0*/  LOP3.LUT P1, RZ, R11, 0x2, RZ, 0xc0, !PT ;  /* 0x000000020bff7812 */ /* 0x000fe2000782c0ff */
[----:B------:R-:W-:Y:S01]  /*0fe0*/  IMAD.IADD R132, R36, 0x1, -R7 ;  /* 0x0000000124847824 */ /* 0x000fe200078e0a07 */
[----:B------:R-:W0:Y:S01]  /*0ff0*/  LDGDEPBAR ;  /* 0x00000000000079af */ /* 0x000e220000000000 */
[----:B------:R-:W-:Y:S02]  /*1000*/  LOP3.LUT R5, R10, 0xfffffe00, R5, 0xf8, !PT ;  /* 0xfffffe000a057812 */ /* 0x000fe400078ef805 */
[----:B------:R-:W-:-:S03]  /*1010*/  SEL R4, R4, 0xfffffff0, !P1 ;  /* 0xfffffff004047807 */ /* 0x000fc60004800000 */
[----:B------:R-:W-:-:S04]  /*1020*/  IMAD R208, R208, 0x400, R5 ;  /* 0x00000400d0d07824 */ /* 0x000fc800078e0205 */
[----:B------:R-:W-:-:S04]  /*1030*/  IMAD.SHL.U32 R208, R208, 0x2, RZ ;  /* 0x00000002d0d07824 */ /* 0x000fc800078e00ff */
[--C-:B------:R-:W-:Y:S02]  /*1040*/  IMAD R212, R4, 0x2, R208.reuse ;  /* 0x0000000204d47824 */ /* 0x100fe400078e02d0 */
[C---:B------:R-:W-:Y:S02]  /*1050*/  IMAD R216, R0.reuse, 0x2, R208 ;  /* 0x0000000200d87824 */ /* 0x040fe400078e02d0 */
[----:B------:R-:W-:Y:S01]  /*1060*/  IMAD R220, R0, 0x2, R212 ;  /* 0x0000000200dc7824 */ /* 0x000fe200078e02d4 */
[----:B-1----:R-:W-:Y:S01]  /*1070*/  IADD3 R3, R224, 0xc100, RZ ;  /* 0x0000c100e0037810 */ /* 0x002fe20007ffe0ff */
[----:B------:R-:W-:-:S04]  /*1080*/  DEPBAR.LE SB0, 0x1 ;  /* 0x000080400000791a */ /* 0x000fc80000000000 */
[----:B------:R-:W-:Y:S01]  /*1090*/  BAR.SYNC.DEFER_BLOCKING 0x0 ;  /* 0x0000000000007b1d */ /* 0x000fe20000010000 */
[----:B------:R-:W-:Y:S01]  /*10a0*/  IMAD R2, R33, c[0x0][0x208], RZ ;  /* 0x0000820021027a24 */ /* 0x000fe200078e02ff */
[----:B------:R-:W-:Y:S02]  /*10b0*/  @P0 IADD3 R231, R3, -0x20, RZ ;  /* 0xffffffe003e70810 */ /* 0x000fe40007ffe0ff */
[----:B------:R-:W-:Y:S01]  /*10c0*/  ISETP.GE.AND P0, PT, R139, 0x1, PT ;  /* 0x000000018b00780c */ /* 0x000fe20003f06270 */
[C---:B------:R-:W-:Y:S01]  /*10d0*/  IMAD R6, R24.reuse, c[0x0][0x20c], R2 ;  /* 0x0000830018067a24 */ /* 0x040fe200078e0202 */
[C---:B------:R-:W-:Y:S01]  /*10e0*/  IADD3 R248, R231.reuse, 0x800, RZ ;  /* 0x00000800e7f87810 */ /* 0x040fe20007ffe0ff */
[----:B------:R-:W-:Y:S01]  /*10f0*/  IMAD.WIDE.U32 R2, R24, c[0x0][0x208], R48 ;  /* 0x0000820018027a25 */ /* 0x000fe200078e0030 */
[C---:B------:R-:W-:Y:S02]  /*1100*/  IADD3 R247, R231.reuse, 0x1000, RZ ;  /* 0x00001000e7f77810 */ /* 0x040fe40007ffe0ff */
[----:B------:R-:W-:Y:S01]  /*1110*/  IADD3 R246, R231, 0x1800, RZ ;  /* 0x00001800e7f67810 */ /* 0x000fe20007ffe0ff */
[----:B------:R-:W-:Y:S01]  /*1120*/  IMAD.IADD R3, R3, 0x1, R6 ;  /* 0x0000000103037824 */ /* 0x000fe200078e0206 */
[C---:B------:R-:W-:Y:S01]  /*1130*/  IADD3 R245, R231.reuse, 0x2000, RZ ;  /* 0x00002000e7f57810 */ /* 0x040fe20007ffe0ff */
[----:B------:R-:W-:Y:S01]  /*1140*/  IMAD R6, R38, c[0x0][0x210], RZ ;  /* 0x0000840026067a24 */ /* 0x000fe200078e02ff */
[----:B------:R-:W-:Y:S01]  /*1150*/  IADD3 R244, R231, 0x2800, RZ ;  /* 0x00002800e7f47810 */ /* 0x000fe20007ffe0ff */
[----:B------:R-:W-:-:S04]  /*1160*/  IMAD.WIDE.U32 R2, R37, c[0x0][0x210], R2 ;  /* 0x0000840025027a25 */ /* 0x000fc800078e0002 */
[----:B------:R-:W-:-:S04]  /*1170*/  IMAD R6, R37, c[0x0][0x214], R6 ;  /* 0x0000850025067a24 */ /* 0x000fc800078e0206 */
[----:B------:R-:W-:Y:S01]  /*1180*/  IMAD.IADD R3, R3, 0x1, R6 ;  /* 0x0000000103037824 */ /* 0x000fe200078e0206 */
[----:B------:R2:W1:Y:S01]  /*1190*/  LDSM.16.M88.4 R156, [R208+0x100] ;  /* 0x00010000d09c783b */ /* 0x0004620000000200 */
[----:B------:R-:W-:Y:S02]  /*11a0*/  IMAD R6, R21, c[0x0][0x218], RZ ;  /* 0x0000860015067a24 */ /* 0x000fe400078e02ff */
[C---:B------:R-:W-:Y:S01]  /*11b0*/  IMAD.WIDE.U32 R10, R20.reuse, c[0x0][0x218], R2 ;  /* 0x00008600140a7a25 */ /* 0x040fe200078e0002 */
[----:B------:R2:W3:Y:S03]  /*11c0*/  LDSM.16.M88.4 R192, [R208+0x4100] ;  /* 0x00410000d0c0783b */ /* 0x0004e60000000200 */
[----:B------:R-:W-:Y:S01]  /*11d0*/  IMAD R6, R20, c[0x0][0x21c], R6 ;  /* 0x0000870014067a24 */ /* 0x000fe200078e0206 */
[----:B------:R2:W4:Y:S03]  /*11e0*/  LDSM.16.M88.4 R160, [R212+0x100] ;  /* 0x00010000d4a0783b */ /* 0x0005260000000200 */
[----:B------:R-:W-:Y:S01]  /*11f0*/  IMAD.IADD R9, R11, 0x1, R6 ;  /* 0x000000010b097824 */ /* 0x000fe200078e0206 */
[----:B------:R2:W1:Y:S04]  /*1200*/  LDSM.16.M88.4 R196, [R212+0x4100] ;  /* 0x00410000d4c4783b */ /* 0x0004680000000200 */
[----:B------:R2:W1:Y:S04]  /*1210*/  LDSM.16.M88.4 R184, [R216+0x100] ;  /* 0x00010000d8b8783b */ /* 0x0004680000000200 */
[----:B------:R2:W1:Y:S04]  /*1220*/  LDSM.16.M88.4 R200, [R216+0x4100] ;  /* 0x00410000d8c8783b */ /* 0x0004680000000200 */
[----:B------:R2:W1:Y:S04]  /*1230*/  LDSM.16.M88.4 R188, [R220+0x100] ;  /* 0x00010000dcbc783b */ /* 0x0004680000000200 */
[----:B------:R2:W1:Y:S04]  /*1240*/  LDSM.16.M88.4 R204, [R220+0x4100] ;  /* 0x00410000dccc783b */ /* 0x0004680000000200 */
[----:B------:R-:W1:Y:S04]  /*1250*/  LDSM.16.M88.4 R208, [R208+0x8100] ;  /* 0x00810000d0d0783b */ /* 0x000e680000000200 */
[----:B------:R-:W1:Y:S04]  /*1260*/  LDSM.16.M88.4 R212, [R212+0x8100] ;  /* 0x00810000d4d4783b */ /* 0x000e680000000200 */
[----:B------:R-:W1:Y:S04]  /*1270*/  LDSM.16.M88.4 R216, [R216+0x8100] ;  /* 0x00810000d8d8783b */ /* 0x000e680000000200 */
[----:B------:R-:W1:Y:S04]  /*1280*/  LDSM.16.M88.4 R220, [R220+0x8100] ;  /* 0x00810000dcdc783b */ /* 0x000e680000000200 */
[----:B------:R-:W-:Y:S06]  /*1290*/  BAR.SYNC.DEFER_BLOCKING 0x0 ;  /* 0x0000000000007b1d */ /* 0x000fec0000010000 */
[----:B------:R2:W-:Y:S04]  /*12a0*/  STL.64 [R1+0x40], R10 ;  /* 0x0000400a01007387 */ /* 0x0005e80000100a00 */
[----:B------:R2:W-:Y:S01]  /*12b0*/  STL [R1+0x3c], R9 ;  /* 0x00003c0901007387 */ /* 0x0005e20000100800 */
[----:B------:R-:W-:-:S04]  /*12c0*/  DEPBAR.LE SB0, 0x0 ;  /* 0x000080000000791a */ /* 0x000fc80000000000 */
[----:B------:R-:W-:Y:S06]  /*12d0*/  BAR.SYNC.DEFER_BLOCKING 0x0 ;  /* 0x0000000000007b1d */ /* 0x000fec0000010000 */
[----:B------:R2:W1:Y:S04]  /*12e0*/  LDSM.16.M88.4 R32, [R224+0xc100] ;  /* 0x00c10000e020783b */ /* 0x0004680000000200 */
[----:B------:R2:W1:Y:S04]  /*12f0*/  LDSM.16.M88.4 R16, [R224+0xc900] ;  /* 0x00c90000e010783b */ /* 0x0004680000000200 */
[----:B------:R2:W1:Y:S04]  /*1300*/  LDSM.16.M88.4 R40, [R224+0xd100] ;  /* 0x00d10000e028783b */ /* 0x0004680000000200 */
[----:B------:R2:W1:Y:S04]  /*1310*/  LDSM.16.M88.4 R52, [R224+0xd900] ;  /* 0x00d90000e034783b */ /* 0x0004680000000200 */
[----:B------:R2:W1:Y:S04]  /*1320*/  LDSM.16.M88.4 R76, [R224+0xe100] ;  /* 0x00e10000e04c783b */ /* 0x0004680000000200 */
[----:B------:R2:W1:Y:S04]  /*1330*/  LDSM.16.M88.4 R84, [R224+0xe900] ;  /* 0x00e90000e054783b */ /* 0x0004680000000200 */
[----:B------:R2:W1:Y:S04]  /*1340*/  LDSM.16.M88.4 R44, [R231] ;  /* 0x00000000e72c783b */ /* 0x0004680000000200 */
[----:B------:R2:W1:Y:S04]  /*1350*/  LDSM.16.M88.4 R56, [R231+0x800] ;  /* 0x00080000e738783b */ /* 0x0004680000000200 */
[----:B------:R2:W1:Y:S04]  /*1360*/  LDSM.16.M88.4 R72, [R231+0x1000] ;  /* 0x00100000e748783b */ /* 0x0004680000000200 */
[----:B------:R2:W1:Y:S04]  /*1370*/  LDSM.16.M88.4 R80, [R231+0x1800] ;  /* 0x00180000e750783b */ /* 0x0004680000000200 */
[----:B------:R2:W1:Y:S04]  /*1380*/  LDSM.16.M88.4 R88, [R231+0x2000] ;  /* 0x00200000e758783b */ /* 0x0004680000000200 */
[----:B------:R2:W1:Y:S01]  /*1390*/  LDSM.16.M88.4 R100, [R231+0x2800] ;  /* 0x00280000e764783b */ /* 0x0004620000000200 */
[----:B------:R-:W-:Y:S05]  /*13a0*/  @!P0 BRA `(.L_x_0) ;  /* 0x0000032000008947 */ /* 0x000fea0003800000 */
[----:B---34-:R-:W-:Y:S01]  /*13b0*/  IMAD R2, R26, c[0x0][0x208], RZ ;  /* 0x000082001a027a24 */ /* 0x018fe200078e02ff */
[----:B------:R-:W-:Y:S01]  /*13c0*/  ISETP.LT.OR P3, PT, R12, 0x1, P6 ;  /* 0x000000010c00780c */ /* 0x000fe20003761670 */
[----:B------:R-:W-:-:S04]  /*13d0*/  IMAD.WIDE.U32 R6, R15, c[0x0][0x208], RZ ;  /* 0x000082000f067a25 */ /* 0x000fc800078e00ff */
[----:B------:R-:W-:Y:S02]  /*13e0*/  IMAD R2, R15, c[0x0][0x20c], R2 ;  /* 0x000083000f027a24 */ /* 0x000fe400078e0202 */
[----:B------:R-:W-:Y:S01]  /*13f0*/  IMAD.MOV.U32 R8, RZ, RZ, R10 ;  /* 0x000000ffff087224 */ /* 0x000fe200078e000a */
[----:B--2---:R-:W-:Y:S01]  /*1400*/  SEL R10, RZ, 0x2, P5 ;  /* 0x00000002ff0a7807 */ /* 0x004fe20002800000 */
[----:B------:R-:W-:Y:S02]  /*1410*/  IMAD.IADD R2, R7, 0x1, R2 ;  /* 0x0000000107027824 */ /* 0x000fe400078e0202 */
[----:B------:R-:W-:Y:S01]  /*1420*/  IMAD.WIDE.U32 R6, R6, 0x60, R8 ;  /* 0x0000006006067825 */ /* 0x000fe200078e0008 */
[----:B------:R2:W-:Y:S03]  /*1430*/  STL.64 [R1+0x38], R8 ;  /* 0x0000380801007387 */ /* 0x0005e60000100a00 */
[----:B------:R-:W-:Y:S01]  /*1440*/  IMAD R3, R2, 0x60, RZ ;  /* 0x0000006002037824 */ /* 0x000fe200078e02ff */
[----:B------:R-:W-:Y:S01]  /*1450*/  LEA R2, P0, R6, c[0x0][0x1f8], 0x1 ;  /* 0x00007e0006027a11 */ /* 0x000fe200078008ff */
[----:B------:R-:W-:-:S02]  /*1460*/  IMAD R11, R28, c[0x0][0x20c], RZ ;  /* 0x000083001c0b7a24 */ /* 0x000fc400078e02ff */
[----:B------:R-:W-:Y:S01]  /*1470*/  IMAD.IADD R3, R7, 0x1, R3 ;  /* 0x0000000107037824 */ /* 0x000fe200078e0203 */
[----:B------:R-:W-:Y:S01]  /*1480*/  SEL R7, RZ, 0x4, P4 ;  /* 0x00000004ff077807 */ /* 0x000fe20002000000 */
[----:B------:R-:W-:-:S03]  /*1490*/  IMAD.WIDE.U32 R14, R28, c[0x0][0x208], RZ ;  /* 0x000082001c0e7a25 */ /* 0x000fc600078e00ff */
[----:B------:R-:W-:Y:S01]  /*14a0*/  LEA.HI.X R3, R6, c[0x0][0x1fc], R3, 0x1, P0 ;  /* 0x00007f0006037a11 */ /* 0x000fe200000f0c03 */
[----:B------:R-:W-:Y:S01]  /*14b0*/  IMAD.IADD R11, R15, 0x1, R11 ;  /* 0x000000010f0b7824 */ /* 0x000fe200078e020b */
[----:B------:R-:W-:Y:S01]  /*14c0*/  SEL R6, RZ, 0x1, P6 ;  /* 0x00000001ff067807 */ /* 0x000fe20003000000 */
[----:B------:R-:W-:-:S03]  /*14d0*/  IMAD.SHL.U32 R13, R140, 0x2, RZ ;  /* 0x000000028c0d7824 */ /* 0x000fc600078e00ff */
[----:B------:R-:W-:Y:S02]  /*14e0*/  IADD3 R10, R7, R10, R6 ;  /* 0x0000000a070a7210 */ /* 0x000fe40007ffe006 */
[----:B------:R-:W-:Y:S01]  /*14f0*/  @!PT LDS RZ, [RZ] ;  /* 0x00000000fffff984 */ /* 0x000fe20000000800 */
[----:B------:R-:W-:Y:S01]  /*1500*/  @!PT LDS RZ, [RZ] ;  /* 0x00000000fffff984 */ /* 0x000fe20000000800 */
[----:B------:R-:W-:Y:S01]  /*1510*/  @!PT LDS RZ, [RZ] ;  /* 0x00000000fffff984 */ /* 0x000fe20000000800 */
[----:B------:R3:W-:Y:S02]  /*1520*/  LDGSTS.E.BYPASS.LTC128B.128 [R13+0x100], [R2.64], !P3 ;  /* 0x00100000020d7fae */ /* 0x0007e4000d901d48 */
[----:B------:R-:W-:Y:S02]  /*1530*/  LOP3.LUT P2, RZ, R10, 0x2, RZ, 0xc0, !PT ;  /* 0x000000020aff7812 */ /* 0x000fe4000784c0ff */
[----:B--2---:R-:W-:-:S04]  /*1540*/  IADD3 R8, P1, P0, R14, 0x80, R2 ;  /* 0x000000800e087810 */ /* 0x004fc8000783e002 */
[----:B------:R-:W-:Y:S02]  /*1550*/  IADD3.X R9, R11, RZ, R3, P1, P0 ;  /* 0x000000ff0b097210 */ /* 0x000fe40000fe0403 */
[----:B------:R-:W-:-:S04]  /*1560*/  IADD3 R6, P1, P0, R14, 0x100, R2 ;  /* 0x000001000e067810 */ /* 0x000fc8000783e002 */
[----:B------:R-:W-:Y:S02]  /*1570*/  IADD3.X R7, R11, RZ, R3, P1, P0 ;  /* 0x000000ff0b077210 */ /* 0x000fe40000fe0403 */
[----:B------:R-:W-:Y:S02]  /*1580*/  LOP3.LUT P1, RZ, R10, 0x4, RZ, 0xc0, !PT ;  /* 0x000000040aff7812 */ /* 0x000fe4000782c0ff */
[C---:B------:R-:W-:Y:S02]  /*1590*/  ISETP.LT.OR P0, PT, R12.reuse, 0x1, !P2 ;  /* 0x000000010c00780c */ /* 0x040fe40005701670 */
[----:B------:R-:W-:-:S11]  /*15a0*/  ISETP.LT.OR P3, PT, R12, 0x1, !P1 ;  /* 0x000000010c00780c */ /* 0x000fd60004f61670 */
[----:B------:R3:W-:Y:S01]  /*15b0*/  LDGSTS.E.BYPASS.LTC128B.128 [R13+0x3100], [R2.64+0x80], !P0 ;  /* 0x03100080020d7fae */ /* 0x0007e2000c101d48 */
[----:B------:R-:W-:-:S03]  /*15c0*/  ISETP.LT.OR P0, PT, R12, 0x21, P6 ;  /* 0x000000210c00780c */ /* 0x000fc60003701670 */
[----:B------:R3:W-:Y:S02]  /*15d0*/  LDGSTS.E.BYPASS.LTC128B.128 [R13+0x6100], [R2.64+0x100], !P3 ;  /* 0x06100100020d7fae */ /* 0x0007e4000d901d48 */
[----:B---3--:R-:W-:-:S05]  /*15e0*/  IADD3 R2, P3, R2, R14, RZ ;  /* 0x0000000e02027210 */ /* 0x008fca0007f7e0ff */
[----:B------:R-:W-:Y:S01]  /*15f0*/  IMAD.X R3, R11, 0x1, R3, P3 ;  /* 0x000000010b037824 */ /* 0x000fe200018e0603 */
[C---:B------:R-:W-:Y:S02]  /*1600*/  ISETP.LT.OR P3, PT, R12.reuse, 0x21, !P2 ;  /* 0x000000210c00780c */ /* 0x040fe40005761670 */
[C---:B------:R-:W-:Y:S02]  /*1610*/  ISETP.LT.OR P2, PT, R12.reuse, 0x41, !P2 ;  /* 0x000000410c00780c */ /* 0x040fe40005741670 */
[----:B------:R2:W-:Y:S01]  /*1620*/  LDGSTS.E.BYPASS.LTC128B.128 [R13+0x1100], [R2.64], !P0 ;  /* 0x01100000020d7fae */ /* 0x0005e2000c101d48 */
[C---:B------:R-:W-:Y:S02]  /*1630*/  ISETP.LT.OR P0, PT, R12.reuse, 0x21, !P1 ;  /* 0x000000210c00780c */ /* 0x040fe40004f01670 */
[----:B------:R-:W-:-:S06]  /*1640*/  ISETP.LT.OR P1, PT, R12, 0x41, !P1 ;  /* 0x000000410c00780c */ /* 0x000fcc0004f21670 */
[----:B------:R3:W-:Y:S01]  /*1650*/  LDGSTS.E.BYPASS.LTC128B.128 [R13+0x4100], [R8.64], !P3 ;  /* 0x04100000080d7fae */ /* 0x0007e2000d901d48 */
[----:B------:R-:W-:-:S04]  /*1660*/  ISETP.LT.OR P3, PT, R12, 0x41, P6 ;  /* 0x000000410c00780c */ /* 0x000fc80003761670 */
[----:B------:R3:W-:Y:S01]  /*1670*/  LDGSTS.E.BYPASS.LTC128B.128 [R13+0x7100], [R6.64], !P0 ;  /* 0x07100000060d7fae */ /* 0x0007e2000c101d48 */
[----:B--2---:R-:W-:-:S05]  /*1680*/  IADD3 R2, P0, R2, R14, RZ ;  /* 0x0000000e02027210 */ /* 0x004fca0007f1e0ff */
[----:B------:R-:W-:-:S05]  /*1690*/  IMAD.X R3, R3, 0x1, R11, P0 ;  /* 0x0000000103037824 */ /* 0x000fca00000e060b */
[----:B------:R3:W-:Y:S04]  /*16a0*/  LDGSTS.E.BYPASS.LTC128B.128 [R13+0x2100], [R2.64], !P3 ;  /* 0x02100000020d7fae */ /* 0x0007e8000d901d48 */
[----:B------:R3:W-:Y:S04]  /*16b0*/  LDGSTS.E.BYPASS.LTC128B.128 [R13+0x5100], [R2.64+0x80], !P2 ;  /* 0x05100080020d7fae */ /* 0x0007e8000d101d48 */
[----:B------:R3:W-:Y:S02]  /*16c0*/  LDGSTS.E.BYPASS.LTC128B.128 [R13+0x8100], [R2.64+0x100], !P1 ;  /* 0x08100100020d7fae */ /* 0x0007e4000c901d48 */
.L_x_0:
[----:B-1-34-:R-:W-:Y:S01]  /*16d0*/  HMMA.16816.F32.BF16 R24, R156, R16, RZ ;  /* 0x000000109c18723c */ /* 0x01afe200000418ff */
[----:B------:R-:W-:Y:S01]  /*16e0*/  LOP3.LUT P0, RZ, R30, 0x4, RZ, 0xc0, !PT ;  /* 0x000000041eff7812 */ /* 0x000fe2000780c0ff */
[----:B------:R-:W-:Y:S01]  /*16f0*/  LDSM.16.M88.4 R116, [R231+0x3800] ;  /* 0x00380000e774783b */ /* 0x000fe20000000200 */
[----:B------:R-:W-:-:S02]  /*1700*/  ISETP.GE.AND P3, PT, R139, 0x61, PT ;  /* 0x000000618b00780c */ /* 0x000fc40003f66270 */
[----:B------:R-:W-:Y:S01]  /*1710*/  SEL R2, R28, 0xffffffc0, !P0 ;  /* 0xffffffc01c027807 */ /* 0x000fe20004000000 */
[----:B------:R-:W-:Y:S01]  /*1720*/  LDSM.16.M88.4 R120, [R224+0x12100] ;  /* 0x01210000e078783b */ /* 0x000fe20000000200 */
[C---:B------:R-:W-:Y:S01]  /*1730*/  IADD3 R243, R231.reuse, 0x3000, RZ ;  /* 0x00003000e7f37810 */ /* 0x040fe20007ffe0ff */
[C---:B------:R-:W-:Y:S01]  /*1740*/  HMMA.16816.F32.BF16 R20, R156.reuse, R18, RZ ;  /* 0x000000129c14723c */ /* 0x040fe200000418ff */
[-C--:B------:R-:W-:Y:S01]  /*1750*/  IADD3 R230, R224, R2.reuse, RZ ;  /* 0x00000002e0e67210 */ /* 0x080fe20007ffe0ff */
[----:B------:R-:W0:Y:S01]  /*1760*/  LDGDEPBAR ;  /* 0x00000000000079af */ /* 0x000e220000000000 */
[C---:B------:R-:W-:Y:S02]  /*1770*/  IADD3 R227, R231.reuse, R2, RZ ;  /* 0x00000002e7e37210 */ /* 0x040fe40007ffe0ff */
[C---:B------:R-:W-:Y:S01]  /*1780*/  IADD3 R242, R231.reuse, 0x3800, RZ ;  /* 0x00003800e7f27810 */ /* 0x040fe20007ffe0ff */
[----:B------:R-:W-:Y:S01]  /*1790*/  LDSM.16.M88.4 R92, [R230+0xe100] ;  /* 0x00e10000e65c783b */ /* 0x000fe20000000200 */
[C---:B------:R-:W-:Y:S01]  /*17a0*/  IADD3 R241, R231.reuse, 0x4000, RZ ;  /* 0x00004000e7f17810 */ /* 0x040fe20007ffe0ff */
[----:B------:R-:W-:Y:S01]  /*17b0*/  HMMA.16816.F32.BF16 R16, R156, R40, RZ ;  /* 0x000000289c10723c */ /* 0x000fe200000418ff */
[C---:B------:R-:W-:Y:S01]  /*17c0*/  IADD3 R240, R231.reuse, 0x4800, RZ ;  /* 0x00004800e7f07810 */ /* 0x040fe20007ffe0ff */
[----:B------:R-:W-:Y:S01]  /*17d0*/  LDSM.16.M88.4 R96, [R227] ;  /* 0x00000000e360783b */ /* 0x000fe20000000200 */
[----:B------:R-:W-:-:S02]  /*17e0*/  IADD3 R239, R231, 0x5000, RZ ;  /* 0x00005000e7ef7810 */ /* 0x000fc40007ffe0ff */
[C---:B------:R-:W-:Y:S01]  /*17f0*/  IADD3 R238, R231.reuse, 0x5800, RZ ;  /* 0x00005800e7ee7810 */ /* 0x040fe20007ffe0ff */
[----:B------:R-:W-:Y:S01]  /*1800*/  LDSM.16.M88.4 R124, [R227+0x3000] ;  /* 0x00300000e37c783b */ /* 0x000fe20000000200 */
[C---:B------:R-:W-:Y:S01]  /*1810*/  IADD3 R237, R231.reuse, 0x6000, RZ ;  /* 0x00006000e7ed7810 */ /* 0x040fe20007ffe0ff */
[C---:B------:R-:W-:Y:S01]  /*1820*/  HMMA.16816.F32.BF16 R36, R156.reuse, R32, RZ ;  /* 0x000000209c24723c */ /* 0x040fe200000418ff */
[C---:B------:R-:W-:Y:S01]  /*1830*/  IADD3 R236, R231.reuse, 0x6800, RZ ;  /* 0x00006800e7ec7810 */ /* 0x040fe20007ffe0ff */
[----:B------:R-:W-:Y:S01]  /*1840*/  LDSM.16.M88.4 R108, [R230+0xf900] ;  /* 0x00f90000e66c783b */ /* 0x000fe20000000200 */
[C---:B------:R-:W-:Y:S02]  /*1850*/  IADD3 R235, R231.reuse, 0x7000, RZ ;  /* 0x00007000e7eb7810 */ /* 0x040fe40007ffe0ff */
[C---:B------:R-:W-:Y:S01]  /*1860*/  IADD3 R234, R231.reuse, 0x7800, RZ ;  /* 0x00007800e7ea7810 */ /* 0x040fe20007ffe0ff */
[----:B------:R-:W-:Y:S01]  /*1870*/  LDSM.16.M88.4 R112, [R227+0x3800] ;  /* 0x00380000e370783b */ /* 0x000fe20000000200 */
[C---:B------:R-:W-:Y:S01]  /*1880*/  IADD3 R233, R231.reuse, 0x8000, RZ ;  /* 0x00008000e7e97810 */ /* 0x040fe20007ffe0ff */
[C---:B------:R-:W-:Y:S01]  /*1890*/  HMMA.16816.F32.BF16 R32, R156.reuse, R34, RZ ;  /* 0x000000229c20723c */ /* 0x040fe200000418ff */
[----:B------:R-:W-:Y:S01]  /*18a0*/  IADD3 R232, R231, 0x8800, RZ ;  /* 0x00008800e7e87810 */ /* 0x000fe20007ffe0ff */
[----:B------:R-:W-:Y:S06]  /*18b0*/  LDSM.16.M88.4 R128, [R230+0x12100] ;  /* 0x01210000e680783b */ /* 0x000fec0000000200 */
[C---:B--2---:R-:W-:Y:S08]  /*18c0*/  HMMA.16816.F32.BF16 R8, R156.reuse, R52, RZ ;  /* 0x000000349c08723c */ /* 0x044ff000000418ff */
[----:B------:R-:W-:Y:S08]  /*18d0*/  HMMA.16816.F32.BF16 R12, R156, R42, RZ ;  /* 0x0000002a9c0c723c */ /* 0x000ff000000418ff */
[C---:B------:R-:W-:Y:S01]  /*18e0*/  HMMA.16816.F32.BF16 R48, R160.reuse, R72, R16 ;  /* 0x00000048a030723c */ /* 0x040fe20000041810 */
[----:B------:R-:W1:Y:S07]  /*18f0*/  LDSM.16.M88.4 R16, [R230+0xc100] ;  /* 0x00c10000e610783b */ /* 0x000e6e0000000200 */
[----:B------:R-:W-:Y:S08]  /*1900*/  HMMA.16816.F32.BF16 R64, R160, R46, R32 ;  /* 0x0000002ea040723c */ /* 0x000ff00000041820 */
[----:B------:R-:W-:Y:S01]  /*1910*/  HMMA.16816.F32.BF16 R32, R156, R54, RZ ;  /* 0x000000369c20723c */ /* 0x000fe200000418ff */
[----:B------:R-:W2:Y:S07]  /*1920*/  LDSM.16.M88.4 R52, [R230+0xd900] ;  /* 0x00d90000e634783b */ /* 0x000eae0000000200 */
[----:B------:R-:W-:Y:S08]  /*1930*/  HMMA.16816.F32.BF16 R40, R160, R80, R8 ;  /* 0x00000050a028723c */ /* 0x000ff00000041808 */
[C---:B------:R-:W-:Y:S08]  /*1940*/  HMMA.16816.F32.BF16 R8, R156.reuse, R76, RZ ;  /* 0x0000004c9c08723c */ /* 0x040ff000000418ff */
[----:B------:R-:W-:Y:S08]  /*1950*/  HMMA.16816.F32.BF16 R28, R156, R78, RZ ;  /* 0x0000004e9c1c723c */ /* 0x000ff000000418ff */
[C---:B------:R-:W-:Y:S01]  /*1960*/  HMMA.16816.F32.BF16 R68, R160.reuse, R44, R36 ;  /* 0x0000002ca044723c */ /* 0x040fe20000041824 */
[----:B------:R-:W-:Y:S07]  /*1970*/  LDSM.16.M88.4 R36, [R230+0xd100] ;  /* 0x00d10000e624783b */ /* 0x000fee0000000200 */
[C---:B------:R-:W-:Y:S01]  /*1980*/  HMMA.16816.F32.BF16 R44, R160.reuse, R74, R12 ;  /* 0x0000004aa02c723c */ /* 0x040fe2000004180c */
[----:B------:R-:W3:Y:S07]  /*1990*/  LDSM.16.M88.4 R12, [R230+0xc900] ;  /* 0x00c90000e60c783b */ /* 0x000eee0000000200 */
[C---:B------:R-:W-:Y:S08]  /*19a0*/  HMMA.16816.F32.BF16 R60, R160.reuse, R56, R24 ;  /* 0x00000038a03c723c */ /* 0x040ff00000041818 */
[----:B------:R-:W-:Y:S08]  /*19b0*/  HMMA.16816.F32.BF16 R56, R160, R58, R20 ;  /* 0x0000003aa038723c */ /* 0x000ff00000041814 */
[C---:B------:R-:W-:Y:S08]  /*19c0*/  HMMA.16816.F32.BF16 R24, R156.reuse, R84, RZ ;  /* 0x000000549c18723c */ /* 0x040ff000000418ff */
[----:B------:R-:W-:Y:S08]  /*19d0*/  HMMA.16816.F32.BF16 R20, R156, R86, RZ ;  /* 0x000000569c14723c */ /* 0x000ff000000418ff */
[C---:B------:R-:W-:Y:S08]  /*19e0*/  HMMA.16816.F32.BF16 R32, R160.reuse, R82, R32 ;  /* 0x00000052a020723c */ /* 0x040ff00000041820 */
[C---:B------:R-:W-:Y:S08]  /*19f0*/  HMMA.16816.F32.BF16 R72, R160.reuse, R88, R8 ;  /* 0x00000058a048723c */ /* 0x040ff00000041808 */
[----:B------:R-:W-:Y:S01]  /*1a00*/  HMMA.16816.F32.BF16 R84, R160, R90, R28 ;  /* 0x0000005aa054723c */ /* 0x000fe2000004181c */
[----:B------:R-:W4:Y:S04]  /*1a10*/  LDSM.16.M88.4 R88, [R230+0xe900] ;  /* 0x00e90000e658783b */ /* 0x000f280000000200 */
[----:B------:R-:W-:Y:S03]  /*1a20*/  LDSM.16.M88.4 R28, [R227+0x1800] ;  /* 0x00180000e31c783b */ /* 0x000fe60000000200 */
[C---:B-1----:R-:W-:Y:S08]  /*1a30*/  HMMA.16816.F32.BF16 R8, R184.reuse, R16, R68 ;  /* 0x00000010b808723c */ /* 0x042ff00000041844 */
[----:B------:R-:W-:Y:S08]  /*1a40*/  HMMA.16816.F32.BF16 R64, R184, R18, R64 ;  /* 0x00000012b840723c */ /* 0x000ff00000041840 */
[C---:B------:R-:W-:Y:S08]  /*1a50*/  HMMA.16816.F32.BF16 R80, R160.reuse, R100, R24 ;  /* 0x00000064a050723c */ /* 0x040ff00000041818 */
[----:B------:R-:W-:Y:S08]  /*1a60*/  HMMA.16816.F32.BF16 R76, R160, R102, R20 ;  /* 0x00000066a04c723c */ /* 0x000ff00000041814 */
[C---:B--2---:R-:W-:Y:S01]  /*1a70*/  HMMA.16816.F32.BF16 R16, R184.reuse, R52, R40 ;  /* 0x00000034b810723c */ /* 0x044fe20000041828 */
[----:B------:R-:W1:Y:S07]  /*1a80*/  LDSM.16.M88.4 R40, [R224+0xf100] ;  /* 0x00f10000e028783b */ /* 0x000e6e0000000200 */
[C---:B---3--:R-:W-:Y:S08]  /*1a90*/  HMMA.16816.F32.BF16 R60, R184.reuse, R12, R60 ;  /* 0x0000000cb83c723c */ /* 0x048ff0000004183c */
[C---:B------:R-:W-:Y:S08]  /*1aa0*/  HMMA.16816.F32.BF16 R56, R184.reuse, R14, R56 ;  /* 0x0000000eb838723c */ /* 0x040ff00000041838 */
[C---:B------:R-:W-:Y:S08]  /*1ab0*/  HMMA.16816.F32.BF16 R24, R184.reuse, R36, R48 ;  /* 0x00000024b818723c */ /* 0x040ff00000041830 */
[C---:B------:R-:W-:Y:S01]  /*1ac0*/  HMMA.16816.F32.BF16 R20, R184.reuse, R38, R44 ;  /* 0x00000026b814723c */ /* 0x040fe2000004182c */
[----:B------:R-:W2:Y:S07]  /*1ad0*/  LDSM.16.M88.4 R36, [R227+0x800] ;  /* 0x00080000e324783b */ /* 0x000eae0000000200 */
[----:B------:R-:W-:Y:S01]  /*1ae0*/  HMMA.16816.F32.BF16 R12, R184, R54, R32 ;  /* 0x00000036b80c723c */ /* 0x000fe20000041820 */
[----:B------:R-:W3:Y:S04]  /*1af0*/  LDSM.16.M88.4 R32, [R227+0x1000] ;  /* 0x00100000e320783b */ /* 0x000ee80000000200 */
[----:B------:R-:W-:Y:S03]  /*1b00*/  LDSM.16.M88.4 R52, [R227+0x2000] ;  /* 0x00200000e334783b */ /* 0x000fe60000000200 */
[----:B------:R-:W-:Y:S08]  /*1b10*/  HMMA.16816.F32.BF16 R8, R188, R96, R8 ;  /* 0x00000060bc08723c */ /* 0x000ff00000041808 */
[C---:B------:R-:W-:Y:S08]  /*1b20*/  HMMA.16816.F32.BF16 R48, R184.reuse, R92, R72 ;  /* 0x0000005cb830723c */ /* 0x040ff00000041848 */
[C---:B----4-:R-:W-:Y:S08]  /*1b30*/  HMMA.16816.F32.BF16 R100, R184.reuse, R88, R80 ;  /* 0x00000058b864723c */ /* 0x050ff00000041850 */
[----:B------:R-:W-:Y:S01]  /*1b40*/  HMMA.16816.F32.BF16 R72, R184, R90, R76 ;  /* 0x0000005ab848723c */ /* 0x000fe2000004184c */
[----:B------:R-:W4:Y:S07]  /*1b50*/  LDSM.16.M88.4 R88, [R231+0x3000] ;  /* 0x00300000e758783b */ /* 0x000f2e0000000200 */
[----:B-1----:R-:W-:Y:S08]  /*1b60*/  HMMA.16816.F32.BF16 R8, R192, R40, R8 ;  /* 0x00000028c008723c */ /* 0x002ff00000041808 */
[C---:B------:R-:W-:Y:S01]  /*1b70*/  HMMA.16816.F32.BF16 R44, R188.reuse, R98, R64 ;  /* 0x00000062bc2c723c */ /* 0x040fe20000041840 */
[----:B------:R-:W-:Y:S07]  /*1b80*/  LDSM.16.M88.4 R64, [R230+0xf100] ;  /* 0x00f10000e640783b */ /* 0x000fee0000000200 */
[C---:B--2---:R-:W-:Y:S08]  /*1b90*/  HMMA.16816.F32.BF16 R68, R188.reuse, R36, R60 ;  /* 0x00000024bc44723c */ /* 0x044ff0000004183c */
[C---:B---3--:R-:W-:Y:S01]  /*1ba0*/  HMMA.16816.F32.BF16 R60, R188.reuse, R34, R20 ;  /* 0x00000022bc3c723c */ /* 0x048fe20000041814 */
[----:B------:R-:W1:Y:S07]  /*1bb0*/  LDSM.16.M88.4 R20, [R224+0xf900] ;  /* 0x00f90000e014783b */ /* 0x000e6e0000000200 */
[----:B------:R-:W-:Y:S01]  /*1bc0*/  HMMA.16816.F32.BF16 R76, R188, R32, R24 ;  /* 0x00000020bc4c723c */ /* 0x000fe20000041818 */
[----:B------:R-:W2:Y:S07]  /*1bd0*/  LDSM.16.M88.4 R24, [R227+0x2800] ;  /* 0x00280000e318783b */ /* 0x000eae0000000200 */
[----:B------:R-:W-:Y:S08]  /*1be0*/  HMMA.16816.F32.BF16 R104, R184, R94, R84 ;  /* 0x0000005eb868723c */ /* 0x000ff00000041854 */
[----:B------:R-:W-:Y:S08]  /*1bf0*/  HMMA.16816.F32.BF16 R92, R188, R30, R12 ;  /* 0x0000001ebc5c723c */ /* 0x000ff0000004180c */
[----:B----4-:R-:W-:Y:S08]  /*1c00*/  HMMA.16816.F32.BF16 R8, R196, R88, R8 ;  /* 0x00000058c408723c */ /* 0x010ff00000041808 */
[----:B------:R-:W-:Y:S08]  /*1c10*/  HMMA.16816.F32.BF16 R12, R192, R42, R44 ;  /* 0x0000002ac00c723c */ /* 0x000ff0000004182c */
[C---:B------:R-:W-:Y:S01]  /*1c20*/  HMMA.16816.F32.BF16 R96, R188.reuse, R28, R16 ;  /* 0x0000001cbc60723c */ /* 0x040fe20000041810 */
[----:B------:R-:W3:Y:S07]  /*1c30*/  LDSM.16.M88.4 R16, [R224+0x10100] ;  /* 0x01010000e010783b */ /* 0x000eee0000000200 */
[----:B------:R-:W-:Y:S01]  /*1c40*/  HMMA.16816.F32.BF16 R84, R188, R38, R56 ;  /* 0x00000026bc54723c */ /* 0x000fe20000041838 */
[----:B------:R-:W4:Y:S04]  /*1c50*/  LDSM.16.M88.4 R56, [R224+0x11900] ;  /* 0x01190000e038783b */ /* 0x000f280000000200 */
[----:B------:R-:W5:Y:S03]  /*1c60*/  LDSM.16.M88.4 R36, [R224+0x10900] ;  /* 0x01090000e024783b */ /* 0x000f660000000200 */
[----:B-1----:R-:W-:Y:S01]  /*1c70*/  HMMA.16816.F32.BF16 R32, R192, R20, R68 ;  /* 0x00000014c020723c */ /* 0x002fe20000041844 */
[----:B------:R-:W-:Y:S07]  /*1c80*/  LDSM.16.M88.4 R68, [R231+0x4800] ;  /* 0x00480000e744783b */ /* 0x000fee0000000200 */
[C---:B------:R-:W-:Y:S01]  /*1c90*/  HMMA.16816.F32.BF16 R80, R188.reuse, R52, R48 ;  /* 0x00000034bc50723c */ /* 0x040fe20000041830 */
[----:B------:R-:W1:Y:S07]  /*1ca0*/  LDSM.16.M88.4 R48, [R224+0x11100] ;  /* 0x01110000e030783b */ /* 0x000e6e0000000200 */
[----:B--2---:R-:W-:Y:S08]  /*1cb0*/  HMMA.16816.F32.BF16 R40, R188, R26, R72 ;  /* 0x0000001abc28723c */ /* 0x004ff00000041848 */
[----:B------:R-:W-:Y:S08]  /*1cc0*/  HMMA.16816.F32.BF16 R8, R200, R64, R8 ;  /* 0x00000040c808723c */ /* 0x000ff00000041808 */
[----:B------:R-:W-:Y:S08]  /*1cd0*/  HMMA.16816.F32.BF16 R12, R196, R90, R12 ;  /* 0x0000005ac40c723c */ /* 0x000ff0000004180c */
[----:B------:R-:W-:Y:S01]  /*1ce0*/  HMMA.16816.F32.BF16 R44, R188, R24, R100 ;  /* 0x00000018bc2c723c */ /* 0x000fe20000041864 */
[----:B------:R-:W-:Y:S07]  /*1cf0*/  LDSM.16.M88.4 R100, [R230+0x11900] ;  /* 0x01190000e664783b */ /* 0x000fee0000000200 */
[----:B------:R-:W-:Y:S08]  /*1d00*/  HMMA.16816.F32.BF16 R84, R192, R22, R84 ;  /* 0x00000016c054723c */ /* 0x000ff00000041854 */
[----:B------:R-:W-:Y:S01]  /*1d10*/  HMMA.16816.F32.BF16 R52, R188, R54, R104 ;  /* 0x00000036bc34723c */ /* 0x000fe20000041868 */
[----:B------:R-:W-:Y:S07]  /*1d20*/  LDSM.16.M88.4 R104, [R231+0x5000] ;  /* 0x00500000e768783b */ /* 0x000fee0000000200 */
[C---:B---3--:R-:W-:Y:S08]  /*1d30*/  HMMA.16816.F32.BF16 R76, R192.reuse, R16, R76 ;  /* 0x00000010c04c723c */ /* 0x048ff0000004184c */
[----:B------:R-:W-:Y:S01]  /*1d40*/  HMMA.16816.F32.BF16 R72, R192, R18, R60 ;  /* 0x00000012c048723c */ /* 0x000fe2000004183c */
[----:B------:R-:W2:Y:S07]  /*1d50*/  LDSM.16.M88.4 R60, [R231+0x4000] ;  /* 0x00400000e73c783b */ /* 0x000eae0000000200 */
[----:B------:R-:W-:Y:S01]  /*1d60*/  HMMA.16816.F32.BF16 R16, R196, R116, R32 ;  /* 0x00000074c410723c */ /* 0x000fe20000041820 */
[----:B------:R-:W-:Y:S07]  /*1d70*/  LDSM.16.M88.4 R32, [R230+0x11100] ;  /* 0x01110000e620783b */ /* 0x000fee0000000200 */
[----:B----4-:R-:W-:Y:S01]  /*1d80*/  HMMA.16816.F32.BF16 R88, R192, R58, R40 ;  /* 0x0000003ac058723c */ /* 0x010fe20000041828 */
[----:B------:R-:W3:Y:S07]  /*1d90*/  LDSM.16.M88.4 R40, [R231+0x5800] ;  /* 0x00580000e728783b */ /* 0x000eee0000000200 */
[----:B------:R-:W-:Y:S08]  /*1da0*/  HMMA.16816.F32.BF16 R8, R204, R124, R8 ;  /* 0x0000007ccc08723c */ /* 0x000ff00000041808 */
[----:B------:R-:W-:Y:S08]  /*1db0*/  HMMA.16816.F32.BF16 R12, R200, R66, R12 ;  /* 0x00000042c80c723c */ /* 0x000ff0000004180c */
[C---:B-----5:R-:W-:Y:S08]  /*1dc0*/  HMMA.16816.F32.BF16 R24, R192.reuse, R38, R92 ;  /* 0x00000026c018723c */ /* 0x060ff0000004185c */
[----:B------:R-:W-:Y:S08]  /*1dd0*/  HMMA.16816.F32.BF16 R92, R192, R56, R44 ;  /* 0x00000038c05c723c */ /* 0x000ff0000004182c */
[----:B------:R-:W-:Y:S01]  /*1de0*/  HMMA.16816.F32.BF16 R44, R196, R118, R84 ;  /* 0x00000076c42c723c */ /* 0x000fe20000041854 */
[----:B------:R-:W4:Y:S07]  /*1df0*/  LDSM.16.M88.4 R116, [R231+0x6000] ;  /* 0x00600000e774783b */ /* 0x000f2e0000000200 */
[C---:B-1----:R-:W-:Y:S01]  /*1e00*/  HMMA.16816.F32.BF16 R20, R192.reuse, R48, R80 ;  /* 0x00000030c014723c */ /* 0x042fe20000041850 */
[----:B------:R-:W1:Y:S07]  /*1e10*/  LDSM.16.M88.4 R80, [R230+0x10100] ;  /* 0x01010000e650783b */ /* 0x000e6e0000000200 */
[C---:B------:R-:W-:Y:S01]  /*1e20*/  HMMA.16816.F32.BF16 R28, R192.reuse, R36, R96 ;  /* 0x00000024c01c723c */ /* 0x040fe20000041860 */
[----:B------:R-:W-:Y:S07]  /*1e30*/  LDSM.16.M88.4 R36, [R230+0x10900] ;  /* 0x01090000e624783b */ /* 0x000fee0000000200 */
[----:B------:R-:W-:Y:S08]  /*1e40*/  HMMA.16816.F32.BF16 R96, R192, R50, R52 ;  /* 0x00000032c060723c */ /* 0x000ff00000041834 */
[----:B------:R-:W-:Y:S08]  /*1e50*/  HMMA.16816.F32.BF16 R16, R200, R108, R16 ;  /* 0x0000006cc810723c */ /* 0x000ff00000041810 */
[----:B------:R-:W-:Y:S08]  /*1e60*/  HMMA.16816.F32.BF16 R8, R208, R120, R8 ;  /* 0x00000078d008723c */ /* 0x000ff00000041808 */
[----:B------:R-:W-:Y:S01]  /*1e70*/  HMMA.16816.F32.BF16 R12, R204, R126, R12 ;  /* 0x0000007ecc0c723c */ /* 0x000fe2000004180c */
[----:B------:R-:W5:Y:S07]  /*1e80*/  LDSM.16.M88.4 R124, [R224+0x12900] ;  /* 0x01290000e07c783b */ /* 0x000f6e0000000200 */
[C---:B--2---:R-:W-:Y:S01]  /*1e90*/  HMMA.16816.F32.BF16 R52, R196.reuse, R60, R76 ;  /* 0x0000003cc434723c */ /* 0x044fe2000004184c */
[----:B------:R-:W-:Y:S07]  /*1ea0*/  LDSM.16.M88.4 R76, [R227+0x4800] ;  /* 0x00480000e34c783b */ /* 0x000fee0000000200 */
[C---:B------:R-:W-:Y:S08]  /*1eb0*/  HMMA.16816.F32.BF16 R56, R196.reuse, R70, R24 ;  /* 0x00000046c438723c */ /* 0x040ff00000041818 */
[C---:B------:R-:W-:Y:S08]  /*1ec0*/  HMMA.16816.F32.BF16 R48, R196.reuse, R104, R20 ;  /* 0x00000068c430723c */ /* 0x040ff00000041814 */
[----:B---3--:R-:W-:Y:S08]  /*1ed0*/  HMMA.16816.F32.BF16 R24, R196, R40, R92 ;  /* 0x00000028c418723c */ /* 0x008ff0000004185c */
[----:B------:R-:W-:Y:S01]  /*1ee0*/  HMMA.16816.F32.BF16 R20, R200, R110, R44 ;  /* 0x0000006ec814723c */ /* 0x000fe2000004182c */
[----:B------:R-:W-:Y:S07]  /*1ef0*/  LDSM.16.M88.4 R108, [R227+0x6000] ;  /* 0x00600000e36c783b */ /* 0x000fee0000000200 */
[C---:B------:R-:W-:Y:S01]  /*1f00*/  HMMA.16816.F32.BF16 R64, R196.reuse, R62, R72 ;  /* 0x0000003ec440723c */ /* 0x040fe20000041848 */
[----:B------:R-:W-:Y:S07]  /*1f10*/  LDSM.16.M88.4 R72, [R224+0x13900] ;  /* 0x01390000e048783b */ /* 0x000fee0000000200 */
[C---:B------:R-:W-:Y:S01]  /*1f20*/  HMMA.16816.F32.BF16 R60, R196.reuse, R68, R28 ;  /* 0x00000044c43c723c */ /* 0x040fe2000004181c */
[----:B------:R-:W2:Y:S07]  /*1f30*/  LDSM.16.M88.4 R68, [R227+0x4000] ;  /* 0x00400000e344783b */ /* 0x000eae0000000200 */
[----:B------:R-:W-:Y:S01]  /*1f40*/  HMMA.16816.F32.BF16 R28, R196, R106, R96 ;  /* 0x0000006ac41c723c */ /* 0x000fe20000041860 */
[----:B------:R-:W-:Y:S04]  /*1f50*/  LDSM.16.M88.4 R104, [R231+0x6800] ;  /* 0x00680000e768783b */ /* 0x000fe80000000200 */
[----:B------:R-:W-:Y:S03]  /*1f60*/  LDSM.16.M88.4 R96, [R227+0x5800] ;  /* 0x00580000e360783b */ /* 0x000fe60000000200 */
[----:B------:R-:W-:Y:S08]  /*1f70*/  HMMA.16816.F32.BF16 R16, R204, R112, R16 ;  /* 0x00000070cc10723c */ /* 0x000ff00000041810 */
[----:B----4-:R-:W-:Y:S08]  /*1f80*/  HMMA.16816.F32.BF16 R8, R212, R116, R8 ;  /* 0x00000074d408723c */ /* 0x010ff00000041808 */
[----:B------:R-:W-:Y:S08]  /*1f90*/  HMMA.16816.F32.BF16 R12, R208, R122, R12 ;  /* 0x0000007ad00c723c */ /* 0x000ff0000004180c */
[----:B------:R-:W-:Y:S01]  /*1fa0*/  HMMA.16816.F32.BF16 R92, R196, R42, R88 ;  /* 0x0000002ac45c723c */ /* 0x000fe20000041858 */
[----:B------:R-:W3:Y:S07]  /*1fb0*/  LDSM.16.M88.4 R88, [R227+0x5000] ;  /* 0x00500000e358783b */ /* 0x000eee0000000200 */
[C---:B-1----:R-:W-:Y:S08]  /*1fc0*/  HMMA.16816.F32.BF16 R84, R200.reuse, R80, R52 ;  /* 0x00000050c854723c */ /* 0x042ff00000041834 */
[----:B------:R-:W-:Y:S08]  /*1fd0*/  HMMA.16816.F32.BF16 R40, R200, R100, R24 ;  /* 0x00000064c828723c */ /* 0x000ff00000041818 */
[----:B------:R-:W-:Y:S08]  /*1fe0*/  HMMA.16816.F32.BF16 R24, R204, R114, R20 ;  /* 0x00000072cc18723c */ /* 0x000ff00000041814 */
[C---:B------:R-:W-:Y:S01]  /*1ff0*/  HMMA.16816.F32.BF16 R64, R200.reuse, R82, R64 ;  /* 0x00000052c840723c */ /* 0x040fe20000041840 */
[----:B------:R-:W-:Y:S07]  /*2000*/  LDSM.16.M88.4 R80, [R230+0x12900] ;  /* 0x01290000e650783b */ /* 0x000fee0000000200 */
[C---:B------:R-:W-:Y:S08]  /*2010*/  HMMA.16816.F32.BF16 R52, R200.reuse, R32, R48 ;  /* 0x00000020c834723c */ /* 0x040ff00000041830 */
[----:B------:R-:W-:Y:S01]  /*2020*/  HMMA.16816.F32.BF16 R44, R200, R34, R28 ;  /* 0x00000022c82c723c */ /* 0x000fe2000004181c */
[----:B------:R-:W1:Y:S07]  /*2030*/  LDSM.16.M88.4 R32, [R224+0x13100] ;  /* 0x01310000e020783b */ /* 0x000e6e0000000200 */
[----:B-----5:R-:W-:Y:S08]  /*2040*/  HMMA.16816.F32.BF16 R20, R208, R124, R16 ;  /* 0x0000007cd014723c */ /* 0x020ff00000041810 */
[C---:B------:R-:W-:Y:S08]  /*2050*/  HMMA.16816.F32.BF16 R60, R200.reuse, R36, R60 ;  /* 0x00000024c83c723c */ /* 0x040ff0000004183c */
[----:B------:R-:W-:Y:S08]  /*2060*/  HMMA.16816.F32.BF16 R56, R200, R38, R56 ;  /* 0x00000026c838723c */ /* 0x000ff00000041838 */
[----:B------:R-:W-:Y:S08]  /*2070*/  HMMA.16816.F32.BF16 R8, R216, R128, R8 ;  /* 0x00000080d808723c */ /* 0x000ff00000041808 */
[----:B------:R-:W-:Y:S08]  /*2080*/  HMMA.16816.F32.BF16 R12, R212, R118, R12 ;  /* 0x00000076d40c723c */ /* 0x000ff0000004180c */
[----:B--2---:R-:W-:Y:S08]  /*2090*/  HMMA.16816.F32.BF16 R16, R204, R68, R84 ;  /* 0x00000044cc10723c */ /* 0x004ff00000041854 */
[----:B------:R-:W-:Y:S08]  /*20a0*/  HMMA.16816.F32.BF16 R24, R208, R126, R24 ;  /* 0x0000007ed018723c */ /* 0x000ff00000041818 */
[C---:B------:R-:W-:Y:S08]  /*20b0*/  HMMA.16816.F32.BF16 R36, R204.reuse, R70, R64 ;  /* 0x00000046cc24723c */ /* 0x040ff00000041840 */
[C---:B---3--:R-:W-:Y:S01]  /*20c0*/  HMMA.16816.F32.BF16 R68, R204.reuse, R88, R52 ;  /* 0x00000058cc44723c */ /* 0x048fe20000041834 */
[----:B------:R-:W-:Y:S07]  /*20d0*/  LDSM.16.M88.4 R52, [R224+0x14100] ;  /* 0x01410000e034783b */ /* 0x000fee0000000200 */
[----:B------:R-:W-:Y:S01]  /*20e0*/  HMMA.16816.F32.BF16 R88, R204, R90, R44 ;  /* 0x0000005acc58723c */ /* 0x000fe2000004182c */
[----:B------:R-:W2:Y:S07]  /*20f0*/  LDSM.16.M88.4 R44, [R231+0x7000] ;  /* 0x00700000e72c783b */ /* 0x000eae0000000200 */
[----:B------:R-:W-:Y:S08]  /*2100*/  HMMA.16816.F32.BF16 R20, R212, R104, R20 ;  /* 0x00000068d414723c */ /* 0x000ff00000041814 */
[C---:B------:R-:W-:Y:S08]  /*2110*/  HMMA.16816.F32.BF16 R48, R204.reuse, R76, R60 ;  /* 0x0000004ccc30723c */ /* 0x040ff0000004183c */
[C---:B------:R-:W-:Y:S01]  /*2120*/  HMMA.16816.F32.BF16 R64, R204.reuse, R78, R56 ;  /* 0x0000004ecc40723c */ /* 0x040fe20000041838 */
[----:B------:R-:W3:Y:S07]  /*2130*/  LDSM.16.M88.4 R56, [R227+0x6800] ;  /* 0x00680000e338783b */ /* 0x000eee0000000200 */
[----:B------:R-:W-:Y:S08]  /*2140*/  HMMA.16816.F32.BF16 R76, R204, R96, R40 ;  /* 0x00000060cc4c723c */ /* 0x000ff00000041828 */
[----:B------:R-:W-:Y:S08]  /*2150*/  HMMA.16816.F32.BF16 R40, R220, R108, R8 ;  /* 0x0000006cdc28723c */ /* 0x000ff00000041808 */
[----:B------:R-:W-:Y:S08]  /*2160*/  HMMA.16816.F32.BF16 R8, R216, R130, R12 ;  /* 0x00000082d808723c */ /* 0x000ff0000004180c */
[----:B-1----:R-:W-:Y:S08]  /*2170*/  HMMA.16816.F32.BF16 R12, R208, R32, R16 ;  /* 0x00000020d00c723c */ /* 0x002ff00000041810 */
[----:B------:R-:W-:Y:S01]  /*2180*/  HMMA.16816.F32.BF16 R24, R212, R106, R24 ;  /* 0x0000006ad418723c */ /* 0x000fe20000041818 */
[----:B------:R-:W-:-:S04]  /*2190*/  FMUL.FTZ R2, R40, c[0x0][0x320] ;  /* 0x0000c80028027a20 */ /* 0x000fc80000410000 */
[----:B------:R1:W4:Y:S03]  /*21a0*/  MUFU.TANH R101, R2 ;  /* 0x0000000200657308 */ /* 0x0003260000002400 */
[----:B------:R-:W-:Y:S08]  /*21b0*/  HMMA.16816.F32.BF16 R28, R200, R102, R92 ;  /* 0x00000066c81c723c */ /* 0x000ff0000004185c */
[----:B------:R-:W-:Y:S01]  /*21c0*/  HMMA.16816.F32.BF16 R36, R208, R34, R36 ;  /* 0x00000022d024723c */ /* 0x000fe20000041824 */
[----:B------:R-:W5:Y:S01]  /*21d0*/  LDSM.16.M88.4 R32, [R230+0x13100] ;  /* 0x01310000e620783b */ /* 0x000f620000000200 */
[----:B-1----:R-:W-:-:S06]  /*21e0*/  FMUL.FTZ R2, R41, c[0x0][0x320] ;  /* 0x0000c80029027a20 */ /* 0x002fcc0000410000 */
[----:B------:R-:W-:Y:S01]  /*21f0*/  HMMA.16816.F32.BF16 R20, R216, R80, R20 ;  /* 0x00000050d814723c */ /* 0x000fe20000041814 */
[----:B------:R1:W1:Y:S07]  /*2200*/  MUFU.TANH R100, R2 ;  /* 0x0000000200647308 */ /* 0x00026e0000002400 */
[----:B------:R-:W-:Y:S08]  /*2210*/  HMMA.16816.F32.BF16 R16, R220, R110, R8 ;  /* 0x0000006edc10723c */ /* 0x000ff00000041808 */
[----:B--2---:R-:W-:Y:S01]  /*2220*/  HMMA.16816.F32.BF16 R12, R212, R44, R12 ;  /* 0x0000002cd40c723c */ /* 0x004fe2000004180c */
[----:B-1----:R-:W-:-:S04]  /*2230*/  FMUL.FTZ R2, R42, c[0x0][0x320] ;  /* 0x0000c8002a027a20 */ /* 0x002fc80000410000 */
[----:B------:R1:W2:Y:S03]  /*2240*/  MUFU.TANH R95, R2 ;  /* 0x00000002005f7308 */ /* 0x0002a60000002400 */
[----:B------:R-:W-:Y:S08]  /*2250*/  HMMA.16816.F32.BF16 R8, R216, R82, R24 ;  /* 0x00000052d808723c */ /* 0x000ff00000041818 */
[----:B------:R-:W-:Y:S01]  /*2260*/  HMMA.16816.F32.BF16 R96, R204, R98, R28 ;  /* 0x00000062cc60723c */ /* 0x000fe2000004181c */
[----:B-1----:R-:W-:-:S02]  /*2270*/  FMUL.FTZ R2, R43, c[0x0][0x320] ;  /* 0x0000c8002b027a20 */ /* 0x002fc40000410000 */
[----:B------:R-:W1:Y:S05]  /*2280*/  LDSM.16.M88.4 R40, [R231+0x7800] ;  /* 0x00780000e728783b */ /* 0x000e6a0000000200 */
[----:B------:R-:W-:Y:S01]  /*2290*/  HMMA.16816.F32.BF16 R60, R208, R72, R48 ;  /* 0x00000048d03c723c */ /* 0x000fe20000041830 */
[----:B------:R2:W1:Y:S01]  /*22a0*/  MUFU.TANH R94, R2 ;  /* 0x00000002005e7308 */ /* 0x0004620000002400 */
[----:B------:R-:W-:Y:S06]  /*22b0*/  LDSM.16.M88.4 R48, [R227+0x7000] ;  /* 0x00700000e330783b */ /* 0x000fec0000000200 */
[----:B---3--:R-:W-:Y:S08]  /*22c0*/  HMMA.16816.F32.BF16 R28, R220, R56, R20 ;  /* 0x00000038dc1c723c */ /* 0x008ff00000041814 */
[----:B------:R-:W-:Y:S01]  /*22d0*/  HMMA.16816.F32.BF16 R24, R212, R46, R36 ;  /* 0x0000002ed418723c */ /* 0x000fe20000041824 */
[----:B--2---:R-:W-:Y:S01]  /*22e0*/  FMUL.FTZ R2, R16, c[0x0][0x320] ;  /* 0x0000c80010027a20 */ /* 0x004fe20000410000 */
[----:B------:R-:W-:Y:S03]  /*22f0*/  LDSM.16.M88.4 R44, [R230+0x13900] ;  /* 0x01390000e62c783b */ /* 0x000fe60000000200 */
[----:B------:R2:W3:Y:S03]  /*2300*/  MUFU.TANH R93, R2 ;  /* 0x00000002005d7308 */ /* 0x0004e60000002400 */
[----:B-----5:R-:W-:Y:S08]  /*2310*/  HMMA.16816.F32.BF16 R20, R216, R32, R12 ;  /* 0x00000020d814723c */ /* 0x020ff0000004180c */
[----:B------:R-:W-:Y:S01]  /*2320*/  HMMA.16816.F32.BF16 R8, R220, R58, R8 ;  /* 0x0000003adc08723c */ /* 0x000fe20000041808 */
[----:B--2---:R-:W-:-:S07]  /*2330*/  FMUL.FTZ R2, R17, c[0x0][0x320] ;  /* 0x0000c80011027a20 */ /* 0x004fce0000410000 */
[----:B------:R-:W-:Y:S01]  /*2340*/  HMMA.16816.F32.BF16 R12, R216, R34, R24 ;  /* 0x00000022d80c723c */ /* 0x000fe20000041818 */
[----:B------:R2:W1:Y:S01]  /*2350*/  MUFU.TANH R92, R2 ;  /* 0x00000002005c7308 */ /* 0x0004620000002400 */
[----:B------:R-:W-:Y:S06]  /*2360*/  LDSM.16.M88.4 R32, [R231+0x8000] ;  /* 0x00800000e720783b */ /* 0x000fec0000000200 */
[C---:B------:R-:W-:Y:S08]  /*2370*/  HMMA.16816.F32.BF16 R68, R208.reuse, R52, R68 ;  /* 0x00000034d044723c */ /* 0x040ff00000041844 */
[----:B------:R-:W-:Y:S01]  /*2380*/  HMMA.16816.F32.BF16 R64, R208, R74, R64 ;  /* 0x0000004ad040723c */ /* 0x000fe20000041840 */
[----:B--2---:R-:W-:-:S04]  /*2390*/  FMUL.FTZ R2, R18, c[0x0][0x320] ;  /* 0x0000c80012027a20 */ /* 0x004fc80000410000 */
[----:B------:R2:W1:Y:S03]  /*23a0*/  MUFU.TANH R87, R2 ;  /* 0x0000000200577308 */ /* 0x0004660000002400 */
[----:B------:R-:W-:Y:S01]  /*23b0*/  HMMA.16816.F32.BF16 R36, R208, R54, R88 ;  /* 0x00000036d024723c */ /* 0x000fe20000041858 */
[----:B------:R-:W-:Y:S01]  /*23c0*/  LDSM.16.M88.4 R52, [R231+0x8800] ;  /* 0x00880000e734783b */ /* 0x000fe20000000200 */
[----:B--2---:R-:W-:-:S06]  /*23d0*/  FMUL.FTZ R2, R19, c[0x0][0x320] ;  /* 0x0000c80013027a20 */ /* 0x004fcc0000410000 */
[C---:B-1----:R-:W-:Y:S01]  /*23e0*/  HMMA.16816.F32.BF16 R16, R212.reuse, R40, R60 ;  /* 0x00000028d410723c */ /* 0x042fe2000004183c */
[----:B------:R-:W1:Y:S01]  /*23f0*/  LDSM.16.M88.4 R60, [R224+0x14900] ;  /* 0x01490000e03c783b */ /* 0x000e620000000200 */
[----:B------:R2:W1:Y:S06]  /*2400*/  MUFU.TANH R86, R2 ;  /* 0x0000000200567308 */ /* 0x00046c0000002400 */
[----:B------:R-:W-:Y:S01]  /*2410*/  HMMA.16816.F32.BF16 R24, R212, R42, R64 ;  /* 0x0000002ad418723c */ /* 0x000fe20000041840 */
[----:B------:R-:W5:Y:S01]  /*2420*/  LDSM.16.M88.4 R40, [R227+0x7800] ;  /* 0x00780000e328783b */ /* 0x000f620000000200 */
[----:B--2---:R-:W-:-:S04]  /*2430*/  FMUL.FTZ R2, R28, c[0x0][0x320] ;  /* 0x0000c8001c027a20 */ /* 0x004fc80000410000 */
[----:B------:R2:W1:Y:S02]  /*2440*/  MUFU.TANH R85, R2 ;  /* 0x0000000200557308 */ /* 0x0004640000002400 */
[----:B--2---:R-:W-:Y:S01]  /*2450*/  FMUL.FTZ R2, R29, c[0x0][0x320] ;  /* 0x0000c8001d027a20 */ /* 0x004fe20000410000 */
[----:B-1----:R-:W-:Y:S05]  /*2460*/  HMMA.16816.F32.BF16 R56, R208, R60, R76 ;  /* 0x0000003cd038723c */ /* 0x002fea000004184c */
[----:B------:R1:W2:Y:S02]  /*2470*/  MUFU.TANH R84, R2 ;  /* 0x0000000200547308 */ /* 0x0002a40000002400 */
[----:B-1----:R-:W-:-:S06]  /*2480*/  FMUL.FTZ R2, R30, c[0x0][0x320] ;  /* 0x0000c8001e027a20 */ /* 0x002fcc0000410000 */
[----:B------:R1:W1:Y:S02]  /*2490*/  MUFU.TANH R83, R2 ;  /* 0x0000000200537308 */ /* 0x0002640000002400 */
[----:B-1----:R-:W-:Y:S02]  /*24a0*/  FMUL.FTZ R2, R31, c[0x0][0x320] ;  /* 0x0000c8001f027a20 */ /* 0x002fe40000410000 */
[----:B------:R-:W-:Y:S04]  /*24b0*/  HMMA.16816.F32.BF16 R28, R220, R48, R20 ;  /* 0x00000030dc1c723c */ /* 0x000fe80000041814 */
[----:B------:R1:W1:Y:S04]  /*24c0*/  MUFU.TANH R82, R2 ;  /* 0x0000000200527308 */ /* 0x0002680000002400 */
[----:B------:R-:W-:Y:S08]  /*24d0*/  HMMA.16816.F32.BF16 R20, R216, R44, R16 ;  /* 0x0000002cd814723c */ /* 0x000ff00000041810 */
[----:B------:R-:W-:Y:S01]  /*24e0*/  HMMA.16816.F32.BF16 R16, R212, R32, R68 ;  /* 0x00000020d410723c */ /* 0x000fe20000041844 */
[----:B-1----:R-:W-:-:S04]  /*24f0*/  FMUL.FTZ R2, R8, c[0x0][0x320] ;  /* 0x0000c80008027a20 */ /* 0x002fc80000410000 */
[----:B------:R1:W1:Y:S02]  /*2500*/  MUFU.TANH R81, R2 ;  /* 0x0000000200517308 */ /* 0x0002640000002400 */
[----:B-1----:R-:W-:-:S06]  /*2510*/  FMUL.FTZ R2, R9, c[0x0][0x320] ;  /* 0x0000c80009027a20 */ /* 0x002fcc0000410000 */
[----:B------:R1:W1:Y:S02]  /*2520*/  MUFU.TANH R80, R2 ;  /* 0x0000000200507308 */ /* 0x0002640000002400 */
[----:B-1----:R-:W-:-:S06]  /*2530*/  FMUL.FTZ R2, R10, c[0x0][0x320] ;  /* 0x0000c8000a027a20 */ /* 0x002fcc0000410000 */
[----:B------:R1:W1:Y:S02]  /*2540*/  MUFU.TANH R75, R2 ;  /* 0x00000002004b7308 */ /* 0x0002640000002400 */
[----:B-1----:R-:W-:Y:S02]  /*2550*/  FMUL.FTZ R2, R11, c[0x0][0x320] ;  /* 0x0000c8000b027a20 */ /* 0x002fe40000410000 */
[----:B------:R-:W-:Y:S01]  /*2560*/  HMMA.16816.F32.BF16 R8, R220, R50, R12 ;  /* 0x00000032dc08723c */ /* 0x000fe2000004180c */
[----:B------:R-:W1:Y:S03]  /*2570*/  LDSM.16.M88.4 R48, [R230+0x14100] ;  /* 0x01410000e630783b */ /* 0x000e660000000200 */
[----:B------:R2:W1:Y:S04]  /*2580*/  MUFU.TANH R74, R2 ;  /* 0x00000002004a7308 */ /* 0x0004680000002400 */
[----:B------:R-:W-:Y:S01]  /*2590*/  HMMA.16816.F32.BF16 R12, R216, R46, R24 ;  /* 0x0000002ed80c723c */ /* 0x000fe20000041818 */
[----:B------:R-:W-:Y:S07]  /*25a0*/  LDSM.16.M88.4 R44, [R227+0x8000] ;  /* 0x00800000e32c783b */ /* 0x000fee0000000200 */
[----:B-----5:R-:W-:Y:S01]  /*25b0*/  HMMA.16816.F32.BF16 R24, R220, R40, R20 ;  /* 0x00000028dc18723c */ /* 0x020fe20000041814 */
[----:B--2---:R-:W-:-:S04]  /*25c0*/  FMUL.FTZ R2, R28, c[0x0][0x320] ;  /* 0x0000c8001c027a20 */ /* 0x004fc80000410000 */
[----:B------:R2:W1:Y:S11]  /*25d0*/  MUFU.TANH R73, R2 ;  /* 0x0000000200497308 */ /* 0x0004760000002400 */
[----:B------:R-:W-:Y:S01]  /*25e0*/  HMMA.16816.F32.BF16 R12, R220, R42, R12 ;  /* 0x0000002adc0c723c */ /* 0x000fe2000004180c */
[----:B--2---:R-:W-:-:S07]  /*25f0*/  FMUL.FTZ R2, R29, c[0x0][0x320] ;  /* 0x0000c8001d027a20 */ /* 0x004fce0000410000 */
[----:B------:R-:W-:Y:S01]  /*2600*/  FMUL.FTZ R25, R25, c[0x0][0x320] ;  /* 0x0000c80019197a20 */ /* 0x000fe20000410000 */
[----:B-1----:R-:W-:Y:S01]  /*2610*/  HMMA.16816.F32.BF16 R20, R216, R48, R16 ;  /* 0x00000030d814723c */ /* 0x002fe20000041810 */
[----:B------:R1:W2:Y:S01]  /*2620*/  MUFU.TANH R72, R2 ;  /* 0x0000000200487308 */ /* 0x0002a20000002400 */
[----:B------:R-:W-:Y:S02]  /*2630*/  FMUL.FTZ R26, R26, c[0x0][0x320] ;  /* 0x0000c8001a1a7a20 */ /* 0x000fe40000410000 */
[----:B------:R-:W-:-:S04]  /*2640*/  FMUL.FTZ R27, R27, c[0x0][0x320] ;  /* 0x0000c8001b1b7a20 */ /* 0x000fc80000410000 */
[----:B------:R-:W-:Y:S01]  /*2650*/  HMMA.16816.F32.BF16 R16, R212, R52, R56 ;  /* 0x00000034d410723c */ /* 0x000fe20000041838 */
[----:B------:R-:W2:Y:S06]  /*2660*/  MUFU.TANH R60, R25 ;  /* 0x00000019003c7308 */ /* 0x000eac0000002400 */
[----:B------:R-:W-:Y:S02]  /*2670*/  FMUL.FTZ R12, R12, c[0x0][0x320] ;  /* 0x0000c8000c0c7a20 */ /* 0x000fe40000410000 */
[----:B-1----:R-:W-:Y:S01]  /*2680*/  FMUL.FTZ R2, R30, c[0x0][0x320] ;  /* 0x0000c8001e027a20 */ /* 0x002fe20000410000 */
[----:B------:R-:W1:Y:S01]  /*2690*/  MUFU.TANH R52, R26 ;  /* 0x0000001a00347308 */ /* 0x000e620000002400 */
[----:B------:R-:W-:-:S02]  /*26a0*/  FMUL.FTZ R13, R13, c[0x0][0x320] ;  /* 0x0000c8000d0d7a20 */ /* 0x000fc40000410000 */
[----:B------:R-:W-:Y:S02]  /*26b0*/  FMUL.FTZ R14, R14, c[0x0][0x320] ;  /* 0x0000c8000e0e7a20 */ /* 0x000fe40000410000 */
[----:B------:R-:W-:-:S03]  /*26c0*/  FMUL.FTZ R15, R15, c[0x0][0x320] ;  /* 0x0000c8000f0f7a20 */ /* 0x000fc60000410000 */
[----:B------:R5:W1:Y:S08]  /*26d0*/  MUFU.TANH R69, R2 ;  /* 0x0000000200457308 */ /* 0x000a700000002400 */
[----:B------:R-:W1:Y:S01]  /*26e0*/  MUFU.TANH R49, R27 ;  /* 0x0000001b00317308 */ /* 0x000e620000002400 */
[----:B-----5:R-:W-:-:S07]  /*26f0*/  FMUL.FTZ R2, R31, c[0x0][0x320] ;  /* 0x0000c8001f027a20 */ /* 0x020fce0000410000 */
[----:B------:R-:W1:Y:S01]  /*2700*/  MUFU.TANH R48, R12 ;  /* 0x0000000c00307308 */ /* 0x000e620000002400 */
[----:B------:R-:W-:Y:S01]  /*2710*/  HMMA.16816.F32.BF16 R28, R212, R34, R36 ;  /* 0x00000022d41c723c */ /* 0x000fe20000041824 */
[----:B------:R-:W5:Y:S04]  /*2720*/  LDSM.16.M88.4 R36, [R230+0x14900] ;  /* 0x01490000e624783b */ /* 0x000f680000000200 */
[----:B------:R-:W1:Y:S01]  /*2730*/  LDSM.16.M88.4 R32, [R227+0x8800] ;  /* 0x00880000e320783b */ /* 0x000e620000000200 */
[----:B------:R-:W-:-:S04]  /*2740*/  DEPBAR.LE SB0, 0x0 ;  /* 0x000080000000791a */ /* 0x000fc80000000000 */
[----:B------:R2:W1:Y:S08]  /*2750*/  MUFU.TANH R68, R2 ;  /* 0x0000000200447308 */ /* 0x0004700000002400 */
[----:B------:R-:W1:Y:S06]  /*2760*/  MUFU.TANH R43, R15 ;  /* 0x0000000f002b7308 */ /* 0x000e6c0000002400 */
[----:B------:R-:W-:Y:S01]  /*2770*/  HMMA.16816.F32.BF16 R28, R216, R50, R28 ;  /* 0x00000032d81c723c */ /* 0x000fe2000004181c */
[----:B--2---:R-:W-:-:S04]  /*2780*/  FMUL.FTZ R2, R8, c[0x0][0x320] ;  /* 0x0000c80008027a20 */ /* 0x004fc80000410000 */
[----:B------:R2:W1:Y:S03]  /*2790*/  MUFU.TANH R67, R2 ;  /* 0x0000000200437308 */ /* 0x0004660000002400 */
[----:B-----5:R-:W-:Y:S01]  /*27a0*/  HMMA.16816.F32.BF16 R16, R216, R36, R16 ;  /* 0x00000024d810723c */ /* 0x020fe20000041810 */
[----:B--2---:R-:W-:-:S04]  /*27b0*/  FMUL.FTZ R2, R9, c[0x0][0x320] ;  /* 0x0000c80009027a20 */ /* 0x004fc80000410000 */
[----:B------:R2:W1:Y:S02]  /*27c0*/  MUFU.TANH R66, R2 ;  /* 0x0000000200427308 */ /* 0x0004640000002400 */
[----:B--2---:R-:W-:-:S06]  /*27d0*/  FMUL.FTZ R2, R10, c[0x0][0x320] ;  /* 0x0000c8000a027a20 */ /* 0x004fcc0000410000 */
[----:B------:R2:W1:Y:S02]  /*27e0*/  MUFU.TANH R65, R2 ;  /* 0x0000000200417308 */ /* 0x0004640000002400 */
[----:B--2---:R-:W-:Y:S02]  /*27f0*/  FMUL.FTZ R2, R11, c[0x0][0x320] ;  /* 0x0000c8000b027a20 */ /* 0x004fe40000410000 */
[----:B------:R-:W-:Y:S04]  /*2800*/  HMMA.16816.F32.BF16 R8, R208, R62, R96 ;  /* 0x0000003ed008723c */ /* 0x000fe80000041860 */
[----:B------:R2:W1:Y:S02]  /*2810*/  MUFU.TANH R64, R2 ;  /* 0x0000000200407308 */ /* 0x0004640000002400 */
[----:B--2---:R-:W-:-:S02]  /*2820*/  FMUL.FTZ R2, R24, c[0x0][0x320] ;  /* 0x0000c80018027a20 */ /* 0x004fc40000410000 */
[----:B------:R-:W-:Y:S04]  /*2830*/  HMMA.16816.F32.BF16 R24, R220, R44, R20 ;  /* 0x0000002cdc18723c */ /* 0x000fe80000041814 */
[----:B------:R-:W2:Y:S11]  /*2840*/  MUFU.TANH R45, R13 ;  /* 0x0000000d002d7308 */ /* 0x000eb60000002400 */
[----:B------:R-:W-:Y:S01]  /*2850*/  @!UPT UIADD3 URZ, URZ, URZ, URZ ;  /* 0x0000003f3f3ff290 */ /* 0x000fe2000fffe03f */
[----:B------:R-:W-:Y:S01]  /*2860*/  HMMA.16816.F32.BF16 R8, R212, R54, R8 ;  /* 0x00000036d408723c */ /* 0x000fe20000041808 */
[----:B------:R1:W1:Y:S07]  /*2870*/  MUFU.TANH R44, R14 ;  /* 0x0000000e002c7308 */ /* 0x00026e0000002400 */
[----:B------:R-:W-:Y:S01]  /*2880*/  HMMA.16816.F32.BF16 R20, R220, R46, R28 ;  /* 0x0000002edc14723c */ /* 0x000fe2000004181c */
[----:B------:R2:W2:Y:S01]  /*2890*/  MUFU.TANH R61, R2 ;  /* 0x00000002003d7308 */ /* 0x0004a20000002400 */
[----:B------:R-:W-:-:S06]  /*28a0*/  FMUL.FTZ R25, R25, c[0x0][0x320] ;  /* 0x0000c80019197a20 */ /* 0x000fcc0000410000 */
[----:B-1----:R-:W-:Y:S01]  /*28b0*/  HMMA.16816.F32.BF16 R12, R220, R32, R16 ;  /* 0x00000020dc0c723c */ /* 0x002fe20000041810 */
[----:B------:R-:W-:Y:S02]  /*28c0*/  FMUL.FTZ R26, R26, c[0x0][0x320] ;  /* 0x0000c8001a1a7a20 */ /* 0x000fe40000410000 */
[----:B------:R-:W-:Y:S01]  /*28d0*/  FMUL.FTZ R27, R27, c[0x0][0x320] ;  /* 0x0000c8001b1b7a20 */ /* 0x000fe20000410000 */
[----:B------:R1:W1:Y:S01]  /*28e0*/  MUFU.TANH R41, R25 ;  /* 0x0000001900297308 */ /* 0x0002620000002400 */
[----:B------:R-:W-:-:S03]  /*28f0*/  FMUL.FTZ R24, R24, c[0x0][0x320] ;  /* 0x0000c80018187a20 */ /* 0x000fc60000410000 */
[----:B------:R-:W-:Y:S04]  /*2900*/  HMMA.16816.F32.BF16 R8, R216, R38, R8 ;  /* 0x00000026d808723c */ /* 0x000fe80000041808 */
[----:B------:R1:W1:Y:S04]  /*2910*/  MUFU.TANH R40, R26 ;  /* 0x0000001a00287308 */ /* 0x0002680000002400 */
[----:B------:R-:W-:Y:S02]  /*2920*/  FMUL.FTZ R20, R20, c[0x0][0x320] ;  /* 0x0000c80014147a20 */ /* 0x000fe40000410000 */
[----:B------:R-:W-:-:S02]  /*2930*/  FMUL.FTZ R21, R21, c[0x0][0x320] ;  /* 0x0000c80015157a20 */ /* 0x000fc40000410000 */
[----:B------:R-:W-:Y:S01]  /*2940*/  FMUL.FTZ R22, R22, c[0x0][0x320] ;  /* 0x0000c80016167a20 */ /* 0x000fe20000410000 */
[----:B------:R1:W1:Y:S01]  /*2950*/  MUFU.TANH R37, R27 ;  /* 0x0000001b00257308 */ /* 0x0002620000002400 */
[----:B------:R-:W-:Y:S02]  /*2960*/  FMUL.FTZ R23, R23, c[0x0][0x320] ;  /* 0x0000c80017177a20 */ /* 0x000fe40000410000 */
[----:B------:R-:W-:Y:S02]  /*2970*/  FMUL.FTZ R12, R12, c[0x0][0x320] ;  /* 0x0000c8000c0c7a20 */ /* 0x000fe40000410000 */
[----:B------:R-:W-:Y:S02]  /*2980*/  FMUL.FTZ R13, R13, c[0x0][0x320] ;  /* 0x0000c8000d0d7a20 */ /* 0x000fe40000410000 */
[----:B------:R-:W-:Y:S01]  /*2990*/  FMUL.FTZ R14, R14, c[0x0][0x320] ;  /* 0x0000c8000e0e7a20 */ /* 0x000fe20000410000 */
[----:B------:R1:W1:Y:S01]  /*29a0*/  MUFU.TANH R42, R24 ;  /* 0x00000018002a7308 */ /* 0x0002620000002400 */
[----:B------:R-:W-:-:S02]  /*29b0*/  FMUL.FTZ R15, R15, c[0x0][0x320] ;  /* 0x0000c8000f0f7a20 */ /* 0x000fc40000410000 */
[----:B------:R-:W-:Y:S05]  /*29c0*/  HMMA.16816.F32.BF16 R8, R220, R34, R8 ;  /* 0x00000022dc08723c */ /* 0x000fea0000041808 */
[----:B------:R1:W1:Y:S08]  /*29d0*/  MUFU.TANH R36, R20 ;  /* 0x0000001400247308 */ /* 0x0002700000002400 */
[----:B------:R1:W1:Y:S08]  /*29e0*/  MUFU.TANH R33, R21 ;  /* 0x0000001500217308 */ /* 0x0002700000002400 */
[----:B------:R1:W1:Y:S03]  /*29f0*/  MUFU.TANH R27, R22 ;  /* 0x00000016001b7308 */ /* 0x0002660000002400 */
[----:B------:R-:W-:-:S02]  /*2a00*/  FMUL.FTZ R8, R8, c[0x0][0x320] ;  /* 0x0000c80008087a20 */ /* 0x000fc40000410000 */
[----:B------:R-:W-:Y:S02]  /*2a10*/  FMUL.FTZ R9, R9, c[0x0][0x320] ;  /* 0x0000c80009097a20 */ /* 0x000fe40000410000 */
[----:B------:R-:W-:Y:S01]  /*2a20*/  FMUL.FTZ R10, R10, c[0x0][0x320] ;  /* 0x0000c8000a0a7a20 */ /* 0x000fe20000410000 */
[----:B------:R1:W1:Y:S01]  /*2a30*/  MUFU.TANH R30, R23 ;  /* 0x00000017001e7308 */ /* 0x0002620000002400 */
[----:B------:R-:W-:-:S07]  /*2a40*/  FMUL.FTZ R11, R11, c[0x0][0x320] ;  /* 0x0000c8000b0b7a20 */ /* 0x000fce0000410000 */
[----:B------:R1:W1:Y:S08]  /*2a50*/  MUFU.TANH R26, R12 ;  /* 0x0000000c001a7308 */ /* 0x0002700000002400 */
[----:B------:R1:W1:Y:S08]  /*2a60*/  MUFU.TANH R25, R13 ;  /* 0x0000000d00197308 */ /* 0x0002700000002400 */
[----:B------:R1:W1:Y:S08]  /*2a70*/  MUFU.TANH R19, R14 ;  /* 0x0000000e00137308 */ /* 0x0002700000002400 */
[----:B------:R1:W1:Y:S08]  /*2a80*/  MUFU.TANH R34, R15 ;  /* 0x0000000f00227308 */ /* 0x0002700000002400 */
[----:B------:R1:W1:Y:S08]  /*2a90*/  MUFU.TANH R18, R8 ;  /* 0x0000000800127308 */ /* 0x0002700000002400 */
[----:B------:R1:W1:Y:S08]  /*2aa0*/  MUFU.TANH R17, R9 ;  /* 0x0000000900117308 */ /* 0x0002700000002400 */
[----:B------:R1:W1:Y:S08]  /*2ab0*/  MUFU.TANH R32, R10 ;  /* 0x0000000a00207308 */ /* 0x0002700000002400 */
[----:B------:R1:W1:Y:S01]  /*2ac0*/  MUFU.TANH R31, R11 ;  /* 0x0000000b001f7308 */ /* 0x0002620000002400 */
[----:B------:R-:W-:Y:S06]  /*2ad0*/  BAR.SYNC.DEFER_BLOCKING 0x0 ;  /* 0x0000000000007b1d */ /* 0x000fec0000010000 */
[----:B------:R-:W-:Y:S05]  /*2ae0*/  @!P3 BRA `(.L_x_1) ;  /* 0x000001f00000b947 */ /* 0x000fea0003800000 */
[----:B--234-:R-:W-:Y:S01]  /*2af0*/  IADD3 R6, R141, -0x2, RZ ;  /* 0xfffffffe8d067810 */ /* 0x01cfe20007ffe0ff */
[C---:B-1----:R-:W-:Y:S01]  /*2b00*/  IMAD.SHL.U32 R8, R135.reuse, 0x40, RZ ;  /* 0x0000004087087824 */ /* 0x042fe200078e00ff */
[----:B------:R-:W-:Y:S01]  /*2b10*/  SHF.L.U64.HI R9, R135, 0x6, R138 ;  /* 0x0000000687097819 */ /* 0x000fe2000001028a */
[----:B------:R-:W-:Y:S01]  /*2b20*/  IMAD.SHL.U32 R14, R140, 0x2, RZ ;  /* 0x000000028c0e7824 */ /* 0x000fe200078e00ff */
[----:B------:R-:W-:Y:S01]  /*2b30*/  SHF.R.S32.HI R3, RZ, 0x1f, R6 ;  /* 0x0000001fff037819 */ /* 0x000fe20000011406 */
[----:B------:R-:W-:-:S02]  /*2b40*/  IMAD R2, R134, R6, RZ ;  /* 0x0000000686027224 */ /* 0x000fc400078e02ff */
[----:B------:R-:W-:-:S04]  /*2b50*/  IMAD.WIDE.U32 R6, R6, R136, R142 ;  /* 0x0000008806067225 */ /* 0x000fc800078e008e */
[----:B------:R-:W-:Y:S01]  /*2b60*/  IMAD R3, R3, R136, R2 ;  /* 0x0000008803037224 */ /* 0x000fe200078e0202 */
[----:B------:R-:W-:-:S03]  /*2b70*/  LEA R2, P0, R6, c[0x0][0x1c8], 0x1 ;  /* 0x0000720006027a11 */ /* 0x000fc600078008ff */
[----:B------:R-:W-:Y:S01]  /*2b80*/  IMAD.IADD R3, R7, 0x1, R3 ;  /* 0x0000000107037824 */ /* 0x000fe200078e0203 */
[----:B------:R-:W-:-:S04]  /*2b90*/  IADD3 R12, P2, P1, R8, 0x80, R2 ;  /* 0x00000080080c7810 */ /* 0x000fc8000795e002 */
[----:B------:R-:W-:Y:S02]  /*2ba0*/  LEA.HI.X R3, R6, c[0x0][0x1cc], R3, 0x1, P0 ;  /* 0x0000730006037a11 */ /* 0x000fe400000f0c03 */
[C---:B------:R-:W-:Y:S02]  /*2bb0*/  IADD3 R6, P0, R8.reuse, R2, RZ ;  /* 0x0000000208067210 */ /* 0x040fe40007f1e0ff */
[C-C-:B------:R-:W-:Y:S01]  /*2bc0*/  IADD3.X R13, R9.reuse, RZ, R3.reuse, P2, P1 ;  /* 0x000000ff090d7210 */ /* 0x140fe200017e2403 */
[----:B------:R-:W-:Y:S01]  /*2bd0*/  @!PT LDS RZ, [RZ] ;  /* 0x00000000fffff984 */ /* 0x000fe20000000800 */
[----:B------:R-:W-:Y:S01]  /*2be0*/  @!PT LDS RZ, [RZ] ;  /* 0x00000000fffff984 */ /* 0x000fe20000000800 */
[----:B------:R-:W-:Y:S01]  /*2bf0*/  @!PT LDS RZ, [RZ] ;  /* 0x00000000fffff984 */ /* 0x000fe20000000800 */
[----:B------:R1:W-:Y:S01]  /*2c00*/  LDGSTS.E.BYPASS.LTC128B.128 [R14+0xc100], [R2.64], !P6 ;  /* 0x0c100000020e7fae */ /* 0x0003e2000f101d48 */
[----:B------:R-:W-:Y:S01]  /*2c10*/  IADD3 R10, P2, P1, R8, 0x100, R2 ;  /* 0x00000100080a7810 */ /* 0x000fe2000795e002 */
[C-C-:B------:R-:W-:Y:S01]  /*2c20*/  IMAD.X R7, R9.reuse, 0x1, R3.reuse, P0 ;  /* 0x0000000109077824 */ /* 0x140fe200000e0603 */
[----:B------:R-:W-:Y:S01]  /*2c30*/  IADD3 R8, P0, R6, R8, RZ ;  /* 0x0000000806087210 */ /* 0x000fe20007f1e0ff */
[----:B------:R1:W-:Y:S01]  /*2c40*/  LDGSTS.E.BYPASS.LTC128B.128 [R14+0xf100], [R2.64+0x80], !P5 ;  /* 0x0f100080020e7fae */ /* 0x0003e2000e901d48 */
[----:B------:R-:W-:-:S03]  /*2c50*/  IADD3.X R11, R9, RZ, R3, P2, P1 ;  /* 0x000000ff090b7210 */ /* 0x000fc600017e2403 */
[----:B------:R-:W-:Y:S01]  /*2c60*/  IMAD.X R9, R7, 0x1, R9, P0 ;  /* 0x0000000107097824 */ /* 0x000fe200000e0609 */
[----:B------:R1:W-:Y:S04]  /*2c70*/  LDGSTS.E.BYPASS.LTC128B.128 [R14+0x12100], [R2.64+0x100], !P4 ;  /* 0x12100100020e7fae */ /* 0x0003e8000e101d48 */
[----:B------:R1:W-:Y:S04]  /*2c80*/  LDGSTS.E.BYPASS.LTC128B.128 [R14+0xd100], [R6.64], !P6 ;  /* 0x0d100000060e7fae */ /* 0x0003e8000f101d48 */
[----:B------:R1:W-:Y:S04]  /*2c90*/  LDGSTS.E.BYPASS.LTC128B.128 [R14+0x10100], [R12.64], !P5 ;  /* 0x101000000c0e7fae */ /* 0x0003e8000e901d48 */
[----:B------:R1:W-:Y:S04]  /*2ca0*/  LDGSTS.E.BYPASS.LTC128B.128 [R14+0x13100], [R10.64], !P4 ;  /* 0x131000000a0e7fae */ /* 0x0003e8000e101d48 */
[----:B------:R1:W-:Y:S04]  /*2cb0*/  LDGSTS.E.BYPASS.LTC128B.128 [R14+0xe100], [R8.64], !P6 ;  /* 0x0e100000080e7fae */ /* 0x0003e8000f101d48 */
[----:B------:R1:W-:Y:S04]  /*2cc0*/  LDGSTS.E.BYPASS.LTC128B.128 [R14+0x11100], [R8.64+0x80], !P5 ;  /* 0x11100080080e7fae */ /* 0x0003e8000e901d48 */
[----:B------:R1:W-:Y:S02]  /*2cd0*/  LDGSTS.E.BYPASS.LTC128B.128 [R14+0x14100], [R8.64+0x100], !P4 ;  /* 0x14100100080e7fae */ /* 0x0003e4000e101d48 */
.L_x_1:
[----:B--234-:R-:W-:Y:S01]  /*2ce0*/  STL [R1+0x80], R188 ;  /* 0x000080bc01007387 */ /* 0x01cfe20000100800 */
[----:B-1----:R-:W-:Y:S01]  /*2cf0*/  SHF.R.S32.HI R2, RZ, 0x1f, R132 ;  /* 0x0000001fff027819 */ /* 0x002fe20000011484 */
[----:B------:R-:W-:-:S02]  /*2d00*/  IMAD.SHL.U32 R225, R5, 0x2, RZ ;  /* 0x0000000205e17824 */ /* 0x000fc400078e00ff */
[----:B------:R-:W-:Y:S01]  /*2d10*/  STL [R1+0x7c], R187 ;  /* 0x00007cbb01007387 */ /* 0x000fe20000100800 */
[----:B------:R-:W-:Y:S01]  /*2d20*/  LEA.HI R3, R2, R132, RZ, 0x2 ;  /* 0x0000008402037211 */ /* 0x000fe200078f10ff */
[----:B------:R-:W-:Y:S01]  /*2d30*/  IMAD R229, R0, 0x2, R225 ;  /* 0x0000000200e57824 */ /* 0x000fe200078e02e1 */
[----:B------:R-:W-:Y:S01]  /*2d40*/  LEA R226, R4, R225, 0x1 ;  /* 0x000000e104e27211 */ /* 0x000fe200078e08ff */
[----:B------:R-:W-:Y:S01]  /*2d50*/  STL [R1+0x78], R186 ;  /* 0x000078ba01007387 */ /* 0x000fe20000100800 */
[----:B------:R-:W-:Y:S02]  /*2d60*/  LOP3.LUT R2, R3, 0x7ffffffc, RZ, 0xc0, !PT ;  /* 0x7ffffffc03027812 */ /* 0x000fe400078ec0ff */
[----:B------:R-:W-:Y:S01]  /*2d70*/  LEA R228, R0, R226, 0x1 ;  /* 0x000000e200e47211 */ /* 0x000fe200078e08ff */
[----:B------:R-:W-:Y:S02]  /*2d80*/  STL [R1+0x74], R185 ;  /* 0x000074b901007387 */ /* 0x000fe40000100800 */
[----:B------:R-:W-:-:S02]  /*2d90*/  IMAD.IADD R2, R132, 0x1, -R2 ;  /* 0x0000000184027824 */ /* 0x000fc400078e0a02 */
[----:B------:R-:W-:Y:S04]  /*2da0*/  STL [R1+0x70], R184 ;  /* 0x000070b801007387 */ /* 0x000fe80000100800 */
        /* <DEDUP_REMOVED lines=8> */
[----:B------:R1:W-:Y:S04]  /*2e30*/  STL [R1+0x4c], R3 ;  /* 0x00004c0301007387 */ /* 0x0003e80000100800 */
[----:B------:R-:W-:Y:S04]  /*2e40*/  LDSM.16.MT88.4 R76, [R229+0x3900] ;  /* 0x00390000e54c783b */ /* 0x000fe80000004200 */
[----:B------:R-:W0:Y:S01]  /*2e50*/  LDGDEPBAR ;  /* 0x00000000000079af */ /* 0x000e220000000000 */
[----:B-1----:R-:W-:-:S05]  /*2e60*/  IADD3 R3, R133, c[0x0][0x1d0], RZ ;  /* 0x0000740085037a10 */ /* 0x002fca0007ffe0ff */
[----:B------:R-:W-:-:S05]  /*2e70*/  IMAD R2, R2, -0x2, R3 ;  /* 0xfffffffe02027824 */ /* 0x000fca00078e0203 */
[C---:B------:R-:W-:Y:S02]  /*2e80*/  ISETP.GT.AND P2, PT, R2.reuse, RZ, PT ;  /* 0x000000ff0200720c */ /* 0x040fe40003f44270 */
[C---:B------:R-:W-:Y:S02]  /*2e90*/  ISETP.GT.AND P1, PT, R2.reuse, 0x1, PT ;  /* 0x000000010200780c */ /* 0x040fe40003f24270 */
[----:B------:R-:W-:Y:S02]  /*2ea0*/  ISETP.GT.AND P0, PT, R2, 0x8, PT ;  /* 0x000000080200780c */ /* 0x000fe40003f04270 */
[----:B------:R-:W-:Y:S02]  /*2eb0*/  FSEL R7, R101, -INF , P2 ;  /* 0xff80000065077808 */ /* 0x000fe40001000000 */
[----:B------:R-:W-:Y:S02]  /*2ec0*/  FSEL R8, R100, -INF , P1 ;  /* 0xff80000064087808 */ /* 0x000fe40000800000 */
[----:B------:R-:W-:-:S02]  /*2ed0*/  FSEL R16, R95, -INF , P2 ;  /* 0xff8000005f107808 */ /* 0x000fc40001000000 */
[----:B------:R-:W-:Y:S02]  /*2ee0*/  ISETP.GT.AND P2, PT, R2, 0x9, PT ;  /* 0x000000090200780c */ /* 0x000fe40003f44270 */
[----:B------:R-:W-:Y:S02]  /*2ef0*/  FSEL R9, R93, -INF , P0 ;  /* 0xff8000005d097808 */ /* 0x000fe40000000000 */
[----:B------:R-:W-:Y:S02]  /*2f00*/  FMNMX.FTZ R100, R7, R8, !PT ;  /* 0x0000000807647209 */ /* 0x000fe40007810000 */
[----:B------:R-:W-:Y:S02]  /*2f10*/  FSEL R20, R94, -INF , P1 ;  /* 0xff8000005e147808 */ /* 0x000fe40000800000 */
[----:B------:R-:W-:Y:S02]  /*2f20*/  ISETP.GT.AND P1, PT, R2, 0x10, PT ;  /* 0x000000100200780c */ /* 0x000fe40003f24270 */
[----:B------:R-:W-:-:S02]  /*2f30*/  FSEL R10, R92, -INF , P2 ;  /* 0xff8000005c0a7808 */ /* 0x000fc40001000000 */
[----:B------:R-:W-:Y:S02]  /*2f40*/  FMNMX.FTZ R100, R9, R100, !PT ;  /* 0x0000006409647209 */ /* 0x000fe40007810000 */
[----:B------:R-:W-:Y:S02]  /*2f50*/  FSEL R21, R87, -INF , P0 ;  /* 0xff80000057157808 */ /* 0x000fe40000000000 */
[----:B------:R-:W-:Y:S02]  /*2f60*/  ISETP.GT.AND P0, PT, R2, 0x11, PT ;  /* 0x000000110200780c */ /* 0x000fe40003f04270 */
[----:B------:R-:W-:Y:S02]  /*2f70*/  FSEL R11, R85, -INF , P1 ;  /* 0xff800000550b7808 */ /* 0x000fe40000800000 */
[----:B------:R-:W-:Y:S02]  /*2f80*/  FMNMX.FTZ R100, R10, R100, !PT ;  /* 0x000000640a647209 */ /* 0x000fe40007810000 */
        /* <DEDUP_REMOVED lines=19> */
[----:B------:R-:W-:Y:S01]  /*30c0*/  FMNMX.FTZ R100, R83, R100, !PT ;  /* 0x0000006453647209 */ /* 0x000fe20007810000 */
[----:B------:R-:W-:Y:S01]  /*30d0*/  LDSM.16.MT88.4 R72, [R229+0x3100] ;  /* 0x00310000e548783b */ /* 0x000fe20000004200 */
[----:B------:R-:W-:Y:S02]  /*30e0*/  FSEL R90, R69, -INF , P0 ;  /* 0xff800000455a7808 */ /* 0x000fe40000000000 */
[----:B------:R-:W-:Y:S02]  /*30f0*/  ISETP.GT.AND P0, PT, R2, 0x29, PT ;  /* 0x000000290200780c */ /* 0x000fe40003f04270 */
[----:B------:R-:W-:Y:S02]  /*3100*/  FSEL R81, R67, -INF , P1 ;  /* 0xff80000043517808 */ /* 0x000fe40000800000 */
[----:B------:R-:W-:Y:S02]  /*3110*/  FMNMX.FTZ R100, R82, R100, !PT ;  /* 0x0000006452647209 */ /* 0x000fe40007810000 */
[----:B------:R-:W-:-:S02]  /*3120*/  FSEL R89, R68, -INF , P2 ;  /* 0xff80000044597808 */ /* 0x000fc40001000000 */
[----:B------:R-:W-:Y:S01]  /*3130*/  ISETP.GT.AND P2, PT, R2, 0x30, PT ;  /* 0x000000300200780c */ /* 0x000fe20003f44270 */
[----:B------:R-:W-:Y:S01]  /*3140*/  LDSM.16.MT88.4 R68, [R228+0x900] ;  /* 0x00090000e444783b */ /* 0x000fe20000004200 */
[----:B------:R-:W-:Y:S02]  /*3150*/  FSEL R80, R66, -INF , P0 ;  /* 0xff80000042507808 */ /* 0x000fe40000000000 */
[----:B------:R-:W-:Y:S02]  /*3160*/  FMNMX.FTZ R100, R81, R100, !PT ;  /* 0x0000006451647209 */ /* 0x000fe40007810000 */
[----:B------:R-:W-:Y:S02]  /*3170*/  FSEL R88, R65, -INF , P1 ;  /* 0xff80000041587808 */ /* 0x000fe40000800000 */
[----:B------:R-:W-:Y:S02]  /*3180*/  ISETP.GT.AND P1, PT, R2, 0x31, PT ;  /* 0x000000310200780c */ /* 0x000fe40003f24270 */
[----:B------:R-:W-:-:S02]  /*3190*/  FSEL R249, R61, -INF , P2 ;  /* 0xff8000003df97808 */ /* 0x000fc40001000000 */
[----:B------:R-:W-:Y:S02]  /*31a0*/  FMNMX.FTZ R100, R80, R100, !PT ;  /* 0x0000006450647209 */ /* 0x000fe40007810000 */
[----:B------:R-:W-:Y:S02]  /*31b0*/  FMNMX.FTZ R3, R16, R20, !PT ;  /* 0x0000001410037209 */ /* 0x000fe40007810000 */
[----:B------:R-:W-:Y:S02]  /*31c0*/  FSEL R91, R64, -INF , P0 ;  /* 0xff800000405b7808 */ /* 0x000fe40000000000 */
[----:B------:R-:W-:Y:S01]  /*31d0*/  ISETP.GT.AND P0, PT, R2, 0x38, PT ;  /* 0x000000380200780c */ /* 0x000fe20003f04270 */
[----:B------:R-:W-:Y:S01]  /*31e0*/  LDSM.16.MT88.4 R64, [R225+0x3900] ;  /* 0x00390000e140783b */ /* 0x000fe20000004200 */
[----:B------:R-:W-:Y:S02]  /*31f0*/  FSEL R103, R60, -INF , P1 ;  /* 0xff8000003c677808 */ /* 0x000fe40000800000 */
[----:B------:R-:W-:Y:S01]  /*3200*/  FMNMX.FTZ R100, R249, R100, !PT ;  /* 0x00000064f9647209 */ /* 0x000fe20007810000 */
[----:B------:R-:W-:Y:S01]  /*3210*/  LDSM.16.MT88.4 R60, [R226+0x3900] ;  /* 0x00390000e23c783b */ /* 0x000fe20000004200 */
[----:B------:R-:W-:-:S02]  /*3220*/  FMNMX.FTZ R3, R21, R3, !PT ;  /* 0x0000000315037209 */ /* 0x000fc40007810000 */
[----:B------:R-:W-:Y:S02]  /*3230*/  FSEL R252, R52, -INF , P2 ;  /* 0xff80000034fc7808 */ /* 0x000fe40001000000 */
[----:B------:R-:W-:Y:S01]  /*3240*/  ISETP.GT.AND P2, PT, R2, 0x39, PT ;  /* 0x000000390200780c */ /* 0x000fe20003f44270 */
[----:B------:R-:W-:Y:S01]  /*3250*/  LDSM.16.MT88.4 R52, [R226+0x900] ;  /* 0x00090000e234783b */ /* 0x000fe20000004200 */
[----:B------:R-:W-:Y:S02]  /*3260*/  FSEL R102, R48, -INF , P0 ;  /* 0xff80000030667808 */ /* 0x000fe40000000000 */
[----:B------:R-:W-:Y:S02]  /*3270*/  FMNMX.FTZ R100, R103, R100, !PT ;  /* 0x0000006467647209 */ /* 0x000fe40007810000 */
[----:B------:R-:W-:Y:S02]  /*3280*/  FMNMX.FTZ R3, R22, R3, !PT ;  /* 0x0000000316037209 */ /* 0x000fe40007810000 */
[----:B------:R-:W-:-:S02]  /*3290*/  FSEL R251, R49, -INF , P1 ;  /* 0xff80000031fb7808 */ /* 0x000fc40000800000 */
[----:B------:R-:W-:Y:S01]  /*32a0*/  ISETP.GT.AND P1, PT, R2, 0x40, PT ;  /* 0x000000400200780c */ /* 0x000fe20003f24270 */
[----:B------:R-:W-:Y:S01]  /*32b0*/  LDSM.16.MT88.4 R48, [R225+0x3100] ;  /* 0x00310000e130783b */ /* 0x000fe20000004200 */
[----:B------:R-:W-:Y:S02]  /*32c0*/  FSEL R101, R45, -INF , P2 ;  /* 0xff8000002d657808 */ /* 0x000fe40001000000 */
[----:B------:R-:W-:Y:S02]  /*32d0*/  FMNMX.FTZ R100, R102, R100, !PT ;  /* 0x0000006466647209 */ /* 0x000fe40007810000 */
[----:B------:R-:W-:Y:S02]  /*32e0*/  FMNMX.FTZ R3, R23, R3, !PT ;  /* 0x0000000317037209 */ /* 0x000fe40007810000 */
[----:B------:R-:W-:Y:S02]  /*32f0*/  FSEL R250, R44, -INF , P0 ;  /* 0xff8000002cfa7808 */ /* 0x000fe40000000000 */
[----:B------:R-:W-:Y:S01]  /*3300*/  ISETP.GT.AND P0, PT, R2, 0x41, PT ;  /* 0x000000410200780c */ /* 0x000fe20003f04270 */
[----:B------:R-:W-:Y:S01]  /*3310*/  LDSM.16.MT88.4 R44, [R229+0x100] ;  /* 0x00010000e52c783b */ /* 0x000fe20000004200 */
[----:B------:R-:W-:-:S02]  /*3320*/  FSEL R116, R42, -INF , P1 ;  /* 0xff8000002a747808 */ /* 0x000fc40000800000 */
[----:B------:R-:W-:Y:S02]  /*3330*/  FMNMX.FTZ R100, R101, R100, !PT ;  /* 0x0000006465647209 */ /* 0x000fe40007810000 */
[----:B------:R-:W-:Y:S02]  /*3340*/  FMNMX.FTZ R3, R24, R3, !PT ;  /* 0x0000000318037209 */ /* 0x000fe40007810000 */
[----:B------:R-:W-:Y:S02]  /*3350*/  FSEL R121, R43, -INF , P2 ;  /* 0xff8000002b797808 */ /* 0x000fe40001000000 */
[----:B------:R-:W-:Y:S02]  /*3360*/  ISETP.GT.AND P2, PT, R2, 0x48, PT ;  /* 0x000000480200780c */ /* 0x000fe40003f44270 */
[----:B------:R-:W-:Y:S02]  /*3370*/  FSEL R115, R41, -INF , P0 ;  /* 0xff80000029737808 */ /* 0x000fe40000000000 */
[----:B------:R-:W-:-:S02]  /*3380*/  FMNMX.FTZ R100, R116, R100, !PT ;  /* 0x0000006474647209 */ /* 0x000fc40007810000 */
[----:B------:R-:W-:Y:S02]  /*3390*/  FMNMX.FTZ R3, R28, R3, !PT ;  /* 0x000000031c037209 */ /* 0x000fe40007810000 */
[----:B------:R-:W-:Y:S02]  /*33a0*/  FSEL R110, R40, -INF , P1 ;  /* 0xff800000286e7808 */ /* 0x000fe40000800000 */
[----:B------:R-:W-:Y:S01]  /*33b0*/  ISETP.GT.AND P1, PT, R2, 0x49, PT ;  /* 0x000000490200780c */ /* 0x000fe20003f24270 */
[----:B------:R-:W-:Y:S01]  /*33c0*/  LDSM.16.MT88.4 R40, [R226+0x100] ;  /* 0x00010000e228783b */ /* 0x000fe20000004200 */
[----:B------:R-:W-:Y:S02]  /*33d0*/  FSEL R117, R36, -INF , P2 ;  /* 0xff80000024757808 */ /* 0x000fe40001000000 */
[----:B------:R-:W-:Y:S02]  /*33e0*/  FMNMX.FTZ R100, R115, R100, !PT ;  /* 0x0000006473647209 */ /* 0x000fe40007810000 */
        /* <DEDUP_REMOVED lines=8> */
[----:B------:R-:W-:Y:S02]  /*3470*/  ISETP.GT.AND P2, PT, R2, 0x51, PT ;  /* 0x000000510200780c */ /* 0x000fe40003f44270 */
[----:B------:R-:W-:Y:S02]  /*3480*/  FSEL R109, R26, -INF , P0 ;  /* 0xff8000001a6d7808 */ /* 0x000fe40000000000 */
[----:B------:R-:W-:Y:S02]  /*3490*/  FMNMX.FTZ R100, R118, R100, !PT ;  /* 0x0000006476647209 */ /* 0x000fe40007810000 */
[----:B------:R-:W-:Y:S02]  /*34a0*/  FMNMX.FTZ R3, R89, R3, !PT ;  /* 0x0000000359037209 */ /* 0x000fe40007810000 */
[----:B------:R-:W-:Y:S02]  /*34b0*/  FSEL R111, R30, -INF , P1 ;  /* 0xff8000001e6f7808 */ /* 0x000fe40000800000 */
[----:B------:R-:W-:-:S02]  /*34c0*/  FSEL R158, R19, -INF , P0 ;  /* 0xff800000139e7808 */ /* 0x000fc40000000000 */
[C---:B------:R-:W-:Y:S02]  /*34d0*/  ISETP.GT.AND P1, PT, R2.reuse, 0x58, PT ;  /* 0x000000580200780c */ /* 0x040fe40003f24270 */
[----:B------:R-:W-:Y:S02]  /*34e0*/  FSEL R161, R25, -INF , P2 ;  /* 0xff80000019a17808 */ /* 0x000fe40001000000 */
[----:B------:R-:W-:Y:S02]  /*34f0*/  FMNMX.FTZ R100, R109, R100, !PT ;  /* 0x000000646d647209 */ /* 0x000fe40007810000 */
[----:B------:R-:W-:Y:S02]  /*3500*/  ISETP.GT.AND P0, PT, R2, 0x59, PT ;  /* 0x000000590200780c */ /* 0x000fe40003f04270 */
[----:B------:R-:W-:Y:S02]  /*3510*/  FMNMX.FTZ R2, R88, R3, !PT ;  /* 0x0000000358027209 */ /* 0x000fe40007810000 */
[----:B------:R-:W-:-:S02]  /*3520*/  FSEL R160, R18, -INF , P1 ;  /* 0xff80000012a07808 */ /* 0x000fc40000800000 */
[----:B------:R-:W-:Y:S02]  /*3530*/  FMNMX.FTZ R100, R161, R100, !PT ;  /* 0x00000064a1647209 */ /* 0x000fe40007810000 */
[----:B------:R-:W-:Y:S02]  /*3540*/  FMNMX.FTZ R2, R91, R2, !PT ;  /* 0x000000025b027209 */ /* 0x000fe40007810000 */
[----:B------:R-:W-:Y:S02]  /*3550*/  FSEL R159, R17, -INF , P0 ;  /* 0xff800000119f7808 */ /* 0x000fe40000000000 */
[----:B------:R-:W-:Y:S02]  /*3560*/  FMNMX.FTZ R100, R160, R100, !PT ;  /* 0x00000064a0647209 */ /* 0x000fe40007810000 */
[----:B------:R-:W-:Y:S02]  /*3570*/  FMNMX.FTZ R2, R252, R2, !PT ;  /* 0x00000002fc027209 */ /* 0x000fe40007810000 */
[----:B------:R-:W-:-:S02]  /*3580*/  FMNMX.FTZ R100, R159, R100, !PT ;  /* 0x000000649f647209 */ /* 0x000fc40007810000 */
[----:B------:R-:W-:Y:S02]  /*3590*/  FMNMX.FTZ R2, R251, R2, !PT ;  /* 0x00000002fb027209 */ /* 0x000fe40007810000 */
[----:B------:R-:W-:Y:S01]  /*35a0*/  FSEL R157, R34, -INF , P2 ;  /* 0xff800000229d7808 */ /* 0x000fe20001000000 */
[----:B------:R-:W1:Y:S01]  /*35b0*/  SHFL.BFLY PT, R3, R100, 0x2, 0x1f ;  /* 0x0c401f0064037f89 */ /* 0x000e6200000e0000 */
[----:B------:R-:W-:Y:S02]  /*35c0*/  FMNMX.FTZ R2, R250, R2, !PT ;  /* 0x00000002fa027209 */ /* 0x000fe40007810000 */
[----:B------:R-:W-:Y:S02]  /*35d0*/  FSEL R156, R32, -INF , P1 ;  /* 0xff800000209c7808 */ /* 0x000fe40000800000 */
[----:B------:R-:W-:Y:S01]  /*35e0*/  FMNMX.FTZ R2, R121, R2, !PT ;  /* 0x0000000279027209 */ /* 0x000fe20007810000 */
[----:B------:R-:W-:Y:S01]  /*35f0*/  LDSM.16.MT88.4 R32, [R229+0x900] ;  /* 0x00090000e520783b */ /* 0x000fe20000004200 */
[----:B------:R-:W-:-:S02]  /*3600*/  FSEL R185, R31, -INF , P0 ;  /* 0xff8000001fb97808 */ /* 0x000fc40000000000 */
[----:B------:R-:W-:-:S04]  /*3610*/  FMNMX.FTZ R2, R110, R2, !PT ;  /* 0x000000026e027209 */ /* 0x000fc80007810000 */
[----:B------:R-:W-:-:S04]  /*3620*/  FMNMX.FTZ R2, R112, R2, !PT ;  /* 0x0000000270027209 */ /* 0x000fc80007810000 */
[----:B------:R-:W-:-:S04]  /*3630*/  FMNMX.FTZ R2, R186, R2, !PT ;  /* 0x00000002ba027209 */ /* 0x000fc80007810000 */
[----:B------:R-:W-:Y:S02]  /*3640*/  FMNMX.FTZ R2, R111, R2, !PT ;  /* 0x000000026f027209 */ /* 0x000fe40007810000 */
[----:B-1----:R-:W-:Y:S02]  /*3650*/  FMNMX.FTZ R100, R100, R3, !PT ;  /* 0x0000000364647209 */ /* 0x002fe40007810000 */
[----:B------:R-:W-:-:S03]  /*3660*/  FMNMX.FTZ R3, R158, R2, !PT ;  /* 0x000000029e037209 */ /* 0x000fc60007810000 */
[----:B------:R-:W1:Y:S01]  /*3670*/  SHFL.BFLY PT, R2, R100, 0x1, 0x1f ;  /* 0x0c201f0064027f89 */ /* 0x000e6200000e0000 */
[----:B------:R-:W-:-:S04]  /*3680*/  FMNMX.FTZ R3, R157, R3, !PT ;  /* 0x000000039d037209 */ /* 0x000fc80007810000 */
[----:B------:R-:W-:-:S04]  /*3690*/  FMNMX.FTZ R3, R156, R3, !PT ;  /* 0x000000039c037209 */ /* 0x000fc80007810000 */
[----:B------:R-:W-:-:S05]  /*36a0*/  FMNMX.FTZ R3, R185, R3, !PT ;  /* 0x00000003b9037209 */ /* 0x000fca0007810000 */
[----:B------:R-:W2:Y:S01]  /*36b0*/  SHFL.BFLY PT, R6, R3, 0x2, 0x1f ;  /* 0x0c401f0003067f89 */ /* 0x000ea200000e0000 */
[----:B-1----:R-:W-:-:S04]  /*36c0*/  FMNMX.FTZ R100, R100, R2, !PT ;  /* 0x0000000264647209 */ /* 0x002fc80007810000 */
[C---:B------:R-:W-:Y:S01]  /*36d0*/  FSETP.NEU.FTZ.AND P0, PT, R100.reuse, -INF , PT ;  /* 0xff8000006400780b */ /* 0x040fe20003f1d000 */
[----:B------:R-:W-:-:S05]  /*36e0*/  FMUL.FTZ R12, R100, c[0x0][0x2d0] ;  /* 0x0000b400640c7a20 */ /* 0x000fca0000410000 */
[----:B------:R-:W-:Y:S02]  /*36f0*/  FSEL R12, R12, RZ, P0 ;  /* 0x000000ff0c0c7208 */ /* 0x000fe40000000000 */
[----:B--2---:R-:W-:-:S03]  /*3700*/  FMNMX.FTZ R3, R3, R6, !PT ;  /* 0x0000000603037209 */ /* 0x004fc60007810000 */
[--C-:B------:R-:W-:Y:S02]  /*3710*/  FFMA.FTZ R2, R7, c[0x0][0x2d0], -R12.reuse ;  /* 0x0000b40007027a23 */ /* 0x100fe4000001080c */
[--C-:B------:R-:W-:Y:S01]  /*3720*/  FFMA.FTZ R0, R83, c[0x0][0x2d0], -R12.reuse ;  /* 0x0000b40053007a23 */ /* 0x100fe2000001080c */
[----:B------:R-:W1:Y:S01]  /*3730*/  SHFL.BFLY PT, R6, R3, 0x1, 0x1f ;  /* 0x0c201f0003067f89 */ /* 0x000e6200000e0000 */
[----:B------:R2:W-:Y:S02]  /*3740*/  MUFU.EX2 R107, R2 ;  /* 0x00000002006b7308 */ /* 0x0005e40000000800 */
[----:B--2---:R-:W-:-:S06]  /*3750*/  FFMA.FTZ R2, R8, c[0x0][0x2d0], -R12 ;  /* 0x0000b40008027a23 */ /* 0x004fcc000001080c */
[----:B------:R2:W3:Y:S01]  /*3760*/  MUFU.EX2 R114, R2 ;  /* 0x0000000200727308 */ /* 0x0004e20000000800 */
[----:B-1----:R-:W-:Y:S01]  /*3770*/  FMNMX.FTZ R3, R3, R6, !PT ;  /* 0x0000000603037209 */ /* 0x002fe20007810000 */
[----:B------:R-:W-:Y:S02]  /*3780*/  FFMA.FTZ R6, R14, c[0x0][0x2d0], -R12 ;  /* 0x0000b4000e067a23 */ /* 0x000fe4000001080c */
[----:B------:R-:W-:Y:S01]  /*3790*/  IMAD.MOV.U32 R14, RZ, RZ, R121 ;  /* 0x000000ffff0e7224 */ /* 0x000fe200078e0079 */
[----:B------:R-:W-:-:S03]  /*37a0*/  FSETP.NEU.FTZ.AND P0, PT, R3, -INF , PT ;  /* 0xff8000000300780b */ /* 0x000fc60003f1d000 */
[----:B------:R1:W-:Y:S01]  /*37b0*/  MUFU.EX2 R119, R6 ;  /* 0x0000000600777308 */ /* 0x0003e20000000800 */
[----:B--2---:R-:W-:Y:S01]  /*37c0*/  FFMA.FTZ R2, R9, c[0x0][0x2d0], -R12 ;  /* 0x0000b40009027a23 */ /* 0x004fe2000001080c */
[----:B---3--:R-:W-:-:S06]  /*37d0*/  F2FP.BF16.PACK_AB R8, R114, R107 ;  /* 0x0000006b7208723e */ /* 0x008fcc00000010ff */
[----:B------:R2:W-:Y:S01]  /*37e0*/  MUFU.EX2 R162, R2 ;  /* 0x0000000200a27308 */ /* 0x0005e20000000800 */
[----:B-1----:R-:W-:-:S07]  /*37f0*/  FFMA.FTZ R6, R15, c[0x0][0x2d0], -R12 ;  /* 0x0000b4000f067a23 */ /* 0x002fce000001080c */
[----:B------:R-:W1:Y:S01]  /*3800*/  MUFU.EX2 R188, R6 ;  /* 0x0000000600bc7308 */ /* 0x000e620000000800 */
[----:B--2---:R-:W-:-:S07]  /*3810*/  FFMA.FTZ R2, R10, c[0x0][0x2d0], -R12 ;  /* 0x0000b4000a027a23 */ /* 0x004fce000001080c */
[----:B------:R2:W3:Y:S01]  /*3820*/  MUFU.EX2 R104, R2 ;  /* 0x0000000200687308 */ /* 0x0004e20000000800 */
[----:B-1----:R-:W-:Y:S01]  /*3830*/  F2FP.BF16.PACK_AB R6, R188, R119 ;  /* 0x00000077bc06723e */ /* 0x002fe200000010ff */
[----:B--2---:R-:W-:Y:S01]  /*3840*/  FFMA.FTZ R2, R11, c[0x0][0x2d0], -R12 ;  /* 0x0000b4000b027a23 */ /* 0x004fe2000001080c */
[----:B---3--:R-:W-:-:S05]  /*3850*/  F2FP.BF16.PACK_AB R10, R104, R162 ;  /* 0x000000a2680a723e */ /* 0x008fca00000010ff */
[----:B------:R1:W-:Y:S02]  /*3860*/  MUFU.EX2 R163, R2 ;  /* 0x0000000200a37308 */ /* 0x0003e40000000800 */
[----:B-1----:R-:W-:-:S06]  /*3870*/  FFMA.FTZ R2, R13, c[0x0][0x2d0], -R12 ;  /* 0x0000b4000d027a23 */ /* 0x002fcc000001080c */
[----:B------:R1:W-:Y:S02]  /*3880*/  MUFU.EX2 R108, R2 ;  /* 0x00000002006c7308 */ /* 0x0003e40000000800 */
[----:B-1----:R-:W-:-:S05]  /*3890*/  FMUL.FTZ R2, R3, c[0x0][0x2d0] ;  /* 0x0000b40003027a20 */ /* 0x002fca0000410000 */
[----:B------:R-:W-:-:S05]  /*38a0*/  FSEL R2, R2, RZ, P0 ;  /* 0x000000ff02027208 */ /* 0x000fca0000000000 */
[--C-:B------:R-:W-:Y:S02]  /*38b0*/  FFMA.FTZ R5, R16, c[0x0][0x2d0], -R2.reuse ;  /* 0x0000b40010057a23 */ /* 0x100fe40000010802 */
[----:B------:R-:W1:Y:S01]  /*38c0*/  LDSM.16.MT88.4 R16, [R225+0x100] ;  /* 0x00010000e110783b */ /* 0x000e620000004200 */
[--C-:B------:R-:W-:Y:S01]  /*38d0*/  FFMA.FTZ R4, R24, c[0x0][0x2d0], -R2.reuse ;  /* 0x0000b40018047a23 */ /* 0x100fe20000010802 */
[----:B------:R2:W-:Y:S02]  /*38e0*/  MUFU.EX2 R187, R5 ;  /* 0x0000000500bb7308 */ /* 0x0005e40000000800 */
[----:B------:R-:W3:Y:S06]  /*38f0*/  LDSM.16.MT88.4 R24, [R225+0x900] ;  /* 0x00090000e118783b */ /* 0x000eec0000004200 */
[----:B------:R4:W-:Y:S01]  /*3900*/  MUFU.EX2 R122, R4 ;  /* 0x00000004007a7308 */ /* 0x0009e20000000800 */
[----:B--2---:R-:W-:-:S07]  /*3910*/  FFMA.FTZ R5, R20, c[0x0][0x2d0], -R2 ;  /* 0x0000b40014057a23 */ /* 0x004fce0000010802 */
[----:B------:R2:W2:Y:S01]  /*3920*/  MUFU.EX2 R106, R5 ;  /* 0x00000005006a7308 */ /* 0x0004a20000000800 */
[----:B----4-:R-:W-:-:S07]  /*3930*/  FFMA.FTZ R4, R28, c[0x0][0x2d0], -R2 ;  /* 0x0000b4001c047a23 */ /* 0x010fce0000010802 */
[----:B------:R4:W-:Y:S01]  /*3940*/  MUFU.EX2 R105, R4 ;  /* 0x0000000400697308 */ /* 0x0009e20000000800 */
[----:B--2---:R-:W-:Y:S01]  /*3950*/  FFMA.FTZ R5, R21, c[0x0][0x2d0], -R2 ;  /* 0x0000b40015057a23 */ /* 0x004fe20000010802 */
[----:B------:R-:W-:-:S06]  /*3960*/  F2FP.BF16.PACK_AB R9, R106, R187 ;  /* 0x000000bb6a09723e */ /* 0x000fcc00000010ff */
[----:B------:R2:W-:Y:S01]  /*3970*/  MUFU.EX2 R120, R5 ;  /* 0x0000000500787308 */ /* 0x0005e20000000800 */
[----:B----4-:R-:W-:-:S07]  /*3980*/  FFMA.FTZ R4, R29, c[0x0][0x2d0], -R2 ;  /* 0x0000b4001d047a23 */ /* 0x010fce0000010802 */
[----:B------:R4:W1:Y:S01]  /*3990*/  MUFU.EX2 R87, R4 ;  /* 0x0000000400577308 */ /* 0x0008620000000800 */
[----:B--2---:R-:W-:-:S07]  /*39a0*/  FFMA.FTZ R5, R22, c[0x0][0x2d0], -R2 ;  /* 0x0000b40016057a23 */ /* 0x004fce0000010802 */
[----:B------:R-:W2:Y:S01]  /*39b0*/  MUFU.EX2 R184, R5 ;  /* 0x0000000500b87308 */ /* 0x000ea20000000800 */
[----:B----4-:R-:W-:Y:S02]  /*39c0*/  F2FP.BF16.PACK_AB R4, R108, R163 ;  /* 0x000000a36c04723e */ /* 0x010fe400000010ff */
[----:B-1----:R-:W-:Y:S02]  /*39d0*/  F2FP.BF16.PACK_AB R7, R87, R105 ;  /* 0x000000695707723e */ /* 0x002fe400000010ff */
[----:B--2---:R-:W-:Y:S01]  /*39e0*/  F2FP.BF16.PACK_AB R11, R184, R120 ;  /* 0x00000078b80b723e */ /* 0x004fe200000010ff */
[----:B------:R-:W-:-:S04]  /*39f0*/  FFMA.FTZ R5, R23, c[0x0][0x2d0], -R2 ;  /* 0x0000b40017057a23 */ /* 0x000fc80000010802 */
[----:B------:R-:W1:Y:S02]  /*3a00*/  MUFU.EX2 R113, R5 ;  /* 0x0000000500717308 */ /* 0x000e640000000800 */
[C---:B------:R-:W-:Y:S08]  /*3a10*/  HMMA.16816.F32.BF16 R20, R8.reuse, R16, RZ ;  /* 0x000000100814723c */ /* 0x040ff000000418ff */
[----:B------:R-:W-:Y:S01]  /*3a20*/  HMMA.16816.F32.BF16 R16, R8, R18, RZ ;  /* 0x000000120810723c */ /* 0x000fe200000418ff */
[----:B-1----:R-:W-:-:S07]  /*3a30*/  F2FP.BF16.PACK_AB R5, R122, R113 ;  /* 0x000000717a05723e */ /* 0x002fce00000010ff */
[----:B------:R-:W-:Y:S08]  /*3a40*/  HMMA.16816.F32.BF16 R28, R8, R40, RZ ;  /* 0x00000028081c723c */ /* 0x000ff000000418ff */
[C---:B---3--:R-:W-:Y:S08]  /*3a50*/  HMMA.16816.F32.BF16 R56, R4.reuse, R24, R20 ;  /* 0x000000180438723c */ /* 0x048ff00000041814 */
[----:B------:R-:W-:Y:S08]  /*3a60*/  HMMA.16816.F32.BF16 R180, R4, R26, R16 ;  /* 0x0000001a04b4723c */ /* 0x000ff00000041810 */
[C---:B------:R-:W-:Y:S08]  /*3a70*/  HMMA.16816.F32.BF16 R24, R8.reuse, R42, RZ ;  /* 0x0000002a0818723c */ /* 0x040ff000000418ff */
[----:B------:R-:W-:Y:S01]  /*3a80*/  IMAD.MOV.U32 R85, RZ, RZ, R56 ;  /* 0x000000ffff557224 */ /* 0x000fe200078e0038 */
[----:B------:R-:W-:Y:S01]  /*3a90*/  MOV R84, R57 ;  /* 0x0000003900547202 */ /* 0x000fe20000000f00 */
[----:B------:R-:W-:Y:S01]  /*3aa0*/  IMAD.MOV.U32 R15, RZ, RZ, R58 ;  /* 0x000000ffff0f7224 */ /* 0x000fe200078e003a */
[----:B------:R-:W-:Y:S01]  /*3ab0*/  HMMA.16816.F32.BF16 R16, R8, R46, RZ ;  /* 0x0000002e0810723c */ /* 0x000fe200000418ff */
[----:B------:R-:W-:-:S02]  /*3ac0*/  IMAD.MOV.U32 R13, RZ, RZ, R59 ;  /* 0x000000ffff0d7224 */ /* 0x000fc400078e003b */
[----:B------:R-:W1:Y:S05]  /*3ad0*/  LDSM.16.MT88.4 R56, [R226+0x3100] ;  /* 0x00310000e238783b */ /* 0x000e6a0000004200 */
[----:B------:R-:W-:Y:S08]  /*3ae0*/  HMMA.16816.F32.BF16 R20, R8, R44, RZ ;  /* 0x0000002c0814723c */ /* 0x000ff000000418ff */
[C---:B------:R-:W-:Y:S08]  /*3af0*/  HMMA.16816.F32.BF16 R176, R4.reuse, R54, R24 ;  /* 0x0000003604b0723c */ /* 0x040ff00000041818 */
[C---:B------:R-:W-:Y:S01]  /*3b00*/  HMMA.16816.F32.BF16 R164, R4.reuse, R52, R28 ;  /* 0x0000003404a4723c */ /* 0x040fe2000004181c */
[----:B------:R-:W2:Y:S07]  /*3b10*/  LDSM.16.MT88.4 R52, [R228+0x3100] ;  /* 0x00310000e434783b */ /* 0x000eae0000004200 */
[C---:B------:R-:W-:Y:S08]  /*3b20*/  HMMA.16816.F32.BF16 R168, R4.reuse, R34, R16 ;  /* 0x0000002204a8723c */ /* 0x040ff00000041810 */
[----:B------:R-:W-:Y:S08]  /*3b30*/  HMMA.16816.F32.BF16 R172, R4, R32, R20 ;  /* 0x0000002004ac723c */ /* 0x000ff00000041814 */
[C---:B-1----:R-:W-:Y:S08]  /*3b40*/  HMMA.16816.F32.BF16 R24, R8.reuse, R56, RZ ;  /* 0x000000380818723c */ /* 0x042ff000000418ff */
[C---:B------:R-:W-:Y:S08]  /*3b50*/  HMMA.16816.F32.BF16 R16, R8.reuse, R72, RZ ;  /* 0x000000480810723c */ /* 0x040ff000000418ff */
[C---:B------:R-:W-:Y:S01]  /*3b60*/  HMMA.16816.F32.BF16 R20, R8.reuse, R58, RZ ;  /* 0x0000003a0814723c */ /* 0x040fe200000418ff */
[----:B------:R-:W1:Y:S07]  /*3b70*/  LDSM.16.MT88.4 R56, [R225+0x6100] ;  /* 0x00610000e138783b */ /* 0x000e6e0000004200 */
[C---:B------:R-:W-:Y:S08]  /*3b80*/  HMMA.16816.F32.BF16 R40, R8.reuse, R36, RZ ;  /* 0x000000240828723c */ /* 0x040ff000000418ff */
[----:B------:R-:W-:Y:S08]  /*3b90*/  HMMA.16816.F32.BF16 R36, R8, R38, RZ ;  /* 0x000000260824723c */ /* 0x000ff000000418ff */
[C---:B------:R-:W-:Y:S01]  /*3ba0*/  HMMA.16816.F32.BF16 R92, R4.reuse, R60, R24 ;  /* 0x0000003c045c723c */ /* 0x040fe20000041818 */
[----:B------:R-:W3:Y:S07]  /*3bb0*/  LDSM.16.MT88.4 R24, [R228+0x3900] ;  /* 0x00390000e418783b */ /* 0x000eee0000004200 */
[----:B------:R-:W-:Y:S07]  /*3bc0*/  HMMA.16816.F32.BF16 R140, R4, R76, R16 ;  /* 0x0000004c048c723c */ /* 0x000fee0000041810 */
[----:B------:R-:W-:Y:S01]  /*3bd0*/  IMAD.MOV.U32 R77, RZ, RZ, R187 ;  /* 0x000000ffff4d7224 */ /* 0x000fe200078e00bb */
[----:B------:R-:W-:Y:S01]  /*3be0*/  HMMA.16816.F32.BF16 R44, R8, R74, RZ ;  /* 0x0000004a082c723c */ /* 0x000fe200000418ff */
[----:B------:R-:W4:Y:S01]  /*3bf0*/  LDSM.16.MT88.4 R72, [R226+0x6100] ;  /* 0x00610000e248783b */ /* 0x000f220000004200 */
[----:B------:R-:W-:-:S06]  /*3c00*/  MOV R76, R186 ;  /* 0x000000ba004c7202 */ /* 0x000fcc0000000f00 */
[----:B------:R-:W-:Y:S01]  /*3c10*/  HMMA.16816.F32.BF16 R148, R4, R62, R20 ;  /* 0x0000003e0494723c */ /* 0x000fe20000041814 */
[----:B------:R-:W1:Y:S04]  /*3c20*/  LDSM.16.MT88.4 R20, [R229+0x6100] ;  /* 0x00610000e514783b */ /* 0x000e680000004200 */
[----:B------:R-:W1:Y:S03]  /*3c30*/  LDSM.16.MT88.4 R60, [R228+0x6100] ;  /* 0x00610000e43c783b */ /* 0x000e660000004200 */
[----:B--2---:R-:W-:Y:S08]  /*3c40*/  HMMA.16816.F32.BF16 R16, R8, R52, RZ ;  /* 0x000000340810723c */ /* 0x004ff000000418ff */
[C---:B------:R-:W-:Y:S08]  /*3c50*/  HMMA.16816.F32.BF16 R128, R4.reuse, R68, R40 ;  /* 0x000000440480723c */ /* 0x040ff00000041828 */
[----:B------:R-:W-:Y:S01]  /*3c60*/  HMMA.16816.F32.BF16 R152, R4, R70, R36 ;  /* 0x000000460498723c */ /* 0x000fe20000041824 */
[----:B------:R-:W2:Y:S07]  /*3c70*/  LDSM.16.MT88.4 R68, [R225+0x6900] ;  /* 0x00690000e144783b */ /* 0x000eae0000004200 */
[C---:B------:R-:W-:Y:S08]  /*3c80*/  HMMA.16816.F32.BF16 R32, R8.reuse, R48, RZ ;  /* 0x000000300820723c */ /* 0x040ff000000418ff */
[C---:B------:R-:W-:Y:S08]  /*3c90*/  HMMA.16816.F32.BF16 R28, R8.reuse, R50, RZ ;  /* 0x00000032081c723c */ /* 0x040ff000000418ff */
[----:B-1----:R-:W-:Y:S08]  /*3ca0*/  HMMA.16816.F32.BF16 R48, R8, R56, RZ ;  /* 0x000000380830723c */ /* 0x002ff000000418ff */
[C---:B---3--:R-:W-:Y:S01]  /*3cb0*/  HMMA.16816.F32.BF16 R96, R4.reuse, R24, R16 ;  /* 0x000000180460723c */ /* 0x048fe20000041810 */
[----:B------:R-:W1:Y:S06]  /*3cc0*/  LDSM.16.MT88.4 R16, [R228+0x6900] ;  /* 0x00690000e410783b */ /* 0x000e6c0000004200 */
[----:B------:R-:W-:Y:S01]  /*3cd0*/  IMAD.MOV.U32 R25, RZ, RZ, R119 ;  /* 0x000000ffff197224 */ /* 0x000fe200078e0077 */
[----:B------:R-:W-:Y:S01]  /*3ce0*/  HMMA.16816.F32.BF16 R132, R4, R78, R44 ;  /* 0x0000004e0484723c */ /* 0x000fe2000004182c */
[----:B------:R-:W-:-:S06]  /*3cf0*/  IMAD.MOV.U32 R24, RZ, RZ, R118 ;  /* 0x000000ffff187224 */ /* 0x000fcc00078e0076 */
[----:B------:R-:W-:Y:S01]  /*3d00*/  IMAD.MOV.U32 R79, RZ, RZ, R184 ;  /* 0x000000ffff4f7224 */ /* 0x000fe200078e00b8 */
[----:B------:R-:W-:Y:S01]  /*3d10*/  HMMA.16816.F32.BF16 R144, R4, R64, R32 ;  /* 0x000000400490723c */ /* 0x000fe20000041820 */
[----:B------:R-:W-:-:S07]  /*3d20*/  MOV R78, R104 ;  /* 0x00000068004e7202 */ /* 0x000fce0000000f00 */
[----:B------:R-:W-:Y:S01]  /*3d30*/  HMMA.16816.F32.BF16 R136, R4, R66, R28 ;  /* 0x000000420488723c */ /* 0x000fe2000004181c */
[----:B------:R-:W3:Y:S07]  /*3d40*/  LDSM.16.MT88.4 R64, [R226+0x6900] ;  /* 0x00690000e240783b */ /* 0x000eee0000004200 */
[C---:B------:R-:W-:Y:S08]  /*3d50*/  HMMA.16816.F32.BF16 R44, R8.reuse, R58, RZ ;  /* 0x0000003a082c723c */ /* 0x040ff000000418ff */
[C---:B------:R-:W-:Y:S08]  /*3d60*/  HMMA.16816.F32.BF16 R52, R8.reuse, R54, RZ ;  /* 0x000000360834723c */ /* 0x040ff000000418ff */
[C---:B----4-:R-:W-:Y:S07]  /*3d70*/  HMMA.16816.F32.BF16 R40, R8.reuse, R72, RZ ;  /* 0x000000480828723c */ /* 0x050fee00000418ff */
[----:B------:R-:W-:Y:S01]  /*3d80*/  MOV R73, R107 ;  /* 0x0000006b00497202 */ /* 0x000fe20000000f00 */
[----:B------:R-:W-:Y:S01]  /*3d90*/  HMMA.16816.F32.BF16 R56, R8, R74, RZ ;  /* 0x0000004a0838723c */ /* 0x000fe200000418ff */
[----:B------:R-:W-:-:S06]  /*3da0*/  IMAD.MOV.U32 R72, RZ, RZ, R105 ;  /* 0x000000ffff487224 */ /* 0x000fcc00078e0069 */
[----:B------:R-:W-:Y:S01]  /*3db0*/  IMAD.MOV.U32 R75, RZ, RZ, R106 ;  /* 0x000000ffff4b7224 */ /* 0x000fe200078e006a */
[C---:B------:R-:W-:Y:S08]  /*3dc0*/  HMMA.16816.F32.BF16 R36, R8.reuse, R20, RZ ;  /* 0x000000140824723c */ /* 0x040ff000000418ff */
[C---:B------:R-:W-:Y:S01]  /*3dd0*/  HMMA.16816.F32.BF16 R32, R8.reuse, R22, RZ ;  /* 0x000000160820723c */ /* 0x040fe200000418ff */
[----:B------:R-:W4:Y:S07]  /*3de0*/  LDSM.16.MT88.4 R20, [R229+0x6900] ;  /* 0x00690000e514783b */ /* 0x000f2e0000004200 */
[C---:B------:R-:W-:Y:S07]  /*3df0*/  HMMA.16816.F32.BF16 R28, R8.reuse, R60, RZ ;  /* 0x0000003c081c723c */ /* 0x040fee00000418ff */
[----:B------:R-:W-:Y:S01]  /*3e00*/  IMAD.MOV.U32 R61, RZ, RZ, R122 ;  /* 0x000000ffff3d7224 */ /* 0x000fe200078e007a */
[----:B------:R-:W-:Y:S01]  /*3e10*/  HMMA.16816.F32.BF16 R8, R8, R62, RZ ;  /* 0x0000003e0808723c */ /* 0x000fe200000418ff */
[----:B------:R-:W-:-:S06]  /*3e20*/  MOV R60, R120 ;  /* 0x00000078003c7202 */ /* 0x000fcc0000000f00 */
[----:B------:R-:W-:Y:S01]  /*3e30*/  MOV R63, R117 ;  /* 0x00000075003f7202 */ /* 0x000fe20000000f00 */
[----:B--2---:R-:W-:Y:S01]  /*3e40*/  HMMA.16816.F32.BF16 R120, R4, R68, R48 ;  /* 0x000000440478723c */ /* 0x004fe20000041830 */
[----:B------:R2:W-:Y:S01]  /*3e50*/  MUFU.EX2 R51, R0 ;  /* 0x0000000000337308 */ /* 0x0005e20000000800 */
[----:B------:R-:W-:-:S05]  /*3e60*/  IMAD.MOV.U32 R62, RZ, RZ, R116 ;  /* 0x000000ffff3e7224 */ /* 0x000fca00078e0074 */
[----:B------:R-:W-:Y:S01]  /*3e70*/  IMAD.MOV.U32 R49, RZ, RZ, R113 ;  /* 0x000000ffff317224 */ /* 0x000fe200078e0071 */
[----:B------:R-:W-:Y:S01]  /*3e80*/  HMMA.16816.F32.BF16 R116, R4, R70, R44 ;  /* 0x000000460474723c */ /* 0x000fe2000004182c */
[----:B------:R-:W-:-:S06]  /*3e90*/  IMAD.MOV.U32 R48, RZ, RZ, R112 ;  /* 0x000000ffff307224 */ /* 0x000fcc00078e0070 */
[----:B------:R-:W-:Y:S01]  /*3ea0*/  MOV R47, R111 ;  /* 0x0000006f002f7202 */ /* 0x000fe20000000f00 */
[C---:B-1----:R-:W-:Y:S01]  /*3eb0*/  HMMA.16816.F32.BF16 R68, R4.reuse, R16, R28 ;  /* 0x000000100444723c */ /* 0x042fe2000004181c */
[----:B--2---:R-:W-:Y:S01]  /*3ec0*/  FFMA.FTZ R0, R82, c[0x0][0x2d0], -R12 ;  /* 0x0000b40052007a23 */ /* 0x004fe2000001080c */
[----:B------:R-:W-:Y:S01]  /*3ed0*/  MOV R44, R108 ;  /* 0x0000006c002c7202 */ /* 0x000fe20000000f00 */
[----:B------:R-:W-:Y:S02]  /*3ee0*/  IMAD.MOV.U32 R46, RZ, RZ, R110 ;  /* 0x000000ffff2e7224 */ /* 0x000fe400078e006e */
[----:B------:R1:W2:Y:S01]  /*3ef0*/  MUFU.EX2 R74, R0 ;  /* 0x00000000004a7308 */ /* 0x0002a20000000800 */
[----:B------:R-:W-:Y:S02]  /*3f00*/  IMAD.MOV.U32 R45, RZ, RZ, R109 ;  /* 0x000000ffff2d7224 */ /* 0x000fe400078e006d */
[C---:B------:R-:W-:Y:S01]  /*3f10*/  HMMA.16816.F32.BF16 R28, R4.reuse, R18, R8 ;  /* 0x00000012041c723c */ /* 0x040fe20000041808 */
[----:B------:R-:W2:Y:S04]  /*3f20*/  LDSM.16.MT88.4 R8, [R225+0x1100] ;  /* 0x00110000e108783b */ /* 0x000ea80000004200 */
[----:B------:R-:W2:Y:S03]  /*3f30*/  LDSM.16.MT88.4 R16, [R226+0x1100] ;  /* 0x00110000e210783b */ /* 0x000ea60000004200 */
[----:B------:R-:W-:Y:S01]  /*3f40*/  HMMA.16816.F32.BF16 R124, R4, R26, R52 ;  /* 0x0000001a047c723c */ /* 0x000fe20000041834 */
[----:B-1----:R-:W-:-:S06]  /*3f50*/  FFMA.FTZ R0, R81, c[0x0][0x2d0], -R12 ;  /* 0x0000b40051007a23 */ /* 0x002fcc000001080c */
[----:B------:R-:W-:Y:S01]  /*3f60*/  IMAD.MOV.U32 R54, RZ, RZ, R15 ;  /* 0x000000ffff367224 */ /* 0x000fe200078e000f */
[----:B------:R-:W-:Y:S01]  /*3f70*/  MOV R26, R114 ;  /* 0x00000072001a7202 */ /* 0x000fe20000000f00 */
[----:B------:R1:W-:Y:S01]  /*3f80*/  MUFU.EX2 R184, R0 ;  /* 0x0000000000b87308 */ /* 0x0003e20000000800 */
[----:B------:R-:W-:Y:S01]  /*3f90*/  IMAD.MOV.U32 R55, RZ, RZ, R13 ;  /* 0x000000ffff377224 */ /* 0x000fe200078e000d */
[----:B------:R-:W-:Y:S01]  /*3fa0*/  MOV R53, R84 ;  /* 0x0000005400357202 */ /* 0x000fe20000000f00 */
[----:B------:R-:W-:Y:S01]  /*3fb0*/  IMAD.MOV.U32 R27, RZ, RZ, R115 ;  /* 0x000000ffff1b7224 */ /* 0x000fe200078e0073 */
[----:B---3--:R-:W-:Y:S01]  /*3fc0*/  HMMA.16816.F32.BF16 R108, R4, R64, R40 ;  /* 0x00000040046c723c */ /* 0x008fe20000041828 */
[----:B------:R-:W-:-:S07]  /*3fd0*/  IMAD.MOV.U32 R52, RZ, RZ, R85 ;  /* 0x000000ffff347224 */ /* 0x000fce00078e0055 */
[----:B------:R-:W-:Y:S01]  /*3fe0*/  HMMA.16816.F32.BF16 R112, R4, R66, R56 ;  /* 0x000000420470723c */ /* 0x000fe20000041838 */
[----:B-1----:R-:W-:-:S06]  /*3ff0*/  FFMA.FTZ R0, R80, c[0x0][0x2d0], -R12 ;  /* 0x0000b40050007a23 */ /* 0x002fcc000001080c */
[----:B------:R-:W-:Y:S01]  /*4000*/  IMAD.MOV.U32 R59, RZ, RZ, R87 ;  /* 0x000000ffff3b7224 */ /* 0x000fe200078e0057 */
[----:B------:R1:W3:Y:S01]  /*4010*/  MUFU.EX2 R50, R0 ;  /* 0x0000000000327308 */ /* 0x0002e20000000800 */
[C---:B----4-:R-:W-:Y:S01]  /*4020*/  HMMA.16816.F32.BF16 R104, R4.reuse, R20, R36 ;  /* 0x000000140468723c */ /* 0x050fe20000041824 */
[----:B------:R-:W-:Y:S01]  /*4030*/  IMAD.MOV.U32 R57, RZ, RZ, R44 ;  /* 0x000000ffff397224 */ /* 0x000fe200078e002c */
[----:B------:R-:W-:Y:S01]  /*4040*/  MOV R58, R45 ;  /* 0x0000002d003a7202 */ /* 0x000fe20000000f00 */
[----:B------:R-:W-:Y:S01]  /*4050*/  IMAD.MOV.U32 R44, RZ, RZ, R47 ;  /* 0x000000ffff2c7224 */ /* 0x000fe200078e002f */
[----:B------:R-:W-:Y:S01]  /*4060*/  MOV R45, R48 ;  /* 0x00000030002d7202 */ /* 0x000fe20000000f00 */
[----:B------:R-:W-:Y:S02]  /*4070*/  IMAD.MOV.U32 R56, RZ, RZ, R79 ;  /* 0x000000ffff387224 */ /* 0x000fe400078e004f */
[----:B------:R-:W-:Y:S01]  /*4080*/  IMAD.MOV.U32 R37, RZ, RZ, R75 ;  /* 0x000000ffff257224 */ /* 0x000fe200078e004b */
[----:B------:R-:W-:Y:S01]  /*4090*/  HMMA.16816.F32.BF16 R84, R4, R22, R32 ;  /* 0x000000160454723c */ /* 0x000fe20000041820 */
[----:B------:R-:W-:Y:S01]  /*40a0*/  IMAD.MOV.U32 R38, RZ, RZ, R72 ;  /* 0x000000ffff267224 */ /* 0x000fe200078e0048 */
[----:B------:R-:W-:Y:S01]  /*40b0*/  MOV R39, R78 ;  /* 0x0000004e00277202 */ /* 0x000fe20000000f00 */
[----:B------:R-:W-:Y:S01]  /*40c0*/  IMAD.MOV.U32 R72, RZ, RZ, R76 ;  /* 0x000000ffff487224 */ /* 0x000fe200078e004c */
[----:B------:R-:W-:Y:S01]  /*40d0*/  MOV R75, R77 ;  /* 0x0000004d004b7202 */ /* 0x000fe20000000f00 */
[----:B------:R-:W-:Y:S01]  /*40e0*/  IMAD.MOV.U32 R47, RZ, RZ, R26 ;  /* 0x000000ffff2f7224 */ /* 0x000fe200078e001a */
[----:B------:R-:W-:Y:S01]  /*40f0*/  MOV R26, R27 ;  /* 0x0000001b001a7202 */ /* 0x000fe20000000f00 */
[--C-:B-1----:R-:W-:Y:S01]  /*4100*/  FFMA.FTZ R0, R90, c[0x0][0x2d0], -R2.reuse ;  /* 0x0000b4005a007a23 */ /* 0x102fe20000010802 */
[----:B--2---:R-:W-:Y:S01]  /*4110*/  F2FP.BF16.PACK_AB R4, R74, R51 ;  /* 0x000000334a04723e */ /* 0x004fe200000010ff */
[----:B------:R-:W-:Y:S01]  /*4120*/  IMAD.MOV.U32 R27, RZ, RZ, R63 ;  /* 0x000000ffff1b7224 */ /* 0x000fe200078e003f */
[----:B---3--:R-:W-:Y:S01]  /*4130*/  F2FP.BF16.PACK_AB R6, R50, R184 ;  /* 0x000000b83206723e */ /* 0x008fe200000010ff */
[----:B------:R1:W-:Y:S01]  /*4140*/  MUFU.EX2 R15, R0 ;  /* 0x00000000000f7308 */ /* 0x0003e20000000800 */
[----:B------:R-:W2:Y:S01]  /*4150*/  LDSM.16.MT88.4 R20, [R228+0x1100] ;  /* 0x00110000e414783b */ /* 0x000ea20000004200 */
[----:B-1----:R-:W-:-:S06]  /*4160*/  FFMA.FTZ R0, R89, c[0x0][0x2d0], -R2 ;  /* 0x0000b40059007a23 */ /* 0x002fcc0000010802 */
[----:B------:R1:W3:Y:S02]  /*4170*/  MUFU.EX2 R13, R0 ;  /* 0x00000000000d7308 */ /* 0x0002e40000000800 */
[----:B-1----:R-:W-:Y:S01]  /*4180*/  FFMA.FTZ R0, R88, c[0x0][0x2d0], -R2 ;  /* 0x0000b40058007a23 */ /* 0x002fe20000010802 */
[----:B---3--:R-:W-:-:S05]  /*4190*/  F2FP.BF16.PACK_AB R5, R13, R15 ;  /* 0x0000000f0d05723e */ /* 0x008fca00000010ff */
[----:B------:R1:W-:Y:S02]  /*41a0*/  MUFU.EX2 R187, R0 ;  /* 0x0000000000bb7308 */ /* 0x0003e40000000800 */
[----:B-1----:R-:W-:-:S06]  /*41b0*/  FFMA.FTZ R0, R91, c[0x0][0x2d0], -R2 ;  /* 0x0000b4005b007a23 */ /* 0x002fcc0000010802 */
[----:B------:R-:W1:Y:S02]  /*41c0*/  MUFU.EX2 R186, R0 ;  /* 0x0000000000ba7308 */ /* 0x000e640000000800 */
[----:B-1----:R-:W-:Y:S01]  /*41d0*/  F2FP.BF16.PACK_AB R7, R186, R187 ;  /* 0x000000bbba07723e */ /* 0x002fe200000010ff */
[----:B------:R-:W-:-:S06]  /*41e0*/  FFMA.FTZ R0, R249, c[0x0][0x2d0], -R12 ;  /* 0x0000b400f9007a23 */ /* 0x000fcc000001080c */
[C---:B------:R-:W-:Y:S08]  /*41f0*/  HMMA.16816.F32.BF16 R64, R4.reuse, R8, R52 ;  /* 0x000000080440723c */ /* 0x040ff00000041834 */
[C---:B------:R-:W-:Y:S01]  /*4200*/  HMMA.16816.F32.BF16 R52, R4.reuse, R10, R180 ;  /* 0x0000000a0434723c */ /* 0x040fe200000418b4 */
[----:B------:R-:W1:Y:S06]  /*4210*/  LDSM.16.MT88.4 R8, [R229+0x1100] ;  /* 0x00110000e508783b */ /* 0x000e6c0000004200 */
[----:B------:R-:W-:Y:S01]  /*4220*/  IMAD.MOV.U32 R180, RZ, RZ, R74 ;  /* 0x000000ffffb47224 */ /* 0x000fe200078e004a */
[----:B------:R-:W-:Y:S01]  /*4230*/  HMMA.16816.F32.BF16 R76, R4, R18, R176 ;  /* 0x00000012044c723c */ /* 0x000fe200000418b0 */
[----:B------:R-:W-:Y:S01]  /*4240*/  MOV R181, R75 ;  /* 0x0000004b00b57202 */ /* 0x000fe20000000f00 */
[----:B------:R-:W-:-:S02]  /*4250*/  IMAD.MOV.U32 R182, RZ, RZ, R72 ;  /* 0x000000ffffb67224 */ /* 0x000fc400078e0048 */
[----:B------:R-:W-:-:S03]  /*4260*/  IMAD.MOV.U32 R183, RZ, RZ, R73 ;  /* 0x000000ffffb77224 */ /* 0x000fc600078e0049 */
[----:B------:R-:W-:Y:S01]  /*4270*/  IMAD.MOV.U32 R179, RZ, RZ, R59 ;  /* 0x000000ffffb37224 */ /* 0x000fe200078e003b */
[----:B------:R-:W-:Y:S01]  /*4280*/  MOV R177, R60 ;  /* 0x0000003c00b17202 */ /* 0x000fe20000000f00 */
[----:B------:R-:W-:Y:S01]  /*4290*/  IMAD.MOV.U32 R178, RZ, RZ, R62 ;  /* 0x000000ffffb27224 */ /* 0x000fe200078e003e */
[C---:B------:R-:W-:Y:S01]  /*42a0*/  HMMA.16816.F32.BF16 R40, R4.reuse, R16, R164 ;  /* 0x000000100428723c */ /* 0x040fe200000418a4 */
[----:B------:R-:W-:Y:S01]  /*42b0*/  IMAD.MOV.U32 R176, RZ, RZ, R61 ;  /* 0x000000ffffb07224 */ /* 0x000fe200078e003d */
[----:B------:R-:W3:Y:S01]  /*42c0*/  LDSM.16.MT88.4 R16, [R226+0x4100] ;  /* 0x00410000e210783b */ /* 0x000ee20000004200 */
[----:B------:R-:W-:Y:S02]  /*42d0*/  IMAD.MOV.U32 R59, RZ, RZ, R46 ;  /* 0x000000ffff3b7224 */ /* 0x000fe400078e002e */
[----:B------:R-:W-:Y:S02]  /*42e0*/  IMAD.MOV.U32 R46, RZ, RZ, R49 ;  /* 0x000000ffff2e7224 */ /* 0x000fe400078e0031 */
[----:B------:R-:W-:Y:S01]  /*42f0*/  MOV R167, R44 ;  /* 0x0000002c00a77202 */ /* 0x000fe20000000f00 */
[----:B--2---:R-:W-:Y:S01]  /*4300*/  HMMA.16816.F32.BF16 R72, R4, R22, R152 ;  /* 0x000000160448723c */ /* 0x004fe20000041898 */
[----:B------:R-:W-:Y:S01]  /*4310*/  IMAD.MOV.U32 R166, RZ, RZ, R45 ;  /* 0x000000ffffa67224 */ /* 0x000fe200078e002d */
[----:B------:R-:W-:Y:S01]  /*4320*/  MOV R164, R47 ;  /* 0x0000002f00a47202 */ /* 0x000fe20000000f00 */
[----:B------:R-:W-:-:S04]  /*4330*/  IMAD.MOV.U32 R165, RZ, RZ, R46 ;  /* 0x000000ffffa57224 */ /* 0x000fc800078e002e */
[----:B------:R-:W-:Y:S01]  /*4340*/  MOV R154, R57 ;  /* 0x00000039009a7202 */ /* 0x000fe20000000f00 */
[----:B------:R-:W-:Y:S02]  /*4350*/  IMAD.MOV.U32 R153, RZ, RZ, R59 ;  /* 0x000000ffff997224 */ /* 0x000fe400078e003b */
[----:B------:R-:W-:Y:S01]  /*4360*/  IMAD.MOV.U32 R152, RZ, RZ, R26 ;  /* 0x000000ffff987224 */ /* 0x000fe200078e001a */
[C---:B-1----:R-:W-:Y:S01]  /*4370*/  HMMA.16816.F32.BF16 R60, R4.reuse, R8, R172 ;  /* 0x00000008043c723c */ /* 0x042fe200000418ac */
[----:B------:R1:W-:Y:S06]  /*4380*/  MUFU.EX2 R173, R0 ;  /* 0x0000000000ad7308 */ /* 0x0003ec0000000800 */
[----:B------:R-:W-:Y:S01]  /*4390*/  IMAD.MOV.U32 R175, RZ, RZ, R50 ;  /* 0x000000ffffaf7224 */ /* 0x000fe200078e0032 */
[----:B------:R-:W-:Y:S01]  /*43a0*/  MOV R174, R51 ;  /* 0x0000003300ae7202 */ /* 0x000fe20000000f00 */
[----:B------:R-:W-:Y:S01]  /*43b0*/  IMAD.MOV.U32 R172, RZ, RZ, R58 ;  /* 0x000000ffffac7224 */ /* 0x000fe200078e003a */
[C---:B------:R-:W-:Y:S01]  /*43c0*/  HMMA.16816.F32.BF16 R48, R4.reuse, R10, R168 ;  /* 0x0000000a0430723c */ /* 0x040fe200000418a8 */
[----:B------:R-:W2:Y:S06]  /*43d0*/  LDSM.16.MT88.4 R8, [R225+0x4100] ;  /* 0x00410000e108783b */ /* 0x000eac0000004200 */
[----:B------:R-:W-:Y:S01]  /*43e0*/  IMAD.MOV.U32 R168, RZ, RZ, R56 ;  /* 0x000000ffffa87224 */ /* 0x000fe200078e0038 */
[----:B------:R-:W-:Y:S01]  /*43f0*/  MOV R169, R39 ;  /* 0x0000002700a97202 */ /* 0x000fe20000000f00 */
[----:B---3--:R-:W-:Y:S01]  /*4400*/  HMMA.16816.F32.BF16 R32, R4, R16, R92 ;  /* 0x000000100420723c */ /* 0x008fe2000004185c */
[----:B-1----:R-:W-:-:S02]  /*4410*/  FFMA.FTZ R0, R103, c[0x0][0x2d0], -R12 ;  /* 0x0000b40067007a23 */ /* 0x002fc4000001080c */
[----:B------:R-:W-:Y:S02]  /*4420*/  IMAD.MOV.U32 R171, RZ, RZ, R37 ;  /* 0x000000ffffab7224 */ /* 0x000fe400078e0025 */
[----:B------:R-:W-:Y:S02]  /*4430*/  IMAD.MOV.U32 R170, RZ, RZ, R38 ;  /* 0x000000ffffaa7224 */ /* 0x000fe400078e0026 */
[----:B------:R-:W-:Y:S01]  /*4440*/  IMAD.MOV.U32 R103, RZ, RZ, R181 ;  /* 0x000000ffff677224 */ /* 0x000fe200078e00b5 */
[C---:B------:R-:W-:Y:S01]  /*4450*/  HMMA.16816.F32.BF16 R80, R4.reuse, R18, R148 ;  /* 0x000000120450723c */ /* 0x040fe20000041894 */
[----:B------:R-:W-:Y:S07]  /*4460*/  LDSM.16.MT88.4 R16, [R229+0x7100] ;  /* 0x00710000e510783b */ /* 0x000fee0000004200 */
[C---:B------:R-:W-:Y:S01]  /*4470*/  HMMA.16816.F32.BF16 R36, R4.reuse, R20, R128 ;  /* 0x000000140424723c */ /* 0x040fe20000041880 */
[----:B------:R-:W1:Y:S07]  /*4480*/  LDSM.16.MT88.4 R20, [R226+0x7100] ;  /* 0x00710000e214783b */ /* 0x000e6e0000004200 */
[C---:B--2---:R-:W-:Y:S01]  /*4490*/  HMMA.16816.F32.BF16 R56, R4.reuse, R8, R144 ;  /* 0x000000080438723c */ /* 0x044fe20000041890 */
[----:B------:R2:W3:Y:S06]  /*44a0*/  MUFU.EX2 R144, R0 ;  /* 0x0000000000907308 */ /* 0x0004ec0000000800 */
[----:B------:R-:W-:Y:S01]  /*44b0*/  IMAD.MOV.U32 R147, RZ, RZ, R27 ;  /* 0x000000ffff937224 */ /* 0x000fe200078e001b */
[----:B------:R-:W-:Y:S01]  /*44c0*/  HMMA.16816.F32.BF16 R44, R4, R10, R136 ;  /* 0x0000000a042c723c */ /* 0x000fe20000041888 */
[----:B------:R-:W4:Y:S01]  /*44d0*/  LDSM.16.MT88.4 R8, [R229+0x4100] ;  /* 0x00410000e508783b */ /* 0x000f220000004200 */
[----:B------:R-:W-:Y:S01]  /*44e0*/  MOV R146, R24 ;  /* 0x0000001800927202 */ /* 0x000fe20000000f00 */
[----:B------:R-:W-:-:S02]  /*44f0*/  IMAD.MOV.U32 R145, RZ, RZ, R25 ;  /* 0x000000ffff917224 */ /* 0x000fc400078e0019 */
[----:B------:R-:W3:Y:S02]  /*4500*/  LDSM.16.MT88.4 R24, [R228+0x4100] ;  /* 0x00410000e418783b */ /* 0x000ee40000004200 */
[----:B------:R-:W-:Y:S01]  /*4510*/  IMAD.MOV.U32 R139, RZ, RZ, R14 ;  /* 0x000000ffff8b7224 */ /* 0x000fe200078e000e */
[----:B------:R-:W-:Y:S01]  /*4520*/  MOV R138, R171 ;  /* 0x000000ab008a7202 */ /* 0x000fe20000000f00 */
[----:B--2---:R-:W-:Y:S02]  /*4530*/  FFMA.FTZ R0, R102, c[0x0][0x2d0], -R12 ;  /* 0x0000b40066007a23 */ /* 0x004fe4000001080c */
[----:B------:R-:W-:Y:S02]  /*4540*/  IMAD.MOV.U32 R136, RZ, RZ, R169 ;  /* 0x000000ffff887224 */ /* 0x000fe400078e00a9 */
[----:B------:R2:W-:Y:S01]  /*4550*/  MUFU.EX2 R14, R0 ;  /* 0x00000000000e7308 */ /* 0x0005e20000000800 */
[----:B------:R-:W-:Y:S02]  /*4560*/  IMAD.MOV.U32 R137, RZ, RZ, R170 ;  /* 0x000000ffff897224 */ /* 0x000fe400078e00aa */
[----:B------:R-:W-:Y:S01]  /*4570*/  IMAD.MOV.U32 R102, RZ, RZ, R180 ;  /* 0x000000ffff667224 */ /* 0x000fe200078e00b4 */
[C---:B-1----:R-:W-:Y:S08]  /*4580*/  HMMA.16816.F32.BF16 R128, R4.reuse, R22, R112 ;  /* 0x000000160480723c */ /* 0x042ff00000041870 */
[----:B------:R-:W-:Y:S01]  /*4590*/  HMMA.16816.F32.BF16 R108, R4, R20, R108 ;  /* 0x00000014046c723c */ /* 0x000fe2000004186c */
[----:B--2---:R-:W-:Y:S01]  /*45a0*/  FFMA.FTZ R0, R101, c[0x0][0x2d0], -R12 ;  /* 0x0000b40065007a23 */ /* 0x004fe2000001080c */
[----:B------:R-:W-:-:S02]  /*45b0*/  MOV R101, R145 ;  /* 0x0000009100657202 */ /* 0x000fc40000000f00 */
[----:B------:R-:W-:Y:S01]  /*45c0*/  MOV R145, R176 ;  /* 0x000000b000917202 */ /* 0x000fe20000000f00 */
[----:B------:R1:W2:Y:S03]  /*45d0*/  MUFU.EX2 R155, R0 ;  /* 0x00000000009b7308 */ /* 0x0002a60000000800 */
[C---:B------:R-:W-:Y:S08]  /*45e0*/  HMMA.16816.F32.BF16 R112, R4.reuse, R18, R84 ;  /* 0x000000120470723c */ /* 0x040ff00000041854 */
[----:B----4-:R-:W-:Y:S01]  /*45f0*/  HMMA.16816.F32.BF16 R88, R4, R8, R140 ;  /* 0x000000080458723c */ /* 0x010fe2000004188c */
[----:B-1----:R-:W-:-:S07]  /*4600*/  FFMA.FTZ R0, R252, c[0x0][0x2d0], -R2 ;  /* 0x0000b400fc007a23 */ /* 0x002fce0000010802 */
[C---:B------:R-:W-:Y:S01]  /*4610*/  HMMA.16816.F32.BF16 R92, R4.reuse, R10, R132 ;  /* 0x0000000a045c723c */ /* 0x040fe20000041884 */
[----:B------:R-:W1:Y:S01]  /*4620*/  LDSM.16.MT88.4 R8, [R225+0x7100] ;  /* 0x00710000e108783b */ /* 0x000e620000004200 */
[----:B------:R4:W-:Y:S06]  /*4630*/  MUFU.EX2 R249, R0 ;  /* 0x0000000000f97308 */ /* 0x0009ec0000000800 */
[C---:B---3--:R-:W-:Y:S08]  /*4640*/  HMMA.16816.F32.BF16 R132, R4.reuse, R26, R124 ;  /* 0x0000001a0484723c */ /* 0x048ff0000004187c */
[----:B------:R-:W-:Y:S01]  /*4650*/  HMMA.16816.F32.BF16 R96, R4, R24, R96 ;  /* 0x000000180460723c */ /* 0x000fe20000041860 */
[----:B----4-:R-:W-:-:S04]  /*4660*/  FFMA.FTZ R0, R251, c[0x0][0x2d0], -R2 ;  /* 0x0000b400fb007a23 */ /* 0x010fc80000010802 */
[----:B------:R3:W4:Y:S02]  /*4670*/  MUFU.EX2 R251, R0 ;  /* 0x0000000000fb7308 */ /* 0x0007240000000800 */
[----:B------:R-:W-:Y:S01]  /*4680*/  MOV R25, R168 ;  /* 0x000000a800197202 */ /* 0x000fe20000000f00 */
[--C-:B---3--:R-:W-:Y:S01]  /*4690*/  FFMA.FTZ R0, R250, c[0x0][0x2d0], -R2.reuse ;  /* 0x0000b400fa007a23 */ /* 0x108fe20000010802 */
[C---:B-1----:R-:W-:Y:S04]  /*46a0*/  HMMA.16816.F32.BF16 R124, R4.reuse, R8, R120 ;  /* 0x00000008047c723c */ /* 0x042fe80000041878 */
[----:B------:R1:W-:Y:S04]  /*46b0*/  MUFU.EX2 R250, R0 ;  /* 0x0000000000fa7308 */ /* 0x0003e80000000800 */
[C---:B------:R-:W-:Y:S01]  /*46c0*/  HMMA.16816.F32.BF16 R116, R4.reuse, R10, R116 ;  /* 0x0000000a0474723c */ /* 0x040fe20000041874 */
[----:B------:R-:W3:Y:S07]  /*46d0*/  LDSM.16.MT88.4 R8, [R228+0x7100] ;  /* 0x00710000e408783b */ /* 0x000eee0000004200 */
[----:B------:R-:W-:Y:S01]  /*46e0*/  HMMA.16816.F32.BF16 R120, R4, R16, R104 ;  /* 0x000000100478723c */ /* 0x000fe20000041868 */
[----:B------:R-:W2:Y:S01]  /*46f0*/  LDSM.16.MT88.4 R16, [R226+0x1900] ;  /* 0x00190000e210783b */ /* 0x000ea20000004200 */
[----:B-1----:R-:W-:-:S02]  /*4700*/  FFMA.FTZ R0, R139, c[0x0][0x2d0], -R2 ;  /* 0x0000b4008b007a23 */ /* 0x002fc40000010802 */
[----:B------:R-:W-:Y:S01]  /*4710*/  IMAD.MOV.U32 R139, RZ, RZ, R174 ;  /* 0x000000ffff8b7224 */ /* 0x000fe200078e00ae */
[----:B------:R-:W-:Y:S01]  /*4720*/  MOV R174, R165 ;  /* 0x000000a500ae7202 */ /* 0x000fe20000000f00 */
[----:B------:R-:W1:Y:S02]  /*4730*/  MUFU.EX2 R252, R0 ;  /* 0x0000000000fc7308 */ /* 0x000e640000000800 */
[C---:B---3--:R-:W-:Y:S07]  /*4740*/  HMMA.16816.F32.BF16 R104, R4.reuse, R8, R68 ;  /* 0x000000080468723c */ /* 0x048fee0000041844 */
[----:B------:R-:W-:Y:S01]  /*4750*/  IMAD.MOV.U32 R71, RZ, RZ, R146 ;  /* 0x000000ffff477224 */ /* 0x000fe200078e0092 */
[----:B------:R-:W-:Y:S01]  /*4760*/  HMMA.16816.F32.BF16 R28, R4, R10, R28 ;  /* 0x0000000a041c723c */ /* 0x000fe2000004181c */
[----:B------:R-:W3:Y:S01]  /*4770*/  LDSM.16.MT88.4 R8, [R225+0x1900] ;  /* 0x00190000e108783b */ /* 0x000ee20000004200 */
[----:B------:R-:W-:Y:S01]  /*4780*/  MOV R69, R152 ;  /* 0x0000009800457202 */ /* 0x000fe20000000f00 */
[----:B------:R-:W-:Y:S01]  /*4790*/  IMAD.MOV.U32 R68, RZ, RZ, R153 ;  /* 0x000000ffff447224 */ /* 0x000fe200078e0099 */
[----:B------:R-:W-:Y:S01]  /*47a0*/  MOV R153, R179 ;  /* 0x000000b300997202 */ /* 0x000fe20000000f00 */
[----:B------:R-:W-:-:S02]  /*47b0*/  IMAD.MOV.U32 R146, RZ, RZ, R177 ;  /* 0x000000ffff927224 */ /* 0x000fc400078e00b1 */
[----:B------:R-:W-:Y:S01]  /*47c0*/  F2FP.BF16.PACK_AB R4, R144, R173 ;  /* 0x000000ad9004723e */ /* 0x000fe200000010ff */
[----:B------:R-:W-:Y:S01]  /*47d0*/  IMAD.MOV.U32 R152, RZ, RZ, R178 ;  /* 0x000000ffff987224 */ /* 0x000fe200078e00b2 */
[----:B--2---:R-:W-:Y:S01]  /*47e0*/  F2FP.BF16.PACK_AB R6, R155, R14 ;  /* 0x0000000e9b06723e */ /* 0x004fe200000010ff */
[----:B------:R-:W-:Y:S01]  /*47f0*/  IMAD.MOV.U32 R70, RZ, RZ, R147 ;  /* 0x000000ffff467224 */ /* 0x000fe200078e0093 */
[----:B----4-:R-:W-:Y:S01]  /*4800*/  F2FP.BF16.PACK_AB R5, R251, R249 ;  /* 0x000000f9fb05723e */ /* 0x010fe200000010ff */
[----:B------:R-:W-:Y:S01]  /*4810*/  IMAD.MOV.U32 R147, RZ, RZ, R154 ;  /* 0x000000ffff937224 */ /* 0x000fe200078e009a */
[----:B-1----:R-:W-:Y:S01]  /*4820*/  F2FP.BF16.PACK_AB R7, R252, R250 ;  /* 0x000000fafc07723e */ /* 0x002fe200000010ff */
[----:B------:R-:W-:Y:S02]  /*4830*/  IMAD.MOV.U32 R154, RZ, RZ, R175 ;  /* 0x000000ffff9a7224 */ /* 0x000fe400078e00af */
[----:B------:R-:W-:-:S04]  /*4840*/  IMAD.MOV.U32 R175, RZ, RZ, R166 ;  /* 0x000000ffffaf7224 */ /* 0x000fc800078e00a6 */
[C---:B------:R-:W-:Y:S08]  /*4850*/  HMMA.16816.F32.BF16 R168, R4.reuse, R16, R40 ;  /* 0x0000001004a8723c */ /* 0x040ff00000041828 */
[C---:B---3--:R-:W-:Y:S07]  /*4860*/  HMMA.16816.F32.BF16 R20, R4.reuse, R8, R64 ;  /* 0x000000080414723c */ /* 0x048fee0000041840 */
[----:B------:R-:W-:Y:S01]  /*4870*/  IMAD.MOV.U32 R67, RZ, RZ, R164 ;  /* 0x000000ffff437224 */ /* 0x000fe200078e00a4 */
[----:B------:R-:W-:Y:S01]  /*4880*/  HMMA.16816.F32.BF16 R176, R4, R10, R52 ;  /* 0x0000000a04b0723c */ /* 0x000fe20000041834 */
[----:B------:R-:W1:Y:S01]  /*4890*/  LDSM.16.MT88.4 R8, [R229+0x1900] ;  /* 0x00190000e508783b */ /* 0x000e620000004200 */
[----:B------:R-:W-:-:S06]  /*48a0*/  IMAD.MOV.U32 R66, RZ, RZ, R167 ;  /* 0x000000ffff427224 */ /* 0x000fcc00078e00a7 */
[----:B------:R-:W-:Y:S01]  /*48b0*/  HMMA.16816.F32.BF16 R164, R4, R18, R76 ;  /* 0x0000001204a4723c */ /* 0x000fe2000004184c */
[----:B------:R-:W2:Y:S06]  /*48c0*/  LDSM.16.MT88.4 R16, [R226+0x4900] ;  /* 0x00490000e210783b */ /* 0x000eac0000004200 */
[----:B------:R-:W-:Y:S01]  /*48d0*/  IMAD.MOV.U32 R76, RZ, RZ, R144 ;  /* 0x000000ffff4c7224 */ /* 0x000fe200078e0090 */
[----:B------:R-:W-:Y:S01]  /*48e0*/  MOV R65, R21 ;  /* 0x0000001500417202 */ /* 0x000fe20000000f00 */
[----:B------:R-:W-:Y:S02]  /*48f0*/  IMAD.MOV.U32 R24, RZ, RZ, R22 ;  /* 0x000000ffff187224 */ /* 0x000fe400078e0016 */
[----:B------:R-:W-:-:S02]  /*4900*/  IMAD.MOV.U32 R0, RZ, RZ, R23 ;  /* 0x000000ffff007224 */ /* 0x000fc400078e0017 */
[----:B------:R-:W-:Y:S01]  /*4910*/  IMAD.MOV.U32 R64, RZ, RZ, R20 ;  /* 0x000000ffff407224 */ /* 0x000fe200078e0014 */
[----:B------:R-:W-:Y:S01]  /*4920*/  MOV R77, R24 ;  /* 0x00000018004d7202 */ /* 0x000fe20000000f00 */
[----:B------:R-:W3:Y:S01]  /*4930*/  LDSM.16.MT88.4 R20, [R228+0x1900] ;  /* 0x00190000e414783b */ /* 0x000ee20000004200 */
[----:B------:R-:W-:Y:S02]  /*4940*/  IMAD.MOV.U32 R78, RZ, RZ, R0 ;  /* 0x000000ffff4e7224 */ /* 0x000fe400078e0000 */
[----:B------:R-:W-:Y:S02]  /*4950*/  IMAD.MOV.U32 R0, RZ, RZ, R152 ;  /* 0x000000ffff007224 */ /* 0x000fe400078e0098 */
[----:B------:R-:W-:Y:S01]  /*4960*/  IMAD.MOV.U32 R152, RZ, RZ, R153 ;  /* 0x000000ffff987224 */ /* 0x000fe200078e0099 */
[----:B------:R-:W-:Y:S01]  /*4970*/  MOV R153, R154 ;  /* 0x0000009a00997202 */ /* 0x000fe20000000f00 */
[----:B------:R-:W-:Y:S02]  /*4980*/  IMAD.MOV.U32 R154, RZ, RZ, R183 ;  /* 0x000000ffff9a7224 */ /* 0x000fe400078e00b7 */
[----:B------:R-:W-:-:S02]  /*4990*/  IMAD.MOV.U32 R79, RZ, RZ, R145 ;  /* 0x000000ffff4f7224 */ /* 0x000fc400078e0091 */
[----:B------:R-:W-:Y:S01]  /*49a0*/  FFMA.FTZ R0, R0, c[0x0][0x2d0], -R12 ;  /* 0x0000b40000007a23 */ /* 0x000fe2000001080c */
[C---:B-1----:R-:W-:Y:S07]  /*49b0*/  HMMA.16816.F32.BF16 R148, R4.reuse, R8, R60 ;  /* 0x000000080494723c */ /* 0x042fee000004183c */
[----:B------:R-:W-:Y:S01]  /*49c0*/  IMAD.MOV.U32 R61, RZ, RZ, R137 ;  /* 0x000000ffff3d7224 */ /* 0x000fe200078e0089 */
[----:B------:R-:W-:Y:S01]  /*49d0*/  HMMA.16816.F32.BF16 R140, R4, R10, R48 ;  /* 0x0000000a048c723c */ /* 0x000fe20000041830 */
[----:B------:R-:W1:Y:S01]  /*49e0*/  LDSM.16.MT88.4 R8, [R225+0x4900] ;  /* 0x00490000e108783b */ /* 0x000e620000004200 */
[----:B------:R-:W-:Y:S01]  /*49f0*/  MOV R62, R138 ;  /* 0x0000008a003e7202 */ /* 0x000fe20000000f00 */
[----:B------:R-:W-:-:S04]  /*4a00*/  IMAD.MOV.U32 R63, RZ, RZ, R139 ;  /* 0x000000ffff3f7224 */ /* 0x000fc800078e008b */
[----:B------:R-:W-:Y:S01]  /*4a10*/  MOV R48, R182 ;  /* 0x000000b600307202 */ /* 0x000fe20000000f00 */
[----:B------:R-:W-:Y:S01]  /*4a20*/  IMAD.MOV.U32 R50, RZ, RZ, R136 ;  /* 0x000000ffff327224 */ /* 0x000fe200078e0088 */
[----:B------:R-:W-:Y:S01]  /*4a30*/  MOV R49, R146 ;  /* 0x0000009200317202 */ /* 0x000fe20000000f00 */
[C---:B--2---:R-:W-:Y:S01]  /*4a40*/  HMMA.16816.F32.BF16 R52, R4.reuse, R16, R32 ;  /* 0x000000100434723c */ /* 0x044fe20000041820 */
[----:B------:R-:W-:Y:S02]  /*4a50*/  MOV R51, R25 ;  /* 0x0000001900337202 */ /* 0x000fe40000000f00 */
[----:B------:R-:W2:Y:S01]  /*4a60*/  LDSM.16.MT88.4 R24, [R228+0x4900] ;  /* 0x00490000e418783b */ /* 0x000ea20000004200 */
[----:B------:R-:W-:Y:S02]  /*4a70*/  MOV R60, R63 ;  /* 0x0000003f003c7202 */ /* 0x000fe40000000f00 */
[----:B------:R-:W-:Y:S02]  /*4a80*/  MOV R63, R78 ;  /* 0x0000004e003f7202 */ /* 0x000fe40000000f00 */
[C---:B---3--:R-:W-:Y:S07]  /*4a90*/  HMMA.16816.F32.BF16 R180, R4.reuse, R20, R36 ;  /* 0x0000001404b4723c */ /* 0x048fee0000041824 */
[----:B------:R-:W-:Y:S01]  /*4aa0*/  IMAD.MOV.U32 R20, RZ, RZ, R147 ;  /* 0x000000ffff147224 */ /* 0x000fe200078e0093 */
[----:B------:R-:W-:Y:S01]  /*4ab0*/  MOV R36, R172 ;  /* 0x000000ac00247202 */ /* 0x000fe20000000f00 */
[----:B------:R-:W-:Y:S01]  /*4ac0*/  IMAD.MOV.U32 R21, RZ, RZ, R62 ;  /* 0x000000ffff157224 */ /* 0x000fe200078e003e */
[----:B------:R-:W-:Y:S01]  /*4ad0*/  MOV R39, R175 ;  /* 0x000000af00277202 */ /* 0x000fe20000000f00 */
[----:B------:R-:W-:Y:S01]  /*4ae0*/  IMAD.MOV.U32 R62, RZ, RZ, R77 ;  /* 0x000000ffff3e7224 */ /* 0x000fe200078e004d */
[----:B------:R-:W-:Y:S01]  /*4af0*/  HMMA.16816.F32.BF16 R40, R4, R18, R80 ;  /* 0x000000120428723c */ /* 0x000fe20000041850 */
[----:B------:R-:W-:Y:S01]  /*4b00*/  IMAD.MOV.U32 R37, RZ, RZ, R173 ;  /* 0x000000ffff257224 */ /* 0x000fe200078e00ad */
[----:B------:R-:W3:Y:S01]  /*4b10*/  LDSM.16.MT88.4 R16, [R229+0x7900] ;  /* 0x00790000e510783b */ /* 0x000ee20000004200 */
[----:B------:R-:W-:-:S05]  /*4b20*/  IMAD.MOV.U32 R38, RZ, RZ, R174 ;  /* 0x000000ffff267224 */ /* 0x000fca00078e00ae */
[C---:B------:R-:W-:Y:S07]  /*4b30*/  HMMA.16816.F32.BF16 R172, R4.reuse, R22, R72 ;  /* 0x0000001604ac723c */ /* 0x040fee0000041848 */
[----:B------:R-:W-:Y:S01]  /*4b40*/  MOV R72, R36 ;  /* 0x0000002400487202 */ /* 0x000fe20000000f00 */
[----:B-1----:R-:W-:Y:S01]  /*4b50*/  HMMA.16816.F32.BF16 R144, R4, R8, R56 ;  /* 0x000000080490723c */ /* 0x002fe20000041838 */
[----:B------:R-:W-:Y:S01]  /*4b60*/  IMAD.MOV.U32 R73, RZ, RZ, R37 ;  /* 0x000000ffff497224 */ /* 0x000fe200078e0025 */
[----:B------:R-:W-:Y:S01]  /*4b70*/  MOV R75, R39 ;  /* 0x00000027004b7202 */ /* 0x000fe20000000f00 */
[----:B------:R-:W-:Y:S01]  /*4b80*/  IMAD.MOV.U32 R74, RZ, RZ, R38 ;  /* 0x000000ffff4a7224 */ /* 0x000fe200078e0026 */
[----:B------:R-:W-:Y:S01]  /*4b90*/  MOV R38, R50 ;  /* 0x0000003200267202 */ /* 0x000fe20000000f00 */
[----:B------:R-:W-:-:S02]  /*4ba0*/  IMAD.MOV.U32 R36, RZ, RZ, R48 ;  /* 0x000000ffff247224 */ /* 0x000fc400078e0030 */
[----:B------:R-:W-:Y:S01]  /*4bb0*/  IMAD.MOV.U32 R37, RZ, RZ, R49 ;  /* 0x000000ffff257224 */ /* 0x000fe200078e0031 */
[----:B------:R-:W-:Y:S01]  /*4bc0*/  HMMA.16816.F32.BF16 R136, R4, R10, R44 ;  /* 0x0000000a0488723c */ /* 0x000fe2000004182c */
[----:B------:R-:W1:Y:S01]  /*4bd0*/  LDSM.16.MT88.4 R8, [R229+0x4900] ;  /* 0x00490000e508783b */ /* 0x000e620000004200 */
[----:B------:R-:W-:Y:S01]  /*4be0*/  IMAD.MOV.U32 R39, RZ, RZ, R51 ;  /* 0x000000ffff277224 */ /* 0x000fe200078e0033 */
[----:B------:R-:W-:Y:S01]  /*4bf0*/  MOV R49, R67 ;  /* 0x0000004300317202 */ /* 0x000fe20000000f00 */
[----:B------:R-:W-:Y:S01]  /*4c00*/  IMAD.MOV.U32 R48, RZ, RZ, R66 ;  /* 0x000000ffff307224 */ /* 0x000fe200078e0042 */
[----:B------:R-:W-:Y:S01]  /*4c10*/  MOV R67, R68 ;  /* 0x0000004400437202 */ /* 0x000fe20000000f00 */
[----:B------:R-:W-:Y:S01]  /*4c20*/  IMAD.MOV.U32 R50, RZ, RZ, R65 ;  /* 0x000000ffff327224 */ /* 0x000fe200078e0041 */
[----:B------:R-:W-:Y:S01]  /*4c30*/  MOV R66, R71 ;  /* 0x0000004700427202 */ /* 0x000fe20000000f00 */
[----:B------:R-:W-:Y:S02]  /*4c40*/  IMAD.MOV.U32 R51, RZ, RZ, R64 ;  /* 0x000000ffff337224 */ /* 0x000fe400078e0040 */
[----:B------:R-:W-:-:S02]  /*4c50*/  IMAD.MOV.U32 R64, RZ, RZ, R69 ;  /* 0x000000ffff407224 */ /* 0x000fc400078e0045 */
[----:B------:R-:W-:Y:S02]  /*4c60*/  IMAD.MOV.U32 R65, RZ, RZ, R70 ;  /* 0x000000ffff417224 */ /* 0x000fe400078e0046 */
[C---:B--2---:R-:W-:Y:S07]  /*4c70*/  HMMA.16816.F32.BF16 R68, R4.reuse, R24, R96 ;  /* 0x000000180444723c */ /* 0x044fee0000041860 */
[----:B------:R-:W-:Y:S01]  /*4c80*/  IMAD.MOV.U32 R99, RZ, RZ, R60 ;  /* 0x000000ffff637224 */ /* 0x000fe200078e003c */
[----:B------:R-:W-:Y:S01]  /*4c90*/  MOV R25, R49 ;  /* 0x0000003100197202 */ /* 0x000fe20000000f00 */
[----:B------:R-:W-:Y:S01]  /*4ca0*/  IMAD.MOV.U32 R24, RZ, RZ, R62 ;  /* 0x000000ffff187224 */ /* 0x000fe200078e003e */
[----:B---3--:R-:W-:Y:S01]  /*4cb0*/  HMMA.16816.F32.BF16 R56, R4, R18, R112 ;  /* 0x000000120438723c */ /* 0x008fe20000041870 */
[----:B------:R-:W-:-:S02]  /*4cc0*/  IMAD.MOV.U32 R96, RZ, RZ, R63 ;  /* 0x000000ffff607224 */ /* 0x000fc400078e003f */
[----:B------:R-:W-:-:S05]  /*4cd0*/  IMAD.MOV.U32 R97, RZ, RZ, R21 ;  /* 0x000000ffff617224 */ /* 0x000fca00078e0015 */
[----:B-1----:R-:W-:Y:S07]  /*4ce0*/  HMMA.16816.F32.BF16 R84, R4, R8, R88 ;  /* 0x000000080454723c */ /* 0x002fee0000041858 */
[----:B------:R-:W-:Y:S02]  /*4cf0*/  IMAD.MOV.U32 R89, RZ, RZ, R61 ;  /* 0x000000ffff597224 */ /* 0x000fe400078e003d */
[----:B------:R-:W-:Y:S02]  /*4d00*/  IMAD.MOV.U32 R61, RZ, RZ, R76 ;  /* 0x000000ffff3d7224 */ /* 0x000fe400078e004c */
[----:B------:R-:W-:-:S02]  /*4d10*/  IMAD.MOV.U32 R88, RZ, RZ, R79 ;  /* 0x000000ffff587224 */ /* 0x000fc400078e004f */
[C---:B------:R-:W-:Y:S01]  /*4d20*/  HMMA.16816.F32.BF16 R76, R4.reuse, R10, R92 ;  /* 0x0000000a044c723c */ /* 0x040fe2000004185c */
[----:B------:R-:W1:Y:S01]  /*4d30*/  LDSM.16.MT88.4 R8, [R225+0x7900] ;  /* 0x00790000e108783b */ /* 0x000e620000004200 */
[----:B------:R-:W-:Y:S01]  /*4d40*/  MOV R98, R61 ;  /* 0x0000003d00627202 */ /* 0x000fe20000000f00 */
[----:B------:R-:W-:Y:S02]  /*4d50*/  IMAD.MOV.U32 R90, RZ, RZ, R73 ;  /* 0x000000ffff5a7224 */ /* 0x000fe400078e0049 */
[----:B------:R-:W-:Y:S02]  /*4d60*/  IMAD.MOV.U32 R91, RZ, RZ, R74 ;  /* 0x000000ffff5b7224 */ /* 0x000fe400078e004a */
[----:B------:R-:W-:Y:S01]  /*4d70*/  IMAD.MOV.U32 R95, RZ, RZ, R37 ;  /* 0x000000ffff5f7224 */ /* 0x000fe200078e0025 */
[----:B------:R-:W-:Y:S01]  /*4d80*/  HMMA.16816.F32.BF16 R60, R4, R26, R132 ;  /* 0x0000001a043c723c */ /* 0x000fe20000041884 */
[----:B------:R-:W-:Y:S01]  /*4d90*/  MOV R94, R38 ;  /* 0x00000026005e7202 */ /* 0x000fe20000000f00 */
[----:B------:R-:W-:-:S02]  /*4da0*/  IMAD.MOV.U32 R93, RZ, RZ, R39 ;  /* 0x000000ffff5d7224 */ /* 0x000fc400078e0027 */
[----:B------:R-:W-:Y:S02]  /*4db0*/  IMAD.MOV.U32 R92, RZ, RZ, R20 ;  /* 0x000000ffff5c7224 */ /* 0x000fe400078e0014 */
[----:B------:R-:W2:Y:S01]  /*4dc0*/  LDSM.16.MT88.4 R20, [R226+0x7900] ;  /* 0x00790000e214783b */ /* 0x000ea20000004200 */
[----:B------:R-:W-:Y:S01]  /*4dd0*/  IMAD.MOV.U32 R132, RZ, RZ, R48 ;  /* 0x000000ffff847224 */ /* 0x000fe200078e0030 */
[----:B------:R-:W-:Y:S01]  /*4de0*/  MOV R26, R75 ;  /* 0x0000004b001a7202 */ /* 0x000fe20000000f00 */
[----:B------:R-:W-:Y:S01]  /*4df0*/  IMAD.MOV.U32 R135, RZ, RZ, R50 ;  /* 0x000000ffff877224 */ /* 0x000fe200078e0032 */
[----:B------:R-:W-:Y:S01]  /*4e00*/  MOV R133, R72 ;  /* 0x0000004800857202 */ /* 0x000fe20000000f00 */
[----:B------:R-:W-:Y:S02]  /*4e10*/  IMAD.MOV.U32 R134, RZ, RZ, R51 ;  /* 0x000000ffff867224 */ /* 0x000fe400078e0033 */
[----:B------:R-:W-:Y:S01]  /*4e20*/  IMAD.MOV.U32 R27, RZ, RZ, R36 ;  /* 0x000000ffff1b7224 */ /* 0x000fe200078e0024 */
[C---:B-1----:R-:W-:Y:S07]  /*4e30*/  HMMA.16816.F32.BF16 R48, R4.reuse, R8, R124 ;  /* 0x000000080430723c */ /* 0x042fee000004187c */
[----:B------:R-:W-:Y:S01]  /*4e40*/  MOV R124, R64 ;  /* 0x00000040007c7202 */ /* 0x000fe20000000f00 */
[----:B------:R-:W-:Y:S01]  /*4e50*/  HMMA.16816.F32.BF16 R36, R4, R10, R116 ;  /* 0x0000000a0424723c */ /* 0x000fe20000041874 */
[----:B------:R-:W-:Y:S01]  /*4e60*/  MOV R126, R66 ;  /* 0x00000042007e7202 */ /* 0x000fe20000000f00 */
[----:B------:R-:W-:Y:S01]  /*4e70*/  IMAD.MOV.U32 R125, RZ, RZ, R65 ;  /* 0x000000ffff7d7224 */ /* 0x000fe200078e0041 */
[----:B------:R-:W1:Y:S01]  /*4e80*/  LDSM.16.MT88.4 R8, [R228+0x7900] ;  /* 0x00790000e408783b */ /* 0x000e620000004200 */
[----:B------:R-:W-:-:S03]  /*4e90*/  IMAD.MOV.U32 R127, RZ, RZ, R67 ;  /* 0x000000ffff7f7224 */ /* 0x000fc600078e0043 */
[----:B------:R-:W-:Y:S01]  /*4ea0*/  MOV R118, R124 ;  /* 0x0000007c00767202 */ /* 0x000fe20000000f00 */
[----:B------:R-:W-:Y:S01]  /*4eb0*/  IMAD.MOV.U32 R119, RZ, RZ, R125 ;  /* 0x000000ffff777224 */ /* 0x000fe200078e007d */
        /* <DEDUP_REMOVED lines=16> */
[----:B------:R3:W-:Y:S01]  /*4fc0*/  MUFU.EX2 R101, R0 ;  /* 0x0000000000657308 */ /* 0x0007e20000000800 */
[----:B------:R-:W-:Y:S01]  /*4fd0*/  MOV R117, R119 ;  /* 0x0000007700757202 */ /* 0x000fe20000000f00 */
[----:B--2---:R-:W-:Y:S01]  /*4fe0*/  HMMA.16816.F32.BF16 R80, R4, R20, R108 ;  /* 0x000000140450723c */ /* 0x004fe2000004186c */
[----:B------:R-:W-:Y:S01]  /*4ff0*/  MOV R119, R125 ;  /* 0x0000007d00777202 */ /* 0x000fe20000000f00 */
[----:B------:R2:W5:Y:S01]  /*5000*/  LDL.LU R188, [R1+0x80] ;  /* 0x0000800001bc7983 */ /* 0x0005620000300800 */
[----:B------:R-:W-:-:S05]  /*5010*/  MOV R125, R127 ;  /* 0x0000007f007d7202 */ /* 0x000fca0000000f00 */
[----:B------:R-:W-:Y:S01]  /*5020*/  HMMA.16816.F32.BF16 R64, R4, R16, R120 ;  /* 0x000000100440723c */ /* 0x000fe20000041878 */
[----:B---3--:R-:W-:Y:S01]  /*5030*/  FFMA.FTZ R0, R118, c[0x0][0x2d0], -R12 ;  /* 0x0000b40076007a23 */ /* 0x008fe2000001080c */
[----:B------:R-:W-:Y:S01]  /*5040*/  MOV R127, R27 ;  /* 0x0000001b007f7202 */ /* 0x000fe20000000f00 */
[----:B------:R-:W-:-:S05]  /*5050*/  IMAD.MOV.U32 R118, RZ, RZ, R124 ;  /* 0x000000ffff767224 */ /* 0x000fca00078e007c */
[C---:B-1----:R-:W-:Y:S01]  /*5060*/  HMMA.16816.F32.BF16 R32, R4.reuse, R10, R28 ;  /* 0x0000000a0420723c */ /* 0x042fe2000004181c */
[----:B------:R-:W-:Y:S01]  /*5070*/  IMAD.MOV.U32 R124, RZ, RZ, R126 ;  /* 0x000000ffff7c7224 */ /* 0x000fe200078e007e */
[----:B------:R-:W-:Y:S01]  /*5080*/  LDSM.16.MT88.4 R16, [R226+0x2100] ;  /* 0x00210000e210783b */ /* 0x000fe20000004200 */
[----:B------:R-:W-:Y:S02]  /*5090*/  IMAD.MOV.U32 R126, RZ, RZ, R26 ;  /* 0x000000ffff7e7224 */ /* 0x000fe400078e001a */
[----:B------:R-:W-:Y:S02]  /*50a0*/  IMAD.MOV.U32 R26, RZ, RZ, R132 ;  /* 0x000000ffff1a7224 */ /* 0x000fe400078e0084 */
[----:B------:R-:W-:Y:S01]  /*50b0*/  IMAD.MOV.U32 R132, RZ, RZ, R134 ;  /* 0x000000ffff847224 */ /* 0x000fe200078e0086 */
[----:B------:R-:W-:Y:S01]  /*50c0*/  HMMA.16816.F32.BF16 R44, R4, R8, R104 ;  /* 0x00000008042c723c */ /* 0x000fe20000041868 */
[----:B------:R-:W-:Y:S01]  /*50d0*/  IMAD.MOV.U32 R116, RZ, RZ, R118 ;  /* 0x000000ffff747224 */ /* 0x000fe200078e0076 */
[----:B------:R-:W-:Y:S01]  /*50e0*/  MOV R27, R133 ;  /* 0x00000085001b7202 */ /* 0x000fe20000000f00 */
[----:B------:R-:W-:Y:S01]  /*50f0*/  IMAD.MOV.U32 R134, RZ, RZ, R24 ;  /* 0x000000ffff867224 */ /* 0x000fe200078e0018 */
[----:B------:R-:W1:Y:S01]  /*5100*/  LDSM.16.MT88.4 R8, [R229+0x2100] ;  /* 0x00210000e508783b */ /* 0x000e620000004200 */
[----:B------:R-:W-:-:S02]  /*5110*/  IMAD.MOV.U32 R118, RZ, RZ, R124 ;  /* 0x000000ffff767224 */ /* 0x000fc400078e007c */
[----:B------:R-:W-:Y:S01]  /*5120*/  IMAD.MOV.U32 R24, RZ, RZ, R97 ;  /* 0x000000ffff187224 */ /* 0x000fe200078e0061 */
[----:B------:R-:W-:Y:S01]  /*5130*/  HMMA.16816.F32.BF16 R72, R4, R22, R128 ;  /* 0x000000160448723c */ /* 0x000fe20000041880 */
[----:B------:R-:W-:Y:S01]  /*5140*/  IMAD.MOV.U32 R124, RZ, RZ, R126 ;  /* 0x000000ffff7c7224 */ /* 0x000fe200078e007e */
[----:B------:R-:W-:Y:S01]  /*5150*/  MOV R133, R135 ;  /* 0x0000008700857202 */ /* 0x000fe20000000f00 */
[----:B------:R-:W-:Y:S01]  /*5160*/  IMAD.MOV.U32 R97, RZ, RZ, R88 ;  /* 0x000000ffff617224 */ /* 0x000fe200078e0058 */
[----:B------:R-:W3:Y:S01]  /*5170*/  LDSM.16.MT88.4 R20, [R225+0x2100] ;  /* 0x00210000e114783b */ /* 0x000ee20000004200 */
[----:B------:R-:W-:Y:S02]  /*5180*/  IMAD.MOV.U32 R126, RZ, RZ, R26 ;  /* 0x000000ffff7e7224 */ /* 0x000fe400078e001a */
[----:B------:R-:W-:Y:S02]  /*5190*/  IMAD.MOV.U32 R88, RZ, RZ, R152 ;  /* 0x000000ffff587224 */ /* 0x000fe400078e0098 */
[----:B------:R-:W-:Y:S01]  /*51a0*/  IMAD.MOV.U32 R26, RZ, RZ, R132 ;  /* 0x000000ffff1a7224 */ /* 0x000fe200078e0084 */
[----:B------:R4:W1:Y:S01]  /*51b0*/  MUFU.EX2 R152, R0 ;  /* 0x0000000000987308 */ /* 0x0008620000000800 */
[----:B------:R-:W-:-:S02]  /*51c0*/  IMAD.MOV.U32 R132, RZ, RZ, R134 ;  /* 0x000000ffff847224 */ /* 0x000fc400078e0086 */
[----:B------:R-:W-:Y:S02]  /*51d0*/  IMAD.MOV.U32 R134, RZ, RZ, R24 ;  /* 0x000000ffff867224 */ /* 0x000fe400078e0018 */
[----:B------:R-:W-:Y:S02]  /*51e0*/  IMAD.MOV.U32 R24, RZ, RZ, R97 ;  /* 0x000000ffff187224 */ /* 0x000fe400078e0061 */
[----:B------:R-:W-:Y:S02]  /*51f0*/  IMAD.MOV.U32 R97, RZ, RZ, R88 ;  /* 0x000000ffff617224 */ /* 0x000fe400078e0058 */
[----:B------:R-:W-:Y:S02]  /*5200*/  IMAD.MOV.U32 R88, RZ, RZ, R153 ;  /* 0x000000ffff587224 */ /* 0x000fe400078e0099 */
[----:B----4-:R-:W-:Y:S01]  /*5210*/  FFMA.FTZ R0, R117, c[0x0][0x2d0], -R12 ;  /* 0x0000b40075007a23 */ /* 0x010fe2000001080c */
[----:B------:R-:W-:Y:S02]  /*5220*/  MOV R117, R119 ;  /* 0x0000007700757202 */ /* 0x000fe40000000f00 */
[----:B------:R-:W-:Y:S01]  /*5230*/  MOV R119, R125 ;  /* 0x0000007d00777202 */ /* 0x000fe20000000f00 */
[----:B------:R4:W-:Y:S01]  /*5240*/  MUFU.EX2 R153, R0 ;  /* 0x0000000000997308 */ /* 0x0009e20000000800 */
[----:B------:R-:W-:-:S02]  /*5250*/  MOV R125, R127 ;  /* 0x0000007f007d7202 */ /* 0x000fc40000000f00 */
[----:B------:R-:W-:Y:S02]  /*5260*/  MOV R135, R96 ;  /* 0x0000006000877202 */ /* 0x000fe40000000f00 */
[----:B------:R-:W-:Y:S02]  /*5270*/  MOV R127, R27 ;  /* 0x0000001b007f7202 */ /* 0x000fe40000000f00 */
[----:B------:R-:W-:Y:S02]  /*5280*/  MOV R96, R92 ;  /* 0x0000005c00607202 */ /* 0x000fe40000000f00 */
[----:B------:R-:W-:Y:S01]  /*5290*/  MOV R27, R133 ;  /* 0x00000085001b7202 */ /* 0x000fe20000000f00 */
[----:B----4-:R-:W-:Y:S02]  /*52a0*/  FFMA.FTZ R0, R116, c[0x0][0x2d0], -R12 ;  /* 0x0000b40074007a23 */ /* 0x010fe4000001080c */
[----:B------:R-:W-:Y:S01]  /*52b0*/  IMAD.MOV.U32 R116, RZ, RZ, R117 ;  /* 0x000000ffff747224 */ /* 0x000fe200078e0075 */
[----:B------:R-:W-:Y:S01]  /*52c0*/  MOV R117, R118 ;  /* 0x0000007600757202 */ /* 0x000fe20000000f00 */
[----:B------:R-:W-:Y:S01]  /*52d0*/  IMAD.MOV.U32 R118, RZ, RZ, R119 ;  /* 0x000000ffff767224 */ /* 0x000fe200078e0077 */
[----:B------:R-:W-:Y:S01]  /*52e0*/  MOV R119, R124 ;  /* 0x0000007c00777202 */ /* 0x000fe20000000f00 */
[----:B------:R-:W-:Y:S01]  /*52f0*/  IMAD.MOV.U32 R124, RZ, RZ, R125 ;  /* 0x000000ffff7c7224 */ /* 0x000fe200078e007d */
[----:B------:R-:W-:-:S02]  /*5300*/  MOV R92, R89 ;  /* 0x00000059005c7202 */ /* 0x000fc40000000f00 */
[----:B------:R-:W-:Y:S02]  /*5310*/  MOV R133, R135 ;  /* 0x0000008700857202 */ /* 0x000fe40000000f00 */
[----:B------:R-:W-:Y:S01]  /*5320*/  MOV R125, R126 ;  /* 0x0000007e007d7202 */ /* 0x000fe20000000f00 */
[----:B------:R-:W-:Y:S01]  /*5330*/  IMAD.MOV.U32 R126, RZ, RZ, R127 ;  /* 0x000000ffff7e7224 */ /* 0x000fe200078e007f */
[----:B------:R-:W-:Y:S02]  /*5340*/  MOV R89, R187 ;  /* 0x000000bb00597202 */ /* 0x000fe40000000f00 */
[----:B------:R-:W-:Y:S01]  /*5350*/  MOV R135, R96 ;  /* 0x0000006000877202 */ /* 0x000fe20000000f00 */
[----:B------:R-:W-:Y:S01]  /*5360*/  FFMA.FTZ R29, R156, c[0x0][0x2d0], -R2 ;  /* 0x0000b4009c1d7a23 */ /* 0x000fe20000010802 */
[----:B------:R-:W-:Y:S01]  /*5370*/  MOV R127, R26 ;  /* 0x0000001a007f7202 */ /* 0x000fe20000000f00 */
[----:B------:R-:W-:Y:S01]  /*5380*/  IMAD.MOV.U32 R26, RZ, RZ, R27 ;  /* 0x000000ffff1a7224 */ /* 0x000fe200078e001b */
[----:B------:R-:W-:Y:S01]  /*5390*/  MOV R96, R92 ;  /* 0x0000005c00607202 */ /* 0x000fe20000000f00 */
[----:B------:R2:W5:Y:S01]  /*53a0*/  LDL.LU R187, [R1+0x7c] ;  /* 0x00007c0001bb7983 */ /* 0x0005620000300800 */
[----:B------:R-:W-:Y:S01]  /*53b0*/  MOV R27, R132 ;  /* 0x00000084001b7202 */ /* 0x000fe20000000f00 */
[----:B------:R-:W-:Y:S01]  /*53c0*/  IMAD.MOV.U32 R132, RZ, RZ, R133 ;  /* 0x000000ffff847224 */ /* 0x000fe200078e0085 */
[----:B------:R-:W-:-:S02]  /*53d0*/  MOV R92, R89 ;  /* 0x00000059005c7202 */ /* 0x000fc40000000f00 */
[----:B------:R-:W-:Y:S01]  /*53e0*/  MOV R133, R134 ;  /* 0x0000008600857202 */ /* 0x000fe20000000f00 */
[----:B------:R-:W-:Y:S01]  /*53f0*/  IMAD.MOV.U32 R134, RZ, RZ, R135 ;  /* 0x000000ffff867224 */ /* 0x000fe200078e0087 */
[----:B------:R-:W-:Y:S02]  /*5400*/  MOV R89, R186 ;  /* 0x000000ba00597202 */ /* 0x000fe40000000f00 */
        /* <DEDUP_REMOVED lines=8> */
[----:B-1----:R-:W-:Y:S01]  /*5490*/  F2FP.BF16.PACK_AB R4, R152, R101 ;  /* 0x000000659804723e */ /* 0x002fe200000010ff */
[----:B------:R1:W4:Y:S01]  /*54a0*/  MUFU.EX2 R155, R0 ;  /* 0x00000000009b7308 */ /* 0x0003220000000800 */
[----:B------:R2:W5:Y:S01]  /*54b0*/  LDL.LU R186, [R1+0x78] ;  /* 0x0000780001ba7983 */ /* 0x0005620000300800 */
[----:B-1----:R-:W-:Y:S01]  /*54c0*/  FFMA.FTZ R0, R116, c[0x0][0x2d0], -R2 ;  /* 0x0000b40074007a23 */ /* 0x002fe20000010802 */
        /* <DEDUP_REMOVED lines=14> */
[----:B------:R-:W-:-:S02]  /*55b0*/  MOV R111, R117 ;  /* 0x00000075006f7202 */ /* 0x000fc40000000f00 */
[----:B------:R-:W-:Y:S01]  /*55c0*/  MOV R24, R96 ;  /* 0x0000006000187202 */ /* 0x000fe20000000f00 */
[----:B------:R-:W-:Y:S01]  /*55d0*/  IMAD.MOV.U32 R96, RZ, RZ, R97 ;  /* 0x000000ffff607224 */ /* 0x000fe200078e0061 */
[----:B------:R-:W-:Y:S02]  /*55e0*/  MOV R117, R119 ;  /* 0x0000007700757202 */ /* 0x000fe40000000f00 */
[----:B------:R-:W-:Y:S02]  /*55f0*/  MOV R119, R125 ;  /* 0x0000007d00777202 */ /* 0x000fe40000000f00 */
[----:B------:R-:W-:Y:S02]  /*5600*/  MOV R97, R92 ;  /* 0x0000005c00617202 */ /* 0x000fe40000000f00 */
[----:B------:R-:W-:Y:S01]  /*5610*/  MOV R125, R127 ;  /* 0x0000007f007d7202 */ /* 0x000fe20000000f00 */
[----:B------:R-:W-:Y:S01]  /*5620*/  IMAD.MOV.U32 R127, RZ, RZ, R26 ;  /* 0x000000ffff7f7224 */ /* 0x000fe200078e001a */
[----:B------:R1:W-:Y:S01]  /*5630*/  MUFU.EX2 R31, R0 ;  /* 0x00000000001f7308 */ /* 0x0003e20000000800 */
[----:B------:R-:W-:-:S02]  /*5640*/  IMAD.MOV.U32 R26, RZ, RZ, R132 ;  /* 0x000000ffff1a7224 */ /* 0x000fc400078e0084 */
[----:B------:R-:W-:Y:S02]  /*5650*/  IMAD.MOV.U32 R132, RZ, RZ, R134 ;  /* 0x000000ffff847224 */ /* 0x000fe400078e0086 */
[----:B------:R-:W-:Y:S02]  /*5660*/  IMAD.MOV.U32 R134, RZ, RZ, R24 ;  /* 0x000000ffff867224 */ /* 0x000fe400078e0018 */
[----:B------:R-:W-:Y:S02]  /*5670*/  IMAD.MOV.U32 R24, RZ, RZ, R97 ;  /* 0x000000ffff187224 */ /* 0x000fe400078e0061 */
[----:B------:R-:W-:Y:S02]  /*5680*/  IMAD.MOV.U32 R97, RZ, RZ, R102 ;  /* 0x000000ffff617224 */ /* 0x000fe400078e0066 */
[----:B-1----:R-:W-:-:S04]  /*5690*/  FFMA.FTZ R0, R116, c[0x0][0x2d0], -R2 ;  /* 0x0000b40074007a23 */ /* 0x002fc80000010802 */
[----:B------:R1:W1:Y:S01]  /*56a0*/  MUFU.EX2 R102, R0 ;  /* 0x0000000000667308 */ /* 0x0002620000000800 */
[----:B------:R-:W-:Y:S02]  /*56b0*/  IMAD.MOV.U32 R116, RZ, RZ, R118 ;  /* 0x000000ffff747224 */ /* 0x000fe400078e0076 */
[----:B------:R-:W-:Y:S02]  /*56c0*/  IMAD.MOV.U32 R118, RZ, RZ, R124 ;  /* 0x000000ffff767224 */ /* 0x000fe400078e007c */
[----:B------:R-:W-:Y:S02]  /*56d0*/  IMAD.MOV.U32 R124, RZ, RZ, R126 ;  /* 0x000000ffff7c7224 */ /* 0x000fe400078e007e */
[----:B------:R-:W-:Y:S02]  /*56e0*/  IMAD.MOV.U32 R110, RZ, RZ, R116 ;  /* 0x000000ffff6e7224 */ /* 0x000fe400078e0074 */
[----:B------:R-:W-:Y:S02]  /*56f0*/  IMAD.MOV.U32 R116, RZ, RZ, R118 ;  /* 0x000000ffff747224 */ /* 0x000fe400078e0076 */
[----:B-1----:R-:W-:Y:S01]  /*5700*/  FFMA.FTZ R0, R111, c[0x0][0x2d0], -R2 ;  /* 0x0000b4006f007a23 */ /* 0x002fe20000010802 */
[----:B------:R-:W-:-:S02]  /*5710*/  MOV R111, R117 ;  /* 0x00000075006f7202 */ /* 0x000fc40000000f00 */
[----:B------:R-:W-:Y:S02]  /*5720*/  MOV R117, R119 ;  /* 0x0000007700757202 */ /* 0x000fe40000000f00 */
[----:B------:R-:W-:Y:S01]  /*5730*/  MOV R119, R125 ;  /* 0x0000007d00777202 */ /* 0x000fe20000000f00 */
[----:B------:R-:W-:Y:S02]  /*5740*/  IMAD.MOV.U32 R125, RZ, RZ, R26 ;  /* 0x000000ffff7d7224 */ /* 0x000fe400078e001a */
        /* <DEDUP_REMOVED lines=9> */
[----:B------:R-:W-:-:S02]  /*57e0*/  IMAD.MOV.U32 R119, RZ, RZ, R26 ;  /* 0x000000ffff777224 */ /* 0x000fc400078e001a */
[----:B------:R-:W-:Y:S01]  /*57f0*/  IMAD.MOV.U32 R26, RZ, RZ, R132 ;  /* 0x000000ffff1a7224 */ /* 0x000fe200078e0084 */
[----:B------:R-:W-:Y:S01]  /*5800*/  MOV R126, R27 ;  /* 0x0000001b007e7202 */ /* 0x000fe20000000f00 */
[----:B------:R-:W-:Y:S02]  /*5810*/  IMAD.MOV.U32 R92, RZ, RZ, R185 ;  /* 0x000000ffff5c7224 */ /* 0x000fe400078e00b9 */
[----:B------:R-:W-:Y:S01]  /*5820*/  IMAD.MOV.U32 R132, RZ, RZ, R134 ;  /* 0x000000ffff847224 */ /* 0x000fe200078e0086 */
[----:B------:R-:W-:Y:S01]  /*5830*/  MOV R134, R154 ;  /* 0x0000009a00867202 */ /* 0x000fe20000000f00 */
[----:B------:R-:W-:Y:S01]  /*5840*/  FFMA.FTZ R28, R109, c[0x0][0x2d0], -R12 ;  /* 0x0000b4006d1c7a23 */ /* 0x000fe2000001080c */
[----:B------:R-:W-:Y:S01]  /*5850*/  MOV R27, R133 ;  /* 0x00000085001b7202 */ /* 0x000fe20000000f00 */
[----:B------:R2:W5:Y:S01]  /*5860*/  LDL.LU R185, [R1+0x74] ;  /* 0x0000740001b97983 */ /* 0x0005620000300800 */
[----:B-1----:R-:W-:Y:S02]  /*5870*/  FFMA.FTZ R0, R110, c[0x0][0x2d0], -R2 ;  /* 0x0000b4006e007a23 */ /* 0x002fe40000010802 */
[----:B------:R-:W-:-:S02]  /*5880*/  IMAD.MOV.U32 R110, RZ, RZ, R116 ;  /* 0x000000ffff6e7224 */ /* 0x000fc400078e0074 */
[----:B------:R-:W-:Y:S01]  /*5890*/  IMAD.MOV.U32 R116, RZ, RZ, R118 ;  /* 0x000000ffff747224 */ /* 0x000fe200078e0076 */
[----:B------:R-:W1:Y:S01]  /*58a0*/  MUFU.EX2 R154, R0 ;  /* 0x00000000009a7308 */ /* 0x000e620000000800 */
[----:B------:R-:W-:Y:S02]  /*58b0*/  MOV R133, R135 ;  /* 0x0000008700857202 */ /* 0x000fe40000000f00 */
[----:B------:R-:W-:Y:S02]  /*58c0*/  MOV R135, R96 ;  /* 0x0000006000877202 */ /* 0x000fe40000000f00 */
[----:B------:R-:W-:Y:S01]  /*58d0*/  MOV R109, R110 ;  /* 0x0000006e006d7202 */ /* 0x000fe20000000f00 */
[----:B------:R-:W-:Y:S01]  /*58e0*/  IMAD.MOV.U32 R110, RZ, RZ, R111 ;  /* 0x000000ffff6e7224 */ /* 0x000fe200078e006f */
[----:B------:R-:W-:Y:S02]  /*58f0*/  MOV R96, R92 ;  /* 0x0000005c00607202 */ /* 0x000fe40000000f00 */
[----:B------:R-:W-:-:S02]  /*5900*/  MOV R124, R27 ;  /* 0x0000001b007c7202 */ /* 0x000fc40000000f00 */
[----:B------:R-:W-:Y:S01]  /*5910*/  MOV R111, R116 ;  /* 0x00000074006f7202 */ /* 0x000fe20000000f00 */
[----:B------:R-:W-:Y:S01]  /*5920*/  IMAD.MOV.U32 R116, RZ, RZ, R117 ;  /* 0x000000ffff747224 */ /* 0x000fe200078e0075 */
[----:B------:R-:W-:Y:S02]  /*5930*/  MOV R27, R133 ;  /* 0x00000085001b7202 */ /* 0x000fe40000000f00 */
[----:B------:R-:W-:Y:S02]  /*5940*/  MOV R133, R135 ;  /* 0x0000008700857202 */ /* 0x000fe40000000f00 */
[----:B------:R-:W-:Y:S01]  /*5950*/  MOV R108, R109 ;  /* 0x0000006d006c7202 */ /* 0x000fe20000000f00 */
[----:B------:R-:W-:Y:S01]  /*5960*/  IMAD.MOV.U32 R109, RZ, RZ, R110 ;  /* 0x000000ffff6d7224 */ /* 0x000fe200078e006e */
[----:B------:R-:W-:Y:S02]  /*5970*/  MOV R135, R96 ;  /* 0x0000006000877202 */ /* 0x000fe40000000f00 */
[----:B------:R-:W-:Y:S01]  /*5980*/  MOV R110, R111 ;  /* 0x0000006f006e7202 */ /* 0x000fe20000000f00 */
[----:B------:R-:W-:Y:S01]  /*5990*/  IMAD.MOV.U32 R111, RZ, RZ, R116 ;  /* 0x000000ffff6f7224 */ /* 0x000fe200078e0074 */
[----:B------:R-:W-:Y:S01]  /*59a0*/  MOV R118, R27 ;  /* 0x0000001b00767202 */ /* 0x000fe20000000f00 */
[----:B------:R-:W-:Y:S01]  /*59b0*/  IMAD.MOV.U32 R131, RZ, RZ, R108 ;  /* 0x000000ffff837224 */ /* 0x000fe200078e006c */
[----:B------:R-:W-:-:S02]  /*59c0*/  MOV R27, R133 ;  /* 0x00000085001b7202 */ /* 0x000fc40000000f00 */
        /* <DEDUP_REMOVED lines=10> */
[----:B----4-:R-:W-:Y:S01]  /*5a70*/  F2FP.BF16.PACK_AB R6, R155, R153 ;  /* 0x000000999b06723e */ /* 0x010fe200000010ff */
[----:B------:R-:W-:Y:S01]  /*5a80*/  IMAD.MOV.U32 R130, RZ, RZ, R131 ;  /* 0x000000ffff827224 */ /* 0x000fe200078e0083 */
[----:B------:R-:W-:-:S02]  /*5a90*/  F2FP.BF16.PACK_AB R5, R102, R31 ;  /* 0x0000001f6605723e */ /* 0x000fc400000010ff */
[----:B-1----:R-:W-:Y:S01]  /*5aa0*/  F2FP.BF16.PACK_AB R7, R154, R103 ;  /* 0x000000679a07723e */ /* 0x002fe200000010ff */
        /* <DEDUP_REMOVED lines=10> */
[----:B------:R-:W-:Y:S01]  /*5b50*/  HMMA.16816.F32.BF16 R120, R4, R8, R148 ;  /* 0x000000080478723c */ /* 0x000fe20000041894 */
[----:B------:R-:W-:Y:S01]  /*5b60*/  IMAD.MOV.U32 R133, RZ, RZ, R24 ;  /* 0x000000ffff857224 */ /* 0x000fe200078e0018 */
[----:B------:R2:W5:Y:S01]  /*5b70*/  LDL.LU R184, [R1+0x70] ;  /* 0x0000700001b87983 */ /* 0x0005620000300800 */
[----:B------:R-:W-:-:S04]  /*5b80*/  MOV R116, R26 ;  /* 0x0000001a00747202 */ /* 0x000fc80000000f00 */
[----:B------:R-:W-:Y:S01]  /*5b90*/  MOV R151, R92 ;  /* 0x0000005c00977202 */ /* 0x000fe20000000f00 */
[----:B------:R-:W-:Y:S01]  /*5ba0*/  IMAD.MOV.U32 R150, RZ, RZ, R93 ;  /* 0x000000ffff967224 */ /* 0x000fe200078e005d */
[----:B------:R-:W-:Y:S01]  /*5bb0*/  MOV R149, R94 ;  /* 0x0000005e00957202 */ /* 0x000fe20000000f00 */
[----:B------:R-:W-:Y:S01]  /*5bc0*/  IMAD.MOV.U32 R148, RZ, RZ, R95 ;  /* 0x000000ffff947224 */ /* 0x000fe200078e005f */
[----:B------:R-:W-:Y:S01]  /*5bd0*/  MOV R128, R130 ;  /* 0x0000008200807202 */ /* 0x000fe20000000f00 */
[C---:B------:R-:W-:Y:S01]  /*5be0*/  HMMA.16816.F32.BF16 R92, R4.reuse, R10, R140 ;  /* 0x0000000a045c723c */ /* 0x040fe2000004188c */
[--C-:B------:R-:W-:Y:S01]  /*5bf0*/  FFMA.FTZ R27, R161, c[0x0][0x2d0], -R12.reuse ;  /* 0x0000b400a11b7a23 */ /* 0x100fe2000001080c */
[----:B------:R2:W5:Y:S01]  /*5c00*/  LDL.LU R163, [R1+0x6c] ;  /* 0x00006c0001a37983 */ /* 0x0005620000300800 */
[--C-:B------:R-:W-:Y:S02]  /*5c10*/  FFMA.FTZ R26, R160, c[0x0][0x2d0], -R12.reuse ;  /* 0x0000b400a01a7a23 */ /* 0x100fe4000001080c */
[----:B------:R-:W-:Y:S01]  /*5c20*/  FFMA.FTZ R25, R159, c[0x0][0x2d0], -R12 ;  /* 0x0000b4009f197a23 */ /* 0x000fe2000001080c */
        /* <DEDUP_REMOVED lines=11> */
[--C-:B------:R-:W-:Y:S01]  /*5ce0*/  FFMA.FTZ R24, R158, c[0x0][0x2d0], -R2.reuse ;  /* 0x0000b4009e187a23 */ /* 0x100fe20000010802 */
[----:B------:R-:W1:Y:S01]  /*5cf0*/  LDSM.16.MT88.4 R12, [R225+0x5100] ;  /* 0x00510000e10c783b */ /* 0x000e620000004200 */
[--C-:B------:R-:W-:Y:S01]  /*5d00*/  FFMA.FTZ R0, R157, c[0x0][0x2d0], -R2.reuse ;  /* 0x0000b4009d007a23 */ /* 0x100fe20000010802 */
[----:B------:R-:W-:Y:S01]  /*5d10*/  MOV R108, R90 ;  /* 0x0000005a006c7202 */ /* 0x000fe20000000f00 */
[----:B------:R-:W-:Y:S01]  /*5d20*/  IMAD.MOV.U32 R131, RZ, RZ, R109 ;  /* 0x000000ffff837224 */ /* 0x000fe200078e006d */
[----:B------:R-:W-:Y:S01]  /*5d30*/  HMMA.16816.F32.BF16 R112, R4, R16, R168 ;  /* 0x000000100470723c */ /* 0x000fe200000418a8 */
[----:B------:R-:W-:Y:S01]  /*5d40*/  FFMA.FTZ R30, R110, c[0x0][0x2d0], -R2 ;  /* 0x0000b4006e1e7a23 */ /* 0x000fe20000010802 */
[----:B------:R-:W-:Y:S01]  /*5d50*/  MOV R110, R88 ;  /* 0x00000058006e7202 */ /* 0x000fe20000000f00 */
[----:B------:R-:W-:Y:S01]  /*5d60*/  IMAD.MOV.U32 R109, RZ, RZ, R89 ;  /* 0x000000ffff6d7224 */ /* 0x000fe200078e0059 */
[----:B------:R-:W4:Y:S01]  /*5d70*/  LDSM.16.MT88.4 R8, [R226+0x5100] ;  /* 0x00510000e208783b */ /* 0x000f220000004200 */
[----:B------:R-:W-:-:S03]  /*5d80*/  IMAD.MOV.U32 R2, RZ, RZ, R91 ;  /* 0x000000ffff027224 */ /* 0x000fc600078e005b */
[----:B------:R-:W-:Y:S01]  /*5d90*/  HMMA.16816.F32.BF16 R88, R4, R18, R164 ;  /* 0x000000120458723c */ /* 0x000fe200000418a4 */
[----:B------:R-:W2:Y:S01]  /*5da0*/  LDSM.16.MT88.4 R16, [R228+0x2100] ;  /* 0x00210000e410783b */ /* 0x000ea20000004200 */
[----:B------:R-:W-:-:S03]  /*5db0*/  IMAD.MOV.U32 R140, RZ, RZ, R118 ;  /* 0x000000ffff8c7224 */ /* 0x000fc600078e0076 */
[----:B------:R1:W5:Y:S03]  /*5dc0*/  LDL.LU R162, [R1+0x68] ;  /* 0x0000680001a27983 */ /* 0x0003660000300800 */
[C---:B---3--:R-:W-:Y:S01]  /*5dd0*/  HMMA.16816.F32.BF16 R104, R4.reuse, R20, R128 ;  /* 0x000000140468723c */ /* 0x048fe20000041880 */
[----:B------:R3:W5:Y:S04]  /*5de0*/  LDL.LU R161, [R1+0x64] ;  /* 0x0000640001a17983 */ /* 0x0007680000300800 */
[----:B------:R3:W5:Y:S03]  /*5df0*/  LDL.LU R160, [R1+0x60] ;  /* 0x0000600001a07983 */ /* 0x0007660000300800 */
[C---:B------:R-:W-:Y:S01]  /*5e00*/  HMMA.16816.F32.BF16 R20, R4.reuse, R22, R176 ;  /* 0x000000160414723c */ /* 0x040fe200000418b0 */
[----:B------:R3:W5:Y:S04]  /*5e10*/  LDL.LU R159, [R1+0x5c] ;  /* 0x00005c00019f7983 */ /* 0x0007680000300800 */
[----:B------:R3:W5:Y:S04]  /*5e20*/  LDL.LU R158, [R1+0x58] ;  /* 0x00005800019e7983 */ /* 0x0007680000300800 */
[----:B------:R3:W5:Y:S01]  /*5e30*/  LDL.LU R157, [R1+0x54] ;  /* 0x00005400019d7983 */ /* 0x0007620000300800 */
[C---:B-1----:R-:W-:Y:S03]  /*5e40*/  HMMA.16816.F32.BF16 R176, R4.reuse, R12, R144 ;  /* 0x0000000c04b0723c */ /* 0x042fe60000041890 */
[----:B------:R3:W5:Y:S05]  /*5e50*/  LDL.LU R156, [R1+0x50] ;  /* 0x00005000019c7983 */ /* 0x00076a0000300800 */
[C---:B------:R-:W-:Y:S01]  /*5e60*/  HMMA.16816.F32.BF16 R164, R4.reuse, R14, R136 ;  /* 0x0000000e04a4723c */ /* 0x040fe20000041888 */
[----:B------:R-:W1:Y:S07]  /*5e70*/  LDSM.16.MT88.4 R12, [R228+0x5100] ;  /* 0x00510000e40c783b */ /* 0x000e6e0000004200 */
[C---:B----4-:R-:W-:Y:S08]  /*5e80*/  HMMA.16816.F32.BF16 R144, R4.reuse, R8, R52 ;  /* 0x000000080490723c */ /* 0x050ff00000041834 */
[C---:B--2---:R-:W-:Y:S08]  /*5e90*/  HMMA.16816.F32.BF16 R128, R4.reuse, R16, R180 ;  /* 0x000000100480723c */ /* 0x044ff000000418b4 */
[C---:B------:R-:W-:Y:S01]  /*5ea0*/  HMMA.16816.F32.BF16 R168, R4.reuse, R18, R172 ;  /* 0x0000001204a8723c */ /* 0x040fe200000418ac */
[----:B------:R-:W2:Y:S07]  /*5eb0*/  LDSM.16.MT88.4 R16, [R229+0x5100] ;  /* 0x00510000e510783b */ /* 0x000eae0000004200 */
[C---:B------:R-:W-:Y:S01]  /*5ec0*/  HMMA.16816.F32.BF16 R52, R4.reuse, R10, R40 ;  /* 0x0000000a0434723c */ /* 0x040fe20000041828 */
[----:B------:R-:W4:Y:S07]  /*5ed0*/  LDSM.16.MT88.4 R8, [R225+0x8100] ;  /* 0x00810000e108783b */ /* 0x000f2e0000004200 */
[C---:B-1----:R-:W-:Y:S08]  /*5ee0*/  HMMA.16816.F32.BF16 R68, R4.reuse, R12, R68 ;  /* 0x0000000c0444723c */ /* 0x042ff00000041844 */
[C---:B------:R-:W-:Y:S01]  /*5ef0*/  HMMA.16816.F32.BF16 R40, R4.reuse, R14, R60 ;  /* 0x0000000e0428723c */ /* 0x040fe2000004183c */
[----:B------:R-:W1:Y:S07]  /*5f00*/  LDSM.16.MT88.4 R12, [R229+0x8100] ;  /* 0x00810000e50c783b */ /* 0x000e6e0000004200 */
[C---:B--2---:R-:W-:Y:S08]  /*5f10*/  HMMA.16816.F32.BF16 R84, R4.reuse, R16, R84 ;  /* 0x000000100454723c */ /* 0x044ff00000041854 */
[C---:B------:R-:W-:Y:S01]  /*5f20*/  HMMA.16816.F32.BF16 R76, R4.reuse, R18, R76 ;  /* 0x00000012044c723c */ /* 0x040fe2000004184c */
[----:B------:R-:W2:Y:S07]  /*5f30*/  LDSM.16.MT88.4 R16, [R226+0x8100] ;  /* 0x00810000e210783b */ /* 0x000eae0000004200 */
[C---:B----4-:R-:W-:Y:S08]  /*5f40*/  HMMA.16816.F32.BF16 R48, R4.reuse, R8, R48 ;  /* 0x000000080430723c */ /* 0x050ff00000041830 */
[C---:B------:R-:W-:Y:S01]  /*5f50*/  HMMA.16816.F32.BF16 R36, R4.reuse, R10, R36 ;  /* 0x0000000a0424723c */ /* 0x040fe20000041824 */
[----:B------:R-:W4:Y:S07]  /*5f60*/  LDSM.16.MT88.4 R8, [R228+0x8100] ;  /* 0x00810000e408783b */ /* 0x000f2e0000004200 */
[----:B-1----:R-:W-:Y:S01]  /*5f70*/  HMMA.16816.F32.BF16 R60, R4, R14, R56 ;  /* 0x0000000e043c723c */ /* 0x002fe20000041838 */
[----:B------:R-:W-:Y:S01]  /*5f80*/  IMAD.MOV.U32 R138, RZ, RZ, R116 ;  /* 0x000000ffff8a7224 */ /* 0x000fe200078e0074 */
[----:B------:R-:W-:-:S06]  /*5f90*/  MOV R139, R117 ;  /* 0x00000075008b7202 */ /* 0x000fcc0000000f00 */
[----:B------:R-:W-:Y:S01]  /*5fa0*/  HMMA.16816.F32.BF16 R64, R4, R12, R64 ;  /* 0x0000000c0440723c */ /* 0x000fe20000041840 */
[----:B------:R-:W-:Y:S01]  /*5fb0*/  IMAD.MOV.U32 R136, RZ, RZ, R110 ;  /* 0x000000ffff887224 */ /* 0x000fe200078e006e */
[----:B------:R-:W-:-:S06]  /*5fc0*/  MOV R137, R111 ;  /* 0x0000006f00897202 */ /* 0x000fcc0000000f00 */
[C---:B--2---:R-:W-:Y:S08]  /*5fd0*/  HMMA.16816.F32.BF16 R172, R4.reuse, R16, R80 ;  /* 0x0000001004ac723c */ /* 0x044ff00000041850 */
[----:B------:R-:W-:Y:S01]  /*5fe0*/  HMMA.16816.F32.BF16 R180, R4, R18, R72 ;  /* 0x0000001204b4723c */ /* 0x000fe20000041848 */
[----:B------:R-:W-:Y:S01]  /*5ff0*/  IMAD.MOV.U32 R15, RZ, RZ, R62 ;  /* 0x000000ffff0f7224 */ /* 0x000fe200078e003e */
[----:B------:R-:W-:-:S06]  /*6000*/  MOV R14, R63 ;  /* 0x0000003f000e7202 */ /* 0x000fcc0000000f00 */
[----:B----4-:R-:W-:Y:S01]  /*6010*/  HMMA.16816.F32.BF16 R44, R4, R8, R44 ;  /* 0x00000008042c723c */ /* 0x010fe2000004182c */
[----:B------:R-:W-:Y:S01]  /*6020*/  IMAD.MOV.U32 R62, RZ, RZ, R108 ;  /* 0x000000ffff3e7224 */ /* 0x000fe200078e006c */
[----:B------:R-:W-:-:S06]  /*6030*/  MOV R63, R109 ;  /* 0x0000006d003f7202 */ /* 0x000fcc0000000f00 */
[----:B------:R-:W-:Y:S01]  /*6040*/  HMMA.16816.F32.BF16 R32, R4, R10, R32 ;  /* 0x0000000a0420723c */ /* 0x000fe20000041820 */
[----:B------:R1:W-:Y:S01]  /*6050*/  MUFU.EX2 R7, R0 ;  /* 0x0000000000077308 */ /* 0x0003e20000000800 */
[----:B------:R-:W-:Y:S01]  /*6060*/  LDSM.16.MT88.4 R108, [R225+0x2900] ;  /* 0x00290000e16c783b */ /* 0x000fe20000004200 */
[----:B------:R-:W-:Y:S01]  /*6070*/  IMAD.MOV.U32 R57, RZ, RZ, R60 ;  /* 0x000000ffff397224 */ /* 0x000fe200078e003c */
[----:B------:R-:W-:Y:S01]  /*6080*/  MOV R56, R61 ;  /* 0x0000003d00387202 */ /* 0x000fe20000000f00 */
[----:B------:R-:W-:Y:S01]  /*6090*/  IMAD.MOV.U32 R82, RZ, RZ, R149 ;  /* 0x000000ffff527224 */ /* 0x000fe200078e0095 */
[----:B------:R-:W-:Y:S01]  /*60a0*/  MOV R83, R150 ;  /* 0x0000009600537202 */ /* 0x000fe20000000f00 */
[----:B------:R-:W-:Y:S01]  /*60b0*/  IMAD.MOV.U32 R80, RZ, RZ, R143 ;  /* 0x000000ffff507224 */ /* 0x000fe200078e008f */
[----:B------:R-:W-:Y:S01]  /*60c0*/  MOV R81, R148 ;  /* 0x0000009400517202 */ /* 0x000fe20000000f00 */
[----:B------:R-:W-:Y:S01]  /*60d0*/  MUFU.EX2 R12, R28 ;  /* 0x0000001c000c7308 */ /* 0x000fe20000000800 */
[----:B------:R-:W-:Y:S01]  /*60e0*/  MOV R18, R65 ;  /* 0x0000004100127202 */ /* 0x000fe20000000f00 */
[----:B------:R-:W-:Y:S01]  /*60f0*/  IMAD.MOV.U32 R19, RZ, RZ, R64 ;  /* 0x000000ffff137224 */ /* 0x000fe200078e0040 */
[----:B------:R-:W-:Y:S01]  /*6100*/  MOV R16, R67 ;  /* 0x0000004300107202 */ /* 0x000fe20000000f00 */
[----:B------:R-:W-:Y:S01]  /*6110*/  IMAD.MOV.U32 R17, RZ, RZ, R66 ;  /* 0x000000ffff117224 */ /* 0x000fe200078e0042 */
[----:B------:R-:W-:Y:S01]  /*6120*/  LDSM.16.MT88.4 R72, [R225+0x8900] ;  /* 0x00890000e148783b */ /* 0x000fe20000004200 */
[----:B-1----:R-:W-:Y:S01]  /*6130*/  FADD.FTZ R0, R142, R141 ;  /* 0x0000008d8e007221 */ /* 0x002fe20000010000 */
[----:B------:R-:W-:Y:S01]  /*6140*/  MOV R141, R119 ;  /* 0x00000077008d7202 */ /* 0x000fe20000000f00 */
[----:B------:R-:W-:Y:S01]  /*6150*/  IMAD.MOV.U32 R60, RZ, RZ, R151 ;  /* 0x000000ffff3c7224 */ /* 0x000fe200078e0097 */
[----:B------:R-:W1:Y:S01]  /*6160*/  LDSM.16.MT88.4 R116, [R226+0x2900] ;  /* 0x00290000e274783b */ /* 0x000e620000004200 */
[----:B------:R-:W-:Y:S01]  /*6170*/  MOV R61, R2 ;  /* 0x00000002003d7202 */ /* 0x000fe20000000f00 */
[----:B------:R-:W-:Y:S01]  /*6180*/  FADD.FTZ R2, R132, R127 ;  /* 0x0000007f84027221 */ /* 0x000fe20000010000 */
[----:B------:R-:W-:Y:S01]  /*6190*/  MOV R149, R133 ;  /* 0x0000008500957202 */ /* 0x000fe20000000f00 */
[----:B------:R-:W-:Y:S01]  /*61a0*/  IMAD.MOV.U32 R150, RZ, RZ, R134 ;  /* 0x000000ffff967224 */ /* 0x000fe200078e0086 */
[----:B------:R-:W-:Y:S01]  /*61b0*/  MOV R151, R135 ;  /* 0x0000008700977202 */ /* 0x000fe20000000f00 */
[----:B------:R-:W-:Y:S01]  /*61c0*/  IMAD.MOV.U32 R142, RZ, RZ, R124 ;  /* 0x000000ffff8e7224 */ /* 0x000fe200078e007c */
[----:B------:R-:W-:Y:S01]  /*61d0*/  MOV R143, R125 ;  /* 0x0000007d008f7202 */ /* 0x000fe20000000f00 */
[----:B------:R-:W-:Y:S01]  /*61e0*/  IMAD.MOV.U32 R148, RZ, RZ, R126 ;  /* 0x000000ffff947224 */ /* 0x000fe200078e007e */
[----:B------:R-:W2:Y:S04]  /*61f0*/  LDSM.16.MT88.4 R132, [R228+0x2900] ;  /* 0x00290000e484783b */ /* 0x000ea80000004200 */
[----:B------:R-:W4:Y:S01]  /*6200*/  LDSM.16.MT88.4 R124, [R229+0x2900] ;  /* 0x00290000e57c783b */ /* 0x000f220000004200 */
[----:B------:R1:W1:Y:S01]  /*6210*/  MUFU.EX2 R11, R27 ;  /* 0x0000001b000b7308 */ /* 0x0002620000000800 */
[----:B------:R-:W-:-:S02]  /*6220*/  FADD.FTZ R0, R80, R0 ;  /* 0x0000000050007221 */ /* 0x000fc40000010000 */
[----:B------:R-:W-:Y:S01]  /*6230*/  FADD.FTZ R4, R81, R2 ;  /* 0x0000000251047221 */ /* 0x000fe20000010000 */
[----:B------:R-:W-:Y:S04]  /*6240*/  LDSM.16.MT88.4 R64, [R228+0x5900] ;  /* 0x00590000e440783b */ /* 0x000fe80000004200 */
[----:B------:R1:W-:Y:S01]  /*6250*/  MUFU.EX2 R10, R26 ;  /* 0x0000001a000a7308 */ /* 0x0003e20000000800 */
[----:B------:R-:W-:-:S07]  /*6260*/  IMAD.MOV.U32 R13, RZ, RZ, R62 ;  /* 0x000000ffff0d7224 */ /* 0x000fce00078e003e */
[----:B------:R-:W1:Y:S01]  /*6270*/  MUFU.EX2 R9, R25 ;  /* 0x0000001900097308 */ /* 0x000e620000000800 */
[----:B------:R-:W-:-:S07]  /*6280*/  FADD.FTZ R2, R82, R0 ;  /* 0x0000000052027221 */ /* 0x000fce0000010000 */
[----:B------:R-:W1:Y:S01]  /*6290*/  MUFU.EX2 R8, R24 ;  /* 0x0000001800087308 */ /* 0x000e620000000800 */
[----:B------:R-:W-:-:S07]  /*62a0*/  IMAD.MOV.U32 R62, RZ, RZ, R136 ;  /* 0x000000ffff3e7224 */ /* 0x000fce00078e0088 */
[----:B------:R2:W-:Y:S01]  /*62b0*/  MUFU.EX2 R5, R29 ;  /* 0x0000001d00057308 */ /* 0x0005e20000000800 */
[----:B------:R-:W-:-:S07]  /*62c0*/  FADD.FTZ R0, R83, R4 ;  /* 0x0000000453007221 */ /* 0x000fce0000010000 */
[----:B------:R-:W2:Y:S01]  /*62d0*/  MUFU.EX2 R6, R30 ;  /* 0x0000001e00067308 */ /* 0x000ea20000000800 */
[----:B------:R-:W-:Y:S01]  /*62e0*/  IMAD.MOV.U32 R136, RZ, RZ, R138 ;  /* 0x000000ffff887224 */ /* 0x000fe200078e008a */
[----:B-1----:R-:W-:Y:S01]  /*62f0*/  MOV R27, R14 ;  /* 0x0000000e001b7202 */ /* 0x002fe20000000f00 */
[----:B------:R-:W-:Y:S01]  /*6300*/  IMAD.MOV.U32 R138, RZ, RZ, R140 ;  /* 0x000000ffff8a7224 */ /* 0x000fe200078e008c */
[----:B------:R-:W-:Y:S01]  /*6310*/  MOV R140, R141 ;  /* 0x0000008d008c7202 */ /* 0x000fe20000000f00 */
[----:B------:R-:W-:Y:S01]  /*6320*/  IMAD.MOV.U32 R141, RZ, RZ, R142 ;  /* 0x000000ffff8d7224 */ /* 0x000fe200078e008e */
        /* <DEDUP_REMOVED lines=13> */
[----:B------:R-:W-:Y:S01]  /*6400*/  FADD.FTZ R2, R60, R2 ;  /* 0x000000023c027221 */ /* 0x000fe20000010000 */
[----:B------:R-:W-:Y:S01]  /*6410*/  F2FP.BF16.PACK_AB R96, R11, R12 ;  /* 0x0000000c0b60723e */ /* 0x000fe200000010ff */
[----:B--2---:R-:W-:Y:S01]  /*6420*/  IMAD.MOV.U32 R29, RZ, RZ, R62 ;  /* 0x000000ffff1d7224 */ /* 0x004fe200078e003e */
[----:B------:R-:W-:Y:S01]  /*6430*/  F2FP.BF16.PACK_AB R98, R9, R10 ;  /* 0x0000000a0962723e */ /* 0x000fe200000010ff */
[----:B------:R-:W-:Y:S01]  /*6440*/  IMAD.MOV.U32 R24, RZ, RZ, R57 ;  /* 0x000000ffff187224 */ /* 0x000fe200078e0039 */
[----:B------:R-:W-:Y:S01]  /*6450*/  F2FP.BF16.PACK_AB R97, R7, R8 ;  /* 0x000000080761723e */ /* 0x000fe200000010ff */
[----:B------:R-:W-:Y:S01]  /*6460*/  LDSM.16.MT88.4 R80, [R226+0x8900] ;  /* 0x00890000e250783b */ /* 0x000fe20000004200 */
[----:B------:R-:W-:-:S07]  /*6470*/  F2FP.BF16.PACK_AB R99, R6, R5 ;  /* 0x000000050663723e */ /* 0x000fce00000010ff */
[C---:B------:R-:W-:Y:S08]  /*6480*/  HMMA.16816.F32.BF16 R112, R96.reuse, R116, R112 ;  /* 0x000000746070723c */ /* 0x040ff00000041870 */
[C---:B------:R-:W-:Y:S07]  /*6490*/  HMMA.16816.F32.BF16 R116, R96.reuse, R118, R88 ;  /* 0x000000766074723c */ /* 0x040fee0000041858 */
[----:B------:R-:W-:Y:S01]  /*64a0*/  MOV R90, R142 ;  /* 0x0000008e005a7202 */ /* 0x000fe20000000f00 */
[----:B------:R-:W-:Y:S01]  /*64b0*/  HMMA.16816.F32.BF16 R104, R96, R108, R104 ;  /* 0x0000006c6068723c */ /* 0x000fe20000041868 */
[----:B------:R-:W-:-:S03]  /*64c0*/  IMAD.MOV.U32 R91, RZ, RZ, R143 ;  /* 0x000000ffff5b7224 */ /* 0x000fc600078e008f */
[----:B------:R-:W-:-:S04]  /*64d0*/  FADD.FTZ R2, R90, R2 ;  /* 0x000000025a027221 */ /* 0x000fc80000010000 */
[C---:B------:R-:W-:Y:S01]  /*64e0*/  HMMA.16816.F32.BF16 R108, R96.reuse, R110, R20 ;  /* 0x0000006e606c723c */ /* 0x040fe20000041814 */
[----:B------:R-:W-:Y:S02]  /*64f0*/  FADD.FTZ R0, R91, R0 ;  /* 0x000000005b007221 */ /* 0x000fe40000010000 */
[----:B------:R-:W-:Y:S01]  /*6500*/  IMAD.MOV.U32 R4, RZ, RZ, R136 ;  /* 0x000000ffff047224 */ /* 0x000fe200078e0088 */
[----:B------:R-:W-:Y:S01]  /*6510*/  MOV R30, R63 ;  /* 0x0000003f001e7202 */ /* 0x000fe20000000f00 */
[----:B------:R-:W-:Y:S02]  /*6520*/  LDSM.16.MT88.4 R88, [R229+0x8900] ;  /* 0x00890000e558783b */ /* 0x000fe40000004200 */
        /* <DEDUP_REMOVED lines=8> */
[C---:B------:R-:W-:Y:S01]  /*65b0*/  HMMA.16816.F32.BF16 R128, R96.reuse, R132, R128 ;  /* 0x000000846080723c */ /* 0x040fe20000041880 */
[----:B------:R-:W-:Y:S01]  /*65c0*/  FADD.FTZ R2, R18, R2 ;  /* 0x0000000212027221 */ /* 0x000fe20000010000 */
[----:B------:R-:W-:Y:S01]  /*65d0*/  MOV R28, R61 ;  /* 0x0000003d001c7202 */ /* 0x000fe20000000f00 */
[----:B------:R-:W-:Y:S01]  /*65e0*/  FADD.FTZ R0, R19, R0 ;  /* 0x0000000013007221 */ /* 0x000fe20000010000 */
[----:B------:R-:W-:Y:S01]  /*65f0*/  MOV R25, R56 ;  /* 0x0000003800197202 */ /* 0x000fe20000000f00 */
[----:B------:R-:W-:Y:S01]  /*6600*/  FADD.FTZ R2, R16, R2 ;  /* 0x0000000210027221 */ /* 0x000fe20000010000 */
[----:B------:R-:W-:Y:S02]  /*6610*/  LDSM.16.MT88.4 R56, [R229+0x5900] ;  /* 0x00590000e538783b */ /* 0x000fe40000004200 */
[C---:B----4-:R-:W-:Y:S01]  /*6620*/  HMMA.16816.F32.BF16 R120, R96.reuse, R124, R120 ;  /* 0x0000007c6078723c */ /* 0x050fe20000041878 */
[----:B------:R-:W-:Y:S01]  /*6630*/  FADD.FTZ R0, R17, R0 ;  /* 0x0000000011007221 */ /* 0x000fe20000010000 */
[----:B------:R-:W-:Y:S04]  /*6640*/  LDSM.16.MT88.4 R140, [R225+0x5900] ;  /* 0x00590000e18c783b */ /* 0x000fe80000004200 */
[----:B------:R-:W-:Y:S02]  /*6650*/  LDSM.16.MT88.4 R16, [R228+0x8900] ;  /* 0x00890000e410783b */ /* 0x000fe40000004200 */
[C---:B------:R-:W-:Y:S07]  /*6660*/  HMMA.16816.F32.BF16 R132, R96.reuse, R134, R168 ;  /* 0x000000866084723c */ /* 0x040fee00000418a8 */
[----:B------:R-:W-:Y:S01]  /*6670*/  MOV R171, R139 ;  /* 0x0000008b00ab7202 */ /* 0x000fe20000000f00 */
[----:B------:R-:W-:Y:S07]  /*6680*/  HMMA.16816.F32.BF16 R124, R96, R126, R92 ;  /* 0x0000007e607c723c */ /* 0x000fee000004185c */
[----:B------:R-:W-:Y:S01]  /*6690*/  MOV R92, R148 ;  /* 0x00000094005c7202 */ /* 0x000fe20000000f00 */
[----:B------:R-:W-:Y:S01]  /*66a0*/  FADD.FTZ R2, R171, R2 ;  /* 0x00000002ab027221 */ /* 0x000fe20000010000 */
[----:B------:R-:W-:Y:S01]  /*66b0*/  MOV R93, R150 ;  /* 0x00000096005d7202 */ /* 0x000fe20000000f00 */
[----:B------:R-:W-:-:S02]  /*66c0*/  IMAD.MOV.U32 R94, RZ, RZ, R151 ;  /* 0x000000ffff5e7224 */ /* 0x000fc400078e0097 */
[----:B------:R-:W-:Y:S02]  /*66d0*/  FADD.FTZ R0, R92, R0 ;  /* 0x000000005c007221 */ /* 0x000fe40000010000 */
[----:B------:R-:W-:Y:S02]  /*66e0*/  IMAD.MOV.U32 R95, RZ, RZ, R149 ;  /* 0x000000ffff5f7224 */ /* 0x000fe400078e0095 */
[----:B------:R-:W-:Y:S01]  /*66f0*/  FADD.FTZ R2, R93, R2 ;  /* 0x000000025d027221 */ /* 0x000fe20000010000 */
[----:B------:R-:W1:Y:S01]  /*6700*/  LDSM.16.MT88.4 R148, [R226+0x5900] ;  /* 0x00590000e294783b */ /* 0x000e620000004200 */
[----:B------:R-:W-:Y:S02]  /*6710*/  FADD.FTZ R0, R94, R0 ;  /* 0x000000005e007221 */ /* 0x000fe40000010000 */
[----:B------:R-:W-:Y:S02]  /*6720*/  FADD.FTZ R2, R95, R2 ;  /* 0x000000025f027221 */ /* 0x000fe40000010000 */
[----:B------:R-:W-:-:S02]  /*6730*/  FADD.FTZ R0, R4, R0 ;  /* 0x0000000004007221 */ /* 0x000fc40000010000 */
[----:B------:R-:W-:Y:S02]  /*6740*/  FADD.FTZ R2, R30, R2 ;  /* 0x000000021e027221 */ /* 0x000fe40000010000 */
[----:B------:R-:W-:Y:S02]  /*6750*/  FADD.FTZ R0, R29, R0 ;  /* 0x000000001d007221 */ /* 0x000fe40000010000 */
[----:B------:R-:W-:Y:S02]  /*6760*/  FADD.FTZ R2, R28, R2 ;  /* 0x000000021c027221 */ /* 0x000fe40000010000 */
        /* <DEDUP_REMOVED lines=22> */
[----:B------:R-:W-:-:S05]  /*68d0*/  FADD.FTZ R0, R6, R5 ;  /* 0x0000000506007221 */ /* 0x000fca0000010000 */
[----:B------:R3:W-:Y:S04]  /*68e0*/  STL [R1+0x4], R0 ;  /* 0x0000040001007387 */ /* 0x0007e80000100800 */
[----:B------:R3:W-:Y:S01]  /*68f0*/  STL [R1], R2 ;  /* 0x0000000201007387 */ /* 0x0007e20000100800 */
[C---:B-1----:R-:W-:Y:S08]  /*6900*/  HMMA.16816.F32.BF16 R144, R96.reuse, R148, R144 ;  /* 0x000000946090723c */ /* 0x042ff00000041890 */
[C---:B------:R-:W-:Y:S08]  /*6910*/  HMMA.16816.F32.BF16 R148, R96.reuse, R150, R52 ;  /* 0x000000966094723c */ /* 0x040ff00000041834 */
        /* <DEDUP_REMOVED lines=13> */
[----:B------:R-:W-:Y:S01]  /*69f0*/  HMMA.16816.F32.BF16 R96, R96, R18, R32 ;  /* 0x000000126060723c */ /* 0x000fe20000041820 */
[----:B------:R-:W-:Y:S07]  /*6a00*/  @!P3 BRA `(.L_x_2) ;  /* 0x000040d00000b947 */ /* 0x000fee0003800000 */
[----:B---3--:R-:W2:Y:S01]  /*6a10*/  LDL.LU R13, [R1+0xc] ;  /* 0x00000c00010d7983 */ /* 0x008ea20000300800 */
[----:B------:R-:W-:Y:S01]  /*6a20*/  UMOV UR6, 0x6 ;  /* 0x0000000600067882 */ /* 0x000fe20000000000 */
[----:B------:R-:W-:Y:S01]  /*6a30*/  IMAD.MOV.U32 R102, RZ, RZ, R3 ;  /* 0x000000ffff667224 */ /* 0x000fe200078e0003 */
[----:B------:R-:W-:Y:S01]  /*6a40*/  ULDC.64 UR4, c[0x0][0x208] ;  /* 0x0000820000047ab9 */ /* 0x000fe20000000a00 */
[----:B------:R-:W-:Y:S01]  /*6a50*/  MOV R101, R100 ;  /* 0x0000006400657202 */ /* 0x000fe20000000f00 */
[----:B------:R-:W-:-:S02]  /*6a60*/  USHF.L.U64.HI UR5, UR4, UR6, UR5 ;  /* 0x0000000604057299 */ /* 0x000fc40008010205 */
[----:B------:R-:W-:Y:S01]  /*6a70*/  USHF.L.U32 UR4, UR4, 0x6, URZ ;  /* 0x0000000604047899 */ /* 0x000fe2000800063f */
[----:B--2---:R-:W-:-:S08]  /*6a80*/  IADD3 R250, R13, -0x2, RZ ;  /* 0xfffffffe0dfa7810 */ /* 0x004fd00007ffe0ff */
[----:B------:R-:W2:Y:S04]  /*6a90*/  LDL.LU.64 R26, [R1+0x38] ;  /* 0x00003800011a7983 */ /* 0x000ea80000300a00 */
[----:B------:R-:W3:Y:S04]  /*6aa0*/  LDL.LU.64 R14, [R1+0x40] ;  /* 0x00004000010e7983 */ /* 0x000ee80000300a00 */
[----:B------:R-:W4:Y:S01]  /*6ab0*/  LDL R13, [R1+0x30] ;  /* 0x00003000010d7983 */ /* 0x000f220000100800 */
[----:B--2---:R-:W-:-:S02]  /*6ac0*/  MOV R3, R27 ;  /* 0x0000001b00037202 */ /* 0x004fc40000000f00 */
[----:B---3--:R-:W-:Y:S02]  /*6ad0*/  MOV R2, R14 ;  /* 0x0000000e00027202 */ /* 0x008fe40000000f00 */
[----:B----4-:R-:W-:-:S03]  /*6ae0*/  SHF.L.U32 R249, R13, 0x1, RZ ;  /* 0x000000010df97819 */ /* 0x010fc600000006ff */
[----:B------:R1:W-:Y:S04]  /*6af0*/  STL.64 [R1+0x8], R2 ;  /* 0x0000080201007387 */ /* 0x0003e80000100a00 */
.L_x_3:
[----:B------:R-:W2:Y:S01]  /*6b00*/  LDL.64 R20, [R1+0x8] ;  /* 0x0000080001147983 */ /* 0x000ea20000100a00 */
[----:B------:R-:W-:Y:S04]  /*6b10*/  DEPBAR.LE SB0, 0x0 ;  /* 0x000080000000791a */ /* 0x000fe80000000000 */
[----:B----4-:R-:W-:Y:S01]  /*6b20*/  SHF.R.S32.HI R0, RZ, 0x1f, R250 ;  /* 0x0000001fff007819 */ /* 0x010fe200000114fa */
[----:B------:R-:W-:Y:S01]  /*6b30*/  BAR.SYNC.DEFER_BLOCKING 0x0 ;  /* 0x0000000000007b1d */ /* 0x000fe20000010000 */
[----:B-1----:R-:W-:Y:S04]  /*6b40*/  IMAD.WIDE.U32 R2, R250, c[0x0][0x208], RZ ;  /* 0x00008200fa027a25 */ /* 0x002fe800078e00ff */
[----:B------:R-:W-:Y:S03]  /*6b50*/  IMAD R0, R0, c[0x0][0x208], RZ ;  /* 0x0000820000007a24 */ /* 0x000fe600078e02ff */
[----:B-----5:R-:W-:Y:S01]  /*6b60*/  STL [R1+0x50], R231 ;  /* 0x000050e701007387 */ /* 0x020fe20000100800 */
[----:B------:R-:W-:Y:S03]  /*6b70*/  IMAD R0, R250, c[0x0][0x20c], R0 ;  /* 0x00008300fa007a24 */ /* 0x000fe600078e0200 */
[----:B------:R-:W-:Y:S02]  /*6b80*/  STL [R1+0x54], R248 ;  /* 0x000054f801007387 */ /* 0x000fe40000100800 */
[----:B------:R-:W-:Y:S02]  /*6b90*/  IADD3 R0, R3, R0, RZ ;  /* 0x0000000003007210 */ /* 0x000fe40007ffe0ff */
[----:B------:R-:W-:Y:S03]  /*6ba0*/  STL [R1+0x58], R247 ;  /* 0x000058f701007387 */ /* 0x000fe60000100800 */
[----:B------:R-:W-:Y:S01]  /*6bb0*/  IMAD R0, R0, 0x60, RZ ;  /* 0x0000006000007824 */ /* 0x000fe200078e02ff */
[----:B------:R-:W-:Y:S04]  /*6bc0*/  STL [R1+0x5c], R246 ;  /* 0x00005cf601007387 */ /* 0x000fe80000100800 */
[----:B------:R-:W1:Y:S08]  /*6bd0*/  LDSM.16.M88.4 R8, [R224+0xc100] ;  /* 0x00c10000e008783b */ /* 0x000e700000000200 */
[----:B------:R-:W3:Y:S08]  /*6be0*/  LDSM.16.M88.4 R16, [R224+0xc900] ;  /* 0x00c90000e010783b */ /* 0x000ef00000000200 */
[----:B------:R-:W4:Y:S08]  /*6bf0*/  LDSM.16.M88.4 R24, [R224+0xd100] ;  /* 0x00d10000e018783b */ /* 0x000f300000000200 */
[----:B------:R-:W2:Y:S08]  /*6c00*/  LDSM.16.M88.4 R32, [R224+0xd900] ;  /* 0x00d90000e020783b */ /* 0x000eb00000000200 */
[----:B------:R-:W2:Y:S01]  /*6c10*/  LDSM.16.M88.4 R40, [R224+0xe100] ;  /* 0x00e10000e028783b */ /* 0x000ea20000000200 */
[C---:B-1---5:R-:W-:Y:S07]  /*6c20*/  HMMA.16816.F32.BF16 R4, R156.reuse, R8, RZ ;  /* 0x000000089c04723c */ /* 0x062fee00000418ff */
[----:B------:R-:W1:Y:S01]  /*6c30*/  LDSM.16.M88.4 R48, [R224+0xe900] ;  /* 0x00e90000e030783b */ /* 0x000e620000000200 */
[C---:B------:R-:W-:Y:S07]  /*6c40*/  HMMA.16816.F32.BF16 R8, R156.reuse, R10, RZ ;  /* 0x0000000a9c08723c */ /* 0x040fee00000418ff */
[----:B------:R-:W1:Y:S01]  /*6c50*/  LDSM.16.M88.4 R152, [R231] ;  /* 0x00000000e798783b */ /* 0x000e620000000200 */
[C---:B---3--:R-:W-:Y:S07]  /*6c60*/  HMMA.16816.F32.BF16 R12, R156.reuse, R16, RZ ;  /* 0x000000109c0c723c */ /* 0x048fee00000418ff */
[----:B------:R-:W3:Y:S01]  /*6c70*/  LDSM.16.M88.4 R164, [R248] ;  /* 0x00000000f8a4783b */ /* 0x000ee20000000200 */
[C---:B------:R-:W-:Y:S07]  /*6c80*/  HMMA.16816.F32.BF16 R16, R156.reuse, R18, RZ ;  /* 0x000000129c10723c */ /* 0x040fee00000418ff */
[----:B------:R-:W1:Y:S08]  /*6c90*/  LDSM.16.M88.4 R168, [R247] ;  /* 0x00000000f7a8783b */ /* 0x000e700000000200 */
[----:B------:R-:W1:Y:S08]  /*6ca0*/  LDSM.16.M88.4 R172, [R246] ;  /* 0x00000000f6ac783b */ /* 0x000e700000000200 */
[----:B------:R-:W1:Y:S08]  /*6cb0*/  LDSM.16.M88.4 R176, [R245] ;  /* 0x00000000f5b0783b */ /* 0x000e700000000200 */
[----:B------:R-:W1:Y:S08]  /*6cc0*/  LDSM.16.M88.4 R180, [R244] ;  /* 0x00000000f4b4783b */ /* 0x000e700000000200 */
[----:B------:R-:W-:Y:S04]  /*6cd0*/  STL [R1+0x60], R245 ;  /* 0x000060f501007387 */ /* 0x000fe80000100800 */
[----:B------:R-:W-:Y:S01]  /*6ce0*/  STL [R1+0x64], R244 ;  /* 0x000064f401007387 */ /* 0x000fe20000100800 */
[----:B--2---:R-:W-:Y:S02]  /*6cf0*/  IMAD.WIDE.U32 R2, R2, 0x60, R20 ;  /* 0x0000006002027825 */ /* 0x004fe400078e0014 */
[C---:B----4-:R-:W-:Y:S03]  /*6d00*/  HMMA.16816.F32.BF16 R20, R156.reuse, R24, RZ ;  /* 0x000000189c14723c */ /* 0x050fe600000418ff */
[----:B------:R-:W-:Y:S02]  /*6d10*/  IADD3 R36, R3, R0, RZ ;  /* 0x0000000003247210 */ /* 0x000fe40007ffe0ff */
[C---:B------:R-:W-:Y:S02]  /*6d20*/  SHF.L.U32 R0, R2.reuse, 0x1, RZ ;  /* 0x0000000102007819 */ /* 0x040fe400000006ff */
[----:B------:R-:W-:Y:S01]  /*6d30*/  SHF.L.U64.HI R36, R2, 0x1, R36 ;  /* 0x0000000102247819 */ /* 0x000fe20000010224 */
[C---:B------:R-:W-:Y:S01]  /*6d40*/  HMMA.16816.F32.BF16 R24, R156.reuse, R26, RZ ;  /* 0x0000001a9c18723c */ /* 0x040fe200000418ff */
[C---:B------:R-:W-:Y:S03]  /*6d50*/  IADD3 R2, P0, R0.reuse, c[0x0][0x1f8], RZ ;  /* 0x00007e0000027a10 */ /* 0x040fe60007f1e0ff */
[----:B------:R-:W-:Y:S02]  /*6d60*/  IADD3 R38, P3, R0, 0x80, RZ ;  /* 0x0000008000267810 */ /* 0x000fe40007f7e0ff */
[----:B------:R-:W-:Y:S02]  /*6d70*/  IADD3.X R3, R36, c[0x0][0x1fc], RZ, P0, !PT ;  /* 0x00007f0024037a10 */ /* 0x000fe400007fe4ff */
[C---:B------:R-:W-:Y:S01]  /*6d80*/  HMMA.16816.F32.BF16 R28, R156.reuse, R32, RZ ;  /* 0x000000209c1c723c */ /* 0x040fe200000418ff */
[----:B------:R-:W-:Y:S02]  /*6d90*/  IADD3 R38, P2, R38, c[0x0][0x1f8], RZ ;  /* 0x00007e0026267a10 */ /* 0x000fe40007f5e0ff */
[----:B------:R-:W-:Y:S01]  /*6da0*/  @!PT LDS RZ, [RZ] ;  /* 0x00000000fffff984 */ /* 0x000fe20000000800 */
[----:B------:R-:W-:Y:S01]  /*6db0*/  @!PT LDS RZ, [RZ] ;  /* 0x00000000fffff984 */ /* 0x000fe20000000800 */
[----:B------:R-:W-:Y:S01]  /*6dc0*/  @!PT LDS RZ, [RZ] ;  /* 0x00000000fffff984 */ /* 0x000fe20000000800 */
[----:B------:R2:W-:Y:S01]  /*6dd0*/  LDGSTS.E.BYPASS.LTC128B.128 [R249+0x100], [R2.64], !P6 ;  /* 0x0010000002f97fae */ /* 0x0005e2000f101d48 */
[----:B------:R-:W-:Y:S02]  /*6de0*/  IADD3 R0, P1, R0, 0x100, RZ ;  /* 0x0000010000007810 */ /* 0x000fe40007f3e0ff */
[--C-:B------:R-:W-:Y:S02]  /*6df0*/  IADD3.X R39, RZ, c[0x0][0x1fc], R36.reuse, P2, P3 ;  /* 0x00007f00ff277a10 */ /* 0x100fe400017e6424 */
[C---:B------:R-:W-:Y:S01]  /*6e00*/  HMMA.16816.F32.BF16 R32, R156.reuse, R34, RZ ;  /* 0x000000229c20723c */ /* 0x040fe200000418ff */
[----:B------:R-:W-:Y:S02]  /*6e10*/  IADD3 R46, P0, R0, c[0x0][0x1f8], RZ ;  /* 0x00007e00002e7a10 */ /* 0x000fe40007f1e0ff */
[----:B------:R4:W-:Y:S02]  /*6e20*/  LDGSTS.E.BYPASS.LTC128B.128 [R249+0x3100], [R38.64], !P5 ;  /* 0x0310000026f97fae */ /* 0x0009e4000e901d48 */
[----:B------:R-:W-:Y:S06]  /*6e30*/  IADD3.X R47, RZ, c[0x0][0x1fc], R36, P0, P1 ;  /* 0x00007f00ff2f7a10 */ /* 0x000fec00007e2424 */
[----:B------:R1:W-:Y:S01]  /*6e40*/  LDGSTS.E.BYPASS.LTC128B.128 [R249+0x6100], [R46.64], !P4 ;  /* 0x061000002ef97fae */ /* 0x0003e2000e101d48 */
[----:B--2---:R-:W-:Y:S04]  /*6e50*/  IADD3 R2, P2, R2, UR4, RZ ;  /* 0x0000000402027c10 */ /* 0x004fe8000ff5e0ff */
[----:B------:R-:W-:Y:S02]  /*6e60*/  IADD3.X R3, R3, UR5, RZ, P2, !PT ;  /* 0x0000000503037c10 */ /* 0x000fe400097fe4ff */
[----:B------:R-:W-:Y:S01]  /*6e70*/  IADD3 R44, P0, R2, UR4, RZ ;  /* 0x00000004022c7c10 */ /* 0x000fe2000ff1e0ff */
[C---:B----4-:R-:W-:Y:S02]  /*6e80*/  HMMA.16816.F32.BF16 R36, R156.reuse, R40, RZ ;  /* 0x000000289c24723c */ /* 0x050fe400000418ff */
[----:B------:R2:W-:Y:S01]  /*6e90*/  LDGSTS.E.BYPASS.LTC128B.128 [R249+0x1100], [R2.64], !P6 ;  /* 0x0110000002f97fae */ /* 0x0005e2000f101d48 */
[----:B------:R-:W-:Y:S02]  /*6ea0*/  IADD3.X R45, R3, UR5, RZ, P0, !PT ;  /* 0x00000005032d7c10 */ /* 0x000fe400087fe4ff */
[C---:B------:R-:W-:Y:S02]  /*6eb0*/  ISETP.GT.AND P0, PT, R250.reuse, RZ, PT ;  /* 0x000000fffa00720c */ /* 0x040fe40003f04270 */
[----:B------:R-:W-:Y:S01]  /*6ec0*/  IADD3 R250, R250, -0x1, RZ ;  /* 0xfffffffffafa7810 */ /* 0x000fe20007ffe0ff */
[C---:B------:R-:W-:Y:S02]  /*6ed0*/  HMMA.16816.F32.BF16 R40, R156.reuse, R42, RZ ;  /* 0x0000002a9c28723c */ /* 0x040fe400000418ff */
[----:B------:R2:W-:Y:S08]  /*6ee0*/  LDGSTS.E.BYPASS.LTC128B.128 [R249+0x4100], [R2.64+0x80], !P5 ;  /* 0x0410008002f97fae */ /* 0x0005f0000e901d48 */
[----:B------:R2:W-:Y:S08]  /*6ef0*/  LDGSTS.E.BYPASS.LTC128B.128 [R249+0x7100], [R2.64+0x100], !P4 ;  /* 0x0710010002f97fae */ /* 0x0005f0000e101d48 */
[----:B------:R1:W-:Y:S08]  /*6f00*/  LDGSTS.E.BYPASS.LTC128B.128 [R249+0x2100], [R44.64], !P6 ;  /* 0x021000002cf97fae */ /* 0x0003f0000f101d48 */
[----:B------:R1:W-:Y:S08]  /*6f10*/  LDGSTS.E.BYPASS.LTC128B.128 [R249+0x5100], [R44.64+0x80], !P5 ;  /* 0x051000802cf97fae */ /* 0x0003f0000e901d48 */
[----:B------:R1:W-:Y:S08]  /*6f20*/  LDGSTS.E.BYPASS.LTC128B.128 [R249+0x8100], [R44.64+0x100], !P4 ;  /* 0x081001002cf97fae */ /* 0x0003f0000e101d48 */
[----:B------:R-:W0:Y:S01]  /*6f30*/  LDGDEPBAR ;  /* 0x00000000000079af */ /* 0x000e220000000000 */
[C---:B-1----:R-:W-:Y:S08]  /*6f40*/  HMMA.16816.F32.BF16 R44, R156.reuse, R48, RZ ;  /* 0x000000309c2c723c */ /* 0x042ff000000418ff */
[----:B------:R-:W-:Y:S08]  /*6f50*/  HMMA.16816.F32.BF16 R48, R156, R50, RZ ;  /* 0x000000329c30723c */ /* 0x000ff000000418ff */
[C---:B------:R-:W-:Y:S08]  /*6f60*/  HMMA.16816.F32.BF16 R4, R160.reuse, R152, R4 ;  /* 0x00000098a004723c */ /* 0x040ff00000041804 */
[C---:B------:R-:W-:Y:S01]  /*6f70*/  HMMA.16816.F32.BF16 R8, R160.reuse, R154, R8 ;  /* 0x0000009aa008723c */ /* 0x040fe20000041808 */
[----:B------:R-:W1:Y:S07]  /*6f80*/  LDSM.16.M88.4 R152, [R230+0xc100] ;  /* 0x00c10000e698783b */ /* 0x000e6e0000000200 */
[C---:B---3--:R-:W-:Y:S08]  /*6f90*/  HMMA.16816.F32.BF16 R12, R160.reuse, R164, R12 ;  /* 0x000000a4a00c723c */ /* 0x048ff0000004180c */
[C---:B------:R-:W-:Y:S01]  /*6fa0*/  HMMA.16816.F32.BF16 R16, R160.reuse, R166, R16 ;  /* 0x000000a6a010723c */ /* 0x040fe20000041810 */
[----:B------:R-:W3:Y:S07]  /*6fb0*/  LDSM.16.M88.4 R164, [R230+0xc900] ;  /* 0x00c90000e6a4783b */ /* 0x000eee0000000200 */
[C---:B------:R-:W-:Y:S08]  /*6fc0*/  HMMA.16816.F32.BF16 R20, R160.reuse, R168, R20 ;  /* 0x000000a8a014723c */ /* 0x040ff00000041814 */
[C---:B------:R-:W-:Y:S01]  /*6fd0*/  HMMA.16816.F32.BF16 R24, R160.reuse, R170, R24 ;  /* 0x000000aaa018723c */ /* 0x040fe20000041818 */
[----:B------:R-:W4:Y:S07]  /*6fe0*/  LDSM.16.M88.4 R168, [R230+0xd100] ;  /* 0x00d10000e6a8783b */ /* 0x000f2e0000000200 */
[C---:B------:R-:W-:Y:S08]  /*6ff0*/  HMMA.16816.F32.BF16 R28, R160.reuse, R172, R28 ;  /* 0x000000aca01c723c */ /* 0x040ff0000004181c */
[C---:B------:R-:W-:Y:S01]  /*7000*/  HMMA.16816.F32.BF16 R32, R160.reuse, R174, R32 ;  /* 0x000000aea020723c */ /* 0x040fe20000041820 */
[----:B------:R-:W2:Y:S07]  /*7010*/  LDSM.16.M88.4 R172, [R230+0xd900] ;  /* 0x00d90000e6ac783b */ /* 0x000eae0000000200 */
[C---:B------:R-:W-:Y:S08]  /*7020*/  HMMA.16816.F32.BF16 R36, R160.reuse, R176, R36 ;  /* 0x000000b0a024723c */ /* 0x040ff00000041824 */
[C---:B------:R-:W-:Y:S01]  /*7030*/  HMMA.16816.F32.BF16 R40, R160.reuse, R178, R40 ;  /* 0x000000b2a028723c */ /* 0x040fe20000041828 */
[----:B------:R-:W2:Y:S07]  /*7040*/  LDSM.16.M88.4 R176, [R230+0xe100] ;  /* 0x00e10000e6b0783b */ /* 0x000eae0000000200 */
[C---:B------:R-:W-:Y:S08]  /*7050*/  HMMA.16816.F32.BF16 R44, R160.reuse, R180, R44 ;  /* 0x000000b4a02c723c */ /* 0x040ff0000004182c */
[----:B------:R-:W-:Y:S08]  /*7060*/  HMMA.16816.F32.BF16 R48, R160, R182, R48 ;  /* 0x000000b6a030723c */ /* 0x000ff00000041830 */
[C---:B-1----:R-:W-:Y:S08]  /*7070*/  HMMA.16816.F32.BF16 R4, R184.reuse, R152, R4 ;  /* 0x00000098b804723c */ /* 0x042ff00000041804 */
[C---:B------:R-:W-:Y:S01]  /*7080*/  HMMA.16816.F32.BF16 R8, R184.reuse, R154, R8 ;  /* 0x0000009ab808723c */ /* 0x040fe20000041808 */
[----:B------:R-:W1:Y:S07]  /*7090*/  LDSM.16.M88.4 R152, [R230+0xe900] ;  /* 0x00e90000e698783b */ /* 0x000e6e0000000200 */
[C---:B---3--:R-:W-:Y:S08]  /*70a0*/  HMMA.16816.F32.BF16 R12, R184.reuse, R164, R12 ;  /* 0x000000a4b80c723c */ /* 0x048ff0000004180c */
[C---:B------:R-:W-:Y:S01]  /*70b0*/  HMMA.16816.F32.BF16 R16, R184.reuse, R166, R16 ;  /* 0x000000a6b810723c */ /* 0x040fe20000041810 */
[----:B------:R-:W3:Y:S07]  /*70c0*/  LDSM.16.M88.4 R164, [R227] ;  /* 0x00000000e3a4783b */ /* 0x000eee0000000200 */
[C---:B----4-:R-:W-:Y:S08]  /*70d0*/  HMMA.16816.F32.BF16 R20, R184.reuse, R168, R20 ;  /* 0x000000a8b814723c */ /* 0x050ff00000041814 */
[C---:B------:R-:W-:Y:S01]  /*70e0*/  HMMA.16816.F32.BF16 R24, R184.reuse, R170, R24 ;  /* 0x000000aab818723c */ /* 0x040fe20000041818 */
[----:B------:R-:W4:Y:S07]  /*70f0*/  LDSM.16.M88.4 R168, [R227+0x800] ;  /* 0x00080000e3a8783b */ /* 0x000f2e0000000200 */
[C---:B--2---:R-:W-:Y:S08]  /*7100*/  HMMA.16816.F32.BF16 R28, R184.reuse, R172, R28 ;  /* 0x000000acb81c723c */ /* 0x044ff0000004181c */
[C---:B------:R-:W-:Y:S01]  /*7110*/  HMMA.16816.F32.BF16 R32, R184.reuse, R174, R32 ;  /* 0x000000aeb820723c */ /* 0x040fe20000041820 */
[----:B------:R-:W2:Y:S07]  /*7120*/  LDSM.16.M88.4 R172, [R227+0x1000] ;  /* 0x00100000e3ac783b */ /* 0x000eae0000000200 */
[C---:B------:R-:W-:Y:S08]  /*7130*/  HMMA.16816.F32.BF16 R36, R184.reuse, R176, R36 ;  /* 0x000000b0b824723c */ /* 0x040ff00000041824 */
[C---:B------:R-:W-:Y:S01]  /*7140*/  HMMA.16816.F32.BF16 R40, R184.reuse, R178, R40 ;  /* 0x000000b2b828723c */ /* 0x040fe20000041828 */
[----:B------:R-:W2:Y:S07]  /*7150*/  LDSM.16.M88.4 R176, [R227+0x1800] ;  /* 0x00180000e3b0783b */ /* 0x000eae0000000200 */
[C---:B-1----:R-:W-:Y:S08]  /*7160*/  HMMA.16816.F32.BF16 R44, R184.reuse, R152, R44 ;  /* 0x00000098b82c723c */ /* 0x042ff0000004182c */
[----:B------:R-:W-:Y:S01]  /*7170*/  HMMA.16816.F32.BF16 R48, R184, R154, R48 ;  /* 0x0000009ab830723c */ /* 0x000fe20000041830 */
[----:B------:R-:W1:Y:S07]  /*7180*/  LDSM.16.M88.4 R152, [R227+0x2000] ;  /* 0x00200000e398783b */ /* 0x000e6e0000000200 */
[C---:B---3--:R-:W-:Y:S08]  /*7190*/  HMMA.16816.F32.BF16 R4, R188.reuse, R164, R4 ;  /* 0x000000a4bc04723c */ /* 0x048ff00000041804 */
[C---:B------:R-:W-:Y:S01]  /*71a0*/  HMMA.16816.F32.BF16 R8, R188.reuse, R166, R8 ;  /* 0x000000a6bc08723c */ /* 0x040fe20000041808 */
[----:B------:R-:W3:Y:S07]  /*71b0*/  LDSM.16.M88.4 R164, [R227+0x2800] ;  /* 0x00280000e3a4783b */ /* 0x000eee0000000200 */
        /* <DEDUP_REMOVED lines=10> */
[C---:B------:R-:W-:Y:S01]  /*7260*/  HMMA.16816.F32.BF16 R40, R188.reuse, R154, R40 ;  /* 0x0000009abc28723c */ /* 0x040fe20000041828 */
[----:B------:R-:W1:Y:S07]  /*7270*/  LDSM.16.M88.4 R152, [R224+0x10900] ;  /* 0x01090000e098783b */ /* 0x000e6e0000000200 */
[C---:B---3--:R-:W-:Y:S08]  /*7280*/  HMMA.16816.F32.BF16 R44, R188.reuse, R164, R44 ;  /* 0x000000a4bc2c723c */ /* 0x048ff0000004182c */
[----:B------:R-:W-:Y:S01]  /*7290*/  HMMA.16816.F32.BF16 R48, R188, R166, R48 ;  /* 0x000000a6bc30723c */ /* 0x000fe20000041830 */
[----:B------:R-:W3:Y:S07]  /*72a0*/  LDSM.16.M88.4 R164, [R224+0x11100] ;  /* 0x01110000e0a4783b */ /* 0x000eee0000000200 */
[C---:B----4-:R-:W-:Y:S08]  /*72b0*/  HMMA.16816.F32.BF16 R4, R192.reuse, R168, R4 ;  /* 0x000000a8c004723c */ /* 0x050ff00000041804 */
[C---:B------:R-:W-:Y:S01]  /*72c0*/  HMMA.16816.F32.BF16 R8, R192.reuse, R170, R8 ;  /* 0x000000aac008723c */ /* 0x040fe20000041808 */
[----:B------:R-:W4:Y:S07]  /*72d0*/  LDSM.16.M88.4 R168, [R224+0x11900] ;  /* 0x01190000e0a8783b */ /* 0x000f2e0000000200 */
[C---:B--2---:R-:W-:Y:S08]  /*72e0*/  HMMA.16816.F32.BF16 R12, R192.reuse, R172, R12 ;  /* 0x000000acc00c723c */ /* 0x044ff0000004180c */
[C---:B------:R-:W-:Y:S01]  /*72f0*/  HMMA.16816.F32.BF16 R16, R192.reuse, R174, R16 ;  /* 0x000000aec010723c */ /* 0x040fe20000041810 */
[----:B------:R-:W2:Y:S07]  /*7300*/  LDSM.16.M88.4 R172, [R243] ;  /* 0x00000000f3ac783b */ /* 0x000eae0000000200 */
[C---:B------:R-:W-:Y:S08]  /*7310*/  HMMA.16816.F32.BF16 R20, R192.reuse, R176, R20 ;  /* 0x000000b0c014723c */ /* 0x040ff00000041814 */
[C---:B------:R-:W-:Y:S01]  /*7320*/  HMMA.16816.F32.BF16 R24, R192.reuse, R178, R24 ;  /* 0x000000b2c018723c */ /* 0x040fe20000041818 */
[----:B------:R-:W2:Y:S07]  /*7330*/  LDSM.16.M88.4 R176, [R242] ;  /* 0x00000000f2b0783b */ /* 0x000eae0000000200 */
[C---:B-1----:R-:W-:Y:S08]  /*7340*/  HMMA.16816.F32.BF16 R28, R192.reuse, R152, R28 ;  /* 0x00000098c01c723c */ /* 0x042ff0000004181c */
[C---:B------:R-:W-:Y:S01]  /*7350*/  HMMA.16816.F32.BF16 R32, R192.reuse, R154, R32 ;  /* 0x0000009ac020723c */ /* 0x040fe20000041820 */
[----:B------:R-:W1:Y:S07]  /*7360*/  LDSM.16.M88.4 R152, [R241] ;  /* 0x00000000f198783b */ /* 0x000e6e0000000200 */
[C---:B---3--:R-:W-:Y:S08]  /*7370*/  HMMA.16816.F32.BF16 R36, R192.reuse, R164, R36 ;  /* 0x000000a4c024723c */ /* 0x048ff00000041824 */
[C---:B------:R-:W-:Y:S01]  /*7380*/  HMMA.16816.F32.BF16 R40, R192.reuse, R166, R40 ;  /* 0x000000a6c028723c */ /* 0x040fe20000041828 */
[----:B------:R-:W3:Y:S07]  /*7390*/  LDSM.16.M88.4 R164, [R240] ;  /* 0x00000000f0a4783b */ /* 0x000eee0000000200 */
[C---:B----4-:R-:W-:Y:S08]  /*73a0*/  HMMA.16816.F32.BF16 R44, R192.reuse, R168, R44 ;  /* 0x000000a8c02c723c */ /* 0x050ff0000004182c */
[----:B------:R-:W-:Y:S01]  /*73b0*/  HMMA.16816.F32.BF16 R48, R192, R170, R48 ;  /* 0x000000aac030723c */ /* 0x000fe20000041830 */
[----:B------:R-:W4:Y:S07]  /*73c0*/  LDSM.16.M88.4 R168, [R239] ;  /* 0x00000000efa8783b */ /* 0x000f2e0000000200 */
[C---:B--2---:R-:W-:Y:S08]  /*73d0*/  HMMA.16816.F32.BF16 R4, R196.reuse, R172, R4 ;  /* 0x000000acc404723c */ /* 0x044ff00000041804 */
[C---:B------:R-:W-:Y:S01]  /*73e0*/  HMMA.16816.F32.BF16 R8, R196.reuse, R174, R8 ;  /* 0x000000aec408723c */ /* 0x040fe20000041808 */
[----:B------:R-:W2:Y:S07]  /*73f0*/  LDSM.16.M88.4 R172, [R238] ;  /* 0x00000000eeac783b */ /* 0x000eae0000000200 */
[C---:B------:R-:W-:Y:S08]  /*7400*/  HMMA.16816.F32.BF16 R12, R196.reuse, R176, R12 ;  /* 0x000000b0c40c723c */ /* 0x040ff0000004180c */
[C---:B------:R-:W-:Y:S01]  /*7410*/  HMMA.16816.F32.BF16 R16, R196.reuse, R178, R16 ;  /* 0x000000b2c410723c */ /* 0x040fe20000041810 */
[----:B------:R-:W2:Y:S07]  /*7420*/  LDSM.16.M88.4 R176, [R230+0xf100] ;  /* 0x00f10000e6b0783b */ /* 0x000eae0000000200 */
[C---:B-1----:R-:W-:Y:S08]  /*7430*/  HMMA.16816.F32.BF16 R20, R196.reuse, R152, R20 ;  /* 0x00000098c414723c */ /* 0x042ff00000041814 */
[C---:B------:R-:W-:Y:S01]  /*7440*/  HMMA.16816.F32.BF16 R24, R196.reuse, R154, R24 ;  /* 0x0000009ac418723c */ /* 0x040fe20000041818 */
        /* <DEDUP_REMOVED lines=8> */
[----:B------:R-:W-:Y:S01]  /*74d0*/  HMMA.16816.F32.BF16 R48, R196, R174, R48 ;  /* 0x000000aec430723c */ /* 0x000fe20000041830 */
        /* <DEDUP_REMOVED lines=17> */
[----:B------:R-:W-:Y:S01]  /*75f0*/  HMMA.16816.F32.BF16 R48, R200, R178, R48 ;  /* 0x000000b2c830723c */ /* 0x000fe20000041830 */
        /* <DEDUP_REMOVED lines=24> */
[----:B------:R-:W4:Y:S07]  /*7780*/  LDSM.16.M88.4 R168, [R237] ;  /* 0x00000000eda8783b */ /* 0x000f2e0000000200 */
        /* <DEDUP_REMOVED lines=10> */
[----:B------:R-:W-:Y:S01]  /*7830*/  HMMA.16816.F32.BF16 R48, R208, R166, R48 ;  /* 0x000000a6d030723c */ /* 0x000fe20000041830 */
[----:B------:R-:W3:Y:S07]  /*7840*/  LDSM.16.M88.4 R164, [R233] ;  /* 0x00000000e9a4783b */ /* 0x000eee0000000200 */
[C---:B----4-:R-:W-:Y:S08]  /*7850*/  HMMA.16816.F32.BF16 R4, R212.reuse, R168, R4 ;  /* 0x000000a8d404723c */ /* 0x050ff00000041804 */
[C---:B------:R-:W-:Y:S01]  /*7860*/  HMMA.16816.F32.BF16 R8, R212.reuse, R170, R8 ;  /* 0x000000aad408723c */ /* 0x040fe20000041808 */
[----:B------:R-:W4:Y:S07]  /*7870*/  LDSM.16.M88.4 R168, [R232] ;  /* 0x00000000e8a8783b */ /* 0x000f2e0000000200 */
        /* <DEDUP_REMOVED lines=13> */
[----:B------:R-:W-:Y:S01]  /*7950*/  HMMA.16816.F32.BF16 R48, R212, R170, R48 ;  /* 0x000000aad430723c */ /* 0x000fe20000041830 */
        /* <DEDUP_REMOVED lines=11> */
[C---:B------:R-:W-:Y:S08]  /*7a10*/  HMMA.16816.F32.BF16 R32, R216.reuse, R166, R32 ;  /* 0x000000a6d820723c */ /* 0x040ff00000041820 */
[C---:B----4-:R-:W-:Y:S08]  /*7a20*/  HMMA.16816.F32.BF16 R36, R216.reuse, R168, R36 ;  /* 0x000000a8d824723c */ /* 0x050ff00000041824 */
[C---:B------:R-:W-:Y:S08]  /*7a30*/  HMMA.16816.F32.BF16 R40, R216.reuse, R170, R40 ;  /* 0x000000aad828723c */ /* 0x040ff00000041828 */
[C---:B--2---:R-:W-:Y:S08]  /*7a40*/  HMMA.16816.F32.BF16 R44, R216.reuse, R172, R44 ;  /* 0x000000acd82c723c */ /* 0x044ff0000004182c */
[----:B------:R-:W-:Y:S08]  /*7a50*/  HMMA.16816.F32.BF16 R48, R216, R174, R48 ;  /* 0x000000aed830723c */ /* 0x000ff00000041830 */
[C---:B------:R-:W-:Y:S08]  /*7a60*/  HMMA.16816.F32.BF16 R4, R220.reuse, R176, R4 ;  /* 0x000000b0dc04723c */ /* 0x040ff00000041804 */
[C---:B------:R-:W-:Y:S08]  /*7a70*/  HMMA.16816.F32.BF16 R8, R220.reuse, R178, R8 ;  /* 0x000000b2dc08723c */ /* 0x040ff00000041808 */
[C---:B-1----:R-:W-:Y:S08]  /*7a80*/  HMMA.16816.F32.BF16 R12, R220.reuse, R152, R12 ;  /* 0x00000098dc0c723c */ /* 0x042ff0000004180c */
[C---:B------:R-:W-:Y:S04]  /*7a90*/  HMMA.16816.F32.BF16 R16, R220.reuse, R154, R16 ;  /* 0x0000009adc10723c */ /* 0x040fe80000041810 */
[----:B------:R-:W-:Y:S02]  /*7aa0*/  FMUL.FTZ R4, R4, c[0x0][0x320] ;  /* 0x0000c80004047a20 */ /* 0x000fe40000410000 */
[----:B------:R-:W-:Y:S02]  /*7ab0*/  FMUL.FTZ R5, R5, c[0x0][0x320] ;  /* 0x0000c80005057a20 */ /* 0x000fe40000410000 */
[----:B------:R-:W-:Y:S01]  /*7ac0*/  FMUL.FTZ R6, R6, c[0x0][0x320] ;  /* 0x0000c80006067a20 */ /* 0x000fe20000410000 */
[----:B------:R-:W1:Y:S03]  /*7ad0*/  MUFU.TANH R165, R4 ;  /* 0x0000000400a57308 */ /* 0x000e660000002400 */
[----:B------:R-:W-:Y:S02]  /*7ae0*/  FMUL.FTZ R7, R7, c[0x0][0x320] ;  /* 0x0000c80007077a20 */ /* 0x000fe40000410000 */
[----:B------:R-:W-:Y:S02]  /*7af0*/  FMUL.FTZ R8, R8, c[0x0][0x320] ;  /* 0x0000c80008087a20 */ /* 0x000fe40000410000 */
[----:B------:R-:W-:Y:S02]  /*7b00*/  FMUL.FTZ R9, R9, c[0x0][0x320] ;  /* 0x0000c80009097a20 */ /* 0x000fe40000410000 */
[----:B------:R-:W-:Y:S01]  /*7b10*/  FMUL.FTZ R10, R10, c[0x0][0x320] ;  /* 0x0000c8000a0a7a20 */ /* 0x000fe20000410000 */
[----:B------:R-:W2:Y:S01]  /*7b20*/  MUFU.TANH R167, R5 ;  /* 0x0000000500a77308 */ /* 0x000ea20000002400 */
[----:B------:R-:W-:Y:S02]  /*7b30*/  FMUL.FTZ R11, R11, c[0x0][0x320] ;  /* 0x0000c8000b0b7a20 */ /* 0x000fe40000410000 */
[----:B------:R-:W-:Y:S02]  /*7b40*/  FMUL.FTZ R12, R12, c[0x0][0x320] ;  /* 0x0000c8000c0c7a20 */ /* 0x000fe40000410000 */
[----:B------:R-:W-:Y:S02]  /*7b50*/  FMUL.FTZ R13, R13, c[0x0][0x320] ;  /* 0x0000c8000d0d7a20 */ /* 0x000fe40000410000 */
[----:B------:R-:W-:Y:S02]  /*7b60*/  FMUL.FTZ R14, R14, c[0x0][0x320] ;  /* 0x0000c8000e0e7a20 */ /* 0x000fe40000410000 */
[----:B------:R-:W-:Y:S01]  /*7b70*/  FMUL.FTZ R16, R16, c[0x0][0x320] ;  /* 0x0000c80010107a20 */ /* 0x000fe20000410000 */
[----:B------:R-:W3:Y:S01]  /*7b80*/  MUFU.TANH R170, R6 ;  /* 0x0000000600aa7308 */ /* 0x000ee20000002400 */
[----:B------:R-:W-:Y:S02]  /*7b90*/  FMUL.FTZ R15, R15, c[0x0][0x320] ;  /* 0x0000c8000f0f7a20 */ /* 0x000fe40000410000 */
[----:B------:R-:W-:Y:S01]  /*7ba0*/  FMUL.FTZ R17, R17, c[0x0][0x320] ;  /* 0x0000c80011117a20 */ /* 0x000fe20000410000 */
[----:B-1----:R-:W-:Y:S01]  /*7bb0*/  FMNMX.FTZ R0, R165, R101, !PT ;  /* 0x00000065a5007209 */ /* 0x002fe20007810000 */
[----:B------:R-:W-:Y:S02]  /*7bc0*/  FMUL.FTZ R18, R18, c[0x0][0x320] ;  /* 0x0000c80012127a20 */ /* 0x000fe40000410000 */
[----:B------:R-:W-:Y:S03]  /*7bd0*/  FMUL.FTZ R19, R19, c[0x0][0x320] ;  /* 0x0000c80013137a20 */ /* 0x000fe60000410000 */
[----:B------:R1:W4:Y:S01]  /*7be0*/  MUFU.TANH R171, R7 ;  /* 0x0000000700ab7308 */ /* 0x0003220000002400 */
[----:B--2---:R-:W-:Y:S09]  /*7bf0*/  FMNMX.FTZ R0, R167, R0, !PT ;  /* 0x00000000a7007209 */ /* 0x004ff20007810000 */
[----:B------:R-:W2:Y:S01]  /*7c00*/  MUFU.TANH R166, R8 ;  /* 0x0000000800a67308 */ /* 0x000ea20000002400 */
[----:B---3--:R-:W-:Y:S09]  /*7c10*/  FMNMX.FTZ R2, R170, R102, !PT ;  /* 0x00000066aa027209 */ /* 0x008ff20007810000 */
[----:B------:R-:W3:Y:S01]  /*7c20*/  MUFU.TANH R164, R9 ;  /* 0x0000000900a47308 */ /* 0x000ee20000002400 */
[----:B-1----:R-:W1:Y:S01]  /*7c30*/  LDSM.16.M88.4 R4, [R227+0x7000] ;  /* 0x00700000e304783b */ /* 0x002e620000000200 */
[----:B----4-:R-:W-:Y:S08]  /*7c40*/  FMNMX.FTZ R2, R171, R2, !PT ;  /* 0x00000002ab027209 */ /* 0x010ff00007810000 */
[----:B------:R-:W4:Y:S01]  /*7c50*/  MUFU.TANH R168, R10 ;  /* 0x0000000a00a87308 */ /* 0x000f220000002400 */
[----:B--2---:R-:W-:Y:S09]  /*7c60*/  FMNMX.FTZ R0, R166, R0, !PT ;  /* 0x00000000a6007209 */ /* 0x004ff20007810000 */
[----:B------:R2:W1:Y:S01]  /*7c70*/  MUFU.TANH R169, R11 ;  /* 0x0000000b00a97308 */ /* 0x0004620000002400 */
[----:B---3--:R-:W-:Y:S09]  /*7c80*/  FMNMX.FTZ R0, R164, R0, !PT ;  /* 0x00000000a4007209 */ /* 0x008ff20007810000 */
[----:B------:R-:W3:Y:S01]  /*7c90*/  MUFU.TANH R172, R12 ;  /* 0x0000000c00ac7308 */ /* 0x000ee20000002400 */
[----:B----4-:R-:W-:Y:S09]  /*7ca0*/  FMNMX.FTZ R2, R168, R2, !PT ;  /* 0x00000002a8027209 */ /* 0x010ff20007810000 */
[----:B------:R4:W4:Y:S01]  /*7cb0*/  MUFU.TANH R173, R13 ;  /* 0x0000000d00ad7308 */ /* 0x0009220000002400 */
[C---:B-1----:R-:W-:Y:S01]  /*7cc0*/  HMMA.16816.F32.BF16 R20, R220.reuse, R4, R20 ;  /* 0x00000004dc14723c */ /* 0x042fe20000041814 */
[----:B--2---:R-:W1:Y:S02]  /*7cd0*/  LDSM.16.M88.4 R8, [R227+0x7800] ;  /* 0x00780000e308783b */ /* 0x004e640000000200 */
[----:B------:R-:W-:Y:S06]  /*7ce0*/  FMNMX.FTZ R2, R169, R2, !PT ;  /* 0x00000002a9027209 */ /* 0x000fec0007810000 */
[----:B------:R-:W2:Y:S01]  /*7cf0*/  MUFU.TANH R176, R14 ;  /* 0x0000000e00b07308 */ /* 0x000ea20000002400 */
[C---:B------:R-:W-:Y:S01]  /*7d00*/  HMMA.16816.F32.BF16 R24, R220.reuse, R6, R24 ;  /* 0x00000006dc18723c */ /* 0x040fe20000041818 */
[----:B------:R-:W1:Y:S02]  /*7d10*/  LDSM.16.M88.4 R4, [R227+0x8000] ;  /* 0x00800000e304783b */ /* 0x000e640000000200 */
[----:B---3--:R-:W-:Y:S06]  /*7d20*/  FMNMX.FTZ R0, R172, R0, !PT ;  /* 0x00000000ac007209 */ /* 0x008fec0007810000 */
[----:B------:R-:W3:Y:S01]  /*7d30*/  MUFU.TANH R178, R15 ;  /* 0x0000000f00b27308 */ /* 0x000ee20000002400 */
[----:B----4-:R-:W4:Y:S02]  /*7d40*/  LDL.64 R12, [R1+0x18] ;  /* 0x00001800010c7983 */ /* 0x010f240000100a00 */
[----:B------:R-:W-:Y:S02]  /*7d50*/  FMNMX.FTZ R0, R173, R0, !PT ;  /* 0x00000000ad007209 */ /* 0x000fe40007810000 */
[----:B------:R-:W-:Y:S02]  /*7d60*/  FMUL.FTZ R20, R20, c[0x0][0x320] ;  /* 0x0000c80014147a20 */ /* 0x000fe40000410000 */
[----:B------:R-:W-:Y:S03]  /*7d70*/  FMUL.FTZ R21, R21, c[0x0][0x320] ;  /* 0x0000c80015157a20 */ /* 0x000fe60000410000 */
[----:B------:R-:W1:Y:S01]  /*7d80*/  MUFU.TANH R174, R16 ;  /* 0x0000001000ae7308 */ /* 0x000e620000002400 */
[----:B------:R-:W-:Y:S02]  /*7d90*/  FMUL.FTZ R22, R22, c[0x0][0x320] ;  /* 0x0000c80016167a20 */ /* 0x000fe40000410000 */
[----:B------:R-:W-:Y:S01]  /*7da0*/  FMUL.FTZ R23, R23, c[0x0][0x320] ;  /* 0x0000c80017177a20 */ /* 0x000fe20000410000 */
[----:B--2---:R-:W-:Y:S01]  /*7db0*/  FMNMX.FTZ R2, R176, R2, !PT ;  /* 0x00000002b0027209 */ /* 0x004fe20007810000 */
[----:B------:R-:W-:Y:S02]  /*7dc0*/  FMUL.FTZ R24, R24, c[0x0][0x320] ;  /* 0x0000c80018187a20 */ /* 0x000fe40000410000 */
[----:B------:R-:W-:Y:S02]  /*7dd0*/  FMUL.FTZ R26, R26, c[0x0][0x320] ;  /* 0x0000c8001a1a7a20 */ /* 0x000fe40000410000 */
[----:B------:R-:W-:Y:S01]  /*7de0*/  FMUL.FTZ R25, R25, c[0x0][0x320] ;  /* 0x0000c80019197a20 */ /* 0x000fe20000410000 */
[----:B------:R-:W-:Y:S01]  /*7df0*/  MUFU.TANH R183, R20 ;  /* 0x0000001400b77308 */ /* 0x000fe20000002400 */
[----:B------:R-:W-:Y:S01]  /*7e00*/  FMUL.FTZ R27, R27, c[0x0][0x320] ;  /* 0x0000c8001b1b7a20 */ /* 0x000fe20000410000 */
[----:B---3--:R-:W-:Y:S01]  /*7e10*/  FMNMX.FTZ R2, R178, R2, !PT ;  /* 0x00000002b2027209 */ /* 0x008fe20007810000 */
[C---:B-1----:R-:W-:Y:S07]  /*7e20*/  HMMA.16816.F32.BF16 R28, R220.reuse, R8, R28 ;  /* 0x00000008dc1c723c */ /* 0x042fee000004181c */
[----:B------:R-:W-:Y:S01]  /*7e30*/  MUFU.TANH R182, R21 ;  /* 0x0000001500b67308 */ /* 0x000fe20000002400 */
[C---:B------:R-:W-:Y:S01]  /*7e40*/  HMMA.16816.F32.BF16 R32, R220.reuse, R10, R32 ;  /* 0x0000000adc20723c */ /* 0x040fe20000041820 */
[----:B------:R-:W1:Y:S01]  /*7e50*/  LDSM.16.M88.4 R8, [R227+0x8800] ;  /* 0x00880000e308783b */ /* 0x000e620000000200 */
[----:B------:R-:W-:Y:S04]  /*7e60*/  DEPBAR.LE SB0, 0x0 ;  /* 0x000080000000791a */ /* 0x000fe80000000000 */
[----:B------:R-:W-:Y:S02]  /*7e70*/  FMNMX.FTZ R0, R174, R0, !PT ;  /* 0x00000000ae007209 */ /* 0x000fe40007810000 */
[C---:B------:R-:W-:Y:S01]  /*7e80*/  HMMA.16816.F32.BF16 R36, R220.reuse, R4, R36 ;  /* 0x00000004dc24723c */ /* 0x040fe20000041824 */
[----:B------:R-:W-:Y:S07]  /*7e90*/  BAR.SYNC.DEFER_BLOCKING 0x0 ;  /* 0x0000000000007b1d */ /* 0x000fee0000010000 */
[C---:B------:R-:W-:Y:S04]  /*7ea0*/  HMMA.16816.F32.BF16 R40, R220.reuse, R6, R40 ;  /* 0x00000006dc28723c */ /* 0x040fe80000041828 */
[----:B------:R-:W-:Y:S02]  /*7eb0*/  FMUL.FTZ R28, R28, c[0x0][0x320] ;  /* 0x0000c8001c1c7a20 */ /* 0x000fe40000410000 */
[----:B------:R-:W-:Y:S02]  /*7ec0*/  FMUL.FTZ R29, R29, c[0x0][0x320] ;  /* 0x0000c8001d1d7a20 */ /* 0x000fe40000410000 */
[----:B------:R-:W-:Y:S04]  /*7ed0*/  FMUL.FTZ R30, R30, c[0x0][0x320] ;  /* 0x0000c8001e1e7a20 */ /* 0x000fe80000410000 */
[----:B------:R-:W-:Y:S02]  /*7ee0*/  FMUL.FTZ R31, R31, c[0x0][0x320] ;  /* 0x0000c8001f1f7a20 */ /* 0x000fe40000410000 */
[----:B------:R-:W-:Y:S04]  /*7ef0*/  @P0 IMAD.WIDE.U32 R6, R250, c[0x0][0x1e0], RZ ;  /* 0x00007800fa060a25 */ /* 0x000fe800078e00ff */
[----:B------:R-:W-:Y:S01]  /*7f00*/  FMUL.FTZ R36, R36, c[0x0][0x320] ;  /* 0x0000c80024247a20 */ /* 0x000fe20000410000 */
[----:B------:R-:W-:Y:S01]  /*7f10*/  MUFU.TANH R251, R22 ;  /* 0x0000001600fb7308 */ /* 0x000fe20000002400 */
[----:B------:R-:W-:Y:S02]  /*7f20*/  FMUL.FTZ R37, R37, c[0x0][0x320] ;  /* 0x0000c80025257a20 */ /* 0x000fe40000410000 */
[----:B------:R-:W-:Y:S02]  /*7f30*/  FMUL.FTZ R38, R38, c[0x0][0x320] ;  /* 0x0000c80026267a20 */ /* 0x000fe40000410000 */
[----:B------:R-:W-:Y:S01]  /*7f40*/  FMUL.FTZ R39, R39, c[0x0][0x320] ;  /* 0x0000c80027277a20 */ /* 0x000fe20000410000 */
[C---:B-1----:R-:W-:Y:S03]  /*7f50*/  HMMA.16816.F32.BF16 R44, R220.reuse, R8, R44 ;  /* 0x00000008dc2c723c */ /* 0x042fe6000004182c */
[----:B------:R-:W-:Y:S01]  /*7f60*/  FMUL.FTZ R43, R43, c[0x0][0x320] ;  /* 0x0000c8002b2b7a20 */ /* 0x000fe20000410000 */
[----:B------:R-:W-:Y:S01]  /*7f70*/  MUFU.TANH R103, R23 ;  /* 0x0000001700677308 */ /* 0x000fe20000002400 */
[----:B------:R-:W-:Y:S02]  /*7f80*/  FMUL.FTZ R42, R42, c[0x0][0x320] ;  /* 0x0000c8002a2a7a20 */ /* 0x000fe40000410000 */
[----:B------:R-:W-:Y:S01]  /*7f90*/  FMUL.FTZ R41, R41, c[0x0][0x320] ;  /* 0x0000c80029297a20 */ /* 0x000fe20000410000 */
[----:B------:R-:W-:Y:S01]  /*7fa0*/  HMMA.16816.F32.BF16 R48, R220, R10, R48 ;  /* 0x0000000adc30723c */ /* 0x000fe20000041830 */
[----:B------:R-:W2:Y:S03]  /*7fb0*/  LDL.64 R10, [R1+0x28] ;  /* 0x00002800010a7983 */ /* 0x000ea60000100a00 */
[----:B------:R-:W-:Y:S02]  /*7fc0*/  FMUL.FTZ R33, R33, c[0x0][0x320] ;  /* 0x0000c80021217a20 */ /* 0x000fe40000410000 */
[----:B------:R-:W1:Y:S01]  /*7fd0*/  MUFU.TANH R175, R17 ;  /* 0x0000001100af7308 */ /* 0x000e620000002400 */
[----:B------:R-:W-:Y:S02]  /*7fe0*/  FMUL.FTZ R35, R35, c[0x0][0x320] ;  /* 0x0000c80023237a20 */ /* 0x000fe40000410000 */
[----:B------:R-:W-:Y:S03]  /*7ff0*/  FMUL.FTZ R32, R32, c[0x0][0x320] ;  /* 0x0000c80020207a20 */ /* 0x000fe60000410000 */
[----:B------:R-:W-:Y:S02]  /*8000*/  FMUL.FTZ R34, R34, c[0x0][0x320] ;  /* 0x0000c80022227a20 */ /* 0x000fe40000410000 */
[----:B------:R-:W-:Y:S02]  /*8010*/  FMUL.FTZ R40, R40, c[0x0][0x320] ;  /* 0x0000c80028287a20 */ /* 0x000fe40000410000 */
[----:B------:R-:W3:Y:S01]  /*8020*/  MUFU.TANH R177, R18 ;  /* 0x0000001200b17308 */ /* 0x000ee20000002400 */
        /* <DEDUP_REMOVED lines=8> */
[----:B-1----:R-:W-:Y:S04]  /*80b0*/  FMNMX.FTZ R0, R175, R0, !PT ;  /* 0x00000000af007209 */ /* 0x002fe80007810000 */
[----:B------:R-:W-:Y:S02]  /*80c0*/  FMNMX.FTZ R0, R183, R0, !PT ;  /* 0x00000000b7007209 */ /* 0x000fe40007810000 */
[----:B------:R-:W1:Y:S02]  /*80d0*/  MUFU.TANH R181, R24 ;  /* 0x0000001800b57308 */ /* 0x000e640000002400 */
[----:B------:R-:W-:Y:S02]  /*80e0*/  FMNMX.FTZ R0, R182, R0, !PT ;  /* 0x00000000b6007209 */ /* 0x000fe40007810000 */
[----:B---3--:R-:W-:Y:S06]  /*80f0*/  FMNMX.FTZ R2, R177, R2, !PT ;  /* 0x00000002b1027209 */ /* 0x008fec0007810000 */
[----:B------:R-:W-:Y:S01]  /*8100*/  MUFU.TANH R100, R33 ;  /* 0x0000002100647308 */ /* 0x000fe20000002400 */
[----:B------:R-:W-:Y:S04]  /*8110*/  FMNMX.FTZ R2, R179, R2, !PT ;  /* 0x00000002b3027209 */ /* 0x000fe80007810000 */
[----:B------:R-:W-:Y:S05]  /*8120*/  FMNMX.FTZ R2, R251, R2, !PT ;  /* 0x00000002fb027209 */ /* 0x000fea0007810000 */
[----:B------:R3:W-:Y:S01]  /*8130*/  MUFU.TANH R33, R48 ;  /* 0x0000003000217308 */ /* 0x0007e20000002400 */
[----:B-1----:R-:W-:Y:S09]  /*8140*/  FMNMX.FTZ R0, R181, R0, !PT ;  /* 0x00000000b5007209 */ /* 0x002ff20007810000 */
[----:B------:R-:W1:Y:S10]  /*8150*/  MUFU.TANH R180, R25 ;  /* 0x0000001900b47308 */ /* 0x000e740000002400 */
[----:B------:R-:W1:Y:S01]  /*8160*/  MUFU.TANH R24, R28 ;  /* 0x0000001c00187308 */ /* 0x000e620000002400 */
[----:B---3--:R-:W-:Y:S04]  /*8170*/  MOV R48, R103 ;  /* 0x0000006700307202 */ /* 0x008fe80000000f00 */
[----:B------:R-:W-:Y:S05]  /*8180*/  FMNMX.FTZ R2, R48, R2, !PT ;  /* 0x0000000230027209 */ /* 0x000fea0007810000 */
[----:B------:R-:W3:Y:S01]  /*8190*/  MUFU.TANH R252, R26 ;  /* 0x0000001a00fc7308 */ /* 0x000ee20000002400 */
[----:B-1----:R-:W-:Y:S09]  /*81a0*/  FMNMX.FTZ R0, R180, R0, !PT ;  /* 0x00000000b4007209 */ /* 0x002ff20007810000 */
[----:B------:R-:W1:Y:S01]  /*81b0*/  MUFU.TANH R3, R27 ;  /* 0x0000001b00037308 */ /* 0x000e620000002400 */
[----:B------:R-:W-:Y:S09]  /*81c0*/  FMNMX.FTZ R0, R24, R0, !PT ;  /* 0x0000000018007209 */ /* 0x000ff20007810000 */
[----:B------:R1:W-:Y:S01]  /*81d0*/  MUFU.TANH R18, R43 ;  /* 0x0000002b00127308 */ /* 0x0003e20000002400 */
[----:B---3--:R-:W-:Y:S09]  /*81e0*/  FMNMX.FTZ R2, R252, R2, !PT ;  /* 0x00000002fc027209 */ /* 0x008ff20007810000 */
[----:B------:R-:W3:Y:S10]  /*81f0*/  MUFU.TANH R26, R29 ;  /* 0x0000001d001a7308 */ /* 0x000ef40000002400 */
[----:B------:R-:W3:Y:S01]  /*8200*/  MUFU.TANH R245, R30 ;  /* 0x0000001e00f57308 */ /* 0x000ee20000002400 */
[----:B-1----:R-:W-:Y:S04]  /*8210*/  MOV R43, R3 ;  /* 0x00000003002b7202 */ /* 0x002fe80000000f00 */
[----:B------:R-:W-:Y:S05]  /*8220*/  FMNMX.FTZ R2, R43, R2, !PT ;  /* 0x000000022b027209 */ /* 0x000fea0007810000 */
[----:B------:R-:W-:Y:S01]  /*8230*/  MUFU.TANH R27, R35 ;  /* 0x00000023001b7308 */ /* 0x000fe20000002400 */
[----:B---3--:R-:W-:Y:S09]  /*8240*/  FMNMX.FTZ R0, R26, R0, !PT ;  /* 0x000000001a007209 */ /* 0x008ff20007810000 */
[----:B------:R1:W-:Y:S10]  /*8250*/  MUFU.TANH R35, R42 ;  /* 0x0000002a00237308 */ /* 0x0003f40000002400 */
[----:B------:R-:W3:Y:S10]  /*8260*/  MUFU.TANH R244, R31 ;  /* 0x0000001f00f47308 */ /* 0x000ef40000002400 */
[----:B------:R3:W-:Y:S01]  /*8270*/  MUFU.TANH R231, R41 ;  /* 0x0000002900e77308 */ /* 0x0007e20000002400 */
[----:B-1----:R-:W-:Y:S04]  /*8280*/  MOV R42, R245 ;  /* 0x000000f5002a7202 */ /* 0x002fe80000000f00 */
[----:B------:R-:W-:Y:S05]  /*8290*/  FMNMX.FTZ R2, R42, R2, !PT ;  /* 0x000000022a027209 */ /* 0x000fea0007810000 */
[----:B------:R-:W1:Y:S10]  /*82a0*/  MUFU.TANH R154, R32 ;  /* 0x00000020009a7308 */ /* 0x000e740000002400 */
[----:B------:R1:W-:Y:S01]  /*82b0*/  MUFU.TANH R32, R49 ;  /* 0x0000003100207308 */ /* 0x0003e20000002400 */
[----:B---3--:R-:W-:Y:S04]  /*82c0*/  MOV R41, R244 ;  /* 0x000000f400297202 */ /* 0x008fe80000000f00 */
[----:B------:R-:W-:Y:S05]  /*82d0*/  FMNMX.FTZ R2, R41, R2, !PT ;  /* 0x0000000229027209 */ /* 0x000fea0007810000 */
[----:B------:R-:W3:Y:S01]  /*82e0*/  MUFU.TANH R155, R36 ;  /* 0x00000024009b7308 */ /* 0x000ee20000002400 */
[----:B-1----:R-:W-:Y:S09]  /*82f0*/  FMNMX.FTZ R0, R154, R0, !PT ;  /* 0x000000009a007209 */ /* 0x002ff20007810000 */
[----:B------:R-:W1:Y:S01]  /*8300*/  MUFU.TANH R25, R34 ;  /* 0x0000002200197308 */ /* 0x000e620000002400 */
[----:B------:R-:W-:Y:S04]  /*8310*/  MOV R49, R100 ;  /* 0x0000006400317202 */ /* 0x000fe80000000f00 */
[----:B------:R-:W-:Y:S05]  /*8320*/  FMNMX.FTZ R0, R49, R0, !PT ;  /* 0x0000000031007209 */ /* 0x000fea0007810000 */
[----:B------:R-:W1:Y:S01]  /*8330*/  MUFU.TANH R247, R37 ;  /* 0x0000002500f77308 */ /* 0x000e620000002400 */
[----:B---3--:R-:W-:Y:S02]  /*8340*/  FMNMX.FTZ R0, R155, R0, !PT ;  /* 0x000000009b007209 */ /* 0x008fe40007810000 */
[----:B----4-:R-:W-:Y:S02]  /*8350*/  @P0 MOV R5, R13 ;  /* 0x0000000d00050202 */ /* 0x010fe40000000f00 */
[----:B------:R-:W-:Y:S05]  /*8360*/  MOV R12, c[0x0][0x1e0] ;  /* 0x00007800000c7a02 */ /* 0x000fea0000000f00 */
[----:B------:R-:W3:Y:S01]  /*8370*/  MUFU.TANH R17, R40 ;  /* 0x0000002800117308 */ /* 0x000ee20000002400 */
[----:B------:R-:W-:Y:S02]  /*8380*/  MOV R13, c[0x0][0x1e4] ;  /* 0x00007900000d7a02 */ /* 0x000fe40000000f00 */
[----:B-1----:R-:W-:Y:S04]  /*8390*/  FMNMX.FTZ R2, R25, R2, !PT ;  /* 0x0000000219027209 */ /* 0x002fe80007810000 */
[----:B------:R-:W-:Y:S03]  /*83a0*/  FMNMX.FTZ R3, R27, R2, !PT ;  /* 0x000000021b037209 */ /* 0x000fe60007810000 */
[----:B------:R1:W-:Y:S01]  /*83b0*/  MUFU.TANH R34, R45 ;  /* 0x0000002d00227308 */ /* 0x0003e20000002400 */
[----:B------:R-:W-:Y:S01]  /*83c0*/  FMNMX.FTZ R2, R247, R0, !PT ;  /* 0x00000000f7027209 */ /* 0x000fe20007810000 */
[----:B------:R-:W-:Y:S01]  /*83d0*/  FMUL.FTZ R0, R51, c[0x0][0x320] ;  /* 0x0000c80033007a20 */ /* 0x000fe20000410000 */
[----:B------:R-:W-:Y:S07]  /*83e0*/  MOV R51, R155 ;  /* 0x0000009b00337202 */ /* 0x000fee0000000f00 */
[----:B------:R4:W-:Y:S01]  /*83f0*/  MUFU.TANH R152, R0 ;  /* 0x0000000000987308 */ /* 0x0009e20000002400 */
[----:B---3--:R-:W-:Y:S09]  /*8400*/  FMNMX.FTZ R2, R17, R2, !PT ;  /* 0x0000000211027209 */ /* 0x008ff20007810000 */
[----:B------:R-:W3:Y:S01]  /*8410*/  MUFU.TANH R19, R44 ;  /* 0x0000002c00137308 */ /* 0x000ee20000002400 */
[----:B-1----:R-:W-:Y:S09]  /*8420*/  MOV R45, R231 ;  /* 0x000000e7002d7202 */ /* 0x002ff20000000f00 */
[----:B------:R-:W1:Y:S01]  /*8430*/  MUFU.TANH R248, R38 ;  /* 0x0000002600f87308 */ /* 0x000e620000002400 */
[----:B----4-:R-:W-:Y:S09]  /*8440*/  FMNMX.FTZ R0, R45, R2, !PT ;  /* 0x000000022d007209 */ /* 0x010ff20007810000 */
[----:B------:R-:W4:Y:S01]  /*8450*/  MUFU.TANH R246, R39 ;  /* 0x0000002700f67308 */ /* 0x000f220000002400 */
[----:B---3--:R-:W-:Y:S04]  /*8460*/  FMNMX.FTZ R0, R19, R0, !PT ;  /* 0x0000000013007209 */ /* 0x008fe80007810000 */
[----:B------:R-:W-:Y:S05]  /*8470*/  FMNMX.FTZ R0, R34, R0, !PT ;  /* 0x0000000022007209 */ /* 0x000fea0007810000 */
[----:B------:R-:W3:Y:S01]  /*8480*/  MUFU.TANH R244, R46 ;  /* 0x0000002e00f47308 */ /* 0x000ee20000002400 */
[----:B------:R-:W-:Y:S02]  /*8490*/  FMNMX.FTZ R100, R33, R0, !PT ;  /* 0x0000000021647209 */ /* 0x000fe40007810000 */
[----:B-1----:R-:W-:Y:S02]  /*84a0*/  MOV R44, R248 ;  /* 0x000000f8002c7202 */ /* 0x002fe40000000f00 */
[----:B------:R-:W-:Y:S02]  /*84b0*/  FMNMX.FTZ R100, R32, R100, !PT ;  /* 0x0000006420647209 */ /* 0x000fe40007810000 */
[----:B------:R-:W-:Y:S03]  /*84c0*/  FMNMX.FTZ R3, R44, R3, !PT ;  /* 0x000000032c037209 */ /* 0x000fe60007810000 */
[----:B------:R-:W1:Y:S01]  /*84d0*/  MUFU.TANH R245, R47 ;  /* 0x0000002f00f57308 */ /* 0x000e620000002400 */
[----:B----4-:R-:W-:Y:S04]  /*84e0*/  MOV R40, R246 ;  /* 0x000000f600287202 */ /* 0x010fe80000000f00 */
[----:B------:R-:W-:Y:S05]  /*84f0*/  FMNMX.FTZ R3, R40, R3, !PT ;  /* 0x0000000328037209 */ /* 0x000fea0007810000 */
[----:B------:R-:W4:Y:S01]  /*8500*/  MUFU.TANH R103, R50 ;  /* 0x0000003200677308 */ /* 0x000f220000002400 */
[----:B------:R-:W-:Y:S02]  /*8510*/  FMNMX.FTZ R2, R35, R3, !PT ;  /* 0x0000000323027209 */ /* 0x000fe40007810000 */
[----:B------:R-:W2:Y:S02]  /*8520*/  SHFL.BFLY PT, R3, R100, 0x2, 0x1f ;  /* 0x0c401f0064037f89 */ /* 0x000ea400000e0000 */
[----:B------:R-:W-:Y:S04]  /*8530*/  FMNMX.FTZ R2, R18, R2, !PT ;  /* 0x0000000212027209 */ /* 0x000fe80007810000 */
[----:B---3--:R-:W-:Y:S04]  /*8540*/  FMNMX.FTZ R2, R244, R2, !PT ;  /* 0x00000002f4027209 */ /* 0x008fe80007810000 */
[----:B-1----:R-:W-:Y:S04]  /*8550*/  FMNMX.FTZ R0, R245, R2, !PT ;  /* 0x00000002f5007209 */ /* 0x002fe80007810000 */
[----:B----4-:R-:W-:Y:S02]  /*8560*/  FMNMX.FTZ R0, R103, R0, !PT ;  /* 0x0000000067007209 */ /* 0x010fe40007810000 */
[----:B------:R-:W-:Y:S02]  /*8570*/  MOV R50, R154 ;  /* 0x0000009a00327202 */ /* 0x000fe40000000f00 */
[----:B--2---:R-:W-:Y:S02]  /*8580*/  FMNMX.FTZ R100, R100, R3, !PT ;  /* 0x0000000364647209 */ /* 0x004fe40007810000 */
[----:B------:R-:W-:Y:S03]  /*8590*/  FMNMX.FTZ R0, R152, R0, !PT ;  /* 0x0000000098007209 */ /* 0x000fe60007810000 */
[----:B------:R-:W1:Y:S08]  /*85a0*/  SHFL.BFLY PT, R4, R100, 0x1, 0x1f ;  /* 0x0c201f0064047f89 */ /* 0x000e7000000e0000 */
[----:B------:R-:W2:Y:S01]  /*85b0*/  SHFL.BFLY PT, R2, R0, 0x2, 0x1f ;  /* 0x0c401f0000027f89 */ /* 0x000ea200000e0000 */
[----:B-1----:R-:W-:Y:S02]  /*85c0*/  FMNMX.FTZ R100, R100, R4, !PT ;  /* 0x0000000464647209 */ /* 0x002fe40007810000 */
[----:B------:R-:W-:Y:S03]  /*85d0*/  @P0 SHF.R.S32.HI R4, RZ, 0x1f, R250 ;  /* 0x0000001fff040819 */ /* 0x000fe600000114fa */
[----:B------:R-:W-:Y:S02]  /*85e0*/  FMUL.FTZ R153, R100, c[0x0][0x2d0] ;  /* 0x0000b40064997a20 */ /* 0x000fe40000410000 */
[----:B------:R-:W-:Y:S01]  /*85f0*/  @P0 IMAD R4, R4, c[0x0][0x1e0], RZ ;  /* 0x0000780004040a24 */ /* 0x000fe200078e02ff */
[----:B--2---:R-:W-:Y:S01]  /*8600*/  FMNMX.FTZ R0, R0, R2, !PT ;  /* 0x0000000200007209 */ /* 0x004fe20007810000 */
[----:B------:R-:W-:Y:S02]  /*8610*/  FFMA.FTZ R8, R165, c[0x0][0x2d0], -R153 ;  /* 0x0000b400a5087a23 */ /* 0x000fe40000010899 */
[----:B------:R-:W-:Y:S02]  /*8620*/  @P0 IMAD R4, R250, c[0x0][0x1e4], R4 ;  /* 0x00007900fa040a24 */ /* 0x000fe400078e0204 */
[----:B------:R1:W-:Y:S01]  /*8630*/  MUFU.EX2 R9, R8 ;  /* 0x0000000800097308 */ /* 0x0003e20000000800 */
[----:B------:R-:W2:Y:S01]  /*8640*/  SHFL.BFLY PT, R3, R0, 0x1, 0x1f ;  /* 0x0c201f0000037f89 */ /* 0x000ea200000e0000 */
[----:B------:R-:W-:Y:S01]  /*8650*/  FADD.FTZ R2, -R100, R101 ;  /* 0x0000006564027221 */ /* 0x000fe20000010100 */
[----:B------:R-:W-:Y:S02]  /*8660*/  @P0 IADD3 R7, R7, R4, RZ ;  /* 0x0000000407070210 */ /* 0x000fe40007ffe0ff */
[----:B------:R-:W-:Y:S05]  /*8670*/  @P0 MOV R4, R10 ;  /* 0x0000000a00040202 */ /* 0x000fea0000000f00 */
[----:B------:R-:W-:Y:S04]  /*8680*/  @P0 IMAD.WIDE.U32 R4, R6, 0x60, R4 ;  /* 0x0000006006040825 */ /* 0x000fe800078e0004 */
[----:B------:R-:W-:Y:S01]  /*8690*/  @P0 IMAD R6, R7, 0x60, RZ ;  /* 0x0000006007060824 */ /* 0x000fe200078e02ff */
[C---:B------:R-:W-:Y:S04]  /*86a0*/  @P0 SHF.L.U32 R7, R4.reuse, 0x1, RZ ;  /* 0x0000000104070819 */ /* 0x040fe800000006ff */
[----:B------:R-:W-:Y:S02]  /*86b0*/  @P0 IADD3 R6, R5, R6, RZ ;  /* 0x0000000605060210 */ /* 0x000fe40007ffe0ff */
[----:B------:R-:W-:Y:S02]  /*86c0*/  @P0 IADD3 R10, P2, R7, 0x80, RZ ;  /* 0x00000080070a0810 */ /* 0x000fe40007f5e0ff */
[----:B------:R-:W-:Y:S01]  /*86d0*/  @P0 SHF.L.U64.HI R6, R4, 0x1, R6 ;  /* 0x0000000104060819 */ /* 0x000fe20000010206 */
[----:B-1----:R-:W-:Y:S01]  /*86e0*/  FFMA.FTZ R8, R167, c[0x0][0x2d0], -R153 ;  /* 0x0000b400a7087a23 */ /* 0x002fe20000010899 */
[----:B--2---:R-:W-:Y:S01]  /*86f0*/  FMNMX.FTZ R3, R0, R3, !PT ;  /* 0x0000000300037209 */ /* 0x004fe20007810000 */
[----:B------:R-:W-:Y:S01]  /*8700*/  FMUL.FTZ R0, R2, c[0x0][0x2d0] ;  /* 0x0000b40002007a20 */ /* 0x000fe20000410000 */
[----:B------:R-:W-:Y:S01]  /*8710*/  @P0 IADD3 R4, P1, R7, c[0x0][0x1c8], RZ ;  /* 0x0000720007040a10 */ /* 0x000fe20007f3e0ff */
[----:B------:R1:W-:Y:S01]  /*8720*/  MUFU.EX2 R246, R8 ;  /* 0x0000000800f67308 */ /* 0x0003e20000000800 */
[----:B------:R-:W-:Y:S01]  /*8730*/  MOV R167, R35 ;  /* 0x0000002300a77202 */ /* 0x000fe20000000f00 */
[----:B------:R-:W-:Y:S01]  /*8740*/  FMUL.FTZ R101, R3, c[0x0][0x2d0] ;  /* 0x0000b40003657a20 */ /* 0x000fe20000410000 */
[----:B------:R-:W-:Y:S02]  /*8750*/  @P0 IADD3.X R5, R6, c[0x0][0x1cc], RZ, P1, !PT ;  /* 0x0000730006050a10 */ /* 0x000fe40000ffe4ff */
[----:B------:R-:W-:Y:S01]  /*8760*/  @P0 IADD3 R10, P1, R10, c[0x0][0x1c8], RZ ;  /* 0x000072000a0a0a10 */ /* 0x000fe20007f3e0ff */
[----:B------:R-:W-:Y:S02]  /*8770*/  FFMA.FTZ R103, R103, c[0x0][0x2d0], -R101 ;  /* 0x0000b40067677a23 */ /* 0x000fe40000010865 */
[----:B------:R2:W-:Y:S01]  /*8780*/  @P0 LDGSTS.E.BYPASS.LTC128B.128 [R249+0xc100], [R4.64], !P6 ;  /* 0x0c10000004f90fae */ /* 0x0005e2000f101d48 */
[----:B------:R-:W-:Y:S01]  /*8790*/  @P0 IADD3.X R11, RZ, c[0x0][0x1cc], R6, P1, P2 ;  /* 0x00007300ff0b0a10 */ /* 0x000fe20000fe4406 */
[----:B------:R3:W4:Y:S06]  /*87a0*/  MUFU.EX2 R2, R0 ;  /* 0x0000000000027308 */ /* 0x00072c0000000800 */
[----:B------:R2:W-:Y:S04]  /*87b0*/  @P0 LDGSTS.E.BYPASS.LTC128B.128 [R249+0xf100], [R10.64], !P5 ;  /* 0x0f1000000af90fae */ /* 0x0005e8000e901d48 */
[----:B------:R-:W-:Y:S01]  /*87c0*/  MUFU.EX2 R103, R103 ;  /* 0x0000006700677308 */ /* 0x000fe20000000800 */
[----:B-1----:R-:W-:Y:S01]  /*87d0*/  FFMA.FTZ R8, R166, c[0x0][0x2d0], -R153 ;  /* 0x0000b400a6087a23 */ /* 0x002fe20000010899 */
[----:B------:R-:W-:Y:S08]  /*87e0*/  MOV R166, R18 ;  /* 0x0000001200a67202 */ /* 0x000ff00000000f00 */
[----:B------:R1:W-:Y:S01]  /*87f0*/  MUFU.EX2 R248, R8 ;  /* 0x0000000800f87308 */ /* 0x0003e20000000800 */
[----:B---3--:R-:W-:Y:S01]  /*8800*/  FADD.FTZ R0, -R3, R102 ;  /* 0x0000006603007221 */ /* 0x008fe20000010100 */
[----:B------:R-:W-:Y:S01]  /*8810*/  MOV R102, R247 ;  /* 0x000000f700667202 */ /* 0x000fe20000000f00 */
[----:B----4-:R-:W-:Y:S01]  /*8820*/  FMUL.FTZ R16, R2, R116 ;  /* 0x0000007402107220 */ /* 0x010fe20000410000 */
[----:B------:R-:W-:Y:S01]  /*8830*/  MOV R116, R17 ;  /* 0x0000001100747202 */ /* 0x000fe20000000f00 */
[----:B------:R-:W-:Y:S02]  /*8840*/  FMUL.FTZ R0, R0, c[0x0][0x2d0] ;  /* 0x0000b40000007a20 */ /* 0x000fe40000410000 */
[C---:B------:R-:W-:Y:S01]  /*8850*/  FMUL.FTZ R17, R2.reuse, R117 ;  /* 0x0000007502117220 */ /* 0x040fe20000410000 */
[----:B------:R-:W-:Y:S01]  /*8860*/  MOV R117, R45 ;  /* 0x0000002d00757202 */ /* 0x000fe20000000f00 */
[C---:B------:R-:W-:Y:S02]  /*8870*/  FMUL.FTZ R52, R2.reuse, R52 ;  /* 0x0000003402347220 */ /* 0x040fe40000410000 */
[----:B--2---:R-:W-:Y:S01]  /*8880*/  FFMA.FTZ R10, R171, c[0x0][0x2d0], -R101 ;  /* 0x0000b400ab0a7a23 */ /* 0x004fe20000010865 */
[----:B------:R-:W2:Y:S01]  /*8890*/  MUFU.EX2 R0, R0 ;  /* 0x0000000000007308 */ /* 0x000ea20000000800 */
[----:B------:R-:W-:Y:S01]  /*88a0*/  MOV R171, R33 ;  /* 0x0000002100ab7202 */ /* 0x000fe20000000f00 */
[C---:B------:R-:W-:Y:S02]  /*88b0*/  FMUL.FTZ R33, R2.reuse, R133 ;  /* 0x0000008502217220 */ /* 0x040fe40000410000 */
[C---:B------:R-:W-:Y:S02]  /*88c0*/  FMUL.FTZ R53, R2.reuse, R53 ;  /* 0x0000003502357220 */ /* 0x040fe40000410000 */
[C---:B------:R-:W-:Y:S02]  /*88d0*/  FMUL.FTZ R56, R2.reuse, R56 ;  /* 0x0000003802387220 */ /* 0x040fe40000410000 */
[----:B------:R-:W-:Y:S02]  /*88e0*/  FMUL.FTZ R57, R2, R57 ;  /* 0x0000003902397220 */ /* 0x000fe40000410000 */
[----:B-1----:R-:W-:Y:S01]  /*88f0*/  FFMA.FTZ R8, R164, c[0x0][0x2d0], -R153 ;  /* 0x0000b400a4087a23 */ /* 0x002fe20000010899 */
[----:B------:R-:W-:Y:S01]  /*8900*/  MOV R164, R9 ;  /* 0x0000000900a47202 */ /* 0x000fe20000000f00 */
[----:B------:R-:W-:Y:S01]  /*8910*/  FFMA.FTZ R9, R170, c[0x0][0x2d0], -R101 ;  /* 0x0000b400aa097a23 */ /* 0x000fe20000010865 */
[----:B------:R1:W-:Y:S01]  /*8920*/  MUFU.EX2 R247, R10 ;  /* 0x0000000a00f77308 */ /* 0x0003e20000000800 */
[----:B------:R-:W-:Y:S01]  /*8930*/  MOV R170, R32 ;  /* 0x0000002000aa7202 */ /* 0x000fe20000000f00 */
[C---:B------:R-:W-:Y:S02]  /*8940*/  FMUL.FTZ R32, R2.reuse, R132 ;  /* 0x0000008402207220 */ /* 0x040fe40000410000 */
[C---:B------:R-:W-:Y:S02]  /*8950*/  FMUL.FTZ R60, R2.reuse, R60 ;  /* 0x0000003c023c7220 */ /* 0x040fe40000410000 */
[C---:B------:R-:W-:Y:S02]  /*8960*/  FMUL.FTZ R61, R2.reuse, R61 ;  /* 0x0000003d023d7220 */ /* 0x040fe40000410000 */
[----:B------:R-:W-:Y:S02]  /*8970*/  FMUL.FTZ R64, R2, R64 ;  /* 0x0000004002407220 */ /* 0x000fe40000410000 */
[----:B------:R3:W-:Y:S01]  /*8980*/  MUFU.EX2 R231, R8 ;  /* 0x0000000800e77308 */ /* 0x0007e20000000800 */
[C---:B--2---:R-:W-:Y:S02]  /*8990*/  FMUL.FTZ R11, R0.reuse, R111 ;  /* 0x0000006f000b7220 */ /* 0x044fe40000410000 */
[C---:B------:R-:W-:Y:S01]  /*89a0*/  FMUL.FTZ R18, R0.reuse, R118 ;  /* 0x0000007600127220 */ /* 0x040fe20000410000 */
[----:B------:R-:W-:Y:S01]  /*89b0*/  MOV R118, R19 ;  /* 0x0000001300767202 */ /* 0x000fe20000000f00 */
[C---:B------:R-:W-:Y:S01]  /*89c0*/  FMUL.FTZ R19, R0.reuse, R119 ;  /* 0x0000007700137220 */ /* 0x040fe20000410000 */
[----:B------:R-:W-:Y:S01]  /*89d0*/  MOV R119, R34 ;  /* 0x0000002200777202 */ /* 0x000fe20000000f00 */
[C---:B------:R-:W-:Y:S01]  /*89e0*/  FMUL.FTZ R34, R0.reuse, R134 ;  /* 0x0000008600227220 */ /* 0x040fe20000410000 */
[----:B------:R-:W-:Y:S01]  /*89f0*/  MOV R134, R50 ;  /* 0x0000003200867202 */ /* 0x000fe20000000f00 */
[C---:B------:R-:W-:Y:S01]  /*8a00*/  FMUL.FTZ R35, R0.reuse, R135 ;  /* 0x0000008700237220 */ /* 0x040fe20000410000 */
[----:B------:R2:W4:Y:S01]  /*8a10*/  MUFU.EX2 R154, R9 ;  /* 0x00000009009a7308 */ /* 0x0005220000000800 */
[----:B------:R-:W-:Y:S01]  /*8a20*/  FMUL.FTZ R50, R0, R150 ;  /* 0x0000009600327220 */ /* 0x000fe20000410000 */
[----:B------:R-:W-:Y:S01]  /*8a30*/  MOV R135, R49 ;  /* 0x0000003100877202 */ /* 0x000fe20000000f00 */
[----:B------:R-:W-:Y:S02]  /*8a40*/  FMUL.FTZ R49, R2, R149 ;  /* 0x0000009502317220 */ /* 0x000fe40000410000 */
[C---:B-1----:R-:W-:Y:S02]  /*8a50*/  FMUL.FTZ R10, R0.reuse, R110 ;  /* 0x0000006e000a7220 */ /* 0x042fe40000410000 */
[C---:B------:R-:W-:Y:S02]  /*8a60*/  FMUL.FTZ R54, R0.reuse, R54 ;  /* 0x0000003600367220 */ /* 0x040fe40000410000 */
[C---:B------:R-:W-:Y:S02]  /*8a70*/  FMUL.FTZ R55, R0.reuse, R55 ;  /* 0x0000003700377220 */ /* 0x040fe40000410000 */
[C---:B------:R-:W-:Y:S02]  /*8a80*/  FMUL.FTZ R58, R0.reuse, R58 ;  /* 0x0000003a003a7220 */ /* 0x040fe40000410000 */
[C---:B------:R-:W-:Y:S01]  /*8a90*/  FMUL.FTZ R59, R0.reuse, R59 ;  /* 0x0000003b003b7220 */ /* 0x040fe20000410000 */
[----:B---3--:R-:W-:Y:S01]  /*8aa0*/  @P0 IADD3 R8, P3, R7, 0x100, RZ ;  /* 0x0000010007080810 */ /* 0x008fe20007f7e0ff */
[----:B------:R-:W-:Y:S01]  /*8ab0*/  FMUL.FTZ R62, R0, R62 ;  /* 0x0000003e003e7220 */ /* 0x000fe20000410000 */
[----:B------:R-:W-:Y:S01]  /*8ac0*/  @P0 SHF.L.U32 R7, R12, 0x6, RZ ;  /* 0x000000060c070819 */ /* 0x000fe200000006ff */
[----:B------:R-:W-:Y:S01]  /*8ad0*/  FMUL.FTZ R63, R0, R63 ;  /* 0x0000003f003f7220 */ /* 0x000fe20000410000 */
[----:B------:R-:W-:Y:S01]  /*8ae0*/  @P0 IADD3 R8, P2, R8, c[0x0][0x1c8], RZ ;  /* 0x0000720008080a10 */ /* 0x000fe20007f5e0ff */
[----:B------:R-:W-:Y:S01]  /*8af0*/  FMUL.FTZ R65, R2, R65 ;  /* 0x0000004102417220 */ /* 0x000fe20000410000 */
[----:B------:R-:W-:Y:S01]  /*8b00*/  @P0 SHF.L.U64.HI R12, R12, 0x6, R13 ;  /* 0x000000060c0c0819 */ /* 0x000fe2000001020d */
[----:B------:R-:W-:Y:S01]  /*8b10*/  FMUL.FTZ R66, R0, R66 ;  /* 0x0000004200427220 */ /* 0x000fe20000410000 */
[----:B------:R-:W-:Y:S01]  /*8b20*/  @P0 IADD3 R4, P1, R4, R7, RZ ;  /* 0x0000000704040210 */ /* 0x000fe20007f3e0ff */
[----:B------:R-:W-:Y:S01]  /*8b30*/  FMUL.FTZ R67, R0, R67 ;  /* 0x0000004300437220 */ /* 0x000fe20000410000 */
[----:B--2---:R-:W-:Y:S01]  /*8b40*/  @P0 IADD3.X R9, RZ, c[0x0][0x1cc], R6, P2, P3 ;  /* 0x00007300ff090a10 */ /* 0x004fe200017e6406 */
[C---:B------:R-:W-:Y:S01]  /*8b50*/  FMUL.FTZ R68, R2.reuse, R68 ;  /* 0x0000004402447220 */ /* 0x040fe20000410000 */
[----:B------:R-:W-:Y:S01]  /*8b60*/  @P0 IADD3.X R5, R5, R12, RZ, P1, !PT ;  /* 0x0000000c05050210 */ /* 0x000fe20000ffe4ff */
[----:B------:R-:W-:Y:S01]  /*8b70*/  FMUL.FTZ R69, R2, R69 ;  /* 0x0000004502457220 */ /* 0x000fe20000410000 */
[----:B------:R-:W-:Y:S01]  /*8b80*/  @P0 IADD3 R6, P2, R7, R4, RZ ;  /* 0x0000000407060210 */ /* 0x000fe20007f5e0ff */
[----:B------:R1:W-:Y:S01]  /*8b90*/  @P0 LDGSTS.E.BYPASS.LTC128B.128 [R249+0x12100], [R8.64], !P4 ;  /* 0x1210000008f90fae */ /* 0x0003e2000e101d48 */
[----:B------:R-:W-:Y:S02]  /*8ba0*/  FMUL.FTZ R70, R0, R70 ;  /* 0x0000004600467220 */ /* 0x000fe40000410000 */
[----:B------:R-:W-:Y:S01]  /*8bb0*/  @P0 IADD3.X R7, R12, R5, RZ, P2, !PT ;  /* 0x000000050c070210 */ /* 0x000fe200017fe4ff */
[----:B------:R-:W-:Y:S02]  /*8bc0*/  FMUL.FTZ R71, R0, R71 ;  /* 0x0000004700477220 */ /* 0x000fe40000410000 */
[C---:B------:R-:W-:Y:S02]  /*8bd0*/  FMUL.FTZ R72, R2.reuse, R72 ;  /* 0x0000004802487220 */ /* 0x040fe40000410000 */
[----:B------:R2:W-:Y:S01]  /*8be0*/  @P0 LDGSTS.E.BYPASS.LTC128B.128 [R249+0xd100], [R4.64], !P6 ;  /* 0x0d10000004f90fae */ /* 0x0005e2000f101d48 */
[----:B------:R-:W-:Y:S02]  /*8bf0*/  FMUL.FTZ R73, R2, R73 ;  /* 0x0000004902497220 */ /* 0x000fe40000410000 */
[C---:B------:R-:W-:Y:S02]  /*8c00*/  FMUL.FTZ R74, R0.reuse, R74 ;  /* 0x0000004a004a7220 */ /* 0x040fe40000410000 */
[----:B------:R-:W-:Y:S02]  /*8c10*/  FMUL.FTZ R75, R0, R75 ;  /* 0x0000004b004b7220 */ /* 0x000fe40000410000 */
[C---:B------:R-:W-:Y:S01]  /*8c20*/  FMUL.FTZ R76, R2.reuse, R76 ;  /* 0x0000004c024c7220 */ /* 0x040fe20000410000 */
[----:B------:R2:W-:Y:S01]  /*8c30*/  @P0 LDGSTS.E.BYPASS.LTC128B.128 [R249+0x10100], [R4.64+0x80], !P5 ;  /* 0x1010008004f90fae */ /* 0x0005e2000e901d48 */
[----:B------:R-:W-:Y:S02]  /*8c40*/  FMUL.FTZ R77, R2, R77 ;  /* 0x0000004d024d7220 */ /* 0x000fe40000410000 */
[C---:B------:R-:W-:Y:S02]  /*8c50*/  FMUL.FTZ R78, R0.reuse, R78 ;  /* 0x0000004e004e7220 */ /* 0x040fe40000410000 */
[----:B------:R-:W-:Y:S02]  /*8c60*/  FMUL.FTZ R79, R0, R79 ;  /* 0x0000004f004f7220 */ /* 0x000fe40000410000 */
[C---:B------:R-:W-:Y:S01]  /*8c70*/  FMUL.FTZ R80, R2.reuse, R80 ;  /* 0x0000005002507220 */ /* 0x040fe20000410000 */
[----:B------:R2:W-:Y:S01]  /*8c80*/  @P0 LDGSTS.E.BYPASS.LTC128B.128 [R249+0x13100], [R4.64+0x100], !P4 ;  /* 0x1310010004f90fae */ /* 0x0005e2000e101d48 */
[C---:B------:R-:W-:Y:S02]  /*8c90*/  FMUL.FTZ R81, R2.reuse, R81 ;  /* 0x0000005102517220 */ /* 0x040fe40000410000 */
[C---:B-1----:R-:W-:Y:S02]  /*8ca0*/  FMUL.FTZ R8, R2.reuse, R108 ;  /* 0x0000006c02087220 */ /* 0x042fe40000410000 */
[----:B------:R-:W-:Y:S02]  /*8cb0*/  FMUL.FTZ R9, R2, R109 ;  /* 0x0000006d02097220 */ /* 0x000fe40000410000 */
[C---:B------:R-:W-:Y:S01]  /*8cc0*/  FMUL.FTZ R82, R0.reuse, R82 ;  /* 0x0000005200527220 */ /* 0x040fe20000410000 */
        /* <DEDUP_REMOVED lines=11> */
[----:B------:R-:W-:Y:S02]  /*8d80*/  FMUL.FTZ R91, R0, R91 ;  /* 0x0000005b005b7220 */ /* 0x000fe40000410000 */
[--C-:B--2---:R-:W-:Y:S01]  /*8d90*/  FFMA.FTZ R4, R168, c[0x0][0x2d0], -R101.reuse ;  /* 0x0000b400a8047a23 */ /* 0x104fe20000010865 */
[----:B------:R-:W-:Y:S01]  /*8da0*/  MOV R168, R40 ;  /* 0x0000002800a87202 */ /* 0x000fe20000000f00 */
[C---:B------:R-:W-:Y:S01]  /*8db0*/  FMUL.FTZ R5, R2.reuse, R105 ;  /* 0x0000006902057220 */ /* 0x040fe20000410000 */
[----:B----4-:R-:W-:Y:S01]  /*8dc0*/  F2FP.BF16.PACK_AB R105, R247, R154 ;  /* 0x0000009af769723e */ /* 0x010fe200000010ff */
[----:B------:R2:W-:Y:S01]  /*8dd0*/  MUFU.EX2 R155, R4 ;  /* 0x00000004009b7308 */ /* 0x0005e20000000800 */
[----:B------:R-:W3:Y:S01]  /*8de0*/  LDSM.16.MT88.4 R12, [R225+0x100] ;  /* 0x00010000e10c783b */ /* 0x000ee20000004200 */
[C---:B------:R-:W-:Y:S02]  /*8df0*/  FMUL.FTZ R40, R2.reuse, R140 ;  /* 0x0000008c02287220 */ /* 0x040fe40000410000 */
[C---:B------:R-:W-:Y:S02]  /*8e00*/  FMUL.FTZ R92, R2.reuse, R92 ;  /* 0x0000005c025c7220 */ /* 0x040fe40000410000 */
[----:B------:R-:W-:Y:S02]  /*8e10*/  FMUL.FTZ R93, R2, R93 ;  /* 0x0000005d025d7220 */ /* 0x000fe40000410000 */
[C---:B------:R-:W-:Y:S01]  /*8e20*/  FMUL.FTZ R94, R0.reuse, R94 ;  /* 0x0000005e005e7220 */ /* 0x040fe20000410000 */
[----:B------:R-:W4:Y:S01]  /*8e30*/  LDSM.16.MT88.4 R20, [R226+0x100] ;  /* 0x00010000e214783b */ /* 0x000f220000004200 */
[----:B------:R-:W-:Y:S02]  /*8e40*/  FMUL.FTZ R95, R0, R95 ;  /* 0x0000005f005f7220 */ /* 0x000fe40000410000 */
[C---:B------:R-:W-:Y:S02]  /*8e50*/  FMUL.FTZ R96, R2.reuse, R96 ;  /* 0x0000006002607220 */ /* 0x040fe40000410000 */
[----:B------:R-:W-:Y:S02]  /*8e60*/  FMUL.FTZ R97, R2, R97 ;  /* 0x0000006102617220 */ /* 0x000fe40000410000 */
[C---:B------:R-:W-:Y:S01]  /*8e70*/  FMUL.FTZ R98, R0.reuse, R98 ;  /* 0x0000006200627220 */ /* 0x040fe20000410000 */
[----:B------:R-:W3:Y:S01]  /*8e80*/  LDSM.16.MT88.4 R28, [R229+0x100] ;  /* 0x00010000e51c783b */ /* 0x000ee20000004200 */
[C---:B------:R-:W-:Y:S02]  /*8e90*/  FMUL.FTZ R99, R0.reuse, R99 ;  /* 0x0000006300637220 */ /* 0x040fe40000410000 */
[C---:B-1----:R-:W-:Y:S01]  /*8ea0*/  FMUL.FTZ R6, R0.reuse, R106 ;  /* 0x0000006a00067220 */ /* 0x042fe20000410000 */
[----:B------:R-:W-:Y:S01]  /*8eb0*/  F2FP.BF16.PACK_AB R106, R231, R248 ;  /* 0x000000f8e76a723e */ /* 0x000fe200000010ff */
[----:B------:R-:W-:Y:S02]  /*8ec0*/  FMUL.FTZ R7, R0, R107 ;  /* 0x0000006b00077220 */ /* 0x000fe40000410000 */
[----:B--2---:R-:W-:Y:S01]  /*8ed0*/  FFMA.FTZ R4, R169, c[0x0][0x2d0], -R101 ;  /* 0x0000b400a9047a23 */ /* 0x004fe20000010865 */
[----:B------:R-:W1:Y:S01]  /*8ee0*/  LDSM.16.MT88.4 R36, [R228+0x100] ;  /* 0x00010000e424783b */ /* 0x000e620000004200 */
[----:B------:R-:W-:Y:S01]  /*8ef0*/  MOV R169, R44 ;  /* 0x0000002c00a97202 */ /* 0x000fe20000000f00 */
[--C-:B------:R-:W-:Y:S01]  /*8f00*/  FFMA.FTZ R171, R171, c[0x0][0x2d0], -R153.reuse ;  /* 0x0000b400abab7a23 */ /* 0x100fe20000010899 */
[----:B------:R2:W2:Y:S05]  /*8f10*/  MUFU.EX2 R165, R4 ;  /* 0x0000000400a57308 */ /* 0x0004aa0000000800 */
[----:B------:R-:W1:Y:S05]  /*8f20*/  LDSM.16.MT88.4 R44, [R225+0x3100] ;  /* 0x00310000e12c783b */ /* 0x000e6a0000004200 */
[----:B------:R-:W-:Y:S03]  /*8f30*/  MUFU.EX2 R171, R171 ;  /* 0x000000ab00ab7308 */ /* 0x000fe60000000800 */
[----:B------:R-:W1:Y:S08]  /*8f40*/  LDSM.16.MT88.4 R108, [R226+0x3100] ;  /* 0x00310000e26c783b */ /* 0x000e700000004200 */
[----:B------:R-:W0:Y:S01]  /*8f50*/  LDGDEPBAR ;  /* 0x00000000000079af */ /* 0x000e220000000000 */
[----:B--2---:R-:W-:Y:S01]  /*8f60*/  FMUL.FTZ R4, R2, R104 ;  /* 0x0000006802047220 */ /* 0x004fe20000410000 */
[----:B------:R-:W-:Y:S02]  /*8f70*/  F2FP.BF16.PACK_AB R104, R246, R164 ;  /* 0x000000a4f668723e */ /* 0x000fe400000010ff */
[----:B------:R-:W-:Y:S07]  /*8f80*/  F2FP.BF16.PACK_AB R107, R165, R155 ;  /* 0x0000009ba56b723e */ /* 0x000fee00000010ff */
[C---:B---3--:R-:W-:Y:S07]  /*8f90*/  HMMA.16816.F32.BF16 R4, R104.reuse, R12, R4 ;  /* 0x0000000c6804723c */ /* 0x048fee0000041804 */
[C---:B------:R-:W-:Y:S01]  /*8fa0*/  FMUL.FTZ R12, R2.reuse, R112 ;  /* 0x00000070020c7220 */ /* 0x040fe20000410000 */
[C---:B------:R-:W-:Y:S04]  /*8fb0*/  HMMA.16816.F32.BF16 R8, R104.reuse, R14, R8 ;  /* 0x0000000e6808723c */ /* 0x040fe80000041808 */
[----:B------:R-:W-:Y:S03]  /*8fc0*/  FMUL.FTZ R13, R2, R113 ;  /* 0x00000071020d7220 */ /* 0x000fe60000410000 */
[C---:B------:R-:W-:Y:S02]  /*8fd0*/  FMUL.FTZ R14, R0.reuse, R114 ;  /* 0x00000072000e7220 */ /* 0x040fe40000410000 */
[----:B------:R-:W-:Y:S02]  /*8fe0*/  FMUL.FTZ R15, R0, R115 ;  /* 0x00000073000f7220 */ /* 0x000fe40000410000 */
[----:B------:R-:W2:Y:S05]  /*8ff0*/  LDSM.16.MT88.4 R112, [R229+0x3100] ;  /* 0x00310000e570783b */ /* 0x000eaa0000004200 */
[C---:B----4-:R-:W-:Y:S07]  /*9000*/  HMMA.16816.F32.BF16 R12, R104.reuse, R20, R12 ;  /* 0x00000014680c723c */ /* 0x050fee000004180c */
[C---:B------:R-:W-:Y:S01]  /*9010*/  FMUL.FTZ R20, R2.reuse, R120 ;  /* 0x0000007802147220 */ /* 0x040fe20000410000 */
[C---:B------:R-:W-:Y:S04]  /*9020*/  HMMA.16816.F32.BF16 R16, R104.reuse, R22, R16 ;  /* 0x000000166810723c */ /* 0x040fe80000041810 */
[----:B------:R-:W-:Y:S01]  /*9030*/  FMUL.FTZ R21, R2, R121 ;  /* 0x0000007902157220 */ /* 0x000fe20000410000 */
[----:B------:R-:W-:Y:S01]  /*9040*/  MOV R120, R27 ;  /* 0x0000001b00787202 */ /* 0x000fe20000000f00 */
[C---:B------:R-:W-:Y:S01]  /*9050*/  FMUL.FTZ R27, R0.reuse, R127 ;  /* 0x0000007f001b7220 */ /* 0x040fe20000410000 */
[----:B------:R-:W-:Y:S01]  /*9060*/  MOV R121, R26 ;  /* 0x0000001a00797202 */ /* 0x000fe20000000f00 */
[C---:B------:R-:W-:Y:S01]  /*9070*/  FMUL.FTZ R22, R0.reuse, R122 ;  /* 0x0000007a00167220 */ /* 0x040fe20000410000 */
[----:B------:R-:W-:Y:S03]  /*9080*/  MOV R122, R25 ;  /* 0x00000019007a7202 */ /* 0x000fe60000000f00 */
[----:B------:R-:W-:Y:S01]  /*9090*/  FMUL.FTZ R23, R0, R123 ;  /* 0x0000007b00177220 */ /* 0x000fe20000410000 */
[----:B------:R-:W-:Y:S01]  /*90a0*/  MOV R127, R122 ;  /* 0x0000007a007f7202 */ /* 0x000fe20000000f00 */
[----:B------:R-:W-:Y:S01]  /*90b0*/  FMUL.FTZ R25, R2, R125 ;  /* 0x0000007d02197220 */ /* 0x000fe20000410000 */
[----:B------:R-:W-:Y:S01]  /*90c0*/  MOV R125, R102 ;  /* 0x00000066007d7202 */ /* 0x000fe20000000f00 */
[----:B------:R-:W-:Y:S01]  /*90d0*/  FMUL.FTZ R26, R0, R126 ;  /* 0x0000007e001a7220 */ /* 0x000fe20000410000 */
[----:B------:R-:W-:Y:S01]  /*90e0*/  MOV R122, R117 ;  /* 0x00000075007a7202 */ /* 0x000fe20000000f00 */
[--C-:B------:R-:W-:Y:S01]  /*90f0*/  FFMA.FTZ R102, R172, c[0x0][0x2d0], -R153.reuse ;  /* 0x0000b400ac667a23 */ /* 0x100fe20000010899 */
[C---:B------:R-:W-:Y:S03]  /*9100*/  HMMA.16816.F32.BF16 R20, R104.reuse, R28, R20 ;  /* 0x0000001c6814723c */ /* 0x040fe60000041814 */
[----:B------:R-:W-:Y:S01]  /*9110*/  MOV R123, R24 ;  /* 0x00000018007b7202 */ /* 0x000fe20000000f00 */
[----:B------:R-:W-:Y:S01]  /*9120*/  FMUL.FTZ R24, R2, R124 ;  /* 0x0000007c02187220 */ /* 0x000fe20000410000 */
[----:B------:R-:W-:Y:S01]  /*9130*/  MOV R124, R51 ;  /* 0x00000033007c7202 */ /* 0x000fe20000000f00 */
[----:B------:R-:W-:Y:S01]  /*9140*/  FMUL.FTZ R51, R0, R151 ;  /* 0x0000009700337220 */ /* 0x000fe20000410000 */
[----:B------:R-:W-:Y:S01]  /*9150*/  MOV R140, R123 ;  /* 0x0000007b008c7202 */ /* 0x000fe20000000f00 */
[C---:B------:R-:W-:Y:S01]  /*9160*/  FMUL.FTZ R28, R2.reuse, R128 ;  /* 0x00000080021c7220 */ /* 0x040fe20000410000 */
[----:B------:R-:W-:Y:S02]  /*9170*/  MOV R123, R116 ;  /* 0x00000074007b7202 */ /* 0x000fe40000000f00 */
[C---:B------:R-:W-:Y:S03]  /*9180*/  HMMA.16816.F32.BF16 R24, R104.reuse, R30, R24 ;  /* 0x0000001e6818723c */ /* 0x040fe60000041818 */
[----:B------:R-:W-:Y:S01]  /*9190*/  FMUL.FTZ R29, R2, R129 ;  /* 0x00000081021d7220 */ /* 0x000fe20000410000 */
[----:B------:R-:W-:Y:S01]  /*91a0*/  MOV R129, R42 ;  /* 0x0000002a00817202 */ /* 0x000fe20000000f00 */
[C---:B------:R-:W-:Y:S01]  /*91b0*/  FMUL.FTZ R42, R0.reuse, R142 ;  /* 0x0000008e002a7220 */ /* 0x040fe20000410000 */
[----:B------:R-:W-:Y:S01]  /*91c0*/  MOV R142, R43 ;  /* 0x0000002b008e7202 */ /* 0x000fe20000000f00 */
[C---:B------:R-:W-:Y:S01]  /*91d0*/  FMUL.FTZ R30, R0.reuse, R130 ;  /* 0x00000082001e7220 */ /* 0x040fe20000410000 */
[----:B------:R-:W-:Y:S01]  /*91e0*/  MOV R128, R41 ;  /* 0x0000002900807202 */ /* 0x000fe20000000f00 */
[----:B------:R3:W-:Y:S03]  /*91f0*/  MUFU.EX2 R130, R102 ;  /* 0x0000006600827308 */ /* 0x0007e60000000800 */
[----:B------:R-:W-:Y:S01]  /*9200*/  FMUL.FTZ R31, R0, R131 ;  /* 0x00000083001f7220 */ /* 0x000fe20000410000 */
[----:B------:R-:W-:Y:S01]  /*9210*/  MOV R133, R121 ;  /* 0x0000007900857202 */ /* 0x000fe20000000f00 */
[----:B------:R-:W-:Y:S01]  /*9220*/  FMUL.FTZ R41, R2, R141 ;  /* 0x0000008d02297220 */ /* 0x000fe20000410000 */
[----:B------:R-:W-:Y:S01]  /*9230*/  MOV R121, R118 ;  /* 0x0000007600797202 */ /* 0x000fe20000000f00 */
[----:B------:R-:W-:Y:S01]  /*9240*/  FMUL.FTZ R43, R0, R143 ;  /* 0x0000008f002b7220 */ /* 0x000fe20000410000 */
[----:B------:R-:W-:Y:S01]  /*9250*/  MOV R143, R48 ;  /* 0x00000030008f7202 */ /* 0x000fe20000000f00 */
[C---:B------:R-:W-:Y:S01]  /*9260*/  FMUL.FTZ R48, R2.reuse, R148 ;  /* 0x0000009402307220 */ /* 0x040fe20000410000 */
[C---:B-1----:R-:W-:Y:S01]  /*9270*/  HMMA.16816.F32.BF16 R28, R104.reuse, R36, R28 ;  /* 0x00000024681c723c */ /* 0x042fe2000004181c */
[----:B------:R-:W-:Y:S02]  /*9280*/  LDSM.16.MT88.4 R148, [R226+0x5900] ;  /* 0x00590000e294783b */ /* 0x000fe40000004200 */
[----:B------:R-:W-:Y:S02]  /*9290*/  MOV R126, R120 ;  /* 0x00000078007e7202 */ /* 0x000fe40000000f00 */
[----:B------:R-:W-:Y:S02]  /*92a0*/  MOV R120, R119 ;  /* 0x0000007700787202 */ /* 0x000fe40000000f00 */
[C---:B------:R-:W-:Y:S01]  /*92b0*/  FMUL.FTZ R37, R2.reuse, R137 ;  /* 0x0000008902257220 */ /* 0x040fe20000410000 */
[C---:B------:R-:W-:Y:S01]  /*92c0*/  HMMA.16816.F32.BF16 R32, R104.reuse, R38, R32 ;  /* 0x000000266820723c */ /* 0x040fe20000041820 */
[----:B------:R-:W1:Y:S03]  /*92d0*/  LDSM.16.MT88.4 R116, [R228+0x3100] ;  /* 0x00310000e474783b */ /* 0x000e660000004200 */
[----:B------:R-:W-:Y:S02]  /*92e0*/  FMUL.FTZ R36, R2, R136 ;  /* 0x0000008802247220 */ /* 0x000fe40000410000 */
[--C-:B---3--:R-:W-:Y:S02]  /*92f0*/  FFMA.FTZ R102, R173, c[0x0][0x2d0], -R153.reuse ;  /* 0x0000b400ad667a23 */ /* 0x108fe40000010899 */
[C---:B------:R-:W-:Y:S02]  /*9300*/  FMUL.FTZ R38, R0.reuse, R138 ;  /* 0x0000008a00267220 */ /* 0x040fe40000410000 */
[----:B------:R3:W-:Y:S02]  /*9310*/  MUFU.EX2 R137, R102 ;  /* 0x0000006600897308 */ /* 0x0007e40000000800 */
[----:B------:R-:W-:Y:S07]  /*9320*/  FMUL.FTZ R39, R0, R139 ;  /* 0x0000008b00277220 */ /* 0x000fee0000410000 */
[C---:B------:R-:W-:Y:S07]  /*9330*/  HMMA.16816.F32.BF16 R36, R104.reuse, R44, R36 ;  /* 0x0000002c6824723c */ /* 0x040fee0000041824 */
[C---:B------:R-:W-:Y:S01]  /*9340*/  FMUL.FTZ R45, R2.reuse, R145 ;  /* 0x00000091022d7220 */ /* 0x040fe20000410000 */
[C---:B------:R-:W-:Y:S04]  /*9350*/  HMMA.16816.F32.BF16 R40, R104.reuse, R46, R40 ;  /* 0x0000002e6828723c */ /* 0x040fe80000041828 */
[----:B------:R-:W-:Y:S02]  /*9360*/  FMUL.FTZ R44, R2, R144 ;  /* 0x00000090022c7220 */ /* 0x000fe40000410000 */
[--C-:B---3--:R-:W-:Y:S02]  /*9370*/  FFMA.FTZ R102, R174, c[0x0][0x2d0], -R153.reuse ;  /* 0x0000b400ae667a23 */ /* 0x108fe40000010899 */
[C---:B------:R-:W-:Y:S02]  /*9380*/  FMUL.FTZ R46, R0.reuse, R146 ;  /* 0x00000092002e7220 */ /* 0x040fe40000410000 */
[----:B------:R3:W-:Y:S02]  /*9390*/  MUFU.EX2 R145, R102 ;  /* 0x0000006600917308 */ /* 0x0007e40000000800 */
[----:B------:R-:W-:Y:S07]  /*93a0*/  FMUL.FTZ R47, R0, R147 ;  /* 0x00000093002f7220 */ /* 0x000fee0000410000 */
[C---:B------:R-:W-:Y:S08]  /*93b0*/  HMMA.16816.F32.BF16 R44, R104.reuse, R108, R44 ;  /* 0x0000006c682c723c */ /* 0x040ff0000004182c */
[C---:B------:R-:W-:Y:S01]  /*93c0*/  HMMA.16816.F32.BF16 R48, R104.reuse, R110, R48 ;  /* 0x0000006e6830723c */ /* 0x040fe20000041830 */
[----:B------:R-:W4:Y:S07]  /*93d0*/  LDSM.16.MT88.4 R108, [R225+0x6100] ;  /* 0x00610000e16c783b */ /* 0x000f2e0000004200 */
[C---:B--2---:R-:W-:Y:S04]  /*93e0*/  HMMA.16816.F32.BF16 R52, R104.reuse, R112, R52 ;  /* 0x000000706834723c */ /* 0x044fe80000041834 */
[----:B---3--:R-:W-:Y:S04]  /*93f0*/  FFMA.FTZ R102, R175, c[0x0][0x2d0], -R153 ;  /* 0x0000b400af667a23 */ /* 0x008fe80000010899 */
[C---:B------:R-:W-:Y:S01]  /*9400*/  HMMA.16816.F32.BF16 R56, R104.reuse, R114, R56 ;  /* 0x000000726838723c */ /* 0x040fe20000041838 */
[----:B------:R2:W-:Y:S01]  /*9410*/  MUFU.EX2 R139, R102 ;  /* 0x00000066008b7308 */ /* 0x0005e20000000800 */
[----:B------:R-:W3:Y:S06]  /*9420*/  LDSM.16.MT88.4 R112, [R226+0x6100] ;  /* 0x00610000e270783b */ /* 0x000eec0000004200 */
[C---:B-1----:R-:W-:Y:S08]  /*9430*/  HMMA.16816.F32.BF16 R60, R104.reuse, R116, R60 ;  /* 0x00000074683c723c */ /* 0x042ff0000004183c */
[C---:B------:R-:W-:Y:S01]  /*9440*/  HMMA.16816.F32.BF16 R64, R104.reuse, R118, R64 ;  /* 0x000000766840723c */ /* 0x040fe20000041840 */
[----:B------:R-:W1:Y:S07]  /*9450*/  LDSM.16.MT88.4 R116, [R229+0x6100] ;  /* 0x00610000e574783b */ /* 0x000e6e0000004200 */
[C---:B----4-:R-:W-:Y:S04]  /*9460*/  HMMA.16816.F32.BF16 R68, R104.reuse, R108, R68 ;  /* 0x0000006c6844723c */ /* 0x050fe80000041844 */
[--C-:B--2---:R-:W-:Y:S04]  /*9470*/  FFMA.FTZ R102, R176, c[0x0][0x2d0], -R101.reuse ;  /* 0x0000b400b0667a23 */ /* 0x104fe80000010865 */
[----:B------:R2:W-:Y:S01]  /*9480*/  MUFU.EX2 R132, R102 ;  /* 0x0000006600847308 */ /* 0x0005e20000000800 */
[C---:B------:R-:W-:Y:S01]  /*9490*/  HMMA.16816.F32.BF16 R72, R104.reuse, R110, R72 ;  /* 0x0000006e6848723c */ /* 0x040fe20000041848 */
[----:B------:R-:W4:Y:S07]  /*94a0*/  LDSM.16.MT88.4 R108, [R228+0x6100] ;  /* 0x00610000e46c783b */ /* 0x000f2e0000004200 */
[C---:B---3--:R-:W-:Y:S08]  /*94b0*/  HMMA.16816.F32.BF16 R76, R104.reuse, R112, R76 ;  /* 0x00000070684c723c */ /* 0x048ff0000004184c */
[C---:B------:R-:W-:Y:S01]  /*94c0*/  HMMA.16816.F32.BF16 R80, R104.reuse, R114, R80 ;  /* 0x000000726850723c */ /* 0x040fe20000041850 */
[----:B------:R-:W3:Y:S03]  /*94d0*/  LDSM.16.MT88.4 R112, [R225+0x900] ;  /* 0x00090000e170783b */ /* 0x000ee60000004200 */
[--C-:B--2---:R-:W-:Y:S04]  /*94e0*/  FFMA.FTZ R102, R178, c[0x0][0x2d0], -R101.reuse ;  /* 0x0000b400b2667a23 */ /* 0x104fe80000010865 */
[C---:B-1----:R-:W-:Y:S01]  /*94f0*/  HMMA.16816.F32.BF16 R84, R104.reuse, R116, R84 ;  /* 0x000000746854723c */ /* 0x042fe20000041854 */
[----:B------:R1:W2:Y:S07]  /*9500*/  MUFU.EX2 R136, R102 ;  /* 0x0000006600887308 */ /* 0x0002ae0000000800 */
[C---:B------:R-:W-:Y:S01]  /*9510*/  HMMA.16816.F32.BF16 R88, R104.reuse, R118, R88 ;  /* 0x000000766858723c */ /* 0x040fe20000041858 */
[----:B------:R-:W3:Y:S07]  /*9520*/  LDSM.16.MT88.4 R116, [R226+0x900] ;  /* 0x00090000e274783b */ /* 0x000eee0000004200 */
[C---:B----4-:R-:W-:Y:S08]  /*9530*/  HMMA.16816.F32.BF16 R92, R104.reuse, R108, R92 ;  /* 0x0000006c685c723c */ /* 0x050ff0000004185c */
[----:B------:R-:W-:Y:S01]  /*9540*/  HMMA.16816.F32.BF16 R96, R104, R110, R96 ;  /* 0x0000006e6860723c */ /* 0x000fe20000041860 */
[----:B------:R-:W4:Y:S03]  /*9550*/  LDSM.16.MT88.4 R108, [R229+0x900] ;  /* 0x00090000e56c783b */ /* 0x000f260000004200 */
[--C-:B-1----:R-:W-:Y:S03]  /*9560*/  FFMA.FTZ R102, R177, c[0x0][0x2d0], -R101.reuse ;  /* 0x0000b400b1667a23 */ /* 0x102fe60000010865 */
[----:B--2---:R-:W-:Y:S01]  /*9570*/  F2FP.BF16.PACK_AB R105, R136, R132 ;  /* 0x000000848869723e */ /* 0x004fe200000010ff */
[----:B------:R1:W-:Y:S01]  /*9580*/  MUFU.EX2 R144, R102 ;  /* 0x0000006600907308 */ /* 0x0003e20000000800 */
[----:B------:R-:W-:Y:S03]  /*9590*/  F2FP.BF16.PACK_AB R104, R137, R130 ;  /* 0x000000828968723e */ /* 0x000fe600000010ff */
[----:B------:R-:W-:Y:S01]  /*95a0*/  F2FP.BF16.PACK_AB R106, R139, R145 ;  /* 0x000000918b6a723e */ /* 0x000fe200000010ff */
[----:B-1----:R-:W-:Y:S05]  /*95b0*/  FFMA.FTZ R102, R179, c[0x0][0x2d0], -R101 ;  /* 0x0000b400b3667a23 */ /* 0x002fea0000010865 */
[----:B------:R1:W2:Y:S02]  /*95c0*/  MUFU.EX2 R138, R102 ;  /* 0x00000066008a7308 */ /* 0x0002a40000000800 */
[--C-:B-1----:R-:W-:Y:S01]  /*95d0*/  FFMA.FTZ R102, R183, c[0x0][0x2d0], -R153.reuse ;  /* 0x0000b400b7667a23 */ /* 0x102fe20000010899 */
[----:B--2---:R-:W-:Y:S07]  /*95e0*/  F2FP.BF16.PACK_AB R107, R138, R144 ;  /* 0x000000908a6b723e */ /* 0x004fee00000010ff */
[----:B------:R1:W-:Y:S01]  /*95f0*/  MUFU.EX2 R141, R102 ;  /* 0x00000066008d7308 */ /* 0x0003e20000000800 */
[C---:B---3--:R-:W-:Y:S08]  /*9600*/  HMMA.16816.F32.BF16 R4, R104.reuse, R112, R4 ;  /* 0x000000706804723c */ /* 0x048ff00000041804 */
[C---:B------:R-:W-:Y:S01]  /*9610*/  HMMA.16816.F32.BF16 R8, R104.reuse, R114, R8 ;  /* 0x000000726808723c */ /* 0x040fe20000041808 */
[----:B------:R-:W2:Y:S07]  /*9620*/  LDSM.16.MT88.4 R112, [R228+0x900] ;  /* 0x00090000e470783b */ /* 0x000eae0000004200 */
[C---:B------:R-:W-:Y:S04]  /*9630*/  HMMA.16816.F32.BF16 R12, R104.reuse, R116, R12 ;  /* 0x00000074680c723c */ /* 0x040fe8000004180c */
[--C-:B-1----:R-:W-:Y:S04]  /*9640*/  FFMA.FTZ R102, R182, c[0x0][0x2d0], -R153.reuse ;  /* 0x0000b400b6667a23 */ /* 0x102fe80000010899 */
[C---:B------:R-:W-:Y:S01]  /*9650*/  HMMA.16816.F32.BF16 R16, R104.reuse, R118, R16 ;  /* 0x000000766810723c */ /* 0x040fe20000041810 */
[----:B------:R1:W3:Y:S01]  /*9660*/  MUFU.EX2 R147, R102 ;  /* 0x0000006600937308 */ /* 0x0002e20000000800 */
[----:B------:R-:W3:Y:S06]  /*9670*/  LDSM.16.MT88.4 R116, [R225+0x3900] ;  /* 0x00390000e174783b */ /* 0x000eec0000004200 */
[C---:B----4-:R-:W-:Y:S08]  /*9680*/  HMMA.16816.F32.BF16 R20, R104.reuse, R108, R20 ;  /* 0x0000006c6814723c */ /* 0x050ff00000041814 */
[C---:B------:R-:W-:Y:S01]  /*9690*/  HMMA.16816.F32.BF16 R24, R104.reuse, R110, R24 ;  /* 0x0000006e6818723c */ /* 0x040fe20000041818 */
[----:B------:R-:W4:Y:S07]  /*96a0*/  LDSM.16.MT88.4 R108, [R226+0x3900] ;  /* 0x00390000e26c783b */ /* 0x000f2e0000004200 */
[C---:B--2---:R-:W-:Y:S04]  /*96b0*/  HMMA.16816.F32.BF16 R28, R104.reuse, R112, R28 ;  /* 0x00000070681c723c */ /* 0x044fe8000004181c */
[--C-:B-1----:R-:W-:Y:S04]  /*96c0*/  FFMA.FTZ R102, R181, c[0x0][0x2d0], -R153.reuse ;  /* 0x0000b400b5667a23 */ /* 0x102fe80000010899 */
[----:B------:R1:W-:Y:S01]  /*96d0*/  MUFU.EX2 R146, R102 ;  /* 0x0000006600927308 */ /* 0x0003e20000000800 */
[C---:B------:R-:W-:Y:S01]  /*96e0*/  HMMA.16816.F32.BF16 R32, R104.reuse, R114, R32 ;  /* 0x000000726820723c */ /* 0x040fe20000041820 */
[----:B------:R-:W2:Y:S07]  /*96f0*/  LDSM.16.MT88.4 R112, [R229+0x3900] ;  /* 0x00390000e570783b */ /* 0x000eae0000004200 */
[C---:B---3--:R-:W-:Y:S08]  /*9700*/  HMMA.16816.F32.BF16 R36, R104.reuse, R116, R36 ;  /* 0x000000746824723c */ /* 0x048ff00000041824 */
[C---:B------:R-:W-:Y:S01]  /*9710*/  HMMA.16816.F32.BF16 R40, R104.reuse, R118, R40 ;  /* 0x000000766828723c */ /* 0x040fe20000041828 */
[----:B------:R-:W3:Y:S03]  /*9720*/  LDSM.16.MT88.4 R116, [R228+0x3900] ;  /* 0x00390000e474783b */ /* 0x000ee60000004200 */
[----:B-1----:R-:W-:Y:S04]  /*9730*/  FFMA.FTZ R102, R180, c[0x0][0x2d0], -R153 ;  /* 0x0000b400b4667a23 */ /* 0x002fe80000010899 */
[C---:B----4-:R-:W-:Y:S01]  /*9740*/  HMMA.16816.F32.BF16 R44, R104.reuse, R108, R44 ;  /* 0x0000006c682c723c */ /* 0x050fe2000004182c */
[----:B------:R1:W4:Y:S07]  /*9750*/  MUFU.EX2 R131, R102 ;  /* 0x0000006600837308 */ /* 0x00032e0000000800 */
[C---:B------:R-:W-:Y:S01]  /*9760*/  HMMA.16816.F32.BF16 R48, R104.reuse, R110, R48 ;  /* 0x0000006e6830723c */ /* 0x040fe20000041830 */
[----:B------:R-:W4:Y:S07]  /*9770*/  LDSM.16.MT88.4 R108, [R225+0x6900] ;  /* 0x00690000e16c783b */ /* 0x000f2e0000004200 */
[C---:B--2---:R-:W-:Y:S08]  /*9780*/  HMMA.16816.F32.BF16 R52, R104.reuse, R112, R52 ;  /* 0x000000706834723c */ /* 0x044ff00000041834 */
[C---:B------:R-:W-:Y:S01]  /*9790*/  HMMA.16816.F32.BF16 R56, R104.reuse, R114, R56 ;  /* 0x000000726838723c */ /* 0x040fe20000041838 */
[----:B------:R-:W2:Y:S03]  /*97a0*/  LDSM.16.MT88.4 R112, [R226+0x6900] ;  /* 0x00690000e270783b */ /* 0x000ea60000004200 */
[--C-:B-1----:R-:W-:Y:S04]  /*97b0*/  FFMA.FTZ R102, R251, c[0x0][0x2d0], -R101.reuse ;  /* 0x0000b400fb667a23 */ /* 0x102fe80000010865 */
[----:B------:R1:W-:Y:S01]  /*97c0*/  MUFU.EX2 R181, R102 ;  /* 0x0000006600b57308 */ /* 0x0003e20000000800 */
[C---:B---3--:R-:W-:Y:S08]  /*97d0*/  HMMA.16816.F32.BF16 R60, R104.reuse, R116, R60 ;  /* 0x00000074683c723c */ /* 0x048ff0000004183c */
[C---:B------:R-:W-:Y:S01]  /*97e0*/  HMMA.16816.F32.BF16 R64, R104.reuse, R118, R64 ;  /* 0x000000766840723c */ /* 0x040fe20000041840 */
[----:B------:R-:W3:Y:S07]  /*97f0*/  LDSM.16.MT88.4 R116, [R229+0x6900] ;  /* 0x00690000e574783b */ /* 0x000eee0000004200 */
[C---:B----4-:R-:W-:Y:S04]  /*9800*/  HMMA.16816.F32.BF16 R68, R104.reuse, R108, R68 ;  /* 0x0000006c6844723c */ /* 0x050fe80000041844 */
[--C-:B-1----:R-:W-:Y:S04]  /*9810*/  FFMA.FTZ R102, R143, c[0x0][0x2d0], -R101.reuse ;  /* 0x0000b4008f667a23 */ /* 0x102fe80000010865 */
[C---:B------:R-:W-:Y:S01]  /*9820*/  HMMA.16816.F32.BF16 R72, R104.reuse, R110, R72 ;  /* 0x0000006e6848723c */ /* 0x040fe20000041848 */
[----:B------:R-:W1:Y:S01]  /*9830*/  LDSM.16.MT88.4 R108, [R228+0x6900] ;  /* 0x00690000e46c783b */ /* 0x000e620000004200 */
[----:B------:R4:W1:Y:S06]  /*9840*/  MUFU.EX2 R180, R102 ;  /* 0x0000006600b47308 */ /* 0x00086c0000000800 */
[C---:B--2---:R-:W-:Y:S08]  /*9850*/  HMMA.16816.F32.BF16 R76, R104.reuse, R112, R76 ;  /* 0x00000070684c723c */ /* 0x044ff0000004184c */
[C---:B------:R-:W-:Y:S01]  /*9860*/  HMMA.16816.F32.BF16 R80, R104.reuse, R114, R80 ;  /* 0x000000726850723c */ /* 0x040fe20000041850 */
[----:B------:R-:W2:Y:S07]  /*9870*/  LDSM.16.MT88.4 R112, [R225+0x1100] ;  /* 0x00110000e170783b */ /* 0x000eae0000004200 */
[C---:B---3--:R-:W-:Y:S04]  /*9880*/  HMMA.16816.F32.BF16 R84, R104.reuse, R116, R84 ;  /* 0x000000746854723c */ /* 0x048fe80000041854 */
[--C-:B----4-:R-:W-:Y:S04]  /*9890*/  FFMA.FTZ R102, R252, c[0x0][0x2d0], -R101.reuse ;  /* 0x0000b400fc667a23 */ /* 0x110fe80000010865 */
[----:B------:R3:W-:Y:S01]  /*98a0*/  MUFU.EX2 R179, R102 ;  /* 0x0000006600b37308 */ /* 0x0007e20000000800 */
[C---:B------:R-:W-:Y:S01]  /*98b0*/  HMMA.16816.F32.BF16 R88, R104.reuse, R118, R88 ;  /* 0x000000766858723c */ /* 0x040fe20000041858 */
[----:B------:R-:W4:Y:S07]  /*98c0*/  LDSM.16.MT88.4 R116, [R226+0x1100] ;  /* 0x00110000e274783b */ /* 0x000f2e0000004200 */
[C---:B-1----:R-:W-:Y:S08]  /*98d0*/  HMMA.16816.F32.BF16 R92, R104.reuse, R108, R92 ;  /* 0x0000006c685c723c */ /* 0x042ff0000004185c */
[----:B------:R-:W-:Y:S01]  /*98e0*/  HMMA.16816.F32.BF16 R96, R104, R110, R96 ;  /* 0x0000006e6860723c */ /* 0x000fe20000041860 */
[----:B------:R-:W1:Y:S03]  /*98f0*/  LDSM.16.MT88.4 R108, [R229+0x1100] ;  /* 0x00110000e56c783b */ /* 0x000e660000004200 */
[----:B---3--:R-:W-:Y:S03]  /*9900*/  FFMA.FTZ R102, R142, c[0x0][0x2d0], -R101 ;  /* 0x0000b4008e667a23 */ /* 0x008fe60000010865 */
[----:B------:R-:W-:Y:S01]  /*9910*/  F2FP.BF16.PACK_AB R104, R147, R141 ;  /* 0x0000008d9368723e */ /* 0x000fe200000010ff */
[----:B------:R3:W2:Y:S01]  /*9920*/  MUFU.EX2 R178, R102 ;  /* 0x0000006600b27308 */ /* 0x0006a20000000800 */
[----:B------:R-:W-:Y:S03]  /*9930*/  F2FP.BF16.PACK_AB R106, R131, R146 ;  /* 0x00000092836a723e */ /* 0x000fe600000010ff */
[----:B------:R-:W-:Y:S01]  /*9940*/  F2FP.BF16.PACK_AB R105, R180, R181 ;  /* 0x000000b5b469723e */ /* 0x000fe200000010ff */
[--C-:B---3--:R-:W-:Y:S01]  /*9950*/  FFMA.FTZ R102, R140, c[0x0][0x2d0], -R153.reuse ;  /* 0x0000b4008c667a23 */ /* 0x108fe20000010899 */
[----:B--2---:R-:W-:Y:S04]  /*9960*/  F2FP.BF16.PACK_AB R107, R178, R179 ;  /* 0x000000b3b26b723e */ /* 0x004fe800000010ff */
[----:B------:R2:W-:Y:S03]  /*9970*/  MUFU.EX2 R140, R102 ;  /* 0x00000066008c7308 */ /* 0x0005e60000000800 */
[C---:B------:R-:W-:Y:S08]  /*9980*/  HMMA.16816.F32.BF16 R4, R104.reuse, R112, R4 ;  /* 0x000000706804723c */ /* 0x040ff00000041804 */
[C---:B------:R-:W-:Y:S01]  /*9990*/  HMMA.16816.F32.BF16 R8, R104.reuse, R114, R8 ;  /* 0x000000726808723c */ /* 0x040fe20000041808 */
[----:B------:R-:W3:Y:S07]  /*99a0*/  LDSM.16.MT88.4 R112, [R228+0x1100] ;  /* 0x00110000e470783b */ /* 0x000eee0000004200 */
[C---:B----4-:R-:W-:Y:S04]  /*99b0*/  HMMA.16816.F32.BF16 R12, R104.reuse, R116, R12 ;  /* 0x00000074680c723c */ /* 0x050fe8000004180c */
[--C-:B--2---:R-:W-:Y:S04]  /*99c0*/  FFMA.FTZ R102, R133, c[0x0][0x2d0], -R153.reuse ;  /* 0x0000b40085667a23 */ /* 0x104fe80000010899 */
[C---:B------:R-:W-:Y:S01]  /*99d0*/  HMMA.16816.F32.BF16 R16, R104.reuse, R118, R16 ;  /* 0x000000766810723c */ /* 0x040fe20000041810 */
[----:B------:R2:W4:Y:S01]  /*99e0*/  MUFU.EX2 R133, R102 ;  /* 0x0000006600857308 */ /* 0x0005220000000800 */
[----:B------:R-:W4:Y:S06]  /*99f0*/  LDSM.16.MT88.4 R116, [R225+0x4100] ;  /* 0x00410000e174783b */ /* 0x000f2c0000004200 */
[C---:B-1----:R-:W-:Y:S08]  /*9a00*/  HMMA.16816.F32.BF16 R20, R104.reuse, R108, R20 ;  /* 0x0000006c6814723c */ /* 0x042ff00000041814 */
[C---:B------:R-:W-:Y:S01]  /*9a10*/  HMMA.16816.F32.BF16 R24, R104.reuse, R110, R24 ;  /* 0x0000006e6818723c */ /* 0x040fe20000041818 */
[----:B------:R-:W1:Y:S07]  /*9a20*/  LDSM.16.MT88.4 R108, [R226+0x4100] ;  /* 0x00410000e26c783b */ /* 0x000e6e0000004200 */
[C---:B---3--:R-:W-:Y:S04]  /*9a30*/  HMMA.16816.F32.BF16 R28, R104.reuse, R112, R28 ;  /* 0x00000070681c723c */ /* 0x048fe8000004181c */
[--C-:B--2---:R-:W-:Y:S04]  /*9a40*/  FFMA.FTZ R102, R134, c[0x0][0x2d0], -R153.reuse ;  /* 0x0000b40086667a23 */ /* 0x104fe80000010899 */
[----:B------:R2:W-:Y:S01]  /*9a50*/  MUFU.EX2 R134, R102 ;  /* 0x0000006600867308 */ /* 0x0005e20000000800 */
[C---:B------:R-:W-:Y:S01]  /*9a60*/  HMMA.16816.F32.BF16 R32, R104.reuse, R114, R32 ;  /* 0x000000726820723c */ /* 0x040fe20000041820 */
[----:B------:R-:W3:Y:S07]  /*9a70*/  LDSM.16.MT88.4 R112, [R229+0x4100] ;  /* 0x00410000e570783b */ /* 0x000eee0000004200 */
[C---:B----4-:R-:W-:Y:S08]  /*9a80*/  HMMA.16816.F32.BF16 R36, R104.reuse, R116, R36 ;  /* 0x000000746824723c */ /* 0x050ff00000041824 */
[C---:B------:R-:W-:Y:S01]  /*9a90*/  HMMA.16816.F32.BF16 R40, R104.reuse, R118, R40 ;  /* 0x000000766828723c */ /* 0x040fe20000041828 */
[----:B------:R-:W4:Y:S03]  /*9aa0*/  LDSM.16.MT88.4 R116, [R228+0x4100] ;  /* 0x00410000e474783b */ /* 0x000f260000004200 */
[----:B--2---:R-:W-:Y:S04]  /*9ab0*/  FFMA.FTZ R102, R135, c[0x0][0x2d0], -R153 ;  /* 0x0000b40087667a23 */ /* 0x004fe80000010899 */
[C---:B-1----:R-:W-:Y:S01]  /*9ac0*/  HMMA.16816.F32.BF16 R44, R104.reuse, R108, R44 ;  /* 0x0000006c682c723c */ /* 0x042fe2000004182c */
[----:B------:R1:W2:Y:S07]  /*9ad0*/  MUFU.EX2 R135, R102 ;  /* 0x0000006600877308 */ /* 0x0002ae0000000800 */
[C---:B------:R-:W-:Y:S01]  /*9ae0*/  HMMA.16816.F32.BF16 R48, R104.reuse, R110, R48 ;  /* 0x0000006e6830723c */ /* 0x040fe20000041830 */
[----:B------:R-:W2:Y:S07]  /*9af0*/  LDSM.16.MT88.4 R108, [R225+0x7100] ;  /* 0x00710000e16c783b */ /* 0x000eae0000004200 */
[C---:B---3--:R-:W-:Y:S08]  /*9b00*/  HMMA.16816.F32.BF16 R52, R104.reuse, R112, R52 ;  /* 0x000000706834723c */ /* 0x048ff00000041834 */
[C---:B------:R-:W-:Y:S01]  /*9b10*/  HMMA.16816.F32.BF16 R56, R104.reuse, R114, R56 ;  /* 0x000000726838723c */ /* 0x040fe20000041838 */
[----:B------:R-:W3:Y:S03]  /*9b20*/  LDSM.16.MT88.4 R112, [R226+0x7100] ;  /* 0x00710000e270783b */ /* 0x000ee60000004200 */
[----:B-1----:R-:W-:Y:S02]  /*9b30*/  FFMA.FTZ R102, R129, c[0x0][0x2d0], -R101 ;  /* 0x0000b40081667a23 */ /* 0x002fe40000010865 */
[----:B------:R-:W-:Y:S02]  /*9b40*/  FFMA.FTZ R129, R120, c[0x0][0x2d0], -R153 ;  /* 0x0000b40078817a23 */ /* 0x000fe40000010899 */
[----:B------:R1:W-:Y:S01]  /*9b50*/  MUFU.EX2 R175, R102 ;  /* 0x0000006600af7308 */ /* 0x0003e20000000800 */
[C---:B----4-:R-:W-:Y:S08]  /*9b60*/  HMMA.16816.F32.BF16 R60, R104.reuse, R116, R60 ;  /* 0x00000074683c723c */ /* 0x050ff0000004183c */
[C---:B------:R-:W-:Y:S01]  /*9b70*/  HMMA.16816.F32.BF16 R64, R104.reuse, R118, R64 ;  /* 0x000000766840723c */ /* 0x040fe20000041840 */
[----:B------:R-:W4:Y:S01]  /*9b80*/  LDSM.16.MT88.4 R116, [R229+0x7100] ;  /* 0x00710000e574783b */ /* 0x000f220000004200 */
[----:B------:R3:W-:Y:S06]  /*9b90*/  MUFU.EX2 R176, R129 ;  /* 0x0000008100b07308 */ /* 0x0007ec0000000800 */
[C---:B--2---:R-:W-:Y:S04]  /*9ba0*/  HMMA.16816.F32.BF16 R68, R104.reuse, R108, R68 ;  /* 0x0000006c6844723c */ /* 0x044fe80000041844 */
[--C-:B-1----:R-:W-:Y:S04]  /*9bb0*/  FFMA.FTZ R102, R128, c[0x0][0x2d0], -R101.reuse ;  /* 0x0000b40080667a23 */ /* 0x102fe80000010865 */
[C---:B------:R-:W-:Y:S01]  /*9bc0*/  HMMA.16816.F32.BF16 R72, R104.reuse, R110, R72 ;  /* 0x0000006e6848723c */ /* 0x040fe20000041848 */
[----:B------:R-:W1:Y:S01]  /*9bd0*/  LDSM.16.MT88.4 R108, [R228+0x7100] ;  /* 0x00710000e46c783b */ /* 0x000e620000004200 */
[----:B------:R2:W1:Y:S06]  /*9be0*/  MUFU.EX2 R174, R102 ;  /* 0x0000006600ae7308 */ /* 0x00046c0000000800 */
[C---:B---3--:R-:W-:Y:S04]  /*9bf0*/  HMMA.16816.F32.BF16 R76, R104.reuse, R112, R76 ;  /* 0x00000070684c723c */ /* 0x048fe8000004184c */
[----:B------:R-:W-:Y:S04]  /*9c00*/  MOV R129, R141 ;  /* 0x0000008d00817202 */ /* 0x000fe80000000f00 */
[C---:B------:R-:W-:Y:S01]  /*9c10*/  HMMA.16816.F32.BF16 R80, R104.reuse, R114, R80 ;  /* 0x000000726850723c */ /* 0x040fe20000041850 */
[----:B------:R-:W3:Y:S07]  /*9c20*/  LDSM.16.MT88.4 R112, [R225+0x1900] ;  /* 0x00190000e170783b */ /* 0x000eee0000004200 */
[C---:B----4-:R-:W-:Y:S04]  /*9c30*/  HMMA.16816.F32.BF16 R84, R104.reuse, R116, R84 ;  /* 0x000000746854723c */ /* 0x050fe80000041854 */
[--C-:B--2---:R-:W-:Y:S04]  /*9c40*/  FFMA.FTZ R102, R127, c[0x0][0x2d0], -R101.reuse ;  /* 0x0000b4007f667a23 */ /* 0x104fe80000010865 */
[----:B------:R2:W-:Y:S01]  /*9c50*/  MUFU.EX2 R173, R102 ;  /* 0x0000006600ad7308 */ /* 0x0005e20000000800 */
[C---:B------:R-:W-:Y:S01]  /*9c60*/  HMMA.16816.F32.BF16 R88, R104.reuse, R118, R88 ;  /* 0x000000766858723c */ /* 0x040fe20000041858 */
[----:B------:R-:W4:Y:S07]  /*9c70*/  LDSM.16.MT88.4 R116, [R226+0x1900] ;  /* 0x00190000e274783b */ /* 0x000f2e0000004200 */
[C---:B-1----:R-:W-:Y:S08]  /*9c80*/  HMMA.16816.F32.BF16 R92, R104.reuse, R108, R92 ;  /* 0x0000006c685c723c */ /* 0x042ff0000004185c */
[----:B------:R-:W-:Y:S01]  /*9c90*/  HMMA.16816.F32.BF16 R96, R104, R110, R96 ;  /* 0x0000006e6860723c */ /* 0x000fe20000041860 */
[----:B------:R-:W1:Y:S03]  /*9ca0*/  LDSM.16.MT88.4 R108, [R229+0x1900] ;  /* 0x00190000e56c783b */ /* 0x000e660000004200 */
[----:B--2---:R-:W-:Y:S01]  /*9cb0*/  FFMA.FTZ R102, R126, c[0x0][0x2d0], -R101 ;  /* 0x0000b4007e667a23 */ /* 0x004fe20000010865 */
[----:B------:R-:W-:Y:S04]  /*9cc0*/  MOV R126, R125 ;  /* 0x0000007d007e7202 */ /* 0x000fe80000000f00 */
[----:B------:R-:W2:Y:S01]  /*9cd0*/  LDL.LU R125, [R1] ;  /* 0x00000000017d7983 */ /* 0x000ea20000300800 */
[----:B------:R3:W3:Y:S02]  /*9ce0*/  MUFU.EX2 R172, R102 ;  /* 0x0000006600ac7308 */ /* 0x0006e40000000800 */
[----:B------:R-:W-:Y:S02]  /*9cf0*/  F2FP.BF16.PACK_AB R104, R133, R140 ;  /* 0x0000008c8568723e */ /* 0x000fe400000010ff */
[----:B------:R-:W-:Y:S02]  /*9d00*/  F2FP.BF16.PACK_AB R106, R135, R134 ;  /* 0x00000086876a723e */ /* 0x000fe400000010ff */
[----:B------:R-:W-:Y:S01]  /*9d10*/  F2FP.BF16.PACK_AB R105, R174, R175 ;  /* 0x000000afae69723e */ /* 0x000fe200000010ff */
[--C-:B---3--:R-:W-:Y:S01]  /*9d20*/  FFMA.FTZ R102, R124, c[0x0][0x2d0], -R153.reuse ;  /* 0x0000b4007c667a23 */ /* 0x108fe20000010899 */
[----:B------:R-:W-:Y:S01]  /*9d30*/  F2FP.BF16.PACK_AB R107, R172, R173 ;  /* 0x000000adac6b723e */ /* 0x000fe200000010ff */
[----:B------:R-:W3:Y:S02]  /*9d40*/  LDL.LU R124, [R1+0x4] ;  /* 0x00000400017c7983 */ /* 0x000ee40000300800 */
[----:B------:R1:W-:Y:S04]  /*9d50*/  MUFU.EX2 R251, R102 ;  /* 0x0000006600fb7308 */ /* 0x0003e80000000800 */
[C---:B------:R-:W-:Y:S08]  /*9d60*/  HMMA.16816.F32.BF16 R4, R104.reuse, R112, R4 ;  /* 0x000000706804723c */ /* 0x040ff00000041804 */
[C---:B------:R-:W-:Y:S01]  /*9d70*/  HMMA.16816.F32.BF16 R8, R104.reuse, R114, R8 ;  /* 0x000000726808723c */ /* 0x040fe20000041808 */
[----:B------:R-:W1:Y:S07]  /*9d80*/  LDSM.16.MT88.4 R112, [R228+0x1900] ;  /* 0x00190000e470783b */ /* 0x000e6e0000004200 */
[C---:B----4-:R-:W-:Y:S04]  /*9d90*/  HMMA.16816.F32.BF16 R12, R104.reuse, R116, R12 ;  /* 0x00000074680c723c */ /* 0x050fe8000004180c */
[--C-:B-1----:R-:W-:Y:S04]  /*9da0*/  FFMA.FTZ R102, R126, c[0x0][0x2d0], -R153.reuse ;  /* 0x0000b4007e667a23 */ /* 0x102fe80000010899 */
[C---:B------:R-:W-:Y:S01]  /*9db0*/  HMMA.16816.F32.BF16 R16, R104.reuse, R118, R16 ;  /* 0x000000766810723c */ /* 0x040fe20000041810 */
[----:B------:R1:W4:Y:S01]  /*9dc0*/  MUFU.EX2 R252, R102 ;  /* 0x0000006600fc7308 */ /* 0x0003220000000800 */
[----:B------:R-:W4:Y:S06]  /*9dd0*/  LDSM.16.MT88.4 R116, [R225+0x4900] ;  /* 0x00490000e174783b */ /* 0x000f2c0000004200 */
[C---:B------:R-:W-:Y:S08]  /*9de0*/  HMMA.16816.F32.BF16 R20, R104.reuse, R108, R20 ;  /* 0x0000006c6814723c */ /* 0x040ff00000041814 */
[C---:B------:R-:W-:Y:S01]  /*9df0*/  HMMA.16816.F32.BF16 R24, R104.reuse, R110, R24 ;  /* 0x0000006e6818723c */ /* 0x040fe20000041818 */
[----:B------:R-:W4:Y:S07]  /*9e00*/  LDSM.16.MT88.4 R108, [R226+0x4900] ;  /* 0x00490000e26c783b */ /* 0x000f2e0000004200 */
[C---:B------:R-:W-:Y:S04]  /*9e10*/  HMMA.16816.F32.BF16 R28, R104.reuse, R112, R28 ;  /* 0x00000070681c723c */ /* 0x040fe8000004181c */
[--C-:B-1----:R-:W-:Y:S04]  /*9e20*/  FFMA.FTZ R102, R123, c[0x0][0x2d0], -R153.reuse ;  /* 0x0000b4007b667a23 */ /* 0x102fe80000010899 */
[----:B------:R1:W-:Y:S01]  /*9e30*/  MUFU.EX2 R183, R102 ;  /* 0x0000006600b77308 */ /* 0x0003e20000000800 */
[C---:B------:R-:W-:Y:S01]  /*9e40*/  HMMA.16816.F32.BF16 R32, R104.reuse, R114, R32 ;  /* 0x000000726820723c */ /* 0x040fe20000041820 */
[----:B------:R-:W4:Y:S07]  /*9e50*/  LDSM.16.MT88.4 R112, [R229+0x4900] ;  /* 0x00490000e570783b */ /* 0x000f2e0000004200 */
[C---:B----4-:R-:W-:Y:S08]  /*9e60*/  HMMA.16816.F32.BF16 R36, R104.reuse, R116, R36 ;  /* 0x000000746824723c */ /* 0x050ff00000041824 */
[C---:B------:R-:W-:Y:S01]  /*9e70*/  HMMA.16816.F32.BF16 R40, R104.reuse, R118, R40 ;  /* 0x000000766828723c */ /* 0x040fe20000041828 */
[----:B------:R-:W4:Y:S03]  /*9e80*/  LDSM.16.MT88.4 R116, [R228+0x4900] ;  /* 0x00490000e474783b */ /* 0x000f260000004200 */
[----:B-1----:R-:W-:Y:S04]  /*9e90*/  FFMA.FTZ R102, R122, c[0x0][0x2d0], -R153 ;  /* 0x0000b4007a667a23 */ /* 0x002fe80000010899 */
[C---:B------:R-:W-:Y:S01]  /*9ea0*/  HMMA.16816.F32.BF16 R44, R104.reuse, R108, R44 ;  /* 0x0000006c682c723c */ /* 0x040fe2000004182c */
[----:B------:R1:W1:Y:S07]  /*9eb0*/  MUFU.EX2 R182, R102 ;  /* 0x0000006600b67308 */ /* 0x00026e0000000800 */
[C---:B------:R-:W-:Y:S01]  /*9ec0*/  HMMA.16816.F32.BF16 R48, R104.reuse, R110, R48 ;  /* 0x0000006e6830723c */ /* 0x040fe20000041830 */
[----:B------:R-:W4:Y:S07]  /*9ed0*/  LDSM.16.MT88.4 R108, [R225+0x7900] ;  /* 0x00790000e16c783b */ /* 0x000f2e0000004200 */
[C---:B------:R-:W-:Y:S08]  /*9ee0*/  HMMA.16816.F32.BF16 R52, R104.reuse, R112, R52 ;  /* 0x000000706834723c */ /* 0x040ff00000041834 */
[C---:B------:R-:W-:Y:S01]  /*9ef0*/  HMMA.16816.F32.BF16 R56, R104.reuse, R114, R56 ;  /* 0x000000726838723c */ /* 0x040fe20000041838 */
[----:B------:R-:W4:Y:S03]  /*9f00*/  LDSM.16.MT88.4 R112, [R226+0x7900] ;  /* 0x00790000e270783b */ /* 0x000f260000004200 */
[--C-:B-1----:R-:W-:Y:S04]  /*9f10*/  FFMA.FTZ R102, R169, c[0x0][0x2d0], -R101.reuse ;  /* 0x0000b400a9667a23 */ /* 0x102fe80000010865 */
[----:B------:R1:W-:Y:S01]  /*9f20*/  MUFU.EX2 R169, R102 ;  /* 0x0000006600a97308 */ /* 0x0003e20000000800 */
[C---:B----4-:R-:W-:Y:S08]  /*9f30*/  HMMA.16816.F32.BF16 R60, R104.reuse, R116, R60 ;  /* 0x00000074683c723c */ /* 0x050ff0000004183c */
[C---:B------:R-:W-:Y:S01]  /*9f40*/  HMMA.16816.F32.BF16 R64, R104.reuse, R118, R64 ;  /* 0x000000766840723c */ /* 0x040fe20000041840 */
[----:B------:R-:W4:Y:S07]  /*9f50*/  LDSM.16.MT88.4 R116, [R229+0x7900] ;  /* 0x00790000e574783b */ /* 0x000f2e0000004200 */
[C---:B------:R-:W-:Y:S04]  /*9f60*/  HMMA.16816.F32.BF16 R68, R104.reuse, R108, R68 ;  /* 0x0000006c6844723c */ /* 0x040fe80000041844 */
[--C-:B-1----:R-:W-:Y:S04]  /*9f70*/  FFMA.FTZ R102, R168, c[0x0][0x2d0], -R101.reuse ;  /* 0x0000b400a8667a23 */ /* 0x102fe80000010865 */
[C---:B------:R-:W-:Y:S01]  /*9f80*/  HMMA.16816.F32.BF16 R72, R104.reuse, R110, R72 ;  /* 0x0000006e6848723c */ /* 0x040fe20000041848 */
[----:B------:R-:W1:Y:S01]  /*9f90*/  LDSM.16.MT88.4 R108, [R228+0x7900] ;  /* 0x00790000e46c783b */ /* 0x000e620000004200 */
[----:B------:R4:W1:Y:S06]  /*9fa0*/  MUFU.EX2 R168, R102 ;  /* 0x0000006600a87308 */ /* 0x00086c0000000800 */
[C---:B------:R-:W-:Y:S08]  /*9fb0*/  HMMA.16816.F32.BF16 R76, R104.reuse, R112, R76 ;  /* 0x00000070684c723c */ /* 0x040ff0000004184c */
[C---:B------:R-:W-:Y:S01]  /*9fc0*/  HMMA.16816.F32.BF16 R80, R104.reuse, R114, R80 ;  /* 0x000000726850723c */ /* 0x040fe20000041850 */
[----:B------:R-:W1:Y:S07]  /*9fd0*/  LDSM.16.MT88.4 R112, [R225+0x2100] ;  /* 0x00210000e170783b */ /* 0x000e6e0000004200 */
[C---:B----4-:R-:W-:Y:S04]  /*9fe0*/  HMMA.16816.F32.BF16 R84, R104.reuse, R116, R84 ;  /* 0x000000746854723c */ /* 0x050fe80000041854 */
[--C-:B------:R-:W-:Y:S04]  /*9ff0*/  FFMA.FTZ R102, R167, c[0x0][0x2d0], -R101.reuse ;  /* 0x0000b400a7667a23 */ /* 0x100fe80000010865 */
[----:B------:R4:W-:Y:S01]  /*a000*/  MUFU.EX2 R167, R102 ;  /* 0x0000006600a77308 */ /* 0x0009e20000000800 */
[C---:B------:R-:W-:Y:S01]  /*a010*/  HMMA.16816.F32.BF16 R88, R104.reuse, R118, R88 ;  /* 0x000000766858723c */ /* 0x040fe20000041858 */
[----:B------:R-:W1:Y:S07]  /*a020*/  LDSM.16.MT88.4 R116, [R226+0x2100] ;  /* 0x00210000e274783b */ /* 0x000e6e0000004200 */
[C---:B-1----:R-:W-:Y:S08]  /*a030*/  HMMA.16816.F32.BF16 R92, R104.reuse, R108, R92 ;  /* 0x0000006c685c723c */ /* 0x042ff0000004185c */
[----:B------:R-:W-:Y:S01]  /*a040*/  HMMA.16816.F32.BF16 R96, R104, R110, R96 ;  /* 0x0000006e6860723c */ /* 0x000fe20000041860 */
[----:B------:R-:W-:Y:S03]  /*a050*/  LDSM.16.MT88.4 R108, [R228+0x2100] ;  /* 0x00210000e46c783b */ /* 0x000fe60000004200 */
[----:B----4-:R-:W-:Y:S03]  /*a060*/  FFMA.FTZ R102, R166, c[0x0][0x2d0], -R101 ;  /* 0x0000b400a6667a23 */ /* 0x010fe60000010865 */
[----:B------:R-:W-:Y:S01]  /*a070*/  F2FP.BF16.PACK_AB R104, R252, R251 ;  /* 0x000000fbfc68723e */ /* 0x000fe200000010ff */
[----:B------:R1:W4:Y:S01]  /*a080*/  MUFU.EX2 R166, R102 ;  /* 0x0000006600a67308 */ /* 0x0003220000000800 */
[----:B------:R-:W-:Y:S03]  /*a090*/  F2FP.BF16.PACK_AB R106, R182, R183 ;  /* 0x000000b7b66a723e */ /* 0x000fe600000010ff */
[----:B------:R-:W-:Y:S01]  /*a0a0*/  F2FP.BF16.PACK_AB R105, R168, R169 ;  /* 0x000000a9a869723e */ /* 0x000fe200000010ff */
[--C-:B-1----:R-:W-:Y:S01]  /*a0b0*/  FFMA.FTZ R102, R121, c[0x0][0x2d0], -R153.reuse ;  /* 0x0000b40079667a23 */ /* 0x102fe20000010899 */
[----:B----4-:R-:W-:Y:S01]  /*a0c0*/  F2FP.BF16.PACK_AB R107, R166, R167 ;  /* 0x000000a7a66b723e */ /* 0x010fe200000010ff */
[----:B------:R-:W1:Y:S01]  /*a0d0*/  LDSM.16.MT88.4 R120, [R229+0x2100] ;  /* 0x00210000e578783b */ /* 0x000e620000004200 */
[----:B------:R-:W-:Y:S02]  /*a0e0*/  FFMA.FTZ R153, R170, c[0x0][0x2d0], -R153 ;  /* 0x0000b400aa997a23 */ /* 0x000fe40000010899 */
[----:B------:R-:W-:Y:S03]  /*a0f0*/  MUFU.EX2 R177, R102 ;  /* 0x0000006600b17308 */ /* 0x000fe60000000800 */
[C---:B------:R-:W-:Y:S07]  /*a100*/  HMMA.16816.F32.BF16 R4, R104.reuse, R112, R4 ;  /* 0x000000706804723c */ /* 0x040fee0000041804 */
[----:B------:R-:W4:Y:S01]  /*a110*/  MUFU.EX2 R170, R153 ;  /* 0x0000009900aa7308 */ /* 0x000f220000000800 */
[C---:B------:R-:W-:Y:S01]  /*a120*/  HMMA.16816.F32.BF16 R8, R104.reuse, R114, R8 ;  /* 0x000000726808723c */ /* 0x040fe20000041808 */
[----:B------:R-:W3:Y:S07]  /*a130*/  LDSM.16.MT88.4 R112, [R225+0x5100] ;  /* 0x00510000e170783b */ /* 0x000eee0000004200 */
[C---:B------:R-:W-:Y:S08]  /*a140*/  HMMA.16816.F32.BF16 R12, R104.reuse, R116, R12 ;  /* 0x00000074680c723c */ /* 0x040ff0000004180c */
[C---:B------:R-:W-:Y:S01]  /*a150*/  HMMA.16816.F32.BF16 R16, R104.reuse, R118, R16 ;  /* 0x000000766810723c */ /* 0x040fe20000041810 */
[----:B------:R-:W-:Y:S07]  /*a160*/  LDSM.16.MT88.4 R116, [R229+0x5100] ;  /* 0x00510000e574783b */ /* 0x000fee0000004200 */
[C---:B-1----:R-:W-:Y:S04]  /*a170*/  HMMA.16816.F32.BF16 R20, R104.reuse, R120, R20 ;  /* 0x000000786814723c */ /* 0x042fe80000041814 */
[----:B--2---:R-:W-:Y:S04]  /*a180*/  FFMA.FTZ R2, R2, R125, R164 ;  /* 0x0000007d02027223 */ /* 0x004fe800000100a4 */
[C---:B------:R-:W-:Y:S01]  /*a190*/  HMMA.16816.F32.BF16 R24, R104.reuse, R122, R24 ;  /* 0x0000007a6818723c */ /* 0x040fe20000041818 */
[----:B------:R-:W-:Y:S07]  /*a1a0*/  LDSM.16.MT88.4 R120, [R228+0x5100] ;  /* 0x00510000e478783b */ /* 0x000fee0000004200 */
[C---:B------:R-:W-:Y:S08]  /*a1b0*/  HMMA.16816.F32.BF16 R28, R104.reuse, R108, R28 ;  /* 0x0000006c681c723c */ /* 0x040ff0000004181c */
[C---:B------:R-:W-:Y:S01]  /*a1c0*/  HMMA.16816.F32.BF16 R32, R104.reuse, R110, R32 ;  /* 0x0000006e6820723c */ /* 0x040fe20000041820 */
[----:B------:R-:W-:Y:S03]  /*a1d0*/  LDSM.16.MT88.4 R108, [R225+0x8100] ;  /* 0x00810000e16c783b */ /* 0x000fe60000004200 */
[----:B---3--:R-:W-:Y:S01]  /*a1e0*/  FFMA.FTZ R128, R0, R124, R154 ;  /* 0x0000007c00807223 */ /* 0x008fe2000001009a */
[----:B----4-:R-:W-:Y:S01]  /*a1f0*/  F2FP.BF16.PACK_AB R154, R170, R171 ;  /* 0x000000abaa9a723e */ /* 0x010fe200000010ff */
[--C-:B------:R-:W-:Y:S02]  /*a200*/  FFMA.FTZ R0, R244, c[0x0][0x2d0], -R101.reuse ;  /* 0x0000b400f4007a23 */ /* 0x100fe40000010865 */
[C---:B------:R-:W-:Y:S01]  /*a210*/  HMMA.16816.F32.BF16 R36, R104.reuse, R112, R36 ;  /* 0x000000706824723c */ /* 0x040fe20000041824 */
[----:B------:R-:W1:Y:S01]  /*a220*/  LDSM.16.MT88.4 R124, [R226+0x5100] ;  /* 0x00510000e27c783b */ /* 0x000e620000004200 */
[----:B------:R2:W-:Y:S06]  /*a230*/  MUFU.EX2 R164, R0 ;  /* 0x0000000000a47308 */ /* 0x0005ec0000000800 */
[C---:B------:R-:W-:Y:S01]  /*a240*/  HMMA.16816.F32.BF16 R40, R104.reuse, R114, R40 ;  /* 0x000000726828723c */ /* 0x040fe20000041828 */
[----:B------:R-:W3:Y:S08]  /*a250*/  LDSM.16.MT88.4 R112, [R226+0x8100] ;  /* 0x00810000e270783b */ /* 0x000ef00000004200 */
[----:B------:R4:W5:Y:S03]  /*a260*/  LDL.LU R244, [R1+0x64] ;  /* 0x0000640001f47983 */ /* 0x0009660000300800 */
[--C-:B--2---:R-:W-:Y:S02]  /*a270*/  FFMA.FTZ R0, R245, c[0x0][0x2d0], -R101.reuse ;  /* 0x0000b400f5007a23 */ /* 0x104fe40000010865 */
[----:B------:R4:W5:Y:S01]  /*a280*/  LDL.LU R245, [R1+0x60] ;  /* 0x0000600001f57983 */ /* 0x0009620000300800 */
[----:B------:R-:W-:Y:S01]  /*a290*/  FFMA.FTZ R101, R152, c[0x0][0x2d0], -R101 ;  /* 0x0000b40098657a23 */ /* 0x000fe20000010865 */
[----:B------:R2:W2:Y:S01]  /*a2a0*/  MUFU.EX2 R102, R0 ;  /* 0x0000000000667308 */ /* 0x0004a20000000800 */
[----:B------:R-:W-:Y:S01]  /*a2b0*/  F2FP.BF16.PACK_AB R152, R176, R177 ;  /* 0x000000b1b098723e */ /* 0x000fe200000010ff */
[C---:B-1----:R-:W-:Y:S08]  /*a2c0*/  HMMA.16816.F32.BF16 R44, R104.reuse, R124, R44 ;  /* 0x0000007c682c723c */ /* 0x042ff0000004182c */
[----:B------:R-:W1:Y:S01]  /*a2d0*/  MUFU.EX2 R101, R101 ;  /* 0x0000006500657308 */ /* 0x000e620000000800 */
[C---:B------:R-:W-:Y:S01]  /*a2e0*/  HMMA.16816.F32.BF16 R48, R104.reuse, R126, R48 ;  /* 0x0000007e6830723c */ /* 0x040fe20000041830 */
[----:B------:R-:W3:Y:S02]  /*a2f0*/  LDSM.16.MT88.4 R124, [R229+0x8100] ;  /* 0x00810000e57c783b */ /* 0x000ee40000004200 */
[----:B--2---:R-:W-:Y:S01]  /*a300*/  FADD.FTZ R0, R246, R2 ;  /* 0x00000002f6007221 */ /* 0x004fe20000010000 */
[----:B------:R-:W-:Y:S04]  /*a310*/  F2FP.BF16.PACK_AB R153, R102, R164 ;  /* 0x000000a46699723e */ /* 0x000fe800000010ff */
[C---:B------:R-:W-:Y:S01]  /*a320*/  HMMA.16816.F32.BF16 R52, R104.reuse, R116, R52 ;  /* 0x000000746834723c */ /* 0x040fe20000041834 */
[----:B------:R4:W5:Y:S03]  /*a330*/  LDL.LU R246, [R1+0x5c] ;  /* 0x00005c0001f67983 */ /* 0x0009660000300800 */
[----:B------:R-:W-:Y:S01]  /*a340*/  FADD.FTZ R2, R247, R128 ;  /* 0x00000080f7027221 */ /* 0x000fe20000010000 */
[----:B------:R-:W-:Y:S01]  /*a350*/  MOV R128, R140 ;  /* 0x0000008c00807202 */ /* 0x000fe20000000f00 */
[----:B------:R4:W5:Y:S01]  /*a360*/  LDL.LU R247, [R1+0x58] ;  /* 0x0000580001f77983 */ /* 0x0009620000300800 */
[----:B------:R-:W-:Y:S01]  /*a370*/  FADD.FTZ R0, R248, R0 ;  /* 0x00000000f8007221 */ /* 0x000fe20000010000 */
[C---:B------:R-:W-:Y:S02]  /*a380*/  HMMA.16816.F32.BF16 R56, R104.reuse, R118, R56 ;  /* 0x000000766838723c */ /* 0x040fe40000041838 */
[----:B------:R4:W5:Y:S02]  /*a390*/  LDL.LU R248, [R1+0x54] ;  /* 0x0000540001f87983 */ /* 0x0009640000300800 */
[----:B------:R-:W-:Y:S02]  /*a3a0*/  FADD.FTZ R0, R231, R0 ;  /* 0x00000000e7007221 */ /* 0x000fe40000010000 */
[----:B------:R4:W5:Y:S01]  /*a3b0*/  LDL.LU R231, [R1+0x50] ;  /* 0x0000500001e77983 */ /* 0x0009620000300800 */
[----:B------:R-:W-:Y:S01]  /*a3c0*/  FADD.FTZ R2, R155, R2 ;  /* 0x000000029b027221 */ /* 0x000fe20000010000 */
[C---:B------:R-:W-:Y:S02]  /*a3d0*/  HMMA.16816.F32.BF16 R60, R104.reuse, R120, R60 ;  /* 0x00000078683c723c */ /* 0x040fe4000004183c */
[----:B------:R-:W2:Y:S02]  /*a3e0*/  LDSM.16.MT88.4 R116, [R228+0x8100] ;  /* 0x00810000e474783b */ /* 0x000ea40000004200 */
[----:B-1----:R-:W-:Y:S01]  /*a3f0*/  F2FP.BF16.PACK_AB R155, R101, R103 ;  /* 0x00000067659b723e */ /* 0x002fe200000010ff */
[----:B------:R-:W-:Y:S02]  /*a400*/  FADD.FTZ R165, R165, R2 ;  /* 0x00000002a5a57221 */ /* 0x000fe40000010000 */
[----:B------:R-:W-:Y:S01]  /*a410*/  FADD.FTZ R2, R130, R0 ;  /* 0x0000000082027221 */ /* 0x000fe20000010000 */
[C---:B------:R-:W-:Y:S02]  /*a420*/  HMMA.16816.F32.BF16 R64, R104.reuse, R122, R64 ;  /* 0x0000007a6840723c */ /* 0x040fe40000041840 */
[----:B------:R-:W-:Y:S02]  /*a430*/  LDSM.16.MT88.4 R120, [R226+0x2900] ;  /* 0x00290000e278783b */ /* 0x000fe40000004200 */
[----:B------:R-:W-:Y:S02]  /*a440*/  MOV R130, R133 ;  /* 0x0000008500827202 */ /* 0x000fe40000000f00 */
[----:B------:R-:W-:Y:S02]  /*a450*/  MOV R0, R132 ;  /* 0x0000008400007202 */ /* 0x000fe40000000f00 */
[C---:B------:R-:W-:Y:S02]  /*a460*/  HMMA.16816.F32.BF16 R68, R104.reuse, R108, R68 ;  /* 0x0000006c6844723c */ /* 0x040fe40000041844 */
[----:B------:R-:W-:Y:S02]  /*a470*/  LDSM.16.MT88.4 R140, [R225+0x5900] ;  /* 0x00590000e18c783b */ /* 0x000fe40000004200 */
[----:B------:R-:W-:Y:S04]  /*a480*/  FADD.FTZ R0, R0, R165 ;  /* 0x000000a500007221 */ /* 0x000fe80000010000 */
[C---:B------:R-:W-:Y:S02]  /*a490*/  HMMA.16816.F32.BF16 R72, R104.reuse, R110, R72 ;  /* 0x0000006e6848723c */ /* 0x040fe40000041848 */
[----:B------:R-:W1:Y:S06]  /*a4a0*/  LDSM.16.MT88.4 R108, [R225+0x2900] ;  /* 0x00290000e16c783b */ /* 0x000e6c0000004200 */
[C---:B---3--:R-:W-:Y:S08]  /*a4b0*/  HMMA.16816.F32.BF16 R76, R104.reuse, R112, R76 ;  /* 0x00000070684c723c */ /* 0x048ff0000004184c */
[C---:B------:R-:W-:Y:S08]  /*a4c0*/  HMMA.16816.F32.BF16 R80, R104.reuse, R114, R80 ;  /* 0x000000726850723c */ /* 0x040ff00000041850 */
[C---:B------:R-:W-:Y:S08]  /*a4d0*/  HMMA.16816.F32.BF16 R84, R104.reuse, R124, R84 ;  /* 0x0000007c6854723c */ /* 0x040ff00000041854 */
[C---:B------:R-:W-:Y:S01]  /*a4e0*/  HMMA.16816.F32.BF16 R88, R104.reuse, R126, R88 ;  /* 0x0000007e6858723c */ /* 0x040fe20000041858 */
[----:B------:R-:W3:Y:S07]  /*a4f0*/  LDSM.16.MT88.4 R124, [R229+0x2900] ;  /* 0x00290000e57c783b */ /* 0x000eee0000004200 */
[C---:B--2---:R-:W-:Y:S07]  /*a500*/  HMMA.16816.F32.BF16 R92, R104.reuse, R116, R92 ;  /* 0x00000074685c723c */ /* 0x044fee000004185c */
[----:B------:R-:W-:Y:S01]  /*a510*/  MOV R116, R135 ;  /* 0x0000008700747202 */ /* 0x000fe20000000f00 */
[----:B------:R-:W-:Y:S04]  /*a520*/  HMMA.16816.F32.BF16 R96, R104, R118, R96 ;  /* 0x000000766860723c */ /* 0x000fe80000041860 */
[----:B------:R-:W-:Y:S02]  /*a530*/  MOV R117, R134 ;  /* 0x0000008600757202 */ /* 0x000fe40000000f00 */
[----:B------:R-:W2:Y:S02]  /*a540*/  LDSM.16.MT88.4 R132, [R228+0x2900] ;  /* 0x00290000e484783b */ /* 0x000ea40000004200 */
[C---:B-1----:R-:W-:Y:S06]  /*a550*/  HMMA.16816.F32.BF16 R104, R152.reuse, R108, R4 ;  /* 0x0000006c9868723c */ /* 0x042fec0000041804 */
[----:B------:R-:W1:Y:S02]  /*a560*/  LDSM.16.MT88.4 R4, [R229+0x5900] ;  /* 0x00590000e504783b */ /* 0x000e640000004200 */
[C---:B------:R-:W-:Y:S06]  /*a570*/  HMMA.16816.F32.BF16 R108, R152.reuse, R110, R8 ;  /* 0x0000006e986c723c */ /* 0x040fec0000041808 */
[----:B------:R-:W1:Y:S02]  /*a580*/  LDSM.16.MT88.4 R8, [R228+0x5900] ;  /* 0x00590000e408783b */ /* 0x000e640000004200 */
[C---:B------:R-:W-:Y:S07]  /*a590*/  HMMA.16816.F32.BF16 R112, R152.reuse, R120, R12 ;  /* 0x000000789870723c */ /* 0x040fee000004180c */
[----:B------:R-:W-:Y:S02]  /*a5a0*/  MOV R14, R116 ;  /* 0x00000074000e7202 */ /* 0x000fe40000000f00 */
[----:B------:R-:W-:Y:S02]  /*a5b0*/  MOV R15, R117 ;  /* 0x00000075000f7202 */ /* 0x000fe40000000f00 */
[C---:B------:R-:W-:Y:S01]  /*a5c0*/  HMMA.16816.F32.BF16 R116, R152.reuse, R122, R16 ;  /* 0x0000007a9874723c */ /* 0x040fe20000041810 */
[----:B------:R-:W-:Y:S07]  /*a5d0*/  LDSM.16.MT88.4 R16, [R226+0x8900] ;  /* 0x00890000e210783b */ /* 0x000fee0000004200 */
[C---:B---3--:R-:W-:Y:S07]  /*a5e0*/  HMMA.16816.F32.BF16 R120, R152.reuse, R124, R20 ;  /* 0x0000007c9878723c */ /* 0x048fee0000041814 */
[----:B------:R-:W-:Y:S01]  /*a5f0*/  MOV R23, R14 ;  /* 0x0000000e00177202 */ /* 0x000fe20000000f00 */
[C---:B------:R-:W-:Y:S04]  /*a600*/  HMMA.16816.F32.BF16 R124, R152.reuse, R126, R24 ;  /* 0x0000007e987c723c */ /* 0x040fe80000041818 */
[----:B------:R-:W-:Y:S02]  /*a610*/  MOV R21, R130 ;  /* 0x0000008200157202 */ /* 0x000fe40000000f00 */
[----:B------:R-:W-:Y:S02]  /*a620*/  MOV R20, R128 ;  /* 0x0000008000147202 */ /* 0x000fe40000000f00 */
[----:B------:R-:W-:Y:S04]  /*a630*/  MOV R24, R129 ;  /* 0x0000008100187202 */ /* 0x000fe80000000f00 */
[----:B------:R-:W-:Y:S02]  /*a640*/  MOV R27, R131 ;  /* 0x00000083001b7202 */ /* 0x000fe40000000f00 */
[C---:B--2---:R-:W-:Y:S03]  /*a650*/  HMMA.16816.F32.BF16 R128, R152.reuse, R132, R28 ;  /* 0x000000849880723c */ /* 0x044fe6000004181c */
[----:B------:R-:W-:Y:S02]  /*a660*/  MOV R22, R15 ;  /* 0x0000000f00167202 */ /* 0x000fe40000000f00 */
[----:B------:R-:W2:Y:S01]  /*a670*/  LDSM.16.MT88.4 R12, [R225+0x8900] ;  /* 0x00890000e10c783b */ /* 0x000ea20000004200 */
[----:B------:R-:W-:Y:S02]  /*a680*/  MOV R25, R147 ;  /* 0x0000009300197202 */ /* 0x000fe40000000f00 */
[C---:B------:R-:W-:Y:S04]  /*a690*/  HMMA.16816.F32.BF16 R132, R152.reuse, R134, R32 ;  /* 0x000000869884723c */ /* 0x040fe80000041820 */
[----:B------:R-:W-:Y:S02]  /*a6a0*/  MOV R30, R139 ;  /* 0x0000008b001e7202 */ /* 0x000fe40000000f00 */
[----:B------:R-:W-:Y:S02]  /*a6b0*/  MOV R31, R138 ;  /* 0x0000008a001f7202 */ /* 0x000fe40000000f00 */
[----:B------:R-:W-:Y:S04]  /*a6c0*/  MOV R34, R137 ;  /* 0x0000008900227202 */ /* 0x000fe80000000f00 */
[----:B------:R-:W-:Y:S01]  /*a6d0*/  MOV R35, R136 ;  /* 0x0000008800237202 */ /* 0x000fe20000000f00 */
[----:B------:R-:W-:Y:S01]  /*a6e0*/  FADD.FTZ R2, R34, R2 ;  /* 0x0000000222027221 */ /* 0x000fe20000010000 */
[C---:B------:R-:W-:Y:S03]  /*a6f0*/  HMMA.16816.F32.BF16 R136, R152.reuse, R140, R36 ;  /* 0x0000008c9888723c */ /* 0x040fe60000041824 */
[----:B------:R-:W-:Y:S01]  /*a700*/  MOV R26, R146 ;  /* 0x00000092001a7202 */ /* 0x000fe20000000f00 */
[----:B------:R-:W-:Y:S01]  /*a710*/  FADD.FTZ R0, R35, R0 ;  /* 0x0000000023007221 */ /* 0x000fe20000010000 */
[----:B------:R-:W-:Y:S02]  /*a720*/  MOV R28, R145 ;  /* 0x00000091001c7202 */ /* 0x000fe40000000f00 */
[----:B------:R-:W-:Y:S01]  /*a730*/  MOV R29, R144 ;  /* 0x00000090001d7202 */ /* 0x000fe20000000f00 */
[C---:B------:R-:W-:Y:S04]  /*a740*/  HMMA.16816.F32.BF16 R140, R152.reuse, R142, R40 ;  /* 0x0000008e988c723c */ /* 0x040fe80000041828 */
[----:B------:R-:W-:Y:S02]  /*a750*/  FADD.FTZ R2, R28, R2 ;  /* 0x000000021c027221 */ /* 0x000fe40000010000 */
[----:B------:R-:W-:Y:S02]  /*a760*/  FADD.FTZ R0, R29, R0 ;  /* 0x000000001d007221 */ /* 0x000fe40000010000 */
[C---:B------:R-:W-:Y:S04]  /*a770*/  HMMA.16816.F32.BF16 R144, R152.reuse, R148, R44 ;  /* 0x000000949890723c */ /* 0x040fe8000004182c */
[----:B------:R-:W-:Y:S02]  /*a780*/  FADD.FTZ R2, R30, R2 ;  /* 0x000000021e027221 */ /* 0x000fe40000010000 */
[----:B------:R-:W-:Y:S02]  /*a790*/  FADD.FTZ R0, R31, R0 ;  /* 0x000000001f007221 */ /* 0x000fe40000010000 */
[C---:B------:R-:W-:Y:S04]  /*a7a0*/  HMMA.16816.F32.BF16 R148, R152.reuse, R150, R48 ;  /* 0x000000969894723c */ /* 0x040fe80000041830 */
[----:B------:R-:W-:Y:S02]  /*a7b0*/  FADD.FTZ R2, R24, R2 ;  /* 0x0000000218027221 */ /* 0x000fe40000010000 */
[----:B------:R-:W-:Y:S02]  /*a7c0*/  FADD.FTZ R0, R181, R0 ;  /* 0x00000000b5007221 */ /* 0x000fe40000010000 */
[C---:B-1----:R-:W-:Y:S04]  /*a7d0*/  HMMA.16816.F32.BF16 R52, R152.reuse, R4, R52 ;  /* 0x000000049834723c */ /* 0x042fe80000041834 */
[----:B------:R-:W-:Y:S02]  /*a7e0*/  FADD.FTZ R2, R25, R2 ;  /* 0x0000000219027221 */ /* 0x000fe40000010000 */
[----:B------:R-:W-:Y:S02]  /*a7f0*/  FADD.FTZ R0, R180, R0 ;  /* 0x00000000b4007221 */ /* 0x000fe40000010000 */
[C---:B------:R-:W-:Y:S01]  /*a800*/  HMMA.16816.F32.BF16 R56, R152.reuse, R6, R56 ;  /* 0x000000069838723c */ /* 0x040fe20000041838 */
[----:B------:R-:W1:Y:S03]  /*a810*/  LDSM.16.MT88.4 R4, [R229+0x8900] ;  /* 0x00890000e504783b */ /* 0x000e660000004200 */
[----:B------:R-:W-:Y:S02]  /*a820*/  FADD.FTZ R2, R26, R2 ;  /* 0x000000021a027221 */ /* 0x000fe40000010000 */
[----:B------:R-:W-:Y:S02]  /*a830*/  FADD.FTZ R0, R179, R0 ;  /* 0x00000000b3007221 */ /* 0x000fe40000010000 */
[C---:B------:R-:W-:Y:S04]  /*a840*/  HMMA.16816.F32.BF16 R60, R152.reuse, R8, R60 ;  /* 0x00000008983c723c */ /* 0x040fe8000004183c */
[----:B------:R-:W-:Y:S02]  /*a850*/  FADD.FTZ R2, R27, R2 ;  /* 0x000000021b027221 */ /* 0x000fe40000010000 */
[----:B------:R-:W-:Y:S02]  /*a860*/  FADD.FTZ R0, R178, R0 ;  /* 0x00000000b2007221 */ /* 0x000fe40000010000 */
[C---:B------:R-:W-:Y:S01]  /*a870*/  HMMA.16816.F32.BF16 R64, R152.reuse, R10, R64 ;  /* 0x0000000a9840723c */ /* 0x040fe20000041840 */
[----:B------:R-:W3:Y:S03]  /*a880*/  LDSM.16.MT88.4 R8, [R228+0x8900] ;  /* 0x00890000e408783b */ /* 0x000ee60000004200 */
[----:B------:R-:W-:Y:S02]  /*a890*/  FADD.FTZ R2, R20, R2 ;  /* 0x0000000214027221 */ /* 0x000fe40000010000 */
[----:B------:R-:W-:Y:S02]  /*a8a0*/  FADD.FTZ R0, R175, R0 ;  /* 0x00000000af007221 */ /* 0x000fe40000010000 */
[C---:B--2---:R-:W-:Y:S04]  /*a8b0*/  HMMA.16816.F32.BF16 R68, R152.reuse, R12, R68 ;  /* 0x0000000c9844723c */ /* 0x044fe80000041844 */
        /* <DEDUP_REMOVED lines=14> */
[C---:B------:R-:W-:Y:S04]  /*a9a0*/  HMMA.16816.F32.BF16 R88, R152.reuse, R6, R88 ;  /* 0x000000069858723c */ /* 0x040fe80000041858 */
[----:B------:R-:W-:Y:S02]  /*a9b0*/  FADD.FTZ R2, R183, R2 ;  /* 0x00000002b7027221 */ /* 0x000fe40000010000 */
[----:B------:R-:W-:Y:S02]  /*a9c0*/  FADD.FTZ R0, R167, R0 ;  /* 0x00000000a7007221 */ /* 0x000fe40000010000 */
[----:B------:R-:W-:Y:S01]  /*a9d0*/  FADD.FTZ R2, R182, R2 ;  /* 0x00000002b6027221 */ /* 0x000fe20000010000 */
[C---:B---3--:R-:W-:Y:S03]  /*a9e0*/  HMMA.16816.F32.BF16 R92, R152.reuse, R8, R92 ;  /* 0x00000008985c723c */ /* 0x048fe6000004185c */
[----:B------:R-:W-:Y:S02]  /*a9f0*/  FADD.FTZ R4, R166, R0 ;  /* 0x00000000a6047221 */ /* 0x000fe40000010000 */
[----:B------:R-:W-:Y:S02]  /*aa00*/  FADD.FTZ R0, R177, R2 ;  /* 0x00000002b1007221 */ /* 0x000fe40000010000 */
[----:B------:R-:W-:Y:S01]  /*aa10*/  FADD.FTZ R4, R164, R4 ;  /* 0x00000004a4047221 */ /* 0x000fe20000010000 */
[----:B------:R-:W-:Y:S04]  /*aa20*/  HMMA.16816.F32.BF16 R96, R152, R10, R96 ;  /* 0x0000000a9860723c */ /* 0x000fe80000041860 */
[----:B------:R-:W-:Y:S02]  /*aa30*/  FADD.FTZ R0, R176, R0 ;  /* 0x00000000b0007221 */ /* 0x000fe40000010000 */
[----:B------:R-:W-:Y:S01]  /*aa40*/  FADD.FTZ R4, R102, R4 ;  /* 0x0000000466047221 */ /* 0x000fe20000010000 */
[----:B------:R-:W-:Y:S01]  /*aa50*/  MOV R102, R3 ;  /* 0x0000000300667202 */ /* 0x000fe20000000f00 */
[----:B------:R-:W-:Y:S04]  /*aa60*/  FADD.FTZ R2, R171, R0 ;  /* 0x00000000ab027221 */ /* 0x000fe80000010000 */
[----:B------:R-:W-:Y:S02]  /*aa70*/  FADD.FTZ R2, R170, R2 ;  /* 0x00000002aa027221 */ /* 0x000fe40000010000 */
[----:B------:R-:W-:Y:S03]  /*aa80*/  FADD.FTZ R0, R103, R4 ;  /* 0x0000000467007221 */ /* 0x000fe60000010000 */
[----:B------:R4:W-:Y:S01]  /*aa90*/  STL [R1], R2 ;  /* 0x0000000201007387 */ /* 0x0009e20000100800 */
[----:B------:R-:W-:Y:S01]  /*aaa0*/  FADD.FTZ R0, R101, R0 ;  /* 0x0000000065007221 */ /* 0x000fe20000010000 */
[----:B------:R-:W-:Y:S04]  /*aab0*/  MOV R101, R100 ;  /* 0x0000006400657202 */ /* 0x000fe80000000f00 */
[----:B------:R4:W-:Y:S01]  /*aac0*/  STL [R1+0x4], R0 ;  /* 0x0000040001007387 */ /* 0x0009e20000100800 */
[----:B------:R-:W-:-:S05]  /*aad0*/  @P0 BRA `(.L_x_3) ;  /* 0xffffc02000000947 */ /* 0x000fca000383ffff */
.L_x_2:
[----:B---34-:R-:W2:Y:S04]  /*aae0*/  LDL.LU R0, [R1] ;  /* 0x0000000001007983 */ /* 0x018ea80000300800 */
[----:B------:R-:W1:Y:S01]  /*aaf0*/  S2R R8, SR_TID.X ;  /* 0x0000000000087919 */ /* 0x000e620000002100 */
[----:B------:R-:W-:Y:S01]  /*ab00*/  MOV R103, c[0x0][0x4e8] ;  /* 0x00013a0000677a02 */ /* 0x000fe20000000f00 */
[----:B------:R-:W3:Y:S01]  /*ab10*/  S2UR UR7, SR_CTAID.Y ;  /* 0x00000000000779c3 */ /* 0x000ee20000002600 */
[----:B------:R-:W-:Y:S01]  /*ab20*/  ULDC.64 UR4, c[0x0][0x490] ;  /* 0x0001240000047ab9 */ /* 0x000fe20000000a00 */
[----:B------:R-:W4:Y:S04]  /*ab30*/  LDL.LU R2, [R1+0x4] ;  /* 0x0000040001027983 */ /* 0x000f280000300800 */
[----:B------:R-:W4:Y:S01]  /*ab40*/  LDL.LU R9, [R1+0x34] ;  /* 0x0000340001097983 */ /* 0x000f220000300800 */
[----:B------:R-:W-:-:S03]  /*ab50*/  ISETP.NE.AND P0, PT, R103, 0x1, PT ;  /* 0x000000016700780c */ /* 0x000fc60003f05270 */
[----:B------:R-:W4:Y:S01]  /*ab60*/  LDL.LU R152, [R1+0x4c] ;  /* 0x00004c0001987983 */ /* 0x000f220000300800 */
[----:B-1----:R-:W-:-:S04]  /*ab70*/  SHF.R.S32.HI R5, RZ, 0x1f, R8 ;  /* 0x0000001fff057819 */ /* 0x002fc80000011408 */
[CC--:B------:R-:W-:Y:S02]  /*ab80*/  LEA.HI R102, R5.reuse, R8.reuse, RZ, 0x5 ;  /* 0x0000000805667211 */ /* 0x0c0fe400078f28ff */
[----:B------:R-:W-:Y:S02]  /*ab90*/  LEA.HI R5, R5, R8, RZ, 0x2 ;  /* 0x0000000805057211 */ /* 0x000fe400078f10ff */
[----:B------:R-:W-:Y:S01]  /*aba0*/  LOP3.LUT R4, R102, 0xffffffe0, RZ, 0xc0, !PT ;  /* 0xffffffe066047812 */ /* 0x000fe200078ec0ff */
[----:B---3--:R-:W-:Y:S01]  /*abb0*/  USHF.R.S32.HI UR6, URZ, 0x1f, UR7 ;  /* 0x0000001f3f067899 */ /* 0x008fe20008011407 */
[----:B------:R-:W-:-:S03]  /*abc0*/  LOP3.LUT R14, R5, 0xfffffffc, RZ, 0xc0, !PT ;  /* 0xfffffffc050e7812 */ /* 0x000fc600078ec0ff */
[----:B------:R-:W-:Y:S01]  /*abd0*/  UIMAD UR10, UR6, UR4, URZ ;  /* 0x00000004060a72a4 */ /* 0x000fe2000f8e023f */
[----:B------:R-:W-:Y:S01]  /*abe0*/  IADD3 R14, -R14, R8, RZ ;  /* 0x000000080e0e7210 */ /* 0x000fe20007ffe1ff */
[----:B------:R-:W-:Y:S01]  /*abf0*/  UIMAD.WIDE.U32 UR12, UR7, UR4, URZ ;  /* 0x00000004070c72a5 */ /* 0x000fe2000f8e003f */
[----:B------:R-:W-:Y:S06]  /*ac00*/  BAR.SYNC.DEFER_BLOCKING 0x1, 0x100 ;  /* 0x0044000000007b1d */ /* 0x000fec0000010000 */
[----:B--2---:R-:W1:Y:S04]  /*ac10*/  SHFL.BFLY PT, R11, R0, 0x2, 0x1f ;  /* 0x0c401f00000b7f89 */ /* 0x004e6800000e0000 */
[----:B----4-:R-:W2:Y:S01]  /*ac20*/  SHFL.BFLY PT, R6, R2, 0x2, 0x1f ;  /* 0x0c401f0002067f89 */ /* 0x010ea200000e0000 */
[----:B------:R-:W-:Y:S01]  /*ac30*/  MOV R26, R9 ;  /* 0x00000009001a7202 */ /* 0x000fe20000000f00 */
[----:B-1----:R-:W-:-:S05]  /*ac40*/  FADD.FTZ R11, R11, R0 ;  /* 0x000000000b0b7221 */ /* 0x002fca0000010000 */
[----:B------:R-:W1:Y:S01]  /*ac50*/  SHFL.BFLY PT, R0, R11, 0x1, 0x1f ;  /* 0x0c201f000b007f89 */ /* 0x000e6200000e0000 */
[----:B--2---:R-:W-:-:S05]  /*ac60*/  FADD.FTZ R6, R6, R2 ;  /* 0x0000000206067221 */ /* 0x004fca0000010000 */
[----:B------:R-:W2:Y:S01]  /*ac70*/  SHFL.BFLY PT, R2, R6, 0x1, 0x1f ;  /* 0x0c201f0006027f89 */ /* 0x000ea200000e0000 */
[----:B-1----:R-:W-:Y:S01]  /*ac80*/  FADD.FTZ R11, R11, R0 ;  /* 0x000000000b0b7221 */ /* 0x002fe20000010000 */
[----:B------:R-:W-:-:S04]  /*ac90*/  MOV R0, RZ ;  /* 0x000000ff00007202 */ /* 0x000fc80000000f00 */
[----:B------:R-:W-:Y:S01]  /*aca0*/  FSETP.NE.FTZ.AND P2, PT, R11, RZ, PT ;  /* 0x000000ff0b00720b */ /* 0x000fe20003f55000 */
[----:B--2---:R-:W-:Y:S02]  /*acb0*/  FADD.FTZ R6, R6, R2 ;  /* 0x0000000206067221 */ /* 0x004fe40000010000 */
[----:B------:R-:W-:-:S03]  /*acc0*/  @P0 IMAD.HI.U32 R2, R9, c[0x0][0x4ec], RZ ;  /* 0x00013b0009020a27 */ /* 0x000fc600078e00ff */
[----:B------:R-:W-:Y:S02]  /*acd0*/  FSETP.NE.FTZ.AND P1, PT, R6, RZ, PT ;  /* 0x000000ff0600720b */ /* 0x000fe40003f35000 */
[----:B------:R-:W-:Y:S02]  /*ace0*/  @P0 SHF.R.U32.HI R26, RZ, c[0x0][0x4f0], R2 ;  /* 0x00013c00ff1a0a19 */ /* 0x000fe40000011602 */
[----:B------:R-:W-:Y:S01]  /*acf0*/  IADD3 R2, -R4, R8, RZ ;  /* 0x0000000804027210 */ /* 0x000fe20007ffe1ff */
[----:B------:R-:W-:Y:S02]  /*ad00*/  IMAD.MOV.U32 R4, RZ, RZ, RZ ;  /* 0x000000ffff047224 */ /* 0x000fe400078e00ff */
[----:B------:R-:W1:Y:S01]  /*ad10*/  @P2 MUFU.RCP R0, R11 ;  /* 0x0000000b00002308 */ /* 0x000e620000001000 */
[----:B------:R-:W-:Y:S01]  /*ad20*/  UIMAD UR10, UR7, UR5, UR10 ;  /* 0x00000005070a72a4 */ /* 0x000fe2000f8e020a */
[----:B------:R-:W-:Y:S02]  /*ad30*/  LOP3.LUT P4, RZ, R2, 0x3, RZ, 0xc0, !PT ;  /* 0x0000000302ff7812 */ /* 0x000fe4000788c0ff */
[----:B------:R-:W-:Y:S01]  /*ad40*/  IADD3 R7, -R26, RZ, RZ ;  /* 0x000000ff1a077210 */ /* 0x000fe20007ffe1ff */
[----:B------:R-:W-:-:S03]  /*ad50*/  ULDC.64 UR4, c[0x0][0x3e8] ;  /* 0x0000fa0000047ab9 */ /* 0x000fc60000000a00 */
[----:B------:R-:W2:Y:S01]  /*ad60*/  @P1 MUFU.RCP R4, R6 ;  /* 0x0000000600041308 */ /* 0x000ea20000001000 */
[C---:B-1----:R-:W-:Y:S02]  /*ad70*/  FMUL.FTZ R29, R0.reuse, R56 ;  /* 0x00000038001d7220 */ /* 0x042fe40000410000 */
[C---:B------:R-:W-:Y:S02]  /*ad80*/  FMUL.FTZ R65, R0.reuse, R65 ;  /* 0x0000004100417220 */ /* 0x040fe40000410000 */
[C---:B------:R-:W-:Y:S02]  /*ad90*/  FMUL.FTZ R69, R0.reuse, R69 ;  /* 0x0000004500457220 */ /* 0x040fe40000410000 */
[----:B------:R-:W-:Y:S02]  /*ada0*/  FMUL.FTZ R68, R0, R68 ;  /* 0x0000004400447220 */ /* 0x000fe40000410000 */
[C---:B--2---:R-:W-:Y:S02]  /*adb0*/  FMUL.FTZ R71, R4.reuse, R71 ;  /* 0x0000004704477220 */ /* 0x044fe40000410000 */
[----:B------:R-:W-:-:S02]  /*adc0*/  FMUL.FTZ R70, R4, R70 ;  /* 0x0000004604467220 */ /* 0x000fc40000410000 */
[C---:B------:R-:W-:Y:S02]  /*add0*/  FMUL.FTZ R16, R0.reuse, R53 ;  /* 0x0000003500107220 */ /* 0x040fe40000410000 */
[C---:B------:R-:W-:Y:S01]  /*ade0*/  FMUL.FTZ R31, R0.reuse, R52 ;  /* 0x00000034001f7220 */ /* 0x040fe20000410000 */
[----:B------:R-:W-:Y:S01]  /*adf0*/  F2FP.BF16.PACK_AB R70, R71, R70 ;  /* 0x000000464746723e */ /* 0x000fe200000010ff */
[----:B------:R-:W-:Y:S01]  /*ae00*/  FMUL.FTZ R105, R0, R105 ;  /* 0x0000006900697220 */ /* 0x000fe20000410000 */
[----:B------:R-:W2:Y:S01]  /*ae10*/  LDL.LU R71, [R1+0x30] ;  /* 0x0000300001477983 */ /* 0x000ea20000300800 */
[C---:B------:R-:W-:Y:S02]  /*ae20*/  FMUL.FTZ R67, R4.reuse, R67 ;  /* 0x0000004304437220 */ /* 0x040fe40000410000 */
[----:B------:R-:W-:Y:S01]  /*ae30*/  FMUL.FTZ R66, R4, R66 ;  /* 0x0000004204427220 */ /* 0x000fe20000410000 */
[----:B------:R-:W-:Y:S01]  /*ae40*/  SHF.R.S32.HI R2, RZ, 0x2, R5 ;  /* 0x00000002ff027819 */ /* 0x000fe20000011405 */
[----:B------:R-:W-:-:S02]  /*ae50*/  FMUL.FTZ R13, R0, R104 ;  /* 0x00000068000d7220 */ /* 0x000fc40000410000 */
[C---:B------:R-:W-:Y:S01]  /*ae60*/  FMUL.FTZ R109, R0.reuse, R109 ;  /* 0x0000006d006d7220 */ /* 0x040fe20000410000 */
[----:B------:R-:W-:Y:S01]  /*ae70*/  F2FP.BF16.PACK_AB R66, R67, R66 ;  /* 0x000000424342723e */ /* 0x000fe200000010ff */
[C---:B------:R-:W-:Y:S01]  /*ae80*/  FMUL.FTZ R17, R0.reuse, R108 ;  /* 0x0000006c00117220 */ /* 0x040fe20000410000 */
[----:B------:R-:W3:Y:S01]  /*ae90*/  LDL R67, [R1+0x48] ;  /* 0x0000480001437983 */ /* 0x000ee20000100800 */
[----:B------:R-:W-:Y:S02]  /*aea0*/  FMUL.FTZ R56, R0, R64 ;  /* 0x0000004000387220 */ /* 0x000fe40000410000 */
[C---:B------:R-:W-:Y:S02]  /*aeb0*/  FMUL.FTZ R63, R4.reuse, R63 ;  /* 0x0000003f043f7220 */ /* 0x040fe40000410000 */
[C---:B------:R-:W-:Y:S01]  /*aec0*/  FMUL.FTZ R62, R4.reuse, R62 ;  /* 0x0000003e043e7220 */ /* 0x040fe20000410000 */
[----:B------:R-:W-:Y:S01]  /*aed0*/  F2FP.BF16.PACK_AB R56, R65, R56 ;  /* 0x000000384138723e */ /* 0x000fe200000010ff */
[----:B------:R-:W-:Y:S01]  /*aee0*/  FMUL.FTZ R30, R4, R54 ;  /* 0x00000036041e7220 */ /* 0x000fe20000410000 */
[----:B------:R-:W-:Y:S01]  /*aef0*/  F2FP.BF16.PACK_AB R54, R69, R68 ;  /* 0x000000444536723e */ /* 0x000fe200000010ff */
[----:B------:R1:W5:Y:S01]  /*af00*/  LDL R65, [R1+0x24] ;  /* 0x0000240001417983 */ /* 0x0003620000100800 */
[----:B------:R-:W-:Y:S01]  /*af10*/  F2FP.BF16.PACK_AB R62, R63, R62 ;  /* 0x0000003e3f3e723e */ /* 0x000fe200000010ff */
[----:B------:R-:W-:-:S02]  /*af20*/  FMUL.FTZ R113, R0, R113 ;  /* 0x0000007100717220 */ /* 0x000fc40000410000 */
[----:B------:R1:W5:Y:S01]  /*af30*/  LDL.64 R68, [R1+0x10] ;  /* 0x0000100001447983 */ /* 0x0003620000100a00 */
[C---:B------:R-:W-:Y:S02]  /*af40*/  FMUL.FTZ R19, R0.reuse, R112 ;  /* 0x0000007000137220 */ /* 0x040fe40000410000 */
[C---:B------:R-:W-:Y:S01]  /*af50*/  FMUL.FTZ R117, R0.reuse, R117 ;  /* 0x0000007500757220 */ /* 0x040fe20000410000 */
[----:B------:R1:W5:Y:S01]  /*af60*/  LDL R63, [R1+0x20] ;  /* 0x00002000013f7983 */ /* 0x0003620000100800 */
[C---:B------:R-:W-:Y:S02]  /*af70*/  FMUL.FTZ R21, R0.reuse, R116 ;  /* 0x0000007400157220 */ /* 0x040fe40000410000 */
[C---:B------:R-:W-:Y:S02]  /*af80*/  FMUL.FTZ R121, R0.reuse, R121 ;  /* 0x0000007900797220 */ /* 0x040fe40000410000 */
[C---:B------:R-:W-:Y:S02]  /*af90*/  FMUL.FTZ R23, R0.reuse, R120 ;  /* 0x0000007800177220 */ /* 0x040fe40000410000 */
[----:B------:R-:W-:-:S02]  /*afa0*/  FMUL.FTZ R125, R0, R125 ;  /* 0x0000007d007d7220 */ /* 0x000fc40000410000 */
[C---:B------:R-:W-:Y:S02]  /*afb0*/  FMUL.FTZ R25, R0.reuse, R124 ;  /* 0x0000007c00197220 */ /* 0x040fe40000410000 */
[C---:B------:R-:W-:Y:S02]  /*afc0*/  FMUL.FTZ R129, R0.reuse, R129 ;  /* 0x0000008100817220 */ /* 0x040fe40000410000 */
        /* <DEDUP_REMOVED lines=27> */
[----:B------:R-:W-:Y:S01]  /*b180*/  FMUL.FTZ R44, R0, R96 ;  /* 0x00000060002c7220 */ /* 0x000fe20000410000 */
[----:B------:R-:W-:Y:S01]  /*b190*/  SHF.R.S32.HI R0, RZ, 0x1f, R5 ;  /* 0x0000001fff007819 */ /* 0x000fe20000011405 */
[----:B------:R-:W4:Y:S01]  /*b1a0*/  @P1 MUFU.LG2 R6, R6 ;  /* 0x0000000600061308 */ /* 0x000f220000000c00 */
[----:B------:R-:W-:-:S02]  /*b1b0*/  IMAD R101, R7, c[0x0][0x4e8], R9 ;  /* 0x00013a0007657a24 */ /* 0x000fc400078e0209 */
[----:B------:R-:W-:Y:S01]  /*b1c0*/  LEA.HI R0, R0, R2, RZ, 0x3 ;  /* 0x0000000200007211 */ /* 0x000fe200078f18ff */
[----:B------:R-:W1:Y:S03]  /*b1d0*/  S2R R64, SR_CTAID.Z ;  /* 0x0000000000407919 */ /* 0x000e660000002700 */
[----:B------:R-:W-:Y:S01]  /*b1e0*/  LOP3.LUT R0, R0, 0xfffffff8, RZ, 0xc0, !PT ;  /* 0xfffffff800007812 */ /* 0x000fe200078ec0ff */
[----:B------:R-:W-:-:S03]  /*b1f0*/  UIMAD.WIDE.U32 UR14, UR7, UR4, URZ ;  /* 0x00000004070e72a5 */ /* 0x000fc6000f8e003f */
[----:B------:R-:W-:Y:S02]  /*b200*/  IADD3 R10, R2, -R0, RZ ;  /* 0x80000000020a7210 */ /* 0x000fe40007ffe0ff */
[----:B------:R-:W-:Y:S01]  /*b210*/  @P2 MOV R2, 0x3f317218 ;  /* 0x3f31721800022802 */ /* 0x000fe20000000f00 */
[----:B------:R-:W-:Y:S01]  /*b220*/  @P1 IMAD.MOV.U32 R0, RZ, RZ, 0x3f317218 ;  /* 0x3f317218ff001424 */ /* 0x000fe200078e00ff */
[----:B------:R-:W-:Y:S01]  /*b230*/  MOV R9, UR15 ;  /* 0x0000000f00097c02 */ /* 0x000fe20008000f00 */
[----:B------:R-:W1:Y:S02]  /*b240*/  @P2 MUFU.LG2 R11, R11 ;  /* 0x0000000b000b2308 */ /* 0x000e640000000c00 */
[----:B------:R-:W-:Y:S02]  /*b250*/  @P2 FMUL.FTZ R9, R2, c[0x0][0x2d0] ;  /* 0x0000b40002092a20 */ /* 0x000fe40000410000 */
[----:B----4-:R-:W-:Y:S02]  /*b260*/  @P1 FMUL.FTZ R2, R6, 0.69314718246459960938 ;  /* 0x3f31721806021820 */ /* 0x010fe40000410000 */
[----:B------:R-:W-:Y:S01]  /*b270*/  @P1 FMUL.FTZ R0, R0, c[0x0][0x2d0] ;  /* 0x0000b40000001a20 */ /* 0x000fe20000410000 */
[----:B------:R-:W-:Y:S01]  /*b280*/  UIMAD UR6, UR6, UR4, URZ ;  /* 0x00000004060672a4 */ /* 0x000fe2000f8e023f */
[----:B------:R-:W-:Y:S01]  /*b290*/  FMUL.FTZ R28, R4, R58 ;  /* 0x0000003a041c7220 */ /* 0x000fe20000410000 */
[----:B------:R-:W-:Y:S01]  /*b2a0*/  MOV R58, 0xff800000 ;  /* 0xff800000003a7802 */ /* 0x000fe20000000f00 */
[----:B------:R-:W-:Y:S01]  /*b2b0*/  @P1 FFMA.FTZ R58, R0, R3, R2 ;  /* 0x00000003003a1223 */ /* 0x000fe20000010002 */
[----:B------:R-:W-:Y:S01]  /*b2c0*/  SHF.R.S32.HI R0, RZ, 0x5, R102 ;  /* 0x00000005ff007819 */ /* 0x000fe20000011466 */
        /* <DEDUP_REMOVED lines=39> */
[----:B------:R-:W-:Y:S01]  /*b540*/  FMUL.FTZ R98, R4, R98 ;  /* 0x0000006204627220 */ /* 0x000fe20000410000 */
[----:B------:R-:W-:Y:S01]  /*b550*/  UIMAD UR5, UR7, UR5, UR6 ;  /* 0x00000005070572a4 */ /* 0x000fe2000f8e0206 */
[----:B------:R-:W-:Y:S01]  /*b560*/  IMAD.U32 R4, RZ, RZ, UR12 ;  /* 0x0000000cff047e24 */ /* 0x000fe2000f8e00ff */
[----:B------:R-:W-:Y:S02]  /*b570*/  MOV R8, UR14 ;  /* 0x0000000e00087c02 */ /* 0x000fe40008000f00 */
[----:B------:R-:W-:Y:S01]  /*b580*/  SHF.R.S32.HI R3, RZ, 0x1f, R0 ;  /* 0x0000001fff037819 */ /* 0x000fe20000011400 */
[----:B------:R-:W-:Y:S01]  /*b590*/  UIADD3 UR5, UR15, UR5, URZ ;  /* 0x000000050f057290 */ /* 0x000fe2000fffe03f */
[----:B------:R-:W-:-:S02]  /*b5a0*/  MOV R6, R4 ;  /* 0x0000000400067202 */ /* 0x000fc40000000f00 */
[----:B------:R-:W-:Y:S02]  /*b5b0*/  F2FP.BF16.PACK_AB R28, R59, R28 ;  /* 0x0000001c3b1c723e */ /* 0x000fe400000010ff */
[----:B------:R-:W-:Y:S01]  /*b5c0*/  MOV R4, R8 ;  /* 0x0000000800047202 */ /* 0x000fe20000000f00 */
[----:B------:R-:W4:Y:S01]  /*b5d0*/  S2R R59, SR_CTAID.X ;  /* 0x00000000003b7919 */ /* 0x000f220000002500 */
[----:B------:R-:W-:Y:S02]  /*b5e0*/  LEA.HI R3, R3, R0, RZ, 0x3 ;  /* 0x0000000003037211 */ /* 0x000fe400078f18ff */
[----:B-1----:R-:W-:Y:S02]  /*b5f0*/  SHF.R.S32.HI R8, RZ, 0x1f, R64 ;  /* 0x0000001fff087819 */ /* 0x002fe40000011440 */
[----:B------:R-:W-:Y:S01]  /*b600*/  LEA.HI R2, R14, R14, RZ, 0x1 ;  /* 0x0000000e0e027211 */ /* 0x000fe200078f08ff */
[----:B------:R-:W-:Y:S01]  /*b610*/  @P2 FMUL.FTZ R11, R11, 0.69314718246459960938 ;  /* 0x3f3172180b0b2820 */ /* 0x000fe20000410000 */
[----:B------:R-:W-:-:S02]  /*b620*/  MOV R5, UR13 ;  /* 0x0000000d00057c02 */ /* 0x000fc40008000f00 */
[----:B------:R-:W-:Y:S02]  /*b630*/  F2FP.BF16.PACK_AB R30, R55, R30 ;  /* 0x0000001e371e723e */ /* 0x000fe400000010ff */
[----:B------:R-:W-:Y:S02]  /*b640*/  MOV R5, UR5 ;  /* 0x0000000500057c02 */ /* 0x000fe40008000f00 */
[----:B------:R-:W-:Y:S01]  /*b650*/  F2FP.BF16.PACK_AB R55, R61, R15 ;  /* 0x0000000f3d37723e */ /* 0x000fe200000010ff */
[----:B------:R-:W-:Y:S01]  /*b660*/  IMAD R15, R8, c[0x0][0x3f0], RZ ;  /* 0x0000fc00080f7a24 */ /* 0x000fe200078e02ff */
[----:B------:R-:W-:Y:S02]  /*b670*/  LOP3.LUT R3, R3, 0xffffff8, RZ, 0xc0, !PT ;  /* 0x0ffffff803037812 */ /* 0x000fe400078ec0ff */
[----:B------:R-:W-:Y:S01]  /*b680*/  LOP3.LUT R2, R2, 0x1ffffffe, RZ, 0xc0, !PT ;  /* 0x1ffffffe02027812 */ /* 0x000fe200078ec0ff */
[----:B------:R-:W-:Y:S01]  /*b690*/  UIADD3 UR10, UR13, UR10, URZ ;  /* 0x0000000a0d0a7290 */ /* 0x000fe2000fffe03f */
[----:B------:R-:W-:Y:S01]  /*b6a0*/  MOV R60, 0xff800000 ;  /* 0xff800000003c7802 */ /* 0x000fe20000000f00 */
[----:B------:R-:W-:Y:S01]  /*b6b0*/  @P2 FFMA.FTZ R60, R9, R100, R11 ;  /* 0x00000064093c2223 */ /* 0x000fe2000001000b */
[----:B------:R-:W-:Y:S01]  /*b6c0*/  F2FP.BF16.PACK_AB R31, R16, R31 ;  /* 0x0000001f101f723e */ /* 0x000fe200000010ff */
[C---:B------:R-:W-:Y:S01]  /*b6d0*/  IMAD R16, R0.reuse, 0x200, R14 ;  /* 0x0000020000107824 */ /* 0x040fe200078e020e */
[----:B------:R-:W-:Y:S01]  /*b6e0*/  IADD3 R9, R0, -R3, RZ ;  /* 0x8000000300097210 */ /* 0x000fe20007ffe0ff */
[----:B------:R-:W-:Y:S01]  /*b6f0*/  IMAD R0, R64, c[0x0][0x3f4], R15 ;  /* 0x0000fd0040007a24 */ /* 0x000fe200078e020f */
[----:B------:R-:W-:Y:S01]  /*b700*/  IADD3 R11, R14, -R2, RZ ;  /* 0x800000020e0b7210 */ /* 0x000fe20007ffe0ff */
[----:B------:R-:W-:Y:S01]  /*b710*/  IMAD.WIDE.U32 R2, R64, c[0x0][0x3f0], R4 ;  /* 0x0000fc0040027a25 */ /* 0x000fe200078e0004 */
[----:B------:R-:W-:-:S03]  /*b720*/  F2FP.BF16.PACK_AB R29, R57, R29 ;  /* 0x0000001d391d723e */ /* 0x000fc600000010ff */
[----:B------:R-:W-:Y:S01]  /*b730*/  IMAD R57, R8, c[0x0][0x498], RZ ;  /* 0x0001260008397a24 */ /* 0x000fe200078e02ff */
[----:B------:R-:W-:Y:S02]  /*b740*/  SHF.R.S32.HI R8, RZ, 0x2, R152 ;  /* 0x00000002ff087819 */ /* 0x000fe40000011498 */
[----:B------:R-:W-:Y:S02]  /*b750*/  MOV R7, UR10 ;  /* 0x0000000a00077c02 */ /* 0x000fe40008000f00 */
[C---:B------:R-:W-:Y:S02]  /*b760*/  LOP3.LUT R4, R10.reuse, 0x1, RZ, 0xc0, !PT ;  /* 0x000000010a047812 */ /* 0x040fe400078ec0ff */
[----:B------:R-:W-:Y:S02]  /*b770*/  IADD3 R3, R3, R0, RZ ;  /* 0x0000000003037210 */ /* 0x000fe40007ffe0ff */
[----:B------:R-:W-:Y:S02]  /*b780*/  LEA R0, R9, R8, 0x4 ;  /* 0x0000000809007211 */ /* 0x000fe400078e20ff */
[----:B------:R-:W-:Y:S01]  /*b790*/  SHF.L.U32 R5, R10, 0x6, RZ ;  /* 0x000000060a057819 */ /* 0x000fe200000006ff */
[----:B------:R-:W-:Y:S01]  /*b7a0*/  IMAD.WIDE.U32 R14, R64, c[0x0][0x498], R6 ;  /* 0x00012600400e7a25 */ /* 0x000fe200078e0006 */
[----:B------:R-:W-:-:S02]  /*b7b0*/  R2P PR, R10, 0x6 ;  /* 0x000000060a007804 */ /* 0x000fc40000000000 */
[----:B------:R-:W-:Y:S02]  /*b7c0*/  ISETP.NE.U32.AND P3, PT, R4, 0x1, PT ;  /* 0x000000010400780c */ /* 0x000fe40003f65070 */
[----:B------:R-:W-:Y:S02]  /*b7d0*/  SHF.R.S32.HI R6, RZ, 0x1f, R26 ;  /* 0x0000001fff067819 */ /* 0x000fe4000001141a */
[----:B------:R-:W-:Y:S02]  /*b7e0*/  LEA R4, R11, R0, 0x3 ;  /* 0x000000000b047211 */ /* 0x000fe400078e18ff */
[----:B------:R-:W-:Y:S01]  /*b7f0*/  LOP3.LUT R5, R5, 0x1c0, RZ, 0xc0, !PT ;  /* 0x000001c005057812 */ /* 0x000fe200078ec0ff */
[----:B------:R-:W-:Y:S01]  /*b800*/  IMAD R61, R103, c[0x0][0x388], RZ ;  /* 0x0000e200673d7a24 */ /* 0x000fe200078e02ff */
[C---:B----4-:R-:W-:Y:S01]  /*b810*/  LEA R10, R59.reuse, R4, 0x7 ;  /* 0x000000043b0a7211 */ /* 0x050fe200078e38ff */
[----:B------:R-:W-:Y:S01]  /*b820*/  IMAD R0, R59, 0x80, R0 ;  /* 0x000000803b007824 */ /* 0x000fe200078e0200 */
[----:B------:R-:W-:Y:S01]  /*b830*/  LEA.HI R5, R5, R5, RZ, 0x1d ;  /* 0x0000000505057211 */ /* 0x000fe200078fe8ff */
[----:B------:R-:W-:-:S02]  /*b840*/  IMAD R4, R6, c[0x0][0x3e0], RZ ;  /* 0x0000f80006047a24 */ /* 0x000fc400078e02ff */
[----:B------:R-:W-:Y:S01]  /*b850*/  IMAD.WIDE.U32 R2, R26, c[0x0][0x3e0], R2 ;  /* 0x0000f8001a027a25 */ /* 0x000fe200078e0002 */
[----:B------:R-:W-:Y:S02]  /*b860*/  LEA R5, R16, R5, 0x1 ;  /* 0x0000000510057211 */ /* 0x000fe400078e08ff */
[----:B------:R-:W-:Y:S01]  /*b870*/  ISETP.GE.OR P5, PT, R0, R61, P4 ;  /* 0x0000003d0000720c */ /* 0x000fe200027a6670 */
[----:B------:R-:W-:Y:S01]  /*b880*/  IMAD R4, R26, c[0x0][0x3e4], R4 ;  /* 0x0000f9001a047a24 */ /* 0x000fe200078e0204 */
[----:B------:R-:W-:Y:S01]  /*b890*/  IADD3 R0, R0, 0x8, RZ ;  /* 0x0000000800007810 */ /* 0x000fe20007ffe0ff */
[----:B------:R-:W-:Y:S01]  /*b8a0*/  @P0 IMAD.HI.U32 R7, R10, c[0x0][0x4ec], RZ ;  /* 0x00013b000a070a27 */ /* 0x000fe200078e00ff */
[----:B------:R-:W-:Y:S02]  /*b8b0*/  F2FP.BF16.PACK_AB R13, R105, R13 ;  /* 0x0000000d690d723e */ /* 0x000fe400000010ff */
[----:B------:R-:W-:Y:S02]  /*b8c0*/  F2FP.BF16.PACK_AB R12, R107, R12 ;  /* 0x0000000c6b0c723e */ /* 0x000fe400000010ff */
[----:B------:R-:W-:-:S02]  /*b8d0*/  SHF.L.U32 R5, R5, 0x1, RZ ;  /* 0x0000000105057819 */ /* 0x000fc400000006ff */
[----:B------:R-:W-:Y:S02]  /*b8e0*/  ISETP.GE.OR P4, PT, R0, R61, P4 ;  /* 0x0000003d0000720c */ /* 0x000fe40002786670 */
[----:B------:R-:W-:Y:S02]  /*b8f0*/  IADD3 R3, R3, R4, RZ ;  /* 0x0000000403037210 */ /* 0x000fe40007ffe0ff */
[----:B------:R-:W-:Y:S02]  /*b900*/  MOV R0, R10 ;  /* 0x0000000a00007202 */ /* 0x000fe40000000f00 */
[----:B------:R-:W-:Y:S02]  /*b910*/  SHF.R.S32.HI R6, RZ, 0x1f, R101 ;  /* 0x0000001fff067819 */ /* 0x000fe40000011465 */
[----:B------:R-:W-:Y:S01]  /*b920*/  @P0 SHF.R.U32.HI R0, RZ, c[0x0][0x4f0], R7 ;  /* 0x00013c00ff000a19 */ /* 0x000fe20000011607 */
[----:B------:R-:W-:Y:S01]  /*b930*/  STS [R5+0x80], R13 ;  /* 0x0000800d05007388 */ /* 0x000fe20000000800 */
[----:B------:R-:W-:-:S03]  /*b940*/  IADD3 R8, R5, 0x80, RZ ;  /* 0x0000008005087810 */ /* 0x000fc60007ffe0ff */
[----:B------:R1:W-:Y:S01]  /*b950*/  STS [R5+0x480], R12 ;  /* 0x0004800c05007388 */ /* 0x0003e20000000800 */
[----:B------:R-:W-:Y:S01]  /*b960*/  IMAD R6, R6, c[0x0][0x3d8], RZ ;  /* 0x0000f60006067a24 */ /* 0x000fe200078e02ff */
[----:B------:R-:W-:Y:S01]  /*b970*/  IADD3 R4, R5, 0x70, RZ ;  /* 0x0000007005047810 */ /* 0x000fe20007ffe0ff */
[----:B------:R-:W-:Y:S01]  /*b980*/  IMAD.MOV.U32 R7, RZ, RZ, 0x20 ;  /* 0x00000020ff077424 */ /* 0x000fe200078e00ff */
[----:B------:R-:W-:Y:S01]  /*b990*/  @P3 IADD3 R4, R8, 0x10, RZ ;  /* 0x0000001008043810 */ /* 0x000fe20007ffe0ff */
[----:B------:R-:W-:Y:S01]  /*b9a0*/  IMAD R57, R64, c[0x0][0x49c], R57 ;  /* 0x0001270040397a24 */ /* 0x000fe200078e0239 */
[----:B------:R-:W-:Y:S01]  /*b9b0*/  IADD3 R8, P0, R0, R14, RZ ;  /* 0x0000000e00087210 */ /* 0x000fe20007f1e0ff */
[----:B------:R-:W-:Y:S01]  /*b9c0*/  IMAD R16, R101, c[0x0][0x3dc], R6 ;  /* 0x0000f70065107a24 */ /* 0x000fe200078e0206 */
[----:B------:R-:W-:-:S04]  /*b9d0*/  SHF.R.S32.HI R6, RZ, 0x1f, R0 ;  /* 0x0000001fff067819 */ /* 0x000fc80000011400 */
[----:B------:R-:W-:Y:S01]  /*b9e0*/  IADD3.X R9, R6, R15, R57, P0, !PT ;  /* 0x0000000f06097210 */ /* 0x000fe200007fe439 */
[----:B-1----:R-:W-:Y:S01]  /*b9f0*/  IMAD.WIDE.U32 R12, R101, c[0x0][0x3d8], R2 ;  /* 0x0000f600650c7a25 */ /* 0x002fe200078e0002 */
[----:B------:R-:W-:-:S05]  /*ba00*/  IADD3 R2, -R0, RZ, RZ ;  /* 0x000000ff00027210 */ /* 0x000fca0007ffe1ff */
[----:B------:R-:W-:Y:S01]  /*ba10*/  IMAD R2, R2, c[0x0][0x4e8], R10 ;  /* 0x00013a0002027a24 */ /* 0x000fe200078e020a */
[----:B------:R-:W-:Y:S02]  /*ba20*/  SEL R3, R7, 0xffffffe0, !P1 ;  /* 0xffffffe007037807 */ /* 0x000fe40004800000 */
[----:B------:R-:W-:Y:S02]  /*ba30*/  MOV R6, 0x40 ;  /* 0x0000004000067802 */ /* 0x000fe40000000f00 */
[----:B------:R-:W-:Y:S02]  /*ba40*/  SHF.R.S32.HI R7, RZ, 0x1f, R2 ;  /* 0x0000001fff077819 */ /* 0x000fe40000011402 */
[----:B------:R-:W-:Y:S02]  /*ba50*/  SEL R6, R6, 0xffffffc0, !P2 ;  /* 0xffffffc006067807 */ /* 0x000fe40005000000 */
[----:B------:R-:W-:Y:S01]  /*ba60*/  F2FP.BF16.PACK_AB R17, R109, R17 ;  /* 0x000000116d11723e */ /* 0x000fe200000010ff */
[----:B------:R-:W-:Y:S01]  /*ba70*/  IMAD R7, R7, c[0x0][0x488], RZ ;  /* 0x0001220007077a24 */ /* 0x000fe200078e02ff */
[----:B------:R-:W-:-:S02]  /*ba80*/  F2FP.BF16.PACK_AB R18, R111, R18 ;  /* 0x000000126f12723e */ /* 0x000fc400000010ff */
[----:B------:R-:W-:Y:S02]  /*ba90*/  F2FP.BF16.PACK_AB R19, R113, R19 ;  /* 0x000000137113723e */ /* 0x000fe400000010ff */
[----:B------:R-:W-:Y:S02]  /*baa0*/  F2FP.BF16.PACK_AB R22, R115, R22 ;  /* 0x000000167316723e */ /* 0x000fe400000010ff */
[----:B------:R-:W-:Y:S01]  /*bab0*/  IADD3 R0, R5, R3, RZ ;  /* 0x0000000305007210 */ /* 0x000fe20007ffe0ff */
[C---:B------:R-:W-:Y:S01]  /*bac0*/  IMAD R10, R2.reuse, c[0x0][0x48c], R7 ;  /* 0x00012300020a7a24 */ /* 0x040fe200078e0207 */
[----:B------:R-:W-:Y:S02]  /*bad0*/  F2FP.BF16.PACK_AB R21, R117, R21 ;  /* 0x000000157515723e */ /* 0x000fe400000010ff */
[----:B------:R-:W-:Y:S02]  /*bae0*/  F2FP.BF16.PACK_AB R20, R119, R20 ;  /* 0x000000147714723e */ /* 0x000fe400000010ff */
[----:B------:R-:W-:Y:S01]  /*baf0*/  IADD3 R15, R3, R4, RZ ;  /* 0x00000004030f7210 */ /* 0x000fe20007ffe0ff */
[----:B------:R-:W-:Y:S01]  /*bb00*/  IMAD.WIDE.U32 R8, R2, c[0x0][0x488], R8 ;  /* 0x0001220002087a25 */ /* 0x000fe200078e0008 */
[----:B------:R-:W-:-:S02]  /*bb10*/  F2FP.BF16.PACK_AB R23, R121, R23 ;  /* 0x000000177917723e */ /* 0x000fc400000010ff */
[----:B------:R-:W-:Y:S01]  /*bb20*/  F2FP.BF16.PACK_AB R24, R123, R24 ;  /* 0x000000187b18723e */ /* 0x000fe200000010ff */
[C---:B------:R-:W-:Y:S01]  /*bb30*/  IMAD.IADD R7, R6.reuse, 0x1, R4 ;  /* 0x0000000106077824 */ /* 0x040fe200078e0204 */
[----:B------:R-:W-:Y:S01]  /*bb40*/  IADD3 R3, R5, R6, RZ ;  /* 0x0000000605037210 */ /* 0x000fe20007ffe0ff */
[----:B------:R-:W-:Y:S01]  /*bb50*/  STS [R4], R17 ;  /* 0x0000001104007388 */ /* 0x000fe20000000800 */
[----:B------:R-:W-:Y:S02]  /*bb60*/  F2FP.BF16.PACK_AB R25, R125, R25 ;  /* 0x000000197d19723e */ /* 0x000fe400000010ff */
[----:B------:R-:W-:Y:S01]  /*bb70*/  F2FP.BF16.PACK_AB R27, R127, R27 ;  /* 0x0000001b7f1b723e */ /* 0x000fe200000010ff */
[----:B------:R-:W-:Y:S01]  /*bb80*/  STS [R4+0x400], R18 ;  /* 0x0004001204007388 */ /* 0x000fe20000000800 */
[----:B------:R-:W-:Y:S02]  /*bb90*/  F2FP.BF16.PACK_AB R43, R129, R43 ;  /* 0x0000002b812b723e */ /* 0x000fe400000010ff */
[----:B------:R-:W-:Y:S01]  /*bba0*/  F2FP.BF16.PACK_AB R42, R131, R42 ;  /* 0x0000002a832a723e */ /* 0x000fe200000010ff */
[----:B------:R-:W-:Y:S01]  /*bbb0*/  STS [R0+0x80], R19 ;  /* 0x0000801300007388 */ /* 0x000fe20000000800 */
[----:B------:R-:W-:-:S02]  /*bbc0*/  IADD3 R2, R6, R0, RZ ;  /* 0x0000000006027210 */ /* 0x000fc40007ffe0ff */
[----:B------:R-:W-:Y:S01]  /*bbd0*/  F2FP.BF16.PACK_AB R41, R133, R41 ;  /* 0x000000298529723e */ /* 0x000fe200000010ff */
[----:B------:R-:W-:Y:S01]  /*bbe0*/  STS [R0+0x480], R22 ;  /* 0x0004801600007388 */ /* 0x000fe20000000800 */
[----:B------:R-:W-:Y:S02]  /*bbf0*/  F2FP.BF16.PACK_AB R40, R135, R40 ;  /* 0x000000288728723e */ /* 0x000fe400000010ff */
[----:B------:R-:W-:Y:S01]  /*bc00*/  IADD3 R6, R15, R6, RZ ;  /* 0x000000060f067210 */ /* 0x000fe20007ffe0ff */
[----:B------:R-:W-:Y:S01]  /*bc10*/  STS [R15], R21 ;  /* 0x000000150f007388 */ /* 0x000fe20000000800 */
[----:B------:R-:W-:Y:S02]  /*bc20*/  F2FP.BF16.PACK_AB R39, R137, R39 ;  /* 0x000000278927723e */ /* 0x000fe400000010ff */
[----:B------:R-:W-:Y:S01]  /*bc30*/  F2FP.BF16.PACK_AB R38, R139, R38 ;  /* 0x000000268b26723e */ /* 0x000fe200000010ff */
[----:B------:R-:W-:Y:S01]  /*bc40*/  STS [R15+0x400], R20 ;  /* 0x000400140f007388 */ /* 0x000fe20000000800 */
[----:B------:R-:W-:-:S02]  /*bc50*/  F2FP.BF16.PACK_AB R37, R141, R37 ;  /* 0x000000258d25723e */ /* 0x000fc400000010ff */
[----:B------:R-:W-:Y:S01]  /*bc60*/  F2FP.BF16.PACK_AB R36, R143, R36 ;  /* 0x000000248f24723e */ /* 0x000fe200000010ff */
[----:B------:R-:W-:Y:S01]  /*bc70*/  STS [R3+0x80], R23 ;  /* 0x0000801703007388 */ /* 0x000fe20000000800 */
[----:B------:R-:W-:Y:S02]  /*bc80*/  F2FP.BF16.PACK_AB R35, R145, R35 ;  /* 0x000000239123723e */ /* 0x000fe400000010ff */
[----:B------:R-:W-:Y:S01]  /*bc90*/  F2FP.BF16.PACK_AB R34, R147, R34 ;  /* 0x000000229322723e */ /* 0x000fe200000010ff */
[----:B------:R-:W-:Y:S01]  /*bca0*/  STS [R3+0x480], R24 ;  /* 0x0004801803007388 */ /* 0x000fe20000000800 */
[----:B------:R-:W-:Y:S02]  /*bcb0*/  F2FP.BF16.PACK_AB R33, R149, R33 ;  /* 0x000000219521723e */ /* 0x000fe400000010ff */
[----:B------:R-:W-:Y:S01]  /*bcc0*/  F2FP.BF16.PACK_AB R32, R151, R32 ;  /* 0x000000209720723e */ /* 0x000fe200000010ff */
[----:B------:R-:W-:Y:S04]  /*bcd0*/  STS [R7], R25 ;  /* 0x0000001907007388 */ /* 0x000fe80000000800 */
[----:B------:R-:W-:Y:S04]  /*bce0*/  STS [R7+0x400], R27 ;  /* 0x0004001b07007388 */ /* 0x000fe80000000800 */
[----:B------:R-:W-:Y:S04]  /*bcf0*/  STS [R2+0x80], R43 ;  /* 0x0000802b02007388 */ /* 0x000fe80000000800 */
[----:B------:R-:W-:Y:S04]  /*bd00*/  STS [R2+0x480], R42 ;  /* 0x0004802a02007388 */ /* 0x000fe80000000800 */
[----:B------:R-:W-:Y:S04]  /*bd10*/  STS [R6], R41 ;  /* 0x0000002906007388 */ /* 0x000fe80000000800 */
[----:B------:R-:W-:Y:S04]  /*bd20*/  STS [R6+0x400], R40 ;  /* 0x0004002806007388 */ /* 0x000fe80000000800 */
[----:B------:R-:W-:Y:S04]  /*bd30*/  STS [R5+0x4080], R39 ;  /* 0x0040802705007388 */ /* 0x000fe80000000800 */
[----:B------:R-:W-:Y:S01]  /*bd40*/  STS [R5+0x4480], R38 ;  /* 0x0044802605007388 */ /* 0x000fe20000000800 */
[----:B------:R-:W-:-:S03]  /*bd50*/  F2FP.BF16.PACK_AB R53, R73, R53 ;  /* 0x000000354935723e */ /* 0x000fc600000010ff */
        /* <DEDUP_REMOVED lines=15> */
[----:B------:R-:W-:-:S03]  /*be50*/  LEA R14, P0, R8, c[0x0][0x450], 0x2 ;  /* 0x00011400080e7a11 */ /* 0x000fc600078010ff */
[----:B------:R-:W-:Y:S01]  /*be60*/  STS [R7+0x4000], R29 ;  /* 0x0040001d07007388 */ /* 0x000fe20000000800 */
[----:B------:R-:W-:-:S03]  /*be70*/  IADD3 R9, R9, R10, RZ ;  /* 0x0000000a09097210 */ /* 0x000fc60007ffe0ff */
        /* <DEDUP_REMOVED lines=13> */
[----:B------:R-:W-:-:S03]  /*bf50*/  LEA.HI.X R9, R8, c[0x0][0x454], R9, 0x2, P0 ;  /* 0x0001150008097a11 */ /* 0x000fc600000f1409 */
[----:B------:R-:W-:Y:S04]  /*bf60*/  STS [R4+0x8000], R53 ;  /* 0x0080003504007388 */ /* 0x000fe80000000800 */
[----:B------:R2:W-:Y:S04]  /*bf70*/  STS [R4+0x8400], R74 ;  /* 0x0084004a04007388 */ /* 0x0005e80000000800 */
[----:B------:R-:W-:Y:S04]  /*bf80*/  STS [R0+0x8080], R52 ;  /* 0x0080803400007388 */ /* 0x000fe80000000800 */
        /* <DEDUP_REMOVED lines=11> */
[----:B------:R-:W-:Y:S04]  /*c040*/  SHFL.IDX PT, R10, R14, RZ, 0x1c1f ;  /* 0x001c1fff0e0a7589 */ /* 0x000fe800000e0000 */
[----:B------:R-:W1:Y:S04]  /*c050*/  SHFL.IDX PT, R11, R9, RZ, 0x1c1f ;  /* 0x001c1fff090b7589 */ /* 0x000e6800000e0000 */
[----:B------:R-:W-:Y:S06]  /*c060*/  BAR.SYNC.DEFER_BLOCKING 0x1, 0x100 ;  /* 0x0044000000007b1d */ /* 0x000fec0000010000 */
[----:B------:R-:W-:Y:S04]  /*c070*/  SHFL.IDX PT, R8, R14, 0x1, 0x1c1f ;  /* 0x003c1f000e087f89 */ /* 0x000fe800000e0000 */
[----:B------:R-:W4:Y:S01]  /*c080*/  SHFL.IDX PT, R9, R9, 0x1, 0x1c1f ;  /* 0x003c1f0009097f89 */ /* 0x000f2200000e0000 */
[----:B--2---:R-:W-:-:S03]  /*c090*/  SHF.L.U32 R4, R71, 0x1, RZ ;  /* 0x0000000147047819 */ /* 0x004fc600000006ff */
[----:B-1----:R1:W-:Y:S04]  /*c0a0*/  @!P5 ST.E [R10.64], R60 ;  /* 0x0000003c0a00d985 */ /* 0x0023e8000c101908 */
[----:B----4-:R1:W-:Y:S04]  /*c0b0*/  @!P4 ST.E [R8.64], R58 ;  /* 0x0000003a0800c985 */ /* 0x0103e8000c101908 */
[----:B------:R1:W2:Y:S04]  /*c0c0*/  LDS.128 R32, [R4+0x1080] ;  /* 0x0010800004207984 */ /* 0x0002a80000000c00 */
[----:B------:R1:W4:Y:S04]  /*c0d0*/  LDS.128 R44, [R4+0x2080] ;  /* 0x00208000042c7984 */ /* 0x0003280000000c00 */
[----:B------:R1:W1:Y:S04]  /*c0e0*/  LDS.128 R52, [R4+0x3080] ;  /* 0x0030800004347984 */ /* 0x0002680000000c00 */
[----:B------:R1:W1:Y:S04]  /*c0f0*/  LDS.128 R28, [R4+0x5080] ;  /* 0x00508000041c7984 */ /* 0x0002680000000c00 */
[----:B------:R1:W1:Y:S04]  /*c100*/  LDS.128 R40, [R4+0x6080] ;  /* 0x0060800004287984 */ /* 0x0002680000000c00 */
[----:B------:R1:W1:Y:S04]  /*c110*/  LDS.128 R48, [R4+0x7080] ;  /* 0x0070800004307984 */ /* 0x0002680000000c00 */
[----:B------:R1:W1:Y:S04]  /*c120*/  LDS.128 R24, [R4+0x9080] ;  /* 0x0090800004187984 */ /* 0x0002680000000c00 */
[----:B------:R1:W1:Y:S04]  /*c130*/  LDS.128 R36, [R4+0xa080] ;  /* 0x00a0800004247984 */ /* 0x0002680000000c00 */
[----:B------:R1:W1:Y:S01]  /*c140*/  LDS.128 R56, [R4+0xb080] ;  /* 0x00b0800004387984 */ /* 0x0002620000000c00 */
[----:B------:R-:W-:-:S02]  /*c150*/  IADD3 R0, R13, R16, RZ ;  /* 0x000000100d007210 */ /* 0x000fc40007ffe0ff */
[----:B------:R-:W-:-:S04]  /*c160*/  LEA R21, P0, R12, c[0x0][0x380], 0x1 ;  /* 0x0000e0000c157a11 */ /* 0x000fc800078008ff */
[----:B------:R-:W-:Y:S02]  /*c170*/  LEA.HI.X R20, R12, c[0x0][0x384], R0, 0x1, P0 ;  /* 0x0000e1000c147a11 */ /* 0x000fe400000f0c00 */
[----:B---3--:R-:W-:Y:S01]  /*c180*/  ISETP.GE.AND P0, PT, R67, R61, PT ;  /* 0x0000003d4300720c */ /* 0x008fe20003f06270 */
[----:B------:R3:W1:Y:S01]  /*c190*/  SHFL.IDX PT, R2, R21, RZ, 0x181f ;  /* 0x00181fff15027589 */ /* 0x00066200000e0000 */
[----:B------:R-:W-:Y:S03]  /*c1a0*/  BSSY B0, `(.L_x_4) ;  /* 0x0000015000007945 */ /* 0x000fe60003800000 */
[----:B------:R3:W1:Y:S08]  /*c1b0*/  SHFL.IDX PT, R3, R20, RZ, 0x181f ;  /* 0x00181fff14037589 */ /* 0x00067000000e0000 */
[----:B------:R-:W-:Y:S05]  /*c1c0*/  @P0 BRA `(.L_x_5) ;  /* 0x0000012000000947 */ /* 0x000fea0003800000 */
[----:B--2-4-:R-:W2:Y:S01]  /*c1d0*/  LDS.128 R16, [R4+0x80] ;  /* 0x0000800004107984 */ /* 0x014ea20000000c00 */
[----:B-----5:R-:W-:-:S02]  /*c1e0*/  ISETP.GE.AND P1, PT, R65, c[0x0][0x3c8], PT ;  /* 0x0000f20041007a0c */ /* 0x020fc40003f26270 */
[----:B------:R-:W-:Y:S01]  /*c1f0*/  ISETP.GE.AND P0, PT, R63, c[0x0][0x3c8], PT ;  /* 0x0000f2003f007a0c */ /* 0x000fe20003f06270 */
[----:B------:R-:W4:Y:S01]  /*c200*/  LDS.128 R12, [R4+0x4080] ;  /* 0x00408000040c7984 */ /* 0x000f220000000c00 */
[----:B------:R-:W-:-:S03]  /*c210*/  ISETP.GE.AND P2, PT, R68, c[0x0][0x3c8], PT ;  /* 0x0000f20044007a0c */ /* 0x000fc60003f46270 */
[----:B-1----:R1:W3:Y:S08]  /*c220*/  LDS.128 R8, [R4+0x8080] ;  /* 0x0080800004087984 */ /* 0x0022f00000000c00 */
[----:B------:R-:W-:Y:S02]  /*c230*/  @!P0 SHF.R.S32.HI R0, RZ, 0x1f, R63 ;  /* 0x0000001fff008819 */ /* 0x000fe4000001143f */
[----:B------:R-:W-:-:S02]  /*c240*/  @!P2 IMAD.WIDE R6, R68, 0x2, R2 ;  /* 0x000000024406a825 */ /* 0x000fc400078e0202 */
[----:B------:R-:W-:-:S04]  /*c250*/  @!P0 LEA.HI R0, R0, R63, RZ, 0x3 ;  /* 0x0000003f00008211 */ /* 0x000fc800078f18ff */
[----:B------:R-:W-:Y:S02]  /*c260*/  @!P0 LOP3.LUT R0, R0, 0xfffffff8, RZ, 0xc0, !PT ;  /* 0xfffffff800008812 */ /* 0x000fe400078ec0ff */
[----:B-1----:R-:W-:-:S04]  /*c270*/  @!P1 SHF.R.S32.HI R4, RZ, 0x1f, R65 ;  /* 0x0000001fff049819 */ /* 0x002fc80000011441 */
[----:B------:R-:W-:-:S04]  /*c280*/  @!P1 LEA.HI R4, R4, R65, RZ, 0x3 ;  /* 0x0000004104049211 */ /* 0x000fc800078f18ff */
[----:B------:R-:W-:Y:S01]  /*c290*/  @!P1 LOP3.LUT R4, R4, 0xfffffff8, RZ, 0xc0, !PT ;  /* 0xfffffff804049812 */ /* 0x000fe200078ec0ff */
[----:B--2---:R1:W-:Y:S04]  /*c2a0*/  @!P2 ST.E.128 [R6.64], R16 ;  /* 0x000000100600a985 */ /* 0x0043e8000c101d08 */
[----:B------:R-:W-:-:S04]  /*c2b0*/  @!P1 IMAD.WIDE R4, R4, 0x2, R2 ;  /* 0x0000000204049825 */ /* 0x000fc800078e0202 */
[----:B------:R-:W-:Y:S01]  /*c2c0*/  @!P0 IMAD.WIDE R2, R0, 0x2, R2 ;  /* 0x0000000200028825 */ /* 0x000fe200078e0202 */
[----:B----4-:R1:W-:Y:S04]  /*c2d0*/  @!P1 ST.E.128 [R4.64], R12 ;  /* 0x0000000c04009985 */ /* 0x0103e8000c101d08 */
[----:B---3--:R1:W-:Y:S02]  /*c2e0*/  @!P0 ST.E.128 [R2.64], R8 ;  /* 0x0000000802008985 */ /* 0x0083e4000c101d08 */
.L_x_5:
[----:B--2-4-:R-:W-:Y:S05]  /*c2f0*/  BSYNC B0 ;  /* 0x0000000000007941 */ /* 0x014fea0003800000 */
.L_x_4:
[----:B------:R-:W-:Y:S01]  /*c300*/  IADD3 R0, R67, 0x20, RZ ;  /* 0x0000002043007810 */ /* 0x000fe20007ffe0ff */
[----:B-1----:R1:W2:Y:S01]  /*c310*/  SHFL.IDX PT, R3, R20, 0x1, 0x181f ;  /* 0x00381f0014037f89 */ /* 0x0022a200000e0000 */
[----:B------:R-:W-:Y:S02]  /*c320*/  BSSY B0, `(.L_x_6) ;  /* 0x0000013000007945 */ /* 0x000fe40003800000 */
[----:B------:R-:W-:Y:S01]  /*c330*/  ISETP.GE.AND P0, PT, R0, R61, PT ;  /* 0x0000003d0000720c */ /* 0x000fe20003f06270 */
[----:B------:R1:W4:-:S12]  /*c340*/  SHFL.IDX PT, R2, R21, 0x1, 0x181f ;  /* 0x00381f0015027f89 */ /* 0x00031800000e0000 */
[----:B------:R-:W-:Y:S05]  /*c350*/  @P0 BRA `(.L_x_7) ;  /* 0x000000f000000947 */ /* 0x000fea0003800000 */
[----:B-----5:R-:W-:Y:S02]  /*c360*/  ISETP.GE.AND P1, PT, R65, c[0x0][0x3c8], PT ;  /* 0x0000f20041007a0c */ /* 0x020fe40003f26270 */
[----:B------:R-:W-:Y:S02]  /*c370*/  ISETP.GE.AND P0, PT, R63, c[0x0][0x3c8], PT ;  /* 0x0000f2003f007a0c */ /* 0x000fe40003f06270 */
[----:B------:R-:W-:-:S09]  /*c380*/  ISETP.GE.AND P2, PT, R68, c[0x0][0x3c8], PT ;  /* 0x0000f20044007a0c */ /* 0x000fd20003f46270 */
[----:B------:R-:W-:Y:S02]  /*c390*/  @!P1 SHF.R.S32.HI R4, RZ, 0x1f, R65 ;  /* 0x0000001fff049819 */ /* 0x000fe40000011441 */
[----:B------:R-:W-:Y:S02]  /*c3a0*/  @!P0 SHF.R.S32.HI R0, RZ, 0x1f, R63 ;  /* 0x0000001fff008819 */ /* 0x000fe4000001143f */
[----:B------:R-:W-:Y:S01]  /*c3b0*/  @!P1 LEA.HI R4, R4, R65, RZ, 0x3 ;  /* 0x0000004104049211 */ /* 0x000fe200078f18ff */
[--C-:B--2-4-:R-:W-:Y:S01]  /*c3c0*/  @!P2 IMAD.WIDE R6, R68, 0x2, R2.reuse ;  /* 0x000000024406a825 */ /* 0x114fe200078e0202 */
[----:B------:R-:W-:Y:S02]  /*c3d0*/  @!P0 LEA.HI R0, R0, R63, RZ, 0x3 ;  /* 0x0000003f00008211 */ /* 0x000fe400078f18ff */
[----:B------:R-:W-:Y:S02]  /*c3e0*/  @!P1 LOP3.LUT R4, R4, 0xfffffff8, RZ, 0xc0, !PT ;  /* 0xfffffff804049812 */ /* 0x000fe400078ec0ff */
[----:B------:R-:W-:Y:S01]  /*c3f0*/  @!P0 LOP3.LUT R0, R0, 0xfffffff8, RZ, 0xc0, !PT ;  /* 0xfffffff800008812 */ /* 0x000fe200078ec0ff */
[----:B------:R2:W-:Y:S02]  /*c400*/  @!P2 ST.E.128 [R6.64], R32 ;  /* 0x000000200600a985 */ /* 0x0005e4000c101d08 */
[----:B------:R-:W-:-:S04]  /*c410*/  @!P1 IMAD.WIDE R4, R4, 0x2, R2 ;  /* 0x0000000204049825 */ /* 0x000fc800078e0202 */
[----:B------:R-:W-:Y:S01]  /*c420*/  @!P0 IMAD.WIDE R2, R0, 0x2, R2 ;  /* 0x0000000200028825 */ /* 0x000fe200078e0202 */
[----:B------:R2:W-:Y:S04]  /*c430*/  @!P1 ST.E.128 [R4.64], R28 ;  /* 0x0000001c04009985 */ /* 0x0005e8000c101d08 */
[----:B------:R2:W-:Y:S02]  /*c440*/  @!P0 ST.E.128 [R2.64], R24 ;  /* 0x0000001802008985 */ /* 0x0005e4000c101d08 */
.L_x_7:
[----:B------:R-:W-:Y:S05]  /*c450*/  BSYNC B0 ;  /* 0x0000000000007941 */ /* 0x000fea0003800000 */
.L_x_6:
[----:B------:R-:W-:Y:S01]  /*c460*/  IADD3 R0, R67, 0x40, RZ ;  /* 0x0000004043007810 */ /* 0x000fe20007ffe0ff */
[----:B--2---:R2:W1:Y:S01]  /*c470*/  SHFL.IDX PT, R3, R20, 0x2, 0x181f ;  /* 0x00581f0014037f89 */ /* 0x00446200000e0000 */
[----:B------:R-:W-:Y:S02]  /*c480*/  BSSY B0, `(.L_x_8) ;  /* 0x0000013000007945 */ /* 0x000fe40003800000 */
[----:B------:R-:W-:Y:S01]  /*c490*/  ISETP.GE.AND P0, PT, R0, R61, PT ;  /* 0x0000003d0000720c */ /* 0x000fe20003f06270 */
[----:B----4-:R2:W4:-:S12]  /*c4a0*/  SHFL.IDX PT, R2, R21, 0x2, 0x181f ;  /* 0x00581f0015027f89 */ /* 0x01051800000e0000 */
[----:B------:R-:W-:Y:S05]  /*c4b0*/  @P0 BRA `(.L_x_9) ;  /* 0x000000f000000947 */ /* 0x000fea0003800000 */
[----:B-----5:R-:W-:Y:S02]  /*c4c0*/  ISETP.GE.AND P1, PT, R65, c[0x0][0x3c8], PT ;  /* 0x0000f20041007a0c */ /* 0x020fe40003f26270 */
[----:B------:R-:W-:Y:S02]  /*c4d0*/  ISETP.GE.AND P0, PT, R63, c[0x0][0x3c8], PT ;  /* 0x0000f2003f007a0c */ /* 0x000fe40003f06270 */
[----:B------:R-:W-:-:S09]  /*c4e0*/  ISETP.GE.AND P2, PT, R68, c[0x0][0x3c8], PT ;  /* 0x0000f20044007a0c */ /* 0x000fd20003f46270 */
[----:B------:R-:W-:Y:S02]  /*c4f0*/  @!P1 SHF.R.S32.HI R4, RZ, 0x1f, R65 ;  /* 0x0000001fff049819 */ /* 0x000fe40000011441 */
[----:B------:R-:W-:Y:S02]  /*c500*/  @!P0 SHF.R.S32.HI R0, RZ, 0x1f, R63 ;  /* 0x0000001fff008819 */ /* 0x000fe4000001143f */
[----:B------:R-:W-:Y:S01]  /*c510*/  @!P1 LEA.HI R4, R4, R65, RZ, 0x3 ;  /* 0x0000004104049211 */ /* 0x000fe200078f18ff */
[--C-:B-1--4-:R-:W-:Y:S01]  /*c520*/  @!P2 IMAD.WIDE R6, R68, 0x2, R2.reuse ;  /* 0x000000024406a825 */ /* 0x112fe200078e0202 */
        /* <DEDUP_REMOVED lines=8> */
.L_x_9:
[----:B------:R-:W-:Y:S05]  /*c5b0*/  BSYNC B0 ;  /* 0x0000000000007941 */ /* 0x000fea0003800000 */
.L_x_8:
[----:B------:R-:W-:Y:S01]  /*c5c0*/  IADD3 R0, R67, 0x60, RZ ;  /* 0x0000006043007810 */ /* 0x000fe20007ffe0ff */
[----:B-1----:R1:W2:Y:S03]  /*c5d0*/  SHFL.IDX PT, R7, R20, 0x3, 0x181f ;  /* 0x00781f0014077f89 */ /* 0x0022a600000e0000 */
[----:B------:R-:W-:Y:S01]  /*c5e0*/  ISETP.GE.AND P0, PT, R0, R61, PT ;  /* 0x0000003d0000720c */ /* 0x000fe20003f06270 */
[----:B------:R1:W3:-:S12]  /*c5f0*/  SHFL.IDX PT, R6, R21, 0x3, 0x181f ;  /* 0x00781f0015067f89 */ /* 0x0002d800000e0000 */
[----:B------:R-:W-:Y:S05]  /*c600*/  @P0 EXIT ;  /* 0x000000000000094d */ /* 0x000fea0003800000 */
[----:B-----5:R-:W-:Y:S02]  /*c610*/  ISETP.GE.AND P0, PT, R65, c[0x0][0x3c8], PT ;  /* 0x0000f20041007a0c */ /* 0x020fe40003f06270 */
[----:B------:R-:W-:-:S11]  /*c620*/  ISETP.GE.AND P1, PT, R68, c[0x0][0x3c8], PT ;  /* 0x0000f20044007a0c */ /* 0x000fd60003f26270 */
[----:B------:R-:W-:Y:S02]  /*c630*/  @!P0 SHF.R.S32.HI R0, RZ, 0x1f, R65 ;  /* 0x0000001fff008819 */ /* 0x000fe40000011441 */
[----:B--23--:R-:W-:Y:S02]  /*c640*/  @!P1 IMAD.WIDE R4, R68, 0x2, R6 ;  /* 0x0000000244049825 */ /* 0x00cfe400078e0206 */
[----:B------:R-:W-:-:S03]  /*c650*/  @!P0 LEA.HI R0, R0, R65, RZ, 0x3 ;  /* 0x0000004100008211 */ /* 0x000fc600078f18ff */
[----:B------:R2:W-:Y:S01]  /*c660*/  @!P1 ST.E.128 [R4.64], R52 ;  /* 0x0000003404009985 */ /* 0x0005e2000c101d08 */
[----:B------:R-:W-:-:S05]  /*c670*/  @!P0 LOP3.LUT R0, R0, 0xfffffff8, RZ, 0xc0, !PT ;  /* 0xfffffff800008812 */ /* 0x000fca00078ec0ff */
[----:B----4-:R-:W-:-:S05]  /*c680*/  @!P0 IMAD.WIDE R2, R0, 0x2, R6 ;  /* 0x0000000200028825 */ /* 0x010fca00078e0206 */
[----:B------:R2:W-:Y:S01]  /*c690*/  @!P0 ST.E.128 [R2.64], R48 ;  /* 0x0000003002008985 */ /* 0x0005e2000c101d08 */
[----:B------:R-:W-:-:S13]  /*c6a0*/  ISETP.GE.AND P0, PT, R63, c[0x0][0x3c8], PT ;  /* 0x0000f2003f007a0c */ /* 0x000fda0003f06270 */
[----:B------:R-:W-:Y:S05]  /*c6b0*/  @P0 EXIT ;  /* 0x000000000000094d */ /* 0x000fea0003800000 */
[----:B------:R-:W-:-:S04]  /*c6c0*/  SHF.R.S32.HI R0, RZ, 0x1f, R63 ;  /* 0x0000001fff007819 */ /* 0x000fc8000001143f */
[----:B------:R-:W-:-:S04]  /*c6d0*/  LEA.HI R0, R0, R63, RZ, 0x3 ;  /* 0x0000003f00007211 */ /* 0x000fc800078f18ff */
[----:B------:R-:W-:-:S05]  /*c6e0*/  LOP3.LUT R0, R0, 0xfffffff8, RZ, 0xc0, !PT ;  /* 0xfffffff800007812 */ /* 0x000fca00078ec0ff */
[----:B--2---:R-:W-:-:S05]  /*c6f0*/  IMAD.WIDE R2, R0, 0x2, R6 ;  /* 0x0000000200027825 */ /* 0x004fca00078e0206 */
[----:B------:R-:W-:Y:S01]  /*c700*/  ST.E.128 [R2.64], R56 ;  /* 0x0000003802007985 */ /* 0x000fe2000c101d08 */
[----:B------:R-:W-:Y:S05]  /*c710*/  EXIT ;  /* 0x000000000000794d */ /* 0x000fea0003800000 */
.L_x_10:
[----:B------:R-:W-:-:S00]  /*c720*/  BRA `(.L_x_10) ;  /* 0xfffffff000007947 */ /* 0x000fc0000383ffff */
[----:B------:R-:W-:-:S00]  /*c730*/  NOP ;  /* 0x0000000000007918 */ /* 0x000fc00000000000 */
        /* <DEDUP_REMOVED lines=12> */
.L_x_1331:


//--------------------- .text._ZN7cutlass13device_kernelIN5flash19enable_sm80_to_sm89INS1_16FlashAttnFwdSm80INS1_25CollectiveMainloopFwdSm80ILi8ELi1ELb1EN4cute5tupleIJNS5_1CILi128EEENS7_ILi96EEENS7_ILi192EEEEEELi192ENS_10bfloat16_tEfNS_4arch4Sm80ELb0ELb0ELb1ELb1ELb0ELb0ELb1ELb0EEENS1_21CollectiveEpilogueFwdINS6_IJS8_SA_S9_EEENS6_IJNS7_ILi1EEESI_SI_EEESC_SE_Li256ELb1ELb1ELb0ELb0EEENS1_19SingleTileSchedulerILb1ELb0ELb1ELi128EEEEEEEEEvNT_6ParamsE --------------------------
	.section	.text._ZN7cutlass13device_kernelIN5flash19enable_sm80_to_sm89INS1_16FlashAttnFwdSm80INS1_25CollectiveMainloopFwdSm80ILi8ELi1ELb1EN4cute5tupleIJNS5_1CILi128EEENS7_ILi96EEENS7_ILi192EEEEEELi192ENS_10bfloat16_tEfNS_4arch4Sm80ELb0ELb0ELb1ELb1ELb0ELb0ELb1ELb0EEENS1_21CollectiveEpilogueFwdINS6_IJS8_SA_S9_EEENS6_IJNS7_ILi1EEESI_SI_EEESC_SE_Li256ELb1ELb1ELb0ELb0EEENS1_19SingleTileSchedulerILb1ELb0ELb1ELi128EEEEEEEEEvNT_6ParamsE,"ax",@progbits
	.sectioninfo	@"SHI_REGISTERS=255"
	.align	128
.text._ZN7cutlass13device_kernelIN5flash19enable_sm80_to_sm89INS1_16FlashAttnFwdSm80INS1_25CollectiveMainloopFwdSm80ILi8ELi1ELb1EN4cute5tupleIJNS5_1CILi128EEENS7_ILi96EEENS7_ILi192EEEEEELi192ENS_10bfloat16_tEfNS_4arch4Sm80ELb0ELb0ELb1ELb1ELb0ELb0ELb1ELb0EEENS1_21CollectiveEpilogueFwdINS6_IJS8_SA_S9_EEENS6_IJNS7_ILi1EEESI_SI_EEESC_SE_Li256ELb1ELb1ELb0ELb0EEENS1_19SingleTileSchedulerILb1ELb0ELb1ELi128EEEEEEEEEvNT_6ParamsE:
        .type           _ZN7cutlass13device_kernelIN5flash19enable_sm80_to_sm89INS1_16FlashAttnFwdSm80INS1_25CollectiveMainloopFwdSm80ILi8ELi1ELb1EN4cute5tupleIJNS5_1CILi128EEENS7_ILi96EEENS7_ILi192EEEEEELi192ENS_10bfloat16_tEfNS_4arch4Sm80ELb0ELb0ELb1ELb1ELb0ELb0ELb1ELb0EEENS1_21CollectiveEpilogueFwdINS6_IJS8_SA_S9_EEENS6_IJNS7_ILi1EEESI_SI_EEESC_SE_Li256ELb1ELb1ELb0ELb0EEENS1_19SingleTileSchedulerILb1ELb0ELb1ELi128EEEEEEEEEvNT_6ParamsE,@function
        .size           _ZN7cutlass13device_kernelIN5flash19enable_sm80_to_sm89INS1_16FlashAttnFwdSm80INS1_25CollectiveMainloopFwdSm80ILi8ELi1ELb1EN4cute5tupleIJNS5_1CILi128EEENS7_ILi96EEENS7_ILi192EEEEEELi192ENS_10bfloat16_tEfNS_4arch4Sm80ELb0ELb0ELb1ELb1ELb0ELb0ELb1ELb0EEENS1_21CollectiveEpilogueFwdINS6_IJS8_SA_S9_EEENS6_IJNS7_ILi1EEESI_SI_EEESC_SE_Li256ELb1ELb1ELb0ELb0EEENS1_19SingleTileSchedulerILb1ELb0ELb1ELi128EEEEEEEEEvNT_6ParamsE,(.L_x_1332 - _ZN7cutlass13device_kernelIN5flash19enable_sm80_to_sm89INS1_16FlashAttnFwdSm80INS1_25CollectiveMainloopFwdSm80ILi8ELi1ELb1EN4cute5tupleIJNS5_1CILi128EEENS7_ILi96EEENS7_ILi192EEEEEELi192ENS_10bfloat16_tEfNS_4arch4Sm80ELb0ELb0ELb1ELb1ELb0ELb0ELb1ELb0EEENS1_21CollectiveEpilogueFwdINS6_IJS8_SA_S9_EEENS6_IJNS7_ILi1EEESI_SI_EEESC_SE_Li256ELb1ELb1ELb0ELb0EEENS1_19SingleTileSchedulerILb1ELb0ELb1ELi128EEEEEEEEEvNT_6ParamsE)
        .other          _ZN7cutlass13device_kernelIN5flash19enable_sm80_to_sm89INS1_16FlashAttnFwdSm80INS1_25CollectiveMainloopFwdSm80ILi8ELi1ELb1EN4cute5tupleIJNS5_1CILi128EEENS7_ILi96EEENS7_ILi192EEEEEELi192ENS_10bfloat16_tEfNS_4arch4Sm80ELb0ELb0ELb1ELb1ELb0ELb0ELb1ELb0EEENS1_21CollectiveEpilogueFwdINS6_IJS8_SA_S9_EEENS6_IJNS7_ILi1EEESI_SI_EEESC_SE_Li256ELb1ELb1ELb0ELb0EEENS1_19SingleTileSchedulerILb1ELb0ELb1ELi128EEEEEEEEEvNT_6ParamsE,@"STO_CUDA_ENTRY STV_DEFAULT"
_ZN7cutlass13device_kernelIN5flash19enable_sm80_to_sm89INS1_16FlashAttnFwdSm80INS1_25CollectiveMainloopFwdSm80ILi8ELi1ELb1EN4cute5tupleIJNS5_1CILi128EEENS7_ILi96EEENS7_ILi192EEEEEELi192ENS_10bfloat16_tEfNS_4arch4Sm80ELb0ELb0ELb1ELb1ELb0ELb0ELb1ELb0EEENS1_21CollectiveEpilogueFwdINS6_IJS8_SA_S9_EEENS6_IJNS7_ILi1EEESI_SI_EEESC_SE_Li256ELb1ELb1ELb0ELb0EEENS1_19SingleTileSchedulerILb1ELb0ELb1ELi128EEEEEEEEEvNT_6ParamsE:
[----:B------:R-:W-:Y:S02]  /*0000*/  MOV R1, c[0x0][0x28] ;  /* 0x00000a0000017a02 */ /* 0x000fe40000000f00 */
[----:B------:R-:W1:Y:S01]  /*0010*/  S2R R125, SR_TID.X ;  /* 0x00000000007d7919 */ /* 0x000e620000002100 */
[----:B------:R-:W-:Y:S01]  /*0020*/  IMAD.MOV.U32 R26, RZ, RZ, 0x4 ;  /* 0x00000004ff1a7424 */ /* 0x000fe200078e00ff */
[----:B------:R-:W-:Y:S01]  /*0030*/  ULDC.64 UR4, c[0x0][0x118] ;  /* 0x0000460000047ab9 */ /* 0x000fe20000000a00 */
[----:B------:R-:W-:Y:S01]  /*0040*/  IADD3 R1, R1, -0x68, RZ ;  /* 0xffffff9801017810 */ /* 0x000fe20007ffe0ff */
[----:B------:R-:W2:Y:S04]  /*0050*/  S2R R5, SR_CTAID.Z ;  /* 0x0000000000057919 */ /* 0x000ea80000002700 */
[----:B------:R-:W3:Y:S01]  /*0060*/  S2R R39, SR_CTAID.X ;  /* 0x0000000000277919 */ /* 0x000ee20000002500 */
[----:B-1----:R-:W-:Y:S01]  /*0070*/  SHF.R.U32.HI R0, RZ, 0x5, R125 ;  /* 0x00000005ff007819 */ /* 0x002fe2000001167d */
[----:B--2---:R-:W-:-:S05]  /*0080*/  IMAD.WIDE R2, R5, R26, c[0x0][0x568] ;  /* 0x00015a0005027625 */ /* 0x004fca00078e021a */
[----:B------:R-:W1:Y:S02]  /*0090*/  SHFL.IDX PT, R0, R0, RZ, 0x1f ;  /* 0x00001fff00007589 */ /* 0x000e6400000e0000 */
[----:B-1----:R-:W-:-:S13]  /*00a0*/  ISETP.NE.AND P0, PT, R0, RZ, PT ;  /* 0x000000ff0000720c */ /* 0x002fda0003f05270 */
[----:B------:R-:W-:Y:S05]  /*00b0*/  @!P0 BRA `(.L_x_11) ;  /* 0x0000014000008947 */ /* 0x000fea0003800000 */
[----:B---3--:R-:W-:-:S04]  /*00c0*/  ISETP.NE.U32.AND P0, PT, RZ, c[0x0][0x568], PT ;  /* 0x00015a00ff007a0c */ /* 0x008fc80003f05070 */
[----:B------:R-:W-:-:S13]  /*00d0*/  ISETP.NE.AND.EX P0, PT, RZ, c[0x0][0x56c], PT, P0 ;  /* 0x00015b00ff007a0c */ /* 0x000fda0003f05300 */
[----:B------:R-:W-:Y:S05]  /*00e0*/  @!P0 BRA `(.L_x_12) ;  /* 0x0000002000008947 */ /* 0x000fea0003800000 */
[----:B------:R1:W5:Y:S01]  /*00f0*/  LDG.E R0, [R2.64] ;  /* 0x0000000402007981 */ /* 0x000362000c1e1900 */
[----:B------:R-:W-:Y:S05]  /*0100*/  BRA `(.L_x_13) ;  /* 0x0000009000007947 */ /* 0x000fea0003800000 */
.L_x_12:
[----:B------:R-:W-:-:S04]  /*0110*/  ISETP.NE.U32.AND P0, PT, RZ, c[0x0][0x560], PT ;  /* 0x00015800ff007a0c */ /* 0x000fc80003f05070 */
[----:B------:R-:W-:-:S13]  /*0120*/  ISETP.NE.AND.EX P0, PT, RZ, c[0x0][0x564], PT, P0 ;  /* 0x00015900ff007a0c */ /* 0x000fda0003f05300 */
[----:B------:R-:W-:Y:S05]  /*0130*/  @!P0 BRA `(.L_x_14) ;  /* 0x0000005000008947 */ /* 0x000fea0003800000 */
[----:B------:R-:W-:-:S05]  /*0140*/  IMAD.WIDE R2, R5, R26, c[0x0][0x560] ;  /* 0x0001580005027625 */ /* 0x000fca00078e021a */
[----:B------:R-:W2:Y:S04]  /*0150*/  LDG.E R4, [R2.64] ;  /* 0x0000000402047981 */ /* 0x000ea8000c1e1900 */
[----:B------:R-:W2:Y:S02]  /*0160*/  LDG.E R0, [R2.64+0x4] ;  /* 0x0000040402007981 */ /* 0x000ea4000c1e1900 */
[----:B--2---:R-:W-:Y:S01]  /*0170*/  IADD3 R0, -R4, R0, RZ ;  /* 0x0000000004007210 */ /* 0x004fe20007ffe1ff */
[----:B------:R-:W-:Y:S05]  /*0180*/  BRA `(.L_x_13) ;  /* 0x0000001000007947 */ /* 0x000fea0003800000 */
.L_x_14:
[----:B------:R-:W-:-:S05]  /*0190*/  MOV R0, c[0x0][0x54c] ;  /* 0x0001530000007a02 */ /* 0x000fca0000000f00 */
.L_x_13:
[----:B-----5:R-:W-:Y:S01]  /*01a0*/  IMAD R0, R0, c[0x0][0x548], RZ ;  /* 0x0001520000007a24 */ /* 0x020fe200078e02ff */
[----:B-1----:R-:W-:-:S04]  /*01b0*/  SHF.L.U32 R2, R39, 0x7, RZ ;  /* 0x0000000727027819 */ /* 0x002fc800000006ff */
[----:B------:R-:W-:-:S04]  /*01c0*/  ISETP.GE.AND P0, PT, R2, R0, PT ;  /* 0x000000000200720c */ /* 0x000fc80003f06270 */
[----:B------:R-:W-:-:S05]  /*01d0*/  SEL R0, R5, 0xffffffff, !P0 ;  /* 0xffffffff05007807 */ /* 0x000fca0004000000 */
[----:B------:R1:W-:Y:S01]  /*01e0*/  STL [R1+0x20], R0 ;  /* 0x0000200001007387 */ /* 0x0003e20000100800 */
[----:B------:R-:W-:Y:S05]  /*01f0*/  BRA `(.L_x_15) ;  /* 0x0000013000007947 */ /* 0x000fea0003800000 */
.L_x_11:
[----:B---3--:R-:W-:-:S04]  /*0200*/  ISETP.NE.U32.AND P0, PT, RZ, c[0x0][0x568], PT ;  /* 0x00015a00ff007a0c */ /* 0x008fc80003f05070 */
[----:B------:R-:W-:-:S13]  /*0210*/  ISETP.NE.AND.EX P0, PT, RZ, c[0x0][0x56c], PT, P0 ;  /* 0x00015b00ff007a0c */ /* 0x000fda0003f05300 */
[----:B------:R-:W-:Y:S05]  /*0220*/  @!P0 BRA `(.L_x_16) ;  /* 0x0000002000008947 */ /* 0x000fea0003800000 */
[----:B------:R1:W5:Y:S01]  /*0230*/  LDG.E R0, [R2.64] ;  /* 0x0000000402007981 */ /* 0x000362000c1e1900 */
[----:B------:R-:W-:Y:S05]  /*0240*/  BRA `(.L_x_17) ;  /* 0x0000009000007947 */ /* 0x000fea0003800000 */
.L_x_16:
        /* <DEDUP_REMOVED lines=8> */
.L_x_18:
[----:B------:R-:W-:-:S05]  /*02d0*/  MOV R0, c[0x0][0x54c] ;  /* 0x0001530000007a02 */ /* 0x000fca0000000f00 */
.L_x_17:
[----:B-----5:R-:W-:Y:S01]  /*02e0*/  IMAD R0, R0, c[0x0][0x548], RZ ;  /* 0x0001520000007a24 */ /* 0x020fe200078e02ff */
[----:B-1----:R-:W-:-:S04]  /*02f0*/  SHF.L.U32 R2, R39, 0x7, RZ ;  /* 0x0000000727027819 */ /* 0x002fc800000006ff */
[----:B------:R-:W-:-:S04]  /*0300*/  ISETP.GE.AND P0, PT, R2, R0, PT ;  /* 0x000000000200720c */ /* 0x000fc80003f06270 */
[----:B------:R-:W-:-:S05]  /*0310*/  SEL R0, R5, 0xffffffff, !P0 ;  /* 0xffffffff05007807 */ /* 0x000fca0004000000 */
[----:B------:R1:W-:Y:S04]  /*0320*/  STL [R1+0x20], R0 ;  /* 0x0000200001007387 */ /* 0x0003e80000100800 */
.L_x_15:
[----:B------:R-:W2:Y:S02]  /*0330*/  LDL R40, [R1+0x20] ;  /* 0x0000200001287983 */ /* 0x000ea40000100800 */
[----:B--2---:R-:W-:-:S13]  /*0340*/  ISETP.GE.AND P0, PT, R40, RZ, PT ;  /* 0x000000ff2800720c */ /* 0x004fda0003f06270 */
[----:B------:R-:W-:Y:S05]  /*0350*/  @!P0 EXIT ;  /* 0x000000000000894d */ /* 0x000fea0003800000 */
[----:B------:R-:W-:Y:S01]  /*0360*/  ISETP.NE.U32.AND P2, PT, RZ, c[0x0][0x370], PT ;  /* 0x0000dc00ff007a0c */ /* 0x000fe20003f45070 */
[----:B------:R-:W-:Y:S01]  /*0370*/  CS2R R10, SRZ ;  /* 0x00000000000a7805 */ /* 0x000fe2000001ff00 */
[----:B------:R-:W-:Y:S01]  /*0380*/  ISETP.NE.U32.AND P1, PT, RZ, c[0x0][0x360], PT ;  /* 0x0000d800ff007a0c */ /* 0x000fe20003f25070 */
[----:B------:R-:W-:Y:S01]  /*0390*/  IMAD.MOV.U32 R13, RZ, RZ, c[0x0][0x168] ;  /* 0x00005a00ff0d7624 */ /* 0x000fe200078e00ff */
[----:B------:R-:W-:Y:S01]  /*03a0*/  ISETP.NE.AND.EX P2, PT, RZ, c[0x0][0x374], PT, P2 ;  /* 0x0000dd00ff007a0c */ /* 0x000fe20003f45320 */
[----:B------:R-:W-:Y:S01]  /*03b0*/  IMAD.MOV.U32 R12, RZ, RZ, RZ ;  /* 0x000000ffff0c7224 */ /* 0x000fe200078e00ff */
[----:B------:R-:W-:Y:S01]  /*03c0*/  ISETP.NE.AND.EX P1, PT, RZ, c[0x0][0x364], PT, P1 ;  /* 0x0000d900ff007a0c */ /* 0x000fe20003f25310 */
[CC--:B------:R-:W-:Y:S01]  /*03d0*/  IMAD.WIDE R4, R40.reuse, R26.reuse, c[0x0][0x348] ;  /* 0x0000d20028047625 */ /* 0x0c0fe200078e021a */
[----:B------:R-:W-:Y:S02]  /*03e0*/  ISETP.NE.U32.AND P0, PT, RZ, c[0x0][0x348], PT ;  /* 0x0000d200ff007a0c */ /* 0x000fe40003f05070 */
[----:B------:R-:W-:Y:S01]  /*03f0*/  ISETP.NE.U32.AND P3, PT, RZ, c[0x0][0x350], PT ;  /* 0x0000d400ff007a0c */ /* 0x000fe20003f65070 */
[----:B------:R-:W-:Y:S01]  /*0400*/  IMAD.WIDE R2, R40, R26, c[0x0][0x350] ;  /* 0x0000d40028027625 */ /* 0x000fe200078e021a */
[----:B------:R-:W-:-:S02]  /*0410*/  ISETP.NE.AND.EX P0, PT, RZ, c[0x0][0x34c], PT, P0 ;  /* 0x0000d300ff007a0c */ /* 0x000fc40003f05300 */
[----:B------:R-:W-:-:S03]  /*0420*/  ISETP.NE.AND.EX P3, PT, RZ, c[0x0][0x354], PT, P3 ;  /* 0x0000d500ff007a0c */ /* 0x000fc60003f65330 */
[----:B------:R-:W-:-:S04]  /*0430*/  @P2 IMAD.WIDE R8, R40, R26, c[0x0][0x370] ;  /* 0x0000dc0028082625 */ /* 0x000fc800078e021a */
[----:B------:R-:W-:Y:S01]  /*0440*/  @P1 IMAD.WIDE R6, R40, R26, c[0x0][0x360] ;  /* 0x0000d80028061625 */ /* 0x000fe200078e021a */
[----:B------:R2:W5:Y:S04]  /*0450*/  @P2 LDG.E R11, [R8.64] ;  /* 0x00000004080b2981 */ /* 0x000568000c1e1900 */
[----:B------:R2:W5:Y:S04]  /*0460*/  @P1 LDG.E R13, [R6.64] ;  /* 0x00000004060d1981 */ /* 0x000568000c1e1900 */
[----:B------:R2:W5:Y:S04]  /*0470*/  @P0 LDG.E R10, [R4.64] ;  /* 0x00000004040a0981 */ /* 0x000568000c1e1900 */
[----:B------:R2:W5:Y:S01]  /*0480*/  @P3 LDG.E R12, [R2.64] ;  /* 0x00000004020c3981 */ /* 0x000562000c1e1900 */
[----:B-1----:R-:W-:Y:S01]  /*0490*/  IMAD.MOV.U32 R0, RZ, RZ, c[0x0][0x1d0] ;  /* 0x00007400ff007624 */ /* 0x002fe200078e00ff */
[----:B------:R-:W-:Y:S05]  /*04a0*/  @P1 BRA `(.L_x_19) ;  /* 0x0000004000001947 */ /* 0x000fea0003800000 */
[----:B------:R-:W-:Y:S05]  /*04b0*/  @!P0 BRA `(.L_x_19) ;  /* 0x0000003000008947 */ /* 0x000fea0003800000 */
[----:B--2---:R1:W2:Y:S04]  /*04c0*/  LDG.E R6, [R4.64] ;  /* 0x0000000404067981 */ /* 0x0042a8000c1e1900 */
[----:B-1----:R-:W2:Y:S02]  /*04d0*/  LDG.E R4, [R4.64+0x4] ;  /* 0x0000040404047981 */ /* 0x002ea4000c1e1900 */
[----:B--2--5:R-:W-:-:S02]  /*04e0*/  IADD3 R13, -R6, R4, RZ ;  /* 0x00000004060d7210 */ /* 0x024fc40007ffe1ff */
.L_x_19:
[----:B------:R-:W-:-:S04]  /*04f0*/  ISETP.NE.U32.AND P1, PT, RZ, c[0x0][0x368], PT ;  /* 0x0000da00ff007a0c */ /* 0x000fc80003f25070 */
[----:B------:R-:W-:-:S13]  /*0500*/  ISETP.NE.AND.EX P1, PT, RZ, c[0x0][0x36c], PT, P1 ;  /* 0x0000db00ff007a0c */ /* 0x000fda0003f25310 */
[----:B------:R-:W-:Y:S05]  /*0510*/  @!P1 BRA `(.L_x_20) ;  /* 0x0000003000009947 */ /* 0x000fea0003800000 */
[----:B--2---:R-:W-:-:S05]  /*0520*/  IMAD.WIDE R2, R40, R26, c[0x0][0x368] ;  /* 0x0000da0028027625 */ /* 0x004fca00078e021a */
[----:B------:R1:W5:Y:S01]  /*0530*/  LDG.E R0, [R2.64] ;  /* 0x0000000402007981 */ /* 0x000362000c1e1900 */
[----:B------:R-:W-:Y:S05]  /*0540*/  BRA `(.L_x_21) ;  /* 0x0000004000007947 */ /* 0x000fea0003800000 */
.L_x_20:
[----:B------:R-:W-:Y:S05]  /*0550*/  @!P3 BRA `(.L_x_21) ;  /* 0x000000300000b947 */ /* 0x000fea0003800000 */
[----:B------:R1:W3:Y:S04]  /*0560*/  LDG.E R0, [R2.64] ;  /* 0x0000000402007981 */ /* 0x0002e8000c1e1900 */
[----:B-12---:R-:W3:Y:S02]  /*0570*/  LDG.E R2, [R2.64+0x4] ;  /* 0x0000040402027981 */ /* 0x006ee4000c1e1900 */
[----:B---3--:R-:W-:-:S05]  /*0580*/  IADD3 R0, -R0, R2, RZ ;  /* 0x0000000200007210 */ /* 0x008fca0007ffe1ff */
.L_x_21:
[--C-:B-----5:R-:W-:Y:S01]  /*0590*/  IMAD.IADD R121, R0, 0x1, -R11.reuse ;  /* 0x0000000100797824 */ /* 0x120fe200078e0a0b */
[----:B------:R-:W-:Y:S01]  /*05a0*/  PLOP3.LUT P2, PT, PT, PT, PT, 0x80, 0x0 ;  /* 0x000000000000781c */ /* 0x000fe20003f4f070 */
[----:B------:R-:W-:Y:S01]  /*05b0*/  IMAD.IADD R16, R12, 0x1, R11 ;  /* 0x000000010c107824 */ /* 0x000fe200078e020b */
[----:B------:R-:W-:Y:S01]  /*05c0*/  CS2R R98, SRZ ;  /* 0x0000000000627805 */ /* 0x000fe2000001ff00 */
[----:B------:R-:W-:Y:S01]  /*05d0*/  CS2R R14, SRZ ;  /* 0x00000000000e7805 */ /* 0x000fe2000001ff00 */
[C---:B------:R-:W-:Y:S01]  /*05e0*/  IADD3 R0, R121.reuse, 0x5f, RZ ;  /* 0x0000005f79007810 */ /* 0x040fe20007ffe0ff */
[----:B------:R-:W-:Y:S01]  /*05f0*/  IMAD.MOV.U32 R94, RZ, RZ, RZ ;  /* 0x000000ffff5e7224 */ /* 0x000fe200078e00ff */
[----:B------:R-:W-:Y:S01]  /*0600*/  ISETP.GE.AND P1, PT, R121, 0x1, PT ;  /* 0x000000017900780c */ /* 0x000fe20003f26270 */
[----:B--2---:R-:W-:Y:S01]  /*0610*/  CS2R R8, SRZ ;  /* 0x0000000000087805 */ /* 0x004fe2000001ff00 */
[----:B------:R-:W-:Y:S01]  /*0620*/  MOV R96, RZ ;  /* 0x000000ff00607202 */ /* 0x000fe20000000f00 */
[----:B------:R-:W-:Y:S01]  /*0630*/  IMAD.HI R0, R0, 0x2aaaaaab, RZ ;  /* 0x2aaaaaab00007827 */ /* 0x000fe200078e02ff */
[----:B------:R-:W-:Y:S01]  /*0640*/  MOV R11, RZ ;  /* 0x000000ff000b7202 */ /* 0x000fe20000000f00 */
[----:B------:R-:W-:Y:S01]  /*0650*/  CS2R R86, SRZ ;  /* 0x0000000000567805 */ /* 0x000fe2000001ff00 */
[----:B------:R-:W-:Y:S01]  /*0660*/  MOV R12, RZ ;  /* 0x000000ff000c7202 */ /* 0x000fe20000000f00 */
[----:B------:R-:W-:Y:S01]  /*0670*/  IMAD.MOV.U32 R92, RZ, RZ, RZ ;  /* 0x000000ffff5c7224 */ /* 0x000fe200078e00ff */
[----:B-1----:R-:W-:Y:S01]  /*0680*/  SHF.R.U32.HI R2, RZ, 0x1f, R0 ;  /* 0x0000001fff027819 */ /* 0x002fe20000011600 */
[----:B------:R-:W-:Y:S01]  /*0690*/  IMAD.MOV.U32 R90, RZ, RZ, RZ ;  /* 0x000000ffff5a7224 */ /* 0x000fe200078e00ff */
[----:B------:R-:W-:Y:S01]  /*06a0*/  CS2R R84, SRZ ;  /* 0x0000000000547805 */ /* 0x000fe2000001ff00 */
[----:B------:R-:W-:Y:S01]  /*06b0*/  IMAD.MOV.U32 R88, RZ, RZ, RZ ;  /* 0x000000ffff587224 */ /* 0x000fe200078e00ff */
[----:B------:R-:W-:Y:S01]  /*06c0*/  LEA.HI.SX32 R129, R0, R2, 0x1c ;  /* 0x0000000200817211 */ /* 0x000fe200078fe2ff */
[----:B------:R-:W-:Y:S01]  /*06d0*/  IMAD.MOV.U32 R82, RZ, RZ, RZ ;  /* 0x000000ffff527224 */ /* 0x000fe200078e00ff */
[----:B------:R-:W-:Y:S01]  /*06e0*/  MOV R17, RZ ;  /* 0x000000ff00117202 */ /* 0x000fe20000000f00 */
[----:B------:R-:W-:Y:S01]  /*06f0*/  CS2R R18, SRZ ;  /* 0x0000000000127805 */ /* 0x000fe2000001ff00 */
[----:B------:R-:W-:Y:S01]  /*0700*/  MOV R80, RZ ;  /* 0x000000ff00507202 */ /* 0x000fe20000000f00 */
[----:B------:R1:W-:Y:S01]  /*0710*/  STL [R1+0x30], R129 ;  /* 0x0000308101007387 */ /* 0x0003e20000100800 */
[----:B------:R-:W-:Y:S01]  /*0720*/  IMAD.MOV.U32 R78, RZ, RZ, RZ ;  /* 0x000000ffff4e7224 */ /* 0x000fe200078e00ff */
[----:B------:R-:W-:Y:S01]  /*0730*/  CS2R R20, SRZ ;  /* 0x0000000000147805 */ /* 0x000fe2000001ff00 */
[----:B------:R-:W-:Y:S01]  /*0740*/  MOV R76, RZ ;  /* 0x000000ff004c7202 */ /* 0x000fe20000000f00 */
[----:B------:R-:W-:Y:S01]  /*0750*/  IMAD.MOV.U32 R74, RZ, RZ, RZ ;  /* 0x000000ffff4a7224 */ /* 0x000fe200078e00ff */
[----:B------:R-:W-:Y:S01]  /*0760*/  CS2R R22, SRZ ;  /* 0x0000000000167805 */ /* 0x000fe2000001ff00 */
[----:B------:R-:W-:Y:S01]  /*0770*/  MOV R72, RZ ;  /* 0x000000ff00487202 */ /* 0x000fe20000000f00 */
[----:B------:R-:W-:Y:S01]  /*0780*/  IMAD.MOV.U32 R70, RZ, RZ, RZ ;  /* 0x000000ffff467224 */ /* 0x000fe200078e00ff */
[----:B------:R-:W-:Y:S01]  /*0790*/  CS2R R24, SRZ ;  /* 0x0000000000187805 */ /* 0x000fe2000001ff00 */
[----:B------:R-:W-:Y:S01]  /*07a0*/  MOV R68, RZ ;  /* 0x000000ff00447202 */ /* 0x000fe20000000f00 */
[----:B------:R-:W-:Y:S01]  /*07b0*/  CS2R R66, SRZ ;  /* 0x0000000000427805 */ /* 0x000fe2000001ff00 */
[----:B------:R-:W-:Y:S01]  /*07c0*/  IMAD.MOV.U32 R64, RZ, RZ, RZ ;  /* 0x000000ffff407224 */ /* 0x000fe200078e00ff */
[----:B------:R-:W-:Y:S01]  /*07d0*/  CS2R R62, SRZ ;  /* 0x00000000003e7805 */ /* 0x000fe2000001ff00 */
[----:B------:R-:W-:Y:S01]  /*07e0*/  MOV R27, RZ ;  /* 0x000000ff001b7202 */ /* 0x000fe20000000f00 */
[----:B------:R-:W-:Y:S01]  /*07f0*/  IMAD.MOV.U32 R60, RZ, RZ, RZ ;  /* 0x000000ffff3c7224 */ /* 0x000fe200078e00ff */
[----:B------:R-:W-:Y:S01]  /*0800*/  CS2R R58, SRZ ;  /* 0x00000000003a7805 */ /* 0x000fe2000001ff00 */
[----:B------:R-:W-:Y:S01]  /*0810*/  CS2R R28, SRZ ;  /* 0x00000000001c7805 */ /* 0x000fe2000001ff00 */
[----:B------:R-:W-:Y:S01]  /*0820*/  MOV R56, RZ ;  /* 0x000000ff00387202 */ /* 0x000fe20000000f00 */
[----:B------:R-:W-:Y:S01]  /*0830*/  CS2R R54, SRZ ;  /* 0x0000000000367805 */ /* 0x000fe2000001ff00 */
        /* <DEDUP_REMOVED lines=23> */
[----:B------:R-:W-:Y:S01]  /*09b0*/  CS2R R114, SRZ ;  /* 0x0000000000727805 */ /* 0x000fe2000001ff00 */
[----:B------:R-:W-:Y:S01]  /*09c0*/  MOV R38, RZ ;  /* 0x000000ff00267202 */ /* 0x000fe20000000f00 */
[----:B------:R-:W-:Y:S01]  /*09d0*/  IMAD.MOV.U32 R112, RZ, RZ, RZ ;  /* 0x000000ffff707224 */ /* 0x000fe200078e00ff */
[----:B------:R-:W-:Y:S01]  /*09e0*/  CS2R R110, SRZ ;  /* 0x00000000006e7805 */ /* 0x000fe2000001ff00 */
[----:B------:R-:W-:Y:S01]  /*09f0*/  CS2R R108, SRZ ;  /* 0x00000000006c7805 */ /* 0x000fe2000001ff00 */
[----:B------:R-:W-:Y:S01]  /*0a00*/  CS2R R106, SRZ ;  /* 0x00000000006a7805 */ /* 0x000fe2000001ff00 */
[----:B------:R-:W-:Y:S01]  /*0a10*/  MOV R104, RZ ;  /* 0x000000ff00687202 */ /* 0x000fe20000000f00 */
[----:B------:R-:W-:Y:S01]  /*0a20*/  IMAD.MOV.U32 R42, RZ, RZ, RZ ;  /* 0x000000ffff2a7224 */ /* 0x000fe200078e00ff */
[----:B------:R-:W-:Y:S01]  /*0a30*/  MOV R41, RZ ;  /* 0x000000ff00297202 */ /* 0x000fe20000000f00 */
[----:B------:R-:W-:Y:S05]  /*0a40*/  @!P1 BRA `(.L_x_22) ;  /* 0x0000ac0000009947 */ /* 0x000fea0003800000 */
[----:B-1----:R-:W-:-:S04]  /*0a50*/  ISETP.NE.U32.AND P2, PT, RZ, c[0x0][0x340], PT ;  /* 0x0000d000ff007a0c */ /* 0x002fc80003f45070 */
[----:B------:R-:W-:-:S13]  /*0a60*/  ISETP.NE.AND.EX P2, PT, RZ, c[0x0][0x344], PT, P2 ;  /* 0x0000d100ff007a0c */ /* 0x000fda0003f45320 */
[----:B------:R-:W-:-:S05]  /*0a70*/  @P2 IMAD.WIDE R2, R40, R26, c[0x0][0x340] ;  /* 0x0000d00028022625 */ /* 0x000fca00078e021a */
[----:B------:R1:W2:Y:S01]  /*0a80*/  @P2 LDG.E R14, [R2.64] ;  /* 0x00000004020e2981 */ /* 0x0002a2000c1e1900 */
[----:B------:R-:W-:Y:S01]  /*0a90*/  SHF.R.S32.HI R33, RZ, 0x1f, R125 ;  /* 0x0000001fff217819 */ /* 0x000fe2000001147d */
[----:B------:R-:W-:Y:S01]  /*0aa0*/  IMAD.MOV.U32 R4, RZ, RZ, c[0x0][0x2c4] ;  /* 0x0000b100ff047624 */ /* 0x000fe200078e00ff */
[----:B------:R-:W-:Y:S01]  /*0ab0*/  SHF.R.S32.HI R0, RZ, 0x1f, R10 ;  /* 0x0000001fff007819 */ /* 0x000fe2000001140a */
[----:B------:R-:W3:Y:S01]  /*0ac0*/  S2R R37, SR_CTAID.Y ;  /* 0x0000000000257919 */ /* 0x000ee20000002600 */
[----:B------:R-:W-:Y:S01]  /*0ad0*/  LEA.HI R30, R33, R125, RZ, 0x3 ;  /* 0x0000007d211e7211 */ /* 0x000fe200078f18ff */
[----:B------:R-:W-:Y:S01]  /*0ae0*/  IMAD.MOV.U32 R120, RZ, RZ, 0x60 ;  /* 0x00000060ff787424 */ /* 0x000fe200078e00ff */
[----:B------:R-:W-:Y:S01]  /*0af0*/  ISETP.NE.AND P1, PT, R4, 0x1, PT ;  /* 0x000000010400780c */ /* 0x000fe20003f25270 */
[----:B------:R-:W-:Y:S01]  /*0b00*/  IMAD R0, R0, c[0x0][0x178], RZ ;  /* 0x00005e0000007a24 */ /* 0x000fe200078e02ff */
[----:B------:R-:W-:Y:S01]  /*0b10*/  LOP3.LUT R4, R30, 0xfffffff8, RZ, 0xc0, !PT ;  /* 0xfffffff81e047812 */ /* 0x000fe200078ec0ff */
[----:B------:R-:W-:Y:S01]  /*0b20*/  IMAD.WIDE.U32 R34, R120, c[0x0][0x208], RZ ;  /* 0x0000820078227a25 */ /* 0x000fe200078e00ff */
[----:B------:R-:W-:-:S02]  /*0b30*/  SHF.R.S32.HI R26, RZ, 0x3, R30 ;  /* 0x00000003ff1a7819 */ /* 0x000fc4000001141e */
[----:B------:R-:W-:Y:S01]  /*0b40*/  SHF.R.S32.HI R12, RZ, 0x1f, R40 ;  /* 0x0000001fff0c7819 */ /* 0x000fe20000011428 */
[----:B------:R-:W-:Y:S01]  /*0b50*/  IMAD.IADD R36, R125, 0x1, -R4 ;  /* 0x000000017d247824 */ /* 0x000fe200078e0a04 */
[----:B------:R-:W-:Y:S01]  /*0b60*/  IADD3 R31, R129, -0x1, RZ ;  /* 0xffffffff811f7810 */ /* 0x000fe20007ffe0ff */
[----:B------:R-:W-:Y:S01]  /*0b70*/  IMAD R0, R10, c[0x0][0x17c], R0 ;  /* 0x00005f000a007a24 */ /* 0x000fe200078e0200 */
[----:B------:R-:W-:Y:S01]  /*0b80*/  SEL R5, R12, RZ, !P0 ;  /* 0x000000ff0c057207 */ /* 0x000fe20004000000 */
[--C-:B------:R-:W-:Y:S01]  /*0b90*/  IMAD R4, R36, 0x20, R26.reuse ;  /* 0x0000002024047824 */ /* 0x100fe200078e021a */
[----:B------:R-:W-:Y:S01]  /*0ba0*/  SHF.R.S32.HI R8, RZ, 0x1f, R31 ;  /* 0x0000001fff087819 */ /* 0x000fe2000001141f */
[----:B------:R-:W-:Y:S01]  /*0bb0*/  IMAD R11, R39, 0x80, R26 ;  /* 0x00000080270b7824 */ /* 0x000fe200078e021a */
[-C--:B------:R-:W-:Y:S01]  /*0bc0*/  LEA.HI R29, R33, R125.reuse, RZ, 0x4 ;  /* 0x0000007d211d7211 */ /* 0x080fe200078f20ff */
[----:B------:R-:W-:Y:S01]  /*0bd0*/  IMAD R7, R39, 0x80, R4 ;  /* 0x0000008027077824 */ /* 0x000fe200078e0204 */
[----:B------:R-:W-:Y:S01]  /*0be0*/  SEL R4, R40, RZ, !P0 ;  /* 0x000000ff28047207 */ /* 0x000fe20004000000 */
[----:B------:R-:W-:Y:S01]  /*0bf0*/  IMAD R5, R5, c[0x0][0x1c0], RZ ;  /* 0x0000700005057a24 */ /* 0x000fe200078e02ff */
[----:B------:R-:W-:Y:S01]  /*0c00*/  IADD3 R9, R11, 0x20, RZ ;  /* 0x000000200b097810 */ /* 0x000fe20007ffe0ff */
[----:B-1----:R-:W-:Y:S01]  /*0c10*/  IMAD.WIDE.U32 R2, R10, c[0x0][0x178], RZ ;  /* 0x00005e000a027a25 */ /* 0x002fe200078e00ff */
[----:B------:R-:W-:-:S02]  /*0c20*/  LEA.HI R10, R33, R125, RZ, 0x6 ;  /* 0x0000007d210a7211 */ /* 0x000fc400078f30ff */
[----:B---3--:R-:W-:Y:S01]  /*0c30*/  SHF.R.S32.HI R38, RZ, 0x1f, R37 ;  /* 0x0000001fff267819 */ /* 0x008fe20000011425 */
[----:B------:R-:W-:Y:S01]  /*0c40*/  IMAD.IADD R3, R3, 0x1, R0 ;  /* 0x0000000103037824 */ /* 0x000fe200078e0200 */
[----:B------:R-:W-:Y:S01]  /*0c50*/  LEA.HI R122, R33, R125, RZ, 0x5 ;  /* 0x0000007d217a7211 */ /* 0x000fe200078f28ff */
[----:B------:R-:W-:-:S04]  /*0c60*/  @P1 IMAD.HI.U32 R6, R7, c[0x0][0x2c8], RZ ;  /* 0x0000b20007061a27 */ /* 0x000fc800078e00ff */
[----:B------:R-:W-:Y:S02]  /*0c70*/  IMAD R0, R38, c[0x0][0x1b8], RZ ;  /* 0x00006e0026007a24 */ /* 0x000fe400078e02ff */
[----:B------:R-:W-:-:S04]  /*0c80*/  IMAD.WIDE.U32 R2, R37, c[0x0][0x1b8], R2 ;  /* 0x00006e0025027a25 */ /* 0x000fc800078e0002 */
[----:B------:R-:W-:Y:S02]  /*0c90*/  IMAD R0, R37, c[0x0][0x1bc], R0 ;  /* 0x00006f0025007a24 */ /* 0x000fe400078e0200 */
[C---:B------:R-:W-:Y:S02]  /*0ca0*/  IMAD R5, R4.reuse, c[0x0][0x1c4], R5 ;  /* 0x0000710004057a24 */ /* 0x040fe400078e0205 */
[----:B------:R-:W-:Y:S02]  /*0cb0*/  IMAD.IADD R3, R3, 0x1, R0 ;  /* 0x0000000103037824 */ /* 0x000fe400078e0200 */
[----:B------:R-:W-:Y:S01]  /*0cc0*/  IMAD.MOV.U32 R0, RZ, RZ, R7 ;  /* 0x000000ffff007224 */ /* 0x000fe200078e0007 */
[----:B------:R-:W-:Y:S01]  /*0cd0*/  @P1 SHF.R.U32.HI R0, RZ, c[0x0][0x2cc], R6 ;  /* 0x0000b300ff001a19 */ /* 0x000fe20000011606 */
[----:B------:R-:W-:-:S03]  /*0ce0*/  IMAD.WIDE.U32 R2, R4, c[0x0][0x1c0], R2 ;  /* 0x0000700004027a25 */ /* 0x000fc600078e0002 */
[----:B------:R-:W-:Y:S01]  /*0cf0*/  SHF.R.S32.HI R4, RZ, 0x1f, R0 ;  /* 0x0000001fff047819 */ /* 0x000fe20000011400 */
[----:B------:R-:W-:Y:S02]  /*0d00*/  IMAD.IADD R3, R3, 0x1, R5 ;  /* 0x0000000103037824 */ /* 0x000fe400078e0205 */
[----:B------:R-:W-:Y:S02]  /*0d10*/  IMAD R6, R120, c[0x0][0x20c], RZ ;  /* 0x0000830078067a24 */ /* 0x000fe400078e02ff */
[----:B------:R-:W-:Y:S02]  /*0d20*/  IMAD R4, R4, c[0x0][0x1b0], RZ ;  /* 0x00006c0004047a24 */ /* 0x000fe400078e02ff */
[----:B------:R-:W-:-:S04]  /*0d30*/  IMAD.WIDE.U32 R2, R0, c[0x0][0x1b0], R2 ;  /* 0x00006c0000027a25 */ /* 0x000fc800078e0002 */
[----:B------:R-:W-:Y:S02]  /*0d40*/  IMAD R4, R0, c[0x0][0x1b4], R4 ;  /* 0x00006d0000047a24 */ /* 0x000fe400078e0204 */
[----:B------:R-:W-:Y:S02]  /*0d50*/  IMAD.MOV R0, RZ, RZ, -R0 ;  /* 0x000000ffff007224 */ /* 0x000fe400078e0a00 */
[----:B------:R-:W-:Y:S02]  /*0d60*/  IMAD.IADD R3, R3, 0x1, R4 ;  /* 0x0000000103037824 */ /* 0x000fe400078e0204 */
[----:B------:R-:W-:Y:S02]  /*0d70*/  IMAD R0, R0, c[0x0][0x2c4], R7 ;  /* 0x0000b10000007a24 */ /* 0x000fe400078e0207 */
[----:B------:R-:W-:Y:S02]  /*0d80*/  IMAD.IADD R6, R35, 0x1, R6 ;  /* 0x0000000123067824 */ /* 0x000fe400078e0206 */
[----:B------:R-:W-:Y:S01]  /*0d90*/  IMAD R7, R120, c[0x0][0x1e4], RZ ;  /* 0x0000790078077a24 */ /* 0x000fe200078e02ff */
[----:B------:R-:W-:Y:S01]  /*0da0*/  SHF.R.S32.HI R4, RZ, 0x1f, R0 ;  /* 0x0000001fff047819 */ /* 0x000fe20000011400 */
[----:B------:R-:W-:-:S02]  /*0db0*/  IMAD R6, R6, R31, RZ ;  /* 0x0000001f06067224 */ /* 0x000fc400078e02ff */
[----:B------:R-:W-:-:S04]  /*0dc0*/  IMAD.WIDE.U32 R126, R120, c[0x0][0x1e0], RZ ;  /* 0x00007800787e7a25 */ /* 0x000fc800078e00ff */
[----:B------:R-:W-:Y:S02]  /*0dd0*/  IMAD R4, R4, c[0x0][0x1a8], RZ ;  /* 0x00006a0004047a24 */ /* 0x000fe400078e02ff */
[----:B------:R-:W-:-:S04]  /*0de0*/  IMAD.WIDE.U32 R2, R0, c[0x0][0x1a8], R2 ;  /* 0x00006a0000027a25 */ /* 0x000fc800078e0002 */
[----:B------:R-:W-:Y:S01]  /*0df0*/  IMAD R4, R0, c[0x0][0x1ac], R4 ;  /* 0x00006b0000047a24 */ /* 0x000fe200078e0204 */
[----:B------:R-:W-:Y:S01]  /*0e00*/  LEA R17, P0, R2, c[0x0][0x160], 0x1 ;  /* 0x0000580002117a11 */ /* 0x000fe200078008ff */
[----:B------:R-:W-:Y:S01]  /*0e10*/  IMAD R32, R8, R34, R6 ;  /* 0x0000002208207224 */ /* 0x000fe200078e0206 */
[----:B------:R-:W-:Y:S01]  /*0e20*/  IADD3 R6, R11, 0x40, RZ ;  /* 0x000000400b067810 */ /* 0x000fe20007ffe0ff */
[----:B------:R-:W-:Y:S02]  /*0e30*/  IMAD R5, R13, c[0x0][0x2c4], RZ ;  /* 0x0000b1000d057a24 */ /* 0x000fe400078e02ff */
[----:B------:R-:W-:Y:S02]  /*0e40*/  IMAD.IADD R123, R127, 0x1, R7 ;  /* 0x000000017f7b7824 */ /* 0x000fe400078e0207 */
[----:B------:R-:W-:Y:S01]  /*0e50*/  IMAD.IADD R0, R3, 0x1, R4 ;  /* 0x0000000103007824 */ /* 0x000fe200078e0204 */
[----:B------:R-:W-:Y:S01]  /*0e60*/  ISETP.GE.AND P6, PT, R6, R5, PT ;  /* 0x000000050600720c */ /* 0x000fe20003fc6270 */
[----:B------:R-:W-:Y:S01]  /*0e70*/  IMAD.SHL.U32 R3, R26, 0x40, RZ ;  /* 0x000000401a037824 */ /* 0x000fe200078e00ff */
[----:B------:R-:W1:Y:S01]  /*0e80*/  SHFL.IDX PT, R6, R17, RZ, 0x181f ;  /* 0x00181fff11067589 */ /* 0x000e6200000e0000 */
[----:B------:R-:W-:Y:S01]  /*0e90*/  IMAD R7, R123, R31, RZ ;  /* 0x0000001f7b077224 */ /* 0x000fe200078e02ff */
[----:B------:R-:W-:Y:S01]  /*0ea0*/  LEA.HI.X R18, R2, c[0x0][0x164], R0, 0x1, P0 ;  /* 0x0000590002127a11 */ /* 0x000fe200000f0c00 */
[----:B------:R-:W-:Y:S01]  /*0eb0*/  IMAD.SHL.U32 R2, R36, 0x8, RZ ;  /* 0x0000000824027824 */ /* 0x000fe200078e00ff */
[----:B------:R-:W-:Y:S01]  /*0ec0*/  ISETP.GE.AND P5, PT, R9, R5, PT ;  /* 0x000000050900720c */ /* 0x000fe20003fa6270 */
[----:B------:R-:W-:Y:S01]  /*0ed0*/  IMAD R28, R8, R126, R7 ;  /* 0x0000007e081c7224 */ /* 0x000fe200078e0207 */
[----:B------:R-:W-:Y:S01]  /*0ee0*/  LOP3.LUT R0, R3, 0x1c0, RZ, 0xc0, !PT ;  /* 0x000001c003007812 */ /* 0x000fe200078ec0ff */
[----:B------:R-:W3:Y:S01]  /*0ef0*/  SHFL.IDX PT, R7, R18, RZ, 0x181f ;  /* 0x00181fff12077589 */ /* 0x000ee200000e0000 */
[----:B------:R-:W-:Y:S01]  /*0f00*/  SHF.R.S32.HI R9, RZ, 0x4, R29 ;  /* 0x00000004ff097819 */ /* 0x000fe2000001141d */
[----:B------:R-:W-:Y:S01]  /*0f10*/  IMAD R120, R129, -0x60, R120 ;  /* 0xffffffa081787824 */ /* 0x000fe200078e0278 */
[----:B------:R-:W-:Y:S01]  /*0f20*/  LOP3.LUT R4, R0, 0x38, R2, 0xf8, !PT ;  /* 0x0000003800047812 */ /* 0x000fe200078ef802 */
[----:B------:R-:W-:Y:S01]  /*0f30*/  IMAD.MOV.U32 R124, RZ, RZ, c[0x0][0x1e0] ;  /* 0x00007800ff7c7624 */ /* 0x000fe200078e00ff */
[----:B------:R-:W-:Y:S01]  /*0f40*/  SHF.R.U32.HI R3, RZ, 0x3, R0 ;  /* 0x00000003ff037819 */ /* 0x000fe20000011600 */
[----:B------:R-:W-:Y:S01]  /*0f50*/  IMAD.MOV.U32 R128, RZ, RZ, c[0x0][0x1e4] ;  /* 0x00007900ff807624 */ /* 0x000fe200078e00ff */
[----:B------:R-:W-:Y:S01]  /*0f60*/  LEA.HI R8, R29, R9, RZ, 0x1 ;  /* 0x000000091d087211 */ /* 0x000fe200078f08ff */
[----:B------:R-:W-:Y:S01]  /*0f70*/  IMAD.SHL.U32 R208, R122, 0x20, RZ ;  /* 0x000000207ad07824 */ /* 0x000fe200078e00ff */
[----:B------:R-:W-:Y:S01]  /*0f80*/  LOP3.LUT R4, R4, R3, RZ, 0x3c, !PT ;  /* 0x0000000304047212 */ /* 0x000fe200078e3cff */
[----:B------:R-:W-:Y:S01]  /*0f90*/  BAR.SYNC.DEFER_BLOCKING 0x0 ;  /* 0x0000000000007b1d */ /* 0x000fe20000010000 */
[----:B------:R-:W-:-:S02]  /*0fa0*/  ISETP.GE.AND P4, PT, R11, R5, PT ;  /* 0x000000050b00720c */ /* 0x000fc40003f86270 */
[----:B------:R-:W-:Y:S01]  /*0fb0*/  LOP3.LUT R3, R8, 0xfffffffe, RZ, 0xc0, !PT ;  /* 0xfffffffe08037812 */ /* 0x000fe200078ec0ff */
[----:B------:R-:W-:Y:S01]  /*0fc0*/  IMAD.SHL.U32 R8, R10, 0x8, RZ ;  /* 0x000000080a087824 */ /* 0x000fe200078e00ff */
[----:B------:R-:W-:Y:S02]  /*0fd0*/  IADD3 R0, R11, 0x60, RZ ;  /* 0x000000600b007810 */ /* 0x000fe40007ffe0ff */
[----:B------:R-:W-:Y:S01]  /*0fe0*/  IADD3 R22, R2, 0x40, RZ ;  /* 0x0000004002167810 */ /* 0x000fe20007ffe0ff */
[----:B------:R-:W-:Y:S01]  /*0ff0*/  IMAD.IADD R27, R9, 0x1, -R3 ;  /* 0x00000001091b7824 */ /* 0x000fe200078e0a03 */
[----:B------:R-:W-:Y:S02]  /*1000*/  ISETP.GE.AND P0, PT, R0, R5, PT ;  /* 0x000000050000720c */ /* 0x000fe40003f06270 */
[----:B------:R-:W-:Y:S02]  /*1010*/  LOP3.LUT R249, R4, 0xfffffe00, R8, 0xf8, !PT ;  /* 0xfffffe0004f97812 */ /* 0x000fe400078ef808 */
[----:B------:R-:W-:-:S02]  /*1020*/  IADD3 R23, R2, 0x80, RZ ;  /* 0x0000008002177810 */ /* 0x000fc40007ffe0ff */
[----:B------:R-:W-:Y:S01]  /*1030*/  SHF.R.S32.HI R0, RZ, 0x1f, R16 ;  /* 0x0000001fff007819 */ /* 0x000fe20000011410 */
[----:B------:R-:W-:Y:S01]  /*1040*/  IMAD.SHL.U32 R249, R249, 0x2, RZ ;  /* 0x00000002f9f97824 */ /* 0x000fe200078e00ff */
[----:B------:R-:W-:Y:S02]  /*1050*/  IADD3 R16, P1, R16, R26, RZ ;  /* 0x0000001a10107210 */ /* 0x000fe40007f3e0ff */
[----:B------:R-:W-:Y:S02]  /*1060*/  @!P4 SHF.R.S32.HI R11, RZ, 0x1f, R22 ;  /* 0x0000001fff0bc819 */ /* 0x000fe40000011416 */
[--C-:B------:R-:W-:Y:S02]  /*1070*/  SHF.R.S32.HI R3, RZ, 0x1f, R2.reuse ;  /* 0x0000001fff037819 */ /* 0x100fe40000011402 */
[----:B------:R-:W-:Y:S02]  /*1080*/  @!P4 SHF.R.S32.HI R10, RZ, 0x1f, R23 ;  /* 0x0000001fff0ac819 */ /* 0x000fe40000011417 */
[----:B------:R-:W-:Y:S01]  /*1090*/  LEA.HI.X.SX32 R19, R26, R0, 0x1, P1 ;  /* 0x000000001a137211 */ /* 0x000fe200008f0eff */
[----:B------:R-:W-:Y:S01]  /*10a0*/  IMAD.WIDE.U32 R20, R16, c[0x0][0x208], R2 ;  /* 0x0000820010147a25 */ /* 0x000fe200078e0002 */
[----:B------:R-:W-:-:S02]  /*10b0*/  @!P5 SHF.R.S32.HI R0, RZ, 0x1f, R22 ;  /* 0x0000001fff00d819 */ /* 0x000fc40000011416 */
[----:B------:R-:W-:Y:S02]  /*10c0*/  @!P4 LEA.HI R11, R11, R22, RZ, 0x3 ;  /* 0x000000160b0bc211 */ /* 0x000fe400078f18ff */
[----:B------:R-:W-:Y:S02]  /*10d0*/  ISETP.GE.AND P1, PT, R22, c[0x0][0x198], PT ;  /* 0x0000660016007a0c */ /* 0x000fe40003f26270 */
[----:B------:R-:W-:Y:S02]  /*10e0*/  @!P4 LOP3.LUT R11, R11, 0xfffffff8, RZ, 0xc0, !PT ;  /* 0xfffffff80b0bc812 */ /* 0x000fe400078ec0ff */
[----:B------:R-:W-:Y:S02]  /*10f0*/  @!P5 SHF.R.S32.HI R13, RZ, 0x1f, R23 ;  /* 0x0000001fff0dd819 */ /* 0x000fe40000011417 */
[----:B------:R-:W-:Y:S02]  /*1100*/  LOP3.LUT R208, R208, 0x7ffffc00, RZ, 0xc0, !PT ;  /* 0x7ffffc00d0d07812 */ /* 0x000fe400078ec0ff */
[--C-:B--2---:R-:W-:Y:S01]  /*1110*/  @P2 SHF.R.S32.HI R5, RZ, 0x1f, R14.reuse ;  /* 0x0000001fff052819 */ /* 0x104fe2000001140e */
[----:B------:R-:W-:-:S02]  /*1120*/  @P2 IMAD.MOV.U32 R4, RZ, RZ, R14 ;  /* 0x000000ffff042224 */ /* 0x000fc400078e000e */
[----:B------:R-:W-:Y:S02]  /*1130*/  @!P2 IMAD.MOV.U32 R4, RZ, RZ, R40 ;  /* 0x000000ffff04a224 */ /* 0x000fe400078e0028 */
[----:B------:R-:W-:Y:S01]  /*1140*/  @!P2 IMAD.MOV.U32 R5, RZ, RZ, R12 ;  /* 0x000000ffff05a224 */ /* 0x000fe200078e000c */
[----:B-1----:R-:W-:Y:S02]  /*1150*/  @!P4 LEA R8, P2, R2, R6, 0x1 ;  /* 0x000000060208c211 */ /* 0x002fe400078408ff */
[----:B------:R-:W-:Y:S02]  /*1160*/  SEL R25, R4, RZ, !P3 ;  /* 0x000000ff04197207 */ /* 0x000fe40005800000 */
[----:B------:R-:W-:Y:S01]  /*1170*/  SEL R24, R5, RZ, !P3 ;  /* 0x000000ff05187207 */ /* 0x000fe20005800000 */
[----:B------:R-:W-:Y:S01]  /*1180*/  SHFL.IDX PT, R4, R17, 0x1, 0x181f ;  /* 0x00381f0011047f89 */ /* 0x000fe200000e0000 */
[C---:B------:R-:W-:Y:S02]  /*1190*/  ISETP.GE.AND P3, PT, R2.reuse, c[0x0][0x198], PT ;  /* 0x0000660002007a0c */ /* 0x040fe40003f66270 */
[----:B---3--:R-:W-:Y:S01]  /*11a0*/  @!P4 LEA.HI.X R9, R2, R7, R3, 0x1, P2 ;  /* 0x000000070209c211 */ /* 0x008fe200010f0c03 */
[----:B------:R-:W1:Y:S01]  /*11b0*/  SHFL.IDX PT, R5, R18, 0x1, 0x181f ;  /* 0x00381f0012057f89 */ /* 0x000e6200000e0000 */
[----:B------:R-:W-:-:S02]  /*11c0*/  @!P4 LEA.HI R12, R10, R23, RZ, 0x3 ;  /* 0x000000170a0cc211 */ /* 0x000fc400078f18ff */
[----:B------:R-:W-:Y:S02]  /*11d0*/  ISETP.GE.AND P2, PT, R23, c[0x0][0x198], PT ;  /* 0x0000660017007a0c */ /* 0x000fe40003f46270 */
[----:B------:R-:W-:Y:S02]  /*11e0*/  @!P5 LEA.HI R10, R0, R22, RZ, 0x3 ;  /* 0x00000016000ad211 */ /* 0x000fe400078f18ff */
[----:B------:R-:W-:Y:S02]  /*11f0*/  @!P4 LOP3.LUT R12, R12, 0xfffffff8, RZ, 0xc0, !PT ;  /* 0xfffffff80c0cc812 */ /* 0x000fe400078ec0ff */
[----:B------:R-:W-:Y:S01]  /*1200*/  @!P5 LOP3.LUT R14, R10, 0xfffffff8, RZ, 0xc0, !PT ;  /* 0xfffffff80a0ed812 */ /* 0x000fe200078ec0ff */
[--C-:B------:R-:W-:Y:S01]  /*1210*/  @!P4 IMAD.WIDE R10, R11, 0x2, R6.reuse ;  /* 0x000000020b0ac825 */ /* 0x100fe200078e0206 */
[----:B------:R-:W-:Y:S01]  /*1220*/  @!P5 LEA.HI R0, R13, R23, RZ, 0x3 ;  /* 0x000000170d00d211 */ /* 0x000fe200078f18ff */
[----:B------:R-:W-:Y:S01]  /*1230*/  @!PT LDS RZ, [RZ] ;  /* 0x00000000fffff984 */ /* 0x000fe20000000800 */
[----:B------:R2:W-:Y:S02]  /*1240*/  @!P4 LDGSTS.E.BYPASS.LTC128B.128 [R249+0x100], [R8.64], !P3 ;  /* 0x0010000008f9cfae */ /* 0x0005e4000d901d44 */
[----:B------:R-:W-:Y:S01]  /*1250*/  @!P4 IMAD.WIDE R6, R12, 0x2, R6 ;  /* 0x000000020c06c825 */ /* 0x000fe200078e0206 */
[----:B------:R-:W-:Y:S01]  /*1260*/  @!P5 LOP3.LUT R0, R0, 0xfffffff8, RZ, 0xc0, !PT ;  /* 0xfffffff80000d812 */ /* 0x000fe200078ec0ff */
[----:B------:R3:W-:Y:S04]  /*1270*/  @!P4 LDGSTS.E.BYPASS.LTC128B.128 [R249+0x4100], [R10.64], !P1 ;  /* 0x041000000af9cfae */ /* 0x0007e8000c901d44 */
[----:B------:R4:W-:Y:S01]  /*1280*/  @!P4 LDGSTS.E.BYPASS.LTC128B.128 [R249+0x8100], [R6.64], !P2 ;  /* 0x0810000006f9cfae */ /* 0x0009e2000d101d44 */
[----:B-1----:R-:W-:-:S04]  /*1290*/  @!P5 IMAD.WIDE R14, R14, 0x2, R4 ;  /* 0x000000020e0ed825 */ /* 0x002fc800078e0204 */
[----:B------:R-:W-:Y:S01]  /*12a0*/  @!P5 IMAD.WIDE R12, R0, 0x2, R4 ;  /* 0x00000002000cd825 */ /* 0x000fe200078e0204 */
[----:B------:R-:W-:-:S03]  /*12b0*/  @!P5 LEA R4, P4, R2, R4, 0x1 ;  /* 0x000000040204d211 */ /* 0x000fc600078808ff */
[----:B------:R-:W-:Y:S01]  /*12c0*/  IMAD R0, R19, c[0x0][0x208], RZ ;  /* 0x0000820013007a24 */ /* 0x000fe200078e02ff */
[----:B------:R-:W-:-:S05]  /*12d0*/  @!P5 LEA.HI.X R5, R2, R5, R3, 0x1, P4 ;  /* 0x000000050205d211 */ /* 0x000fca00020f0c03 */
[----:B------:R1:W-:Y:S01]  /*12e0*/  @!P5 LDGSTS.E.BYPASS.LTC128B.128 [R249+0x1100], [R4.64], !P3 ;  /* 0x0110000004f9dfae */ /* 0x0003e2000d901d44 */
[----:B--2---:R-:W-:Y:S02]  /*12f0*/  IMAD R8, R19, c[0x0][0x1e0], RZ ;  /* 0x0000780013087a24 */ /* 0x004fe400078e02ff */
[C---:B------:R-:W-:Y:S01]  /*1300*/  IMAD R19, R16.reuse, c[0x0][0x20c], R0 ;  /* 0x0000830010137a24 */ /* 0x040fe200078e0200 */
[----:B------:R-:W-:Y:S01]  /*1310*/  @!P6 SHF.R.S32.HI R0, RZ, 0x1f, R22 ;  /* 0x0000001fff00e819 */ /* 0x000fe20000011416 */
[----:B------:R2:W-:Y:S01]  /*1320*/  @!P5 LDGSTS.E.BYPASS.LTC128B.128 [R249+0x5100], [R14.64], !P1 ;  /* 0x051000000ef9dfae */ /* 0x0005e2000c901d44 */
[C---:B---3--:R-:W-:Y:S01]  /*1330*/  IMAD R10, R16.reuse, c[0x0][0x1e4], R8 ;  /* 0x00007900100a7a24 */ /* 0x048fe200078e0208 */
[----:B------:R-:W-:Y:S01]  /*1340*/  @!P0 SHF.R.S32.HI R11, RZ, 0x1f, R22 ;  /* 0x0000001fff0b8819 */ /* 0x000fe20000011416 */
[----:B------:R-:W-:Y:S01]  /*1350*/  IMAD.WIDE.U32 R8, R16, c[0x0][0x1e0], R2 ;  /* 0x0000780010087a25 */ /* 0x000fe200078e0002 */
[----:B----4-:R-:W3:Y:S01]  /*1360*/  SHFL.IDX PT, R6, R17, 0x2, 0x181f ;  /* 0x00581f0011067f89 */ /* 0x010ee200000e0000 */
[----:B------:R-:W-:-:S02]  /*1370*/  IADD3 R16, R120, R121, -R26 ;  /* 0x0000007978107210 */ /* 0x000fc40007ffe81a */
[----:B------:R-:W-:Y:S01]  /*1380*/  IMAD.IADD R9, R9, 0x1, R10 ;  /* 0x0000000109097824 */ /* 0x000fe200078e020a */
[----:B------:R-:W4:Y:S04]  /*1390*/  SHFL.IDX PT, R7, R18, 0x2, 0x181f ;  /* 0x00581f0012077f89 */ /* 0x000f2800000e0000 */
[----:B------:R5:W-:Y:S01]  /*13a0*/  @!P5 LDGSTS.E.BYPASS.LTC128B.128 [R249+0x9100], [R12.64], !P2 ;  /* 0x091000000cf9dfae */ /* 0x000be2000d101d44 */
[----:B------:R-:W-:Y:S02]  /*13b0*/  ISETP.GE.AND P5, PT, R22, c[0x0][0x1d4], PT ;  /* 0x0000750016007a0c */ /* 0x000fe40003fa6270 */
[----:B-1----:R-:W-:Y:S01]  /*13c0*/  @!P6 SHF.R.S32.HI R5, RZ, 0x1f, R23 ;  /* 0x0000001fff05e819 */ /* 0x002fe20000011417 */
[----:B------:R-:W1:Y:S01]  /*13d0*/  SHFL.IDX PT, R4, R17, 0x3, 0x181f ;  /* 0x00781f0011047f89 */ /* 0x000e6200000e0000 */
[----:B--2---:R-:W-:-:S02]  /*13e0*/  @!P0 LEA.HI R14, R11, R22, RZ, 0x3 ;  /* 0x000000160b0e8211 */ /* 0x004fc400078f18ff */
[----:B---3--:R-:W-:-:S04]  /*13f0*/  @!P6 LEA R10, P4, R2, R6, 0x1 ;  /* 0x00000006020ae211 */ /* 0x008fc800078808ff */
[----:B----4-:R-:W-:-:S05]  /*1400*/  @!P6 LEA.HI.X R11, R2, R7, R3, 0x1, P4 ;  /* 0x00000007020be211 */ /* 0x010fca00020f0c03 */
[----:B------:R2:W-:Y:S01]  /*1410*/  @!P6 LDGSTS.E.BYPASS.LTC128B.128 [R249+0x2100], [R10.64], !P3 ;  /* 0x021000000af9efae */ /* 0x0005e2000d901d44 */
[----:B-----5:R-:W-:Y:S02]  /*1420*/  @!P6 LEA.HI R12, R0, R22, RZ, 0x3 ;  /* 0x00000016000ce211 */ /* 0x020fe400078f18ff */
[----:B------:R-:W-:Y:S02]  /*1430*/  @!P6 LEA.HI R0, R5, R23, RZ, 0x3 ;  /* 0x000000170500e211 */ /* 0x000fe400078f18ff */
[----:B------:R-:W3:Y:S01]  /*1440*/  SHFL.IDX PT, R5, R18, 0x3, 0x181f ;  /* 0x00781f0012057f89 */ /* 0x000ee200000e0000 */
[----:B------:R-:W-:Y:S02]  /*1450*/  @!P6 LOP3.LUT R12, R12, 0xfffffff8, RZ, 0xc0, !PT ;  /* 0xfffffff80c0ce812 */ /* 0x000fe400078ec0ff */
[----:B------:R-:W-:-:S03]  /*1460*/  @!P6 LOP3.LUT R0, R0, 0xfffffff8, RZ, 0xc0, !PT ;  /* 0xfffffff80000e812 */ /* 0x000fc600078ec0ff */
[----:B------:R-:W-:-:S04]  /*1470*/  @!P6 IMAD.WIDE R12, R12, 0x2, R6 ;  /* 0x000000020c0ce825 */ /* 0x000fc800078e0206 */
[----:B------:R-:W-:Y:S01]  /*1480*/  @!P6 IMAD.WIDE R6, R0, 0x2, R6 ;  /* 0x000000020006e825 */ /* 0x000fe200078e0206 */
[----:B------:R4:W-:Y:S03]  /*1490*/  @!P6 LDGSTS.E.BYPASS.LTC128B.128 [R249+0x6100], [R12.64], !P1 ;  /* 0x061000000cf9efae */ /* 0x0009e6000c901d44 */
[----:B------:R-:W-:Y:S01]  /*14a0*/  IMAD.SHL.U32 R0, R36, 0x40, RZ ;  /* 0x0000004024007824 */ /* 0x000fe200078e00ff */
[----:B------:R5:W-:Y:S01]  /*14b0*/  @!P6 LDGSTS.E.BYPASS.LTC128B.128 [R249+0xa100], [R6.64], !P2 ;  /* 0x0a10000006f9efae */ /* 0x000be2000d101d44 */
[----:B------:R-:W-:-:S03]  /*14c0*/  ISETP.GE.AND P6, PT, R2, c[0x0][0x1d4], PT ;  /* 0x0000750002007a0c */ /* 0x000fc60003fc6270 */
[----:B------:R-:W-:Y:S01]  /*14d0*/  LOP3.LUT R0, R0, 0x1c0, RZ, 0xc0, !PT ;  /* 0x000001c000007812 */ /* 0x000fe200078ec0ff */
[----:B--2---:R-:W-:-:S03]  /*14e0*/  IMAD R10, R38, c[0x0][0x1e8], RZ ;  /* 0x00007a00260a7a24 */ /* 0x004fc600078e02ff */
[----:B------:R-:W-:Y:S01]  /*14f0*/  SHF.R.U32.HI R11, RZ, 0x3, R0 ;  /* 0x00000003ff0b7819 */ /* 0x000fe20000011600 */
[C---:B------:R-:W-:Y:S01]  /*1500*/  IMAD R10, R37.reuse, c[0x0][0x1ec], R10 ;  /* 0x00007b00250a7a24 */ /* 0x040fe200078e020a */
[----:B----4-:R-:W-:Y:S01]  /*1510*/  LOP3.LUT R12, R0, 0x8, R30, 0xf8, !PT ;  /* 0x00000008000c7812 */ /* 0x010fe200078ef81e */
[----:B------:R-:W-:Y:S01]  /*1520*/  IMAD.SHL.U32 R13, R128, 0x40, RZ ;  /* 0x00000040800d7824 */ /* 0x000fe200078e00ff */
[----:B------:R-:W-:Y:S01]  /*1530*/  @!P0 SHF.R.S32.HI R0, RZ, 0x1f, R23 ;  /* 0x0000001fff008819 */ /* 0x000fe20000011417 */
[----:B-----5:R-:W-:Y:S01]  /*1540*/  IMAD.WIDE.U32 R6, R37, c[0x0][0x1e8], R8 ;  /* 0x00007a0025067a25 */ /* 0x020fe200078e0008 */
[----:B-1----:R-:W-:Y:S02]  /*1550*/  @!P0 LEA R8, P4, R2, R4, 0x1 ;  /* 0x0000000402088211 */ /* 0x002fe400078808ff */
[----:B------:R-:W-:Y:S01]  /*1560*/  @!P0 LEA.HI R0, R0, R23, RZ, 0x3 ;  /* 0x0000001700008211 */ /* 0x000fe200078f18ff */
[----:B------:R-:W-:Y:S01]  /*1570*/  IMAD.IADD R7, R7, 0x1, R10 ;  /* 0x0000000107077824 */ /* 0x000fe200078e020a */
[----:B---3--:R-:W-:Y:S01]  /*1580*/  @!P0 LEA.HI.X R9, R2, R5, R3, 0x1, P4 ;  /* 0x0000000502098211 */ /* 0x008fe200020f0c03 */
[----:B------:R-:W-:Y:S01]  /*1590*/  IMAD R10, R24, c[0x0][0x1f0], RZ ;  /* 0x00007c00180a7a24 */ /* 0x000fe200078e02ff */
[----:B------:R-:W-:Y:S01]  /*15a0*/  @!P0 LOP3.LUT R2, R14, 0xfffffff8, RZ, 0xc0, !PT ;  /* 0xfffffff80e028812 */ /* 0x000fe200078ec0ff */
[----:B------:R-:W-:Y:S01]  /*15b0*/  IMAD.WIDE.U32 R40, R25, c[0x0][0x1f0], R6 ;  /* 0x00007c0019287a25 */ /* 0x000fe200078e0006 */
[----:B------:R-:W-:Y:S01]  /*15c0*/  @!P0 LOP3.LUT R0, R0, 0xfffffff8, RZ, 0xc0, !PT ;  /* 0xfffffff800008812 */ /* 0x000fe200078ec0ff */
[----:B------:R1:W-:Y:S01]  /*15d0*/  @!P0 LDGSTS.E.BYPASS.LTC128B.128 [R249+0x3100], [R8.64], !P3 ;  /* 0x0310000008f98fae */ /* 0x0003e2000d901d44 */
[----:B------:R-:W-:Y:S01]  /*15e0*/  ISETP.GE.AND P3, PT, R16, 0x1, PT ;  /* 0x000000011000780c */ /* 0x000fe20003f66270 */
[--C-:B------:R-:W-:Y:S01]  /*15f0*/  @!P0 IMAD.WIDE R2, R2, 0x2, R4.reuse ;  /* 0x0000000202028825 */ /* 0x100fe200078e0204 */
[----:B------:R-:W-:Y:S01]  /*1600*/  ISETP.GE.AND P4, PT, R23, c[0x0][0x1d4], PT ;  /* 0x0000750017007a0c */ /* 0x000fe20003f86270 */
[----:B------:R2:W-:Y:S01]  /*1610*/  STL.64 [R1+0x18], R40 ;  /* 0x0000182801007387 */ /* 0x0005e20000100a00 */
[----:B------:R-:W-:Y:S01]  /*1620*/  LOP3.LUT R17, R12, R11, RZ, 0x3c, !PT ;  /* 0x0000000b0c117212 */ /* 0x000fe200078e3cff */
[----:B------:R-:W-:Y:S01]  /*1630*/  @!P0 IMAD.WIDE R4, R0, 0x2, R4 ;  /* 0x0000000200048825 */ /* 0x000fe200078e0204 */
[----:B------:R-:W-:Y:S01]  /*1640*/  LOP3.LUT R0, R29, 0xfffffff0, RZ, 0xc0, !PT ;  /* 0xfffffff01d007812 */ /* 0x000fe200078ec0ff */
[----:B------:R3:W-:Y:S01]  /*1650*/  @!P0 LDGSTS.E.BYPASS.LTC128B.128 [R249+0x7100], [R2.64], !P1 ;  /* 0x0710000002f98fae */ /* 0x0007e2000c901d44 */
[C---:B------:R-:W-:Y:S01]  /*1660*/  ISETP.GE.AND P1, PT, R16.reuse, 0x41, PT ;  /* 0x000000411000780c */ /* 0x040fe20003f26270 */
[----:B------:R-:W-:Y:S01]  /*1670*/  IMAD R10, R25, c[0x0][0x1f4], R10 ;  /* 0x00007d00190a7a24 */ /* 0x000fe200078e020a */
[----:B------:R-:W-:Y:S01]  /*1680*/  SEL R11, RZ, 0x1, P6 ;  /* 0x00000001ff0b7807 */ /* 0x000fe20003000000 */
[----:B------:R4:W-:Y:S01]  /*1690*/  @!P0 LDGSTS.E.BYPASS.LTC128B.128 [R249+0xb100], [R4.64], !P2 ;  /* 0x0b10000004f98fae */ /* 0x0009e2000d101d44 */
[----:B------:R-:W-:Y:S01]  /*16a0*/  IMAD.MOV.U32 R130, RZ, RZ, R40 ;  /* 0x000000ffff827224 */ /* 0x000fe200078e0028 */
[----:B------:R-:W-:Y:S01]  /*16b0*/  ISETP.GE.AND P2, PT, R16, 0x21, PT ;  /* 0x000000211000780c */ /* 0x000fe20003f46270 */
[----:B------:R-:W-:Y:S01]  /*16c0*/  IMAD.IADD R131, R41, 0x1, R10 ;  /* 0x0000000129837824 */ /* 0x000fe200078e020a */
[----:B------:R-:W0:Y:S01]  /*16d0*/  LDGDEPBAR ;  /* 0x00000000000079af */ /* 0x000e220000000000 */
[----:B------:R-:W-:-:S02]  /*16e0*/  IMAD.IADD R0, R125, 0x1, -R0 ;  /* 0x000000017d007824 */ /* 0x000fc400078e0a00 */
[----:B------:R-:W-:Y:S01]  /*16f0*/  IMAD R10, R38, c[0x0][0x210], RZ ;  /* 0x00008400260a7a24 */ /* 0x000fe200078e02ff */
[----:B------:R-:W-:Y:S03]  /*1700*/  STL.64 [R1+0x10], R130 ;  /* 0x0000108201007387 */ /* 0x000fe60000100a00 */
[----:B------:R-:W-:Y:S02]  /*1710*/  IMAD R10, R37, c[0x0][0x214], R10 ;  /* 0x00008500250a7a24 */ /* 0x000fe400078e020a */
[----:B---3--:R-:W-:-:S04]  /*1720*/  IMAD.WIDE.U32 R2, R31, R126, R130 ;  /* 0x0000007e1f027225 */ /* 0x008fc800078e0082 */
[----:B------:R-:W-:Y:S01]  /*1730*/  IMAD.IADD R3, R3, 0x1, R28 ;  /* 0x0000000103037824 */ /* 0x000fe200078e021c */
[----:B------:R-:W-:Y:S01]  /*1740*/  @P3 LEA R6, P0, R2, c[0x0][0x1c8], 0x1 ;  /* 0x0000720002063a11 */ /* 0x000fe200078008ff */
[----:B----4-:R-:W-:Y:S01]  /*1750*/  IMAD.IADD R5, R21, 0x1, R19 ;  /* 0x0000000115057824 */ /* 0x010fe200078e0213 */
[----:B------:R-:W-:Y:S01]  /*1760*/  SHF.R.S32.HI R4, RZ, 0x1f, R0 ;  /* 0x0000001fff047819 */ /* 0x000fe20000011400 */
[----:B------:R-:W-:Y:S01]  /*1770*/  IMAD.WIDE.U32 R18, R124, 0x40, RZ ;  /* 0x000000407c127825 */ /* 0x000fe200078e00ff */
[----:B------:R-:W-:Y:S02]  /*1780*/  @P3 LEA.HI.X R7, R2, c[0x0][0x1cc], R3, 0x1, P0 ;  /* 0x0000730002073a11 */ /* 0x000fe400000f0c03 */
[----:B-1----:R-:W-:Y:S02]  /*1790*/  @P2 LEA R8, P0, R124, R2, 0x5 ;  /* 0x000000027c082211 */ /* 0x002fe400078028ff */
[----:B------:R-:W-:Y:S01]  /*17a0*/  LEA.HI R15, R4, R0, RZ, 0x3 ;  /* 0x00000000040f7211 */ /* 0x000fe200078f18ff */
[----:B------:R1:W-:Y:S01]  /*17b0*/  @P3 LDGSTS.E.BYPASS.LTC128B.128 [R249+0xc100], [R6.64], !P6 ;  /* 0x0c10000006f93fae */ /* 0x0003e2000f101d44 */
[----:B------:R-:W-:-:S02]  /*17c0*/  @P2 LEA.HI.X R14, R124, R3, R128, 0x5, P0 ;  /* 0x000000037c0e2211 */ /* 0x000fc400000f2c80 */
[----:B------:R-:W-:Y:S01]  /*17d0*/  @P1 IADD3 R9, P0, R2, R18, RZ ;  /* 0x0000001202091210 */ /* 0x000fe20007f1e0ff */
[----:B------:R1:W-:Y:S01]  /*17e0*/  @P3 LDGSTS.E.BYPASS.LTC128B.128 [R249+0xf100], [R6.64+0x80], !P5 ;  /* 0x0f10008006f93fae */ /* 0x0003e2000e901d44 */
[----:B------:R-:W-:Y:S02]  /*17f0*/  LOP3.LUT R4, R15, 0xfffffff8, RZ, 0xc0, !PT ;  /* 0xfffffff80f047812 */ /* 0x000fe400078ec0ff */
[----:B------:R-:W-:Y:S01]  /*1800*/  @P1 IADD3.X R13, R3, R19, R13, P0, !PT ;  /* 0x00000013030d1210 */ /* 0x000fe200007fe40d */
[----:B------:R1:W-:Y:S01]  /*1810*/  @P3 LDGSTS.E.BYPASS.LTC128B.128 [R249+0x12100], [R6.64+0x100], !P4 ;  /* 0x1210010006f93fae */ /* 0x0003e2000e101d44 */
[----:B------:R-:W-:Y:S01]  /*1820*/  @P2 LEA R2, P0, R8, c[0x0][0x1c8], 0x1 ;  /* 0x0000720008022a11 */ /* 0x000fe200078008ff */
[----:B------:R-:W-:Y:S01]  /*1830*/  IMAD.IADD R12, R0, 0x1, -R4 ;  /* 0x00000001000c7824 */ /* 0x000fe200078e0a04 */
[----:B------:R-:W-:Y:S01]  /*1840*/  SEL R0, RZ, 0xffffffff, P5 ;  /* 0xffffffffff007807 */ /* 0x000fe20002800000 */
[----:B------:R-:W-:Y:S01]  /*1850*/  IMAD.MOV.U32 R4, RZ, RZ, R20 ;  /* 0x000000ffff047224 */ /* 0x000fe200078e0014 */
[----:B------:R-:W-:-:S02]  /*1860*/  @P2 LEA.HI.X R3, R8, c[0x0][0x1cc], R14, 0x1, P0 ;  /* 0x0000730008032a11 */ /* 0x000fc400000f0c0e */
[C---:B------:R-:W-:Y:S01]  /*1870*/  @P1 LEA R8, P0, R9.reuse, c[0x0][0x1c8], 0x1 ;  /* 0x0000720009081a11 */ /* 0x040fe200078008ff */
[----:B------:R-:W-:Y:S01]  /*1880*/  IMAD.SHL.U32 R0, R0, 0x2, RZ ;  /* 0x0000000200007824 */ /* 0x000fe200078e00ff */
[----:B------:R-:W-:Y:S01]  /*1890*/  LOP3.LUT P3, RZ, R12, 0x4, RZ, 0xc0, !PT ;  /* 0x000000040cff7812 */ /* 0x000fe2000786c0ff */
[----:B------:R3:W-:Y:S01]  /*18a0*/  @P2 LDGSTS.E.BYPASS.LTC128B.128 [R249+0xd100], [R2.64], !P6 ;  /* 0x0d10000002f92fae */ /* 0x0007e2000f101d44 */
[----:B------:R-:W-:Y:S01]  /*18b0*/  @P1 LEA.HI.X R9, R9, c[0x0][0x1cc], R13, 0x1, P0 ;  /* 0x0000730009091a11 */ /* 0x000fe200000f0c0d */
[----:B------:R-:W-:Y:S01]  /*18c0*/  IMAD.WIDE.U32 R4, R37, c[0x0][0x210], R4 ;  /* 0x0000840025047a25 */ /* 0x000fe200078e0004 */
[----:B------:R-:W-:Y:S01]  /*18d0*/  LOP3.LUT R11, R0, 0x2, R11, 0xe2, !PT ;  /* 0x00000002000b7812 */ /* 0x000fe200078ee20b */
[----:B------:R3:W-:Y:S01]  /*18e0*/  @P2 LDGSTS.E.BYPASS.LTC128B.128 [R249+0x10100], [R2.64+0x80], !P5 ;  /* 0x1010008002f92fae */ /* 0x0007e2000e901d44 */
[----:B------:R-:W-:Y:S01]  /*18f0*/  LOP3.LUT P0, RZ, R36, 0x2, RZ, 0xc0, !PT ;  /* 0x0000000224ff7812 */ /* 0x000fe2000780c0ff */
[----:B------:R-:W-:Y:S02]  /*1900*/  IMAD R0, R24, c[0x0][0x218], RZ ;  /* 0x0000860018007a24 */ /* 0x000fe400078e02ff */
[----:B------:R3:W-:Y:S01]  /*1910*/  @P2 LDGSTS.E.BYPASS.LTC128B.128 [R249+0x13100], [R2.64+0x100], !P4 ;  /* 0x1310010002f92fae */ /* 0x0007e2000e101d44 */
[----:B------:R-:W-:Y:S01]  /*1920*/  IMAD.IADD R5, R5, 0x1, R10 ;  /* 0x0000000105057824 */ /* 0x000fe200078e020a */
[----:B------:R-:W-:Y:S01]  /*1930*/  LOP3.LUT P2, RZ, R12, 0x2, RZ, 0xc0, !PT ;  /* 0x000000020cff7812 */ /* 0x000fe2000784c0ff */
[----:B------:R-:W-:Y:S01]  /*1940*/  IMAD R10, R25, c[0x0][0x21c], R0 ;  /* 0x00008700190a7a24 */ /* 0x000fe200078e0200 */
[----:B------:R4:W-:Y:S01]  /*1950*/  @P1 LDGSTS.E.BYPASS.LTC128B.128 [R249+0xe100], [R8.64], !P6 ;  /* 0x0e10000008f91fae */ /* 0x0009e2000f101d44 */
[----:B------:R-:W-:-:S02]  /*1960*/  IMAD R0, R27, 0x200, R17 ;  /* 0x000002001b007824 */ /* 0x000fc400078e0211 */
[----:B--2---:R-:W-:Y:S01]  /*1970*/  IMAD.WIDE.U32 R40, R25, c[0x0][0x218], R4 ;  /* 0x0000860019287a25 */ /* 0x004fe200078e0004 */
[----:B------:R4:W-:Y:S01]  /*1980*/  @P1 LDGSTS.E.BYPASS.LTC128B.128 [R249+0x11100], [R8.64+0x80], !P5 ;  /* 0x1110008008f91fae */ /* 0x0009e2000e901d44 */
[----:B------:R-:W-:Y:S02]  /*1990*/  SEL R4, RZ, 0x4, P4 ;  /* 0x00000004ff047807 */ /* 0x000fe40002000000 */
[----:B------:R-:W-:Y:S01]  /*19a0*/  IMAD.SHL.U32 R224, R0, 0x2, RZ ;  /* 0x0000000200e07824 */ /* 0x000fe200078e00ff */
[----:B------:R4:W-:Y:S01]  /*19b0*/  @P1 LDGSTS.E.BYPASS.LTC128B.128 [R249+0x14100], [R8.64+0x100], !P4 ;  /* 0x1410010008f91fae */ /* 0x0009e2000e101d44 */
[----:B------:R-:W-:Y:S02]  /*19c0*/  IMAD.IADD R23, R41, 0x1, R10 ;  /* 0x0000000129177824 */ /* 0x000fe400078e020a */
[----:B------:R-:W-:Y:S01]  /*19d0*/  IMAD.MOV.U32 R22, RZ, RZ, R40 ;  /* 0x000000ffff167224 */ /* 0x000fe200078e0028 */
[----:B------:R-:W0:Y:S01]  /*19e0*/  LDGDEPBAR ;  /* 0x00000000000079af */ /* 0x000e220000000000 */
[----:B------:R-:W-:-:S02]  /*19f0*/  IADD3 R0, R224, 0xc100, RZ ;  /* 0x0000c100e0007810 */ /* 0x000fc40007ffe0ff */
[----:B------:R-:W-:Y:S01]  /*1a00*/  IADD3 R231, R224, 0xc120, RZ ;  /* 0x0000c120e0e77810 */ /* 0x000fe20007ffe0ff */
[----:B------:R-:W-:Y:S01]  /*1a10*/  STL.64 [R1+0x38], R40 ;  /* 0x0000382801007387 */ /* 0x000fe20000100a00 */
[----:B------:R-:W-:-:S03]  /*1a20*/  @P0 IADD3 R231, R0, -0x20, RZ ;  /* 0xffffffe000e70810 */ /* 0x000fc60007ffe0ff */
[----:B------:R-:W-:Y:S01]  /*1a30*/  STL.64 [R1+0x28], R22 ;  /* 0x0000281601007387 */ /* 0x000fe20000100a00 */
[----:B------:R-:W-:Y:S01]  /*1a40*/  IADD3 R248, R231, 0x800, RZ ;  /* 0x00000800e7f87810 */ /* 0x000fe20007ffe0ff */
[----:B---3--:R-:W-:Y:S01]  /*1a50*/  IMAD.SHL.U32 R2, R12, 0x40, RZ ;  /* 0x000000400c027824 */ /* 0x008fe200078e00ff */
[----:B------:R-:W-:Y:S01]  /*1a60*/  LOP3.LUT R12, R11, R4, RZ, 0xfc, !PT ;  /* 0x000000040b0c7212 */ /* 0x000fe200078efcff */
[----:B------:R-:W-:Y:S01]  /*1a70*/  IMAD.SHL.U32 R3, R27, 0x8, RZ ;  /* 0x000000081b037824 */ /* 0x000fe200078e00ff */
[----:B------:R-:W-:Y:S01]  /*1a80*/  IADD3 R247, R231, 0x1000, RZ ;  /* 0x00001000e7f77810 */ /* 0x000fe20007ffe0ff */
[----:B------:R-:W-:Y:S01]  /*1a90*/  IMAD.SHL.U32 R4, R15, 0x40, RZ ;  /* 0x000000400f047824 */ /* 0x000fe200078e00ff */
[----:B------:R-:W-:Y:S02]  /*1aa0*/  LOP3.LUT R2, R2, 0x1c0, RZ, 0xc0, !PT ;  /* 0x000001c002027812 */ /* 0x000fe400078ec0ff */
[----:B------:R-:W-:Y:S02]  /*1ab0*/  IADD3 R246, R231, 0x1800, RZ ;  /* 0x00001800e7f67810 */ /* 0x000fe40007ffe0ff */
[----:B------:R-:W-:-:S02]  /*1ac0*/  LOP3.LUT R3, R2, 0x8, R3, 0xf8, !PT ;  /* 0x0000000802037812 */ /* 0x000fc400078ef803 */
[----:B------:R-:W-:Y:S01]  /*1ad0*/  SHF.R.U32.HI R2, RZ, 0x3, R2 ;  /* 0x00000003ff027819 */ /* 0x000fe20000011602 */
[----:B------:R-:W-:-:S04]  /*1ae0*/  DEPBAR.LE SB0, 0x1 ;  /* 0x000080400000791a */ /* 0x000fc80000000000 */
[----:B------:R-:W-:Y:S01]  /*1af0*/  LOP3.LUT R5, R3, R2, RZ, 0x3c, !PT ;  /* 0x0000000203057212 */ /* 0x000fe200078e3cff */
[----:B------:R-:W-:Y:S01]  /*1b00*/  IMAD.WIDE.U32 R2, R31, R34, R22 ;  /* 0x000000221f027225 */ /* 0x000fe200078e0016 */
[----:B------:R-:W-:Y:S01]  /*1b10*/  BAR.SYNC.DEFER_BLOCKING 0x0 ;  /* 0x0000000000007b1d */ /* 0x000fe20000010000 */
[----:B------:R-:W-:Y:S02]  /*1b20*/  IADD3 R245, R231, 0x2000, RZ ;  /* 0x00002000e7f57810 */ /* 0x000fe40007ffe0ff */
[----:B------:R-:W-:Y:S01]  /*1b30*/  LOP3.LUT R4, R5, 0xfffffe00, R4, 0xf8, !PT ;  /* 0xfffffe0005047812 */ /* 0x000fe200078ef804 */
[----:B------:R-:W-:Y:S01]  /*1b40*/  IMAD.IADD R0, R3, 0x1, R32 ;  /* 0x0000000103007824 */ /* 0x000fe200078e0220 */
[----:B-1----:R-:W-:Y:S01]  /*1b50*/  LEA R6, P0, R2, c[0x0][0x1f8], 0x1 ;  /* 0x00007e0002067a11 */ /* 0x002fe200078008ff */
[----:B------:R-:W-:Y:S01]  /*1b60*/  IMAD.MOV.U32 R5, RZ, RZ, 0x10 ;  /* 0x00000010ff057424 */ /* 0x000fe200078e00ff */
[----:B------:R-:W-:Y:S01]  /*1b70*/  IADD3 R244, R231, 0x2800, RZ ;  /* 0x00002800e7f47810 */ /* 0x000fe20007ffe0ff */
[----:B------:R-:W-:Y:S01]  /*1b80*/  IMAD.IADD R208, R4, 0x1, R208 ;  /* 0x0000000104d07824 */ /* 0x000fe200078e02d0 */
[----:B------:R-:W-:Y:S01]  /*1b90*/  LEA.HI.X R7, R2, c[0x0][0x1fc], R0, 0x1, P0 ;  /* 0x00007f0002077a11 */ /* 0x000fe200000f0c00 */
[----:B------:R-:W-:Y:S01]  /*1ba0*/  IMAD.MOV.U32 R0, RZ, RZ, c[0x0][0x208] ;  /* 0x00008200ff007624 */ /* 0x000fe200078e00ff */
[----:B------:R-:W-:Y:S01]  /*1bb0*/  SEL R5, R5, 0xfffffff0, !P2 ;  /* 0xfffffff005057807 */ /* 0x000fe20005000000 */
[----:B------:R-:W-:Y:S01]  /*1bc0*/  IMAD.MOV.U32 R2, RZ, RZ, 0x6 ;  /* 0x00000006ff027424 */ /* 0x000fe200078e00ff */
[----:B------:R-:W-:Y:S01]  /*1bd0*/  LEA R216, R208, 0x100, 0x1 ;  /* 0x00000100d0d87811 */ /* 0x000fe200078e08ff */
[----:B------:R-:W-:Y:S01]  /*1be0*/  IMAD.MOV.U32 R3, RZ, RZ, 0x20 ;  /* 0x00000020ff037424 */ /* 0x000fe200078e00ff */
[----:B------:R-:W-:Y:S01]  /*1bf0*/  IADD3 R243, R231, 0x3000, RZ ;  /* 0x00003000e7f37810 */ /* 0x000fe20007ffe0ff */
[C---:B------:R-:W-:Y:S01]  /*1c00*/  IMAD.SHL.U32 R17, R0.reuse, 0x40, RZ ;  /* 0x0000004000117824 */ /* 0x040fe200078e00ff */
[----:B------:R-:W-:Y:S01]  /*1c10*/  SHF.L.U64.HI R13, R0, R2, c[0x0][0x20c] ;  /* 0x00008300000d7619 */ /* 0x000fe20000010202 */
[----:B------:R-:W-:Y:S01]  /*1c20*/  IMAD R212, R5, 0x2, R216 ;  /* 0x0000000205d47824 */ /* 0x000fe200078e02d8 */
[----:B------:R-:W-:Y:S01]  /*1c30*/  SEL R0, R3, 0xffffffe0, !P3 ;  /* 0xffffffe003007807 */ /* 0x000fe20005800000 */
[----:B------:R-:W-:Y:S01]  /*1c40*/  IMAD.SHL.U32 R208, R208, 0x2, RZ ;  /* 0x00000002d0d07824 */ /* 0x000fe200078e00ff */
[----:B------:R-:W-:-:S02]  /*1c50*/  IADD3 R14, P1, P0, R17, 0x80, R6 ;  /* 0x00000080110e7810 */ /* 0x000fc4000783e006 */
[----:B------:R-:W-:Y:S01]  /*1c60*/  LOP3.LUT R3, R12, 0x1, RZ, 0xc0, !PT ;  /* 0x000000010c037812 */ /* 0x000fe200078ec0ff */
[C---:B------:R-:W-:Y:S01]  /*1c70*/  IMAD R216, R0.reuse, 0x2, R216 ;  /* 0x0000000200d87824 */ /* 0x040fe200078e02d8 */
[----:B------:R-:W-:Y:S01]  /*1c80*/  LDSM.16.M88.4 R156, [R208+0x100] ;  /* 0x00010000d09c783b */ /* 0x000fe20000000200 */
[----:B------:R-:W-:Y:S01]  /*1c90*/  IMAD R220, R0, 0x2, R212 ;  /* 0x0000000200dc7824 */ /* 0x000fe200078e02d4 */
[----:B------:R-:W-:Y:S02]  /*1ca0*/  IADD3.X R15, R13, RZ, R7, P1, P0 ;  /* 0x000000ff0d0f7210 */ /* 0x000fe40000fe0407 */
[----:B------:R-:W-:Y:S01]  /*1cb0*/  LDSM.16.M88.4 R192, [R208+0x4100] ;  /* 0x00410000d0c0783b */ /* 0x000fe20000000200 */
[C---:B------:R-:W-:Y:S02]  /*1cc0*/  IADD3 R10, P1, P0, R17.reuse, 0x100, R6 ;  /* 0x00000100110a7810 */ /* 0x040fe4000783e006 */
[----:B------:R-:W-:Y:S01]  /*1cd0*/  IADD3 R2, P2, R17, R6, RZ ;  /* 0x0000000611027210 */ /* 0x000fe20007f5e0ff */
[----:B------:R-:W-:Y:S01]  /*1ce0*/  LDSM.16.M88.4 R160, [R212] ;  /* 0x00000000d4a0783b */ /* 0x000fe20000000200 */
[----:B------:R-:W-:-:S02]  /*1cf0*/  ISETP.NE.U32.AND P3, PT, R3, 0x1, PT ;  /* 0x000000010300780c */ /* 0x000fc40003f65070 */
[C-C-:B------:R-:W-:Y:S01]  /*1d00*/  IADD3.X R11, R13.reuse, RZ, R7.reuse, P1, P0 ;  /* 0x000000ff0d0b7210 */ /* 0x140fe20000fe0407 */
[----:B------:R-:W-:Y:S01]  /*1d10*/  LDSM.16.M88.4 R196, [R212+0x4000] ;  /* 0x00400000d4c4783b */ /* 0x000fe20000000200 */
[----:B----4-:R-:W-:Y:S01]  /*1d20*/  IADD3 R8, P0, R2, R17, RZ ;  /* 0x0000001102087210 */ /* 0x010fe20007f1e0ff */
[----:B------:R-:W-:Y:S01]  /*1d30*/  IMAD.X R3, R13, 0x1, R7, P2 ;  /* 0x000000010d037824 */ /* 0x000fe200010e0607 */
[----:B------:R-:W-:Y:S01]  /*1d40*/  LOP3.LUT P1, RZ, R12, 0x2, RZ, 0xc0, !PT ;  /* 0x000000020cff7812 */ /* 0x000fe2000782c0ff */
[----:B------:R-:W-:Y:S01]  /*1d50*/  LDSM.16.M88.4 R184, [R216] ;  /* 0x00000000d8b8783b */ /* 0x000fe20000000200 */
[C---:B------:R-:W-:Y:S01]  /*1d60*/  ISETP.LT.OR P2, PT, R16.reuse, 0x1, P3 ;  /* 0x000000011000780c */ /* 0x040fe20001f41670 */
[----:B------:R-:W-:Y:S01]  /*1d70*/  IMAD.X R9, R3, 0x1, R13, P0 ;  /* 0x0000000103097824 */ /* 0x000fe200000e060d */
[----:B------:R-:W-:Y:S01]  /*1d80*/  ISETP.LT.OR P0, PT, R16, 0x1, !P1 ;  /* 0x000000011000780c */ /* 0x000fe20004f01670 */
[----:B------:R-:W-:Y:S01]  /*1d90*/  LDSM.16.M88.4 R200, [R216+0x4000] ;  /* 0x00400000d8c8783b */ /* 0x000fe20000000200 */
[----:B------:R-:W-:-:S02]  /*1da0*/  IADD3 R242, R231, 0x3800, RZ ;  /* 0x00003800e7f27810 */ /* 0x000fc40007ffe0ff */
[C---:B------:R-:W-:Y:S01]  /*1db0*/  IADD3 R241, R231.reuse, 0x4000, RZ ;  /* 0x00004000e7f17810 */ /* 0x040fe20007ffe0ff */
[----:B------:R-:W-:Y:S01]  /*1dc0*/  LDSM.16.M88.4 R188, [R220] ;  /* 0x00000000dcbc783b */ /* 0x000fe20000000200 */
[C---:B------:R-:W-:Y:S02]  /*1dd0*/  IADD3 R240, R231.reuse, 0x4800, RZ ;  /* 0x00004800e7f07810 */ /* 0x040fe40007ffe0ff */
[C---:B------:R-:W-:Y:S01]  /*1de0*/  IADD3 R239, R231.reuse, 0x5000, RZ ;  /* 0x00005000e7ef7810 */ /* 0x040fe20007ffe0ff */
[----:B------:R-:W-:Y:S01]  /*1df0*/  LDSM.16.M88.4 R204, [R220+0x4000] ;  /* 0x00400000dccc783b */ /* 0x000fe20000000200 */
[C---:B------:R-:W-:Y:S02]  /*1e00*/  IADD3 R238, R231.reuse, 0x5800, RZ ;  /* 0x00005800e7ee7810 */ /* 0x040fe40007ffe0ff */
[C---:B------:R-:W-:Y:S01]  /*1e10*/  IADD3 R237, R231.reuse, 0x6000, RZ ;  /* 0x00006000e7ed7810 */ /* 0x040fe20007ffe0ff */
[----:B------:R-:W-:Y:S01]  /*1e20*/  LDSM.16.M88.4 R208, [R208+0x8100] ;  /* 0x00810000d0d0783b */ /* 0x000fe20000000200 */
[----:B------:R-:W-:-:S02]  /*1e30*/  IADD3 R236, R231, 0x6800, RZ ;  /* 0x00006800e7ec7810 */ /* 0x000fc40007ffe0ff */
[C---:B------:R-:W-:Y:S01]  /*1e40*/  IADD3 R235, R231.reuse, 0x7000, RZ ;  /* 0x00007000e7eb7810 */ /* 0x040fe20007ffe0ff */
[----:B------:R-:W-:Y:S01]  /*1e50*/  LDSM.16.M88.4 R212, [R212+0x8000] ;  /* 0x00800000d4d4783b */ /* 0x000fe20000000200 */
[C---:B------:R-:W-:Y:S02]  /*1e60*/  IADD3 R234, R231.reuse, 0x7800, RZ ;  /* 0x00007800e7ea7810 */ /* 0x040fe40007ffe0ff */
[C---:B------:R-:W-:Y:S01]  /*1e70*/  IADD3 R233, R231.reuse, 0x8000, RZ ;  /* 0x00008000e7e97810 */ /* 0x040fe20007ffe0ff */
[----:B------:R-:W-:Y:S01]  /*1e80*/  LDSM.16.M88.4 R216, [R216+0x8000] ;  /* 0x00800000d8d8783b */ /* 0x000fe20000000200 */
[----:B------:R-:W-:-:S03]  /*1e90*/  IADD3 R232, R231, 0x8800, RZ ;  /* 0x00008800e7e87810 */ /* 0x000fc60007ffe0ff */
[----:B------:R-:W-:Y:S04]  /*1ea0*/  LDSM.16.M88.4 R220, [R220+0x8000] ;  /* 0x00800000dcdc783b */ /* 0x000fe80000000200 */
[----:B------:R-:W-:Y:S06]  /*1eb0*/  BAR.SYNC.DEFER_BLOCKING 0x0 ;  /* 0x0000000000007b1d */ /* 0x000fec0000010000 */
[----:B------:R-:W-:-:S04]  /*1ec0*/  DEPBAR.LE SB0, 0x0 ;  /* 0x000080000000791a */ /* 0x000fc80000000000 */
[----:B------:R-:W-:Y:S06]  /*1ed0*/  BAR.SYNC.DEFER_BLOCKING 0x0 ;  /* 0x0000000000007b1d */ /* 0x000fec0000010000 */
[----:B------:R-:W1:Y:S04]  /*1ee0*/  LDSM.16.M88.4 R20, [R224+0xc100] ;  /* 0x00c10000e014783b */ /* 0x000e680000000200 */
[----:B------:R-:W2:Y:S04]  /*1ef0*/  LDSM.16.M88.4 R28, [R224+0xc900] ;  /* 0x00c90000e01c783b */ /* 0x000ea80000000200 */
[----:B------:R-:W-:Y:S04]  /*1f00*/  LDSM.16.M88.4 R52, [R224+0xd100] ;  /* 0x00d10000e034783b */ /* 0x000fe80000000200 */
[----:B------:R-:W-:Y:S04]  /*1f10*/  LDSM.16.M88.4 R56, [R224+0xd900] ;  /* 0x00d90000e038783b */ /* 0x000fe80000000200 */
[----:B------:R-:W-:Y:S04]  /*1f20*/  LDSM.16.M88.4 R60, [R224+0xe100] ;  /* 0x00e10000e03c783b */ /* 0x000fe80000000200 */
[----:B------:R-:W-:Y:S04]  /*1f30*/  LDSM.16.M88.4 R64, [R224+0xe900] ;  /* 0x00e90000e040783b */ /* 0x000fe80000000200 */
[----:B------:R-:W3:Y:S04]  /*1f40*/  LDSM.16.M88.4 R48, [R231] ;  /* 0x00000000e730783b */ /* 0x000ee80000000200 */
[----:B------:R-:W4:Y:S04]  /*1f50*/  LDSM.16.M88.4 R44, [R231+0x800] ;  /* 0x00080000e72c783b */ /* 0x000f280000000200 */
[----:B------:R-:W-:Y:S04]  /*1f60*/  LDSM.16.M88.4 R76, [R231+0x1000] ;  /* 0x00100000e74c783b */ /* 0x000fe80000000200 */
[----:B------:R-:W5:Y:S04]  /*1f70*/  LDSM.16.M88.4 R88, [R231+0x1800] ;  /* 0x00180000e758783b */ /* 0x000f680000000200 */
[----:B------:R-:W4:Y:S01]  /*1f80*/  LDSM.16.M88.4 R112, [R231+0x2000] ;  /* 0x00200000e770783b */ /* 0x000f220000000200 */
[C---:B-1----:R-:W-:Y:S03]  /*1f90*/  HMMA.16816.F32.BF16 R32, R156.reuse, R22, RZ ;  /* 0x000000169c20723c */ /* 0x042fe600000418ff */
[----:B------:R-:W1:Y:S04]  /*1fa0*/  LDSM.16.M88.4 R116, [R231+0x2800] ;  /* 0x00280000e774783b */ /* 0x000e680000000200 */
[----:B------:R-:W-:Y:S01]  /*1fb0*/  @!PT LDS RZ, [RZ] ;  /* 0x00000000fffff984 */ /* 0x000fe20000000800 */
[----:B------:R-:W-:Y:S01]  /*1fc0*/  @!PT LDS RZ, [RZ] ;  /* 0x00000000fffff984 */ /* 0x000fe20000000800 */
[----:B------:R-:W-:Y:S01]  /*1fd0*/  @!PT LDS RZ, [RZ] ;  /* 0x00000000fffff984 */ /* 0x000fe20000000800 */
[----:B------:R1:W-:Y:S01]  /*1fe0*/  LDGSTS.E.BYPASS.LTC128B.128 [R249+0x100], [R6.64], !P2 ;  /* 0x0010000006f97fae */ /* 0x0003e2000d101d44 */
[----:B------:R-:W-:Y:S01]  /*1ff0*/  LOP3.LUT P2, RZ, R12, 0x4, RZ, 0xc0, !PT ;  /* 0x000000040cff7812 */ /* 0x000fe2000784c0ff */
[----:B--2---:R-:W-:Y:S02]  /*2000*/  HMMA.16816.F32.BF16 R24, R156, R28, RZ ;  /* 0x0000001c9c18723c */ /* 0x004fe400000418ff */
[----:B------:R2:W-:Y:S01]  /*2010*/  LDGSTS.E.BYPASS.LTC128B.128 [R249+0x3100], [R6.64+0x80], !P0 ;  /* 0x0310008006f97fae */ /* 0x0005e2000c101d44 */
[----:B------:R-:W-:-:S05]  /*2020*/  ISETP.LT.OR P0, PT, R16, 0x1, !P2 ;  /* 0x000000011000780c */ /* 0x000fca0005701670 */
[C---:B------:R-:W-:Y:S08]  /*2030*/  HMMA.16816.F32.BF16 R40, R156.reuse, R20, RZ ;  /* 0x000000149c28723c */ /* 0x040ff000000418ff */
[----:B------:R2:W-:Y:S01]  /*2040*/  LDGSTS.E.BYPASS.LTC128B.128 [R249+0x6100], [R6.64+0x100], !P0 ;  /* 0x0610010006f97fae */ /* 0x0005e2000c101d44 */
[C---:B------:R-:W-:Y:S01]  /*2050*/  ISETP.LT.OR P0, PT, R16.reuse, 0x21, P3 ;  /* 0x000000211000780c */ /* 0x040fe20001f01670 */
[----:B------:R-:W-:Y:S01]  /*2060*/  HMMA.16816.F32.BF16 R20, R156, R30, RZ ;  /* 0x0000001e9c14723c */ /* 0x000fe200000418ff */
[----:B------:R-:W-:-:S07]  /*2070*/  ISETP.LT.OR P3, PT, R16, 0x41, P3 ;  /* 0x000000411000780c */ /* 0x000fce0001f61670 */
[C---:B---3--:R-:W-:Y:S04]  /*2080*/  HMMA.16816.F32.BF16 R92, R160.reuse, R50, R32 ;  /* 0x00000032a05c723c */ /* 0x048fe80000041820 */
[----:B------:R3:W-:Y:S01]  /*2090*/  LDGSTS.E.BYPASS.LTC128B.128 [R249+0x1100], [R2.64], !P0 ;  /* 0x0110000002f97fae */ /* 0x0007e2000c101d44 */
[C---:B------:R-:W-:Y:S02]  /*20a0*/  ISETP.LT.OR P0, PT, R16.reuse, 0x21, !P1 ;  /* 0x000000211000780c */ /* 0x040fe40004f01670 */
[C---:B------:R-:W-:Y:S01]  /*20b0*/  ISETP.LT.OR P1, PT, R16.reuse, 0x41, !P1 ;  /* 0x000000411000780c */ /* 0x040fe20004f21670 */
[----:B----4-:R-:W-:Y:S08]  /*20c0*/  HMMA.16816.F32.BF16 R96, R160, R44, R24 ;  /* 0x0000002ca060723c */ /* 0x010ff00000041818 */
[----:B------:R-:W-:Y:S02]  /*20d0*/  HMMA.16816.F32.BF16 R28, R156, R56, RZ ;  /* 0x000000389c1c723c */ /* 0x000fe400000418ff */
[----:B------:R4:W-:Y:S01]  /*20e0*/  LDGSTS.E.BYPASS.LTC128B.128 [R249+0x4100], [R14.64], !P0 ;  /* 0x041000000ef97fae */ /* 0x0009e2000c101d44 */
[----:B------:R-:W-:-:S02]  /*20f0*/  ISETP.LT.OR P0, PT, R16, 0x21, !P2 ;  /* 0x000000211000780c */ /* 0x000fc40005701670 */
[----:B------:R-:W-:-:S03]  /*2100*/  ISETP.LT.OR P2, PT, R16, 0x41, !P2 ;  /* 0x000000411000780c */ /* 0x000fc60005741670 */
[----:B------:R-:W-:Y:S01]  /*2110*/  HMMA.16816.F32.BF16 R24, R156, R52, RZ ;  /* 0x000000349c18723c */ /* 0x000fe200000418ff */
[----:B---3--:R-:W-:-:S07]  /*2120*/  IMAD.MOV.U32 R2, RZ, RZ, 0x40 ;  /* 0x00000040ff027424 */ /* 0x008fce00078e00ff */
[----:B------:R3:W-:Y:S01]  /*2130*/  LDGSTS.E.BYPASS.LTC128B.128 [R249+0x7100], [R10.64], !P0 ;  /* 0x071000000af97fae */ /* 0x0007e2000c101d44 */
[----:B------:R-:W-:Y:S01]  /*2140*/  LOP3.LUT P0, RZ, R36, 0x4, RZ, 0xc0, !PT ;  /* 0x0000000424ff7812 */ /* 0x000fe2000780c0ff */
[C---:B------:R-:W-:Y:S02]  /*2150*/  HMMA.16816.F32.BF16 R32, R156.reuse, R54, RZ ;  /* 0x000000369c20723c */ /* 0x040fe400000418ff */
[----:B------:R3:W-:Y:S01]  /*2160*/  LDGSTS.E.BYPASS.LTC128B.128 [R249+0x2100], [R8.64], !P3 ;  /* 0x0210000008f97fae */ /* 0x0007e2000d901d44 */
[----:B------:R-:W-:Y:S02]  /*2170*/  SEL R2, R2, 0xffffffc0, !P0 ;  /* 0xffffffc002027807 */ /* 0x000fe40004000000 */
[----:B------:R-:W-:Y:S01]  /*2180*/  ISETP.GE.AND P0, PT, R121, 0x61, PT ;  /* 0x000000617900780c */ /* 0x000fe20003f06270 */
[----:B------:R3:W-:Y:S02]  /*2190*/  LDGSTS.E.BYPASS.LTC128B.128 [R249+0x5100], [R8.64+0x80], !P1 ;  /* 0x0510008008f97fae */ /* 0x0007e4000c901d44 */
[----:B------:R-:W-:Y:S01]  /*21a0*/  IMAD.IADD R230, R224, 0x1, R2 ;  /* 0x00000001e0e67824 */ /* 0x000fe200078e0202 */
[----:B------:R-:W-:Y:S01]  /*21b0*/  HMMA.16816.F32.BF16 R16, R156, R60, RZ ;  /* 0x0000003c9c10723c */ /* 0x000fe200000418ff */
[----:B------:R3:W-:Y:S01]  /*21c0*/  LDGSTS.E.BYPASS.LTC128B.128 [R249+0x8100], [R8.64+0x100], !P2 ;  /* 0x0810010008f97fae */ /* 0x0007e2000d101d44 */
[----:B------:R-:W-:-:S03]  /*21d0*/  IMAD.IADD R227, R2, 0x1, R231 ;  /* 0x0000000102e37824 */ /* 0x000fc600078e02e7 */
[----:B------:R-:W-:Y:S03]  /*21e0*/  LDSM.16.M88.4 R68, [R230+0xd900] ;  /* 0x00d90000e644783b */ /* 0x000fe60000000200 */
[----:B----4-:R-:W-:Y:S01]  /*21f0*/  HMMA.16816.F32.BF16 R12, R156, R62, RZ ;  /* 0x0000003e9c0c723c */ /* 0x010fe200000418ff */
[----:B------:R-:W4:Y:S04]  /*2200*/  LDSM.16.M88.4 R60, [R230+0xc900] ;  /* 0x00c90000e63c783b */ /* 0x000f280000000200 */
[----:B------:R-:W-:Y:S03]  /*2210*/  LDSM.16.M88.4 R72, [R230+0xd100] ;  /* 0x00d10000e648783b */ /* 0x000fe60000000200 */
[----:B------:R-:W-:Y:S01]  /*2220*/  HMMA.16816.F32.BF16 R100, R160, R48, R40 ;  /* 0x00000030a064723c */ /* 0x000fe20000041828 */
[----:B------:R-:W1:Y:S04]  /*2230*/  LDSM.16.M88.4 R48, [R230+0xc100] ;  /* 0x00c10000e630783b */ /* 0x000e680000000200 */
[----:B------:R-:W1:Y:S03]  /*2240*/  LDSM.16.M88.4 R80, [R230+0xe100] ;  /* 0x00e10000e650783b */ /* 0x000e660000000200 */
[----:B------:R-:W-:Y:S01]  /*2250*/  HMMA.16816.F32.BF16 R40, R156, R66, RZ ;  /* 0x000000429c28723c */ /* 0x000fe200000418ff */
[----:B------:R-:W1:Y:S04]  /*2260*/  LDSM.16.M88.4 R104, [R230+0xe900] ;  /* 0x00e90000e668783b */ /* 0x000e680000000200 */
[----:B------:R-:W1:Y:S03]  /*2270*/  LDSM.16.M88.4 R108, [R227] ;  /* 0x00000000e36c783b */ /* 0x000e660000000200 */
[----:B------:R-:W-:Y:S01]  /*2280*/  HMMA.16816.F32.BF16 R84, R160, R46, R20 ;  /* 0x0000002ea054723c */ /* 0x000fe20000041814 */
[----:B------:R-:W0:Y:S07]  /*2290*/  LDGDEPBAR ;  /* 0x00000000000079af */ /* 0x000e2e0000000000 */
[C---:B------:R-:W-:Y:S08]  /*22a0*/  HMMA.16816.F32.BF16 R20, R156.reuse, R58, RZ ;  /* 0x0000003a9c14723c */ /* 0x040ff000000418ff */
[----:B---3--:R-:W-:Y:S08]  /*22b0*/  HMMA.16816.F32.BF16 R8, R156, R64, RZ ;  /* 0x000000409c08723c */ /* 0x008ff000000418ff */
[C---:B-----5:R-:W-:Y:S08]  /*22c0*/  HMMA.16816.F32.BF16 R52, R160.reuse, R88, R28 ;  /* 0x00000058a034723c */ /* 0x060ff0000004181c */
[C---:B------:R-:W-:Y:S08]  /*22d0*/  HMMA.16816.F32.BF16 R64, R160.reuse, R76, R24 ;  /* 0x0000004ca040723c */ /* 0x040ff00000041818 */
[C---:B------:R-:W-:Y:S01]  /*22e0*/  HMMA.16816.F32.BF16 R56, R160.reuse, R78, R32 ;  /* 0x0000004ea038723c */ /* 0x040fe20000041820 */
[----:B------:R-:W3:Y:S07]  /*22f0*/  LDSM.16.M88.4 R76, [R227+0x800] ;  /* 0x00080000e34c783b */ /* 0x000eee0000000200 */
[C---:B------:R-:W-:Y:S08]  /*2300*/  HMMA.16816.F32.BF16 R32, R160.reuse, R114, R12 ;  /* 0x00000072a020723c */ /* 0x040ff0000004180c */
[C---:B-1----:R-:W-:Y:S08]  /*2310*/  HMMA.16816.F32.BF16 R24, R160.reuse, R118, R40 ;  /* 0x00000076a018723c */ /* 0x042ff00000041828 */
[C---:B------:R-:W-:Y:S08]  /*2320*/  HMMA.16816.F32.BF16 R44, R160.reuse, R90, R20 ;  /* 0x0000005aa02c723c */ /* 0x040ff00000041814 */
[----:B------:R-:W-:Y:S01]  /*2330*/  HMMA.16816.F32.BF16 R28, R160, R116, R8 ;  /* 0x00000074a01c723c */ /* 0x000fe20000041808 */
[----:B------:R-:W-:Y:S07]  /*2340*/  LDSM.16.M88.4 R116, [R231+0x3800] ;  /* 0x00380000e774783b */ /* 0x000fee0000000200 */
[----:B----4-:R-:W-:Y:S01]  /*2350*/  HMMA.16816.F32.BF16 R12, R184, R60, R96 ;  /* 0x0000003cb80c723c */ /* 0x010fe20000041860 */
[----:B------:R-:W1:Y:S07]  /*2360*/  LDSM.16.M88.4 R96, [R227+0x1000] ;  /* 0x00100000e360783b */ /* 0x000e6e0000000200 */
[----:B------:R-:W-:Y:S01]  /*2370*/  HMMA.16816.F32.BF16 R36, R160, R112, R16 ;  /* 0x00000070a024723c */ /* 0x000fe20000041810 */
[----:B------:R-:W-:Y:S07]  /*2380*/  LDSM.16.M88.4 R112, [R230+0xf100] ;  /* 0x00f10000e670783b */ /* 0x000fee0000000200 */
[C---:B------:R-:W-:Y:S01]  /*2390*/  HMMA.16816.F32.BF16 R20, R184.reuse, R48, R100 ;  /* 0x00000030b814723c */ /* 0x040fe20000041864 */
[----:B------:R-:W-:Y:S07]  /*23a0*/  LDSM.16.M88.4 R100, [R231+0x5800] ;  /* 0x00580000e764783b */ /* 0x000fee0000000200 */
[C---:B------:R-:W-:Y:S08]  /*23b0*/  HMMA.16816.F32.BF16 R8, R184.reuse, R62, R84 ;  /* 0x0000003eb808723c */ /* 0x040ff00000041854 */
[C---:B------:R-:W-:Y:S01]  /*23c0*/  HMMA.16816.F32.BF16 R84, R184.reuse, R68, R52 ;  /* 0x00000044b854723c */ /* 0x040fe20000041834 */
[----:B------:R-:W4:Y:S07]  /*23d0*/  LDSM.16.M88.4 R52, [R227+0x1800] ;  /* 0x00180000e334783b */ /* 0x000f2e0000000200 */
[C---:B------:R-:W-:Y:S08]  /*23e0*/  HMMA.16816.F32.BF16 R16, R184.reuse, R50, R92 ;  /* 0x00000032b810723c */ /* 0x040ff0000004185c */
[C---:B------:R-:W-:Y:S08]  /*23f0*/  HMMA.16816.F32.BF16 R88, R184.reuse, R72, R64 ;  /* 0x00000048b858723c */ /* 0x040ff00000041840 */
[C---:B------:R-:W-:Y:S08]  /*2400*/  HMMA.16816.F32.BF16 R92, R184.reuse, R74, R56 ;  /* 0x0000004ab85c723c */ /* 0x040ff00000041838 */
[C---:B------:R-:W-:Y:S01]  /*2410*/  HMMA.16816.F32.BF16 R64, R184.reuse, R82, R32 ;  /* 0x00000052b840723c */ /* 0x040fe20000041820 */
[----:B------:R-:W5:Y:S07]  /*2420*/  LDSM.16.M88.4 R32, [R227+0x2800] ;  /* 0x00280000e320783b */ /* 0x000f6e0000000200 */
[C---:B------:R-:W-:Y:S01]  /*2430*/  HMMA.16816.F32.BF16 R56, R184.reuse, R106, R24 ;  /* 0x0000006ab838723c */ /* 0x040fe20000041818 */
[----:B------:R-:W1:Y:S07]  /*2440*/  LDSM.16.M88.4 R24, [R224+0xf900] ;  /* 0x00f90000e018783b */ /* 0x000e6e0000000200 */
[C---:B------:R-:W-:Y:S01]  /*2450*/  HMMA.16816.F32.BF16 R72, R184.reuse, R70, R44 ;  /* 0x00000046b848723c */ /* 0x040fe2000004182c */
[----:B------:R-:W1:Y:S07]  /*2460*/  LDSM.16.M88.4 R44, [R227+0x2000] ;  /* 0x00200000e32c783b */ /* 0x000e6e0000000200 */
[C---:B------:R-:W-:Y:S01]  /*2470*/  HMMA.16816.F32.BF16 R60, R184.reuse, R104, R28 ;  /* 0x00000068b83c723c */ /* 0x040fe2000004181c */
[----:B------:R-:W1:Y:S04]  /*2480*/  LDSM.16.M88.4 R28, [R224+0xf100] ;  /* 0x00f10000e01c783b */ /* 0x000e680000000200 */
[----:B------:R-:W-:Y:S03]  /*2490*/  LDSM.16.M88.4 R104, [R224+0x11900] ;  /* 0x01190000e068783b */ /* 0x000fe60000000200 */
[----:B------:R-:W-:Y:S08]  /*24a0*/  HMMA.16816.F32.BF16 R68, R184, R80, R36 ;  /* 0x00000050b844723c */ /* 0x000ff00000041824 */
[C---:B------:R-:W-:Y:S01]  /*24b0*/  HMMA.16816.F32.BF16 R48, R188.reuse, R108, R20 ;  /* 0x0000006cbc30723c */ /* 0x040fe20000041814 */
[----:B------:R-:W2:Y:S07]  /*24c0*/  LDSM.16.M88.4 R20, [R224+0x10100] ;  /* 0x01010000e014783b */ /* 0x000eae0000000200 */
[C---:B---3--:R-:W-:Y:S08]  /*24d0*/  HMMA.16816.F32.BF16 R36, R188.reuse, R76, R12 ;  /* 0x0000004cbc24723c */ /* 0x048ff0000004180c */
[C---:B------:R-:W-:Y:S01]  /*24e0*/  HMMA.16816.F32.BF16 R40, R188.reuse, R110, R16 ;  /* 0x0000006ebc28723c */ /* 0x040fe20000041810 */
[----:B------:R-:W-:Y:S07]  /*24f0*/  LDSM.16.M88.4 R108, [R231+0x3000] ;  /* 0x00300000e76c783b */ /* 0x000fee0000000200 */
[C---:B------:R-:W-:Y:S08]  /*2500*/  HMMA.16816.F32.BF16 R16, R188.reuse, R78, R8 ;  /* 0x0000004ebc10723c */ /* 0x040ff00000041808 */
[C---:B-1----:R-:W-:Y:S08]  /*2510*/  HMMA.16816.F32.BF16 R12, R188.reuse, R96, R88 ;  /* 0x00000060bc0c723c */ /* 0x042ff00000041858 */
[C---:B------:R-:W-:Y:S01]  /*2520*/  HMMA.16816.F32.BF16 R8, R188.reuse, R98, R92 ;  /* 0x00000062bc08723c */ /* 0x040fe2000004185c */
[----:B------:R-:W1:Y:S04]  /*2530*/  LDSM.16.M88.4 R96, [R224+0x10900] ;  /* 0x01090000e060783b */ /* 0x000e680000000200 */
[----:B------:R-:W3:Y:S03]  /*2540*/  LDSM.16.M88.4 R92, [R224+0x11100] ;  /* 0x01110000e05c783b */ /* 0x000ee60000000200 */
[C---:B----4-:R-:W-:Y:S08]  /*2550*/  HMMA.16816.F32.BF16 R88, R188.reuse, R52, R84 ;  /* 0x00000034bc58723c */ /* 0x050ff00000041854 */
[C---:B------:R-:W-:Y:S08]  /*2560*/  HMMA.16816.F32.BF16 R84, R188.reuse, R54, R72 ;  /* 0x00000036bc54723c */ /* 0x040ff00000041848 */
[----:B-----5:R-:W-:Y:S08]  /*2570*/  HMMA.16816.F32.BF16 R72, R188, R32, R60 ;  /* 0x00000020bc48723c */ /* 0x020ff0000004183c */
[----:B------:R-:W-:Y:S01]  /*2580*/  HMMA.16816.F32.BF16 R60, R192, R24, R36 ;  /* 0x00000018c03c723c */ /* 0x000fe20000041824 */
[----:B------:R-:W4:Y:S07]  /*2590*/  LDSM.16.M88.4 R36, [R231+0x4000] ;  /* 0x00400000e724783b */ /* 0x000f2e0000000200 */
[C---:B------:R-:W-:Y:S08]  /*25a0*/  HMMA.16816.F32.BF16 R80, R188.reuse, R44, R68 ;  /* 0x0000002cbc50723c */ /* 0x040ff00000041844 */
[C---:B------:R-:W-:Y:S08]  /*25b0*/  HMMA.16816.F32.BF16 R76, R188.reuse, R46, R64 ;  /* 0x0000002ebc4c723c */ /* 0x040ff00000041840 */
[----:B------:R-:W-:Y:S01]  /*25c0*/  HMMA.16816.F32.BF16 R68, R188, R34, R56 ;  /* 0x00000022bc44723c */ /* 0x000fe20000041838 */
[----:B------:R-:W5:Y:S07]  /*25d0*/  LDSM.16.M88.4 R32, [R231+0x4800] ;  /* 0x00480000e720783b */ /* 0x000f6e0000000200 */
[C---:B------:R-:W-:Y:S08]  /*25e0*/  HMMA.16816.F32.BF16 R56, R192.reuse, R28, R48 ;  /* 0x0000001cc038723c */ /* 0x040ff00000041830 */
[C---:B------:R-:W-:Y:S01]  /*25f0*/  HMMA.16816.F32.BF16 R64, R192.reuse, R30, R40 ;  /* 0x0000001ec040723c */ /* 0x040fe20000041828 */
[----:B------:R-:W4:Y:S07]  /*2600*/  LDSM.16.M88.4 R28, [R231+0x5000] ;  /* 0x00500000e71c783b */ /* 0x000f2e0000000200 */
[C---:B------:R-:W-:Y:S08]  /*2610*/  HMMA.16816.F32.BF16 R52, R192.reuse, R26, R16 ;  /* 0x0000001ac034723c */ /* 0x040ff00000041810 */
[C---:B--2---:R-:W-:Y:S08]  /*2620*/  HMMA.16816.F32.BF16 R24, R192.reuse, R22, R8 ;  /* 0x00000016c018723c */ /* 0x044ff00000041808 */
[C---:B------:R-:W-:Y:S08]  /*2630*/  HMMA.16816.F32.BF16 R44, R192.reuse, R20, R12 ;  /* 0x00000014c02c723c */ /* 0x040ff0000004180c */
[C---:B-1----:R-:W-:Y:S01]  /*2640*/  HMMA.16816.F32.BF16 R20, R192.reuse, R96, R88 ;  /* 0x00000060c014723c */ /* 0x042fe20000041858 */
[----:B------:R-:W-:Y:S07]  /*2650*/  LDSM.16.M88.4 R88, [R230+0xf900] ;  /* 0x00f90000e658783b */ /* 0x000fee0000000200 */
[----:B---3--:R-:W-:Y:S08]  /*2660*/  HMMA.16816.F32.BF16 R8, R192, R94, R76 ;  /* 0x0000005ec008723c */ /* 0x008ff0000004184c */
[----:B------:R-:W-:Y:S08]  /*2670*/  HMMA.16816.F32.BF16 R56, R196, R108, R56 ;  /* 0x0000006cc438723c */ /* 0x000ff00000041838 */
[C---:B------:R-:W-:Y:S01]  /*2680*/  HMMA.16816.F32.BF16 R16, R192.reuse, R98, R84 ;  /* 0x00000062c010723c */ /* 0x040fe20000041854 */
[----:B------:R-:W-:Y:S07]  /*2690*/  LDSM.16.M88.4 R96, [R230+0x10900] ;  /* 0x01090000e660783b */ /* 0x000fee0000000200 */
[----:B------:R-:W-:Y:S01]  /*26a0*/  HMMA.16816.F32.BF16 R12, R192, R92, R80 ;  /* 0x0000005cc00c723c */ /* 0x000fe20000041850 */
[----:B------:R-:W-:Y:S07]  /*26b0*/  LDSM.16.M88.4 R92, [R230+0x10100] ;  /* 0x01010000e65c783b */ /* 0x000fee0000000200 */
[----:B------:R-:W-:Y:S08]  /*26c0*/  HMMA.16816.F32.BF16 R84, R196, R116, R60 ;  /* 0x00000074c454723c */ /* 0x000ff0000004183c */
[----:B------:R-:W-:Y:S08]  /*26d0*/  HMMA.16816.F32.BF16 R48, R192, R106, R68 ;  /* 0x0000006ac030723c */ /* 0x000ff00000041844 */
[----:B----4-:R-:W-:Y:S01]  /*26e0*/  HMMA.16816.F32.BF16 R60, R196, R38, R24 ;  /* 0x00000026c43c723c */ /* 0x010fe20000041818 */
[----:B------:R-:W1:Y:S07]  /*26f0*/  LDSM.16.M88.4 R24, [R227+0x3000] ;  /* 0x00300000e318783b */ /* 0x000e6e0000000200 */
[----:B------:R-:W-:Y:S01]  /*2700*/  HMMA.16816.F32.BF16 R40, R192, R104, R72 ;  /* 0x00000068c028723c */ /* 0x000fe20000041848 */
[----:B------:R-:W-:Y:S07]  /*2710*/  LDSM.16.M88.4 R104, [R230+0x11100] ;  /* 0x01110000e668783b */ /* 0x000fee0000000200 */
[C---:B------:R-:W-:Y:S01]  /*2720*/  HMMA.16816.F32.BF16 R72, R196.reuse, R110, R64 ;  /* 0x0000006ec448723c */ /* 0x040fe20000041840 */
[----:B------:R-:W2:Y:S07]  /*2730*/  LDSM.16.M88.4 R108, [R230+0x11900] ;  /* 0x01190000e66c783b */ /* 0x000eae0000000200 */
[C---:B-----5:R-:W-:Y:S08]  /*2740*/  HMMA.16816.F32.BF16 R68, R196.reuse, R32, R20 ;  /* 0x00000020c444723c */ /* 0x060ff00000041814 */
[----:B------:R-:W-:Y:S08]  /*2750*/  HMMA.16816.F32.BF16 R20, R196, R30, R8 ;  /* 0x0000001ec414723c */ /* 0x000ff00000041808 */
[----:B------:R-:W-:Y:S01]  /*2760*/  HMMA.16816.F32.BF16 R8, R200, R112, R56 ;  /* 0x00000070c808723c */ /* 0x000fe20000041838 */
[----:B------:R-:W3:Y:S07]  /*2770*/  LDSM.16.M88.4 R56, [R224+0x12100] ;  /* 0x01210000e038783b */ /* 0x000eee0000000200 */
[C---:B------:R-:W-:Y:S08]  /*2780*/  HMMA.16816.F32.BF16 R80, R196.reuse, R118, R52 ;  /* 0x00000076c450723c */ /* 0x040ff00000041834 */
[C---:B------:R-:W-:Y:S08]  /*2790*/  HMMA.16816.F32.BF16 R52, R196.reuse, R28, R12 ;  /* 0x0000001cc434723c */ /* 0x040ff0000004180c */
[C---:B------:R-:W-:Y:S01]  /*27a0*/  HMMA.16816.F32.BF16 R12, R196.reuse, R102, R48 ;  /* 0x00000066c40c723c */ /* 0x040fe20000041830 */
[----:B------:R-:W-:Y:S07]  /*27b0*/  LDSM.16.M88.4 R48, [R227+0x4000] ;  /* 0x00400000e330783b */ /* 0x000fee0000000200 */
[C---:B------:R-:W-:Y:S01]  /*27c0*/  HMMA.16816.F32.BF16 R76, R196.reuse, R36, R44 ;  /* 0x00000024c44c723c */ /* 0x040fe2000004182c */
[----:B------:R-:W4:Y:S07]  /*27d0*/  LDSM.16.M88.4 R44, [R227+0x3800] ;  /* 0x00380000e32c783b */ /* 0x000f2e0000000200 */
[C---:B------:R-:W-:Y:S08]  /*27e0*/  HMMA.16816.F32.BF16 R64, R196.reuse, R34, R16 ;  /* 0x00000022c440723c */ /* 0x040ff00000041810 */
[----:B------:R-:W-:Y:S08]  /*27f0*/  HMMA.16816.F32.BF16 R16, R196, R100, R40 ;  /* 0x00000064c410723c */ /* 0x000ff00000041828 */
[----:B------:R-:W-:Y:S08]  /*2800*/  HMMA.16816.F32.BF16 R28, R200, R114, R72 ;  /* 0x00000072c81c723c */ /* 0x000ff00000041848 */
[----:B-1----:R-:W-:Y:S08]  /*2810*/  HMMA.16816.F32.BF16 R8, R204, R24, R8 ;  /* 0x00000018cc08723c */ /* 0x002ff00000041808 */
[C---:B------:R-:W-:Y:S08]  /*2820*/  HMMA.16816.F32.BF16 R40, R200.reuse, R88, R84 ;  /* 0x00000058c828723c */ /* 0x040ff00000041854 */
[C---:B------:R-:W-:Y:S08]  /*2830*/  HMMA.16816.F32.BF16 R36, R200.reuse, R90, R80 ;  /* 0x0000005ac824723c */ /* 0x040ff00000041850 */
[C---:B--2---:R-:W-:Y:S01]  /*2840*/  HMMA.16816.F32.BF16 R88, R200.reuse, R110, R12 ;  /* 0x0000006ec858723c */ /* 0x044fe2000004180c */
[----:B------:R-:W1:Y:S07]  /*2850*/  LDSM.16.M88.4 R12, [R231+0x6000] ;  /* 0x00600000e70c783b */ /* 0x000e6e0000000200 */
[C---:B------:R-:W-:Y:S01]  /*2860*/  HMMA.16816.F32.BF16 R84, R200.reuse, R104, R52 ;  /* 0x00000068c854723c */ /* 0x040fe20000041834 */
[----:B------:R-:W2:Y:S07]  /*2870*/  LDSM.16.M88.4 R52, [R227+0x4800] ;  /* 0x00480000e334783b */ /* 0x000eae0000000200 */
[C---:B------:R-:W-:Y:S08]  /*2880*/  HMMA.16816.F32.BF16 R32, R200.reuse, R92, R76 ;  /* 0x0000005cc820723c */ /* 0x040ff0000004184c */
[C---:B------:R-:W-:Y:S08]  /*2890*/  HMMA.16816.F32.BF16 R60, R200.reuse, R94, R60 ;  /* 0x0000005ec83c723c */ /* 0x040ff0000004183c */
[----:B------:R-:W-:Y:S08]  /*28a0*/  HMMA.16816.F32.BF16 R92, R200, R108, R16 ;  /* 0x0000006cc85c723c */ /* 0x000ff00000041810 */
[----:B------:R-:W-:Y:S01]  /*28b0*/  HMMA.16816.F32.BF16 R16, R204, R26, R28 ;  /* 0x0000001acc10723c */ /* 0x000fe2000004181c */
[----:B------:R-:W5:Y:S07]  /*28c0*/  LDSM.16.M88.4 R28, [R224+0x12900] ;  /* 0x01290000e01c783b */ /* 0x000f6e0000000200 */
[----:B---3--:R-:W-:Y:S08]  /*28d0*/  HMMA.16816.F32.BF16 R8, R208, R56, R8 ;  /* 0x00000038d008723c */ /* 0x008ff00000041808 */
[----:B------:R-:W-:Y:S08]  /*28e0*/  HMMA.16816.F32.BF16 R64, R200, R98, R64 ;  /* 0x00000062c840723c */ /* 0x000ff00000041840 */
[C---:B----4-:R-:W-:Y:S01]  /*28f0*/  HMMA.16816.F32.BF16 R72, R204.reuse, R46, R36 ;  /* 0x0000002ecc48723c */ /* 0x050fe20000041824 */
[----:B------:R-:W3:Y:S07]  /*2900*/  LDSM.16.M88.4 R36, [R230+0x12100] ;  /* 0x01210000e624783b */ /* 0x000eee0000000200 */
[----:B------:R-:W-:Y:S01]  /*2910*/  HMMA.16816.F32.BF16 R24, R204, R44, R40 ;  /* 0x0000002ccc18723c */ /* 0x000fe20000041828 */
[----:B------:R-:W-:Y:S07]  /*2920*/  LDSM.16.M88.4 R40, [R224+0x13100] ;  /* 0x01310000e028783b */ /* 0x000fee0000000200 */
[----:B------:R-:W-:Y:S01]  /*2930*/  HMMA.16816.F32.BF16 R80, R200, R106, R20 ;  /* 0x0000006ac850723c */ /* 0x000fe20000041814 */
[----:B------:R-:W4:Y:S07]  /*2940*/  LDSM.16.M88.4 R20, [R227+0x5000] ;  /* 0x00500000e314783b */ /* 0x000f2e0000000200 */
[----:B------:R-:W-:Y:S01]  /*2950*/  HMMA.16816.F32.BF16 R16, R208, R58, R16 ;  /* 0x0000003ad010723c */ /* 0x000fe20000041810 */
[----:B------:R-:W-:Y:S07]  /*2960*/  LDSM.16.M88.4 R56, [R230+0x12900] ;  /* 0x01290000e638783b */ /* 0x000fee0000000200 */
[C---:B------:R-:W-:Y:S01]  /*2970*/  HMMA.16816.F32.BF16 R44, R204.reuse, R48, R32 ;  /* 0x00000030cc2c723c */ /* 0x040fe20000041820 */
[----:B------:R-:W3:Y:S07]  /*2980*/  LDSM.16.M88.4 R32, [R227+0x5800] ;  /* 0x00580000e320783b */ /* 0x000eee0000000200 */
[----:B------:R-:W-:Y:S01]  /*2990*/  HMMA.16816.F32.BF16 R76, R204, R50, R60 ;  /* 0x00000032cc4c723c */ /* 0x000fe2000004183c */
[----:B------:R-:W3:Y:S04]  /*29a0*/  LDSM.16.M88.4 R48, [R231+0x6800] ;  /* 0x00680000e730783b */ /* 0x000ee80000000200 */
[----:B------:R-:W-:Y:S03]  /*29b0*/  LDSM.16.M88.4 R60, [R224+0x13900] ;  /* 0x01390000e03c783b */ /* 0x000fe60000000200 */
[----:B-1----:R-:W-:Y:S08]  /*29c0*/  HMMA.16816.F32.BF16 R8, R212, R12, R8 ;  /* 0x0000000cd408723c */ /* 0x002ff00000041808 */
[----:B------:R-:W-:Y:S08]  /*29d0*/  HMMA.16816.F32.BF16 R68, R200, R96, R68 ;  /* 0x00000060c844723c */ /* 0x000ff00000041844 */
[----:B--2---:R-:W-:Y:S01]  /*29e0*/  HMMA.16816.F32.BF16 R96, R204, R54, R64 ;  /* 0x00000036cc60723c */ /* 0x004fe20000041840 */
[----:B------:R-:W1:Y:S07]  /*29f0*/  LDSM.16.M88.4 R64, [R227+0x6000] ;  /* 0x00600000e340783b */ /* 0x000e6e0000000200 */
[----:B-----5:R-:W-:Y:S08]  /*2a00*/  HMMA.16816.F32.BF16 R24, R208, R28, R24 ;  /* 0x0000001cd018723c */ /* 0x020ff00000041818 */
[----:B------:R-:W-:Y:S08]  /*2a10*/  HMMA.16816.F32.BF16 R16, R212, R14, R16 ;  /* 0x0000000ed410723c */ /* 0x000ff00000041810 */
[----:B---3--:R-:W-:Y:S08]  /*2a20*/  HMMA.16816.F32.BF16 R12, R216, R36, R8 ;  /* 0x00000024d80c723c */ /* 0x008ff00000041808 */
[C---:B------:R-:W-:Y:S08]  /*2a30*/  HMMA.16816.F32.BF16 R68, R204.reuse, R52, R68 ;  /* 0x00000034cc44723c */ /* 0x040ff00000041844 */
[C---:B----4-:R-:W-:Y:S08]  /*2a40*/  HMMA.16816.F32.BF16 R84, R204.reuse, R20, R84 ;  /* 0x00000014cc54723c */ /* 0x050ff00000041854 */
[----:B------:R-:W-:Y:S08]  /*2a50*/  HMMA.16816.F32.BF16 R80, R204, R22, R80 ;  /* 0x00000016cc50723c */ /* 0x000ff00000041850 */
[----:B------:R-:W-:Y:S08]  /*2a60*/  HMMA.16816.F32.BF16 R20, R208, R30, R72 ;  /* 0x0000001ed014723c */ /* 0x000ff00000041848 */
[C---:B------:R-:W-:Y:S08]  /*2a70*/  HMMA.16816.F32.BF16 R92, R204.reuse, R32, R92 ;  /* 0x00000020cc5c723c */ /* 0x040ff0000004185c */
[----:B------:R-:W-:Y:S01]  /*2a80*/  HMMA.16816.F32.BF16 R88, R204, R34, R88 ;  /* 0x00000022cc58723c */ /* 0x000fe20000041858 */
[----:B------:R-:W2:Y:S07]  /*2a90*/  LDSM.16.M88.4 R32, [R231+0x7000] ;  /* 0x00700000e720783b */ /* 0x000eae0000000200 */
[----:B------:R-:W-:Y:S08]  /*2aa0*/  HMMA.16816.F32.BF16 R24, R212, R48, R24 ;  /* 0x00000030d418723c */ /* 0x000ff00000041818 */
[----:B------:R-:W-:Y:S01]  /*2ab0*/  HMMA.16816.F32.BF16 R8, R216, R38, R16 ;  /* 0x00000026d808723c */ /* 0x000fe20000041810 */
[----:B------:R-:W-:Y:S07]  /*2ac0*/  LDSM.16.M88.4 R36, [R230+0x13100] ;  /* 0x01310000e624783b */ /* 0x000fee0000000200 */
[----:B------:R-:W-:Y:S01]  /*2ad0*/  HMMA.16816.F32.BF16 R52, R208, R40, R44 ;  /* 0x00000028d034723c */ /* 0x000fe2000004182c */
[----:B------:R-:W-:Y:S07]  /*2ae0*/  LDSM.16.M88.4 R44, [R227+0x6800] ;  /* 0x00680000e32c783b */ /* 0x000fee0000000200 */
[----:B-1----:R-:W-:Y:S08]  /*2af0*/  HMMA.16816.F32.BF16 R28, R220, R64, R12 ;  /* 0x00000040dc1c723c */ /* 0x002ff0000004180c */
[----:B------:R-:W-:Y:S01]  /*2b00*/  HMMA.16816.F32.BF16 R72, R208, R60, R68 ;  /* 0x0000003cd048723c */ /* 0x000fe20000041844 */
[----:B------:R-:W1:Y:S07]  /*2b10*/  LDSM.16.M88.4 R68, [R224+0x14100] ;  /* 0x01410000e044783b */ /* 0x000e6e0000000200 */
[----:B------:R-:W-:Y:S01]  /*2b20*/  HMMA.16816.F32.BF16 R12, R212, R50, R20 ;  /* 0x00000032d40c723c */ /* 0x000fe20000041814 */
[----:B------:R-:W-:Y:S07]  /*2b30*/  LDSM.16.M88.4 R48, [R227+0x7000] ;  /* 0x00700000e330783b */ /* 0x000fee0000000200 */
[----:B------:R-:W-:Y:S01]  /*2b40*/  HMMA.16816.F32.BF16 R20, R216, R56, R24 ;  /* 0x00000038d814723c */ /* 0x000fe20000041818 */
[----:B------:R-:W-:-:S04]  /*2b50*/  FMUL.FTZ R2, R28, c[0x0][0x320] ;  /* 0x0000c8001c027a20 */ /* 0x000fc80000410000 */
[----:B------:R3:W4:Y:S03]  /*2b60*/  MUFU.TANH R100, R2 ;  /* 0x0000000200647308 */ /* 0x0007260000002400 */
[----:B------:R-:W-:Y:S08]  /*2b70*/  HMMA.16816.F32.BF16 R8, R220, R66, R8 ;  /* 0x00000042dc08723c */ /* 0x000ff00000041808 */
[----:B------:R-:W-:Y:S01]  /*2b80*/  HMMA.16816.F32.BF16 R40, R208, R42, R76 ;  /* 0x0000002ad028723c */ /* 0x000fe2000004184c */
[----:B---3--:R-:W-:-:S07]  /*2b90*/  FMUL.FTZ R2, R29, c[0x0][0x320] ;  /* 0x0000c8001d027a20 */ /* 0x008fce0000410000 */
[----:B------:R-:W-:Y:S01]  /*2ba0*/  HMMA.16816.F32.BF16 R76, R208, R62, R96 ;  /* 0x0000003ed04c723c */ /* 0x000fe20000041860 */
[----:B------:R-:W3:Y:S01]  /*2bb0*/  LDSM.16.M88.4 R60, [R231+0x7800] ;  /* 0x00780000e73c783b */ /* 0x000ee20000000200 */
[----:B------:R5:W1:Y:S06]  /*2bc0*/  MUFU.TANH R99, R2 ;  /* 0x0000000200637308 */ /* 0x000a6c0000002400 */
[----:B--2---:R-:W-:Y:S08]  /*2bd0*/  HMMA.16816.F32.BF16 R16, R212, R32, R52 ;  /* 0x00000020d410723c */ /* 0x004ff00000041834 */
[----:B------:R-:W-:Y:S01]  /*2be0*/  HMMA.16816.F32.BF16 R12, R216, R58, R12 ;  /* 0x0000003ad80c723c */ /* 0x000fe2000004180c */
[----:B------:R-:W-:Y:S01]  /*2bf0*/  LDSM.16.M88.4 R56, [R224+0x14900] ;  /* 0x01490000e038783b */ /* 0x000fe20000000200 */
[----:B-----5:R-:W-:-:S04]  /*2c00*/  FMUL.FTZ R2, R30, c[0x0][0x320] ;  /* 0x0000c8001e027a20 */ /* 0x020fc80000410000 */
[----:B------:R2:W2:Y:S02]  /*2c10*/  MUFU.TANH R98, R2 ;  /* 0x0000000200627308 */ /* 0x0004a40000002400 */
[----:B------:R-:W-:Y:S01]  /*2c20*/  HMMA.16816.F32.BF16 R24, R212, R34, R40 ;  /* 0x00000022d418723c */ /* 0x000fe20000041828 */
[----:B------:R-:W5:Y:S04]  /*2c30*/  LDSM.16.M88.4 R32, [R230+0x13900] ;  /* 0x01390000e620783b */ /* 0x000f680000000200 */
[----:B------:R-:W-:Y:S03]  /*2c40*/  LDSM.16.M88.4 R40, [R227+0x7800] ;  /* 0x00780000e328783b */ /* 0x000fe60000000200 */
[----:B-1----:R-:W-:Y:S01]  /*2c50*/  HMMA.16816.F32.BF16 R64, R208, R68, R84 ;  /* 0x00000044d040723c */ /* 0x002fe20000041854 */
[----:B--2---:R-:W-:-:S07]  /*2c60*/  FMUL.FTZ R2, R31, c[0x0][0x320] ;  /* 0x0000c8001f027a20 */ /* 0x004fce0000410000 */
[----:B------:R-:W-:Y:S01]  /*2c70*/  HMMA.16816.F32.BF16 R28, R220, R44, R20 ;  /* 0x0000002cdc1c723c */ /* 0x000fe20000041814 */
[----:B------:R1:W2:Y:S07]  /*2c80*/  MUFU.TANH R97, R2 ;  /* 0x0000000200617308 */ /* 0x0002ae0000002400 */
[----:B------:R-:W-:Y:S08]  /*2c90*/  HMMA.16816.F32.BF16 R20, R216, R36, R16 ;  /* 0x00000024d814723c */ /* 0x000ff00000041810 */
[----:B---3--:R-:W-:Y:S01]  /*2ca0*/  HMMA.16816.F32.BF16 R16, R212, R60, R72 ;  /* 0x0000003cd410723c */ /* 0x008fe20000041848 */
[----:B-1----:R-:W-:-:S04]  /*2cb0*/  FMUL.FTZ R2, R8, c[0x0][0x320] ;  /* 0x0000c80008027a20 */ /* 0x002fc80000410000 */
[----:B------:R1:W3:Y:S03]  /*2cc0*/  MUFU.TANH R96, R2 ;  /* 0x0000000200607308 */ /* 0x0002e60000002400 */
[----:B------:R-:W-:Y:S01]  /*2cd0*/  HMMA.16816.F32.BF16 R52, R208, R70, R80 ;  /* 0x00000046d034723c */ /* 0x000fe20000041850 */
[----:B-1----:R-:W-:-:S04]  /*2ce0*/  FMUL.FTZ R2, R9, c[0x0][0x320] ;  /* 0x0000c80009027a20 */ /* 0x002fc80000410000 */
[----:B------:R1:W1:Y:S02]  /*2cf0*/  MUFU.TANH R87, R2 ;  /* 0x0000000200577308 */ /* 0x0002640000002400 */
[----:B-1----:R-:W-:-:S06]  /*2d00*/  FMUL.FTZ R2, R10, c[0x0][0x320] ;  /* 0x0000c8000a027a20 */ /* 0x002fcc0000410000 */
[----:B------:R1:W1:Y:S02]  /*2d10*/  MUFU.TANH R86, R2 ;  /* 0x0000000200567308 */ /* 0x0002640000002400 */
[----:B-1----:R-:W-:Y:S02]  /*2d20*/  FMUL.FTZ R2, R11, c[0x0][0x320] ;  /* 0x0000c8000b027a20 */ /* 0x002fe40000410000 */
[----:B------:R-:W-:Y:S01]  /*2d30*/  HMMA.16816.F32.BF16 R8, R220, R46, R12 ;  /* 0x0000002edc08723c */ /* 0x000fe2000004180c */
[----:B------:R-:W-:Y:S03]  /*2d40*/  LDSM.16.M88.4 R44, [R231+0x8800] ;  /* 0x00880000e72c783b */ /* 0x000fe60000000200 */
[----:B------:R1:W1:Y:S04]  /*2d50*/  MUFU.TANH R85, R2 ;  /* 0x0000000200557308 */ /* 0x0002680000002400 */
[----:B------:R-:W-:Y:S01]  /*2d60*/  HMMA.16816.F32.BF16 R12, R216, R38, R24 ;  /* 0x00000026d80c723c */ /* 0x000fe20000041818 */
[----:B------:R-:W2:Y:S07]  /*2d70*/  LDSM.16.M88.4 R36, [R231+0x8000] ;  /* 0x00800000e724783b */ /* 0x000eae0000000200 */
        /* <DEDUP_REMOVED lines=8> */
[----:B------:R-:W-:Y:S04]  /*2e00*/  HMMA.16816.F32.BF16 R28, R220, R48, R20 ;  /* 0x00000030dc1c723c */ /* 0x000fe80000041814 */
[----:B------:R1:W1:Y:S04]  /*2e10*/  MUFU.TANH R73, R2 ;  /* 0x0000000200497308 */ /* 0x0002680000002400 */
[----:B-----5:R-:W-:Y:S08]  /*2e20*/  HMMA.16816.F32.BF16 R20, R216, R32, R16 ;  /* 0x00000020d814723c */ /* 0x020ff00000041810 */
[----:B--2---:R-:W-:Y:S01]  /*2e30*/  HMMA.16816.F32.BF16 R16, R212, R36, R64 ;  /* 0x00000024d410723c */ /* 0x004fe20000041840 */
[----:B-1----:R-:W-:-:S04]  /*2e40*/  FMUL.FTZ R2, R8, c[0x0][0x320] ;  /* 0x0000c80008027a20 */ /* 0x002fc80000410000 */
[----:B------:R1:W2:Y:S02]  /*2e50*/  MUFU.TANH R72, R2 ;  /* 0x0000000200487308 */ /* 0x0002a40000002400 */
        /* <DEDUP_REMOVED lines=8> */
[----:B------:R-:W-:Y:S08]  /*2ee0*/  HMMA.16816.F32.BF16 R12, R216, R34, R24 ;  /* 0x00000022d80c723c */ /* 0x000ff00000041818 */
[----:B------:R-:W-:Y:S01]  /*2ef0*/  HMMA.16816.F32.BF16 R32, R212, R38, R52 ;  /* 0x00000026d420723c */ /* 0x000fe20000041834 */
[----:B------:R-:W-:Y:S01]  /*2f00*/  LDSM.16.M88.4 R36, [R230+0x14900] ;  /* 0x01490000e624783b */ /* 0x000fe20000000200 */
[----:B-----5:R-:W-:-:S03]  /*2f10*/  FMUL.FTZ R2, R28, c[0x0][0x320] ;  /* 0x0000c8001c027a20 */ /* 0x020fc60000410000 */
[----:B------:R-:W5:Y:S01]  /*2f20*/  LDSM.16.M88.4 R52, [R227+0x8000] ;  /* 0x00800000e334783b */ /* 0x000f620000000200 */
[----:B------:R2:W1:Y:S10]  /*2f30*/  MUFU.TANH R68, R2 ;  /* 0x0000000200447308 */ /* 0x0004740000002400 */
[----:B------:R-:W-:Y:S01]  /*2f40*/  HMMA.16816.F32.BF16 R12, R220, R42, R12 ;  /* 0x0000002adc0c723c */ /* 0x000fe2000004180c */
[----:B--2---:R-:W-:-:S07]  /*2f50*/  FMUL.FTZ R2, R29, c[0x0][0x320] ;  /* 0x0000c8001d027a20 */ /* 0x004fce0000410000 */
[----:B-1----:R-:W-:Y:S01]  /*2f60*/  HMMA.16816.F32.BF16 R24, R216, R48, R16 ;  /* 0x00000030d818723c */ /* 0x002fe20000041810 */
[----:B------:R1:W2:Y:S11]  /*2f70*/  MUFU.TANH R66, R2 ;  /* 0x0000000200427308 */ /* 0x0002b60000002400 */
[----:B------:R-:W-:Y:S04]  /*2f80*/  @!UPT UIADD3 URZ, URZ, URZ, URZ ;  /* 0x0000003f3f3ff290 */ /* 0x000fe8000fffe03f */
[----:B------:R-:W-:Y:S02]  /*2f90*/  FMUL.FTZ R12, R12, c[0x0][0x320] ;  /* 0x0000c8000c0c7a20 */ /* 0x000fe40000410000 */
[----:B-1----:R-:W-:Y:S02]  /*2fa0*/  FMUL.FTZ R2, R30, c[0x0][0x320] ;  /* 0x0000c8001e027a20 */ /* 0x002fe40000410000 */
[----:B------:R-:W-:Y:S02]  /*2fb0*/  FMUL.FTZ R13, R13, c[0x0][0x320] ;  /* 0x0000c8000d0d7a20 */ /* 0x000fe40000410000 */
[----:B------:R1:W1:Y:S01]  /*2fc0*/  MUFU.TANH R65, R2 ;  /* 0x0000000200417308 */ /* 0x0002620000002400 */
[----:B------:R-:W-:Y:S02]  /*2fd0*/  FMUL.FTZ R14, R14, c[0x0][0x320] ;  /* 0x0000c8000e0e7a20 */ /* 0x000fe40000410000 */
[----:B------:R-:W-:Y:S01]  /*2fe0*/  FMUL.FTZ R15, R15, c[0x0][0x320] ;  /* 0x0000c8000f0f7a20 */ /* 0x000fe20000410000 */
[----:B-----5:R-:W-:Y:S04]  /*2ff0*/  HMMA.16816.F32.BF16 R24, R220, R52, R24 ;  /* 0x00000034dc18723c */ /* 0x020fe80000041818 */
[----:B------:R-:W2:Y:S01]  /*3000*/  MUFU.TANH R43, R14 ;  /* 0x0000000e002b7308 */ /* 0x000ea20000002400 */
[----:B-1----:R-:W-:-:S07]  /*3010*/  FMUL.FTZ R2, R31, c[0x0][0x320] ;  /* 0x0000c8001f027a20 */ /* 0x002fce0000410000 */
[----:B------:R-:W1:Y:S01]  /*3020*/  MUFU.TANH R42, R15 ;  /* 0x0000000f002a7308 */ /* 0x000e620000002400 */
[----:B------:R-:W-:Y:S07]  /*3030*/  HMMA.16816.F32.BF16 R28, R220, R40, R20 ;  /* 0x00000028dc1c723c */ /* 0x000fee0000041814 */
[----:B------:R5:W1:Y:S01]  /*3040*/  MUFU.TANH R64, R2 ;  /* 0x0000000200407308 */ /* 0x000a620000002400 */
[----:B------:R-:W-:Y:S03]  /*3050*/  HMMA.16816.F32.BF16 R20, R208, R56, R92 ;  /* 0x00000038d014723c */ /* 0x000fe6000004185c */
[----:B------:R-:W-:-:S02]  /*3060*/  FMUL.FTZ R24, R24, c[0x0][0x320] ;  /* 0x0000c80018187a20 */ /* 0x000fc40000410000 */
[----:B------:R-:W-:Y:S02]  /*3070*/  FMUL.FTZ R25, R25, c[0x0][0x320] ;  /* 0x0000c80019197a20 */ /* 0x000fe40000410000 */
[----:B------:R-:W-:Y:S01]  /*3080*/  FMUL.FTZ R26, R26, c[0x0][0x320] ;  /* 0x0000c8001a1a7a20 */ /* 0x000fe20000410000 */
[----:B------:R-:W1:Y:S01]  /*3090*/  MUFU.TANH R41, R24 ;  /* 0x0000001800297308 */ /* 0x000e620000002400 */
[----:B------:R-:W-:Y:S02]  /*30a0*/  FMUL.FTZ R27, R27, c[0x0][0x320] ;  /* 0x0000c8001b1b7a20 */ /* 0x000fe40000410000 */
[----:B-----5:R-:W-:-:S05]  /*30b0*/  FMUL.FTZ R2, R8, c[0x0][0x320] ;  /* 0x0000c80008027a20 */ /* 0x020fca0000410000 */
[----:B------:R-:W1:Y:S01]  /*30c0*/  MUFU.TANH R40, R25 ;  /* 0x0000001900287308 */ /* 0x000e620000002400 */
[----:B------:R-:W-:Y:S02]  /*30d0*/  FMUL.FTZ R29, R29, c[0x0][0x320] ;  /* 0x0000c8001d1d7a20 */ /* 0x000fe40000410000 */
[----:B------:R-:W-:Y:S02]  /*30e0*/  FMUL.FTZ R30, R30, c[0x0][0x320] ;  /* 0x0000c8001e1e7a20 */ /* 0x000fe40000410000 */
[----:B------:R-:W-:-:S03]  /*30f0*/  FMUL.FTZ R31, R31, c[0x0][0x320] ;  /* 0x0000c8001f1f7a20 */ /* 0x000fc60000410000 */
[----:B------:R5:W1:Y:S01]  /*3100*/  MUFU.TANH R63, R2 ;  /* 0x00000002003f7308 */ /* 0x000a620000002400 */
[----:B------:R-:W-:Y:S07]  /*3110*/  HMMA.16816.F32.BF16 R16, R212, R44, R20 ;  /* 0x0000002cd410723c */ /* 0x000fee0000041814 */
[----:B------:R-:W1:Y:S01]  /*3120*/  MUFU.TANH R56, R29 ;  /* 0x0000001d00387308 */ /* 0x000e620000002400 */
[----:B------:R-:W-:Y:S01]  /*3130*/  HMMA.16816.F32.BF16 R20, R216, R50, R32 ;  /* 0x00000032d814723c */ /* 0x000fe20000041820 */
[----:B-----5:R-:W-:-:S06]  /*3140*/  FMUL.FTZ R2, R9, c[0x0][0x320] ;  /* 0x0000c80009027a20 */ /* 0x020fcc0000410000 */
[----:B------:R-:W1:Y:S08]  /*3150*/  MUFU.TANH R49, R30 ;  /* 0x0000001e00317308 */ /* 0x000e700000002400 */
[----:B------:R5:W1:Y:S01]  /*3160*/  MUFU.TANH R62, R2 ;  /* 0x00000002003e7308 */ /* 0x000a620000002400 */
[----:B------:R-:W-:Y:S07]  /*3170*/  HMMA.16816.F32.BF16 R16, R216, R36, R16 ;  /* 0x00000024d810723c */ /* 0x000fee0000041810 */
[----:B------:R-:W1:Y:S01]  /*3180*/  MUFU.TANH R48, R31 ;  /* 0x0000001f00307308 */ /* 0x000e620000002400 */
[----:B------:R-:W-:Y:S01]  /*3190*/  HMMA.16816.F32.BF16 R20, R220, R54, R20 ;  /* 0x00000036dc14723c */ /* 0x000fe20000041814 */
[----:B-----5:R-:W-:-:S06]  /*31a0*/  FMUL.FTZ R2, R10, c[0x0][0x320] ;  /* 0x0000c8000a027a20 */ /* 0x020fcc0000410000 */
[----:B------:R-:W1:Y:S08]  /*31b0*/  MUFU.TANH R45, R12 ;  /* 0x0000000c002d7308 */ /* 0x000e700000002400 */
[----:B------:R5:W1:Y:S08]  /*31c0*/  MUFU.TANH R61, R2 ;  /* 0x00000002003d7308 */ /* 0x000a700000002400 */
[----:B------:R-:W1:Y:S01]  /*31d0*/  MUFU.TANH R44, R13 ;  /* 0x0000000d002c7308 */ /* 0x000e620000002400 */
[----:B------:R-:W-:-:S02]  /*31e0*/  FMUL.FTZ R20, R20, c[0x0][0x320] ;  /* 0x0000c80014147a20 */ /* 0x000fc40000410000 */
[----:B------:R-:W-:Y:S02]  /*31f0*/  FMUL.FTZ R21, R21, c[0x0][0x320] ;  /* 0x0000c80015157a20 */ /* 0x000fe40000410000 */
[----:B------:R-:W-:Y:S02]  /*3200*/  FMUL.FTZ R22, R22, c[0x0][0x320] ;  /* 0x0000c80016167a20 */ /* 0x000fe40000410000 */
[----:B------:R-:W-:Y:S01]  /*3210*/  FMUL.FTZ R23, R23, c[0x0][0x320] ;  /* 0x0000c80017177a20 */ /* 0x000fe20000410000 */
[----:B------:R-:W1:Y:S01]  /*3220*/  MUFU.TANH R35, R20 ;  /* 0x0000001400237308 */ /* 0x000e620000002400 */
[----:B-----5:R-:W-:Y:S02]  /*3230*/  FMUL.FTZ R2, R11, c[0x0][0x320] ;  /* 0x0000c8000b027a20 */ /* 0x020fe40000410000 */
[----:B------:R-:W-:Y:S05]  /*3240*/  HMMA.16816.F32.BF16 R8, R208, R58, R88 ;  /* 0x0000003ad008723c */ /* 0x000fea0000041858 */
[----:B------:R5:W1:Y:S08]  /*3250*/  MUFU.TANH R60, R2 ;  /* 0x00000002003c7308 */ /* 0x000a700000002400 */
[----:B------:R1:W1:Y:S01]  /*3260*/  MUFU.TANH R34, R21 ;  /* 0x0000001500227308 */ /* 0x0002620000002400 */
[----:B-----5:R-:W-:-:S07]  /*3270*/  FMUL.FTZ R2, R28, c[0x0][0x320] ;  /* 0x0000c8001c027a20 */ /* 0x020fce0000410000 */
[----:B------:R1:W1:Y:S01]  /*3280*/  MUFU.TANH R32, R22 ;  /* 0x0000001600207308 */ /* 0x0002620000002400 */
[----:B------:R-:W5:Y:S02]  /*3290*/  LDSM.16.M88.4 R28, [R227+0x8800] ;  /* 0x00880000e31c783b */ /* 0x000f640000000200 */
[----:B------:R-:W-:Y:S01]  /*32a0*/  HMMA.16816.F32.BF16 R8, R212, R46, R8 ;  /* 0x0000002ed408723c */ /* 0x000fe20000041808 */
[----:B------:R-:W-:-:S04]  /*32b0*/  DEPBAR.LE SB0, 0x0 ;  /* 0x000080000000791a */ /* 0x000fc80000000000 */
[----:B------:R1:W1:Y:S08]  /*32c0*/  MUFU.TANH R57, R2 ;  /* 0x0000000200397308 */ /* 0x0002700000002400 */
[----:B------:R1:W1:Y:S08]  /*32d0*/  MUFU.TANH R37, R26 ;  /* 0x0000001a00257308 */ /* 0x0002700000002400 */
[----:B------:R1:W1:Y:S03]  /*32e0*/  MUFU.TANH R33, R27 ;  /* 0x0000001b00217308 */ /* 0x0002660000002400 */
[----:B------:R-:W-:Y:S08]  /*32f0*/  HMMA.16816.F32.BF16 R8, R216, R38, R8 ;  /* 0x00000026d808723c */ /* 0x000ff00000041808 */
[C---:B-----5:R-:W-:Y:S01]  /*3300*/  HMMA.16816.F32.BF16 R12, R220.reuse, R28, R16 ;  /* 0x0000001cdc0c723c */ /* 0x060fe20000041810 */
[----:B------:R1:W1:Y:S11]  /*3310*/  MUFU.TANH R29, R23 ;  /* 0x00000017001d7308 */ /* 0x0002760000002400 */
[----:B------:R-:W-:Y:S04]  /*3320*/  @!UPT UIADD3 URZ, URZ, URZ, URZ ;  /* 0x0000003f3f3ff290 */ /* 0x000fe8000fffe03f */
[----:B------:R-:W-:Y:S08]  /*3330*/  HMMA.16816.F32.BF16 R8, R220, R30, R8 ;  /* 0x0000001edc08723c */ /* 0x000ff00000041808 */
[----:B------:R-:W-:Y:S02]  /*3340*/  FMUL.FTZ R12, R12, c[0x0][0x320] ;  /* 0x0000c8000c0c7a20 */ /* 0x000fe40000410000 */
[----:B------:R-:W-:-:S02]  /*3350*/  FMUL.FTZ R13, R13, c[0x0][0x320] ;  /* 0x0000c8000d0d7a20 */ /* 0x000fc40000410000 */
[----:B------:R-:W-:Y:S01]  /*3360*/  FMUL.FTZ R14, R14, c[0x0][0x320] ;  /* 0x0000c8000e0e7a20 */ /* 0x000fe20000410000 */
[----:B------:R1:W1:Y:S01]  /*3370*/  MUFU.TANH R28, R12 ;  /* 0x0000000c001c7308 */ /* 0x0002620000002400 */
[----:B------:R-:W-:-:S10]  /*3380*/  FMUL.FTZ R15, R15, c[0x0][0x320] ;  /* 0x0000c8000f0f7a20 */ /* 0x000fd40000410000 */
[----:B------:R-:W-:Y:S02]  /*3390*/  FMUL.FTZ R8, R8, c[0x0][0x320] ;  /* 0x0000c80008087a20 */ /* 0x000fe40000410000 */
        /* <DEDUP_REMOVED lines=14> */
[----:B------:R-:W-:-:S02]  /*3480*/  SHF.L.U64.HI R9, R124, 0x6, R128 ;  /* 0x000000067c097819 */ /* 0x000fc40000010280 */
[----:B------:R-:W-:Y:S01]  /*3490*/  SHF.R.S32.HI R2, RZ, 0x1f, R6 ;  /* 0x0000001fff027819 */ /* 0x000fe20000011406 */
[----:B------:R-:W-:Y:S02]  /*34a0*/  IMAD R3, R123, R6, RZ ;  /* 0x000000067b037224 */ /* 0x000fe400078e02ff */
        /* <DEDUP_REMOVED lines=25> */
.L_x_23:
[----:B-1234-:R-:W-:Y:S01]  /*3640*/  LOP3.LUT R2, R122, 0xffffffe0, RZ, 0xc0, !PT ;  /* 0xffffffe07a027812 */ /* 0x01efe200078ec0ff */
[----:B------:R-:W-:Y:S01]  /*3650*/  IMAD.IADD R6, R121, 0x1, R120 ;  /* 0x0000000179067824 */ /* 0x000fe200078e0278 */
[----:B------:R-:W-:Y:S01]  /*3660*/  STL [R1+0x64], R185 ;  /* 0x000064b901007387 */ /* 0x000fe20000100800 */
[----:B------:R-:W-:-:S02]  /*3670*/  IMAD.SHL.U32 R225, R4, 0x2, RZ ;  /* 0x0000000204e17824 */ /* 0x000fc400078e00ff */
[----:B------:R-:W-:Y:S01]  /*3680*/  IMAD.IADD R2, R125, 0x1, -R2 ;  /* 0x000000017d027824 */ /* 0x000fe200078e0a02 */
[----:B------:R-:W-:Y:S01]  /*3690*/  STL [R1+0x60], R184 ;  /* 0x000060b801007387 */ /* 0x000fe20000100800 */
[----:B------:R-:W-:Y:S01]  /*36a0*/  IMAD R226, R5, 0x2, R225 ;  /* 0x0000000205e27824 */ /* 0x000fe200078e02e1 */
[C---:B------:R-:W-:Y:S02]  /*36b0*/  LEA R229, R0.reuse, R225, 0x1 ;  /* 0x000000e100e57211 */ /* 0x040fe400078e08ff */
[----:B------:R-:W-:Y:S01]  /*36c0*/  SHF.R.S32.HI R3, RZ, 0x1f, R2 ;  /* 0x0000001fff037819 */ /* 0x000fe20000011402 */
[----:B------:R1:W-:Y:S01]  /*36d0*/  STL [R1+0x5c], R163 ;  /* 0x00005ca301007387 */ /* 0x0003e20000100800 */
[----:B------:R-:W-:Y:S02]  /*36e0*/  IMAD R228, R0, 0x2, R226 ;  /* 0x0000000200e47824 */ /* 0x000fe400078e02e2 */
[----:B------:R-:W-:Y:S01]  /*36f0*/  LEA.HI R3, R3, R2, RZ, 0x2 ;  /* 0x0000000203037211 */ /* 0x000fe200078f10ff */
[----:B------:R-:W-:Y:S03]  /*3700*/  STL [R1+0x58], R162 ;  /* 0x000058a201007387 */ /* 0x000fe60000100800 */
[----:B------:R-:W-:Y:S01]  /*3710*/  LOP3.LUT R3, R3, 0x7ffffffc, RZ, 0xc0, !PT ;  /* 0x7ffffffc03037812 */ /* 0x000fe200078ec0ff */
[----:B------:R-:W-:Y:S03]  /*3720*/  STL [R1+0x54], R161 ;  /* 0x000054a101007387 */ /* 0x000fe60000100800 */
[----:B------:R-:W-:Y:S01]  /*3730*/  IADD3 R2, R2, -R3, RZ ;  /* 0x8000000302027210 */ /* 0x000fe20007ffe0ff */
[----:B------:R-:W-:Y:S04]  /*3740*/  STL [R1+0x50], R160 ;  /* 0x000050a001007387 */ /* 0x000fe80000100800 */
[----:B------:R-:W-:Y:S01]  /*3750*/  IMAD R2, R2, -0x2, R6 ;  /* 0xfffffffe02027824 */ /* 0x000fe200078e0206 */
[----:B------:R-:W-:Y:S04]  /*3760*/  STL [R1+0x4c], R159 ;  /* 0x00004c9f01007387 */ /* 0x000fe80000100800 */
[C---:B------:R-:W-:Y:S01]  /*3770*/  ISETP.GT.AND P3, PT, R2.reuse, RZ, PT ;  /* 0x000000ff0200720c */ /* 0x040fe20003f64270 */
[----:B------:R-:W-:Y:S01]  /*3780*/  STL [R1+0x48], R158 ;  /* 0x0000489e01007387 */ /* 0x000fe20000100800 */
[----:B------:R-:W-:-:S02]  /*3790*/  ISETP.GT.AND P2, PT, R2, 0x1, PT ;  /* 0x000000010200780c */ /* 0x000fc40003f44270 */
[----:B------:R-:W-:Y:S01]  /*37a0*/  ISETP.GT.AND P1, PT, R2, 0x8, PT ;  /* 0x000000080200780c */ /* 0x000fe20003f24270 */
[----:B------:R-:W-:Y:S01]  /*37b0*/  STL [R1+0x44], R157 ;  /* 0x0000449d01007387 */ /* 0x000fe20000100800 */
[----:B------:R-:W-:Y:S02]  /*37c0*/  FSEL R7, R100, -INF , P3 ;  /* 0xff80000064077808 */ /* 0x000fe40001800000 */
[----:B------:R-:W-:Y:S01]  /*37d0*/  FSEL R8, R99, -INF , P2 ;  /* 0xff80000063087808 */ /* 0x000fe20001000000 */
[----:B------:R2:W-:Y:S01]  /*37e0*/  STL [R1+0x40], R156 ;  /* 0x0000409c01007387 */ /* 0x0005e20000100800 */
[----:B------:R-:W-:Y:S02]  /*37f0*/  FSEL R16, R98, -INF , P3 ;  /* 0xff80000062107808 */ /* 0x000fe40001800000 */
[----:B------:R-:W-:Y:S01]  /*3800*/  ISETP.GT.AND P3, PT, R2, 0x9, PT ;  /* 0x000000090200780c */ /* 0x000fe20003f64270 */
[----:B------:R-:W-:Y:S01]  /*3810*/  LDSM.16.MT88.4 R52, [R225+0x900] ;  /* 0x00090000e134783b */ /* 0x000fe20000004200 */
[----:B------:R-:W-:-:S02]  /*3820*/  FSEL R9, R96, -INF , P1 ;  /* 0xff80000060097808 */ /* 0x000fc40000800000 */
[----:B------:R-:W-:Y:S01]  /*3830*/  FMNMX.FTZ R100, R7, R8, !PT ;  /* 0x0000000807647209 */ /* 0x000fe20007810000 */
[----:B------:R-:W-:Y:S01]  /*3840*/  LDSM.16.MT88.4 R80, [R229+0x3900] ;  /* 0x00390000e550783b */ /* 0x000fe20000004200 */
[----:B------:R-:W-:Y:S02]  /*3850*/  FSEL R17, R97, -INF , P2 ;  /* 0xff80000061117808 */ /* 0x000fe40001000000 */
[----:B------:R-:W-:Y:S01]  /*3860*/  ISETP.GT.AND P2, PT, R2, 0x10, PT ;  /* 0x000000100200780c */ /* 0x000fe20003f44270 */
[----:B------:R-:W0:Y:S01]  /*3870*/  LDGDEPBAR ;  /* 0x00000000000079af */ /* 0x000e220000000000 */
        /* <DEDUP_REMOVED lines=23> */
[----:B------:R-:W-:Y:S02]  /*39f0*/  FSEL R27, R69, -INF , P2 ;  /* 0xff800000451b7808 */ /* 0x000fe40001000000 */
[----:B------:R-:W-:Y:S01]  /*3a00*/  ISETP.GT.AND P2, PT, R2, 0x28, PT ;  /* 0x000000280200780c */ /* 0x000fe20003f44270 */
[----:B------:R-:W-:Y:S01]  /*3a10*/  LDSM.16.MT88.4 R68, [R228+0x900] ;  /* 0x00090000e444783b */ /* 0x000fe20000004200 */
[----:B------:R-:W-:Y:S02]  /*3a20*/  FSEL R103, R66, -INF , P3 ;  /* 0xff80000042677808 */ /* 0x000fe40001800000 */
[----:B------:R-:W-:Y:S02]  /*3a30*/  FMNMX.FTZ R100, R124, R100, !PT ;  /* 0x000000647c647209 */ /* 0x000fe40007810000 */
[----:B------:R-:W-:-:S02]  /*3a40*/  FSEL R127, R65, -INF , P1 ;  /* 0xff800000417f7808 */ /* 0x000fc40000800000 */
[----:B------:R-:W-:Y:S02]  /*3a50*/  ISETP.GT.AND P1, PT, R2, 0x29, PT ;  /* 0x000000290200780c */ /* 0x000fe40003f24270 */
[----:B------:R-:W-:Y:S02]  /*3a60*/  FSEL R102, R63, -INF , P2 ;  /* 0xff8000003f667808 */ /* 0x000fe40001000000 */
[----:B------:R-:W-:Y:S02]  /*3a70*/  FMNMX.FTZ R100, R103, R100, !PT ;  /* 0x0000006467647209 */ /* 0x000fe40007810000 */
[----:B------:R-:W-:Y:S02]  /*3a80*/  FSEL R126, R64, -INF , P3 ;  /* 0xff800000407e7808 */ /* 0x000fe40001800000 */
[----:B------:R-:W-:Y:S01]  /*3a90*/  ISETP.GT.AND P3, PT, R2, 0x30, PT ;  /* 0x000000300200780c */ /* 0x000fe20003f64270 */
[----:B------:R-:W-:Y:S01]  /*3aa0*/  LDSM.16.MT88.4 R64, [R226+0x3100] ;  /* 0x00310000e240783b */ /* 0x000fe20000004200 */
[----:B------:R-:W-:-:S02]  /*3ab0*/  FSEL R101, R62, -INF , P1 ;  /* 0xff8000003e657808 */ /* 0x000fc40000800000 */
[----:B------:R-:W-:Y:S02]  /*3ac0*/  FMNMX.FTZ R100, R102, R100, !PT ;  /* 0x0000006466647209 */ /* 0x000fe40007810000 */
[----:B------:R-:W-:Y:S02]  /*3ad0*/  FSEL R125, R61, -INF , P2 ;  /* 0xff8000003d7d7808 */ /* 0x000fe40001000000 */
[----:B------:R-:W-:Y:S02]  /*3ae0*/  ISETP.GT.AND P2, PT, R2, 0x31, PT ;  /* 0x000000310200780c */ /* 0x000fe40003f44270 */
[----:B------:R-:W-:Y:S02]  /*3af0*/  FSEL R94, R57, -INF , P3 ;  /* 0xff800000395e7808 */ /* 0x000fe40001800000 */
[----:B------:R-:W-:Y:S02]  /*3b00*/  FMNMX.FTZ R3, R16, R17, !PT ;  /* 0x0000001110037209 */ /* 0x000fe40007810000 */
[----:B------:R-:W-:-:S02]  /*3b10*/  FMNMX.FTZ R100, R101, R100, !PT ;  /* 0x0000006465647209 */ /* 0x000fc40007810000 */
[----:B------:R-:W-:Y:S02]  /*3b20*/  FSEL R128, R60, -INF , P1 ;  /* 0xff8000003c807808 */ /* 0x000fe40000800000 */
[----:B------:R-:W-:Y:S01]  /*3b30*/  ISETP.GT.AND P1, PT, R2, 0x38, PT ;  /* 0x000000380200780c */ /* 0x000fe20003f24270 */
[----:B------:R-:W-:Y:S01]  /*3b40*/  LDSM.16.MT88.4 R60, [R225+0x3100] ;  /* 0x00310000e13c783b */ /* 0x000fe20000004200 */
[----:B------:R-:W-:Y:S02]  /*3b50*/  FSEL R252, R56, -INF , P2 ;  /* 0xff80000038fc7808 */ /* 0x000fe40001000000 */
[----:B------:R-:W-:Y:S01]  /*3b60*/  FMNMX.FTZ R3, R18, R3, !PT ;  /* 0x0000000312037209 */ /* 0x000fe20007810000 */
[----:B------:R-:W-:Y:S01]  /*3b70*/  LDSM.16.MT88.4 R56, [R228+0x100] ;  /* 0x00010000e438783b */ /* 0x000fe20000004200 */
[----:B------:R-:W-:Y:S02]  /*3b80*/  FMNMX.FTZ R100, R94, R100, !PT ;  /* 0x000000645e647209 */ /* 0x000fe40007810000 */
[----:B------:R-:W-:-:S02]  /*3b90*/  FSEL R89, R49, -INF , P3 ;  /* 0xff80000031597808 */ /* 0x000fc40001800000 */
[----:B------:R-:W-:Y:S02]  /*3ba0*/  ISETP.GT.AND P3, PT, R2, 0x39, PT ;  /* 0x000000390200780c */ /* 0x000fe40003f64270 */
[----:B------:R-:W-:Y:S02]  /*3bb0*/  FSEL R251, R45, -INF , P1 ;  /* 0xff8000002dfb7808 */ /* 0x000fe40000800000 */
[----:B------:R-:W-:Y:S02]  /*3bc0*/  FMNMX.FTZ R3, R19, R3, !PT ;  /* 0x0000000313037209 */ /* 0x000fe40007810000 */
[----:B------:R-:W-:Y:S02]  /*3bd0*/  FMNMX.FTZ R100, R252, R100, !PT ;  /* 0x00000064fc647209 */ /* 0x000fe40007810000 */
[----:B------:R-:W-:Y:S02]  /*3be0*/  FSEL R108, R48, -INF , P2 ;  /* 0xff800000306c7808 */ /* 0x000fe40001000000 */
[----:B------:R-:W-:Y:S01]  /*3bf0*/  ISETP.GT.AND P2, PT, R2, 0x40, PT ;  /* 0x000000400200780c */ /* 0x000fe20003f44270 */
[----:B------:R-:W-:Y:S01]  /*3c00*/  LDSM.16.MT88.4 R48, [R226+0x900] ;  /* 0x00090000e230783b */ /* 0x000fe20000004200 */
[----:B------:R-:W-:-:S02]  /*3c10*/  FSEL R250, R44, -INF , P3 ;  /* 0xff8000002cfa7808 */ /* 0x000fc40001800000 */
[----:B------:R-:W-:Y:S01]  /*3c20*/  FMNMX.FTZ R3, R24, R3, !PT ;  /* 0x0000000318037209 */ /* 0x000fe20007810000 */
[----:B------:R-:W-:Y:S01]  /*3c30*/  LDSM.16.MT88.4 R44, [R229+0x900] ;  /* 0x00090000e52c783b */ /* 0x000fe20000004200 */
[----:B------:R-:W-:Y:S02]  /*3c40*/  FMNMX.FTZ R100, R251, R100, !PT ;  /* 0x00000064fb647209 */ /* 0x000fe40007810000 */
[----:B------:R-:W-:Y:S02]  /*3c50*/  FSEL R95, R43, -INF , P1 ;  /* 0xff8000002b5f7808 */ /* 0x000fe40000800000 */
[----:B------:R-:W-:Y:S02]  /*3c60*/  ISETP.GT.AND P1, PT, R2, 0x41, PT ;  /* 0x000000410200780c */ /* 0x000fe40003f24270 */
[----:B-1----:R-:W-:Y:S02]  /*3c70*/  FSEL R163, R41, -INF , P2 ;  /* 0xff80000029a37808 */ /* 0x002fe40001000000 */
[----:B------:R-:W-:-:S02]  /*3c80*/  FMNMX.FTZ R3, R25, R3, !PT ;  /* 0x0000000319037209 */ /* 0x000fc40007810000 */
[----:B------:R-:W-:Y:S02]  /*3c90*/  FMNMX.FTZ R100, R250, R100, !PT ;  /* 0x00000064fa647209 */ /* 0x000fe40007810000 */
[----:B------:R-:W-:Y:S02]  /*3ca0*/  FSEL R130, R42, -INF , P3 ;  /* 0xff8000002a827808 */ /* 0x000fe40001800000 */
[----:B------:R-:W-:Y:S02]  /*3cb0*/  ISETP.GT.AND P3, PT, R2, 0x48, PT ;  /* 0x000000480200780c */ /* 0x000fe40003f64270 */
[----:B------:R-:W-:Y:S02]  /*3cc0*/  FSEL R107, R40, -INF , P1 ;  /* 0xff800000286b7808 */ /* 0x000fe40000800000 */
[----:B------:R-:W-:Y:S02]  /*3cd0*/  FMNMX.FTZ R3, R26, R3, !PT ;  /* 0x000000031a037209 */ /* 0x000fe40007810000 */
[----:B------:R-:W-:-:S02]  /*3ce0*/  FMNMX.FTZ R100, R163, R100, !PT ;  /* 0x00000064a3647209 */ /* 0x000fc40007810000 */
[----:B------:R-:W-:Y:S02]  /*3cf0*/  FSEL R98, R37, -INF , P2 ;  /* 0xff80000025627808 */ /* 0x000fe40001000000 */
[----:B------:R-:W-:Y:S02]  /*3d00*/  ISETP.GT.AND P2, PT, R2, 0x49, PT ;  /* 0x000000490200780c */ /* 0x000fe40003f44270 */
        /* <DEDUP_REMOVED lines=25> */
[----:B------:R-:W-:Y:S01]  /*3ea0*/  FMNMX.FTZ R2, R89, R2, !PT ;  /* 0x0000000259027209 */ /* 0x000fe20007810000 */
[----:B------:R-:W-:Y:S01]  /*3eb0*/  LDSM.16.MT88.4 R20, [R225+0x100] ;  /* 0x00010000e114783b */ /* 0x000fe20000004200 */
[----:B------:R-:W-:Y:S02]  /*3ec0*/  FMNMX.FTZ R100, R110, R100, !PT ;  /* 0x000000646e647209 */ /* 0x000fe40007810000 */
[----:B------:R-:W-:Y:S02]  /*3ed0*/  FMNMX.FTZ R2, R108, R2, !PT ;  /* 0x000000026c027209 */ /* 0x000fe40007810000 */
[----:B------:R-:W-:Y:S02]  /*3ee0*/  FMNMX.FTZ R100, R93, R100, !PT ;  /* 0x000000645d647209 */ /* 0x000fe40007810000 */
[----:B------:R-:W-:-:S02]  /*3ef0*/  FMNMX.FTZ R2, R95, R2, !PT ;  /* 0x000000025f027209 */ /* 0x000fc40007810000 */
[----:B--2---:R-:W-:Y:S01]  /*3f00*/  FSEL R156, R36, -INF , P3 ;  /* 0xff800000249c7808 */ /* 0x004fe20001800000 */
[----:B------:R-:W1:Y:S01]  /*3f10*/  SHFL.BFLY PT, R3, R100, 0x2, 0x1f ;  /* 0x0c401f0064037f89 */ /* 0x000e6200000e0000 */
[----:B------:R-:W-:Y:S02]  /*3f20*/  FMNMX.FTZ R2, R130, R2, !PT ;  /* 0x0000000282027209 */ /* 0x000fe40007810000 */
[----:B------:R-:W-:Y:S02]  /*3f30*/  FSEL R162, R30, -INF , P2 ;  /* 0xff8000001ea27808 */ /* 0x000fe40001000000 */
[----:B------:R-:W-:Y:S02]  /*3f40*/  FMNMX.FTZ R2, R98, R2, !PT ;  /* 0x0000000262027209 */ /* 0x000fe40007810000 */
[----:B------:R-:W-:Y:S02]  /*3f50*/  FSEL R111, R31, -INF , P1 ;  /* 0xff8000001f6f7808 */ /* 0x000fe40000800000 */
        /* <DEDUP_REMOVED lines=16> */
[----:B------:R-:W1:Y:S02]  /*4060*/  SHFL.BFLY PT, R6, R3, 0x1, 0x1f ;  /* 0x0c201f0003067f89 */ /* 0x000e6400000e0000 */
[----:B------:R2:W-:Y:S02]  /*4070*/  MUFU.EX2 R96, R2 ;  /* 0x0000000200607308 */ /* 0x0005e40000000800 */
[----:B--2---:R-:W-:-:S06]  /*4080*/  FFMA.FTZ R2, R8, c[0x0][0x2d0], -R12 ;  /* 0x0000b40008027a23 */ /* 0x004fcc000001080c */
[----:B------:R2:W3:Y:S01]  /*4090*/  MUFU.EX2 R157, R2 ;  /* 0x00000002009d7308 */ /* 0x0004e20000000800 */
[----:B-1----:R-:W-:Y:S01]  /*40a0*/  FMNMX.FTZ R3, R3, R6, !PT ;  /* 0x0000000603037209 */ /* 0x002fe20007810000 */
[----:B------:R-:W-:-:S03]  /*40b0*/  FFMA.FTZ R6, R14, c[0x0][0x2d0], -R12 ;  /* 0x0000b4000e067a23 */ /* 0x000fc6000001080c */
[----:B------:R-:W-:-:S03]  /*40c0*/  FSETP.NEU.FTZ.AND P1, PT, R3, -INF , PT ;  /* 0xff8000000300780b */ /* 0x000fc60003f3d000 */
[----:B------:R1:W-:Y:S01]  /*40d0*/  MUFU.EX2 R161, R6 ;  /* 0x0000000600a17308 */ /* 0x0003e20000000800 */
[----:B--2---:R-:W-:Y:S01]  /*40e0*/  FFMA.FTZ R2, R9, c[0x0][0x2d0], -R12 ;  /* 0x0000b40009027a23 */ /* 0x004fe2000001080c */
[----:B---3--:R-:W-:-:S06]  /*40f0*/  F2FP.BF16.PACK_AB R8, R157, R96 ;  /* 0x000000609d08723e */ /* 0x008fcc00000010ff */
[----:B------:R2:W-:Y:S01]  /*4100*/  MUFU.EX2 R131, R2 ;  /* 0x0000000200837308 */ /* 0x0005e20000000800 */
[----:B-1----:R-:W-:-:S07]  /*4110*/  FFMA.FTZ R6, R15, c[0x0][0x2d0], -R12 ;  /* 0x0000b4000f067a23 */ /* 0x002fce000001080c */
[----:B------:R-:W-:Y:S01]  /*4120*/  MUFU.EX2 R87, R6 ;  /* 0x0000000600577308 */ /* 0x000fe20000000800 */
[----:B--2---:R-:W-:-:S07]  /*4130*/  FFMA.FTZ R2, R10, c[0x0][0x2d0], -R12 ;  /* 0x0000b4000a027a23 */ /* 0x004fce000001080c */
[----:B------:R1:W2:Y:S02]  /*4140*/  MUFU.EX2 R97, R2 ;  /* 0x0000000200617308 */ /* 0x0002a40000000800 */
[----:B-1----:R-:W-:Y:S01]  /*4150*/  FFMA.FTZ R2, R11, c[0x0][0x2d0], -R12 ;  /* 0x0000b4000b027a23 */ /* 0x002fe2000001080c */
[----:B--2---:R-:W-:-:S05]  /*4160*/  F2FP.BF16.PACK_AB R10, R97, R131 ;  /* 0x00000083610a723e */ /* 0x004fca00000010ff */
[----:B------:R1:W-:Y:S02]  /*4170*/  MUFU.EX2 R158, R2 ;  /* 0x00000002009e7308 */ /* 0x0003e40000000800 */
[----:B-1----:R-:W-:-:S06]  /*4180*/  FFMA.FTZ R2, R13, c[0x0][0x2d0], -R12 ;  /* 0x0000b4000d027a23 */ /* 0x002fcc000001080c */
[----:B------:R1:W-:Y:S02]  /*4190*/  MUFU.EX2 R160, R2 ;  /* 0x0000000200a07308 */ /* 0x0003e40000000800 */
[----:B-1----:R-:W-:-:S05]  /*41a0*/  FMUL.FTZ R2, R3, c[0x0][0x2d0] ;  /* 0x0000b40003027a20 */ /* 0x002fca0000410000 */
[----:B------:R-:W-:-:S05]  /*41b0*/  FSEL R2, R2, RZ, P1 ;  /* 0x000000ff02027208 */ /* 0x000fca0000800000 */
[--C-:B------:R-:W-:Y:S02]  /*41c0*/  FFMA.FTZ R6, R16, c[0x0][0x2d0], -R2.reuse ;  /* 0x0000b40010067a23 */ /* 0x100fe40000010802 */
[--C-:B------:R-:W-:Y:S02]  /*41d0*/  FFMA.FTZ R4, R18, c[0x0][0x2d0], -R2.reuse ;  /* 0x0000b40012047a23 */ /* 0x100fe40000010802 */
[----:B------:R1:W-:Y:S01]  /*41e0*/  MUFU.EX2 R15, R6 ;  /* 0x00000006000f7308 */ /* 0x0003e20000000800 */
[----:B------:R-:W-:-:S07]  /*41f0*/  FFMA.FTZ R0, R27, c[0x0][0x2d0], -R2 ;  /* 0x0000b4001b007a23 */ /* 0x000fce0000010802 */
[----:B------:R2:W-:Y:S01]  /*4200*/  MUFU.EX2 R13, R4 ;  /* 0x00000004000d7308 */ /* 0x0005e20000000800 */
[----:B-1----:R-:W-:-:S07]  /*4210*/  FFMA.FTZ R6, R17, c[0x0][0x2d0], -R2 ;  /* 0x0000b40011067a23 */ /* 0x002fce0000010802 */
[----:B------:R-:W-:Y:S01]  /*4220*/  MUFU.EX2 R185, R0 ;  /* 0x0000000000b97308 */ /* 0x000fe20000000800 */
[----:B--2---:R-:W-:-:S07]  /*4230*/  FFMA.FTZ R4, R19, c[0x0][0x2d0], -R2 ;  /* 0x0000b40013047a23 */ /* 0x004fce0000010802 */
[----:B------:R-:W1:Y:S01]  /*4240*/  MUFU.EX2 R14, R6 ;  /* 0x00000006000e7308 */ /* 0x000e620000000800 */
[----:B------:R-:W2:Y:S07]  /*4250*/  LDSM.16.MT88.4 R16, [R226+0x100] ;  /* 0x00010000e210783b */ /* 0x000eae0000004200 */
[----:B------:R3:W4:Y:S01]  /*4260*/  MUFU.EX2 R129, R4 ;  /* 0x0000000400817308 */ /* 0x0007220000000800 */
[----:B-1----:R-:W-:Y:S02]  /*4270*/  F2FP.BF16.PACK_AB R9, R14, R15 ;  /* 0x0000000f0e09723e */ /* 0x002fe400000010ff */
[----:B------:R-:W-:Y:S01]  /*4280*/  F2FP.BF16.PACK_AB R6, R87, R161 ;  /* 0x000000a15706723e */ /* 0x000fe200000010ff */
[----:B---3--:R-:W-:Y:S01]  /*4290*/  FFMA.FTZ R4, R24, c[0x0][0x2d0], -R2 ;  /* 0x0000b40018047a23 */ /* 0x008fe20000010802 */
[----:B----4-:R-:W-:-:S03]  /*42a0*/  F2FP.BF16.PACK_AB R11, R129, R13 ;  /* 0x0000000d810b723e */ /* 0x010fc600000010ff */
[----:B------:R1:W-:Y:S04]  /*42b0*/  MUFU.EX2 R159, R4 ;  /* 0x00000004009f7308 */ /* 0x0003e80000000800 */
[C---:B------:R-:W-:Y:S08]  /*42c0*/  HMMA.16816.F32.BF16 R40, R8.reuse, R20, RZ ;  /* 0x000000140828723c */ /* 0x040ff000000418ff */
[----:B------:R-:W-:Y:S01]  /*42d0*/  HMMA.16816.F32.BF16 R36, R8, R22, RZ ;  /* 0x000000160824723c */ /* 0x000fe200000418ff */
[----:B-1----:R-:W-:-:S04]  /*42e0*/  FFMA.FTZ R4, R25, c[0x0][0x2d0], -R2 ;  /* 0x0000b40019047a23 */ /* 0x002fc80000010802 */
[----:B------:R1:W3:Y:S03]  /*42f0*/  MUFU.EX2 R88, R4 ;  /* 0x0000000400587308 */ /* 0x0002e60000000800 */
[C---:B--2---:R-:W-:Y:S08]  /*4300*/  HMMA.16816.F32.BF16 R28, R8.reuse, R16, RZ ;  /* 0x00000010081c723c */ /* 0x044ff000000418ff */
[----:B------:R-:W-:Y:S01]  /*4310*/  HMMA.16816.F32.BF16 R20, R8, R32, RZ ;  /* 0x000000200814723c */ /* 0x000fe200000418ff */
[----:B-1----:R-:W-:Y:S01]  /*4320*/  FFMA.FTZ R4, R26, c[0x0][0x2d0], -R2 ;  /* 0x0000b4001a047a23 */ /* 0x002fe20000010802 */
[----:B---3--:R-:W-:-:S06]  /*4330*/  F2FP.BF16.PACK_AB R5, R88, R159 ;  /* 0x0000009f5805723e */ /* 0x008fcc00000010ff */
[C---:B------:R-:W-:Y:S01]  /*4340*/  HMMA.16816.F32.BF16 R24, R8.reuse, R18, RZ ;  /* 0x000000120818723c */ /* 0x040fe200000418ff */
[----:B------:R1:W2:Y:S07]  /*4350*/  MUFU.EX2 R105, R4 ;  /* 0x0000000400697308 */ /* 0x0002ae0000000800 */
[C---:B------:R-:W-:Y:S08]  /*4360*/  HMMA.16816.F32.BF16 R16, R8.reuse, R34, RZ ;  /* 0x000000220810723c */ /* 0x040ff000000418ff */
[----:B------:R-:W-:Y:S01]  /*4370*/  HMMA.16816.F32.BF16 R32, R8, R58, RZ ;  /* 0x0000003a0820723c */ /* 0x000fe200000418ff */
[----:B-1----:R-:W-:-:S02]  /*4380*/  F2FP.BF16.PACK_AB R4, R160, R158 ;  /* 0x0000009ea004723e */ /* 0x002fc400000010ff */
[----:B--2---:R-:W-:-:S07]  /*4390*/  F2FP.BF16.PACK_AB R7, R185, R105 ;  /* 0x00000069b907723e */ /* 0x004fce00000010ff */
[C---:B------:R-:W-:Y:S01]  /*43a0*/  HMMA.16816.F32.BF16 R76, R4.reuse, R52, R40 ;  /* 0x00000034044c723c */ /* 0x040fe20000041828 */
[----:B------:R-:W1:Y:S07]  /*43b0*/  LDSM.16.MT88.4 R40, [R225+0x3900] ;  /* 0x00390000e128783b */ /* 0x000e6e0000004200 */
[----:B------:R-:W-:Y:S08]  /*43c0*/  HMMA.16816.F32.BF16 R152, R4, R46, R16 ;  /* 0x0000002e0498723c */ /* 0x000ff00000041810 */
[----:B------:R-:W-:Y:S01]  /*43d0*/  HMMA.16816.F32.BF16 R16, R8, R56, RZ ;  /* 0x000000380810723c */ /* 0x000fe200000418ff */
[----:B------:R-:W-:Y:S07]  /*43e0*/  LDSM.16.MT88.4 R56, [R226+0x6100] ;  /* 0x00610000e238783b */ /* 0x000fee0000004200 */
[----:B------:R-:W-:Y:S01]  /*43f0*/  HMMA.16816.F32.BF16 R180, R4, R54, R36 ;  /* 0x0000003604b4723c */ /* 0x000fe20000041824 */
[----:B------:R-:W2:Y:S01]  /*4400*/  LDSM.16.MT88.4 R36, [R226+0x3900] ;  /* 0x00390000e224783b */ /* 0x000ea20000004200 */
[----:B------:R-:W-:Y:S01]  /*4410*/  IMAD.MOV.U32 R86, RZ, RZ, R76 ;  /* 0x000000ffff567224 */ /* 0x000fe200078e004c */
[----:B------:R-:W-:Y:S01]  /*4420*/  MOV R85, R77 ;  /* 0x0000004d00557202 */ /* 0x000fe20000000f00 */
[----:B------:R-:W-:Y:S01]  /*4430*/  IMAD.MOV.U32 R84, RZ, RZ, R78 ;  /* 0x000000ffff547224 */ /* 0x000fe200078e004e */
[----:B------:R-:W-:Y:S01]  /*4440*/  LDSM.16.MT88.4 R52, [R225+0x6100] ;  /* 0x00610000e134783b */ /* 0x000fe20000004200 */
[----:B------:R-:W-:-:S02]  /*4450*/  IMAD.MOV.U32 R0, RZ, RZ, R79 ;  /* 0x000000ffff007224 */ /* 0x000fc400078e004f */
[C---:B------:R-:W-:Y:S01]  /*4460*/  HMMA.16816.F32.BF16 R164, R4.reuse, R44, R20 ;  /* 0x0000002c04a4723c */ /* 0x040fe20000041814 */
[----:B------:R-:W3:Y:S04]  /*4470*/  LDSM.16.MT88.4 R44, [R229+0x3100] ;  /* 0x00310000e52c783b */ /* 0x000ee80000004200 */
[----:B------:R-:W-:Y:S03]  /*4480*/  LDSM.16.MT88.4 R76, [R228+0x3900] ;  /* 0x00390000e44c783b */ /* 0x000fe60000004200 */
[C---:B------:R-:W-:Y:S08]  /*4490*/  HMMA.16816.F32.BF16 R176, R4.reuse, R48, R28 ;  /* 0x0000003004b0723c */ /* 0x040ff0000004181c */
[C---:B------:R-:W-:Y:S01]  /*44a0*/  HMMA.16816.F32.BF16 R172, R4.reuse, R50, R24 ;  /* 0x0000003204ac723c */ /* 0x040fe20000041818 */
[----:B------:R-:W4:Y:S07]  /*44b0*/  LDSM.16.MT88.4 R48, [R228+0x3100] ;  /* 0x00310000e430783b */ /* 0x000f2e0000004200 */
[----:B------:R-:W-:Y:S08]  /*44c0*/  HMMA.16816.F32.BF16 R168, R4, R68, R16 ;  /* 0x0000004404a8723c */ /* 0x000ff00000041810 */
[C---:B------:R-:W-:Y:S08]  /*44d0*/  HMMA.16816.F32.BF16 R28, R8.reuse, R60, RZ ;  /* 0x0000003c081c723c */ /* 0x040ff000000418ff */
[C---:B------:R-:W-:Y:S08]  /*44e0*/  HMMA.16816.F32.BF16 R20, R8.reuse, R64, RZ ;  /* 0x000000400814723c */ /* 0x040ff000000418ff */
[----:B------:R-:W-:Y:S01]  /*44f0*/  HMMA.16816.F32.BF16 R16, R8, R66, RZ ;  /* 0x000000420810723c */ /* 0x000fe200000418ff */
[----:B------:R-:W3:Y:S07]  /*4500*/  LDSM.16.MT88.4 R64, [R229+0x6100] ;  /* 0x00610000e540783b */ /* 0x000eee0000004200 */
[----:B------:R-:W-:Y:S01]  /*4510*/  HMMA.16816.F32.BF16 R148, R4, R70, R32 ;  /* 0x000000460494723c */ /* 0x000fe20000041820 */
[----:B------:R-:W4:Y:S07]  /*4520*/  LDSM.16.MT88.4 R68, [R225+0x6900] ;  /* 0x00690000e144783b */ /* 0x000f2e0000004200 */
[----:B------:R-:W-:Y:S08]  /*4530*/  HMMA.16816.F32.BF16 R24, R8, R62, RZ ;  /* 0x0000003e0818723c */ /* 0x000ff000000418ff */
[C---:B-1----:R-:W-:Y:S08]  /*4540*/  HMMA.16816.F32.BF16 R144, R4.reuse, R40, R28 ;  /* 0x000000280490723c */ /* 0x042ff0000004181c */
[C---:B--2---:R-:W-:Y:S08]  /*4550*/  HMMA.16816.F32.BF16 R136, R4.reuse, R36, R20 ;  /* 0x000000240488723c */ /* 0x044ff00000041814 */
[----:B------:R-:W-:Y:S08]  /*4560*/  HMMA.16816.F32.BF16 R132, R4, R38, R16 ;  /* 0x000000260484723c */ /* 0x000ff00000041810 */
[C---:B---3--:R-:W-:Y:S08]  /*4570*/  HMMA.16816.F32.BF16 R32, R8.reuse, R46, RZ ;  /* 0x0000002e0820723c */ /* 0x048ff000000418ff */
[C---:B------:R-:W-:Y:S08]  /*4580*/  HMMA.16816.F32.BF16 R36, R8.reuse, R44, RZ ;  /* 0x0000002c0824723c */ /* 0x040ff000000418ff */
[C---:B----4-:R-:W-:Y:S08]  /*4590*/  HMMA.16816.F32.BF16 R28, R8.reuse, R48, RZ ;  /* 0x00000030081c723c */ /* 0x050ff000000418ff */
[C---:B------:R-:W-:Y:S08]  /*45a0*/  HMMA.16816.F32.BF16 R16, R8.reuse, R54, RZ ;  /* 0x000000360810723c */ /* 0x040ff000000418ff */
[----:B------:R-:W-:Y:S08]  /*45b0*/  HMMA.16816.F32.BF16 R20, R8, R52, RZ ;  /* 0x000000340814723c */ /* 0x000ff000000418ff */
[----:B------:R-:W-:Y:S08]  /*45c0*/  HMMA.16816.F32.BF16 R140, R4, R42, R24 ;  /* 0x0000002a048c723c */ /* 0x000ff00000041818 */
[C---:B------:R-:W-:Y:S08]  /*45d0*/  HMMA.16816.F32.BF16 R24, R8.reuse, R50, RZ ;  /* 0x000000320818723c */ /* 0x040ff000000418ff */
[----:B------:R-:W-:Y:S07]  /*45e0*/  HMMA.16816.F32.BF16 R48, R8, R66, RZ ;  /* 0x000000420830723c */ /* 0x000fee00000418ff */
[----:B------:R-:W-:Y:S01]  /*45f0*/  MOV R66, R95 ;  /* 0x0000005f00427202 */ /* 0x000fe20000000f00 */
[----:B------:R-:W-:Y:S01]  /*4600*/  HMMA.16816.F32.BF16 R116, R4, R82, R32 ;  /* 0x000000520474723c */ /* 0x000fe20000041820 */
[----:B------:R-:W-:-:S06]  /*4610*/  IMAD.MOV.U32 R67, RZ, RZ, R108 ;  /* 0x000000ffff437224 */ /* 0x000fcc00078e006c */
[----:B------:R-:W-:Y:S01]  /*4620*/  IMAD.MOV.U32 R35, RZ, RZ, R94 ;  /* 0x000000ffff237224 */ /* 0x000fe200078e005e */
[----:B------:R-:W-:Y:S01]  /*4630*/  HMMA.16816.F32.BF16 R120, R4, R80, R36 ;  /* 0x000000500478723c */ /* 0x000fe20000041824 */
[----:B------:R-:W-:Y:S01]  /*4640*/  IMAD.MOV.U32 R34, RZ, RZ, R93 ;  /* 0x000000ffff227224 */ /* 0x000fe200078e005d */
[----:B------:R-:W-:Y:S01]  /*4650*/  MOV R33, R92 ;  /* 0x0000005c00217202 */ /* 0x000fe20000000f00 */
[----:B------:R-:W-:-:S04]  /*4660*/  IMAD.MOV.U32 R32, RZ, RZ, R91 ;  /* 0x000000ffff207224 */ /* 0x000fc800078e005b */
[----:B------:R-:W-:Y:S01]  /*4670*/  IMAD.MOV.U32 R39, RZ, RZ, R97 ;  /* 0x000000ffff277224 */ /* 0x000fe200078e0061 */
[----:B------:R-:W-:Y:S01]  /*4680*/  HMMA.16816.F32.BF16 R112, R4, R76, R28 ;  /* 0x0000004c0470723c */ /* 0x000fe2000004181c */
[----:B------:R-:W-:Y:S01]  /*4690*/  IMAD.MOV.U32 R38, RZ, RZ, R98 ;  /* 0x000000ffff267224 */ /* 0x000fe200078e0062 */
[----:B------:R-:W-:Y:S01]  /*46a0*/  MOV R37, R162 ;  /* 0x000000a200257202 */ /* 0x000fe20000000f00 */
[----:B------:R-:W-:-:S04]  /*46b0*/  IMAD.MOV.U32 R36, RZ, RZ, R163 ;  /* 0x000000ffff247224 */ /* 0x000fc800078e00a3 */
[----:B------:R-:W-:Y:S01]  /*46c0*/  IMAD.MOV.U32 R31, RZ, RZ, R96 ;  /* 0x000000ffff1f7224 */ /* 0x000fe200078e0060 */
[----:B------:R-:W-:Y:S01]  /*46d0*/  MOV R30, R99 ;  /* 0x00000063001e7202 */ /* 0x000fe20000000f00 */
[----:B------:R-:W-:Y:S01]  /*46e0*/  HMMA.16816.F32.BF16 R92, R4, R70, R16 ;  /* 0x00000046045c723c */ /* 0x000fe20000041810 */
[----:B------:R-:W1:Y:S01]  /*46f0*/  LDSM.16.MT88.4 R16, [R229+0x6900] ;  /* 0x00690000e510783b */ /* 0x000e620000004200 */
[----:B------:R-:W-:Y:S01]  /*4700*/  IMAD.MOV.U32 R76, RZ, RZ, R86 ;  /* 0x000000ffff4c7224 */ /* 0x000fe200078e0056 */
[----:B------:R-:W-:Y:S01]  /*4710*/  MOV R77, R85 ;  /* 0x00000055004d7202 */ /* 0x000fe20000000f00 */
[----:B------:R-:W-:Y:S01]  /*4720*/  IMAD.MOV.U32 R29, RZ, RZ, R111 ;  /* 0x000000ffff1d7224 */ /* 0x000fe200078e006f */
[----:B------:R-:W-:-:S03]  /*4730*/  MOV R28, R110 ;  /* 0x0000006e001c7202 */ /* 0x000fc60000000f00 */
[----:B------:R-:W-:Y:S08]  /*4740*/  HMMA.16816.F32.BF16 R60, R8, R56, RZ ;  /* 0x00000038083c723c */ /* 0x000ff000000418ff */
[----:B------:R-:W-:Y:S01]  /*4750*/  HMMA.16816.F32.BF16 R96, R4, R68, R20 ;  /* 0x000000440460723c */ /* 0x000fe20000041814 */
[----:B------:R-:W2:Y:S06]  /*4760*/  LDSM.16.MT88.4 R20, [R226+0x6900] ;  /* 0x00690000e214783b */ /* 0x000eac0000004200 */
[----:B------:R-:W-:Y:S01]  /*4770*/  IMAD.MOV.U32 R69, RZ, RZ, R88 ;  /* 0x000000ffff457224 */ /* 0x000fe200078e0058 */
[C---:B------:R-:W-:Y:S08]  /*4780*/  HMMA.16816.F32.BF16 R56, R8.reuse, R58, RZ ;  /* 0x0000003a0838723c */ /* 0x040ff000000418ff */
[C---:B------:R-:W-:Y:S07]  /*4790*/  HMMA.16816.F32.BF16 R52, R8.reuse, R64, RZ ;  /* 0x000000400834723c */ /* 0x040fee00000418ff */
[----:B------:R-:W-:Y:S01]  /*47a0*/  IMAD.MOV.U32 R64, RZ, RZ, R90 ;  /* 0x000000ffff407224 */ /* 0x000fe200078e005a */
[----:B------:R-:W-:Y:S01]  /*47b0*/  HMMA.16816.F32.BF16 R44, R8, R72, RZ ;  /* 0x00000048082c723c */ /* 0x000fe200000418ff */
[----:B------:R-:W-:-:S06]  /*47c0*/  MOV R65, R89 ;  /* 0x0000005900417202 */ /* 0x000fcc0000000f00 */
[----:B------:R-:W-:Y:S01]  /*47d0*/  MOV R73, R107 ;  /* 0x0000006b00497202 */ /* 0x000fe20000000f00 */
[----:B------:R-:W-:Y:S01]  /*47e0*/  HMMA.16816.F32.BF16 R40, R8, R74, RZ ;  /* 0x0000004a0828723c */ /* 0x000fe200000418ff */
[----:B------:R-:W3:Y:S01]  /*47f0*/  LDSM.16.MT88.4 R8, [R228+0x6900] ;  /* 0x00690000e408783b */ /* 0x000ee20000004200 */
[----:B------:R-:W-:-:S05]  /*4800*/  IMAD.MOV.U32 R72, RZ, RZ, R106 ;  /* 0x000000ffff487224 */ /* 0x000fca00078e006a */
[----:B------:R-:W-:Y:S01]  /*4810*/  IMAD.MOV.U32 R75, RZ, RZ, R105 ;  /* 0x000000ffff4b7224 */ /* 0x000fe200078e0069 */
[----:B------:R-:W-:Y:S01]  /*4820*/  MOV R74, R104 ;  /* 0x00000068004a7202 */ /* 0x000fe20000000f00 */
[C---:B-1----:R-:W-:Y:S08]  /*4830*/  HMMA.16816.F32.BF16 R80, R4.reuse, R18, R48 ;  /* 0x000000120450723c */ /* 0x042ff00000041830 */
[C---:B------:R-:W-:Y:S07]  /*4840*/  HMMA.16816.F32.BF16 R104, R4.reuse, R78, R24 ;  /* 0x0000004e0468723c */ /* 0x040fee0000041818 */
[----:B------:R-:W-:Y:S01]  /*4850*/  IMAD.MOV.U32 R79, RZ, RZ, R0 ;  /* 0x000000ffff4f7224 */ /* 0x000fe200078e0000 */
[----:B--2---:R-:W-:Y:S01]  /*4860*/  HMMA.16816.F32.BF16 R88, R4, R22, R56 ;  /* 0x000000160458723c */ /* 0x004fe20000041838 */
[----:B------:R-:W-:-:S02]  /*4870*/  FFMA.FTZ R0, R124, c[0x0][0x2d0], -R12 ;  /* 0x0000b4007c007a23 */ /* 0x000fc4000001080c */
[----:B------:R-:W-:Y:S02]  /*4880*/  IMAD.MOV.U32 R27, RZ, RZ, R87 ;  /* 0x000000ffff1b7224 */ /* 0x000fe400078e0057 */
[----:B------:R1:W-:Y:S01]  /*4890*/  MUFU.EX2 R24, R0 ;  /* 0x0000000000187308 */ /* 0x0003e20000000800 */
[----:B------:R-:W-:Y:S02]  /*48a0*/  IMAD.MOV.U32 R78, RZ, RZ, R84 ;  /* 0x000000ffff4e7224 */ /* 0x000fe400078e0054 */
[----:B------:R-:W-:Y:S01]  /*48b0*/  IMAD.MOV.U32 R26, RZ, RZ, R109 ;  /* 0x000000ffff1a7224 */ /* 0x000fe200078e006d */
[C---:B------:R-:W-:Y:S01]  /*48c0*/  HMMA.16816.F32.BF16 R84, R4.reuse, R16, R52 ;  /* 0x000000100454723c */ /* 0x040fe20000041834 */
[----:B------:R-:W2:Y:S07]  /*48d0*/  LDSM.16.MT88.4 R16, [R226+0x1100] ;  /* 0x00110000e210783b */ /* 0x000eae0000004200 */
[----:B------:R-:W-:Y:S01]  /*48e0*/  HMMA.16816.F32.BF16 R108, R4, R20, R60 ;  /* 0x00000014046c723c */ /* 0x000fe2000004183c */
[----:B------:R-:W4:Y:S01]  /*48f0*/  LDSM.16.MT88.4 R20, [R225+0x1100] ;  /* 0x00110000e114783b */ /* 0x000f220000004200 */
[----:B-1----:R-:W-:Y:S01]  /*4900*/  FFMA.FTZ R0, R103, c[0x0][0x2d0], -R12 ;  /* 0x0000b40067007a23 */ /* 0x002fe2000001080c */
[----:B------:R-:W-:-:S03]  /*4910*/  MOV R103, R69 ;  /* 0x0000004500677202 */ /* 0x000fc60000000f00 */
[----:B------:R1:W1:Y:S02]  /*4920*/  MUFU.EX2 R163, R0 ;  /* 0x0000000000a37308 */ /* 0x0002640000000800 */
[C---:B---3--:R-:W-:Y:S08]  /*4930*/  HMMA.16816.F32.BF16 R60, R4.reuse, R8, R44 ;  /* 0x00000008043c723c */ /* 0x048ff0000004182c */
[----:B------:R-:W-:Y:S01]  /*4940*/  HMMA.16816.F32.BF16 R40, R4, R10, R40 ;  /* 0x0000000a0428723c */ /* 0x000fe20000041828 */
[----:B------:R-:W3:Y:S01]  /*4950*/  LDSM.16.MT88.4 R8, [R229+0x1100] ;  /* 0x00110000e508783b */ /* 0x000ee20000004200 */
[----:B-1----:R-:W-:-:S05]  /*4960*/  FFMA.FTZ R0, R102, c[0x0][0x2d0], -R12 ;  /* 0x0000b40066007a23 */ /* 0x002fca000001080c */
[----:B------:R-:W-:Y:S01]  /*4970*/  F2FP.BF16.PACK_AB R4, R163, R24 ;  /* 0x00000018a304723e */ /* 0x000fe200000010ff */
[----:B------:R1:W-:Y:S02]  /*4980*/  MUFU.EX2 R162, R0 ;  /* 0x0000000000a27308 */ /* 0x0003e40000000800 */
[----:B-1----:R-:W-:-:S06]  /*4990*/  FFMA.FTZ R0, R101, c[0x0][0x2d0], -R12 ;  /* 0x0000b40065007a23 */ /* 0x002fcc000001080c */
[----:B------:R1:W1:Y:S02]  /*49a0*/  MUFU.EX2 R101, R0 ;  /* 0x0000000000657308 */ /* 0x0002640000000800 */
[----:B-1----:R-:W-:Y:S01]  /*49b0*/  FFMA.FTZ R0, R127, c[0x0][0x2d0], -R2 ;  /* 0x0000b4007f007a23 */ /* 0x002fe20000010802 */
[----:B------:R-:W-:-:S05]  /*49c0*/  F2FP.BF16.PACK_AB R6, R101, R162 ;  /* 0x000000a26506723e */ /* 0x000fca00000010ff */
[----:B------:R1:W-:Y:S02]  /*49d0*/  MUFU.EX2 R102, R0 ;  /* 0x0000000000667308 */ /* 0x0003e40000000800 */
[----:B-1----:R-:W-:Y:S02]  /*49e0*/  FFMA.FTZ R0, R126, c[0x0][0x2d0], -R2 ;  /* 0x0000b4007e007a23 */ /* 0x002fe40000010802 */
[----:B------:R-:W-:-:S04]  /*49f0*/  IMAD.MOV.U32 R126, RZ, RZ, R74 ;  /* 0x000000ffff7e7224 */ /* 0x000fc800078e004a */
[----:B------:R1:W1:Y:S02]  /*4a00*/  MUFU.EX2 R25, R0 ;  /* 0x0000000000197308 */ /* 0x0002640000000800 */
[----:B-1----:R-:W-:Y:S01]  /*4a10*/  FFMA.FTZ R0, R125, c[0x0][0x2d0], -R2 ;  /* 0x0000b4007d007a23 */ /* 0x002fe20000010802 */
[----:B------:R-:W-:Y:S01]  /*4a20*/  F2FP.BF16.PACK_AB R5, R25, R102 ;  /* 0x000000661905723e */ /* 0x000fe200000010ff */
[----:B------:R-:W-:-:S04]  /*4a30*/  IMAD.MOV.U32 R125, RZ, RZ, R38 ;  /* 0x000000ffff7d7224 */ /* 0x000fc800078e0026 */
[----:B------:R1:W-:Y:S02]  /*4a40*/  MUFU.EX2 R127, R0 ;  /* 0x00000000007f7308 */ /* 0x0003e40000000800 */
[----:B-1----:R-:W-:-:S06]  /*4a50*/  FFMA.FTZ R0, R128, c[0x0][0x2d0], -R2 ;  /* 0x0000b40080007a23 */ /* 0x002fcc0000010802 */
[----:B------:R-:W1:Y:S02]  /*4a60*/  MUFU.EX2 R124, R0 ;  /* 0x00000000007c7308 */ /* 0x000e640000000800 */
[----:B-1----:R-:W-:Y:S01]  /*4a70*/  F2FP.BF16.PACK_AB R7, R124, R127 ;  /* 0x0000007f7c07723e */ /* 0x002fe200000010ff */
[----:B------:R-:W-:-:S04]  /*4a80*/  IMAD.MOV.U32 R0, RZ, RZ, R35 ;  /* 0x000000ffff007224 */ /* 0x000fc800078e0023 */
[----:B------:R-:W-:Y:S02]  /*4a90*/  FFMA.FTZ R0, R0, c[0x0][0x2d0], -R12 ;  /* 0x0000b40000007a23 */ /* 0x000fe4000001080c */
[C---:B--2---:R-:W-:Y:S07]  /*4aa0*/  HMMA.16816.F32.BF16 R48, R4.reuse, R18, R172 ;  /* 0x000000120430723c */ /* 0x044fee00000418ac */
[----:B------:R-:W-:Y:S01]  /*4ab0*/  IMAD.MOV.U32 R175, RZ, RZ, R36 ;  /* 0x000000ffffaf7224 */ /* 0x000fe200078e0024 */
[----:B----4-:R-:W-:Y:S01]  /*4ac0*/  HMMA.16816.F32.BF16 R76, R4, R20, R76 ;  /* 0x00000014044c723c */ /* 0x010fe2000004184c */
[----:B------:R-:W-:Y:S01]  /*4ad0*/  IMAD.MOV.U32 R173, RZ, RZ, R37 ;  /* 0x000000ffffad7224 */ /* 0x000fe200078e0025 */
[----:B------:R-:W-:-:S02]  /*4ae0*/  MOV R172, R39 ;  /* 0x0000002700ac7202 */ /* 0x000fc40000000f00 */
[----:B------:R-:W-:-:S04]  /*4af0*/  MOV R174, R24 ;  /* 0x0000001800ae7202 */ /* 0x000fc80000000f00 */
[C---:B------:R-:W-:Y:S01]  /*4b00*/  HMMA.16816.F32.BF16 R68, R4.reuse, R22, R180 ;  /* 0x000000160444723c */ /* 0x040fe200000418b4 */
[----:B------:R-:W1:Y:S06]  /*4b10*/  LDSM.16.MT88.4 R20, [R228+0x1100] ;  /* 0x00110000e414783b */ /* 0x000e6c0000004200 */
[----:B------:R-:W-:Y:S01]  /*4b20*/  IMAD.MOV.U32 R180, RZ, RZ, R64 ;  /* 0x000000ffffb47224 */ /* 0x000fe200078e0040 */
[----:B------:R-:W-:Y:S01]  /*4b30*/  HMMA.16816.F32.BF16 R56, R4, R16, R176 ;  /* 0x000000100438723c */ /* 0x000fe200000418b0 */
[----:B------:R-:W2:Y:S01]  /*4b40*/  LDSM.16.MT88.4 R16, [R225+0x4100] ;  /* 0x00410000e110783b */ /* 0x000ea20000004200 */
[----:B------:R-:W-:Y:S01]  /*4b50*/  MOV R182, R33 ;  /* 0x0000002100b67202 */ /* 0x000fe20000000f00 */
[----:B------:R-:W-:-:S02]  /*4b60*/  IMAD.MOV.U32 R183, RZ, RZ, R34 ;  /* 0x000000ffffb77224 */ /* 0x000fc400078e0022 */
[----:B------:R-:W-:Y:S02]  /*4b70*/  IMAD.MOV.U32 R181, RZ, RZ, R131 ;  /* 0x000000ffffb57224 */ /* 0x000fe400078e0083 */
[----:B------:R-:W-:Y:S01]  /*4b80*/  MOV R177, R28 ;  /* 0x0000001c00b17202 */ /* 0x000fe20000000f00 */
[----:B---3--:R-:W-:Y:S01]  /*4b90*/  HMMA.16816.F32.BF16 R36, R4, R8, R164 ;  /* 0x000000080424723c */ /* 0x008fe200000418a4 */
[----:B------:R-:W-:Y:S02]  /*4ba0*/  IMAD.MOV.U32 R176, RZ, RZ, R29 ;  /* 0x000000ffffb07224 */ /* 0x000fe400078e001d */
[----:B------:R-:W-:Y:S02]  /*4bb0*/  IMAD.MOV.U32 R179, RZ, RZ, R26 ;  /* 0x000000ffffb37224 */ /* 0x000fe400078e001a */
[----:B------:R-:W-:Y:S02]  /*4bc0*/  IMAD.MOV.U32 R178, RZ, RZ, R25 ;  /* 0x000000ffffb27224 */ /* 0x000fe400078e0019 */
[----:B------:R-:W-:Y:S01]  /*4bd0*/  IMAD.MOV.U32 R165, RZ, RZ, R30 ;  /* 0x000000ffffa57224 */ /* 0x000fe200078e001e */
[----:B------:R-:W-:Y:S01]  /*4be0*/  MOV R166, R66 ;  /* 0x0000004200a67202 */ /* 0x000fe20000000f00 */
[----:B------:R-:W-:-:S02]  /*4bf0*/  IMAD.MOV.U32 R164, RZ, RZ, R31 ;  /* 0x000000ffffa47224 */ /* 0x000fc400078e001f */
[----:B------:R-:W-:Y:S01]  /*4c00*/  HMMA.16816.F32.BF16 R28, R4, R10, R152 ;  /* 0x0000000a041c723c */ /* 0x000fe20000041898 */
[----:B------:R-:W3:Y:S01]  /*4c10*/  LDSM.16.MT88.4 R8, [R226+0x4100] ;  /* 0x00410000e208783b */ /* 0x000ee20000004200 */
[----:B------:R-:W-:-:S05]  /*4c20*/  IMAD.MOV.U32 R167, RZ, RZ, R67 ;  /* 0x000000ffffa77224 */ /* 0x000fca00078e0043 */
[----:B------:R-:W-:Y:S01]  /*4c30*/  IMAD.MOV.U32 R154, RZ, RZ, R75 ;  /* 0x000000ffff9a7224 */ /* 0x000fe200078e004b */
[----:B------:R-:W-:Y:S01]  /*4c40*/  MOV R153, R72 ;  /* 0x0000004800997202 */ /* 0x000fe20000000f00 */
[----:B------:R-:W-:Y:S01]  /*4c50*/  IMAD.MOV.U32 R152, RZ, RZ, R73 ;  /* 0x000000ffff987224 */ /* 0x000fe200078e0049 */
[----:B------:R-:W-:Y:S01]  /*4c60*/  MOV R155, R27 ;  /* 0x0000001b009b7202 */ /* 0x000fe20000000f00 */
[C---:B-1----:R-:W-:Y:S07]  /*4c70*/  HMMA.16816.F32.BF16 R72, R4.reuse, R20, R168 ;  /* 0x000000140448723c */ /* 0x042fee00000418a8 */
[----:B------:R-:W-:Y:S01]  /*4c80*/  MOV R168, R65 ;  /* 0x0000004100a87202 */ /* 0x000fe20000000f00 */
[----:B------:R-:W-:Y:S01]  /*4c90*/  IMAD.MOV.U32 R171, RZ, RZ, R32 ;  /* 0x000000ffffab7224 */ /* 0x000fe200078e0020 */
[----:B------:R-:W-:Y:S01]  /*4ca0*/  HMMA.16816.F32.BF16 R64, R4, R22, R148 ;  /* 0x000000160440723c */ /* 0x000fe20000041894 */
[----:B------:R-:W1:Y:S01]  /*4cb0*/  LDSM.16.MT88.4 R20, [R229+0x4100] ;  /* 0x00410000e514783b */ /* 0x000e620000004200 */
[----:B------:R-:W-:Y:S01]  /*4cc0*/  IMAD.MOV.U32 R169, RZ, RZ, R130 ;  /* 0x000000ffffa97224 */ /* 0x000fe200078e0082 */
[----:B------:R-:W-:-:S04]  /*4cd0*/  MOV R170, R129 ;  /* 0x0000008100aa7202 */ /* 0x000fc80000000f00 */
[----:B------:R-:W-:Y:S01]  /*4ce0*/  IMAD.MOV.U32 R151, RZ, RZ, R168 ;  /* 0x000000ffff977224 */ /* 0x000fe200078e00a8 */
[C---:B--2---:R-:W-:Y:S01]  /*4cf0*/  HMMA.16816.F32.BF16 R52, R4.reuse, R16, R144 ;  /* 0x000000100434723c */ /* 0x044fe20000041890 */
[----:B------:R-:W-:Y:S01]  /*4d00*/  IMAD.MOV.U32 R168, RZ, RZ, R169 ;  /* 0x000000ffffa87224 */ /* 0x000fe200078e00a9 */
[----:B------:R-:W-:Y:S01]  /*4d10*/  MOV R169, R170 ;  /* 0x000000aa00a97202 */ /* 0x000fe20000000f00 */
[----:B------:R-:W-:Y:S02]  /*4d20*/  IMAD.MOV.U32 R170, RZ, RZ, R171 ;  /* 0x000000ffffaa7224 */ /* 0x000fe400078e00ab */
[----:B------:R-:W-:Y:S01]  /*4d30*/  IMAD.MOV.U32 R171, RZ, RZ, R152 ;  /* 0x000000ffffab7224 */ /* 0x000fe200078e0098 */
[----:B------:R-:W-:Y:S01]  /*4d40*/  MOV R152, R153 ;  /* 0x0000009900987202 */ /* 0x000fe20000000f00 */
[----:B------:R-:W-:Y:S01]  /*4d50*/  IMAD.MOV.U32 R153, RZ, RZ, R154 ;  /* 0x000000ffff997224 */ /* 0x000fe200078e009a */
[----:B------:R-:W-:Y:S01]  /*4d60*/  HMMA.16816.F32.BF16 R44, R4, R18, R140 ;  /* 0x00000012042c723c */ /* 0x000fe2000004188c */
[----:B------:R-:W2:Y:S01]  /*4d70*/  LDSM.16.MT88.4 R16, [R228+0x4100] ;  /* 0x00410000e410783b */ /* 0x000ea20000004200 */
[----:B------:R-:W-:Y:S01]  /*4d80*/  IMAD.MOV.U32 R154, RZ, RZ, R155 ;  /* 0x000000ffff9a7224 */ /* 0x000fe200078e009b */
[----:B------:R-:W-:Y:S01]  /*4d90*/  MOV R155, R164 ;  /* 0x000000a4009b7202 */ /* 0x000fe20000000f00 */
[----:B------:R-:W-:-:S02]  /*4da0*/  IMAD.MOV.U32 R164, RZ, RZ, R165 ;  /* 0x000000ffffa47224 */ /* 0x000fc400078e00a5 */
[----:B------:R-:W-:Y:S01]  /*4db0*/  IMAD.MOV.U32 R165, RZ, RZ, R172 ;  /* 0x000000ffffa57224 */ /* 0x000fe200078e00ac */
[----:B------:R-:W-:Y:S01]  /*4dc0*/  MOV R172, R173 ;  /* 0x000000ad00ac7202 */ /* 0x000fe20000000f00 */
[C---:B---3--:R-:W-:Y:S01]  /*4dd0*/  HMMA.16816.F32.BF16 R32, R4.reuse, R8, R136 ;  /* 0x000000080420723c */ /* 0x048fe20000041888 */
[----:B------:R-:W-:Y:S02]  /*4de0*/  IMAD.MOV.U32 R173, RZ, RZ, R174 ;  /* 0x000000ffffad7224 */ /* 0x000fe400078e00ae */
[----:B------:R-:W-:Y:S01]  /*4df0*/  IMAD.MOV.U32 R174, RZ, RZ, R175 ;  /* 0x000000ffffae7224 */ /* 0x000fe200078e00af */
[----:B------:R-:W-:Y:S01]  /*4e00*/  MOV R175, R176 ;  /* 0x000000b000af7202 */ /* 0x000fe20000000f00 */
[----:B------:R-:W-:Y:S02]  /*4e10*/  IMAD.MOV.U32 R176, RZ, RZ, R177 ;  /* 0x000000ffffb07224 */ /* 0x000fe400078e00b1 */
[----:B------:R-:W-:Y:S01]  /*4e20*/  IMAD.MOV.U32 R177, RZ, RZ, R178 ;  /* 0x000000ffffb17224 */ /* 0x000fe200078e00b2 */
[----:B------:R-:W-:Y:S01]  /*4e30*/  HMMA.16816.F32.BF16 R24, R4, R10, R132 ;  /* 0x0000000a0418723c */ /* 0x000fe20000041884 */
[----:B------:R-:W3:Y:S01]  /*4e40*/  LDSM.16.MT88.4 R8, [R225+0x7100] ;  /* 0x00710000e108783b */ /* 0x000ee20000004200 */
[----:B------:R-:W-:Y:S01]  /*4e50*/  MOV R178, R179 ;  /* 0x000000b300b27202 */ /* 0x000fe20000000f00 */
[----:B------:R-:W-:-:S02]  /*4e60*/  IMAD.MOV.U32 R179, RZ, RZ, R103 ;  /* 0x000000ffffb37224 */ /* 0x000fc400078e0067 */
[----:B------:R4:W-:Y:S03]  /*4e70*/  MUFU.EX2 R103, R0 ;  /* 0x0000000000677308 */ /* 0x0009e60000000800 */
[C---:B-1----:R-:W-:Y:S08]  /*4e80*/  HMMA.16816.F32.BF16 R144, R4.reuse, R20, R120 ;  /* 0x000000140490723c */ /* 0x042ff00000041878 */
[----:B------:R-:W-:Y:S01]  /*4e90*/  HMMA.16816.F32.BF16 R128, R4, R22, R116 ;  /* 0x000000160480723c */ /* 0x000fe20000041874 */
[----:B------:R-:W1:Y:S01]  /*4ea0*/  LDSM.16.MT88.4 R20, [R226+0x7100] ;  /* 0x00710000e214783b */ /* 0x000e620000004200 */
[----:B----4-:R-:W-:-:S04]  /*4eb0*/  FFMA.FTZ R0, R252, c[0x0][0x2d0], -R12 ;  /* 0x0000b400fc007a23 */ /* 0x010fc8000001080c */
[----:B------:R4:W1:Y:S02]  /*4ec0*/  MUFU.EX2 R252, R0 ;  /* 0x0000000000fc7308 */ /* 0x0008640000000800 */
[C---:B--2---:R-:W-:Y:S08]  /*4ed0*/  HMMA.16816.F32.BF16 R116, R4.reuse, R16, R112 ;  /* 0x000000100474723c */ /* 0x044ff00000041870 */
[----:B------:R-:W-:Y:S01]  /*4ee0*/  HMMA.16816.F32.BF16 R112, R4, R18, R104 ;  /* 0x000000120470723c */ /* 0x000fe20000041868 */
[----:B------:R-:W2:Y:S01]  /*4ef0*/  LDSM.16.MT88.4 R16, [R229+0x7100] ;  /* 0x00710000e510783b */ /* 0x000ea20000004200 */
[----:B----4-:R-:W-:-:S06]  /*4f00*/  FFMA.FTZ R0, R251, c[0x0][0x2d0], -R12 ;  /* 0x0000b400fb007a23 */ /* 0x010fcc000001080c */
[C---:B---3--:R-:W-:Y:S01]  /*4f10*/  HMMA.16816.F32.BF16 R96, R4.reuse, R8, R96 ;  /* 0x000000080460723c */ /* 0x048fe20000041860 */
[----:B------:R3:W-:Y:S07]  /*4f20*/  MUFU.EX2 R251, R0 ;  /* 0x0000000000fb7308 */ /* 0x0007ee0000000800 */
[C---:B------:R-:W-:Y:S01]  /*4f30*/  HMMA.16816.F32.BF16 R92, R4.reuse, R10, R92 ;  /* 0x0000000a045c723c */ /* 0x040fe2000004185c */
[----:B------:R-:W4:Y:S07]  /*4f40*/  LDSM.16.MT88.4 R8, [R228+0x7100] ;  /* 0x00710000e408783b */ /* 0x000f2e0000004200 */
[----:B-1----:R-:W-:Y:S01]  /*4f50*/  HMMA.16816.F32.BF16 R120, R4, R22, R88 ;  /* 0x000000160478723c */ /* 0x002fe20000041858 */
[----:B---3--:R-:W-:-:S07]  /*4f60*/  FFMA.FTZ R0, R250, c[0x0][0x2d0], -R12 ;  /* 0x0000b400fa007a23 */ /* 0x008fce000001080c */
[C---:B------:R-:W-:Y:S01]  /*4f70*/  HMMA.16816.F32.BF16 R140, R4.reuse, R20, R108 ;  /* 0x00000014048c723c */ /* 0x040fe2000004186c */
[----:B------:R-:W1:Y:S07]  /*4f80*/  LDSM.16.MT88.4 R20, [R225+0x1900] ;  /* 0x00190000e114783b */ /* 0x000e6e0000004200 */
[C---:B--2---:R-:W-:Y:S08]  /*4f90*/  HMMA.16816.F32.BF16 R108, R4.reuse, R16, R84 ;  /* 0x00000010046c723c */ /* 0x044ff00000041854 */
[C---:B------:R-:W-:Y:S01]  /*4fa0*/  HMMA.16816.F32.BF16 R104, R4.reuse, R18, R80 ;  /* 0x000000120468723c */ /* 0x040fe20000041850 */
[----:B------:R-:W-:Y:S07]  /*4fb0*/  LDSM.16.MT88.4 R16, [R226+0x1900] ;  /* 0x00190000e210783b */ /* 0x000fee0000004200 */
[C---:B----4-:R-:W-:Y:S01]  /*4fc0*/  HMMA.16816.F32.BF16 R88, R4.reuse, R8, R60 ;  /* 0x000000080458723c */ /* 0x050fe2000004183c */
[----:B------:R2:W3:Y:S07]  /*4fd0*/  MUFU.EX2 R60, R0 ;  /* 0x00000000003c7308 */ /* 0x0004ee0000000800 */
[----:B------:R-:W-:Y:S01]  /*4fe0*/  HMMA.16816.F32.BF16 R84, R4, R10, R40 ;  /* 0x0000000a0454723c */ /* 0x000fe20000041828 */
[----:B------:R-:W4:Y:S06]  /*4ff0*/  LDSM.16.MT88.4 R8, [R229+0x1900] ;  /* 0x00190000e508783b */ /* 0x000f2c0000004200 */
[----:B------:R-:W-:Y:S01]  /*5000*/  F2FP.BF16.PACK_AB R4, R252, R103 ;  /* 0x00000067fc04723e */ /* 0x000fe200000010ff */
[----:B--2---:R-:W-:Y:S01]  /*5010*/  FFMA.FTZ R0, R151, c[0x0][0x2d0], -R2 ;  /* 0x0000b40097007a23 */ /* 0x004fe20000010802 */
[----:B---3--:R-:W-:Y:S01]  /*5020*/  F2FP.BF16.PACK_AB R6, R60, R251 ;  /* 0x000000fb3c06723e */ /* 0x008fe200000010ff */
[----:B------:R-:W-:Y:S01]  /*5030*/  IMAD.MOV.U32 R151, RZ, RZ, R168 ;  /* 0x000000ffff977224 */ /* 0x000fe200078e00a8 */
[----:B------:R-:W-:Y:S01]  /*5040*/  MOV R168, R169 ;  /* 0x000000a900a87202 */ /* 0x000fe20000000f00 */
[----:B------:R-:W-:-:S02]  /*5050*/  IMAD.MOV.U32 R169, RZ, RZ, R170 ;  /* 0x000000ffffa97224 */ /* 0x000fc400078e00aa */
[----:B------:R-:W-:Y:S01]  /*5060*/  IMAD.MOV.U32 R170, RZ, RZ, R171 ;  /* 0x000000ffffaa7224 */ /* 0x000fe200078e00ab */
[----:B------:R-:W-:Y:S01]  /*5070*/  MOV R171, R152 ;  /* 0x0000009800ab7202 */ /* 0x000fe20000000f00 */
[----:B------:R-:W-:Y:S01]  /*5080*/  IMAD.MOV.U32 R152, RZ, RZ, R153 ;  /* 0x000000ffff987224 */ /* 0x000fe200078e0099 */
[----:B------:R-:W-:Y:S01]  /*5090*/  MOV R43, R168 ;  /* 0x000000a8002b7202 */ /* 0x000fe20000000f00 */
[----:B------:R-:W-:Y:S01]  /*50a0*/  IMAD.MOV.U32 R153, RZ, RZ, R154 ;  /* 0x000000ffff997224 */ /* 0x000fe200078e009a */
[----:B------:R-:W-:Y:S01]  /*50b0*/  MOV R154, R155 ;  /* 0x0000009b009a7202 */ /* 0x000fe20000000f00 */
[----:B------:R-:W-:Y:S02]  /*50c0*/  IMAD.MOV.U32 R155, RZ, RZ, R164 ;  /* 0x000000ffff9b7224 */ /* 0x000fe400078e00a4 */
[----:B------:R-:W-:Y:S01]  /*50d0*/  IMAD.MOV.U32 R164, RZ, RZ, R165 ;  /* 0x000000ffffa47224 */ /* 0x000fe200078e00a5 */
[----:B------:R-:W-:Y:S01]  /*50e0*/  MOV R150, R154 ;  /* 0x0000009a00967202 */ /* 0x000fe20000000f00 */
[----:B------:R2:W-:Y:S01]  /*50f0*/  MUFU.EX2 R165, R0 ;  /* 0x0000000000a57308 */ /* 0x0005e20000000800 */
[----:B------:R-:W-:-:S02]  /*5100*/  IMAD.MOV.U32 R168, RZ, RZ, R169 ;  /* 0x000000ffffa87224 */ /* 0x000fc400078e00a9 */
[----:B------:R-:W-:Y:S01]  /*5110*/  IMAD.MOV.U32 R169, RZ, RZ, R170 ;  /* 0x000000ffffa97224 */ /* 0x000fe200078e00aa */
[----:B------:R-:W-:Y:S01]  /*5120*/  MOV R170, R171 ;  /* 0x000000ab00aa7202 */ /* 0x000fe20000000f00 */
[----:B------:R-:W-:Y:S02]  /*5130*/  IMAD.MOV.U32 R171, RZ, RZ, R152 ;  /* 0x000000ffffab7224 */ /* 0x000fe400078e0098 */
[----:B------:R-:W-:Y:S01]  /*5140*/  IMAD.MOV.U32 R149, RZ, RZ, R153 ;  /* 0x000000ffff957224 */ /* 0x000fe200078e0099 */
[----:B------:R-:W-:Y:S01]  /*5150*/  MOV R153, R172 ;  /* 0x000000ac00997202 */ /* 0x000fe20000000f00 */
[----:B------:R-:W-:Y:S01]  /*5160*/  IMAD.MOV.U32 R152, RZ, RZ, R164 ;  /* 0x000000ffff987224 */ /* 0x000fe200078e00a4 */
[----:B------:R-:W-:Y:S01]  /*5170*/  MOV R164, R175 ;  /* 0x000000af00a47202 */ /* 0x000fe20000000f00 */
[----:B------:R-:W-:Y:S02]  /*5180*/  IMAD.MOV.U32 R154, RZ, RZ, R173 ;  /* 0x000000ffff9a7224 */ /* 0x000fe400078e00ad */
[----:B------:R-:W-:-:S02]  /*5190*/  IMAD.MOV.U32 R172, RZ, RZ, R176 ;  /* 0x000000ffffac7224 */ /* 0x000fc400078e00b0 */
[----:B------:R-:W-:Y:S02]  /*51a0*/  IMAD.MOV.U32 R173, RZ, RZ, R177 ;  /* 0x000000ffffad7224 */ /* 0x000fe400078e00b1 */
[--C-:B--2---:R-:W-:Y:S02]  /*51b0*/  FFMA.FTZ R0, R167, c[0x0][0x2d0], -R2.reuse ;  /* 0x0000b400a7007a23 */ /* 0x104fe40000010802 */
[----:B------:R-:W-:Y:S02]  /*51c0*/  IMAD.MOV.U32 R175, RZ, RZ, R179 ;  /* 0x000000ffffaf7224 */ /* 0x000fe400078e00b3 */
[----:B------:R2:W3:Y:S02]  /*51d0*/  MUFU.EX2 R167, R0 ;  /* 0x0000000000a77308 */ /* 0x0004e40000000800 */
[----:B--2---:R-:W-:Y:S01]  /*51e0*/  FFMA.FTZ R0, R166, c[0x0][0x2d0], -R2 ;  /* 0x0000b400a6007a23 */ /* 0x004fe20000010802 */
[----:B---3--:R-:W-:-:S05]  /*51f0*/  F2FP.BF16.PACK_AB R5, R167, R165 ;  /* 0x000000a5a705723e */ /* 0x008fca00000010ff */
[----:B------:R2:W-:Y:S02]  /*5200*/  MUFU.EX2 R166, R0 ;  /* 0x0000000000a67308 */ /* 0x0005e40000000800 */
[----:B--2---:R-:W-:Y:S02]  /*5210*/  FFMA.FTZ R0, R151, c[0x0][0x2d0], -R2 ;  /* 0x0000b40097007a23 */ /* 0x004fe40000010802 */
[----:B------:R-:W-:-:S04]  /*5220*/  IMAD.MOV.U32 R151, RZ, RZ, R155 ;  /* 0x000000ffff977224 */ /* 0x000fc800078e009b */
[----:B------:R-:W2:Y:S01]  /*5230*/  MUFU.EX2 R250, R0 ;  /* 0x0000000000fa7308 */ /* 0x000ea20000000800 */
[----:B------:R-:W-:Y:S01]  /*5240*/  IMAD.MOV.U32 R155, RZ, RZ, R174 ;  /* 0x000000ffff9b7224 */ /* 0x000fe200078e00ae */
[----:B------:R-:W-:Y:S02]  /*5250*/  MOV R174, R178 ;  /* 0x000000b200ae7202 */ /* 0x000fe40000000f00 */
[----:B--2---:R-:W-:Y:S01]  /*5260*/  F2FP.BF16.PACK_AB R7, R250, R166 ;  /* 0x000000a6fa07723e */ /* 0x004fe200000010ff */
[----:B------:R-:W-:Y:S02]  /*5270*/  IMAD.MOV.U32 R0, RZ, RZ, R155 ;  /* 0x000000ffff007224 */ /* 0x000fe400078e009b */
[----:B------:R-:W-:Y:S02]  /*5280*/  IMAD.MOV.U32 R155, RZ, RZ, R181 ;  /* 0x000000ffff9b7224 */ /* 0x000fe400078e00b5 */
[----:B------:R-:W-:Y:S02]  /*5290*/  FFMA.FTZ R0, R0, c[0x0][0x2d0], -R12 ;  /* 0x0000b40000007a23 */ /* 0x000fe4000001080c */
[C---:B-1----:R-:W-:Y:S08]  /*52a0*/  HMMA.16816.F32.BF16 R76, R4.reuse, R20, R76 ;  /* 0x00000014044c723c */ /* 0x042ff0000004184c */
[C---:B----4-:R-:W-:Y:S07]  /*52b0*/  HMMA.16816.F32.BF16 R136, R4.reuse, R8, R36 ;  /* 0x000000080488723c */ /* 0x050fee0000041824 */
[----:B------:R-:W-:Y:S01]  /*52c0*/  MOV R39, R125 ;  /* 0x0000007d00277202 */ /* 0x000fe20000000f00 */
[----:B------:R-:W-:Y:S01]  /*52d0*/  IMAD.MOV.U32 R36, RZ, RZ, R126 ;  /* 0x000000ffff247224 */ /* 0x000fe200078e007e */
[----:B------:R-:W-:Y:S01]  /*52e0*/  MOV R38, R124 ;  /* 0x0000007c00267202 */ /* 0x000fe20000000f00 */
[----:B------:R-:W-:Y:S01]  /*52f0*/  IMAD.MOV.U32 R37, RZ, RZ, R127 ;  /* 0x000000ffff257224 */ /* 0x000fe200078e007f */
[C---:B------:R-:W-:Y:S05]  /*5300*/  HMMA.16816.F32.BF16 R176, R4.reuse, R22, R68 ;  /* 0x0000001604b0723c */ /* 0x040fea0000041844 */
[----:B------:R-:W-:Y:S01]  /*5310*/  IMAD.MOV.U32 R20, RZ, RZ, R76 ;  /* 0x000000ffff147224 */ /* 0x000fe200078e004c */
[----:B------:R-:W-:Y:S01]  /*5320*/  MOV R42, R79 ;  /* 0x0000004f002a7202 */ /* 0x000fe20000000f00 */
[----:B------:R-:W-:Y:S01]  /*5330*/  IMAD.MOV.U32 R70, RZ, RZ, R169 ;  /* 0x000000ffff467224 */ /* 0x000fe200078e00a9 */
[----:B------:R-:W-:Y:S01]  /*5340*/  HMMA.16816.F32.BF16 R124, R4, R10, R28 ;  /* 0x0000000a047c723c */ /* 0x000fe2000004181c */
[----:B------:R-:W-:Y:S01]  /*5350*/  MOV R71, R168 ;  /* 0x000000a800477202 */ /* 0x000fe20000000f00 */
[----:B------:R-:W-:Y:S01]  /*5360*/  IMAD.MOV.U32 R69, RZ, RZ, R170 ;  /* 0x000000ffff457224 */ /* 0x000fe200078e00aa */
[----:B------:R-:W-:Y:S01]  /*5370*/  MOV R68, R171 ;  /* 0x000000ab00447202 */ /* 0x000fe20000000f00 */
[----:B------:R-:W1:Y:S01]  /*5380*/  LDSM.16.MT88.4 R8, [R226+0x4900] ;  /* 0x00490000e208783b */ /* 0x000e620000004200 */
[----:B------:R-:W-:-:S02]  /*5390*/  IMAD.MOV.U32 R41, RZ, RZ, R77 ;  /* 0x000000ffff297224 */ /* 0x000fc400078e004d */
[----:B------:R-:W-:Y:S01]  /*53a0*/  MOV R30, R20 ;  /* 0x00000014001e7202 */ /* 0x000fe20000000f00 */
[----:B------:R-:W-:Y:S01]  /*53b0*/  HMMA.16816.F32.BF16 R168, R4, R16, R56 ;  /* 0x0000001004a8723c */ /* 0x000fe20000041838 */
[----:B------:R-:W2:Y:S01]  /*53c0*/  LDSM.16.MT88.4 R20, [R228+0x1900] ;  /* 0x00190000e414783b */ /* 0x000ea20000004200 */
[----:B------:R-:W-:Y:S02]  /*53d0*/  IMAD.MOV.U32 R28, RZ, RZ, R182 ;  /* 0x000000ffff1c7224 */ /* 0x000fe400078e00b6 */
[----:B------:R-:W-:Y:S02]  /*53e0*/  IMAD.MOV.U32 R29, RZ, RZ, R183 ;  /* 0x000000ffff1d7224 */ /* 0x000fe400078e00b7 */
[----:B------:R-:W-:Y:S01]  /*53f0*/  IMAD.MOV.U32 R31, RZ, RZ, R60 ;  /* 0x000000ffff1f7224 */ /* 0x000fe200078e003c */
[----:B------:R-:W-:Y:S01]  /*5400*/  MOV R57, R151 ;  /* 0x0000009700397202 */ /* 0x000fe20000000f00 */
[----:B------:R-:W-:Y:S02]  /*5410*/  IMAD.MOV.U32 R59, RZ, RZ, R149 ;  /* 0x000000ffff3b7224 */ /* 0x000fe400078e0095 */
[----:B------:R-:W-:-:S02]  /*5420*/  IMAD.MOV.U32 R58, RZ, RZ, R150 ;  /* 0x000000ffff3a7224 */ /* 0x000fc400078e0096 */
[----:B------:R-:W-:Y:S01]  /*5430*/  HMMA.16816.F32.BF16 R148, R4, R18, R48 ;  /* 0x000000120494723c */ /* 0x000fe20000041830 */
[----:B------:R-:W3:Y:S01]  /*5440*/  LDSM.16.MT88.4 R16, [R225+0x4900] ;  /* 0x00490000e110783b */ /* 0x000ee20000004200 */
[----:B------:R-:W-:Y:S01]  /*5450*/  IMAD.MOV.U32 R56, RZ, RZ, R152 ;  /* 0x000000ffff387224 */ /* 0x000fe200078e0098 */
[----:B------:R-:W-:Y:S01]  /*5460*/  MOV R152, R175 ;  /* 0x000000af00987202 */ /* 0x000fe20000000f00 */
[----:B------:R-:W-:-:S03]  /*5470*/  IMAD.MOV.U32 R40, RZ, RZ, R78 ;  /* 0x000000ffff287224 */ /* 0x000fc600078e004e */
[----:B------:R-:W-:Y:S01]  /*5480*/  IMAD.MOV.U32 R51, RZ, RZ, R153 ;  /* 0x000000ffff337224 */ /* 0x000fe200078e0099 */
[----:B------:R-:W-:Y:S01]  /*5490*/  MOV R50, R154 ;  /* 0x0000009a00327202 */ /* 0x000fe20000000f00 */
[----:B------:R-:W-:Y:S01]  /*54a0*/  IMAD.MOV.U32 R153, RZ, RZ, R164 ;  /* 0x000000ffff997224 */ /* 0x000fe200078e00a4 */
[----:B------:R-:W-:Y:S01]  /*54b0*/  MOV R154, R172 ;  /* 0x000000ac009a7202 */ /* 0x000fe20000000f00 */
[----:B------:R-:W-:Y:S02]  /*54c0*/  IMAD.MOV.U32 R164, RZ, RZ, R173 ;  /* 0x000000ffffa47224 */ /* 0x000fe400078e00ad */
[----:B------:R-:W-:Y:S02]  /*54d0*/  IMAD.MOV.U32 R48, RZ, RZ, R174 ;  /* 0x000000ffff307224 */ /* 0x000fe400078e00ae */
[----:B------:R-:W-:Y:S01]  /*54e0*/  IMAD.MOV.U32 R49, RZ, RZ, R180 ;  /* 0x000000ffff317224 */ /* 0x000fe200078e00b4 */
[C---:B-1----:R-:W-:Y:S08]  /*54f0*/  HMMA.16816.F32.BF16 R60, R4.reuse, R8, R32 ;  /* 0x00000008043c723c */ /* 0x042ff00000041820 */
[C---:B--2---:R-:W-:Y:S07]  /*5500*/  HMMA.16816.F32.BF16 R180, R4.reuse, R20, R72 ;  /* 0x0000001404b4723c */ /* 0x044fee0000041848 */
[----:B------:R-:W-:Y:S01]  /*5510*/  IMAD.MOV.U32 R72, RZ, RZ, R49 ;  /* 0x000000ffff487224 */ /* 0x000fe200078e0031 */
[----:B------:R-:W-:Y:S01]  /*5520*/  HMMA.16816.F32.BF16 R172, R4, R22, R64 ;  /* 0x0000001604ac723c */ /* 0x000fe20000041840 */
[----:B------:R-:W1:Y:S01]  /*5530*/  LDSM.16.MT88.4 R20, [R229+0x4900] ;  /* 0x00490000e514783b */ /* 0x000e620000004200 */
[----:B------:R-:W-:Y:S01]  /*5540*/  IMAD.MOV.U32 R73, RZ, RZ, R50 ;  /* 0x000000ffff497224 */ /* 0x000fe200078e0032 */
[----:B------:R-:W-:Y:S01]  /*5550*/  MOV R74, R51 ;  /* 0x00000033004a7202 */ /* 0x000fe20000000f00 */
[----:B------:R-:W-:-:S03]  /*5560*/  IMAD.MOV.U32 R75, RZ, RZ, R56 ;  /* 0x000000ffff4b7224 */ /* 0x000fc600078e0038 */
[----:B------:R-:W-:Y:S01]  /*5570*/  MOV R64, R36 ;  /* 0x0000002400407202 */ /* 0x000fe20000000f00 */
[C---:B---3--:R-:W-:Y:S01]  /*5580*/  HMMA.16816.F32.BF16 R132, R4.reuse, R16, R52 ;  /* 0x000000100484723c */ /* 0x048fe20000041834 */
[----:B------:R-:W-:Y:S01]  /*5590*/  IMAD.MOV.U32 R65, RZ, RZ, R37 ;  /* 0x000000ffff417224 */ /* 0x000fe200078e0025 */
[----:B------:R-:W-:Y:S01]  /*55a0*/  MOV R67, R48 ;  /* 0x0000003000437202 */ /* 0x000fe20000000f00 */
[----:B------:R-:W-:Y:S01]  /*55b0*/  IMAD.MOV.U32 R66, RZ, RZ, R38 ;  /* 0x000000ffff427224 */ /* 0x000fe200078e0026 */
[----:B------:R-:W-:Y:S01]  /*55c0*/  MOV R38, R69 ;  /* 0x0000004500267202 */ /* 0x000fe20000000f00 */
[----:B------:R-:W-:Y:S02]  /*55d0*/  IMAD.MOV.U32 R36, RZ, RZ, R70 ;  /* 0x000000ffff247224 */ /* 0x000fe400078e0046 */
[----:B------:R-:W-:Y:S01]  /*55e0*/  IMAD.MOV.U32 R55, RZ, RZ, R31 ;  /* 0x000000ffff377224 */ /* 0x000fe200078e001f */
[----:B------:R-:W-:Y:S01]  /*55f0*/  HMMA.16816.F32.BF16 R80, R4, R18, R44 ;  /* 0x000000120450723c */ /* 0x000fe2000004182c */
[----:B------:R-:W2:Y:S01]  /*5600*/  LDSM.16.MT88.4 R16, [R228+0x4900] ;  /* 0x00490000e410783b */ /* 0x000ea20000004200 */
[----:B------:R-:W-:-:S02]  /*5610*/  IMAD.MOV.U32 R31, RZ, RZ, R68 ;  /* 0x000000ffff1f7224 */ /* 0x000fc400078e0044 */
[----:B------:R-:W-:Y:S02]  /*5620*/  IMAD.MOV.U32 R37, RZ, RZ, R71 ;  /* 0x000000ffff257224 */ /* 0x000fe400078e0047 */
[----:B------:R-:W-:Y:S02]  /*5630*/  IMAD.MOV.U32 R54, RZ, RZ, R30 ;  /* 0x000000ffff367224 */ /* 0x000fe400078e001e */
[----:B------:R-:W-:Y:S01]  /*5640*/  HMMA.16816.F32.BF16 R32, R4, R10, R24 ;  /* 0x0000000a0420723c */ /* 0x000fe20000041818 */
[----:B------:R-:W3:Y:S01]  /*5650*/  LDSM.16.MT88.4 R8, [R225+0x7900] ;  /* 0x00790000e108783b */ /* 0x000ee20000004200 */
[----:B------:R-:W-:-:S06]  /*5660*/  IMAD.MOV.U32 R30, RZ, RZ, R59 ;  /* 0x000000ffff1e7224 */ /* 0x000fcc00078e003b */
[C---:B-1----:R-:W-:Y:S07]  /*5670*/  HMMA.16816.F32.BF16 R76, R4.reuse, R20, R144 ;  /* 0x00000014044c723c */ /* 0x042fee0000041890 */
[----:B------:R-:W-:Y:S01]  /*5680*/  IMAD.MOV.U32 R147, RZ, RZ, R28 ;  /* 0x000000ffff937224 */ /* 0x000fe200078e001c */
[----:B------:R-:W-:Y:S01]  /*5690*/  HMMA.16816.F32.BF16 R68, R4, R22, R128 ;  /* 0x000000160444723c */ /* 0x000fe20000041880 */
[----:B------:R-:W1:Y:S01]  /*56a0*/  LDSM.16.MT88.4 R20, [R226+0x7900] ;  /* 0x00790000e214783b */ /* 0x000e620000004200 */
[----:B------:R-:W-:Y:S01]  /*56b0*/  MOV R146, R29 ;  /* 0x0000001d00927202 */ /* 0x000fe20000000f00 */
[----:B------:R-:W-:Y:S01]  /*56c0*/  IMAD.MOV.U32 R28, RZ, RZ, R57 ;  /* 0x000000ffff1c7224 */ /* 0x000fe200078e0039 */
[----:B------:R-:W-:Y:S01]  /*56d0*/  MOV R29, R58 ;  /* 0x0000003a001d7202 */ /* 0x000fe20000000f00 */
[----:B------:R-:W-:-:S02]  /*56e0*/  IMAD.MOV.U32 R144, RZ, RZ, R30 ;  /* 0x000000ffff907224 */ /* 0x000fc400078e001e */
[----:B------:R-:W-:Y:S01]  /*56f0*/  MOV R129, R73 ;  /* 0x0000004900817202 */ /* 0x000fe20000000f00 */
[----:B--2---:R-:W-:Y:S01]  /*5700*/  HMMA.16816.F32.BF16 R56, R4, R16, R116 ;  /* 0x000000100438723c */ /* 0x004fe20000041874 */
[----:B------:R-:W-:Y:S01]  /*5710*/  MOV R145, R29 ;  /* 0x0000001d00917202 */ /* 0x000fe20000000f00 */
[----:B------:R-:W-:Y:S01]  /*5720*/  IMAD.MOV.U32 R128, RZ, RZ, R74 ;  /* 0x000000ffff807224 */ /* 0x000fe200078e004a */
[----:B------:R-:W-:Y:S01]  /*5730*/  MOV R130, R55 ;  /* 0x0000003700827202 */ /* 0x000fe20000000f00 */
[----:B------:R-:W-:-:S03]  /*5740*/  IMAD.MOV.U32 R131, RZ, RZ, R64 ;  /* 0x000000ffff837224 */ /* 0x000fc600078e0040 */
[----:B------:R-:W-:Y:S01]  /*5750*/  MOV R117, R43 ;  /* 0x0000002b00757202 */ /* 0x000fe20000000f00 */
[----:B------:R-:W-:Y:S01]  /*5760*/  HMMA.16816.F32.BF16 R48, R4, R18, R112 ;  /* 0x000000120430723c */ /* 0x000fe20000041870 */
[----:B------:R-:W-:Y:S01]  /*5770*/  IMAD.MOV.U32 R116, RZ, RZ, R42 ;  /* 0x000000ffff747224 */ /* 0x000fe200078e002a */
[----:B------:R-:W-:Y:S01]  /*5780*/  MOV R119, R75 ;  /* 0x0000004b00777202 */ /* 0x000fe20000000f00 */
[----:B------:R-:W2:Y:S01]  /*5790*/  LDSM.16.MT88.4 R16, [R229+0x7900] ;  /* 0x00790000e510783b */ /* 0x000ea20000004200 */
[----:B------:R-:W-:-:S03]  /*57a0*/  IMAD.MOV.U32 R118, RZ, RZ, R66 ;  /* 0x000000ffff767224 */ /* 0x000fc600078e0042 */
[----:B------:R-:W-:Y:S01]  /*57b0*/  IMAD.MOV.U32 R114, RZ, RZ, R41 ;  /* 0x000000ffff727224 */ /* 0x000fe200078e0029 */
[----:B------:R-:W-:Y:S02]  /*57c0*/  MOV R115, R40 ;  /* 0x0000002800737202 */ /* 0x000fe40000000f00 */
[----:B---3--:R-:W-:Y:S01]  /*57d0*/  HMMA.16816.F32.BF16 R40, R4, R8, R96 ;  /* 0x000000080428723c */ /* 0x008fe20000041860 */
[----:B------:R-:W-:Y:S02]  /*57e0*/  MOV R113, R31 ;  /* 0x0000001f00717202 */ /* 0x000fe40000000f00 */
[----:B------:R-:W-:-:S04]  /*57f0*/  MOV R112, R65 ;  /* 0x0000004100707202 */ /* 0x000fc80000000f00 */
[----:B------:R-:W-:Y:S01]  /*5800*/  IMAD.MOV.U32 R98, RZ, RZ, R28 ;  /* 0x000000ffff627224 */ /* 0x000fe200078e001c */
[----:B------:R-:W-:Y:S01]  /*5810*/  MOV R96, R67 ;  /* 0x0000004300607202 */ /* 0x000fe20000000f00 */
[----:B------:R-:W-:Y:S01]  /*5820*/  HMMA.16816.F32.BF16 R28, R4, R10, R92 ;  /* 0x0000000a041c723c */ /* 0x000fe2000004185c */
[----:B------:R-:W-:Y:S01]  /*5830*/  IMAD.MOV.U32 R97, RZ, RZ, R72 ;  /* 0x000000ffff617224 */ /* 0x000fe200078e0048 */
[----:B------:R-:W3:Y:S01]  /*5840*/  LDSM.16.MT88.4 R8, [R228+0x7900] ;  /* 0x00790000e408783b */ /* 0x000ee20000004200 */
[----:B------:R-:W-:-:S04]  /*5850*/  IMAD.MOV.U32 R99, RZ, RZ, R54 ;  /* 0x000000ffff637224 */ /* 0x000fc800078e0036 */
[----:B------:R-:W-:Y:S01]  /*5860*/  MOV R93, R37 ;  /* 0x00000025005d7202 */ /* 0x000fe20000000f00 */
[----:B-1----:R-:W-:Y:S01]  /*5870*/  HMMA.16816.F32.BF16 R72, R4, R20, R140 ;  /* 0x000000140448723c */ /* 0x002fe2000004188c */
[----:B------:R-:W-:Y:S01]  /*5880*/  MOV R95, R39 ;  /* 0x00000027005f7202 */ /* 0x000fe20000000f00 */
[----:B------:R-:W-:Y:S02]  /*5890*/  IMAD.MOV.U32 R92, RZ, RZ, R36 ;  /* 0x000000ffff5c7224 */ /* 0x000fe400078e0024 */
        /* <DEDUP_REMOVED lines=17> */
[----:B------:R-:W-:Y:S01]  /*59b0*/  IMAD.MOV.U32 R147, RZ, RZ, R185 ;  /* 0x000000ffff937224 */ /* 0x000fe200078e00b9 */
[----:B------:R-:W-:Y:S01]  /*59c0*/  MOV R143, R93 ;  /* 0x0000005d008f7202 */ /* 0x000fe20000000f00 */
[----:B------:R-:W-:Y:S01]  /*59d0*/  HMMA.16816.F32.BF16 R64, R4, R22, R120 ;  /* 0x000000160440723c */ /* 0x000fe20000041878 */
[----:B------:R-:W-:Y:S01]  /*59e0*/  MOV R93, R95 ;  /* 0x0000005f005d7202 */ /* 0x000fe20000000f00 */
[----:B------:R4:W5:Y:S01]  /*59f0*/  LDL.LU R185, [R1+0x64] ;  /* 0x0000640001b97983 */ /* 0x0009620000300800 */
[----:B------:R-:W-:-:S05]  /*5a00*/  MOV R95, R97 ;  /* 0x00000061005f7202 */ /* 0x000fca0000000f00 */
[----:B--2---:R-:W-:Y:S01]  /*5a10*/  HMMA.16816.F32.BF16 R52, R4, R16, R108 ;  /* 0x000000100434723c */ /* 0x004fe2000004186c */
[----:B-1----:R-:W-:Y:S02]  /*5a20*/  FFMA.FTZ R0, R142, c[0x0][0x2d0], -R12 ;  /* 0x0000b4008e007a23 */ /* 0x002fe4000001080c */
[----:B------:R-:W-:Y:S02]  /*5a30*/  IMAD.MOV.U32 R142, RZ, RZ, R92 ;  /* 0x000000ffff8e7224 */ /* 0x000fe400078e005c */
[----:B------:R-:W-:-:S03]  /*5a40*/  IMAD.MOV.U32 R92, RZ, RZ, R94 ;  /* 0x000000ffff5c7224 */ /* 0x000fc600078e005e */
[C---:B------:R-:W-:Y:S01]  /*5a50*/  HMMA.16816.F32.BF16 R44, R4.reuse, R18, R104 ;  /* 0x00000012042c723c */ /* 0x040fe20000041868 */
        /* <DEDUP_REMOVED lines=12> */
[----:B------:R1:W2:Y:S01]  /*5b20*/  MUFU.EX2 R153, R0 ;  /* 0x0000000000997308 */ /* 0x0002a20000000800 */
[----:B------:R-:W-:Y:S01]  /*5b30*/  MOV R92, R94 ;  /* 0x0000005e005c7202 */ /* 0x000fe20000000f00 */
[----:B------:R-:W-:Y:S01]  /*5b40*/  LDSM.16.MT88.4 R16, [R226+0x2100] ;  /* 0x00210000e210783b */ /* 0x000fe20000004200 */
[----:B------:R-:W-:Y:S01]  /*5b50*/  MOV R94, R96 ;  /* 0x00000060005e7202 */ /* 0x000fe20000000f00 */
[----:B---3--:R-:W-:Y:S01]  /*5b60*/  HMMA.16816.F32.BF16 R36, R4, R8, R88 ;  /* 0x000000080424723c */ /* 0x008fe20000041858 */
[----:B------:R-:W-:Y:S01]  /*5b70*/  MOV R96, R98 ;  /* 0x0000006200607202 */ /* 0x000fe20000000f00 */
[----:B------:R4:W5:Y:S01]  /*5b80*/  LDL.LU R184, [R1+0x60] ;  /* 0x0000600001b87983 */ /* 0x0009620000300800 */
[----:B------:R-:W-:Y:S01]  /*5b90*/  MOV R98, R146 ;  /* 0x0000009200627202 */ /* 0x000fe20000000f00 */
[----:B------:R-:W-:Y:S01]  /*5ba0*/  IMAD.MOV.U32 R146, RZ, RZ, R147 ;  /* 0x000000ffff927224 */ /* 0x000fe200078e0093 */
[----:B------:R-:W-:-:S03]  /*5bb0*/  MOV R147, R154 ;  /* 0x0000009a00937202 */ /* 0x000fc60000000f00 */
[----:B------:R-:W-:Y:S01]  /*5bc0*/  HMMA.16816.F32.BF16 R24, R4, R10, R84 ;  /* 0x0000000a0418723c */ /* 0x000fe20000041854 */
[----:B------:R-:W-:Y:S01]  /*5bd0*/  LDSM.16.MT88.4 R8, [R229+0x2100] ;  /* 0x00210000e508783b */ /* 0x000fe20000004200 */
[--C-:B-1----:R-:W-:Y:S02]  /*5be0*/  FFMA.FTZ R0, R141, c[0x0][0x2d0], -R12.reuse ;  /* 0x0000b4008d007a23 */ /* 0x102fe4000001080c */
[----:B------:R-:W-:Y:S02]  /*5bf0*/  IMAD.MOV.U32 R141, RZ, RZ, R143 ;  /* 0x000000ffff8d7224 */ /* 0x000fe400078e008f */
[----:B------:R1:W-:Y:S01]  /*5c00*/  MUFU.EX2 R154, R0 ;  /* 0x00000000009a7308 */ /* 0x0003e20000000800 */
[----:B------:R-:W-:Y:S02]  /*5c10*/  IMAD.MOV.U32 R143, RZ, RZ, R93 ;  /* 0x000000ffff8f7224 */ /* 0x000fe400078e005d */
[----:B------:R-:W-:Y:S01]  /*5c20*/  IMAD.MOV.U32 R93, RZ, RZ, R95 ;  /* 0x000000ffff5d7224 */ /* 0x000fe200078e005f */
[----:B------:R-:W-:Y:S01]  /*5c30*/  MOV R21, R141 ;  /* 0x0000008d00157202 */ /* 0x000fe20000000f00 */
[----:B------:R-:W-:Y:S01]  /*5c40*/  IMAD.MOV.U32 R95, RZ, RZ, R97 ;  /* 0x000000ffff5f7224 */ /* 0x000fe200078e0061 */
[----:B------:R-:W-:Y:S01]  /*5c50*/  MOV R141, R143 ;  /* 0x0000008f008d7202 */ /* 0x000fe20000000f00 */
[----:B------:R-:W-:Y:S01]  /*5c60*/  IMAD.MOV.U32 R97, RZ, RZ, R99 ;  /* 0x000000ffff617224 */ /* 0x000fe200078e0063 */
[----:B------:R-:W-:Y:S01]  /*5c70*/  MOV R143, R93 ;  /* 0x0000005d008f7202 */ /* 0x000fe20000000f00 */
[----:B-1----:R-:W-:-:S02]  /*5c80*/  FFMA.FTZ R0, R140, c[0x0][0x2d0], -R12 ;  /* 0x0000b4008c007a23 */ /* 0x002fc4000001080c */
[----:B------:R-:W-:Y:S02]  /*5c90*/  IMAD.MOV.U32 R140, RZ, RZ, R142 ;  /* 0x000000ffff8c7224 */ /* 0x000fe400078e008e */
[----:B------:R-:W-:Y:S02]  /*5ca0*/  IMAD.MOV.U32 R142, RZ, RZ, R92 ;  /* 0x000000ffff8e7224 */ /* 0x000fe400078e005c */
[----:B------:R-:W-:Y:S02]  /*5cb0*/  IMAD.MOV.U32 R92, RZ, RZ, R94 ;  /* 0x000000ffff5c7224 */ /* 0x000fe400078e005e */
[----:B------:R-:W-:Y:S02]  /*5cc0*/  IMAD.MOV.U32 R94, RZ, RZ, R96 ;  /* 0x000000ffff5e7224 */ /* 0x000fe400078e0060 */
[----:B------:R-:W-:Y:S01]  /*5cd0*/  IMAD.MOV.U32 R96, RZ, RZ, R98 ;  /* 0x000000ffff607224 */ /* 0x000fe200078e0062 */
[----:B------:R-:W-:Y:S02]  /*5ce0*/  MOV R98, R164 ;  /* 0x000000a400627202 */ /* 0x000fe40000000f00 */
[----:B------:R1:W3:Y:S01]  /*5cf0*/  MUFU.EX2 R164, R0 ;  /* 0x0000000000a47308 */ /* 0x0002e20000000800 */
[----:B------:R-:W-:-:S02]  /*5d00*/  MOV R93, R95 ;  /* 0x0000005f005d7202 */ /* 0x000fc40000000f00 */
[----:B------:R-:W-:Y:S01]  /*5d10*/  MOV R95, R97 ;  /* 0x00000061005f7202 */ /* 0x000fe20000000f00 */
        /* <DEDUP_REMOVED lines=12> */
[----:B------:R1:W-:Y:S02]  /*5de0*/  MUFU.EX2 R101, R0 ;  /* 0x0000000000657308 */ /* 0x0003e40000000800 */
[----:B-1----:R-:W-:Y:S02]  /*5df0*/  FFMA.FTZ R0, R21, c[0x0][0x2d0], -R2 ;  /* 0x0000b40015007a23 */ /* 0x002fe40000010802 */
        /* <DEDUP_REMOVED lines=10> */
[----:B------:R-:W-:-:S02]  /*5ea0*/  IMAD.MOV.U32 R118, RZ, RZ, R103 ;  /* 0x000000ffff767224 */ /* 0x000fc400078e0067 */
[----:B------:R1:W1:Y:S01]  /*5eb0*/  MUFU.EX2 R103, R0 ;  /* 0x0000000000677308 */ /* 0x0002620000000800 */
[----:B------:R-:W-:Y:S01]  /*5ec0*/  MOV R122, R140 ;  /* 0x0000008c007a7202 */ /* 0x000fe20000000f00 */
[----:B------:R-:W-:Y:S01]  /*5ed0*/  IMAD.MOV.U32 R123, RZ, RZ, R141 ;  /* 0x000000ffff7b7224 */ /* 0x000fe200078e008d */
[----:B------:R-:W-:Y:S01]  /*5ee0*/  MOV R140, R142 ;  /* 0x0000008e008c7202 */ /* 0x000fe20000000f00 */
[----:B------:R-:W-:Y:S01]  /*5ef0*/  IMAD.MOV.U32 R141, RZ, RZ, R143 ;  /* 0x000000ffff8d7224 */ /* 0x000fe200078e008f */
[----:B------:R-:W-:Y:S01]  /*5f00*/  MOV R142, R92 ;  /* 0x0000005c008e7202 */ /* 0x000fe20000000f00 */
[----:B-1----:R-:W-:Y:S02]  /*5f10*/  FFMA.FTZ R0, R21, c[0x0][0x2d0], -R2 ;  /* 0x0000b40015007a23 */ /* 0x002fe40000010802 */
[----:B------:R-:W1:Y:S01]  /*5f20*/  LDSM.16.MT88.4 R20, [R225+0x2100] ;  /* 0x00210000e114783b */ /* 0x000e620000004200 */
[----:B------:R-:W-:Y:S01]  /*5f30*/  MOV R92, R94 ;  /* 0x0000005e005c7202 */ /* 0x000fe20000000f00 */
[----:B------:R-:W-:Y:S01]  /*5f40*/  IMAD.MOV.U32 R143, RZ, RZ, R93 ;  /* 0x000000ffff8f7224 */ /* 0x000fe200078e005d */
[----:B------:R-:W-:-:S02]  /*5f50*/  MOV R94, R112 ;  /* 0x00000070005e7202 */ /* 0x000fc40000000f00 */
[----:B------:R-:W-:Y:S02]  /*5f60*/  MOV R112, R152 ;  /* 0x0000009800707202 */ /* 0x000fe40000000f00 */
[----:B------:R2:W-:Y:S02]  /*5f70*/  MUFU.EX2 R152, R0 ;  /* 0x0000000000987308 */ /* 0x0005e40000000800 */
[----:B--2---:R-:W-:Y:S01]  /*5f80*/  FFMA.FTZ R0, R122, c[0x0][0x2d0], -R2 ;  /* 0x0000b4007a007a23 */ /* 0x004fe20000010802 */
[----:B------:R-:W-:Y:S02]  /*5f90*/  MOV R122, R143 ;  /* 0x0000008f007a7202 */ /* 0x000fe40000000f00 */
[----:B------:R-:W-:-:S03]  /*5fa0*/  MOV R143, R155 ;  /* 0x0000009b008f7202 */ /* 0x000fc60000000f00 */
[----:B------:R-:W2:Y:S01]  /*5fb0*/  MUFU.EX2 R155, R0 ;  /* 0x00000000009b7308 */ /* 0x000ea20000000800 */
[----:B------:R-:W-:Y:S01]  /*5fc0*/  MOV R110, R141 ;  /* 0x0000008d006e7202 */ /* 0x000fe20000000f00 */
[----:B------:R-:W-:Y:S01]  /*5fd0*/  IMAD.MOV.U32 R109, RZ, RZ, R140 ;  /* 0x000000ffff6d7224 */ /* 0x000fe200078e008c */
[----:B------:R-:W-:Y:S01]  /*5fe0*/  MOV R108, R123 ;  /* 0x0000007b006c7202 */ /* 0x000fe20000000f00 */
[----:B------:R-:W-:Y:S01]  /*5ff0*/  IMAD.MOV.U32 R111, RZ, RZ, R142 ;  /* 0x000000ffff6f7224 */ /* 0x000fe200078e008e */
[----:B------:R-:W-:Y:S01]  /*6000*/  F2FP.BF16.PACK_AB R4, R153, R102 ;  /* 0x000000669904723e */ /* 0x000fe200000010ff */
[----:B------:R-:W-:Y:S01]  /*6010*/  IMAD.MOV.U32 R141, RZ, RZ, R119 ;  /* 0x000000ffff8d7224 */ /* 0x000fe200078e0077 */
[----:B---3--:R-:W-:Y:S02]  /*6020*/  F2FP.BF16.PACK_AB R6, R164, R154 ;  /* 0x0000009aa406723e */ /* 0x008fe400000010ff */
[----:B------:R-:W-:Y:S02]  /*6030*/  F2FP.BF16.PACK_AB R5, R103, R101 ;  /* 0x000000656705723e */ /* 0x000fe400000010ff */
[----:B------:R-:W-:Y:S01]  /*6040*/  MOV R142, R128 ;  /* 0x00000080008e7202 */ /* 0x000fe20000000f00 */
[----:B------:R-:W-:Y:S01]  /*6050*/  IMAD.MOV.U32 R123, RZ, RZ, R112 ;  /* 0x000000ffff7b7224 */ /* 0x000fe200078e0070 */
[----:B--2---:R-:W-:Y:S01]  /*6060*/  F2FP.BF16.PACK_AB R7, R155, R152 ;  /* 0x000000989b07723e */ /* 0x004fe200000010ff */
[----:B------:R-:W-:Y:S01]  /*6070*/  IMAD.MOV.U32 R93, RZ, RZ, R95 ;  /* 0x000000ffff5d7224 */ /* 0x000fe200078e005f */
[----:B------:R-:W-:Y:S01]  /*6080*/  MOV R0, R141 ;  /* 0x0000008d00007202 */ /* 0x000fe20000000f00 */
[----:B------:R-:W-:-:S02]  /*6090*/  IMAD.MOV.U32 R112, RZ, RZ, R160 ;  /* 0x000000ffff707224 */ /* 0x000fc400078e00a0 */
[----:B------:R-:W-:Y:S02]  /*60a0*/  IMAD.MOV.U32 R95, RZ, RZ, R118 ;  /* 0x000000ffff5f7224 */ /* 0x000fe400078e0076 */
[----:B------:R-:W-:Y:S01]  /*60b0*/  IMAD.MOV.U32 R141, RZ, RZ, R142 ;  /* 0x000000ffff8d7224 */ /* 0x000fe200078e008e */
[----:B-1----:R-:W-:Y:S01]  /*60c0*/  HMMA.16816.F32.BF16 R104, R4, R20, R108 ;  /* 0x000000140468723c */ /* 0x002fe2000004186c */
[----:B------:R-:W-:Y:S01]  /*60d0*/  MOV R142, R143 ;  /* 0x0000008f008e7202 */ /* 0x000fe20000000f00 */
[----:B------:R-:W-:-:S05]  /*60e0*/  IMAD.MOV.U32 R143, RZ, RZ, R112 ;  /* 0x000000ffff8f7224 */ /* 0x000fca00078e0070 */
[----:B------:R-:W-:Y:S01]  /*60f0*/  MOV R108, R113 ;  /* 0x00000071006c7202 */ /* 0x000fe20000000f00 */
[C---:B------:R-:W-:Y:S01]  /*6100*/  HMMA.16816.F32.BF16 R84, R4.reuse, R22, R176 ;  /* 0x000000160454723c */ /* 0x040fe200000418b0 */
[----:B------:R-:W-:Y:S01]  /*6110*/  IMAD.MOV.U32 R111, RZ, RZ, R122 ;  /* 0x000000ffff6f7224 */ /* 0x000fe200078e007a */
[----:B------:R-:W-:Y:S01]  /*6120*/  MOV R110, R123 ;  /* 0x0000007b006e7202 */ /* 0x000fe20000000f00 */
[----:B------:R-:W1:Y:S04]  /*6130*/  LDSM.16.MT88.4 R20, [R228+0x2100] ;  /* 0x00210000e414783b */ /* 0x000e680000004200 */
[----:B------:R-:W-:Y:S01]  /*6140*/  IMAD.MOV.U32 R178, RZ, RZ, R114 ;  /* 0x000000ffffb27224 */ /* 0x000fe200078e0072 */
[----:B------:R-:W-:Y:S01]  /*6150*/  MOV R179, R115 ;  /* 0x0000007300b37202 */ /* 0x000fe20000000f00 */
[C---:B------:R-:W-:Y:S07]  /*6160*/  HMMA.16816.F32.BF16 R88, R4.reuse, R18, R148 ;  /* 0x000000120458723c */ /* 0x040fee0000041894 */
[----:B------:R-:W-:Y:S01]  /*6170*/  IMAD.MOV.U32 R151, RZ, RZ, R92 ;  /* 0x000000ffff977224 */ /* 0x000fe200078e005c */
[C---:B------:R-:W-:Y:S01]  /*6180*/  HMMA.16816.F32.BF16 R112, R4.reuse, R16, R168 ;  /* 0x000000100470723c */ /* 0x040fe200000418a8 */
[----:B------:R-:W-:Y:S01]  /*6190*/  MOV R150, R93 ;  /* 0x0000005d00967202 */ /* 0x000fe20000000f00 */
[----:B------:R-:W-:Y:S01]  /*61a0*/  IMAD.MOV.U32 R149, RZ, RZ, R94 ;  /* 0x000000ffff957224 */ /* 0x000fe200078e005e */
[----:B------:R-:W-:Y:S01]  /*61b0*/  MOV R148, R95 ;  /* 0x0000005f00947202 */ /* 0x000fe20000000f00 */
[----:B------:R-:W2:Y:S04]  /*61c0*/  LDSM.16.MT88.4 R16, [R225+0x5100] ;  /* 0x00510000e110783b */ /* 0x000ea80000004200 */
[C---:B------:R-:W-:Y:S08]  /*61d0*/  HMMA.16816.F32.BF16 R120, R4.reuse, R8, R136 ;  /* 0x000000080478723c */ /* 0x040ff00000041888 */
[----:B------:R-:W-:Y:S01]  /*61e0*/  HMMA.16816.F32.BF16 R92, R4, R10, R124 ;  /* 0x0000000a045c723c */ /* 0x000fe2000004187c */
[----:B------:R-:W3:Y:S01]  /*61f0*/  LDSM.16.MT88.4 R8, [R226+0x5100] ;  /* 0x00510000e208783b */ /* 0x000ee20000004200 */
[----:B------:R-:W-:-:S05]  /*6200*/  IMAD.MOV.U32 R118, RZ, RZ, R161 ;  /* 0x000000ffff767224 */ /* 0x000fca00078e00a1 */
        /* <DEDUP_REMOVED lines=16> */
[C---:B-1----:R-:W-:Y:S07]  /*6310*/  HMMA.16816.F32.BF16 R128, R4.reuse, R20, R180 ;  /* 0x000000140480723c */ /* 0x042fee00000418b4 */
[----:B------:R-:W-:Y:S01]  /*6320*/  IMAD.MOV.U32 R182, RZ, RZ, R144 ;  /* 0x000000ffffb67224 */ /* 0x000fe200078e0090 */
[----:B--2---:R-:W-:Y:S01]  /*6330*/  HMMA.16816.F32.BF16 R136, R4, R16, R132 ;  /* 0x000000100488723c */ /* 0x004fe20000041884 */
[----:B------:R-:W-:-:S06]  /*6340*/  MOV R183, R145 ;  /* 0x0000009100b77202 */ /* 0x000fcc0000000f00 */
[----:B------:R-:W-:Y:S01]  /*6350*/  IMAD.MOV.U32 R134, RZ, RZ, R146 ;  /* 0x000000ffff867224 */ /* 0x000fe200078e0092 */
[----:B------:R-:W-:Y:S01]  /*6360*/  MOV R135, R147 ;  /* 0x0000009300877202 */ /* 0x000fe20000000f00 */
[C---:B---3--:R-:W-:Y:S08]  /*6370*/  HMMA.16816.F32.BF16 R32, R4.reuse, R10, R32 ;  /* 0x0000000a0420723c */ /* 0x048ff00000041820 */
[C---:B------:R-:W-:Y:S01]  /*6380*/  HMMA.16816.F32.BF16 R144, R4.reuse, R8, R60 ;  /* 0x000000080490723c */ /* 0x040fe2000004183c */
[----:B------:R-:W1:Y:S07]  /*6390*/  LDSM.16.MT88.4 R8, [R225+0x8100] ;  /* 0x00810000e108783b */ /* 0x000e6e0000004200 */
[C---:B------:R-:W-:Y:S01]  /*63a0*/  HMMA.16816.F32.BF16 R172, R4.reuse, R22, R172 ;  /* 0x0000001604ac723c */ /* 0x040fe200000418ac */
[----:B------:R-:W2:Y:S07]  /*63b0*/  LDSM.16.MT88.4 R20, [R229+0x5100] ;  /* 0x00510000e514783b */ /* 0x000eae0000004200 */
[C---:B------:R-:W-:Y:S01]  /*63c0*/  HMMA.16816.F32.BF16 R80, R4.reuse, R18, R80 ;  /* 0x000000120450723c */ /* 0x040fe20000041850 */
[----:B------:R-:W3:Y:S07]  /*63d0*/  LDSM.16.MT88.4 R16, [R228+0x5100] ;  /* 0x00510000e410783b */ /* 0x000eee0000004200 */
[C---:B-1----:R-:W-:Y:S08]  /*63e0*/  HMMA.16816.F32.BF16 R40, R4.reuse, R8, R40 ;  /* 0x000000080428723c */ /* 0x042ff00000041828 */
[C---:B------:R-:W-:Y:S01]  /*63f0*/  HMMA.16816.F32.BF16 R28, R4.reuse, R10, R28 ;  /* 0x0000000a041c723c */ /* 0x040fe2000004181c */
[----:B------:R-:W1:Y:S07]  /*6400*/  LDSM.16.MT88.4 R8, [R228+0x8100] ;  /* 0x00810000e408783b */ /* 0x000e6e0000004200 */
[C---:B--2---:R-:W-:Y:S08]  /*6410*/  HMMA.16816.F32.BF16 R76, R4.reuse, R20, R76 ;  /* 0x00000014044c723c */ /* 0x044ff0000004184c */
[C---:B------:R-:W-:Y:S01]  /*6420*/  HMMA.16816.F32.BF16 R68, R4.reuse, R22, R68 ;  /* 0x000000160444723c */ /* 0x040fe20000041844 */
[----:B------:R-:W2:Y:S07]  /*6430*/  LDSM.16.MT88.4 R20, [R226+0x8100] ;  /* 0x00810000e214783b */ /* 0x000eae0000004200 */
[C---:B---3--:R-:W-:Y:S08]  /*6440*/  HMMA.16816.F32.BF16 R60, R4.reuse, R16, R56 ;  /* 0x00000010043c723c */ /* 0x048ff00000041838 */
[----:B------:R-:W-:Y:S01]  /*6450*/  HMMA.16816.F32.BF16 R48, R4, R18, R48 ;  /* 0x000000120430723c */ /* 0x000fe20000041830 */
[----:B------:R-:W3:Y:S01]  /*6460*/  LDSM.16.MT88.4 R16, [R229+0x8100] ;  /* 0x00810000e510783b */ /* 0x000ee20000004200 */
[----:B------:R-:W-:-:S06]  /*6470*/  FFMA.FTZ R0, R0, c[0x0][0x2d0], -R12 ;  /* 0x0000b40000007a23 */ /* 0x000fcc000001080c */
[----:B-1----:R-:W-:Y:S01]  /*6480*/  HMMA.16816.F32.BF16 R24, R4, R10, R24 ;  /* 0x0000000a0418723c */ /* 0x002fe20000041818 */
[----:B------:R1:W-:Y:S01]  /*6490*/  MUFU.EX2 R11, R0 ;  /* 0x00000000000b7308 */ /* 0x0003e20000000800 */
[----:B------:R-:W-:Y:S01]  /*64a0*/  IMAD.MOV.U32 R180, RZ, RZ, R178 ;  /* 0x000000ffffb47224 */ /* 0x000fe200078e00b2 */
[----:B------:R-:W-:-:S05]  /*64b0*/  MOV R181, R179 ;  /* 0x000000b300b57202 */ /* 0x000fca0000000f00 */
[----:B------:R-:W-:Y:S01]  /*64c0*/  HMMA.16816.F32.BF16 R36, R4, R8, R36 ;  /* 0x000000080424723c */ /* 0x000fe20000041824 */
[----:B-1----:R-:W-:-:S04]  /*64d0*/  FFMA.FTZ R0, R134, c[0x0][0x2d0], -R12 ;  /* 0x0000b40086007a23 */ /* 0x002fc8000001080c */
[----:B------:R1:W1:Y:S03]  /*64e0*/  MUFU.EX2 R10, R0 ;  /* 0x00000000000a7308 */ /* 0x0002660000000800 */
[----:B--2---:R-:W-:Y:S01]  /*64f0*/  HMMA.16816.F32.BF16 R168, R4, R20, R72 ;  /* 0x0000001404a8723c */ /* 0x004fe20000041848 */
[----:B-1----:R-:W-:-:S07]  /*6500*/  FFMA.FTZ R0, R135, c[0x0][0x2d0], -R12 ;  /* 0x0000b40087007a23 */ /* 0x002fce000001080c */
[----:B------:R-:W-:Y:S01]  /*6510*/  HMMA.16816.F32.BF16 R20, R4, R22, R64 ;  /* 0x000000160414723c */ /* 0x000fe20000041840 */
[----:B------:R-:W-:Y:S01]  /*6520*/  IMAD.MOV.U32 R74, RZ, RZ, R183 ;  /* 0x000000ffff4a7224 */ /* 0x000fe200078e00b7 */
[----:B------:R-:W-:Y:S01]  /*6530*/  MOV R57, R116 ;  /* 0x0000007400397202 */ /* 0x000fe20000000f00 */
[----:B------:R1:W-:Y:S01]  /*6540*/  MUFU.EX2 R9, R0 ;  /* 0x0000000000097308 */ /* 0x0003e20000000800 */
[----:B------:R-:W-:-:S04]  /*6550*/  IMAD.MOV.U32 R58, RZ, RZ, R117 ;  /* 0x000000ffff3a7224 */ /* 0x000fc800078e0075 */
[----:B---3--:R-:W-:Y:S01]  /*6560*/  HMMA.16816.F32.BF16 R176, R4, R16, R52 ;  /* 0x0000001004b0723c */ /* 0x008fe20000041834 */
[----:B------:R-:W-:-:S07]  /*6570*/  IMAD.MOV.U32 R59, RZ, RZ, R119 ;  /* 0x000000ffff3b7224 */ /* 0x000fce00078e0077 */
[----:B------:R-:W-:Y:S01]  /*6580*/  HMMA.16816.F32.BF16 R44, R4, R18, R44 ;  /* 0x00000012042c723c */ /* 0x000fe2000004182c */
[----:B------:R-:W-:Y:S01]  /*6590*/  MOV R73, R124 ;  /* 0x0000007c00497202 */ /* 0x000fe20000000f00 */
[----:B------:R-:W-:Y:S01]  /*65a0*/  IMAD.MOV.U32 R75, RZ, RZ, R125 ;  /* 0x000000ffff4b7224 */ /* 0x000fe200078e007d */
[----:B------:R-:W-:Y:S01]  /*65b0*/  MOV R56, R127 ;  /* 0x0000007f00387202 */ /* 0x000fe20000000f00 */
[----:B-1----:R-:W-:Y:S01]  /*65c0*/  FFMA.FTZ R0, R180, c[0x0][0x2d0], -R12 ;  /* 0x0000b400b4007a23 */ /* 0x002fe2000001080c */
[----:B------:R-:W-:Y:S03]  /*65d0*/  LDSM.16.MT88.4 R132, [R228+0x2900] ;  /* 0x00290000e484783b */ /* 0x000fe60000004200 */
[----:B------:R1:W2:Y:S01]  /*65e0*/  MUFU.EX2 R8, R0 ;  /* 0x0000000000087308 */ /* 0x0002a20000000800 */
[----:B------:R-:W-:Y:S01]  /*65f0*/  MOV R183, R118 ;  /* 0x0000007600b77202 */ /* 0x000fe20000000f00 */
[----:B------:R-:W-:Y:S01]  /*6600*/  IMAD.MOV.U32 R99, RZ, RZ, R163 ;  /* 0x000000ffff637224 */ /* 0x000fe200078e00a3 */
[----:B------:R-:W3:Y:S01]  /*6610*/  LDSM.16.MT88.4 R116, [R226+0x2900] ;  /* 0x00290000e274783b */ /* 0x000ee20000004200 */
[----:B------:R-:W-:-:S02]  /*6620*/  IMAD.MOV.U32 R180, RZ, RZ, R150 ;  /* 0x000000ffffb47224 */ /* 0x000fc400078e0096 */
[----:B------:R-:W-:Y:S01]  /*6630*/  IMAD.MOV.U32 R97, RZ, RZ, R162 ;  /* 0x000000ffff617224 */ /* 0x000fe200078e00a2 */
[----:B------:R-:W-:Y:S01]  /*6640*/  MOV R17, R96 ;  /* 0x0000006000117202 */ /* 0x000fe20000000f00 */
[----:B------:R-:W-:Y:S01]  /*6650*/  LDSM.16.MT88.4 R64, [R228+0x5900] ;  /* 0x00590000e440783b */ /* 0x000fe20000004200 */
[--C-:B-1----:R-:W-:Y:S01]  /*6660*/  FFMA.FTZ R0, R181, c[0x0][0x2d0], -R2.reuse ;  /* 0x0000b400b5007a23 */ /* 0x102fe20000010802 */
[----:B------:R-:W-:Y:S02]  /*6670*/  MOV R19, R98 ;  /* 0x0000006200137202 */ /* 0x000fe40000000f00 */
[----:B------:R4:W5:Y:S01]  /*6680*/  LDL.LU R163, [R1+0x5c] ;  /* 0x00005c0001a37983 */ /* 0x0009620000300800 */
[----:B------:R1:W-:Y:S01]  /*6690*/  MUFU.EX2 R7, R0 ;  /* 0x0000000000077308 */ /* 0x0003e20000000800 */
[----:B------:R-:W-:Y:S01]  /*66a0*/  MOV R181, R149 ;  /* 0x0000009500b57202 */ /* 0x000fe20000000f00 */
[----:B------:R-:W-:Y:S01]  /*66b0*/  IMAD.MOV.U32 R150, RZ, RZ, R109 ;  /* 0x000000ffff967224 */ /* 0x000fe200078e006d */
[----:B------:R-:W-:Y:S01]  /*66c0*/  MOV R149, R110 ;  /* 0x0000006e00957202 */ /* 0x000fe20000000f00 */
[----:B------:R-:W-:Y:S01]  /*66d0*/  IMAD.MOV.U32 R16, RZ, RZ, R97 ;  /* 0x000000ffff107224 */ /* 0x000fe200078e0061 */
[----:B------:R-:W-:Y:S01]  /*66e0*/  F2FP.BF16.PACK_AB R96, R10, R11 ;  /* 0x0000000b0a60723e */ /* 0x000fe200000010ff */
[----:B------:R-:W-:Y:S01]  /*66f0*/  IMAD.MOV.U32 R18, RZ, RZ, R99 ;  /* 0x000000ffff127224 */ /* 0x000fe200078e0063 */
[----:B--2---:R-:W-:Y:S01]  /*6700*/  F2FP.BF16.PACK_AB R98, R8, R9 ;  /* 0x000000090862723e */ /* 0x004fe200000010ff */
[----:B------:R4:W5:Y:S04]  /*6710*/  LDL.LU R162, [R1+0x58] ;  /* 0x0000580001a27983 */ /* 0x0009680000300800 */
[----:B------:R4:W5:Y:S01]  /*6720*/  LDL.LU R161, [R1+0x54] ;  /* 0x0000540001a17983 */ /* 0x0009620000300800 */
[----:B-1----:R-:W-:-:S03]  /*6730*/  FFMA.FTZ R0, R182, c[0x0][0x2d0], -R2 ;  /* 0x0000b400b6007a23 */ /* 0x002fc60000010802 */
[----:B------:R4:W5:Y:S01]  /*6740*/  LDL.LU R160, [R1+0x50] ;  /* 0x0000500001a07983 */ /* 0x0009620000300800 */
[----:B------:R-:W-:Y:S01]  /*6750*/  IMAD.MOV.U32 R182, RZ, RZ, R148 ;  /* 0x000000ffffb67224 */ /* 0x000fe200078e0094 */
[----:B------:R1:W2:Y:S01]  /*6760*/  MUFU.EX2 R6, R0 ;  /* 0x0000000000067308 */ /* 0x0002a20000000800 */
[----:B------:R-:W-:Y:S01]  /*6770*/  IMAD.MOV.U32 R148, RZ, RZ, R111 ;  /* 0x000000ffff947224 */ /* 0x000fe200078e006f */
[----:B------:R4:W5:Y:S04]  /*6780*/  LDL.LU R159, [R1+0x4c] ;  /* 0x00004c00019f7983 */ /* 0x0009680000300800 */
[----:B------:R4:W5:Y:S04]  /*6790*/  LDL.LU R158, [R1+0x48] ;  /* 0x00004800019e7983 */ /* 0x0009680000300800 */
[----:B------:R4:W5:Y:S04]  /*67a0*/  LDL.LU R157, [R1+0x44] ;  /* 0x00004400019d7983 */ /* 0x0009680000300800 */
[----:B------:R4:W5:Y:S01]  /*67b0*/  LDL.LU R156, [R1+0x40] ;  /* 0x00004000019c7983 */ /* 0x0009620000300800 */
[----:B-1----:R-:W-:-:S02]  /*67c0*/  FFMA.FTZ R0, R126, c[0x0][0x2d0], -R2 ;  /* 0x0000b4007e007a23 */ /* 0x002fc40000010802 */
[----:B------:R-:W-:Y:S01]  /*67d0*/  FFMA.FTZ R2, R151, c[0x0][0x2d0], -R2 ;  /* 0x0000b40097027a23 */ /* 0x000fe20000010802 */
[----:B------:R-:W-:Y:S01]  /*67e0*/  MOV R151, R108 ;  /* 0x0000006c00977202 */ /* 0x000fe20000000f00 */
[----:B------:R-:W1:Y:S04]  /*67f0*/  LDSM.16.MT88.4 R124, [R229+0x2900] ;  /* 0x00290000e57c783b */ /* 0x000e680000004200 */
[----:B------:R-:W1:Y:S01]  /*6800*/  LDSM.16.MT88.4 R108, [R225+0x2900] ;  /* 0x00290000e16c783b */ /* 0x000e620000004200 */
[----:B------:R3:W-:Y:S08]  /*6810*/  MUFU.EX2 R5, R0 ;  /* 0x0000000000057308 */ /* 0x0007f00000000800 */
[----:B------:R-:W4:Y:S01]  /*6820*/  MUFU.EX2 R4, R2 ;  /* 0x0000000200047308 */ /* 0x000f220000000800 */
[----:B--2---:R-:W-:Y:S01]  /*6830*/  F2FP.BF16.PACK_AB R97, R6, R7 ;  /* 0x000000070661723e */ /* 0x004fe200000010ff */
[----:B---3--:R-:W-:-:S04]  /*6840*/  FADD.FTZ R0, R74, R73 ;  /* 0x000000494a007221 */ /* 0x008fc80000010000 */
[----:B------:R-:W-:Y:S02]  /*6850*/  FADD.FTZ R0, R75, R0 ;  /* 0x000000004b007221 */ /* 0x000fe40000010000 */
[----:B------:R-:W-:Y:S01]  /*6860*/  LDSM.16.MT88.4 R72, [R225+0x8900] ;  /* 0x00890000e148783b */ /* 0x000fe20000004200 */
[----:B----4-:R-:W-:Y:S01]  /*6870*/  F2FP.BF16.PACK_AB R99, R4, R5 ;  /* 0x000000050463723e */ /* 0x010fe200000010ff */
[----:B------:R-:W-:Y:S02]  /*6880*/  FADD.FTZ R2, R15, R14 ;  /* 0x0000000e0f027221 */ /* 0x000fe40000010000 */
[----:B------:R-:W-:Y:S02]  /*6890*/  FADD.FTZ R12, R56, R0 ;  /* 0x00000000380c7221 */ /* 0x000fe40000010000 */
[----:B------:R-:W-:Y:S02]  /*68a0*/  FADD.FTZ R2, R13, R2 ;  /* 0x000000020d027221 */ /* 0x000fe40000010000 */
[----:B------:R-:W-:Y:S01]  /*68b0*/  IMAD.MOV.U32 R0, RZ, RZ, R58 ;  /* 0x000000ffff007224 */ /* 0x000fe200078e003a */
[----:B------:R-:W-:Y:S03]  /*68c0*/  HMMA.16816.F32.BF16 R112, R96, R116, R112 ;  /* 0x000000746070723c */ /* 0x000fe60000041870 */
[----:B------:R-:W-:-:S05]  /*68d0*/  FADD.FTZ R0, R0, R2 ;  /* 0x0000000200007221 */ /* 0x000fca0000010000 */
[C---:B------:R-:W-:Y:S07]  /*68e0*/  HMMA.16816.F32.BF16 R116, R96.reuse, R118, R88 ;  /* 0x000000766074723c */ /* 0x040fee0000041858 */
[----:B------:R-:W-:Y:S01]  /*68f0*/  MOV R90, R141 ;  /* 0x0000008d005a7202 */ /* 0x000fe20000000f00 */
[----:B------:R-:W-:Y:S01]  /*6900*/  IMAD.MOV.U32 R91, RZ, RZ, R142 ;  /* 0x000000ffff5b7224 */ /* 0x000fe200078e008e */
[----:B-1----:R-:W-:Y:S03]  /*6910*/  HMMA.16816.F32.BF16 R120, R96, R124, R120 ;  /* 0x0000007c6078723c */ /* 0x002fe60000041878 */
[----:B------:R-:W-:-:S02]  /*6920*/  FADD.FTZ R2, R90, R12 ;  /* 0x0000000c5a027221 */ /* 0x000fc40000010000 */
[----:B------:R-:W-:-:S03]  /*6930*/  FADD.FTZ R0, R91, R0 ;  /* 0x000000005b007221 */ /* 0x000fc60000010000 */
[C---:B------:R-:W-:Y:S01]  /*6940*/  HMMA.16816.F32.BF16 R104, R96.reuse, R108, R104 ;  /* 0x0000006c6068723c */ /* 0x040fe20000041868 */
[----:B------:R-:W-:Y:S01]  /*6950*/  IMAD.MOV.U32 R13, RZ, RZ, R150 ;  /* 0x000000ffff0d7224 */ /* 0x000fe200078e0096 */
[----:B------:R-:W-:Y:S01]  /*6960*/  MOV R15, R151 ;  /* 0x00000097000f7202 */ /* 0x000fe20000000f00 */
[----:B------:R-:W-:Y:S01]  /*6970*/  IMAD.MOV.U32 R14, RZ, RZ, R140 ;  /* 0x000000ffff0e7224 */ /* 0x000fe200078e008c */
[----:B------:R-:W-:Y:S04]  /*6980*/  LDSM.16.MT88.4 R88, [R229+0x8900] ;  /* 0x00890000e558783b */ /* 0x000fe80000004200 */
[C---:B------:R-:W-:Y:S07]  /*6990*/  HMMA.16816.F32.BF16 R124, R96.reuse, R126, R92 ;  /* 0x0000007e607c723c */ /* 0x040fee000004185c */
[----:B------:R-:W-:Y:S01]  /*69a0*/  MOV R95, R143 ;  /* 0x0000008f005f7202 */ /* 0x000fe20000000f00 */
[----:B------:R-:W-:Y:S01]  /*69b0*/  HMMA.16816.F32.BF16 R108, R96, R110, R84 ;  /* 0x0000006e606c723c */ /* 0x000fe20000041854 */
[----:B------:R-:W-:Y:S06]  /*69c0*/  LDSM.16.MT88.4 R140, [R225+0x5900] ;  /* 0x00590000e18c783b */ /* 0x000fec0000004200 */
[----:B------:R-:W-:Y:S01]  /*69d0*/  MOV R84, R149 ;  /* 0x0000009500547202 */ /* 0x000fe20000000f00 */
[----:B------:R-:W-:-:S04]  /*69e0*/  FADD.FTZ R2, R95, R2 ;  /* 0x000000025f027221 */ /* 0x000fc80000010000 */
[----:B------:R-:W-:Y:S02]  /*69f0*/  FADD.FTZ R0, R84, R0 ;  /* 0x0000000054007221 */ /* 0x000fe40000010000 */
[----:B------:R-:W-:Y:S02]  /*6a00*/  FADD.FTZ R2, R13, R2 ;  /* 0x000000020d027221 */ /* 0x000fe40000010000 */
[----:B------:R-:W-:Y:S02]  /*6a10*/  IMAD.MOV.U32 R85, RZ, RZ, R148 ;  /* 0x000000ffff557224 */ /* 0x000fe400078e0094 */
[----:B------:R-:W-:Y:S01]  /*6a20*/  FADD.FTZ R0, R15, R0 ;  /* 0x000000000f007221 */ /* 0x000fe20000010000 */
[----:B------:R-:W-:Y:S01]  /*6a30*/  MOV R86, R59 ;  /* 0x0000003b00567202 */ /* 0x000fe20000000f00 */
[----:B------:R-:W-:Y:S01]  /*6a40*/  FADD.FTZ R2, R14, R2 ;  /* 0x000000020e027221 */ /* 0x000fe20000010000 */
[----:B------:R-:W-:Y:S01]  /*6a50*/  MOV R87, R57 ;  /* 0x0000003900577202 */ /* 0x000fe20000000f00 */
[----:B------:R-:W-:Y:S01]  /*6a60*/  FADD.FTZ R0, R85, R0 ;  /* 0x0000000055007221 */ /* 0x000fe20000010000 */
[----:B------:R-:W1:Y:S01]  /*6a70*/  LDSM.16.MT88.4 R12, [R228+0x8900] ;  /* 0x00890000e40c783b */ /* 0x000e620000004200 */
[----:B------:R-:W-:-:S02]  /*6a80*/  FADD.FTZ R2, R86, R2 ;  /* 0x0000000256027221 */ /* 0x000fc40000010000 */
[----:B------:R-:W-:Y:S01]  /*6a90*/  FADD.FTZ R0, R87, R0 ;  /* 0x0000000057007221 */ /* 0x000fe20000010000 */
[----:B------:R-:W2:Y:S01]  /*6aa0*/  LDSM.16.MT88.4 R56, [R229+0x5900] ;  /* 0x00590000e538783b */ /* 0x000ea20000004200 */
[----:B------:R-:W-:Y:S02]  /*6ab0*/  FADD.FTZ R2, R18, R2 ;  /* 0x0000000212027221 */ /* 0x000fe40000010000 */
[----:B------:R-:W-:Y:S01]  /*6ac0*/  FADD.FTZ R0, R19, R0 ;  /* 0x0000000013007221 */ /* 0x000fe20000010000 */
[----:B------:R-:W3:Y:S01]  /*6ad0*/  LDSM.16.MT88.4 R148, [R226+0x5900] ;  /* 0x00590000e294783b */ /* 0x000ee20000004200 */
        /* <DEDUP_REMOVED lines=15> */
[----:B------:R-:W-:Y:S01]  /*6bd0*/  FADD.FTZ R0, R103, R0 ;  /* 0x0000000067007221 */ /* 0x000fe20000010000 */
[C---:B-1----:R-:W-:Y:S07]  /*6be0*/  HMMA.16816.F32.BF16 R92, R96.reuse, R12, R36 ;  /* 0x0000000c605c723c */ /* 0x042fee0000041824 */
[----:B------:R-:W-:Y:S01]  /*6bf0*/  FADD.FTZ R12, R154, R2 ;  /* 0x000000029a0c7221 */ /* 0x000fe20000010000 */
[----:B------:R-:W-:Y:S01]  /*6c00*/  HMMA.16816.F32.BF16 R136, R96, R140, R136 ;  /* 0x0000008c6088723c */ /* 0x000fe20000041888 */
[----:B------:R-:W-:-:S02]  /*6c10*/  FADD.FTZ R2, R152, R0 ;  /* 0x0000000098027221 */ /* 0x000fc40000010000 */
[----:B------:R-:W-:-:S05]  /*6c20*/  FADD.FTZ R0, R164, R12 ;  /* 0x0000000ca4007221 */ /* 0x000fca0000010000 */
[----:B------:R-:W-:Y:S01]  /*6c30*/  HMMA.16816.F32.BF16 R140, R96, R142, R80 ;  /* 0x0000008e608c723c */ /* 0x000fe20000041850 */
[----:B------:R-:W1:Y:S01]  /*6c40*/  LDSM.16.MT88.4 R80, [R226+0x8900] ;  /* 0x00890000e250783b */ /* 0x000e620000004200 */
        /* <DEDUP_REMOVED lines=8> */
[----:B------:R-:W-:-:S05]  /*6cd0*/  FADD.FTZ R0, R4, R5 ;  /* 0x0000000504007221 */ /* 0x000fca0000010000 */
[----:B------:R4:W-:Y:S04]  /*6ce0*/  STL [R1+0x4], R0 ;  /* 0x0000040001007387 */ /* 0x0009e80000100800 */
[----:B------:R4:W-:Y:S01]  /*6cf0*/  STL [R1], R2 ;  /* 0x0000000201007387 */ /* 0x0009e20000100800 */
[C---:B--2---:R-:W-:Y:S08]  /*6d00*/  HMMA.16816.F32.BF16 R52, R96.reuse, R56, R76 ;  /* 0x000000386034723c */ /* 0x044ff0000004184c */
[C---:B------:R-:W-:Y:S08]  /*6d10*/  HMMA.16816.F32.BF16 R56, R96.reuse, R58, R68 ;  /* 0x0000003a6038723c */ /* 0x040ff00000041844 */
[C---:B------:R-:W-:Y:S08]  /*6d20*/  HMMA.16816.F32.BF16 R128, R96.reuse, R132, R128 ;  /* 0x000000846080723c */ /* 0x040ff00000041880 */
[C---:B---3--:R-:W-:Y:S08]  /*6d30*/  HMMA.16816.F32.BF16 R144, R96.reuse, R148, R144 ;  /* 0x000000946090723c */ /* 0x048ff00000041890 */
[C---:B------:R-:W-:Y:S08]  /*6d40*/  HMMA.16816.F32.BF16 R60, R96.reuse, R64, R60 ;  /* 0x00000040603c723c */ /* 0x040ff0000004183c */
[C---:B------:R-:W-:Y:S08]  /*6d50*/  HMMA.16816.F32.BF16 R68, R96.reuse, R72, R40 ;  /* 0x000000486044723c */ /* 0x040ff00000041828 */
        /* <DEDUP_REMOVED lines=10> */
[----:B----4-:R-:W2:Y:S01]  /*6e00*/  LDL.LU R183, [R1+0x30] ;  /* 0x0000300001b77983 */ /* 0x010ea20000300800 */
[----:B------:R-:W-:-:S02]  /*6e10*/  IMAD.MOV.U32 R102, RZ, RZ, R3 ;  /* 0x000000ffff667224 */ /* 0x000fc400078e0003 */
[----:B------:R-:W-:Y:S01]  /*6e20*/  IMAD.MOV.U32 R101, RZ, RZ, R100 ;  /* 0x000000ffff657224 */ /* 0x000fe200078e0064 */
[----:B------:R-:W3:Y:S01]  /*6e30*/  LDL.LU.64 R180, [R1+0x28] ;  /* 0x0000280001b47983 */ /* 0x000ee20000300a00 */
[----:B--2---:R-:W-:-:S03]  /*6e40*/  IADD3 R250, R183, -0x2, RZ ;  /* 0xfffffffeb7fa7810 */ /* 0x004fc60007ffe0ff */
[----:B------:R-:W2:Y:S01]  /*6e50*/  LDL.LU.64 R182, [R1+0x38] ;  /* 0x0000380001b67983 */ /* 0x000ea20000300a00 */
[----:B---3--:R-:W-:Y:S02]  /*6e60*/  MOV R3, R181 ;  /* 0x000000b500037202 */ /* 0x008fe40000000f00 */
[----:B--2---:R-:W-:-:S05]  /*6e70*/  MOV R2, R182 ;  /* 0x000000b600027202 */ /* 0x004fca0000000f00 */
[----:B------:R1:W-:Y:S02]  /*6e80*/  STL.64 [R1+0x8], R2 ;  /* 0x0000080201007387 */ /* 0x0003e40000100a00 */
.L_x_25:
[----:B------:R-:W2:Y:S01]  /*6e90*/  LDL.64 R20, [R1+0x8] ;  /* 0x0000080001147983 */ /* 0x000ea20000100a00 */
[----:B------:R-:W-:Y:S04]  /*6ea0*/  DEPBAR.LE SB0, 0x0 ;  /* 0x000080000000791a */ /* 0x000fe80000000000 */
[----:B----4-:R-:W-:Y:S01]  /*6eb0*/  SHF.R.S32.HI R0, RZ, 0x1f, R250 ;  /* 0x0000001fff007819 */ /* 0x010fe200000114fa */
[----:B------:R-:W-:Y:S01]  /*6ec0*/  BAR.SYNC.DEFER_BLOCKING 0x0 ;  /* 0x0000000000007b1d */ /* 0x000fe20000010000 */
[----:B-1----:R-:W-:Y:S01]  /*6ed0*/  IMAD.WIDE.U32 R2, R250, c[0x0][0x208], RZ ;  /* 0x00008200fa027a25 */ /* 0x002fe200078e00ff */
[----:B------:R-:W-:Y:S02]  /*6ee0*/  MOV R44, c[0x0][0x208] ;  /* 0x00008200002c7a02 */ /* 0x000fe40000000f00 */
[----:B------:R-:W-:Y:S01]  /*6ef0*/  MOV R100, 0x6 ;  /* 0x0000000600647802 */ /* 0x000fe20000000f00 */
[----:B------:R-:W-:Y:S01]  /*6f00*/  IMAD R0, R0, c[0x0][0x208], RZ ;  /* 0x0000820000007a24 */ /* 0x000fe200078e02ff */
[----:B------:R-:W-:Y:S02]  /*6f10*/  SHF.L.U32 R44, R44, 0x6, RZ ;  /* 0x000000062c2c7819 */ /* 0x000fe400000006ff */
[----:B------:R-:W-:Y:S01]  /*6f20*/  MOV R37, c[0x0][0x208] ;  /* 0x0000820000257a02 */ /* 0x000fe20000000f00 */
[----:B------:R-:W-:Y:S01]  /*6f30*/  IMAD R0, R250, c[0x0][0x20c], R0 ;  /* 0x00008300fa007a24 */ /* 0x000fe200078e0200 */
[----:B-----5:R-:W-:Y:S02]  /*6f40*/  STL [R1+0x40], R231 ;  /* 0x000040e701007387 */ /* 0x020fe40000100800 */
[----:B------:R-:W-:Y:S02]  /*6f50*/  SHF.L.U64.HI R37, R37, R100, c[0x0][0x20c] ;  /* 0x0000830025257619 */ /* 0x000fe40000010264 */
[----:B------:R-:W-:Y:S01]  /*6f60*/  IADD3 R0, R3, R0, RZ ;  /* 0x0000000003007210 */ /* 0x000fe20007ffe0ff */
[----:B------:R-:W-:Y:S04]  /*6f70*/  STL [R1+0x44], R248 ;  /* 0x000044f801007387 */ /* 0x000fe80000100800 */
        /* <DEDUP_REMOVED lines=19> */
[----:B------:R-:W-:Y:S04]  /*70b0*/  STL [R1+0x50], R245 ;  /* 0x000050f501007387 */ /* 0x000fe80000100800 */
        /* <DEDUP_REMOVED lines=24> */
[----:B--2---:R-:W-:Y:S04]  /*7240*/  IADD3 R2, P2, R2, R44, RZ ;  /* 0x0000002c02027210 */ /* 0x004fe80007f5e0ff */
[----:B------:R-:W-:Y:S02]  /*7250*/  IADD3.X R3, R3, R37, RZ, P2, !PT ;  /* 0x0000002503037210 */ /* 0x000fe400017fe4ff */
[----:B------:R-:W-:Y:S03]  /*7260*/  IADD3 R44, P0, R44, R2, RZ ;  /* 0x000000022c2c7210 */ /* 0x000fe60007f1e0ff */
[----:B------:R2:W-:Y:S01]  /*7270*/  LDGSTS.E.BYPASS.LTC128B.128 [R249+0x1100], [R2.64], !P6 ;  /* 0x0110000002f97fae */ /* 0x0005e2000f101d44 */
[----:B------:R-:W-:Y:S02]  /*7280*/  IADD3.X R45, R37, R3, RZ, P0, !PT ;  /* 0x00000003252d7210 */ /* 0x000fe400007fe4ff */
[C---:B----4-:R-:W-:Y:S01]  /*7290*/  HMMA.16816.F32.BF16 R36, R156.reuse, R40, RZ ;  /* 0x000000289c24723c */ /* 0x050fe200000418ff */
[C---:B------:R-:W-:Y:S02]  /*72a0*/  ISETP.GT.AND P0, PT, R250.reuse, RZ, PT ;  /* 0x000000fffa00720c */ /* 0x040fe40003f04270 */
[----:B------:R-:W-:Y:S02]  /*72b0*/  IADD3 R250, R250, -0x1, RZ ;  /* 0xfffffffffafa7810 */ /* 0x000fe40007ffe0ff */
[----:B------:R2:W-:Y:S03]  /*72c0*/  LDGSTS.E.BYPASS.LTC128B.128 [R249+0x4100], [R2.64+0x80], !P5 ;  /* 0x0410008002f97fae */ /* 0x0005e6000e901d44 */
[C---:B------:R-:W-:Y:S05]  /*72d0*/  HMMA.16816.F32.BF16 R40, R156.reuse, R42, RZ ;  /* 0x0000002a9c28723c */ /* 0x040fea00000418ff */
        /* <DEDUP_REMOVED lines=231> */
[----:B------:R-:W-:Y:S05]  /*8150*/  FMUL.FTZ R20, R20, c[0x0][0x320] ;  /* 0x0000c80014147a20 */ /* 0x000fea0000410000 */
[----:B------:R-:W1:Y:S01]  /*8160*/  MUFU.TANH R174, R16 ;  /* 0x0000001000ae7308 */ /* 0x000e620000002400 */
[----:B------:R-:W-:Y:S02]  /*8170*/  FMUL.FTZ R21, R21, c[0x0][0x320] ;  /* 0x0000c80015157a20 */ /* 0x000fe40000410000 */
[----:B------:R-:W-:Y:S01]  /*8180*/  FMUL.FTZ R22, R22, c[0x0][0x320] ;  /* 0x0000c80016167a20 */ /* 0x000fe20000410000 */
[----:B--2---:R-:W-:Y:S01]  /*8190*/  FMNMX.FTZ R2, R176, R2, !PT ;  /* 0x00000002b0027209 */ /* 0x004fe20007810000 */
[----:B------:R-:W-:Y:S02]  /*81a0*/  FMUL.FTZ R23, R23, c[0x0][0x320] ;  /* 0x0000c80017177a20 */ /* 0x000fe40000410000 */
[----:B------:R-:W-:Y:S02]  /*81b0*/  FMUL.FTZ R26, R26, c[0x0][0x320] ;  /* 0x0000c8001a1a7a20 */ /* 0x000fe40000410000 */
[----:B------:R-:W-:Y:S01]  /*81c0*/  FMUL.FTZ R27, R27, c[0x0][0x320] ;  /* 0x0000c8001b1b7a20 */ /* 0x000fe20000410000 */
[----:B------:R-:W2:Y:S01]  /*81d0*/  MUFU.TANH R175, R17 ;  /* 0x0000001100af7308 */ /* 0x000ea20000002400 */
[----:B------:R-:W-:Y:S02]  /*81e0*/  FMUL.FTZ R24, R24, c[0x0][0x320] ;  /* 0x0000c80018187a20 */ /* 0x000fe40000410000 */
[----:B------:R-:W-:Y:S01]  /*81f0*/  FMUL.FTZ R25, R25, c[0x0][0x320] ;  /* 0x0000c80019197a20 */ /* 0x000fe20000410000 */
[----:B---3--:R-:W-:Y:S01]  /*8200*/  FMNMX.FTZ R2, R178, R2, !PT ;  /* 0x00000002b2027209 */ /* 0x008fe20007810000 */
[C---:B-1----:R-:W-:Y:S05]  /*8210*/  HMMA.16816.F32.BF16 R28, R220.reuse, R8, R28 ;  /* 0x00000008dc1c723c */ /* 0x042fea000004181c */
[----:B------:R-:W1:Y:S03]  /*8220*/  MUFU.TANH R177, R18 ;  /* 0x0000001200b17308 */ /* 0x000e660000002400 */
[C---:B------:R-:W-:Y:S01]  /*8230*/  HMMA.16816.F32.BF16 R32, R220.reuse, R10, R32 ;  /* 0x0000000adc20723c */ /* 0x040fe20000041820 */
[----:B------:R-:W3:Y:S01]  /*8240*/  LDSM.16.M88.4 R8, [R227+0x8800] ;  /* 0x00880000e308783b */ /* 0x000ee20000000200 */
[----:B------:R-:W-:Y:S04]  /*8250*/  DEPBAR.LE SB0, 0x0 ;  /* 0x000080000000791a */ /* 0x000fe80000000000 */
[----:B------:R-:W-:Y:S01]  /*8260*/  FMNMX.FTZ R0, R174, R0, !PT ;  /* 0x00000000ae007209 */ /* 0x000fe20007810000 */
[----:B------:R-:W1:Y:S01]  /*8270*/  MUFU.TANH R183, R20 ;  /* 0x0000001400b77308 */ /* 0x000e620000002400 */
[C---:B------:R-:W-:Y:S01]  /*8280*/  HMMA.16816.F32.BF16 R36, R220.reuse, R4, R36 ;  /* 0x00000004dc24723c */ /* 0x040fe20000041824 */
[----:B------:R-:W-:Y:S04]  /*8290*/  BAR.SYNC.DEFER_BLOCKING 0x0 ;  /* 0x0000000000007b1d */ /* 0x000fe80000010000 */
[----:B--2---:R-:W-:Y:S03]  /*82a0*/  FMNMX.FTZ R0, R175, R0, !PT ;  /* 0x00000000af007209 */ /* 0x004fe60007810000 */
[C---:B------:R-:W-:Y:S04]  /*82b0*/  HMMA.16816.F32.BF16 R40, R220.reuse, R6, R40 ;  /* 0x00000006dc28723c */ /* 0x040fe80000041828 */
[----:B------:R-:W-:Y:S01]  /*82c0*/  FMUL.FTZ R28, R28, c[0x0][0x320] ;  /* 0x0000c8001c1c7a20 */ /* 0x000fe20000410000 */
[----:B-1----:R-:W-:Y:S01]  /*82d0*/  FMNMX.FTZ R2, R177, R2, !PT ;  /* 0x00000002b1027209 */ /* 0x002fe20007810000 */
[----:B------:R-:W-:Y:S02]  /*82e0*/  FMUL.FTZ R29, R29, c[0x0][0x320] ;  /* 0x0000c8001d1d7a20 */ /* 0x000fe40000410000 */
[----:B------:R-:W-:Y:S04]  /*82f0*/  FMUL.FTZ R30, R30, c[0x0][0x320] ;  /* 0x0000c8001e1e7a20 */ /* 0x000fe80000410000 */
[----:B------:R-:W-:Y:S02]  /*8300*/  FMUL.FTZ R31, R31, c[0x0][0x320] ;  /* 0x0000c8001f1f7a20 */ /* 0x000fe40000410000 */
[----:B------:R-:W-:Y:S01]  /*8310*/  @P0 IMAD.WIDE.U32 R6, R250, c[0x0][0x1e0], RZ ;  /* 0x00007800fa060a25 */ /* 0x000fe200078e00ff */
[----:B------:R-:W-:Y:S03]  /*8320*/  FMNMX.FTZ R0, R183, R0, !PT ;  /* 0x00000000b7007209 */ /* 0x000fe60007810000 */
[----:B------:R-:W-:Y:S01]  /*8330*/  FMUL.FTZ R36, R36, c[0x0][0x320] ;  /* 0x0000c80024247a20 */ /* 0x000fe20000410000 */
[----:B------:R-:W-:Y:S01]  /*8340*/  MUFU.TANH R18, R28 ;  /* 0x0000001c00127308 */ /* 0x000fe20000002400 */
[----:B------:R-:W-:Y:S02]  /*8350*/  FMUL.FTZ R37, R37, c[0x0][0x320] ;  /* 0x0000c80025257a20 */ /* 0x000fe40000410000 */
[----:B------:R-:W-:Y:S02]  /*8360*/  FMUL.FTZ R38, R38, c[0x0][0x320] ;  /* 0x0000c80026267a20 */ /* 0x000fe40000410000 */
[----:B------:R-:W-:Y:S01]  /*8370*/  FMUL.FTZ R39, R39, c[0x0][0x320] ;  /* 0x0000c80027277a20 */ /* 0x000fe20000410000 */
[C---:B---3--:R-:W-:Y:S03]  /*8380*/  HMMA.16816.F32.BF16 R44, R220.reuse, R8, R44 ;  /* 0x00000008dc2c723c */ /* 0x048fe6000004182c */
        /* <DEDUP_REMOVED lines=18> */
[----:B------:R-:W-:Y:S01]  /*84b0*/  MUFU.TANH R20, R43 ;  /* 0x0000002b00147308 */ /* 0x000fe20000002400 */
[----:B------:R-:W-:Y:S02]  /*84c0*/  FMUL.FTZ R49, R49, c[0x0][0x320] ;  /* 0x0000c80031317a20 */ /* 0x000fe40000410000 */
[----:B------:R-:W-:Y:S01]  /*84d0*/  FMUL.FTZ R50, R50, c[0x0][0x320] ;  /* 0x0000c80032327a20 */ /* 0x000fe20000410000 */
[----:B-1----:R-:W-:Y:S06]  /*84e0*/  FMNMX.FTZ R0, R182, R0, !PT ;  /* 0x00000000b6007209 */ /* 0x002fec0007810000 */
[----:B------:R-:W1:Y:S01]  /*84f0*/  MUFU.TANH R251, R22 ;  /* 0x0000001600fb7308 */ /* 0x000e620000002400 */
[----:B---3--:R-:W-:Y:S09]  /*8500*/  FMNMX.FTZ R2, R179, R2, !PT ;  /* 0x00000002b3027209 */ /* 0x008ff20007810000 */
[----:B------:R-:W3:Y:S10]  /*8510*/  MUFU.TANH R246, R23 ;  /* 0x0000001700f67308 */ /* 0x000ef40000002400 */
[----:B------:R-:W3:Y:S01]  /*8520*/  MUFU.TANH R181, R24 ;  /* 0x0000001800b57308 */ /* 0x000ee20000002400 */
[----:B-1----:R-:W-:Y:S09]  /*8530*/  FMNMX.FTZ R2, R251, R2, !PT ;  /* 0x00000002fb027209 */ /* 0x002ff20007810000 */
[----:B------:R-:W1:Y:S01]  /*8540*/  MUFU.TANH R180, R25 ;  /* 0x0000001900b47308 */ /* 0x000e620000002400 */
[----:B---3--:R-:W-:Y:S04]  /*8550*/  MOV R43, R246 ;  /* 0x000000f6002b7202 */ /* 0x008fe80000000f00 */
[----:B------:R-:W-:Y:S05]  /*8560*/  FMNMX.FTZ R2, R43, R2, !PT ;  /* 0x000000022b027209 */ /* 0x000fea0007810000 */
[----:B------:R-:W3:Y:S01]  /*8570*/  MUFU.TANH R252, R26 ;  /* 0x0000001a00fc7308 */ /* 0x000ee20000002400 */
[----:B------:R-:W-:Y:S09]  /*8580*/  FMNMX.FTZ R0, R181, R0, !PT ;  /* 0x00000000b5007209 */ /* 0x000ff20007810000 */
[----:B------:R-:W3:Y:S01]  /*8590*/  MUFU.TANH R245, R27 ;  /* 0x0000001b00f57308 */ /* 0x000ee20000002400 */
[----:B-1----:R-:W-:Y:S04]  /*85a0*/  FMNMX.FTZ R0, R180, R0, !PT ;  /* 0x00000000b4007209 */ /* 0x002fe80007810000 */
[----:B------:R-:W-:Y:S05]  /*85b0*/  FMNMX.FTZ R0, R18, R0, !PT ;  /* 0x0000000012007209 */ /* 0x000fea0007810000 */
[----:B------:R1:W-:Y:S01]  /*85c0*/  MUFU.TANH R247, R41 ;  /* 0x0000002900f77308 */ /* 0x0003e20000002400 */
[----:B------:R-:W-:Y:S02]  /*85d0*/  FMNMX.FTZ R0, R155, R0, !PT ;  /* 0x000000009b007209 */ /* 0x000fe40007810000 */
[----:B---3--:R-:W-:Y:S07]  /*85e0*/  FMNMX.FTZ R2, R252, R2, !PT ;  /* 0x00000002fc027209 */ /* 0x008fee0007810000 */
        /* <DEDUP_REMOVED lines=8> */
[----:B------:R-:W-:Y:S10]  /*8670*/  MUFU.TANH R159, R49 ;  /* 0x00000031009f7308 */ /* 0x000ff40000002400 */
[----:B------:R-:W3:Y:S01]  /*8680*/  MUFU.TANH R154, R32 ;  /* 0x00000020009a7308 */ /* 0x000ee20000002400 */
[----:B-1----:R-:W-:Y:S04]  /*8690*/  MOV R42, R231 ;  /* 0x000000e7002a7202 */ /* 0x002fe80000000f00 */
[----:B------:R-:W-:Y:S05]  /*86a0*/  FMNMX.FTZ R2, R42, R2, !PT ;  /* 0x000000022a027209 */ /* 0x000fea0007810000 */
[----:B------:R-:W1:Y:S10]  /*86b0*/  MUFU.TANH R100, R33 ;  /* 0x0000002100647308 */ /* 0x000e740000002400 */
[----:B------:R-:W1:Y:S01]  /*86c0*/  MUFU.TANH R244, R34 ;  /* 0x0000002200f47308 */ /* 0x000e620000002400 */
[----:B---3--:R-:W-:Y:S09]  /*86d0*/  FMNMX.FTZ R0, R154, R0, !PT ;  /* 0x000000009a007209 */ /* 0x008ff20007810000 */
[----:B------:R3:W-:Y:S01]  /*86e0*/  MUFU.TANH R19, R40 ;  /* 0x0000002800137308 */ /* 0x0007e20000002400 */
[----:B-1----:R-:W-:Y:S04]  /*86f0*/  MOV R49, R100 ;  /* 0x0000006400317202 */ /* 0x002fe80000000f00 */
[----:B------:R-:W-:Y:S05]  /*8700*/  FMNMX.FTZ R0, R49, R0, !PT ;  /* 0x0000000031007209 */ /* 0x000fea0007810000 */
[----:B------:R-:W1:Y:S10]  /*8710*/  MUFU.TANH R17, R36 ;  /* 0x0000002400117308 */ /* 0x000e740000002400 */
[----:B------:R-:W-:Y:S01]  /*8720*/  MUFU.TANH R16, R37 ;  /* 0x0000002500107308 */ /* 0x000fe20000002400 */
[----:B---3--:R-:W-:Y:S04]  /*8730*/  MOV R40, R244 ;  /* 0x000000f400287202 */ /* 0x008fe80000000f00 */
[----:B------:R-:W-:Y:S05]  /*8740*/  FMNMX.FTZ R2, R40, R2, !PT ;  /* 0x0000000228027209 */ /* 0x000fea0007810000 */
[----:B------:R-:W3:Y:S01]  /*8750*/  MUFU.TANH R24, R35 ;  /* 0x0000002300187308 */ /* 0x000ee20000002400 */
[----:B-1----:R-:W-:Y:S02]  /*8760*/  FMNMX.FTZ R0, R17, R0, !PT ;  /* 0x0000000011007209 */ /* 0x002fe40007810000 */
[----:B----4-:R-:W-:Y:S02]  /*8770*/  @P0 MOV R5, R13 ;  /* 0x0000000d00050202 */ /* 0x010fe40000000f00 */
[----:B------:R-:W-:Y:S05]  /*8780*/  MOV R12, c[0x0][0x1e0] ;  /* 0x00007800000c7a02 */ /* 0x000fea0000000f00 */
[----:B------:R-:W-:Y:S01]  /*8790*/  MUFU.TANH R27, R44 ;  /* 0x0000002c001b7308 */ /* 0x000fe20000002400 */
[----:B------:R-:W-:Y:S09]  /*87a0*/  MOV R13, c[0x0][0x1e4] ;  /* 0x00007900000d7a02 */ /* 0x000ff20000000f00 */
[----:B------:R-:W-:Y:S01]  /*87b0*/  MUFU.TANH R26, R45 ;  /* 0x0000002d001a7308 */ /* 0x000fe20000002400 */
[----:B---3--:R-:W-:Y:S02]  /*87c0*/  FMNMX.FTZ R3, R24, R2, !PT ;  /* 0x0000000218037209 */ /* 0x008fe40007810000 */
[----:B------:R-:W-:Y:S01]  /*87d0*/  FMNMX.FTZ R2, R16, R0, !PT ;  /* 0x0000000010027209 */ /* 0x000fe20007810000 */
[----:B------:R-:W-:Y:S01]  /*87e0*/  FMUL.FTZ R0, R51, c[0x0][0x320] ;  /* 0x0000c80033007a20 */ /* 0x000fe20000410000 */
[----:B------:R-:W-:Y:S05]  /*87f0*/  MOV R51, R155 ;  /* 0x0000009b00337202 */ /* 0x000fea0000000f00 */
[----:B------:R-:W1:Y:S01]  /*8800*/  MUFU.TANH R23, R38 ;  /* 0x0000002600177308 */ /* 0x000e620000002400 */
[----:B------:R-:W-:Y:S09]  /*8810*/  FMNMX.FTZ R2, R19, R2, !PT ;  /* 0x0000000213027209 */ /* 0x000ff20007810000 */
[----:B------:R3:W-:Y:S10]  /*8820*/  MUFU.TANH R152, R0 ;  /* 0x0000000000987308 */ /* 0x0007f40000002400 */
[----:B------:R-:W4:Y:S01]  /*8830*/  MUFU.TANH R22, R39 ;  /* 0x0000002700167308 */ /* 0x000f220000002400 */
[----:B-1----:R-:W-:Y:S09]  /*8840*/  FMNMX.FTZ R3, R23, R3, !PT ;  /* 0x0000000317037209 */ /* 0x002ff20007810000 */
[----:B------:R-:W1:Y:S01]  /*8850*/  MUFU.TANH R244, R46 ;  /* 0x0000002e00f47308 */ /* 0x000e620000002400 */
[----:B---3--:R-:W-:Y:S04]  /*8860*/  FMNMX.FTZ R0, R247, R2, !PT ;  /* 0x00000002f7007209 */ /* 0x008fe80007810000 */
[----:B------:R-:W-:Y:S05]  /*8870*/  FMNMX.FTZ R0, R27, R0, !PT ;  /* 0x000000001b007209 */ /* 0x000fea0007810000 */
[----:B------:R-:W3:Y:S01]  /*8880*/  MUFU.TANH R245, R47 ;  /* 0x0000002f00f57308 */ /* 0x000ee20000002400 */
[----:B------:R-:W-:Y:S02]  /*8890*/  FMNMX.FTZ R0, R26, R0, !PT ;  /* 0x000000001a007209 */ /* 0x000fe40007810000 */
[----:B----4-:R-:W-:Y:S02]  /*88a0*/  FMNMX.FTZ R3, R22, R3, !PT ;  /* 0x0000000316037209 */ /* 0x010fe40007810000 */
[----:B------:R-:W-:Y:S02]  /*88b0*/  FMNMX.FTZ R100, R25, R0, !PT ;  /* 0x0000000019647209 */ /* 0x000fe40007810000 */
[----:B------:R-:W-:Y:S02]  /*88c0*/  FMNMX.FTZ R2, R21, R3, !PT ;  /* 0x0000000315027209 */ /* 0x000fe40007810000 */
[----:B------:R-:W-:Y:S01]  /*88d0*/  FMNMX.FTZ R100, R159, R100, !PT ;  /* 0x000000649f647209 */ /* 0x000fe20007810000 */
[----:B------:R-:W4:Y:S01]  /*88e0*/  MUFU.TANH R103, R50 ;  /* 0x0000003200677308 */ /* 0x000f220000002400 */
[----:B------:R-:W-:Y:S03]  /*88f0*/  FMNMX.FTZ R2, R20, R2, !PT ;  /* 0x0000000214027209 */ /* 0x000fe60007810000 */
[----:B------:R-:W2:Y:S01]  /*8900*/  SHFL.BFLY PT, R3, R100, 0x2, 0x1f ;  /* 0x0c401f0064037f89 */ /* 0x000ea200000e0000 */
[----:B-1----:R-:W-:Y:S04]  /*8910*/  FMNMX.FTZ R2, R244, R2, !PT ;  /* 0x00000002f4027209 */ /* 0x002fe80007810000 */
[----:B---3--:R-:W-:Y:S04]  /*8920*/  FMNMX.FTZ R0, R245, R2, !PT ;  /* 0x00000002f5007209 */ /* 0x008fe80007810000 */
        /* <DEDUP_REMOVED lines=44> */
[----:B----4-:R-:W-:Y:S02]  /*8bf0*/  FMUL.FTZ R32, R2, R132 ;  /* 0x0000008402207220 */ /* 0x010fe40000410000 */
        /* <DEDUP_REMOVED lines=26> */
[C---:B------:R-:W-:Y:S02]  /*8da0*/  FMUL.FTZ R35, R0.reuse, R135 ;  /* 0x0000008700237220 */ /* 0x040fe40000410000 */
[C---:B------:R-:W-:Y:S01]  /*8db0*/  FMUL.FTZ R50, R0.reuse, R150 ;  /* 0x0000009600327220 */ /* 0x040fe20000410000 */
[----:B------:R2:W4:Y:S01]  /*8dc0*/  MUFU.EX2 R154, R9 ;  /* 0x00000009009a7308 */ /* 0x0005220000000800 */
[----:B------:R-:W-:Y:S02]  /*8dd0*/  FMUL.FTZ R51, R0, R151 ;  /* 0x0000009700337220 */ /* 0x000fe40000410000 */
[----:B------:R-:W-:Y:S01]  /*8de0*/  FMUL.FTZ R40, R2, R140 ;  /* 0x0000008c02287220 */ /* 0x000fe20000410000 */
[----:B------:R-:W-:Y:S01]  /*8df0*/  MOV R140, R41 ;  /* 0x00000029008c7202 */ /* 0x000fe20000000f00 */
[----:B-1----:R-:W-:Y:S02]  /*8e00*/  FMUL.FTZ R10, R0, R110 ;  /* 0x0000006e000a7220 */ /* 0x002fe40000410000 */
[----:B------:R-:W-:Y:S02]  /*8e10*/  FMUL.FTZ R41, R2, R141 ;  /* 0x0000008d02297220 */ /* 0x000fe40000410000 */
        /* <DEDUP_REMOVED lines=57> */
[----:B------:R-:W-:Y:S02]  /*91b0*/  FMUL.FTZ R93, R2, R93 ;  /* 0x0000005d025d7220 */ /* 0x000fe40000410000 */
[C---:B------:R-:W-:Y:S02]  /*91c0*/  FMUL.FTZ R94, R0.reuse, R94 ;  /* 0x0000005e005e7220 */ /* 0x040fe40000410000 */
[----:B------:R-:W-:Y:S01]  /*91d0*/  FMUL.FTZ R95, R0, R95 ;  /* 0x0000005f005f7220 */ /* 0x000fe20000410000 */
[----:B------:R-:W-:Y:S01]  /*91e0*/  LDSM.16.MT88.4 R28, [R229+0x100] ;  /* 0x00010000e51c783b */ /* 0x000fe20000004200 */
[C---:B------:R-:W-:Y:S02]  /*91f0*/  FMUL.FTZ R96, R2.reuse, R96 ;  /* 0x0000006002607220 */ /* 0x040fe40000410000 */
[----:B------:R-:W-:Y:S02]  /*9200*/  FMUL.FTZ R97, R2, R97 ;  /* 0x0000006102617220 */ /* 0x000fe40000410000 */
[C---:B------:R-:W-:Y:S02]  /*9210*/  FMUL.FTZ R98, R0.reuse, R98 ;  /* 0x0000006200627220 */ /* 0x040fe40000410000 */
[C---:B------:R-:W-:Y:S01]  /*9220*/  FMUL.FTZ R99, R0.reuse, R99 ;  /* 0x0000006300637220 */ /* 0x040fe20000410000 */
[----:B------:R-:W-:Y:S01]  /*9230*/  LDSM.16.MT88.4 R36, [R228+0x100] ;  /* 0x00010000e424783b */ /* 0x000fe20000004200 */
[C---:B-1----:R-:W-:Y:S01]  /*9240*/  FMUL.FTZ R6, R0.reuse, R106 ;  /* 0x0000006a00067220 */ /* 0x042fe20000410000 */
[----:B------:R-:W-:Y:S01]  /*9250*/  F2FP.BF16.PACK_AB R106, R231, R248 ;  /* 0x000000f8e76a723e */ /* 0x000fe200000010ff */
[----:B------:R-:W-:Y:S02]  /*9260*/  FMUL.FTZ R7, R0, R107 ;  /* 0x0000006b00077220 */ /* 0x000fe40000410000 */
[----:B--2---:R-:W-:Y:S01]  /*9270*/  FFMA.FTZ R4, R169, c[0x0][0x2d0], -R101 ;  /* 0x0000b400a9047a23 */ /* 0x004fe20000010865 */
[----:B------:R-:W-:Y:S02]  /*9280*/  MOV R169, R23 ;  /* 0x0000001700a97202 */ /* 0x000fe40000000f00 */
[----:B------:R-:W-:Y:S01]  /*9290*/  LDSM.16.MT88.4 R44, [R225+0x3100] ;  /* 0x00310000e12c783b */ /* 0x000fe20000004200 */
[----:B------:R1:W2:Y:S07]  /*92a0*/  MUFU.EX2 R165, R4 ;  /* 0x0000000400a57308 */ /* 0x0002ae0000000800 */
[----:B------:R-:W4:Y:S08]  /*92b0*/  LDSM.16.MT88.4 R20, [R226+0x100] ;  /* 0x00010000e214783b */ /* 0x000f300000004200 */
[----:B------:R-:W4:Y:S08]  /*92c0*/  LDSM.16.MT88.4 R108, [R226+0x3100] ;  /* 0x00310000e26c783b */ /* 0x000f300000004200 */
[----:B------:R-:W0:Y:S01]  /*92d0*/  LDGDEPBAR ;  /* 0x00000000000079af */ /* 0x000e220000000000 */
[----:B-1----:R-:W-:Y:S01]  /*92e0*/  FMUL.FTZ R4, R2, R104 ;  /* 0x0000006802047220 */ /* 0x002fe20000410000 */
[----:B------:R-:W-:Y:S02]  /*92f0*/  F2FP.BF16.PACK_AB R104, R246, R164 ;  /* 0x000000a4f668723e */ /* 0x000fe400000010ff */
[----:B--2---:R-:W-:Y:S07]  /*9300*/  F2FP.BF16.PACK_AB R107, R165, R155 ;  /* 0x0000009ba56b723e */ /* 0x004fee00000010ff */
[C---:B---3--:R-:W-:Y:S07]  /*9310*/  HMMA.16816.F32.BF16 R4, R104.reuse, R12, R4 ;  /* 0x0000000c6804723c */ /* 0x048fee0000041804 */
        /* <DEDUP_REMOVED lines=8> */
[C---:B------:R-:W-:Y:S01]  /*93a0*/  FMUL.FTZ R15, R0.reuse, R115 ;  /* 0x00000073000f7220 */ /* 0x040fe20000410000 */
[----:B------:R-:W-:Y:S01]  /*93b0*/  MOV R115, R16 ;  /* 0x0000001000737202 */ /* 0x000fe20000000f00 */
[----:B------:R-:W-:Y:S01]  /*93c0*/  FMUL.FTZ R19, R0, R119 ;  /* 0x0000007700137220 */ /* 0x000fe20000410000 */
[----:B------:R-:W-:Y:S01]  /*93d0*/  MOV R125, R113 ;  /* 0x00000071007d7202 */ /* 0x000fe20000000f00 */
[C---:B------:R-:W-:Y:S01]  /*93e0*/  FMUL.FTZ R16, R2.reuse, R116 ;  /* 0x0000007402107220 */ /* 0x040fe20000410000 */
[----:B------:R-:W-:Y:S01]  /*93f0*/  MOV R116, R17 ;  /* 0x0000001100747202 */ /* 0x000fe20000000f00 */
[----:B------:R-:W-:Y:S01]  /*9400*/  FMUL.FTZ R17, R2, R117 ;  /* 0x0000007502117220 */ /* 0x000fe20000410000 */
[C---:B----4-:R-:W-:Y:S03]  /*9410*/  HMMA.16816.F32.BF16 R12, R104.reuse, R20, R12 ;  /* 0x00000014680c723c */ /* 0x050fe6000004180c */
[----:B------:R-:W-:Y:S01]  /*9420*/  MOV R117, R18 ;  /* 0x0000001200757202 */ /* 0x000fe20000000f00 */
[----:B------:R-:W-:Y:S01]  /*9430*/  FMUL.FTZ R18, R0, R118 ;  /* 0x0000007600127220 */ /* 0x000fe20000410000 */
[----:B------:R-:W-:Y:S01]  /*9440*/  MOV R127, R42 ;  /* 0x0000002a007f7202 */ /* 0x000fe20000000f00 */
[C---:B------:R-:W-:Y:S01]  /*9450*/  FMUL.FTZ R24, R2.reuse, R124 ;  /* 0x0000007c02187220 */ /* 0x040fe20000410000 */
[----:B------:R-:W-:Y:S01]  /*9460*/  MOV R135, R117 ;  /* 0x0000007500877202 */ /* 0x000fe20000000f00 */
[C---:B------:R-:W-:Y:S01]  /*9470*/  FMUL.FTZ R20, R2.reuse, R120 ;  /* 0x0000007802147220 */ /* 0x040fe20000410000 */
[----:B------:R-:W-:Y:S02]  /*9480*/  MOV R120, R112 ;  /* 0x0000007000787202 */ /* 0x000fe40000000f00 */
[C---:B------:R-:W-:Y:S03]  /*9490*/  HMMA.16816.F32.BF16 R16, R104.reuse, R22, R16 ;  /* 0x000000166810723c */ /* 0x040fe60000041810 */
[----:B------:R-:W-:Y:S01]  /*94a0*/  FMUL.FTZ R21, R2, R121 ;  /* 0x0000007902157220 */ /* 0x000fe20000410000 */
[----:B------:R-:W-:Y:S01]  /*94b0*/  MOV R121, R102 ;  /* 0x0000006600797202 */ /* 0x000fe20000000f00 */
[--C-:B------:R-:W-:Y:S01]  /*94c0*/  FFMA.FTZ R102, R172, c[0x0][0x2d0], -R153.reuse ;  /* 0x0000b400ac667a23 */ /* 0x100fe20000010899 */
[----:B------:R-:W-:Y:S01]  /*94d0*/  MOV R124, R116 ;  /* 0x00000074007c7202 */ /* 0x000fe20000000f00 */
[C---:B------:R-:W-:Y:S01]  /*94e0*/  FMUL.FTZ R22, R0.reuse, R122 ;  /* 0x0000007a00167220 */ /* 0x040fe20000410000 */
[----:B------:R-:W-:Y:S01]  /*94f0*/  MOV R122, R114 ;  /* 0x00000072007a7202 */ /* 0x000fe20000000f00 */
[C---:B------:R-:W-:Y:S01]  /*9500*/  FMUL.FTZ R23, R0.reuse, R123 ;  /* 0x0000007b00177220 */ /* 0x040fe20000410000 */
[----:B------:R-:W-:Y:S02]  /*9510*/  LDSM.16.MT88.4 R116, [R228+0x3100] ;  /* 0x00310000e474783b */ /* 0x000fe40000004200 */
[----:B------:R-:W-:Y:S01]  /*9520*/  MOV R123, R115 ;  /* 0x00000073007b7202 */ /* 0x000fe20000000f00 */
[C---:B------:R-:W-:Y:S01]  /*9530*/  FMUL.FTZ R42, R0.reuse, R142 ;  /* 0x0000008e002a7220 */ /* 0x040fe20000410000 */
[----:B------:R-:W-:Y:S01]  /*9540*/  MOV R142, R43 ;  /* 0x0000002b008e7202 */ /* 0x000fe20000000f00 */
[----:B------:R-:W-:Y:S01]  /*9550*/  FMUL.FTZ R43, R0, R143 ;  /* 0x0000008f002b7220 */ /* 0x000fe20000410000 */
[C---:B------:R-:W-:Y:S02]  /*9560*/  HMMA.16816.F32.BF16 R20, R104.reuse, R28, R20 ;  /* 0x0000001c6814723c */ /* 0x040fe40000041814 */
[----:B------:R-:W1:Y:S05]  /*9570*/  LDSM.16.MT88.4 R112, [R229+0x3100] ;  /* 0x00310000e570783b */ /* 0x000e6a0000004200 */
[C---:B------:R-:W-:Y:S01]  /*9580*/  FMUL.FTZ R28, R2.reuse, R128 ;  /* 0x00000080021c7220 */ /* 0x040fe20000410000 */
[C---:B------:R-:W-:Y:S04]  /*9590*/  HMMA.16816.F32.BF16 R24, R104.reuse, R30, R24 ;  /* 0x0000001e6818723c */ /* 0x040fe80000041818 */
[C---:B------:R-:W-:Y:S01]  /*95a0*/  FMUL.FTZ R29, R2.reuse, R129 ;  /* 0x00000081021d7220 */ /* 0x040fe20000410000 */
[----:B------:R-:W-:Y:S01]  /*95b0*/  MOV R129, R49 ;  /* 0x0000003100817202 */ /* 0x000fe20000000f00 */
[----:B------:R-:W-:Y:S01]  /*95c0*/  FMUL.FTZ R49, R2, R149 ;  /* 0x0000009502317220 */ /* 0x000fe20000410000 */
[----:B------:R-:W-:Y:S01]  /*95d0*/  MOV R128, R48 ;  /* 0x0000003000807202 */ /* 0x000fe20000000f00 */
[C---:B------:R-:W-:Y:S02]  /*95e0*/  FMUL.FTZ R30, R0.reuse, R130 ;  /* 0x00000082001e7220 */ /* 0x040fe40000410000 */
[----:B------:R2:W-:Y:S02]  /*95f0*/  MUFU.EX2 R130, R102 ;  /* 0x0000006600827308 */ /* 0x0005e40000000800 */
[----:B------:R-:W-:Y:S02]  /*9600*/  FMUL.FTZ R31, R0, R131 ;  /* 0x00000083001f7220 */ /* 0x000fe40000410000 */
[C---:B------:R-:W-:Y:S02]  /*9610*/  FMUL.FTZ R48, R2.reuse, R148 ;  /* 0x0000009402307220 */ /* 0x040fe40000410000 */
[----:B------:R-:W-:Y:S03]  /*9620*/  LDSM.16.MT88.4 R148, [R226+0x5900] ;  /* 0x00590000e294783b */ /* 0x000fe60000004200 */
[C---:B------:R-:W-:Y:S07]  /*9630*/  HMMA.16816.F32.BF16 R28, R104.reuse, R36, R28 ;  /* 0x00000024681c723c */ /* 0x040fee000004181c */
[C---:B------:R-:W-:Y:S01]  /*9640*/  FMUL.FTZ R37, R2.reuse, R137 ;  /* 0x0000008902257220 */ /* 0x040fe20000410000 */
[C---:B------:R-:W-:Y:S04]  /*9650*/  HMMA.16816.F32.BF16 R32, R104.reuse, R38, R32 ;  /* 0x000000266820723c */ /* 0x040fe80000041820 */
[----:B------:R-:W-:Y:S02]  /*9660*/  FMUL.FTZ R36, R2, R136 ;  /* 0x0000008802247220 */ /* 0x000fe40000410000 */
[--C-:B--2---:R-:W-:Y:S02]  /*9670*/  FFMA.FTZ R102, R173, c[0x0][0x2d0], -R153.reuse ;  /* 0x0000b400ad667a23 */ /* 0x104fe40000010899 */
[C---:B------:R-:W-:Y:S02]  /*9680*/  FMUL.FTZ R38, R0.reuse, R138 ;  /* 0x0000008a00267220 */ /* 0x040fe40000410000 */
[----:B------:R2:W-:Y:S02]  /*9690*/  MUFU.EX2 R137, R102 ;  /* 0x0000006600897308 */ /* 0x0005e40000000800 */
[----:B------:R-:W-:Y:S07]  /*96a0*/  FMUL.FTZ R39, R0, R139 ;  /* 0x0000008b00277220 */ /* 0x000fee0000410000 */
[C---:B------:R-:W-:Y:S07]  /*96b0*/  HMMA.16816.F32.BF16 R36, R104.reuse, R44, R36 ;  /* 0x0000002c6824723c */ /* 0x040fee0000041824 */
[C---:B------:R-:W-:Y:S01]  /*96c0*/  FMUL.FTZ R45, R2.reuse, R145 ;  /* 0x00000091022d7220 */ /* 0x040fe20000410000 */
[C---:B------:R-:W-:Y:S04]  /*96d0*/  HMMA.16816.F32.BF16 R40, R104.reuse, R46, R40 ;  /* 0x0000002e6828723c */ /* 0x040fe80000041828 */
[----:B------:R-:W-:Y:S03]  /*96e0*/  FMUL.FTZ R44, R2, R144 ;  /* 0x00000090022c7220 */ /* 0x000fe60000410000 */
[----:B------:R-:W-:Y:S02]  /*96f0*/  FMUL.FTZ R46, R0, R146 ;  /* 0x00000092002e7220 */ /* 0x000fe40000410000 */
[--C-:B--2---:R-:W-:Y:S03]  /*9700*/  FFMA.FTZ R102, R174, c[0x0][0x2d0], -R153.reuse ;  /* 0x0000b400ae667a23 */ /* 0x104fe60000010899 */
[----:B------:R-:W-:Y:S01]  /*9710*/  FMUL.FTZ R47, R0, R147 ;  /* 0x00000093002f7220 */ /* 0x000fe20000410000 */
[----:B------:R2:W-:Y:S06]  /*9720*/  MUFU.EX2 R145, R102 ;  /* 0x0000006600917308 */ /* 0x0005ec0000000800 */
[C---:B------:R-:W-:Y:S08]  /*9730*/  HMMA.16816.F32.BF16 R44, R104.reuse, R108, R44 ;  /* 0x0000006c682c723c */ /* 0x040ff0000004182c */
[C---:B------:R-:W-:Y:S01]  /*9740*/  HMMA.16816.F32.BF16 R48, R104.reuse, R110, R48 ;  /* 0x0000006e6830723c */ /* 0x040fe20000041830 */
[----:B------:R-:W3:Y:S07]  /*9750*/  LDSM.16.MT88.4 R108, [R225+0x6100] ;  /* 0x00610000e16c783b */ /* 0x000eee0000004200 */
[C---:B-1----:R-:W-:Y:S04]  /*9760*/  HMMA.16816.F32.BF16 R52, R104.reuse, R112, R52 ;  /* 0x000000706834723c */ /* 0x042fe80000041834 */
[----:B--2---:R-:W-:Y:S04]  /*9770*/  FFMA.FTZ R102, R175, c[0x0][0x2d0], -R153 ;  /* 0x0000b400af667a23 */ /* 0x004fe80000010899 */
[C---:B------:R-:W-:Y:S01]  /*9780*/  HMMA.16816.F32.BF16 R56, R104.reuse, R114, R56 ;  /* 0x000000726838723c */ /* 0x040fe20000041838 */
[----:B------:R1:W-:Y:S01]  /*9790*/  MUFU.EX2 R139, R102 ;  /* 0x00000066008b7308 */ /* 0x0003e20000000800 */
[----:B------:R-:W2:Y:S06]  /*97a0*/  LDSM.16.MT88.4 R112, [R226+0x6100] ;  /* 0x00610000e270783b */ /* 0x000eac0000004200 */
[C---:B------:R-:W-:Y:S08]  /*97b0*/  HMMA.16816.F32.BF16 R60, R104.reuse, R116, R60 ;  /* 0x00000074683c723c */ /* 0x040ff0000004183c */
[C---:B------:R-:W-:Y:S01]  /*97c0*/  HMMA.16816.F32.BF16 R64, R104.reuse, R118, R64 ;  /* 0x000000766840723c */ /* 0x040fe20000041840 */
[----:B------:R-:W4:Y:S07]  /*97d0*/  LDSM.16.MT88.4 R116, [R229+0x6100] ;  /* 0x00610000e574783b */ /* 0x000f2e0000004200 */
[C---:B---3--:R-:W-:Y:S04]  /*97e0*/  HMMA.16816.F32.BF16 R68, R104.reuse, R108, R68 ;  /* 0x0000006c6844723c */ /* 0x048fe80000041844 */
[--C-:B-1----:R-:W-:Y:S04]  /*97f0*/  FFMA.FTZ R102, R176, c[0x0][0x2d0], -R101.reuse ;  /* 0x0000b400b0667a23 */ /* 0x102fe80000010865 */
[----:B------:R1:W-:Y:S01]  /*9800*/  MUFU.EX2 R132, R102 ;  /* 0x0000006600847308 */ /* 0x0003e20000000800 */
[C---:B------:R-:W-:Y:S01]  /*9810*/  HMMA.16816.F32.BF16 R72, R104.reuse, R110, R72 ;  /* 0x0000006e6848723c */ /* 0x040fe20000041848 */
[----:B------:R-:W3:Y:S07]  /*9820*/  LDSM.16.MT88.4 R108, [R228+0x6100] ;  /* 0x00610000e46c783b */ /* 0x000eee0000004200 */
[C---:B--2---:R-:W-:Y:S08]  /*9830*/  HMMA.16816.F32.BF16 R76, R104.reuse, R112, R76 ;  /* 0x00000070684c723c */ /* 0x044ff0000004184c */
[C---:B------:R-:W-:Y:S01]  /*9840*/  HMMA.16816.F32.BF16 R80, R104.reuse, R114, R80 ;  /* 0x000000726850723c */ /* 0x040fe20000041850 */
[----:B------:R-:W2:Y:S03]  /*9850*/  LDSM.16.MT88.4 R112, [R225+0x900] ;  /* 0x00090000e170783b */ /* 0x000ea60000004200 */
[--C-:B-1----:R-:W-:Y:S04]  /*9860*/  FFMA.FTZ R102, R178, c[0x0][0x2d0], -R101.reuse ;  /* 0x0000b400b2667a23 */ /* 0x102fe80000010865 */
[C---:B----4-:R-:W-:Y:S01]  /*9870*/  HMMA.16816.F32.BF16 R84, R104.reuse, R116, R84 ;  /* 0x000000746854723c */ /* 0x050fe20000041854 */
[----:B------:R1:W4:Y:S07]  /*9880*/  MUFU.EX2 R136, R102 ;  /* 0x0000006600887308 */ /* 0x00032e0000000800 */
[C---:B------:R-:W-:Y:S01]  /*9890*/  HMMA.16816.F32.BF16 R88, R104.reuse, R118, R88 ;  /* 0x000000766858723c */ /* 0x040fe20000041858 */
[----:B------:R-:W2:Y:S07]  /*98a0*/  LDSM.16.MT88.4 R116, [R226+0x900] ;  /* 0x00090000e274783b */ /* 0x000eae0000004200 */
[C---:B---3--:R-:W-:Y:S08]  /*98b0*/  HMMA.16816.F32.BF16 R92, R104.reuse, R108, R92 ;  /* 0x0000006c685c723c */ /* 0x048ff0000004185c */
[----:B------:R-:W-:Y:S01]  /*98c0*/  HMMA.16816.F32.BF16 R96, R104, R110, R96 ;  /* 0x0000006e6860723c */ /* 0x000fe20000041860 */
[----:B------:R-:W3:Y:S03]  /*98d0*/  LDSM.16.MT88.4 R108, [R229+0x900] ;  /* 0x00090000e56c783b */ /* 0x000ee60000004200 */
[--C-:B-1----:R-:W-:Y:S03]  /*98e0*/  FFMA.FTZ R102, R177, c[0x0][0x2d0], -R101.reuse ;  /* 0x0000b400b1667a23 */ /* 0x102fe60000010865 */
[----:B----4-:R-:W-:Y:S01]  /*98f0*/  F2FP.BF16.PACK_AB R105, R136, R132 ;  /* 0x000000848869723e */ /* 0x010fe200000010ff */
[----:B------:R1:W-:Y:S01]  /*9900*/  MUFU.EX2 R144, R102 ;  /* 0x0000006600907308 */ /* 0x0003e20000000800 */
[----:B------:R-:W-:Y:S03]  /*9910*/  F2FP.BF16.PACK_AB R104, R137, R130 ;  /* 0x000000828968723e */ /* 0x000fe600000010ff */
[----:B------:R-:W-:Y:S01]  /*9920*/  F2FP.BF16.PACK_AB R106, R139, R145 ;  /* 0x000000918b6a723e */ /* 0x000fe200000010ff */
[----:B-1----:R-:W-:Y:S05]  /*9930*/  FFMA.FTZ R102, R179, c[0x0][0x2d0], -R101 ;  /* 0x0000b400b3667a23 */ /* 0x002fea0000010865 */
[----:B------:R1:W4:Y:S02]  /*9940*/  MUFU.EX2 R138, R102 ;  /* 0x00000066008a7308 */ /* 0x0003240000000800 */
[--C-:B-1----:R-:W-:Y:S01]  /*9950*/  FFMA.FTZ R102, R183, c[0x0][0x2d0], -R153.reuse ;  /* 0x0000b400b7667a23 */ /* 0x102fe20000010899 */
[----:B----4-:R-:W-:Y:S07]  /*9960*/  F2FP.BF16.PACK_AB R107, R138, R144 ;  /* 0x000000908a6b723e */ /* 0x010fee00000010ff */
[----:B------:R1:W-:Y:S01]  /*9970*/  MUFU.EX2 R141, R102 ;  /* 0x00000066008d7308 */ /* 0x0003e20000000800 */
[C---:B--2---:R-:W-:Y:S08]  /*9980*/  HMMA.16816.F32.BF16 R4, R104.reuse, R112, R4 ;  /* 0x000000706804723c */ /* 0x044ff00000041804 */
[C---:B------:R-:W-:Y:S01]  /*9990*/  HMMA.16816.F32.BF16 R8, R104.reuse, R114, R8 ;  /* 0x000000726808723c */ /* 0x040fe20000041808 */
[----:B------:R-:W2:Y:S07]  /*99a0*/  LDSM.16.MT88.4 R112, [R228+0x900] ;  /* 0x00090000e470783b */ /* 0x000eae0000004200 */
[C---:B------:R-:W-:Y:S04]  /*99b0*/  HMMA.16816.F32.BF16 R12, R104.reuse, R116, R12 ;  /* 0x00000074680c723c */ /* 0x040fe8000004180c */
[--C-:B-1----:R-:W-:Y:S04]  /*99c0*/  FFMA.FTZ R102, R182, c[0x0][0x2d0], -R153.reuse ;  /* 0x0000b400b6667a23 */ /* 0x102fe80000010899 */
[C---:B------:R-:W-:Y:S01]  /*99d0*/  HMMA.16816.F32.BF16 R16, R104.reuse, R118, R16 ;  /* 0x000000766810723c */ /* 0x040fe20000041810 */
[----:B------:R1:W4:Y:S01]  /*99e0*/  MUFU.EX2 R147, R102 ;  /* 0x0000006600937308 */ /* 0x0003220000000800 */
[----:B------:R-:W4:Y:S06]  /*99f0*/  LDSM.16.MT88.4 R116, [R225+0x3900] ;  /* 0x00390000e174783b */ /* 0x000f2c0000004200 */
[C---:B---3--:R-:W-:Y:S08]  /*9a00*/  HMMA.16816.F32.BF16 R20, R104.reuse, R108, R20 ;  /* 0x0000006c6814723c */ /* 0x048ff00000041814 */
[C---:B------:R-:W-:Y:S01]  /*9a10*/  HMMA.16816.F32.BF16 R24, R104.reuse, R110, R24 ;  /* 0x0000006e6818723c */ /* 0x040fe20000041818 */
[----:B------:R-:W3:Y:S07]  /*9a20*/  LDSM.16.MT88.4 R108, [R226+0x3900] ;  /* 0x00390000e26c783b */ /* 0x000eee0000004200 */
[C---:B--2---:R-:W-:Y:S04]  /*9a30*/  HMMA.16816.F32.BF16 R28, R104.reuse, R112, R28 ;  /* 0x00000070681c723c */ /* 0x044fe8000004181c */
[--C-:B-1----:R-:W-:Y:S04]  /*9a40*/  FFMA.FTZ R102, R181, c[0x0][0x2d0], -R153.reuse ;  /* 0x0000b400b5667a23 */ /* 0x102fe80000010899 */
[----:B------:R1:W-:Y:S01]  /*9a50*/  MUFU.EX2 R146, R102 ;  /* 0x0000006600927308 */ /* 0x0003e20000000800 */
[C---:B------:R-:W-:Y:S01]  /*9a60*/  HMMA.16816.F32.BF16 R32, R104.reuse, R114, R32 ;  /* 0x000000726820723c */ /* 0x040fe20000041820 */
[----:B------:R-:W2:Y:S07]  /*9a70*/  LDSM.16.MT88.4 R112, [R229+0x3900] ;  /* 0x00390000e570783b */ /* 0x000eae0000004200 */
[C---:B----4-:R-:W-:Y:S08]  /*9a80*/  HMMA.16816.F32.BF16 R36, R104.reuse, R116, R36 ;  /* 0x000000746824723c */ /* 0x050ff00000041824 */
[C---:B------:R-:W-:Y:S01]  /*9a90*/  HMMA.16816.F32.BF16 R40, R104.reuse, R118, R40 ;  /* 0x000000766828723c */ /* 0x040fe20000041828 */
[----:B------:R-:W4:Y:S03]  /*9aa0*/  LDSM.16.MT88.4 R116, [R228+0x3900] ;  /* 0x00390000e474783b */ /* 0x000f260000004200 */
[----:B-1----:R-:W-:Y:S04]  /*9ab0*/  FFMA.FTZ R102, R180, c[0x0][0x2d0], -R153 ;  /* 0x0000b400b4667a23 */ /* 0x002fe80000010899 */
[C---:B---3--:R-:W-:Y:S01]  /*9ac0*/  HMMA.16816.F32.BF16 R44, R104.reuse, R108, R44 ;  /* 0x0000006c682c723c */ /* 0x048fe2000004182c */
[----:B------:R1:W3:Y:S07]  /*9ad0*/  MUFU.EX2 R131, R102 ;  /* 0x0000006600837308 */ /* 0x0002ee0000000800 */
[C---:B------:R-:W-:Y:S01]  /*9ae0*/  HMMA.16816.F32.BF16 R48, R104.reuse, R110, R48 ;  /* 0x0000006e6830723c */ /* 0x040fe20000041830 */
[----:B------:R-:W3:Y:S07]  /*9af0*/  LDSM.16.MT88.4 R108, [R225+0x6900] ;  /* 0x00690000e16c783b */ /* 0x000eee0000004200 */
[C---:B--2---:R-:W-:Y:S08]  /*9b00*/  HMMA.16816.F32.BF16 R52, R104.reuse, R112, R52 ;  /* 0x000000706834723c */ /* 0x044ff00000041834 */
[C---:B------:R-:W-:Y:S01]  /*9b10*/  HMMA.16816.F32.BF16 R56, R104.reuse, R114, R56 ;  /* 0x000000726838723c */ /* 0x040fe20000041838 */
[----:B------:R-:W2:Y:S03]  /*9b20*/  LDSM.16.MT88.4 R112, [R226+0x6900] ;  /* 0x00690000e270783b */ /* 0x000ea60000004200 */
[--C-:B-1----:R-:W-:Y:S04]  /*9b30*/  FFMA.FTZ R102, R251, c[0x0][0x2d0], -R101.reuse ;  /* 0x0000b400fb667a23 */ /* 0x102fe80000010865 */
[----:B------:R1:W-:Y:S01]  /*9b40*/  MUFU.EX2 R181, R102 ;  /* 0x0000006600b57308 */ /* 0x0003e20000000800 */
[C---:B----4-:R-:W-:Y:S08]  /*9b50*/  HMMA.16816.F32.BF16 R60, R104.reuse, R116, R60 ;  /* 0x00000074683c723c */ /* 0x050ff0000004183c */
[C---:B------:R-:W-:Y:S01]  /*9b60*/  HMMA.16816.F32.BF16 R64, R104.reuse, R118, R64 ;  /* 0x000000766840723c */ /* 0x040fe20000041840 */
[----:B------:R-:W4:Y:S07]  /*9b70*/  LDSM.16.MT88.4 R116, [R229+0x6900] ;  /* 0x00690000e574783b */ /* 0x000f2e0000004200 */
[C---:B---3--:R-:W-:Y:S04]  /*9b80*/  HMMA.16816.F32.BF16 R68, R104.reuse, R108, R68 ;  /* 0x0000006c6844723c */ /* 0x048fe80000041844 */
[--C-:B-1----:R-:W-:Y:S04]  /*9b90*/  FFMA.FTZ R102, R142, c[0x0][0x2d0], -R101.reuse ;  /* 0x0000b4008e667a23 */ /* 0x102fe80000010865 */
[C---:B------:R-:W-:Y:S01]  /*9ba0*/  HMMA.16816.F32.BF16 R72, R104.reuse, R110, R72 ;  /* 0x0000006e6848723c */ /* 0x040fe20000041848 */
[----:B------:R-:W1:Y:S01]  /*9bb0*/  LDSM.16.MT88.4 R108, [R228+0x6900] ;  /* 0x00690000e46c783b */ /* 0x000e620000004200 */
[----:B------:R3:W1:Y:S06]  /*9bc0*/  MUFU.EX2 R180, R102 ;  /* 0x0000006600b47308 */ /* 0x00066c0000000800 */
[C---:B--2---:R-:W-:Y:S08]  /*9bd0*/  HMMA.16816.F32.BF16 R76, R104.reuse, R112, R76 ;  /* 0x00000070684c723c */ /* 0x044ff0000004184c */
[C---:B------:R-:W-:Y:S01]  /*9be0*/  HMMA.16816.F32.BF16 R80, R104.reuse, R114, R80 ;  /* 0x000000726850723c */ /* 0x040fe20000041850 */
[----:B------:R-:W2:Y:S07]  /*9bf0*/  LDSM.16.MT88.4 R112, [R225+0x1100] ;  /* 0x00110000e170783b */ /* 0x000eae0000004200 */
[C---:B----4-:R-:W-:Y:S04]  /*9c00*/  HMMA.16816.F32.BF16 R84, R104.reuse, R116, R84 ;  /* 0x000000746854723c */ /* 0x050fe80000041854 */
[--C-:B---3--:R-:W-:Y:S04]  /*9c10*/  FFMA.FTZ R102, R252, c[0x0][0x2d0], -R101.reuse ;  /* 0x0000b400fc667a23 */ /* 0x108fe80000010865 */
        /* <DEDUP_REMOVED lines=33> */
[--C-:B--2---:R-:W-:Y:S04]  /*9e30*/  FFMA.FTZ R102, R129, c[0x0][0x2d0], -R153.reuse ;  /* 0x0000b40081667a23 */ /* 0x104fe80000010899 */
[C---:B-1----:R-:W-:Y:S01]  /*9e40*/  HMMA.16816.F32.BF16 R44, R104.reuse, R108, R44 ;  /* 0x0000006c682c723c */ /* 0x042fe2000004182c */
[----:B------:R1:W2:Y:S03]  /*9e50*/  MUFU.EX2 R135, R102 ;  /* 0x0000006600877308 */ /* 0x0002a60000000800 */
[--C-:B------:R-:W-:Y:S02]  /*9e60*/  FFMA.FTZ R129, R171, c[0x0][0x2d0], -R153.reuse ;  /* 0x0000b400ab817a23 */ /* 0x100fe40000010899 */
[----:B------:R-:W-:Y:S02]  /*9e70*/  FFMA.FTZ R171, R170, c[0x0][0x2d0], -R153 ;  /* 0x0000b400aaab7a23 */ /* 0x000fe40000010899 */
[C---:B------:R-:W-:Y:S01]  /*9e80*/  HMMA.16816.F32.BF16 R48, R104.reuse, R110, R48 ;  /* 0x0000006e6830723c */ /* 0x040fe20000041830 */
[----:B------:R-:W2:Y:S02]  /*9e90*/  LDSM.16.MT88.4 R108, [R225+0x7100] ;  /* 0x00710000e16c783b */ /* 0x000ea40000004200 */
[----:B------:R4:W-:Y:S05]  /*9ea0*/  MUFU.EX2 R176, R129 ;  /* 0x0000008100b07308 */ /* 0x0009ea0000000800 */
[C---:B---3--:R-:W-:Y:S05]  /*9eb0*/  HMMA.16816.F32.BF16 R52, R104.reuse, R112, R52 ;  /* 0x000000706834723c */ /* 0x048fea0000041834 */
[----:B------:R-:W-:Y:S03]  /*9ec0*/  MUFU.EX2 R171, R171 ;  /* 0x000000ab00ab7308 */ /* 0x000fe60000000800 */
[C---:B------:R-:W-:Y:S01]  /*9ed0*/  HMMA.16816.F32.BF16 R56, R104.reuse, R114, R56 ;  /* 0x000000726838723c */ /* 0x040fe20000041838 */
[----:B------:R-:W3:Y:S03]  /*9ee0*/  LDSM.16.MT88.4 R112, [R226+0x7100] ;  /* 0x00710000e270783b */ /* 0x000ee60000004200 */
[--C-:B-1----:R-:W-:Y:S04]  /*9ef0*/  FFMA.FTZ R102, R128, c[0x0][0x2d0], -R101.reuse ;  /* 0x0000b40080667a23 */ /* 0x102fe80000010865 */
[----:B------:R1:W-:Y:S01]  /*9f00*/  MUFU.EX2 R175, R102 ;  /* 0x0000006600af7308 */ /* 0x0003e20000000800 */
[C---:B----4-:R-:W-:Y:S03]  /*9f10*/  HMMA.16816.F32.BF16 R60, R104.reuse, R116, R60 ;  /* 0x00000074683c723c */ /* 0x050fe6000004183c */
[----:B------:R-:W-:Y:S05]  /*9f20*/  MOV R129, R141 ;  /* 0x0000008d00817202 */ /* 0x000fea0000000f00 */
[C---:B------:R-:W-:Y:S01]  /*9f30*/  HMMA.16816.F32.BF16 R64, R104.reuse, R118, R64 ;  /* 0x000000766840723c */ /* 0x040fe20000041840 */
[----:B------:R-:W4:Y:S07]  /*9f40*/  LDSM.16.MT88.4 R116, [R229+0x7100] ;  /* 0x00710000e574783b */ /* 0x000f2e0000004200 */
[C---:B--2---:R-:W-:Y:S04]  /*9f50*/  HMMA.16816.F32.BF16 R68, R104.reuse, R108, R68 ;  /* 0x0000006c6844723c */ /* 0x044fe80000041844 */
[--C-:B-1----:R-:W-:Y:S04]  /*9f60*/  FFMA.FTZ R102, R127, c[0x0][0x2d0], -R101.reuse ;  /* 0x0000b4007f667a23 */ /* 0x102fe80000010865 */
[C---:B------:R-:W-:Y:S01]  /*9f70*/  HMMA.16816.F32.BF16 R72, R104.reuse, R110, R72 ;  /* 0x0000006e6848723c */ /* 0x040fe20000041848 */
[----:B------:R-:W1:Y:S01]  /*9f80*/  LDSM.16.MT88.4 R108, [R228+0x7100] ;  /* 0x00710000e46c783b */ /* 0x000e620000004200 */
[----:B------:R2:W1:Y:S06]  /*9f90*/  MUFU.EX2 R174, R102 ;  /* 0x0000006600ae7308 */ /* 0x00046c0000000800 */
[C---:B---3--:R-:W-:Y:S08]  /*9fa0*/  HMMA.16816.F32.BF16 R76, R104.reuse, R112, R76 ;  /* 0x00000070684c723c */ /* 0x048ff0000004184c */
        /* <DEDUP_REMOVED lines=10> */
[----:B--2---:R-:W-:Y:S03]  /*a050*/  FFMA.FTZ R102, R125, c[0x0][0x2d0], -R101 ;  /* 0x0000b4007d667a23 */ /* 0x004fe60000010865 */
[----:B------:R-:W-:Y:S02]  /*a060*/  F2FP.BF16.PACK_AB R104, R133, R140 ;  /* 0x0000008c8568723e */ /* 0x000fe400000010ff */
[----:B------:R-:W2:Y:S01]  /*a070*/  LDL.LU R125, [R1] ;  /* 0x00000000017d7983 */ /* 0x000ea20000300800 */
[----:B------:R3:W3:Y:S02]  /*a080*/  MUFU.EX2 R172, R102 ;  /* 0x0000006600ac7308 */ /* 0x0006e40000000800 */
[----:B------:R-:W-:Y:S02]  /*a090*/  F2FP.BF16.PACK_AB R106, R135, R134 ;  /* 0x00000086876a723e */ /* 0x000fe400000010ff */
[----:B------:R-:W-:Y:S01]  /*a0a0*/  F2FP.BF16.PACK_AB R105, R174, R175 ;  /* 0x000000afae69723e */ /* 0x000fe200000010ff */
[--C-:B---3--:R-:W-:Y:S01]  /*a0b0*/  FFMA.FTZ R102, R124, c[0x0][0x2d0], -R153.reuse ;  /* 0x0000b4007c667a23 */ /* 0x108fe20000010899 */
[----:B------:R-:W-:Y:S01]  /*a0c0*/  F2FP.BF16.PACK_AB R107, R172, R173 ;  /* 0x000000adac6b723e */ /* 0x000fe200000010ff */
[----:B------:R-:W3:Y:S03]  /*a0d0*/  LDL.LU R124, [R1+0x4] ;  /* 0x00000400017c7983 */ /* 0x000ee60000300800 */
[----:B------:R1:W-:Y:S03]  /*a0e0*/  MUFU.EX2 R251, R102 ;  /* 0x0000006600fb7308 */ /* 0x0003e60000000800 */
        /* <DEDUP_REMOVED lines=58> */
[C---:B------:R-:W-:Y:S02]  /*a490*/  HMMA.16816.F32.BF16 R4, R104.reuse, R112, R4 ;  /* 0x000000706804723c */ /* 0x040fe40000041804 */
[----:B------:R4:W5:Y:S05]  /*a4a0*/  LDL.LU R159, [R1+0x58] ;  /* 0x00005800019f7983 */ /* 0x00096a0000300800 */
[----:B------:R-:W1:Y:S01]  /*a4b0*/  MUFU.EX2 R170, R153 ;  /* 0x0000009900aa7308 */ /* 0x000e620000000800 */
        /* <DEDUP_REMOVED lines=13> */
[----:B------:R-:W-:Y:S01]  /*a590*/  F2FP.BF16.PACK_AB R154, R170, R171 ;  /* 0x000000abaa9a723e */ /* 0x000fe200000010ff */
        /* <DEDUP_REMOVED lines=142> */
.L_x_24:
[----:B----4-:R-:W2:Y:S04]  /*ae80*/  LDL.LU R2, [R1] ;  /* 0x0000000001027983 */ /* 0x010ea80000300800 */
[----:B------:R-:W3:Y:S01]  /*ae90*/  LDL.LU R4, [R1+0x4] ;  /* 0x0000040001047983 */ /* 0x000ee20000300800 */
[----:B------:R-:W-:-:S02]  /*aea0*/  MOV R41, 0xff800000 ;  /* 0xff80000000297802 */ /* 0x000fc40000000f00 */
[----:B------:R-:W-:Y:S02]  /*aeb0*/  MOV R42, 0xff800000 ;  /* 0xff800000002a7802 */ /* 0x000fe40000000f00 */
[----:B------:R-:W-:Y:S01]  /*aec0*/  PLOP3.LUT P2, PT, PT, PT, PT, 0x8, 0x0 ;  /* 0x000000000000781c */ /* 0x000fe20003f4e170 */
[----:B--2---:R-:W1:Y:S04]  /*aed0*/  SHFL.BFLY PT, R6, R2, 0x2, 0x1f ;  /* 0x0c401f0002067f89 */ /* 0x004e6800000e0000 */
[----:B---3--:R-:W2:Y:S01]  /*aee0*/  SHFL.BFLY PT, R0, R4, 0x2, 0x1f ;  /* 0x0c401f0004007f89 */ /* 0x008ea200000e0000 */
[----:B-1----:R-:W-:Y:S02]  /*aef0*/  FADD.FTZ R6, R6, R2 ;  /* 0x0000000206067221 */ /* 0x002fe40000010000 */
[----:B--2---:R-:W-:-:S03]  /*af00*/  FADD.FTZ R0, R0, R4 ;  /* 0x0000000400007221 */ /* 0x004fc60000010000 */
[----:B------:R-:W1:Y:S04]  /*af10*/  SHFL.BFLY PT, R2, R6, 0x1, 0x1f ;  /* 0x0c201f0006027f89 */ /* 0x000e6800000e0000 */
[----:B------:R-:W2:Y:S01]  /*af20*/  SHFL.BFLY PT, R7, R0, 0x1, 0x1f ;  /* 0x0c201f0000077f89 */ /* 0x000ea200000e0000 */
[----:B-1----:R-:W-:Y:S01]  /*af30*/  FADD.FTZ R6, R6, R2 ;  /* 0x0000000206067221 */ /* 0x002fe20000010000 */
[----:B------:R-:W-:Y:S01]  /*af40*/  MOV R2, RZ ;  /* 0x000000ff00027202 */ /* 0x000fe20000000f00 */
[----:B--2---:R-:W-:-:S03]  /*af50*/  FADD.FTZ R7, R7, R0 ;  /* 0x0000000007077221 */ /* 0x004fc60000010000 */
[----:B------:R-:W-:Y:S02]  /*af60*/  FSETP.NE.FTZ.AND P1, PT, R6, RZ, PT ;  /* 0x000000ff0600720b */ /* 0x000fe40003f35000 */
[----:B------:R-:W-:Y:S02]  /*af70*/  MOV R0, RZ ;  /* 0x000000ff00007202 */ /* 0x000fe40000000f00 */
[----:B------:R-:W-:-:S09]  /*af80*/  FSETP.NE.FTZ.AND P0, PT, R7, RZ, PT ;  /* 0x000000ff0700720b */ /* 0x000fd20003f15000 */
[----:B------:R-:W1:Y:S01]  /*af90*/  @P1 MUFU.RCP R2, R6 ;  /* 0x0000000600021308 */ /* 0x000e620000001000 */
[----:B------:R-:W-:-:S05]  /*afa0*/  @P1 MOV R4, 0x3f317218 ;  /* 0x3f31721800041802 */ /* 0x000fca0000000f00 */
[----:B------:R-:W-:Y:S02]  /*afb0*/  @P1 FMUL.FTZ R5, R4, c[0x0][0x2d0] ;  /* 0x0000b40004051a20 */ /* 0x000fe40000410000 */
[----:B------:R-:W-:Y:S08]  /*afc0*/  @P0 MUFU.RCP R0, R7 ;  /* 0x0000000700000308 */ /* 0x000ff00000001000 */
[----:B------:R-:W2:Y:S01]  /*afd0*/  @P1 MUFU.LG2 R6, R6 ;  /* 0x0000000600061308 */ /* 0x000ea20000000c00 */
[----:B-1----:R-:W-:-:S02]  /*afe0*/  FMUL.FTZ R104, R2, R104 ;  /* 0x0000006802687220 */ /* 0x002fc40000410000 */
[C---:B------:R-:W-:Y:S02]  /*aff0*/  FMUL.FTZ R8, R2.reuse, R105 ;  /* 0x0000006902087220 */ /* 0x040fe40000410000 */
[C---:B------:R-:W-:Y:S02]  /*b000*/  FMUL.FTZ R108, R2.reuse, R108 ;  /* 0x0000006c026c7220 */ /* 0x040fe40000410000 */
[C---:B------:R-:W-:Y:S01]  /*b010*/  FMUL.FTZ R109, R2.reuse, R109 ;  /* 0x0000006d026d7220 */ /* 0x040fe20000410000 */
[----:B------:R-:W1:Y:S01]  /*b020*/  @P0 MUFU.LG2 R7, R7 ;  /* 0x0000000700070308 */ /* 0x000e620000000c00 */
        /* <DEDUP_REMOVED lines=43> */
[----:B------:R-:W-:Y:S01]  /*b2e0*/  FMUL.FTZ R14, R2, R97 ;  /* 0x00000061020e7220 */ /* 0x000fe20000410000 */
[----:B------:R-:W-:Y:S01]  /*b2f0*/  @P0 MOV R2, 0x3f317218 ;  /* 0x3f31721800020802 */ /* 0x000fe20000000f00 */
[----:B--2---:R-:W-:-:S02]  /*b300*/  @P1 FMUL.FTZ R6, R6, 0.69314718246459960938 ;  /* 0x3f31721806061820 */ /* 0x004fc40000410000 */
[----:B-1----:R-:W-:Y:S02]  /*b310*/  @P0 FMUL.FTZ R4, R7, 0.69314718246459960938 ;  /* 0x3f31721807040820 */ /* 0x002fe40000410000 */
[----:B------:R-:W-:Y:S02]  /*b320*/  @P0 FMUL.FTZ R2, R2, c[0x0][0x2d0] ;  /* 0x0000b40002020a20 */ /* 0x000fe40000410000 */
        /* <DEDUP_REMOVED lines=47> */
[----:B------:R-:W-:Y:S02]  /*b620*/  FMUL.FTZ R99, R0, R99 ;  /* 0x0000006300637220 */ /* 0x000fe40000410000 */
[----:B------:R-:W-:Y:S02]  /*b630*/  @P1 FFMA.FTZ R41, R5, R100, R6 ;  /* 0x0000006405291223 */ /* 0x000fe40000010006 */
[----:B------:R-:W-:Y:S02]  /*b640*/  @P0 FFMA.FTZ R42, R2, R3, R4 ;  /* 0x00000003022a0223 */ /* 0x000fe40000010004 */
.L_x_22:
[----:B-1----:R-:W-:Y:S05]  /*b650*/  @P2 BRA `(.L_x_26) ;  /* 0x000016b000002947 */ /* 0x002fea0003800000 */
[----:B------:R-:W2:Y:S01]  /*b660*/  LDL R45, [R1+0x20] ;  /* 0x00002000012d7983 */ /* 0x000ea20000100800 */
[----:B------:R-:W-:Y:S02]  /*b670*/  F2FP.BF16.PACK_AB R8, R8, R104 ;  /* 0x000000680808723e */ /* 0x000fe400000010ff */
[----:B------:R-:W-:Y:S01]  /*b680*/  F2FP.BF16.PACK_AB R5, R107, R106 ;  /* 0x0000006a6b05723e */ /* 0x000fe200000010ff */
[----:B------:R-:W1:Y:S01]  /*b690*/  S2R R44, SR_TID.X ;  /* 0x00000000002c7919 */ /* 0x000e620000002100 */
[----:B------:R-:W-:-:S02]  /*b6a0*/  F2FP.BF16.PACK_AB R6, R109, R108 ;  /* 0x0000006c6d06723e */ /* 0x000fc400000010ff */
[----:B------:R-:W-:Y:S02]  /*b6b0*/  F2FP.BF16.PACK_AB R110, R111, R110 ;  /* 0x0000006e6f6e723e */ /* 0x000fe400000010ff */
[----:B------:R-:W-:Y:S02]  /*b6c0*/  F2FP.BF16.PACK_AB R38, R38, R112 ;  /* 0x000000702626723e */ /* 0x000fe400000010ff */
[----:B------:R-:W-:Y:S02]  /*b6d0*/  F2FP.BF16.PACK_AB R114, R115, R114 ;  /* 0x000000727372723e */ /* 0x000fe400000010ff */
[----:B------:R-:W-:Y:S02]  /*b6e0*/  F2FP.BF16.PACK_AB R7, R117, R116 ;  /* 0x000000747507723e */ /* 0x000fe400000010ff */
[----:B------:R-:W-:Y:S02]  /*b6f0*/  F2FP.BF16.PACK_AB R118, R119, R118 ;  /* 0x000000767776723e */ /* 0x000fe400000010ff */
[----:B------:R-:W-:-:S02]  /*b700*/  F2FP.BF16.PACK_AB R37, R37, R120 ;  /* 0x000000782525723e */ /* 0x000fc400000010ff */
[----:B------:R-:W-:Y:S02]  /*b710*/  F2FP.BF16.PACK_AB R122, R123, R122 ;  /* 0x0000007a7b7a723e */ /* 0x000fe400000010ff */
[----:B------:R-:W-:Y:S02]  /*b720*/  F2FP.BF16.PACK_AB R36, R36, R124 ;  /* 0x0000007c2424723e */ /* 0x000fe400000010ff */
[----:B------:R-:W-:Y:S02]  /*b730*/  F2FP.BF16.PACK_AB R126, R127, R126 ;  /* 0x0000007e7f7e723e */ /* 0x000fe400000010ff */
[----:B------:R-:W-:Y:S02]  /*b740*/  F2FP.BF16.PACK_AB R35, R35, R128 ;  /* 0x000000802323723e */ /* 0x000fe400000010ff */
[----:B------:R-:W-:Y:S02]  /*b750*/  F2FP.BF16.PACK_AB R130, R131, R130 ;  /* 0x000000828382723e */ /* 0x000fe400000010ff */
[----:B-1----:R-:W-:-:S02]  /*b760*/  SHF.R.S32.HI R43, RZ, 0x1f, R44 ;  /* 0x0000001fff2b7819 */ /* 0x002fc4000001142c */
[----:B------:R-:W-:Y:S02]  /*b770*/  F2FP.BF16.PACK_AB R34, R34, R132 ;  /* 0x000000842222723e */ /* 0x000fe400000010ff */
[CC--:B------:R-:W-:Y:S02]  /*b780*/  LEA.HI R2, R43.reuse, R44.reuse, RZ, 0x2 ;  /* 0x0000002c2b027211 */ /* 0x0c0fe400078f10ff */
[----:B------:R-:W-:Y:S02]  /*b790*/  LEA.HI R40, R43, R44, RZ, 0x5 ;  /* 0x0000002c2b287211 */ /* 0x000fe400078f28ff */
[--C-:B------:R-:W-:Y:S02]  /*b7a0*/  SHF.R.S32.HI R4, RZ, 0x2, R2.reuse ;  /* 0x00000002ff047819 */ /* 0x100fe40000011402 */
[----:B------:R-:W-:Y:S02]  /*b7b0*/  SHF.R.S32.HI R0, RZ, 0x1f, R2 ;  /* 0x0000001fff007819 */ /* 0x000fe40000011402 */
[----:B------:R-:W-:-:S02]  /*b7c0*/  SHF.R.S32.HI R39, RZ, 0x5, R40 ;  /* 0x00000005ff277819 */ /* 0x000fc40000011428 */
[----:B------:R-:W-:Y:S02]  /*b7d0*/  LEA.HI R0, R0, R4, RZ, 0x3 ;  /* 0x0000000400007211 */ /* 0x000fe400078f18ff */
[----:B------:R-:W-:Y:S02]  /*b7e0*/  F2FP.BF16.PACK_AB R134, R135, R134 ;  /* 0x000000868786723e */ /* 0x000fe400000010ff */
[----:B------:R-:W-:Y:S02]  /*b7f0*/  LOP3.LUT R0, R0, 0xfffffff8, RZ, 0xc0, !PT ;  /* 0xfffffff800007812 */ /* 0x000fe400078ec0ff */
[----:B------:R-:W-:Y:S02]  /*b800*/  F2FP.BF16.PACK_AB R33, R33, R136 ;  /* 0x000000882121723e */ /* 0x000fe400000010ff */
[----:B------:R-:W-:Y:S01]  /*b810*/  F2FP.BF16.PACK_AB R138, R139, R138 ;  /* 0x0000008a8b8a723e */ /* 0x000fe200000010ff */
[----:B------:R-:W-:Y:S01]  /*b820*/  IMAD.IADD R4, R4, 0x1, -R0 ;  /* 0x0000000104047824 */ /* 0x000fe200078e0a00 */
[----:B------:R-:W-:-:S02]  /*b830*/  LOP3.LUT R0, R2, 0xfffffffc, RZ, 0xc0, !PT ;  /* 0xfffffffc02007812 */ /* 0x000fc400078ec0ff */
[----:B------:R-:W-:Y:S01]  /*b840*/  F2FP.BF16.PACK_AB R32, R32, R140 ;  /* 0x0000008c2020723e */ /* 0x000fe200000010ff */
[C---:B------:R-:W-:Y:S01]  /*b850*/  IMAD.SHL.U32 R2, R4.reuse, 0x40, RZ ;  /* 0x0000004004027824 */ /* 0x040fe200078e00ff */
[----:B------:R-:W-:Y:S01]  /*b860*/  LOP3.LUT R3, R4, 0x1, RZ, 0xc0, !PT ;  /* 0x0000000104037812 */ /* 0x000fe200078ec0ff */
[----:B------:R-:W-:Y:S01]  /*b870*/  IMAD.IADD R26, R44, 0x1, -R0 ;  /* 0x000000012c1a7824 */ /* 0x000fe200078e0a00 */
[----:B------:R-:W-:Y:S02]  /*b880*/  F2FP.BF16.PACK_AB R142, R143, R142 ;  /* 0x0000008e8f8e723e */ /* 0x000fe400000010ff */
[----:B------:R-:W-:Y:S01]  /*b890*/  LOP3.LUT R0, R2, 0x1c0, RZ, 0xc0, !PT ;  /* 0x000001c002007812 */ /* 0x000fe200078ec0ff */
[----:B------:R-:W-:Y:S01]  /*b8a0*/  IMAD R2, R39, 0x200, R26 ;  /* 0x0000020027027824 */ /* 0x000fe200078e021a */
[----:B------:R-:W-:Y:S02]  /*b8b0*/  ISETP.NE.U32.AND P0, PT, R3, 0x1, PT ;  /* 0x000000010300780c */ /* 0x000fe40003f05070 */
[----:B------:R-:W-:-:S02]  /*b8c0*/  LEA.HI R0, R0, R0, RZ, 0x1d ;  /* 0x0000000000007211 */ /* 0x000fc400078fe8ff */
[----:B------:R-:W-:Y:S01]  /*b8d0*/  R2P PR, R4, 0x6 ;  /* 0x0000000604007804 */ /* 0x000fe20000000000 */
[----:B------:R-:W-:Y:S01]  /*b8e0*/  IMAD.MOV.U32 R4, RZ, RZ, 0x20 ;  /* 0x00000020ff047424 */ /* 0x000fe200078e00ff */
[----:B------:R-:W-:Y:S01]  /*b8f0*/  F2FP.BF16.PACK_AB R31, R31, R144 ;  /* 0x000000901f1f723e */ /* 0x000fe200000010ff */
[----:B------:R-:W-:Y:S01]  /*b900*/  IMAD.U32 R0, R2, 0x2, R0 ;  /* 0x0000000202007824 */ /* 0x000fe200078e0000 */
[----:B------:R-:W-:Y:S02]  /*b910*/  F2FP.BF16.PACK_AB R146, R147, R146 ;  /* 0x000000929392723e */ /* 0x000fe400000010ff */
[----:B------:R-:W-:Y:S01]  /*b920*/  SEL R4, R4, 0xffffffe0, !P1 ;  /* 0xffffffe004047807 */ /* 0x000fe20004800000 */
[----:B------:R-:W-:Y:S01]  /*b930*/  IMAD.SHL.U32 R0, R0, 0x2, RZ ;  /* 0x0000000200007824 */ /* 0x000fe200078e00ff */
[----:B------:R-:W-:Y:S01]  /*b940*/  BAR.SYNC.DEFER_BLOCKING 0x1, 0x100 ;  /* 0x0044000000007b1d */ /* 0x000fe20000010000 */
[----:B------:R-:W-:Y:S02]  /*b950*/  F2FP.BF16.PACK_AB R30, R30, R148 ;  /* 0x000000941e1e723e */ /* 0x000fe400000010ff */
[----:B------:R-:W-:-:S02]  /*b960*/  F2FP.BF16.PACK_AB R150, R151, R150 ;  /* 0x000000969796723e */ /* 0x000fc400000010ff */
[C---:B------:R-:W-:Y:S02]  /*b970*/  IADD3 R3, R0.reuse, 0x80, RZ ;  /* 0x0000008000037810 */ /* 0x040fe40007ffe0ff */
[C---:B------:R-:W-:Y:S02]  /*b980*/  IADD3 R2, R0.reuse, 0x70, RZ ;  /* 0x0000007000027810 */ /* 0x040fe40007ffe0ff */
[----:B------:R-:W-:Y:S01]  /*b990*/  @P0 IADD3 R2, R3, 0x10, RZ ;  /* 0x0000001003020810 */ /* 0x000fe20007ffe0ff */
[----:B------:R-:W-:Y:S01]  /*b9a0*/  IMAD.IADD R3, R0, 0x1, R4 ;  /* 0x0000000100037824 */ /* 0x000fe200078e0204 */
[----:B------:R-:W-:Y:S02]  /*b9b0*/  F2FP.BF16.PACK_AB R29, R29, R52 ;  /* 0x000000341d1d723e */ /* 0x000fe400000010ff */
[----:B------:R-:W-:Y:S02]  /*b9c0*/  F2FP.BF16.PACK_AB R54, R55, R54 ;  /* 0x000000363736723e */ /* 0x000fe400000010ff */
[----:B------:R-:W-:-:S02]  /*b9d0*/  F2FP.BF16.PACK_AB R28, R28, R56 ;  /* 0x000000381c1c723e */ /* 0x000fc400000010ff */
[----:B------:R-:W-:Y:S02]  /*b9e0*/  F2FP.BF16.PACK_AB R58, R59, R58 ;  /* 0x0000003a3b3a723e */ /* 0x000fe400000010ff */
[----:B------:R-:W-:Y:S02]  /*b9f0*/  F2FP.BF16.PACK_AB R27, R27, R60 ;  /* 0x0000003c1b1b723e */ /* 0x000fe400000010ff */
[----:B------:R-:W-:Y:S02]  /*ba00*/  F2FP.BF16.PACK_AB R62, R63, R62 ;  /* 0x0000003e3f3e723e */ /* 0x000fe400000010ff */
[----:B------:R-:W-:Y:S01]  /*ba10*/  F2FP.BF16.PACK_AB R25, R25, R64 ;  /* 0x000000401919723e */ /* 0x000fe200000010ff */
[----:B------:R1:W-:Y:S01]  /*ba20*/  STS [R0+0x80], R8 ;  /* 0x0000800800007388 */ /* 0x0003e20000000800 */
[----:B------:R-:W-:Y:S02]  /*ba30*/  F2FP.BF16.PACK_AB R67, R67, R66 ;  /* 0x000000424343723e */ /* 0x000fe400000010ff */
[----:B------:R-:W-:Y:S01]  /*ba40*/  F2FP.BF16.PACK_AB R24, R24, R68 ;  /* 0x000000441818723e */ /* 0x000fe200000010ff */
[----:B------:R-:W-:Y:S01]  /*ba50*/  STS [R0+0x480], R5 ;  /* 0x0004800500007388 */ /* 0x000fe20000000800 */
[----:B------:R-:W-:-:S02]  /*ba60*/  F2FP.BF16.PACK_AB R23, R23, R70 ;  /* 0x000000461717723e */ /* 0x000fc400000010ff */
[----:B------:R-:W-:Y:S01]  /*ba70*/  F2FP.BF16.PACK_AB R22, R22, R72 ;  /* 0x000000481616723e */ /* 0x000fe200000010ff */
[----:B------:R3:W-:Y:S01]  /*ba80*/  STS [R2], R6 ;  /* 0x0000000602007388 */ /* 0x0007e20000000800 */
[----:B------:R-:W-:Y:S02]  /*ba90*/  F2FP.BF16.PACK_AB R21, R21, R74 ;  /* 0x0000004a1515723e */ /* 0x000fe400000010ff */
[----:B------:R-:W-:Y:S01]  /*baa0*/  F2FP.BF16.PACK_AB R20, R20, R76 ;  /* 0x0000004c1414723e */ /* 0x000fe200000010ff */
[----:B------:R-:W-:Y:S01]  /*bab0*/  STS [R2+0x400], R110 ;  /* 0x0004006e02007388 */ /* 0x000fe20000000800 */
        /* <DEDUP_REMOVED lines=8> */
[----:B-1----:R-:W-:Y:S01]  /*bb40*/  IMAD.MOV.U32 R8, RZ, RZ, 0x40 ;  /* 0x00000040ff087424 */ /* 0x002fe200078e00ff */
[----:B------:R-:W-:Y:S02]  /*bb50*/  F2FP.BF16.PACK_AB R11, R11, R90 ;  /* 0x0000005a0b0b723e */ /* 0x000fe400000010ff */
[----:B------:R-:W-:Y:S02]  /*bb60*/  F2FP.BF16.PACK_AB R9, R9, R92 ;  /* 0x0000005c0909723e */ /* 0x000fe400000010ff */
[----:B------:R-:W-:-:S02]  /*bb70*/  F2FP.BF16.PACK_AB R15, R15, R94 ;  /* 0x0000005e0f0f723e */ /* 0x000fc400000010ff */
[----:B------:R-:W-:Y:S02]  /*bb80*/  F2FP.BF16.PACK_AB R14, R14, R96 ;  /* 0x000000600e0e723e */ /* 0x000fe400000010ff */
[----:B---3--:R-:W-:Y:S01]  /*bb90*/  SEL R6, R8, 0xffffffc0, !P2 ;  /* 0xffffffc008067807 */ /* 0x008fe20005000000 */
[----:B------:R-:W-:Y:S01]  /*bba0*/  IMAD.IADD R8, R4, 0x1, R2 ;  /* 0x0000000104087824 */ /* 0x000fe200078e0202 */
[----:B------:R-:W-:Y:S02]  /*bbb0*/  F2FP.BF16.PACK_AB R10, R99, R98 ;  /* 0x00000062630a723e */ /* 0x000fe400000010ff */
[----:B------:R-:W-:Y:S01]  /*bbc0*/  ISETP.NE.U32.AND P0, PT, RZ, c[0x0][0x500], PT ;  /* 0x00014000ff007a0c */ /* 0x000fe20003f05070 */
[----:B------:R-:W-:Y:S01]  /*bbd0*/  IMAD.IADD R5, R0, 0x1, R6 ;  /* 0x0000000100057824 */ /* 0x000fe200078e0206 */
[----:B------:R1:W-:Y:S01]  /*bbe0*/  STS [R8], R7 ;  /* 0x0000000708007388 */ /* 0x0003e20000000800 */
[----:B------:R-:W-:Y:S01]  /*bbf0*/  IMAD.IADD R4, R6, 0x1, R3 ;  /* 0x0000000106047824 */ /* 0x000fe200078e0203 */
[----:B------:R-:W-:-:S02]  /*bc00*/  ISETP.NE.AND.EX P0, PT, RZ, c[0x0][0x504], PT, P0 ;  /* 0x00014100ff007a0c */ /* 0x000fc40003f05300 */
[----:B------:R-:W-:Y:S01]  /*bc10*/  STS [R8+0x400], R118 ;  /* 0x0004007608007388 */ /* 0x000fe20000000800 */
[----:B------:R-:W-:-:S03]  /*bc20*/  ISETP.NE.U32.AND P1, PT, RZ, c[0x0][0x508], PT ;  /* 0x00014200ff007a0c */ /* 0x000fc60003f25070 */
[----:B------:R-:W-:Y:S01]  /*bc30*/  STS [R5+0x80], R37 ;  /* 0x0000802505007388 */ /* 0x000fe20000000800 */
[----:B------:R-:W-:-:S03]  /*bc40*/  ISETP.NE.AND.EX P1, PT, RZ, c[0x0][0x50c], PT, P1 ;  /* 0x00014300ff007a0c */ /* 0x000fc60003f25310 */
[----:B------:R-:W-:Y:S01]  /*bc50*/  STS [R5+0x480], R122 ;  /* 0x0004807a05007388 */ /* 0x000fe20000000800 */
[----:B-1----:R-:W-:Y:S02]  /*bc60*/  IMAD.IADD R7, R6, 0x1, R2 ;  /* 0x0000000106077824 */ /* 0x002fe400078e0202 */
[----:B------:R-:W-:-:S03]  /*bc70*/  IMAD.IADD R6, R8, 0x1, R6 ;  /* 0x0000000108067824 */ /* 0x000fc600078e0206 */
[----:B------:R-:W-:Y:S04]  /*bc80*/  STS [R7], R36 ;  /* 0x0000002407007388 */ /* 0x000fe80000000800 */
[----:B------:R-:W-:Y:S04]  /*bc90*/  STS [R7+0x400], R126 ;  /* 0x0004007e07007388 */ /* 0x000fe80000000800 */
[----:B------:R-:W-:Y:S04]  /*bca0*/  STS [R4+0x80], R35 ;  /* 0x0000802304007388 */ /* 0x000fe80000000800 */
[----:B------:R-:W-:Y:S04]  /*bcb0*/  STS [R4+0x480], R130 ;  /* 0x0004808204007388 */ /* 0x000fe80000000800 */
[----:B------:R-:W-:Y:S04]  /*bcc0*/  STS [R6], R34 ;  /* 0x0000002206007388 */ /* 0x000fe80000000800 */
        /* <DEDUP_REMOVED lines=20> */
[----:B------:R1:W-:Y:S04]  /*be10*/  STS [R2+0x8400], R21 ;  /* 0x0084001502007388 */ /* 0x0003e80000000800 */
[----:B------:R-:W-:Y:S04]  /*be20*/  STS [R3+0x8080], R20 ;  /* 0x0080801403007388 */ /* 0x000fe80000000800 */
[----:B------:R-:W-:Y:S04]  /*be30*/  STS [R3+0x8480], R19 ;  /* 0x0084801303007388 */ /* 0x000fe80000000800 */
[----:B------:R-:W-:Y:S04]  /*be40*/  STS [R8+0x8000], R18 ;  /* 0x0080001208007388 */ /* 0x000fe80000000800 */
[----:B------:R-:W-:Y:S04]  /*be50*/  STS [R8+0x8400], R17 ;  /* 0x0084001108007388 */ /* 0x000fe80000000800 */
[----:B------:R-:W-:Y:S04]  /*be60*/  STS [R5+0x8080], R16 ;  /* 0x0080801005007388 */ /* 0x000fe80000000800 */
[----:B------:R-:W-:Y:S01]  /*be70*/  STS [R5+0x8480], R13 ;  /* 0x0084800d05007388 */ /* 0x000fe20000000800 */
[----:B-1----:R-:W-:-:S03]  /*be80*/  IMAD.MOV.U32 R2, RZ, RZ, 0x4 ;  /* 0x00000004ff027424 */ /* 0x002fc600078e00ff */
[----:B------:R-:W-:Y:S04]  /*be90*/  STS [R7+0x8000], R12 ;  /* 0x0080000c07007388 */ /* 0x000fe80000000800 */
[----:B------:R-:W-:Y:S04]  /*bea0*/  STS [R7+0x8400], R11 ;  /* 0x0084000b07007388 */ /* 0x000fe80000000800 */
[----:B------:R2:W-:Y:S04]  /*beb0*/  STS [R4+0x8080], R9 ;  /* 0x0080800904007388 */ /* 0x0005e80000000800 */
[----:B------:R1:W-:Y:S04]  /*bec0*/  STS [R4+0x8480], R15 ;  /* 0x0084800f04007388 */ /* 0x0003e80000000800 */
[----:B------:R1:W-:Y:S04]  /*bed0*/  STS [R6+0x8000], R14 ;  /* 0x0080000e06007388 */ /* 0x0003e80000000800 */
[----:B------:R1:W-:Y:S01]  /*bee0*/  STS [R6+0x8400], R10 ;  /* 0x0084000a06007388 */ /* 0x0003e20000000800 */
[----:B--2---:R-:W-:-:S03]  /*bef0*/  IMAD.WIDE R8, R45, R2, c[0x0][0x500] ;  /* 0x000140002d087625 */ /* 0x004fc600078e0202 */
[----:B------:R-:W-:Y:S06]  /*bf00*/  BAR.SYNC.DEFER_BLOCKING 0x1, 0x100 ;  /* 0x0044000000007b1d */ /* 0x000fec0000010000 */
[----:B------:R-:W2:Y:S01]  /*bf10*/  @P0 LDG.E R0, [R8.64] ;  /* 0x0000000408000981 */ /* 0x000ea2000c1e1900 */
[----:B------:R-:W-:Y:S02]  /*bf20*/  IMAD.MOV.U32 R24, RZ, RZ, c[0x0][0x388] ;  /* 0x0000e200ff187624 */ /* 0x000fe400078e00ff */
[----:B------:R-:W-:-:S05]  /*bf30*/  @P1 IMAD.WIDE R2, R45, R2, c[0x0][0x508] ;  /* 0x000142002d021625 */ /* 0x000fca00078e0202 */
[----:B------:R3:W5:Y:S02]  /*bf40*/  @P1 LDG.E R24, [R2.64] ;  /* 0x0000000402181981 */ /* 0x000764000c1e1900 */
[----:B---3--:R-:W-:Y:S02]  /*bf50*/  CS2R R2, SRZ ;  /* 0x0000000000027805 */ /* 0x008fe4000001ff00 */
[--C-:B--2---:R-:W-:Y:S01]  /*bf60*/  @P0 SHF.R.S32.HI R3, RZ, 0x1f, R0.reuse ;  /* 0x0000001fff030819 */ /* 0x104fe20000011400 */
[----:B------:R-:W-:Y:S01]  /*bf70*/  @P0 IMAD.MOV.U32 R2, RZ, RZ, R0 ;  /* 0x000000ffff020224 */ /* 0x000fe200078e0000 */
[----:B------:R-:W-:Y:S05]  /*bf80*/  @P1 BRA `(.L_x_27) ;  /* 0x0000004000001947 */ /* 0x000fea0003800000 */
[----:B-1----:R-:W-:Y:S05]  /*bf90*/  @!P0 BRA `(.L_x_27) ;  /* 0x0000003000008947 */ /* 0x002fea0003800000 */
[----:B------:R-:W2:Y:S04]  /*bfa0*/  LDG.E R4, [R8.64] ;  /* 0x0000000408047981 */ /* 0x000ea8000c1e1900 */
[----:B------:R-:W2:Y:S02]  /*bfb0*/  LDG.E R0, [R8.64+0x4] ;  /* 0x0000040408007981 */ /* 0x000ea4000c1e1900 */
[----:B--2--5:R-:W-:-:S02]  /*bfc0*/  IADD3 R24, -R4, R0, RZ ;  /* 0x0000000004187210 */ /* 0x024fc40007ffe1ff */
.L_x_27:
[----:B-1----:R-:W-:Y:S01]  /*bfd0*/  LOP3.LUT R0, R40, 0xffffffe0, RZ, 0xc0, !PT ;  /* 0xffffffe028007812 */ /* 0x002fe200078ec0ff */
[----:B------:R-:W1:Y:S01]  /*bfe0*/  S2R R20, SR_CTAID.X ;  /* 0x0000000000147919 */ /* 0x000e620000002500 */
[----:B------:R-:W-:Y:S01]  /*bff0*/  SHF.R.S32.HI R4, RZ, 0x1f, R39 ;  /* 0x0000001fff047819 */ /* 0x000fe20000011427 */
[----:B------:R-:W-:Y:S01]  /*c000*/  IMAD.MOV.U32 R7, RZ, RZ, c[0x0][0x4e8] ;  /* 0x00013a00ff077624 */ /* 0x000fe200078e00ff */
[----:B------:R-:W-:Y:S01]  /*c010*/  LEA.HI R16, R43, R44, RZ, 0x3 ;  /* 0x0000002c2b107211 */ /* 0x000fe200078f18ff */
[----:B------:R-:W-:Y:S01]  /*c020*/  IMAD.IADD R0, R44, 0x1, -R0 ;  /* 0x000000012c007824 */ /* 0x000fe200078e0a00 */
[----:B------:R-:W2:Y:S01]  /*c030*/  S2R R11, SR_CTAID.Y ;  /* 0x00000000000b7919 */ /* 0x000ea20000002600 */
[----:B------:R-:W-:Y:S01]  /*c040*/  LEA.HI R4, R4, R39, RZ, 0x3 ;  /* 0x0000002704047211 */ /* 0x000fe200078f18ff */
[----:B-----5:R-:W-:Y:S01]  /*c050*/  IMAD R24, R24, c[0x0][0x4e8], RZ ;  /* 0x00013a0018187a24 */ /* 0x020fe200078e02ff */
[----:B------:R-:W-:Y:S01]  /*c060*/  ISETP.NE.AND P1, PT, R7, 0x1, PT ;  /* 0x000000010700780c */ /* 0x000fe20003f25270 */
[----:B------:R-:W-:Y:S01]  /*c070*/  BSSY B0, `(.L_x_28) ;  /* 0x0000081000007945 */ /* 0x000fe20003800000 */
[----:B------:R-:W-:-:S02]  /*c080*/  SHF.R.S32.HI R6, RZ, 0x1f, R0 ;  /* 0x0000001fff067819 */ /* 0x000fc40000011400 */
[----:B------:R-:W-:Y:S02]  /*c090*/  LOP3.LUT R5, R4, 0xffffff8, RZ, 0xc0, !PT ;  /* 0x0ffffff804057812 */ /* 0x000fe400078ec0ff */
[----:B------:R-:W-:Y:S02]  /*c0a0*/  LEA.HI R4, R26, R26, RZ, 0x1 ;  /* 0x0000001a1a047211 */ /* 0x000fe400078f08ff */
[----:B------:R-:W-:Y:S02]  /*c0b0*/  LEA.HI R6, R6, R0, RZ, 0x2 ;  /* 0x0000000006067211 */ /* 0x000fe400078f10ff */
[----:B------:R-:W-:Y:S02]  /*c0c0*/  IADD3 R7, R39, -R5, RZ ;  /* 0x8000000527077210 */ /* 0x000fe40007ffe0ff */
[----:B------:R-:W-:Y:S02]  /*c0d0*/  LOP3.LUT R4, R4, 0x1ffffffe, RZ, 0xc0, !PT ;  /* 0x1ffffffe04047812 */ /* 0x000fe400078ec0ff */
[----:B------:R-:W-:Y:S01]  /*c0e0*/  SHF.R.S32.HI R5, RZ, 0x2, R6 ;  /* 0x00000002ff057819 */ /* 0x000fe20000011406 */
[----:B------:R-:W-:Y:S01]  /*c0f0*/  IMAD R6, R3, c[0x0][0x3a0], RZ ;  /* 0x0000e80003067a24 */ /* 0x000fe200078e02ff */
[----:B------:R-:W-:Y:S01]  /*c100*/  LOP3.LUT P2, RZ, R0, 0x3, RZ, 0xc0, !PT ;  /* 0x0000000300ff7812 */ /* 0x000fe2000784c0ff */
[----:B------:R-:W-:Y:S01]  /*c110*/  IMAD.IADD R0, R26, 0x1, -R4 ;  /* 0x000000011a007824 */ /* 0x000fe200078e0a04 */
[----:B------:R-:W-:Y:S01]  /*c120*/  LOP3.LUT R4, R16, 0xfffffff8, RZ, 0xc0, !PT ;  /* 0xfffffff810047812 */ /* 0x000fe200078ec0ff */
[----:B------:R-:W-:Y:S01]  /*c130*/  IMAD R17, R7, 0x10, R5 ;  /* 0x0000001007117824 */ /* 0x000fe200078e0205 */
[----:B------:R-:W-:Y:S01]  /*c140*/  SEL R14, R45, RZ, !P0 ;  /* 0x000000ff2d0e7207 */ /* 0x000fe20004000000 */
[----:B------:R-:W-:Y:S01]  /*c150*/  IMAD R6, R2, c[0x0][0x3a4], R6 ;  /* 0x0000e90002067a24 */ /* 0x000fe200078e0206 */
[----:B------:R-:W-:Y:S01]  /*c160*/  IADD3 R15, -R4, R44, RZ ;  /* 0x0000002c040f7210 */ /* 0x000fe20007ffe1ff */
[----:B------:R-:W-:Y:S01]  /*c170*/  IMAD R0, R0, 0x8, R17 ;  /* 0x0000000800007824 */ /* 0x000fe200078e0211 */
[----:B--2---:R-:W-:Y:S01]  /*c180*/  SHF.R.S32.HI R10, RZ, 0x1f, R11 ;  /* 0x0000001fff0a7819 */ /* 0x004fe2000001140b */
[----:B------:R-:W-:Y:S01]  /*c190*/  IMAD.WIDE.U32 R4, R2, c[0x0][0x3a0], RZ ;  /* 0x0000e80002047a25 */ /* 0x000fe200078e00ff */
[----:B------:R-:W-:-:S02]  /*c1a0*/  SHF.R.S32.HI R16, RZ, 0x3, R16 ;  /* 0x00000003ff107819 */ /* 0x000fc40000011410 */
[----:B------:R-:W-:Y:S01]  /*c1b0*/  LEA.HI R19, R43, R44, RZ, 0x6 ;  /* 0x0000002c2b137211 */ /* 0x000fe200078f30ff */
[----:B-1----:R-:W-:Y:S01]  /*c1c0*/  IMAD R7, R20, 0x80, R0 ;  /* 0x0000008014077824 */ /* 0x002fe200078e0200 */
[----:B------:R-:W-:Y:S01]  /*c1d0*/  LEA R13, R15, R16, 0x5 ;  /* 0x000000100f0d7211 */ /* 0x000fe200078e28ff */
[----:B------:R-:W-:Y:S01]  /*c1e0*/  IMAD.WIDE.U32 R8, R11, c[0x0][0x490], R2 ;  /* 0x000124000b087a25 */ /* 0x000fe200078e0002 */
[----:B------:R-:W-:-:S03]  /*c1f0*/  IADD3 R3, R5, R6, RZ ;  /* 0x0000000605037210 */ /* 0x000fc60007ffe0ff */
[----:B------:R-:W-:-:S04]  /*c200*/  @P1 IMAD.HI.U32 R6, R7, c[0x0][0x4ec], RZ ;  /* 0x00013b0007061a27 */ /* 0x000fc800078e00ff */
[C---:B------:R-:W-:Y:S02]  /*c210*/  IMAD R5, R10.reuse, c[0x0][0x490], RZ ;  /* 0x000124000a057a24 */ /* 0x040fe400078e02ff */
[----:B------:R-:W-:Y:S01]  /*c220*/  IMAD.MOV.U32 R0, RZ, RZ, R7 ;  /* 0x000000ffff007224 */ /* 0x000fe200078e0007 */
[----:B------:R-:W-:Y:S01]  /*c230*/  @P1 SHF.R.U32.HI R0, RZ, c[0x0][0x4f0], R6 ;  /* 0x00013c00ff001a19 */ /* 0x000fe20000011606 */
[----:B------:R-:W-:Y:S02]  /*c240*/  IMAD R5, R11, c[0x0][0x494], R5 ;  /* 0x000125000b057a24 */ /* 0x000fe400078e0205 */
[----:B------:R-:W-:Y:S01]  /*c250*/  IMAD.MOV.U32 R2, RZ, RZ, R4 ;  /* 0x000000ffff027224 */ /* 0x000fe200078e0004 */
[----:B------:R-:W-:Y:S01]  /*c260*/  SHF.R.S32.HI R4, RZ, 0x1f, R45 ;  /* 0x0000001fff047819 */ /* 0x000fe2000001142d */
[----:B------:R-:W-:Y:S01]  /*c270*/  IMAD R10, R10, c[0x0][0x3e8], RZ ;  /* 0x0000fa000a0a7a24 */ /* 0x000fe200078e02ff */
[----:B------:R-:W-:Y:S01]  /*c280*/  IADD3 R5, R9, R5, RZ ;  /* 0x0000000509057210 */ /* 0x000fe20007ffe0ff */
[----:B------:R-:W-:Y:S01]  /*c290*/  IMAD.MOV R6, RZ, RZ, -R0 ;  /* 0x000000ffff067224 */ /* 0x000fe200078e0a00 */
[----:B------:R-:W-:Y:S01]  /*c2a0*/  SEL R12, R4, RZ, !P0 ;  /* 0x000000ff040c7207 */ /* 0x000fe20004000000 */
[----:B------:R-:W-:Y:S01]  /*c2b0*/  IMAD.MOV.U32 R4, RZ, RZ, R8 ;  /* 0x000000ffff047224 */ /* 0x000fe200078e0008 */
[----:B------:R-:W-:Y:S01]  /*c2c0*/  SHF.R.S32.HI R9, RZ, 0x1f, R0 ;  /* 0x0000001fff097819 */ /* 0x000fe20000011400 */
[----:B------:R-:W-:-:S02]  /*c2d0*/  IMAD R10, R11, c[0x0][0x3ec], R10 ;  /* 0x0000fb000b0a7a24 */ /* 0x000fc400078e020a */
[----:B------:R-:W-:-:S04]  /*c2e0*/  IMAD.WIDE.U32 R2, R11, c[0x0][0x3e8], R2 ;  /* 0x0000fa000b027a25 */ /* 0x000fc800078e0002 */
[----:B------:R-:W-:Y:S01]  /*c2f0*/  IMAD R8, R6, c[0x0][0x4e8], R7 ;  /* 0x00013a0006087a24 */ /* 0x000fe200078e0207 */
[----:B------:R-:W-:Y:S01]  /*c300*/  IADD3 R3, R3, R10, RZ ;  /* 0x0000000a03037210 */ /* 0x000fe20007ffe0ff */
[----:B------:R-:W-:Y:S02]  /*c310*/  IMAD R6, R12, c[0x0][0x498], RZ ;  /* 0x000126000c067a24 */ /* 0x000fe400078e02ff */
[----:B------:R-:W-:Y:S01]  /*c320*/  IMAD.WIDE.U32 R4, R14, c[0x0][0x498], R4 ;  /* 0x000126000e047a25 */ /* 0x000fe200078e0004 */
[----:B------:R-:W-:-:S03]  /*c330*/  SHF.R.S32.HI R10, RZ, 0x1f, R8 ;  /* 0x0000001fff0a7819 */ /* 0x000fc60000011408 */
[----:B------:R-:W-:Y:S01]  /*c340*/  IMAD R6, R14, c[0x0][0x49c], R6 ;  /* 0x000127000e067a24 */ /* 0x000fe200078e0206 */
[----:B------:R-:W-:Y:S01]  /*c350*/  IADD3 R4, P0, R0, R4, RZ ;  /* 0x0000000400047210 */ /* 0x000fe20007f1e0ff */
[----:B------:R-:W-:Y:S02]  /*c360*/  IMAD R10, R10, c[0x0][0x488], RZ ;  /* 0x000122000a0a7a24 */ /* 0x000fe400078e02ff */
[----:B------:R-:W-:Y:S01]  /*c370*/  IMAD R13, R20, 0x80, R13 ;  /* 0x00000080140d7824 */ /* 0x000fe200078e020d */
[----:B------:R-:W-:Y:S01]  /*c380*/  IADD3.X R5, R9, R5, R6, P0, !PT ;  /* 0x0000000509057210 */ /* 0x000fe200007fe406 */
[----:B------:R-:W-:Y:S02]  /*c390*/  IMAD.SHL.U32 R18, R16, 0x40, RZ ;  /* 0x0000004010127824 */ /* 0x000fe400078e00ff */
[C---:B------:R-:W-:Y:S02]  /*c3a0*/  IMAD R10, R8.reuse, c[0x0][0x48c], R10 ;  /* 0x00012300080a7a24 */ /* 0x040fe400078e020a */
[----:B------:R-:W-:Y:S01]  /*c3b0*/  IMAD.WIDE.U32 R4, R8, c[0x0][0x488], R4 ;  /* 0x0001220008047a25 */ /* 0x000fe200078e0004 */
[----:B------:R-:W-:-:S03]  /*c3c0*/  LOP3.LUT R0, R18, 0x1c0, RZ, 0xc0, !PT ;  /* 0x000001c012007812 */ /* 0x000fc600078ec0ff */
[----:B------:R-:W-:Y:S01]  /*c3d0*/  @P1 IMAD.HI.U32 R11, R13, c[0x0][0x4ec], RZ ;  /* 0x00013b000d0b1a27 */ /* 0x000fe200078e00ff */
[----:B------:R-:W-:Y:S02]  /*c3e0*/  LEA R9, P0, R4, c[0x0][0x450], 0x2 ;  /* 0x0001140004097a11 */ /* 0x000fe400078010ff */
[----:B------:R-:W-:Y:S01]  /*c3f0*/  IADD3 R10, R5, R10, RZ ;  /* 0x0000000a050a7210 */ /* 0x000fe20007ffe0ff */
[----:B------:R-:W-:Y:S02]  /*c400*/  IMAD.SHL.U32 R6, R15, 0x8, RZ ;  /* 0x000000080f067824 */ /* 0x000fe400078e00ff */
[----:B------:R-:W-:Y:S01]  /*c410*/  IMAD R8, R12, c[0x0][0x3f0], RZ ;  /* 0x0000fc000c087a24 */ /* 0x000fe200078e02ff */
[----:B------:R-:W-:Y:S01]  /*c420*/  LEA.HI.X R4, R4, c[0x0][0x454], R10, 0x2, P0 ;  /* 0x0001150004047a11 */ /* 0x000fe200000f140a */
[----:B------:R-:W-:Y:S01]  /*c430*/  IMAD.MOV.U32 R7, RZ, RZ, R13 ;  /* 0x000000ffff077224 */ /* 0x000fe200078e000d */
[----:B------:R-:W-:Y:S01]  /*c440*/  @P1 SHF.R.U32.HI R7, RZ, c[0x0][0x4f0], R11 ;  /* 0x00013c00ff071a19 */ /* 0x000fe2000001160b */
[C---:B------:R-:W-:Y:S01]  /*c450*/  IMAD R8, R14.reuse, c[0x0][0x3f4], R8 ;  /* 0x0000fd000e087a24 */ /* 0x040fe200078e0208 */
[----:B------:R-:W-:Y:S01]  /*c460*/  SHF.R.U32.HI R11, RZ, 0x3, R0 ;  /* 0x00000003ff0b7819 */ /* 0x000fe20000011600 */
[----:B------:R-:W-:Y:S01]  /*c470*/  IMAD.WIDE.U32 R2, R14, c[0x0][0x3f0], R2 ;  /* 0x0000fc000e027a25 */ /* 0x000fe200078e0002 */
[----:B------:R-:W-:Y:S01]  /*c480*/  LOP3.LUT R0, R0, 0x38, R6, 0xf8, !PT ;  /* 0x0000003800007812 */ /* 0x000fe200078ef806 */
[----:B------:R-:W-:Y:S01]  /*c490*/  SHFL.IDX PT, R10, R9, RZ, 0x1c1f ;  /* 0x001c1fff090a7589 */ /* 0x000fe200000e0000 */
[--C-:B------:R-:W-:Y:S01]  /*c4a0*/  SHF.R.S32.HI R5, RZ, 0x1f, R7.reuse ;  /* 0x0000001fff057819 */ /* 0x100fe20000011407 */
[----:B------:R-:W-:Y:S01]  /*c4b0*/  IMAD.IADD R3, R3, 0x1, R8 ;  /* 0x0000000103037824 */ /* 0x000fe200078e0208 */
[----:B------:R-:W-:Y:S01]  /*c4c0*/  LOP3.LUT R14, R0, R11, RZ, 0x3c, !PT ;  /* 0x0000000b000e7212 */ /* 0x000fe200078e3cff */
[----:B------:R-:W-:Y:S01]  /*c4d0*/  IMAD.MOV R0, RZ, RZ, -R7 ;  /* 0x000000ffff007224 */ /* 0x000fe200078e0a07 */
[----:B------:R-:W1:Y:S01]  /*c4e0*/  SHFL.IDX PT, R11, R4, RZ, 0x1c1f ;  /* 0x001c1fff040b7589 */ /* 0x000e6200000e0000 */
[----:B------:R-:W-:-:S02]  /*c4f0*/  IMAD R5, R5, c[0x0][0x3e0], RZ ;  /* 0x0000f80005057a24 */ /* 0x000fc400078e02ff */
[C---:B------:R-:W-:Y:S01]  /*c500*/  IMAD.WIDE.U32 R2, R7.reuse, c[0x0][0x3e0], R2 ;  /* 0x0000f80007027a25 */ /* 0x040fe200078e0002 */
[----:B------:R-:W-:Y:S03]  /*c510*/  SHFL.IDX PT, R8, R9, 0x1, 0x1c1f ;  /* 0x003c1f0009087f89 */ /* 0x000fe600000e0000 */
[----:B------:R-:W-:Y:S01]  /*c520*/  IMAD R12, R7, c[0x0][0x3e4], R5 ;  /* 0x0000f900070c7a24 */ /* 0x000fe200078e0205 */
[----:B------:R2:W3:Y:S01]  /*c530*/  SHFL.IDX PT, R9, R4, 0x1, 0x1c1f ;  /* 0x003c1f0004097f89 */ /* 0x0004e200000e0000 */
[----:B------:R-:W-:Y:S02]  /*c540*/  IMAD.SHL.U32 R5, R19, 0x8, RZ ;  /* 0x0000000813057824 */ /* 0x000fe400078e00ff */
[----:B------:R-:W-:-:S03]  /*c550*/  IMAD.IADD R3, R3, 0x1, R12 ;  /* 0x0000000103037824 */ /* 0x000fc600078e020c */
[----:B------:R-:W-:Y:S01]  /*c560*/  LOP3.LUT R7, R14, 0x7ffffe00, R5, 0xf8, !PT ;  /* 0x7ffffe000e077812 */ /* 0x000fe200078ef805 */
[----:B--2---:R-:W-:Y:S01]  /*c570*/  IMAD R4, R0, c[0x0][0x4e8], R13 ;  /* 0x00013a0000047a24 */ /* 0x004fe200078e020d */
[----:B------:R-:W-:-:S03]  /*c580*/  LEA R0, R20, R17, 0x7 ;  /* 0x0000001114007211 */ /* 0x000fc600078e38ff */
[----:B------:R-:W-:Y:S01]  /*c590*/  IMAD.WIDE.U32 R2, R4, c[0x0][0x3d8], R2 ;  /* 0x0000f60004027a25 */ /* 0x000fe200078e0002 */
[C---:B------:R-:W-:Y:S02]  /*c5a0*/  IADD3 R13, R0.reuse, 0x8, RZ ;  /* 0x00000008000d7810 */ /* 0x040fe40007ffe0ff */
[-C--:B------:R-:W-:Y:S02]  /*c5b0*/  ISETP.GE.OR P0, PT, R0, R24.reuse, P2 ;  /* 0x000000180000720c */ /* 0x080fe40001706670 */
[----:B------:R-:W-:Y:S02]  /*c5c0*/  SHF.R.S32.HI R0, RZ, 0x1f, R4 ;  /* 0x0000001fff007819 */ /* 0x000fe40000011404 */
[----:B------:R-:W-:-:S03]  /*c5d0*/  ISETP.GE.OR P2, PT, R13, R24, P2 ;  /* 0x000000180d00720c */ /* 0x000fc60001746670 */
[----:B------:R-:W-:-:S04]  /*c5e0*/  IMAD R0, R0, c[0x0][0x3d8], RZ ;  /* 0x0000f60000007a24 */ /* 0x000fc800078e02ff */
[----:B------:R-:W-:Y:S01]  /*c5f0*/  IMAD R5, R4, c[0x0][0x3dc], R0 ;  /* 0x0000f70004057a24 */ /* 0x000fe200078e0200 */
[----:B------:R-:W-:Y:S01]  /*c600*/  SHF.L.U32 R0, R7, 0x1, RZ ;  /* 0x0000000107007819 */ /* 0x000fe200000006ff */
[----:B-1----:R1:W-:Y:S01]  /*c610*/  @!P0 ST.E [R10.64], R41 ;  /* 0x000000290a008985 */ /* 0x0023e2000c101904 */
[----:B------:R-:W-:Y:S01]  /*c620*/  LEA R25, P0, R2, c[0x0][0x380], 0x1 ;  /* 0x0000e00002197a11 */ /* 0x000fe200078008ff */
[----:B------:R-:W-:Y:S02]  /*c630*/  IMAD.IADD R3, R3, 0x1, R5 ;  /* 0x0000000103037824 */ /* 0x000fe400078e0205 */
[----:B---3--:R2:W-:Y:S04]  /*c640*/  @!P2 ST.E [R8.64], R42 ;  /* 0x0000002a0800a985 */ /* 0x0085e8000c101904 */
[----:B------:R2:W3:Y:S04]  /*c650*/  LDS.128 R36, [R0+0x1080] ;  /* 0x0010800000247984 */ /* 0x0004e80000000c00 */
[----:B------:R2:W4:Y:S04]  /*c660*/  LDS.128 R48, [R0+0x2080] ;  /* 0x0020800000307984 */ /* 0x0005280000000c00 */
[----:B------:R2:W2:Y:S04]  /*c670*/  LDS.128 R56, [R0+0x3080] ;  /* 0x0030800000387984 */ /* 0x0004a80000000c00 */
[----:B------:R2:W2:Y:S04]  /*c680*/  LDS.128 R32, [R0+0x5080] ;  /* 0x0050800000207984 */ /* 0x0004a80000000c00 */
[----:B------:R2:W2:Y:S01]  /*c690*/  LDS.128 R44, [R0+0x6080] ;  /* 0x00608000002c7984 */ /* 0x0004a20000000c00 */
[----:B-1----:R-:W-:-:S03]  /*c6a0*/  LEA R10, R20, R16, 0x7 ;  /* 0x00000010140a7211 */ /* 0x002fc600078e38ff */
[----:B------:R1:W1:Y:S01]  /*c6b0*/  LDS.128 R52, [R0+0x7080] ;  /* 0x0070800000347984 */ /* 0x0002620000000c00 */
[----:B------:R-:W-:Y:S02]  /*c6c0*/  LEA.HI.X R11, R2, c[0x0][0x384], R3, 0x1, P0 ;  /* 0x0000e100020b7a11 */ /* 0x000fe400000f0c03 */
[----:B------:R-:W-:Y:S01]  /*c6d0*/  ISETP.GE.AND P0, PT, R10, R24, PT ;  /* 0x000000180a00720c */ /* 0x000fe20003f06270 */
[----:B------:R1:W1:Y:S04]  /*c6e0*/  LDS.128 R28, [R0+0x9080] ;  /* 0x00908000001c7984 */ /* 0x0002680000000c00 */
[----:B------:R1:W1:Y:S04]  /*c6f0*/  LDS.128 R40, [R0+0xa080] ;  /* 0x00a0800000287984 */ /* 0x0002680000000c00 */
[----:B------:R1:W1:Y:S04]  /*c700*/  LDS.128 R60, [R0+0xb080] ;  /* 0x00b08000003c7984 */ /* 0x0002680000000c00 */
[----:B------:R1:W1:Y:S04]  /*c710*/  SHFL.IDX PT, R2, R25, RZ, 0x181f ;  /* 0x00181fff19027589 */ /* 0x00026800000e0000 */
[----:B------:R1:W1:Y:S01]  /*c720*/  SHFL.IDX PT, R3, R11, RZ, 0x181f ;  /* 0x00181fff0b037589 */ /* 0x00026200000e0000 */
[----:B------:R-:W-:Y:S05]  /*c730*/  @P0 BRA `(.L_x_29) ;  /* 0x0000014000000947 */ /* 0x000fea0003800000 */
[----:B---3--:R-:W3:Y:S01]  /*c740*/  LDS.128 R20, [R0+0x80] ;  /* 0x0000800000147984 */ /* 0x008ee20000000c00 */
[----:B------:R-:W-:-:S02]  /*c750*/  IADD3 R5, R6, 0x40, RZ ;  /* 0x0000004006057810 */ /* 0x000fc40007ffe0ff */
[C---:B------:R-:W-:Y:S01]  /*c760*/  IADD3 R7, R6.reuse, 0x80, RZ ;  /* 0x0000008006077810 */ /* 0x040fe20007ffe0ff */
[----:B------:R-:W5:Y:S01]  /*c770*/  LDS.128 R16, [R0+0x4080] ;  /* 0x0040800000107984 */ /* 0x000f620000000c00 */
[----:B------:R-:W-:Y:S02]  /*c780*/  ISETP.GE.AND P1, PT, R5, c[0x0][0x3c8], PT ;  /* 0x0000f20005007a0c */ /* 0x000fe40003f26270 */
[----:B------:R-:W-:Y:S01]  /*c790*/  ISETP.GE.AND P0, PT, R7, c[0x0][0x3c8], PT ;  /* 0x0000f20007007a0c */ /* 0x000fe20003f06270 */
[----:B------:R4:W2:Y:S01]  /*c7a0*/  LDS.128 R12, [R0+0x8080] ;  /* 0x00808000000c7984 */ /* 0x0008a20000000c00 */
[----:B------:R-:W-:-:S09]  /*c7b0*/  ISETP.GE.AND P2, PT, R6, c[0x0][0x3c8], PT ;  /* 0x0000f20006007a0c */ /* 0x000fd20003f46270 */
[----:B------:R-:W-:-:S04]  /*c7c0*/  @!P1 SHF.R.S32.HI R4, RZ, 0x1f, R5 ;  /* 0x0000001fff049819 */ /* 0x000fc80000011405 */
[----:B------:R-:W-:Y:S01]  /*c7d0*/  @!P1 LEA.HI R4, R4, R5, RZ, 0x3 ;  /* 0x0000000504049211 */ /* 0x000fe200078f18ff */
[----:B-12---:R-:W-:-:S03]  /*c7e0*/  @!P2 IMAD.WIDE R8, R6, 0x2, R2 ;  /* 0x000000020608a825 */ /* 0x006fc600078e0202 */
[----:B------:R-:W-:Y:S02]  /*c7f0*/  @!P1 LOP3.LUT R4, R4, 0xfffffff8, RZ, 0xc0, !PT ;  /* 0xfffffff804049812 */ /* 0x000fe400078ec0ff */
[----:B----4-:R-:W-:-:S03]  /*c800*/  @!P0 SHF.R.S32.HI R0, RZ, 0x1f, R7 ;  /* 0x0000001fff008819 */ /* 0x010fc60000011407 */
[----:B------:R-:W-:Y:S01]  /*c810*/  @!P1 IMAD.WIDE R4, R4, 0x2, R2 ;  /* 0x0000000204049825 */ /* 0x000fe200078e0202 */
[----:B------:R-:W-:-:S04]  /*c820*/  @!P0 LEA.HI R0, R0, R7, RZ, 0x3 ;  /* 0x0000000700008211 */ /* 0x000fc800078f18ff */
[----:B------:R-:W-:Y:S01]  /*c830*/  @!P0 LOP3.LUT R0, R0, 0xfffffff8, RZ, 0xc0, !PT ;  /* 0xfffffff800008812 */ /* 0x000fe200078ec0ff */
[----:B---3--:R1:W-:Y:S04]  /*c840*/  @!P2 ST.E.128 [R8.64], R20 ;  /* 0x000000140800a985 */ /* 0x0083e8000c101d04 */
[----:B------:R-:W-:Y:S01]  /*c850*/  @!P0 IMAD.WIDE R2, R0, 0x2, R2 ;  /* 0x0000000200028825 */ /* 0x000fe200078e0202 */
[----:B-----5:R1:W-:Y:S04]  /*c860*/  @!P1 ST.E.128 [R4.64], R16 ;  /* 0x0000001004009985 */ /* 0x0203e8000c101d04 */
[----:B------:R1:W-:Y:S02]  /*c870*/  @!P0 ST.E.128 [R2.64], R12 ;  /* 0x0000000c02008985 */ /* 0x0003e4000c101d04 */
.L_x_29:
[----:B---3--:R-:W-:Y:S05]  /*c880*/  BSYNC B0 ;  /* 0x0000000000007941 */ /* 0x008fea0003800000 */
.L_x_28:
[----:B-12---:R-:W-:Y:S01]  /*c890*/  IADD3 R0, R10, 0x20, RZ ;  /* 0x000000200a007810 */ /* 0x006fe20007ffe0ff */
[----:B------:R1:W2:Y:S01]  /*c8a0*/  SHFL.IDX PT, R3, R11, 0x1, 0x181f ;  /* 0x00381f000b037f89 */ /* 0x0002a200000e0000 */
[----:B------:R-:W-:Y:S02]  /*c8b0*/  BSSY B0, `(.L_x_30) ;  /* 0x0000015000007945 */ /* 0x000fe40003800000 */
[----:B------:R-:W-:Y:S01]  /*c8c0*/  ISETP.GE.AND P0, PT, R0, R24, PT ;  /* 0x000000180000720c */ /* 0x000fe20003f06270 */
[----:B------:R1:W3:-:S12]  /*c8d0*/  SHFL.IDX PT, R2, R25, 0x1, 0x181f ;  /* 0x00381f0019027f89 */ /* 0x0002d800000e0000 */
[----:B------:R-:W-:Y:S05]  /*c8e0*/  @P0 BRA `(.L_x_31) ;  /* 0x0000011000000947 */ /* 0x000fea0003800000 */
[C---:B------:R-:W-:Y:S02]  /*c8f0*/  IADD3 R5, R6.reuse, 0x40, RZ ;  /* 0x0000004006057810 */ /* 0x040fe40007ffe0ff */
[C---:B------:R-:W-:Y:S02]  /*c900*/  IADD3 R7, R6.reuse, 0x80, RZ ;  /* 0x0000008006077810 */ /* 0x040fe40007ffe0ff */
[----:B------:R-:W-:Y:S02]  /*c910*/  ISETP.GE.AND P1, PT, R5, c[0x0][0x3c8], PT ;  /* 0x0000f20005007a0c */ /* 0x000fe40003f26270 */
[----:B------:R-:W-:Y:S02]  /*c920*/  ISETP.GE.AND P0, PT, R7, c[0x0][0x3c8], PT ;  /* 0x0000f20007007a0c */ /* 0x000fe40003f06270 */
[----:B------:R-:W-:-:S09]  /*c930*/  ISETP.GE.AND P2, PT, R6, c[0x0][0x3c8], PT ;  /* 0x0000f20006007a0c */ /* 0x000fd20003f46270 */
[----:B------:R-:W-:Y:S02]  /*c940*/  @!P1 SHF.R.S32.HI R4, RZ, 0x1f, R5 ;  /* 0x0000001fff049819 */ /* 0x000fe40000011405 */
[----:B------:R-:W-:Y:S02]  /*c950*/  @!P0 SHF.R.S32.HI R0, RZ, 0x1f, R7 ;  /* 0x0000001fff008819 */ /* 0x000fe40000011407 */
[----:B------:R-:W-:Y:S01]  /*c960*/  @!P1 LEA.HI R4, R4, R5, RZ, 0x3 ;  /* 0x0000000504049211 */ /* 0x000fe200078f18ff */
[--C-:B--23--:R-:W-:Y:S01]  /*c970*/  @!P2 IMAD.WIDE R8, R6, 0x2, R2.reuse ;  /* 0x000000020608a825 */ /* 0x10cfe200078e0202 */
        /* <DEDUP_REMOVED lines=8> */
.L_x_31:
[----:B------:R-:W-:Y:S05]  /*ca00*/  BSYNC B0 ;  /* 0x0000000000007941 */ /* 0x000fea0003800000 */
.L_x_30:
[----:B------:R-:W-:Y:S01]  /*ca10*/  IADD3 R0, R10, 0x40, RZ ;  /* 0x000000400a007810 */ /* 0x000fe20007ffe0ff */
[----:B--2---:R2:W1:Y:S01]  /*ca20*/  SHFL.IDX PT, R3, R11, 0x2, 0x181f ;  /* 0x00581f000b037f89 */ /* 0x00446200000e0000 */
[----:B------:R-:W-:Y:S02]  /*ca30*/  BSSY B0, `(.L_x_32) ;  /* 0x0000015000007945 */ /* 0x000fe40003800000 */
[----:B------:R-:W-:Y:S01]  /*ca40*/  ISETP.GE.AND P0, PT, R0, R24, PT ;  /* 0x000000180000720c */ /* 0x000fe20003f06270 */
[----:B---3--:R2:W3:-:S12]  /*ca50*/  SHFL.IDX PT, R2, R25, 0x2, 0x181f ;  /* 0x00581f0019027f89 */ /* 0x0084d800000e0000 */
        /* <DEDUP_REMOVED lines=9> */
[--C-:B-1-3--:R-:W-:Y:S01]  /*caf0*/  @!P2 IMAD.WIDE R8, R6, 0x2, R2.reuse ;  /* 0x000000020608a825 */ /* 0x10afe200078e0202 */
[----:B------:R-:W-:Y:S02]  /*cb00*/  @!P0 LEA.HI R0, R0, R7, RZ, 0x3 ;  /* 0x0000000700008211 */ /* 0x000fe400078f18ff */
[----:B------:R-:W-:Y:S02]  /*cb10*/  @!P1 LOP3.LUT R4, R4, 0xfffffff8, RZ, 0xc0, !PT ;  /* 0xfffffff804049812 */ /* 0x000fe400078ec0ff */
[----:B------:R-:W-:Y:S01]  /*cb20*/  @!P0 LOP3.LUT R0, R0, 0xfffffff8, RZ, 0xc0, !PT ;  /* 0xfffffff800008812 */ /* 0x000fe200078ec0ff */
[----:B----4-:R1:W-:Y:S02]  /*cb30*/  @!P2 ST.E.128 [R8.64], R48 ;  /* 0x000000300800a985 */ /* 0x0103e4000c101d04 */
[----:B------:R-:W-:-:S04]  /*cb40*/  @!P1 IMAD.WIDE R4, R4, 0x2, R2 ;  /* 0x0000000204049825 */ /* 0x000fc800078e0202 */
[----:B------:R-:W-:Y:S01]  /*cb50*/  @!P0 IMAD.WIDE R2, R0, 0x2, R2 ;  /* 0x0000000200028825 */ /* 0x000fe200078e0202 */
[----:B------:R1:W-:Y:S04]  /*cb60*/  @!P1 ST.E.128 [R4.64], R44 ;  /* 0x0000002c04009985 */ /* 0x0003e8000c101d04 */
[----:B------:R1:W-:Y:S02]  /*cb70*/  @!P0 ST.E.128 [R2.64], R40 ;  /* 0x0000002802008985 */ /* 0x0003e4000c101d04 */
.L_x_33:
[----:B------:R-:W-:Y:S05]  /*cb80*/  BSYNC B0 ;  /* 0x0000000000007941 */ /* 0x000fea0003800000 */
.L_x_32:
[----:B------:R-:W-:Y:S01]  /*cb90*/  IADD3 R0, R10, 0x60, RZ ;  /* 0x000000600a007810 */ /* 0x000fe20007ffe0ff */
[----:B-1----:R1:W2:Y:S03]  /*cba0*/  SHFL.IDX PT, R3, R11, 0x3, 0x181f ;  /* 0x00781f000b037f89 */ /* 0x0022a600000e0000 */
[----:B------:R-:W-:Y:S01]  /*cbb0*/  ISETP.GE.AND P0, PT, R0, R24, PT ;  /* 0x000000180000720c */ /* 0x000fe20003f06270 */
[----:B---3--:R1:W3:-:S12]  /*cbc0*/  SHFL.IDX PT, R2, R25, 0x3, 0x181f ;  /* 0x00781f0019027f89 */ /* 0x0082d800000e0000 */
[----:B------:R-:W-:Y:S05]  /*cbd0*/  @P0 EXIT ;  /* 0x000000000000094d */ /* 0x000fea0003800000 */
[C---:B------:R-:W-:Y:S02]  /*cbe0*/  IADD3 R4, R6.reuse, 0x40, RZ ;  /* 0x0000004006047810 */ /* 0x040fe40007ffe0ff */
[----:B------:R-:W-:Y:S02]  /*cbf0*/  ISETP.GE.AND P1, PT, R6, c[0x0][0x3c8], PT ;  /* 0x0000f20006007a0c */ /* 0x000fe40003f26270 */
[----:B------:R-:W-:-:S11]  /*cc00*/  ISETP.GE.AND P0, PT, R4, c[0x0][0x3c8], PT ;  /* 0x0000f20004007a0c */ /* 0x000fd60003f06270 */
[----:B--23--:R-:W-:Y:S02]  /*cc10*/  @!P1 IMAD.WIDE R8, R6, 0x2, R2 ;  /* 0x0000000206089825 */ /* 0x00cfe400078e0202 */
[----:B------:R-:W-:-:S03]  /*cc20*/  @!P0 SHF.R.S32.HI R0, RZ, 0x1f, R4 ;  /* 0x0000001fff008819 */ /* 0x000fc60000011404 */
[----:B------:R2:W-:Y:S01]  /*cc30*/  @!P1 ST.E.128 [R8.64], R56 ;  /* 0x0000003808009985 */ /* 0x0005e2000c101d04 */
[----:B------:R-:W-:-:S04]  /*cc40*/  @!P0 LEA.HI R0, R0, R4, RZ, 0x3 ;  /* 0x0000000400008211 */ /* 0x000fc800078f18ff */
[----:B------:R-:W-:-:S05]  /*cc50*/  @!P0 LOP3.LUT R0, R0, 0xfffffff8, RZ, 0xc0, !PT ;  /* 0xfffffff800008812 */ /* 0x000fca00078ec0ff */
[----:B------:R-:W-:Y:S01]  /*cc60*/  @!P0 IMAD.WIDE R4, R0, 0x2, R2 ;  /* 0x0000000200048825 */ /* 0x000fe200078e0202 */
[----:B------:R-:W-:-:S04]  /*cc70*/  IADD3 R0, R6, 0x80, RZ ;  /* 0x0000008006007810 */ /* 0x000fc80007ffe0ff */
[----:B------:R2:W-:Y:S01]  /*cc80*/  @!P0 ST.E.128 [R4.64], R52 ;  /* 0x0000003404008985 */ /* 0x0005e2000c101d04 */
[----:B------:R-:W-:-:S13]  /*cc90*/  ISETP.GE.AND P0, PT, R0, c[0x0][0x3c8], PT ;  /* 0x0000f20000007a0c */ /* 0x000fda0003f06270 */
[----:B------:R-:W-:Y:S05]  /*cca0*/  @P0 EXIT ;  /* 0x000000000000094d */ /* 0x000fea0003800000 */
[----:B--2---:R-:W-:-:S04]  /*ccb0*/  SHF.R.S32.HI R4, RZ, 0x1f, R0 ;  /* 0x0000001fff047819 */ /* 0x004fc80000011400 */
[----:B------:R-:W-:-:S04]  /*ccc0*/  LEA.HI R0, R4, R0, RZ, 0x3 ;  /* 0x0000000004007211 */ /* 0x000fc800078f18ff */
[----:B------:R-:W-:-:S05]  /*ccd0*/  LOP3.LUT R0, R0, 0xfffffff8, RZ, 0xc0, !PT ;  /* 0xfffffff800007812 */ /* 0x000fca00078ec0ff */
[----:B------:R-:W-:-:S05]  /*cce0*/  IMAD.WIDE R2, R0, 0x2, R2 ;  /* 0x0000000200027825 */ /* 0x000fca00078e0202 */
[----:B------:R-:W-:Y:S01]  /*ccf0*/  ST.E.128 [R2.64], R60 ;  /* 0x0000003c02007985 */ /* 0x000fe2000c101d04 */
[----:B------:R-:W-:Y:S05]  /*cd00*/  EXIT ;  /* 0x000000000000794d */ /* 0x000fea0003800000 */
.L_x_26:
[----:B------:R-:W2:Y:S01]  /*cd10*/  LDL R8, [R1+0x20] ;  /* 0x0000200001087983 */ /* 0x000ea20000100800 */
[----:B------:R-:W-:Y:S01]  /*cd20*/  ISETP.NE.U32.AND P0, PT, RZ, c[0x0][0x508], PT ;  /* 0x00014200ff007a0c */ /* 0x000fe20003f05070 */
[----:B------:R-:W-:Y:S01]  /*cd30*/  IMAD.MOV.U32 R2, RZ, RZ, 0x4 ;  /* 0x00000004ff027424 */ /* 0x000fe200078e00ff */
[----:B------:R-:W-:Y:S02]  /*cd40*/  ISETP.NE.U32.AND P1, PT, RZ, c[0x0][0x500], PT ;  /* 0x00014000ff007a0c */ /* 0x000fe40003f25070 */
[----:B------:R-:W-:Y:S02]  /*cd50*/  ISETP.NE.AND.EX P0, PT, RZ, c[0x0][0x50c], PT, P0 ;  /* 0x00014300ff007a0c */ /* 0x000fe40003f05300 */
[----:B------:R-:W-:Y:S01]  /*cd60*/  ISETP.NE.AND.EX P1, PT, RZ, c[0x0][0x504], PT, P1 ;  /* 0x00014100ff007a0c */ /* 0x000fe20003f25310 */
[----:B------:R-:W-:Y:S02]  /*cd70*/  IMAD.MOV.U32 R13, RZ, RZ, c[0x0][0x388] ;  /* 0x0000e200ff0d7624 */ /* 0x000fe400078e00ff */
[----:B--2---:R-:W-:-:S08]  /*cd80*/  IMAD.WIDE R6, R8, R2, c[0x0][0x500] ;  /* 0x0001400008067625 */ /* 0x004fd000078e0202 */
[----:B------:R-:W-:Y:S02]  /*cd90*/  @P0 IMAD.WIDE R2, R8, R2, c[0x0][0x508] ;  /* 0x0001420008020625 */ /* 0x000fe400078e0202 */
[----:B------:R-:W2:Y:S04]  /*cda0*/  @P1 LDG.E R0, [R6.64] ;  /* 0x0000000406001981 */ /* 0x000ea8000c1e1900 */
[----:B------:R1:W5:Y:S01]  /*cdb0*/  @P0 LDG.E R13, [R2.64] ;  /* 0x00000004020d0981 */ /* 0x000362000c1e1900 */
[----:B------:R-:W-:Y:S02]  /*cdc0*/  CS2R R4, SRZ ;  /* 0x0000000000047805 */ /* 0x000fe4000001ff00 */
[--C-:B--2---:R-:W-:Y:S01]  /*cdd0*/  @P1 SHF.R.S32.HI R5, RZ, 0x1f, R0.reuse ;  /* 0x0000001fff051819 */ /* 0x104fe20000011400 */
[----:B------:R-:W-:Y:S01]  /*cde0*/  @P1 IMAD.MOV.U32 R4, RZ, RZ, R0 ;  /* 0x000000ffff041224 */ /* 0x000fe200078e0000 */
[----:B------:R-:W-:Y:S05]  /*cdf0*/  @P0 BRA `(.L_x_34) ;  /* 0x0000004000000947 */ /* 0x000fea0003800000 */
[----:B-1----:R-:W-:Y:S05]  /*ce00*/  @!P1 BRA `(.L_x_34) ;  /* 0x0000003000009947 */ /* 0x002fea0003800000 */
[----:B------:R1:W2:Y:S04]  /*ce10*/  LDG.E R0, [R6.64] ;  /* 0x0000000406007981 */ /* 0x0002a8000c1e1900 */
[----:B-1----:R-:W2:Y:S02]  /*ce20*/  LDG.E R6, [R6.64+0x4] ;  /* 0x0000040406067981 */ /* 0x002ea4000c1e1900 */
[----:B--2--5:R-:W-:-:S02]  /*ce30*/  IADD3 R13, -R0, R6, RZ ;  /* 0x00000006000d7210 */ /* 0x024fc40007ffe1ff */
.L_x_34:
[----:B-1----:R-:W1:Y:S01]  /*ce40*/  S2R R11, SR_TID.X ;  /* 0x00000000000b7919 */ /* 0x002e620000002100 */
[----:B------:R-:W-:Y:S01]  /*ce50*/  SHF.R.S32.HI R0, RZ, 0x1f, R8 ;  /* 0x0000001fff007819 */ /* 0x000fe20000011408 */
[----:B------:R-:W-:Y:S01]  /*ce60*/  BSSY B0, `(.L_x_35) ;  /* 0x0000028000007945 */ /* 0x000fe20003800000 */
[----:B------:R-:W-:-:S02]  /*ce70*/  SEL R10, R8, RZ, !P1 ;  /* 0x000000ff080a7207 */ /* 0x000fc40004800000 */
[----:B------:R-:W-:Y:S02]  /*ce80*/  SEL R12, R0, RZ, !P1 ;  /* 0x000000ff000c7207 */ /* 0x000fe40004800000 */
[----:B-1----:R-:W-:-:S13]  /*ce90*/  ISETP.GE.AND P0, PT, R11, 0x80, PT ;  /* 0x000000800b00780c */ /* 0x002fda0003f06270 */
[----:B------:R-:W-:Y:S05]  /*cea0*/  @P0 BRA `(.L_x_36) ;  /* 0x0000023000000947 */ /* 0x000fea0003800000 */
[----:B------:R-:W1:Y:S01]  /*ceb0*/  S2R R9, SR_CTAID.X ;  /* 0x0000000000097919 */ /* 0x000e620000002500 */
[----:B-----5:R-:W-:Y:S01]  /*cec0*/  IMAD R0, R13, c[0x0][0x4e8], RZ ;  /* 0x00013a000d007a24 */ /* 0x020fe200078e02ff */
[----:B-1----:R-:W-:-:S04]  /*ced0*/  LEA R9, R9, R11, 0x7 ;  /* 0x0000000b09097211 */ /* 0x002fc800078e38ff */
[----:B------:R-:W-:-:S13]  /*cee0*/  ISETP.GE.AND P0, PT, R9, R0, PT ;  /* 0x000000000900720c */ /* 0x000fda0003f06270 */
[----:B------:R-:W-:Y:S05]  /*cef0*/  @P0 BRA `(.L_x_36) ;  /* 0x000001e000000947 */ /* 0x000fea0003800000 */
[----:B------:R-:W1:Y:S01]  /*cf00*/  S2R R8, SR_CTAID.Y ;  /* 0x0000000000087919 */ /* 0x000e620000002600 */
[----:B------:R-:W-:Y:S01]  /*cf10*/  MOV R0, c[0x0][0x4e8] ;  /* 0x00013a0000007a02 */ /* 0x000fe20000000f00 */
[----:B------:R-:W-:Y:S01]  /*cf20*/  IMAD.MOV.U32 R3, RZ, RZ, R5 ;  /* 0x000000ffff037224 */ /* 0x000fe200078e0005 */
[----:B------:R-:W-:Y:S02]  /*cf30*/  MOV R2, R4 ;  /* 0x0000000400027202 */ /* 0x000fe40000000f00 */
[----:B------:R-:W-:-:S13]  /*cf40*/  ISETP.NE.AND P0, PT, R0, 0x1, PT ;  /* 0x000000010000780c */ /* 0x000fda0003f05270 */
[----:B------:R-:W-:Y:S01]  /*cf50*/  @P0 IMAD.HI.U32 R7, R9, c[0x0][0x4ec], RZ ;  /* 0x00013b0009070a27 */ /* 0x000fe200078e00ff */
[----:B-1----:R-:W-:-:S03]  /*cf60*/  SHF.R.S32.HI R0, RZ, 0x1f, R8 ;  /* 0x0000001fff007819 */ /* 0x002fc60000011408 */
[----:B------:R-:W-:-:S04]  /*cf70*/  IMAD.WIDE.U32 R2, R8, c[0x0][0x490], R2 ;  /* 0x0001240008027a25 */ /* 0x000fc800078e0002 */
[----:B------:R-:W-:Y:S02]  /*cf80*/  IMAD R6, R0, c[0x0][0x490], RZ ;  /* 0x0001240000067a24 */ /* 0x000fe400078e02ff */
[----:B------:R-:W-:Y:S01]  /*cf90*/  IMAD.MOV.U32 R0, RZ, RZ, R9 ;  /* 0x000000ffff007224 */ /* 0x000fe200078e0009 */
[----:B------:R-:W-:Y:S01]  /*cfa0*/  @P0 SHF.R.U32.HI R0, RZ, c[0x0][0x4f0], R7 ;  /* 0x00013c00ff000a19 */ /* 0x000fe20000011607 */
[----:B------:R-:W-:Y:S02]  /*cfb0*/  IMAD R6, R8, c[0x0][0x494], R6 ;  /* 0x0001250008067a24 */ /* 0x000fe400078e0206 */
[----:B------:R-:W-:Y:S01]  /*cfc0*/  IMAD R8, R12, c[0x0][0x498], RZ ;  /* 0x000126000c087a24 */ /* 0x000fe200078e02ff */
[----:B------:R-:W-:Y:S01]  /*cfd0*/  IADD3 R7, -R0, RZ, RZ ;  /* 0x000000ff00077210 */ /* 0x000fe20007ffe1ff */
[----:B------:R-:W-:Y:S02]  /*cfe0*/  IMAD.IADD R3, R6, 0x1, R3 ;  /* 0x0000000106037824 */ /* 0x000fe400078e0203 */
[----:B------:R-:W-:-:S02]  /*cff0*/  IMAD R8, R10, c[0x0][0x49c], R8 ;  /* 0x000127000a087a24 */ /* 0x000fc400078e0208 */
[----:B------:R-:W-:Y:S01]  /*d000*/  IMAD R6, R7, c[0x0][0x4e8], R9 ;  /* 0x00013a0007067a24 */ /* 0x000fe200078e0209 */
[----:B------:R-:W-:Y:S01]  /*d010*/  SHF.R.S32.HI R9, RZ, 0x1f, R0 ;  /* 0x0000001fff097819 */ /* 0x000fe20000011400 */
[----:B------:R-:W-:-:S03]  /*d020*/  IMAD.WIDE.U32 R2, R10, c[0x0][0x498], R2 ;  /* 0x000126000a027a25 */ /* 0x000fc600078e0002 */
[----:B------:R-:W-:Y:S02]  /*d030*/  SHF.R.S32.HI R7, RZ, 0x1f, R6 ;  /* 0x0000001fff077819 */ /* 0x000fe40000011406 */
[----:B------:R-:W-:-:S03]  /*d040*/  IADD3 R2, P0, R0, R2, RZ ;  /* 0x0000000200027210 */ /* 0x000fc60007f1e0ff */
[----:B------:R-:W-:Y:S01]  /*d050*/  IMAD R0, R7, c[0x0][0x488], RZ ;  /* 0x0001220007007a24 */ /* 0x000fe200078e02ff */
[----:B------:R-:W-:-:S03]  /*d060*/  IADD3.X R3, R9, R3, R8, P0, !PT ;  /* 0x0000000309037210 */ /* 0x000fc600007fe408 */
[C---:B------:R-:W-:Y:S02]  /*d070*/  IMAD R0, R6.reuse, c[0x0][0x48c], R0 ;  /* 0x0001230006007a24 */ /* 0x040fe400078e0200 */
[----:B------:R-:W-:-:S05]  /*d080*/  IMAD.WIDE.U32 R2, R6, c[0x0][0x488], R2 ;  /* 0x0001220006027a25 */ /* 0x000fca00078e0002 */
[----:B------:R-:W-:Y:S02]  /*d090*/  IADD3 R0, R3, R0, RZ ;  /* 0x0000000003007210 */ /* 0x000fe40007ffe0ff */
[----:B------:R-:W-:-:S04]  /*d0a0*/  LEA R6, P0, R2, c[0x0][0x450], 0x2 ;  /* 0x0001140002067a11 */ /* 0x000fc800078010ff */
[----:B------:R-:W-:Y:S02]  /*d0b0*/  LEA.HI.X R7, R2, c[0x0][0x454], R0, 0x2, P0 ;  /* 0x0001150002077a11 */ /* 0x000fe400000f1400 */
[----:B------:R-:W-:-:S05]  /*d0c0*/  MOV R0, 0xff800000 ;  /* 0xff80000000007802 */ /* 0x000fca0000000f00 */
[----:B------:R1:W-:Y:S02]  /*d0d0*/  STG.E [R6.64], R0 ;  /* 0x0000000006007986 */ /* 0x0003e4000c101904 */
.L_x_36:
[----:B------:R-:W-:Y:S05]  /*d0e0*/  BSYNC B0 ;  /* 0x0000000000007941 */ /* 0x000fea0003800000 */
.L_x_35:
[----:B-1----:R-:W1:Y:S01]  /*d0f0*/  S2R R6, SR_CTAID.Y ;  /* 0x0000000000067919 */ /* 0x002e620000002600 */
[----:B------:R-:W-:Y:S01]  /*d100*/  IMAD R0, R5, c[0x0][0x3a0], RZ ;  /* 0x0000e80005007a24 */ /* 0x000fe200078e02ff */
[----:B------:R-:W-:Y:S01]  /*d110*/  SHF.R.S32.HI R5, RZ, 0x1f, R11 ;  /* 0x0000001fff057819 */ /* 0x000fe2000001140b */
[C---:B------:R-:W-:Y:S01]  /*d120*/  IMAD.WIDE.U32 R2, R4.reuse, c[0x0][0x3a0], RZ ;  /* 0x0000e80004027a25 */ /* 0x040fe200078e00ff */
[----:B------:R-:W2:Y:S01]  /*d130*/  S2R R9, SR_CTAID.X ;  /* 0x0000000000097919 */ /* 0x000ea20000002500 */
[----:B------:R-:W-:Y:S01]  /*d140*/  MOV R8, c[0x0][0x4e8] ;  /* 0x00013a0000087a02 */ /* 0x000fe20000000f00 */
[----:B------:R-:W-:Y:S01]  /*d150*/  BSSY B0, `(.L_x_37) ;  /* 0x000003c000007945 */ /* 0x000fe20003800000 */
[----:B------:R-:W-:Y:S01]  /*d160*/  LEA.HI R5, R5, R11, RZ, 0x3 ;  /* 0x0000000b05057211 */ /* 0x000fe200078f18ff */
[----:B------:R-:W-:Y:S01]  /*d170*/  IMAD R0, R4, c[0x0][0x3a4], R0 ;  /* 0x0000e90004007a24 */ /* 0x000fe200078e0200 */
[----:B------:R-:W-:Y:S01]  /*d180*/  ISETP.NE.AND P0, PT, R8, 0x1, PT ;  /* 0x000000010800780c */ /* 0x000fe20003f05270 */
[----:B-----5:R-:W-:Y:S01]  /*d190*/  IMAD R13, R13, c[0x0][0x4e8], RZ ;  /* 0x00013a000d0d7a24 */ /* 0x020fe200078e02ff */
[----:B------:R-:W-:-:S02]  /*d1a0*/  LOP3.LUT R4, R5, 0xfffffff8, RZ, 0xc0, !PT ;  /* 0xfffffff805047812 */ /* 0x000fc400078ec0ff */
[----:B------:R-:W-:-:S03]  /*d1b0*/  IADD3 R3, R3, R0, RZ ;  /* 0x0000000003037210 */ /* 0x000fc60007ffe0ff */
[----:B------:R-:W-:Y:S01]  /*d1c0*/  IMAD.IADD R8, R11, 0x1, -R4 ;  /* 0x000000010b087824 */ /* 0x000fe200078e0a04 */
[----:B------:R-:W-:-:S04]  /*d1d0*/  SHF.R.S32.HI R11, RZ, 0x3, R5 ;  /* 0x00000003ff0b7819 */ /* 0x000fc80000011405 */
[-C--:B------:R-:W-:Y:S02]  /*d1e0*/  LEA R4, R8, R11.reuse, 0x5 ;  /* 0x0000000b08047211 */ /* 0x080fe400078e28ff */
[----:B-1----:R-:W-:Y:S01]  /*d1f0*/  SHF.R.S32.HI R7, RZ, 0x1f, R6 ;  /* 0x0000001fff077819 */ /* 0x002fe20000011406 */
[----:B------:R-:W-:Y:S01]  /*d200*/  IMAD.WIDE.U32 R2, R6, c[0x0][0x3e8], R2 ;  /* 0x0000fa0006027a25 */ /* 0x000fe200078e0002 */
[----:B--2---:R-:W-:-:S03]  /*d210*/  LEA R11, R9, R11, 0x7 ;  /* 0x0000000b090b7211 */ /* 0x004fc600078e38ff */
[----:B------:R-:W-:Y:S02]  /*d220*/  IMAD R0, R7, c[0x0][0x3e8], RZ ;  /* 0x0000fa0007007a24 */ /* 0x000fe400078e02ff */
[----:B------:R-:W-:Y:S02]  /*d230*/  IMAD R4, R9, 0x80, R4 ;  /* 0x0000008009047824 */ /* 0x000fe400078e0204 */
[----:B------:R-:W-:Y:S02]  /*d240*/  IMAD R0, R6, c[0x0][0x3ec], R0 ;  /* 0x0000fb0006007a24 */ /* 0x000fe400078e0200 */
[----:B------:R-:W-:-:S03]  /*d250*/  @P0 IMAD.HI.U32 R5, R4, c[0x0][0x4ec], RZ ;  /* 0x00013b0004050a27 */ /* 0x000fc600078e00ff */
[----:B------:R-:W-:Y:S01]  /*d260*/  IADD3 R3, R0, R3, RZ ;  /* 0x0000000300037210 */ /* 0x000fe20007ffe0ff */
[----:B------:R-:W-:Y:S01]  /*d270*/  IMAD R6, R12, c[0x0][0x3f0], RZ ;  /* 0x0000fc000c067a24 */ /* 0x000fe200078e02ff */
[----:B------:R-:W-:Y:S02]  /*d280*/  MOV R0, R4 ;  /* 0x0000000400007202 */ /* 0x000fe40000000f00 */
[----:B------:R-:W-:Y:S01]  /*d290*/  @P0 SHF.R.U32.HI R0, RZ, c[0x0][0x4f0], R5 ;  /* 0x00013c00ff000a19 */ /* 0x000fe20000011605 */
[C---:B------:R-:W-:Y:S02]  /*d2a0*/  IMAD R7, R10.reuse, c[0x0][0x3f4], R6 ;  /* 0x0000fd000a077a24 */ /* 0x040fe400078e0206 */
[----:B------:R-:W-:Y:S01]  /*d2b0*/  IMAD.WIDE.U32 R2, R10, c[0x0][0x3f0], R2 ;  /* 0x0000fc000a027a25 */ /* 0x000fe200078e0002 */
[----:B------:R-:W-:-:S03]  /*d2c0*/  SHF.R.S32.HI R6, RZ, 0x1f, R0 ;  /* 0x0000001fff067819 */ /* 0x000fc60000011400 */
[----:B------:R-:W-:Y:S01]  /*d2d0*/  IMAD.MOV R5, RZ, RZ, -R0 ;  /* 0x000000ffff057224 */ /* 0x000fe200078e0a00 */
[----:B------:R-:W-:Y:S01]  /*d2e0*/  IADD3 R3, R3, R7, RZ ;  /* 0x0000000703037210 */ /* 0x000fe20007ffe0ff */
[----:B------:R-:W-:Y:S02]  /*d2f0*/  IMAD R6, R6, c[0x0][0x3e0], RZ ;  /* 0x0000f80006067a24 */ /* 0x000fe400078e02ff */
[----:B------:R-:W-:Y:S02]  /*d300*/  IMAD R5, R5, c[0x0][0x4e8], R4 ;  /* 0x00013a0005057a24 */ /* 0x000fe400078e0204 */
[----:B------:R-:W-:-:S03]  /*d310*/  IMAD.WIDE.U32 R2, R0, c[0x0][0x3e0], R2 ;  /* 0x0000f80000027a25 */ /* 0x000fc600078e0002 */
[----:B------:R-:W-:Y:S01]  /*d320*/  SHF.R.S32.HI R4, RZ, 0x1f, R5 ;  /* 0x0000001fff047819 */ /* 0x000fe20000011405 */
[----:B------:R-:W-:-:S05]  /*d330*/  IMAD R0, R0, c[0x0][0x3e4], R6 ;  /* 0x0000f90000007a24 */ /* 0x000fca00078e0206 */
[----:B------:R-:W-:Y:S01]  /*d340*/  IADD3 R3, R3, R0, RZ ;  /* 0x0000000003037210 */ /* 0x000fe20007ffe0ff */
[----:B------:R-:W-:-:S04]  /*d350*/  IMAD R0, R4, c[0x0][0x3d8], RZ ;  /* 0x0000f60004007a24 */ /* 0x000fc800078e02ff */
[C---:B------:R-:W-:Y:S02]  /*d360*/  IMAD R0, R5.reuse, c[0x0][0x3dc], R0 ;  /* 0x0000f70005007a24 */ /* 0x040fe400078e0200 */
[----:B------:R-:W-:-:S04]  /*d370*/  IMAD.WIDE.U32 R2, R5, c[0x0][0x3d8], R2 ;  /* 0x0000f60005027a25 */ /* 0x000fc800078e0002 */
[----:B------:R-:W-:Y:S01]  /*d380*/  IMAD.IADD R0, R3, 0x1, R0 ;  /* 0x0000000103007824 */ /* 0x000fe200078e0200 */
[----:B------:R-:W-:-:S04]  /*d390*/  LEA R14, P0, R2, c[0x0][0x380], 0x1 ;  /* 0x0000e000020e7a11 */ /* 0x000fc800078008ff */
[----:B------:R-:W-:Y:S02]  /*d3a0*/  LEA.HI.X R12, R2, c[0x0][0x384], R0, 0x1, P0 ;  /* 0x0000e100020c7a11 */ /* 0x000fe400000f0c00 */
[----:B------:R-:W-:Y:S01]  /*d3b0*/  ISETP.GE.AND P0, PT, R11, R13, PT ;  /* 0x0000000d0b00720c */ /* 0x000fe20003f06270 */
[----:B------:R1:W2:Y:S01]  /*d3c0*/  SHFL.IDX PT, R2, R14, RZ, 0x181f ;  /* 0x00181fff0e027589 */ /* 0x0002a200000e0000 */
[----:B------:R-:W-:-:S03]  /*d3d0*/  SHF.L.U32 R0, R8, 0x3, RZ ;  /* 0x0000000308007819 */ /* 0x000fc600000006ff */
[----:B------:R1:W3:Y:S01]  /*d3e0*/  SHFL.IDX PT, R3, R12, RZ, 0x181f ;  /* 0x00181fff0c037589 */ /* 0x0002e200000e0000 */
[C---:B------:R-:W-:Y:S02]  /*d3f0*/  IADD3 R9, R0.reuse, 0x40, RZ ;  /* 0x0000004000097810 */ /* 0x040fe40007ffe0ff */
[----:B------:R-:W-:-:S05]  /*d400*/  IADD3 R10, R0, 0x80, RZ ;  /* 0x00000080000a7810 */ /* 0x000fca0007ffe0ff */
[----:B------:R-:W-:Y:S05]  /*d410*/  @P0 BRA `(.L_x_38) ;  /* 0x000000f000000947 */ /* 0x000fea0003800000 */
        /* <DEDUP_REMOVED lines=10> */
[----:B------:R2:W-:Y:S02]  /*d4c0*/  @!P2 ST.E.128 [R6.64], RZ ;  /* 0x000000ff0600a985 */ /* 0x0005e4000c101d04 */
[----:B------:R-:W-:-:S04]  /*d4d0*/  @!P1 IMAD.WIDE R4, R5, 0x2, R2 ;  /* 0x0000000205049825 */ /* 0x000fc800078e0202 */
[----:B------:R-:W-:Y:S01]  /*d4e0*/  @!P0 IMAD.WIDE R2, R8, 0x2, R2 ;  /* 0x0000000208028825 */ /* 0x000fe200078e0202 */
[----:B------:R2:W-:Y:S04]  /*d4f0*/  @!P1 ST.E.128 [R4.64], RZ ;  /* 0x000000ff04009985 */ /* 0x0005e8000c101d04 */
[----:B------:R2:W-:Y:S02]  /*d500*/  @!P0 ST.E.128 [R2.64], RZ ;  /* 0x000000ff02008985 */ /* 0x0005e4000c101d04 */
.L_x_38:
[----:B------:R-:W-:Y:S05]  /*d510*/  BSYNC B0 ;  /* 0x0000000000007941 */ /* 0x000fea0003800000 */
.L_x_37:
[----:B--2---:R-:W-:Y:S01]  /*d520*/  IADD3 R4, R11, 0x20, RZ ;  /* 0x000000200b047810 */ /* 0x004fe20007ffe0ff */
[----:B---3--:R2:W3:Y:S01]  /*d530*/  SHFL.IDX PT, R3, R12, 0x1, 0x181f ;  /* 0x00381f000c037f89 */ /* 0x0084e200000e0000 */
[----:B------:R-:W-:Y:S02]  /*d540*/  BSSY B0, `(.L_x_39) ;  /* 0x0000013000007945 */ /* 0x000fe40003800000 */
[----:B------:R-:W-:Y:S01]  /*d550*/  ISETP.GE.AND P0, PT, R4, R13, PT ;  /* 0x0000000d0400720c */ /* 0x000fe20003f06270 */
[----:B------:R2:W4:-:S12]  /*d560*/  SHFL.IDX PT, R2, R14, 0x1, 0x181f ;  /* 0x00381f000e027f89 */ /* 0x00051800000e0000 */
[----:B------:R-:W-:Y:S05]  /*d570*/  @P0 BRA `(.L_x_40) ;  /* 0x000000f000000947 */ /* 0x000fea0003800000 */
[----:B------:R-:W-:Y:S02]  /*d580*/  ISETP.GE.AND P1, PT, R9, c[0x0][0x3c8], PT ;  /* 0x0000f20009007a0c */ /* 0x000fe40003f26270 */
[----:B------:R-:W-:Y:S02]  /*d590*/  ISETP.GE.AND P0, PT, R10, c[0x0][0x3c8], PT ;  /* 0x0000f2000a007a0c */ /* 0x000fe40003f06270 */
[----:B------:R-:W-:-:S09]  /*d5a0*/  ISETP.GE.AND P2, PT, R0, c[0x0][0x3c8], PT ;  /* 0x0000f20000007a0c */ /* 0x000fd20003f46270 */
[----:B------:R-:W-:Y:S02]  /*d5b0*/  @!P1 SHF.R.S32.HI R5, RZ, 0x1f, R9 ;  /* 0x0000001fff059819 */ /* 0x000fe40000011409 */
[----:B------:R-:W-:Y:S02]  /*d5c0*/  @!P0 SHF.R.S32.HI R4, RZ, 0x1f, R10 ;  /* 0x0000001fff048819 */ /* 0x000fe4000001140a */
[----:B------:R-:W-:Y:S01]  /*d5d0*/  @!P1 LEA.HI R5, R5, R9, RZ, 0x3 ;  /* 0x0000000905059211 */ /* 0x000fe200078f18ff */
[--C-:B---34-:R-:W-:Y:S01]  /*d5e0*/  @!P2 IMAD.WIDE R6, R0, 0x2, R2.reuse ;  /* 0x000000020006a825 */ /* 0x118fe200078e0202 */
        /* <DEDUP_REMOVED lines=8> */
.L_x_40:
[----:B------:R-:W-:Y:S05]  /*d670*/  BSYNC B0 ;  /* 0x0000000000007941 */ /* 0x000fea0003800000 */
.L_x_39:
[----:B---3--:R-:W-:Y:S01]  /*d680*/  IADD3 R4, R11, 0x40, RZ ;  /* 0x000000400b047810 */ /* 0x008fe20007ffe0ff */
[----:B------:R3:W1:Y:S01]  /*d690*/  SHFL.IDX PT, R3, R12, 0x2, 0x181f ;  /* 0x00581f000c037f89 */ /* 0x00066200000e0000 */
[----:B------:R-:W-:Y:S02]  /*d6a0*/  BSSY B0, `(.L_x_41) ;  /* 0x0000013000007945 */ /* 0x000fe40003800000 */
[----:B------:R-:W-:Y:S01]  /*d6b0*/  ISETP.GE.AND P0, PT, R4, R13, PT ;  /* 0x0000000d0400720c */ /* 0x000fe20003f06270 */
[----:B----4-:R3:W4:-:S12]  /*d6c0*/  SHFL.IDX PT, R2, R14, 0x2, 0x181f ;  /* 0x00581f000e027f89 */ /* 0x01071800000e0000 */
[----:B------:R-:W-:Y:S05]  /*d6d0*/  @P0 BRA `(.L_x_42) ;  /* 0x000000f000000947 */ /* 0x000fea0003800000 */
[----:B------:R-:W-:Y:S02]  /*d6e0*/  ISETP.GE.AND P1, PT, R9, c[0x0][0x3c8], PT ;  /* 0x0000f20009007a0c */ /* 0x000fe40003f26270 */
        /* <DEDUP_REMOVED lines=14> */
.L_x_42:
[----:B------:R-:W-:Y:S05]  /*d7d0*/  BSYNC B0 ;  /* 0x0000000000007941 */ /* 0x000fea0003800000 */
.L_x_41:
[----:B-1----:R-:W-:Y:S01]  /*d7e0*/  IADD3 R4, R11, 0x60, RZ ;  /* 0x000000600b047810 */ /* 0x002fe20007ffe0ff */
[----:B------:R1:W2:Y:S03]  /*d7f0*/  SHFL.IDX PT, R3, R12, 0x3, 0x181f ;  /* 0x00781f000c037f89 */ /* 0x0002a600000e0000 */
[----:B------:R-:W-:Y:S01]  /*d800*/  ISETP.GE.AND P0, PT, R4, R13, PT ;  /* 0x0000000d0400720c */ /* 0x000fe20003f06270 */
[----:B----4-:R1:W4:-:S12]  /*d810*/  SHFL.IDX PT, R2, R14, 0x3, 0x181f ;  /* 0x00781f000e027f89 */ /* 0x01031800000e0000 */
[----:B------:R-:W-:Y:S05]  /*d820*/  @P0 EXIT ;  /* 0x000000000000094d */ /* 0x000fea0003800000 */
[----:B------:R-:W-:Y:S02]  /*d830*/  ISETP.GE.AND P0, PT, R9, c[0x0][0x3c8], PT ;  /* 0x0000f20009007a0c */ /* 0x000fe40003f06270 */
[----:B------:R-:W-:-:S11]  /*d840*/  ISETP.GE.AND P1, PT, R0, c[0x0][0x3c8], PT ;  /* 0x0000f20000007a0c */ /* 0x000fd60003f26270 */
[----:B------:R-:W-:Y:S02]  /*d850*/  @!P0 SHF.R.S32.HI R4, RZ, 0x1f, R9 ;  /* 0x0000001fff048819 */ /* 0x000fe40000011409 */
[----:B--2-4-:R-:W-:Y:S02]  /*d860*/  @!P1 IMAD.WIDE R6, R0, 0x2, R2 ;  /* 0x0000000200069825 */ /* 0x014fe400078e0202 */
[----:B------:R-:W-:-:S03]  /*d870*/  @!P0 LEA.HI R4, R4, R9, RZ, 0x3 ;  /* 0x0000000904048211 */ /* 0x000fc600078f18ff */
[----:B------:R2:W-:Y:S01]  /*d880*/  @!P1 ST.E.128 [R6.64], RZ ;  /* 0x000000ff06009985 */ /* 0x0005e2000c101d04 */
[----:B------:R-:W-:-:S05]  /*d890*/  @!P0 LOP3.LUT R4, R4, 0xfffffff8, RZ, 0xc0, !PT ;  /* 0xfffffff804048812 */ /* 0x000fca00078ec0ff */
[----:B------:R-:W-:-:S05]  /*d8a0*/  @!P0 IMAD.WIDE R4, R4, 0x2, R2 ;  /* 0x0000000204048825 */ /* 0x000fca00078e0202 */
[----:B------:R2:W-:Y:S01]  /*d8b0*/  @!P0 ST.E.128 [R4.64], RZ ;  /* 0x000000ff04008985 */ /* 0x0005e2000c101d04 */
[----:B------:R-:W-:-:S13]  /*d8c0*/  ISETP.GE.AND P0, PT, R10, c[0x0][0x3c8], PT ;  /* 0x0000f2000a007a0c */ /* 0x000fda0003f06270 */
[----:B------:R-:W-:Y:S05]  /*d8d0*/  @P0 EXIT ;  /* 0x000000000000094d */ /* 0x000fea0003800000 */
[----:B------:R-:W-:-:S04]  /*d8e0*/  SHF.R.S32.HI R0, RZ, 0x1f, R10 ;  /* 0x0000001fff007819 */ /* 0x000fc8000001140a */
[----:B------:R-:W-:-:S04]  /*d8f0*/  LEA.HI R0, R0, R10, RZ, 0x3 ;  /* 0x0000000a00007211 */ /* 0x000fc800078f18ff */
[----:B------:R-:W-:-:S05]  /*d900*/  LOP3.LUT R0, R0, 0xfffffff8, RZ, 0xc0, !PT ;  /* 0xfffffff800007812 */ /* 0x000fca00078ec0ff */
[----:B------:R-:W-:-:S05]  /*d910*/  IMAD.WIDE R2, R0, 0x2, R2 ;  /* 0x0000000200027825 */ /* 0x000fca00078e0202 */
[----:B------:R-:W-:Y:S01]  /*d920*/  ST.E.128 [R2.64], RZ ;  /* 0x000000ff02007985 */ /* 0x000fe2000c101d04 */
[----:B------:R-:W-:Y:S05]  /*d930*/  EXIT ;  /* 0x000000000000794d */ /* 0x000fea0003800000 */
.L_x_43:
        /* <DEDUP_REMOVED lines=12> */
.L_x_1332:


//--------------------- .text._ZN7cutlass13device_kernelIN5flash19enable_sm80_to_sm89INS1_16FlashAttnFwdSm80INS1_25CollectiveMainloopFwdSm80ILi8ELi1ELb0EN4cute5tupleIJNS5_1CILi128EEENS7_ILi64EEENS7_ILi192EEEEEELi192ENS_10bfloat16_tEfNS_4arch4Sm80ELb0ELb0ELb1ELb1ELb0ELb1ELb1ELb0EEENS1_21CollectiveEpilogueFwdINS6_IJS8_SA_S9_EEENS6_IJNS7_ILi1EEESI_SI_EEESC_SE_Li256ELb1ELb1ELb0ELb0EEENS1_19SingleTileSchedulerILb1ELb0ELb1ELi128EEEEEEEEEvNT_6ParamsE --------------------------
	.section	.text._ZN7cutlass13device_kernelIN5flash19enable_sm80_to_sm89INS1_16FlashAttnFwdSm80INS1_25CollectiveMainloopFwdSm80ILi8ELi1ELb0EN4cute5tupleIJNS5_1CILi128EEENS7_ILi64EEENS7_ILi192EEEEEELi192ENS_10bfloat16_tEfNS_4arch4Sm80ELb0ELb0ELb1ELb1ELb0ELb1ELb1ELb0EEENS1_21CollectiveEpilogueFwdINS6_IJS8_SA_S9_EEENS6_IJNS7_ILi1EEESI_SI_EEESC_SE_Li256ELb1ELb1ELb0ELb0EEENS1_19SingleTileSchedulerILb1ELb0ELb1ELi128EEEEEEEEEvNT_6ParamsE,"ax",@progbits
	.sectioninfo	@"SHI_REGISTERS=250"
	.align	128
.text._ZN7cutlass13device_kernelIN5flash19enable_sm80_to_sm89INS1_16FlashAttnFwdSm80INS1_25CollectiveMainloopFwdSm80ILi8ELi1ELb0EN4cute5tupleIJNS5_1CILi128EEENS7_ILi64EEENS7_ILi192EEEEEELi192ENS_10bfloat16_tEfNS_4arch4Sm80ELb0ELb0ELb1ELb1ELb0ELb1ELb1ELb0EEENS1_21CollectiveEpilogueFwdINS6_IJS8_SA_S9_EEENS6_IJNS7_ILi1EEESI_SI_EEESC_SE_Li256ELb1ELb1ELb0ELb0EEENS1_19SingleTileSchedulerILb1ELb0ELb1ELi128EEEEEEEEEvNT_6ParamsE:
        .type           _ZN7cutlass13device_kernelIN5flash19enable_sm80_to_sm89INS1_16FlashAttnFwdSm80INS1_25CollectiveMainloopFwdSm80ILi8ELi1ELb0EN4cute5tupleIJNS5_1CILi128EEENS7_ILi64EEENS7_ILi192EEEEEELi192ENS_10bfloat16_tEfNS_4arch4Sm80ELb0ELb0ELb1ELb1ELb0ELb1ELb1ELb0EEENS1_21CollectiveEpilogueFwdINS6_IJS8_SA_S9_EEENS6_IJNS7_ILi1EEESI_SI_EEESC_SE_Li256ELb1ELb1ELb0ELb0EEENS1_19SingleTileSchedulerILb1ELb0ELb1ELi128EEEEEEEEEvNT_6ParamsE,@function
        .size           _ZN7cutlass13device_kernelIN5flash19enable_sm80_to_sm89INS1_16FlashAttnFwdSm80INS1_25CollectiveMainloopFwdSm80ILi8ELi1ELb0EN4cute5tupleIJNS5_1CILi128EEENS7_ILi64EEENS7_ILi192EEEEEELi192ENS_10bfloat16_tEfNS_4arch4Sm80ELb0ELb0ELb1ELb1ELb0ELb1ELb1ELb0EEENS1_21CollectiveEpilogueFwdINS6_IJS8_SA_S9_EEENS6_IJNS7_ILi1EEESI_SI_EEESC_SE_Li256ELb1ELb1ELb0ELb0EEENS1_19SingleTileSchedulerILb1ELb0ELb1ELi128EEEEEEEEEvNT_6ParamsE,(.L_x_1333 - _ZN7cutlass13device_kernelIN5flash19enable_sm80_to_sm89INS1_16FlashAttnFwdSm80INS1_25CollectiveMainloopFwdSm80ILi8ELi1ELb0EN4cute5tupleIJNS5_1CILi128EEENS7_ILi64EEENS7_ILi192EEEEEELi192ENS_10bfloat16_tEfNS_4arch4Sm80ELb0ELb0ELb1ELb1ELb0ELb1ELb1ELb0EEENS1_21CollectiveEpilogueFwdINS6_IJS8_SA_S9_EEENS6_IJNS7_ILi1EEESI_SI_EEESC_SE_Li256ELb1ELb1ELb0ELb0EEENS1_19SingleTileSchedulerILb1ELb0ELb1ELi128EEEEEEEEEvNT_6ParamsE)
        .other          _ZN7cutlass13device_kernelIN5flash19enable_sm80_to_sm89INS1_16FlashAttnFwdSm80INS1_25CollectiveMainloopFwdSm80ILi8ELi1ELb0EN4cute5tupleIJNS5_1CILi128EEENS7_ILi64EEENS7_ILi192EEEEEELi192ENS_10bfloat16_tEfNS_4arch4Sm80ELb0ELb0ELb1ELb1ELb0ELb1ELb1ELb0EEENS1_21CollectiveEpilogueFwdINS6_IJS8_SA_S9_EEENS6_IJNS7_ILi1EEESI_SI_EEESC_SE_Li256ELb1ELb1ELb0ELb0EEENS1_19SingleTileSchedulerILb1ELb0ELb1ELi128EEEEEEEEEvNT_6ParamsE,@"STO_CUDA_ENTRY STV_DEFAULT"
_ZN7cutlass13device_kernelIN5flash19enable_sm80_to_sm89INS1_16FlashAttnFwdSm80INS1_25CollectiveMainloopFwdSm80ILi8ELi1ELb0EN4cute5tupleIJNS5_1CILi128EEENS7_ILi64EEENS7_ILi192EEEEEELi192ENS_10bfloat16_tEfNS_4arch4Sm80ELb0ELb0ELb1ELb1ELb0ELb1ELb1ELb0EEENS1_21CollectiveEpilogueFwdINS6_IJS8_SA_S9_EEENS6_IJNS7_ILi1EEESI_SI_EEESC_SE_Li256ELb1ELb1ELb0ELb0EEENS1_19SingleTileSchedulerILb1ELb0ELb1ELi128EEEEEEEEEvNT_6ParamsE:
[----:B------:R-:W-:Y:S02]  /*0000*/  MOV R1, c[0x0][0x28] ;  /* 0x00000a0000017a02 */ /* 0x000fe40000000f00 */
[----:B------:R-:W1:Y:S01]  /*0010*/  S2R R84, SR_TID.X ;  /* 0x0000000000547919 */ /* 0x000e620000002100 */
[----:B------:R-:W-:Y:S01]  /*0020*/  MOV R5, 0x4 ;  /* 0x0000000400057802 */ /* 0x000fe20000000f00 */
[----:B------:R-:W-:Y:S02]  /*0030*/  ULDC.64 UR6, c[0x0][0x118] ;  /* 0x0000460000067ab9 */ /* 0x000fe40000000a00 */
        /* <DEDUP_REMOVED lines=12> */
.L_x_45:
        /* <DEDUP_REMOVED lines=8> */
.L_x_47:
[----:B------:R-:W-:-:S05]  /*0180*/  MOV R3, c[0x0][0x54c] ;  /* 0x0001530000037a02 */ /* 0x000fca0000000f00 */
.L_x_46:
[----:B-----5:R-:W-:Y:S01]  /*0190*/  IMAD R3, R3, c[0x0][0x548], RZ ;  /* 0x0001520003037a24 */ /* 0x020fe200078e02ff */
[----:B------:R-:W-:-:S04]  /*01a0*/  SHF.L.U32 R0, R85, 0x7, RZ ;  /* 0x0000000755007819 */ /* 0x000fc800000006ff */
[----:B------:R-:W-:-:S04]  /*01b0*/  ISETP.GE.AND P0, PT, R0, R3, PT ;  /* 0x000000030000720c */ /* 0x000fc80003f06270 */
[----:B------:R-:W-:Y:S01]  /*01c0*/  SEL R208, R208, 0xffffffff, !P0 ;  /* 0xffffffffd0d07807 */ /* 0x000fe20004000000 */
[----:B------:R-:W-:Y:S05]  /*01d0*/  BRA `(.L_x_48) ;  /* 0x0000012000007947 */ /* 0x000fea0003800000 */
.L_x_44:
[----:B---3--:R-:W-:-:S04]  /*01e0*/  ISETP.NE.U32.AND P0, PT, RZ, c[0x0][0x568], PT ;  /* 0x00015a00ff007a0c */ /* 0x008fc80003f05070 */
[----:B------:R-:W-:-:S13]  /*01f0*/  ISETP.NE.AND.EX P0, PT, RZ, c[0x0][0x56c], PT, P0 ;  /* 0x00015b00ff007a0c */ /* 0x000fda0003f05300 */
[----:B------:R-:W-:Y:S05]  /*0200*/  @!P0 BRA `(.L_x_49) ;  /* 0x0000002000008947 */ /* 0x000fea0003800000 */
[----:B------:R1:W5:Y:S01]  /*0210*/  LDG.E R3, [R2.64] ;  /* 0x0000000602037981 */ /* 0x000362000c1e1900 */
[----:B------:R-:W-:Y:S05]  /*0220*/  BRA `(.L_x_50) ;  /* 0x0000009000007947 */ /* 0x000fea0003800000 */
.L_x_49:
        /* <DEDUP_REMOVED lines=8> */
.L_x_51:
[----:B------:R-:W-:-:S05]  /*02b0*/  MOV R3, c[0x0][0x54c] ;  /* 0x0001530000037a02 */ /* 0x000fca0000000f00 */
.L_x_50:
[----:B-----5:R-:W-:Y:S01]  /*02c0*/  IMAD R3, R3, c[0x0][0x548], RZ ;  /* 0x0001520003037a24 */ /* 0x020fe200078e02ff */
[----:B------:R-:W-:-:S04]  /*02d0*/  SHF.L.U32 R0, R85, 0x7, RZ ;  /* 0x0000000755007819 */ /* 0x000fc800000006ff */
[----:B------:R-:W-:-:S04]  /*02e0*/  ISETP.GE.AND P0, PT, R0, R3, PT ;  /* 0x000000030000720c */ /* 0x000fc80003f06270 */
[----:B------:R-:W-:-:S04]  /*02f0*/  SEL R208, R208, 0xffffffff, !P0 ;  /* 0xffffffffd0d07807 */ /* 0x000fc80004000000 */
.L_x_48:
[----:B------:R-:W-:-:S13]  /*0300*/  ISETP.GE.AND P0, PT, R208, RZ, PT ;  /* 0x000000ffd000720c */ /* 0x000fda0003f06270 */
        /* <DEDUP_REMOVED lines=8> */
[----:B------:R-:W-:Y:S01]  /*0390*/  IMAD.MOV.U32 R104, RZ, RZ, RZ ;  /* 0x000000ffff687224 */ /* 0x000fe200078e00ff */
[----:B------:R-:W-:Y:S01]  /*03a0*/  ISETP.NE.U32.AND P1, PT, RZ, c[0x0][0x348], PT ;  /* 0x0000d200ff007a0c */ /* 0x000fe20003f25070 */
[----:B------:R-:W-:Y:S01]  /*03b0*/  IMAD.WIDE R10, R208, R5, c[0x0][0x348] ;  /* 0x0000d200d00a7625 */ /* 0x000fe200078e0205 */
[----:B------:R-:W-:-:S02]  /*03c0*/  ISETP.NE.U32.AND P6, PT, RZ, c[0x0][0x350], PT ;  /* 0x0000d400ff007a0c */ /* 0x000fc40003fc5070 */
[----:B------:R-:W-:Y:S01]  /*03d0*/  ISETP.NE.U32.AND P3, PT, RZ, c[0x0][0x358], PT ;  /* 0x0000d600ff007a0c */ /* 0x000fe20003f65070 */
[CC--:B------:R-:W-:Y:S01]  /*03e0*/  IMAD.WIDE R8, R208.reuse, R5.reuse, c[0x0][0x350] ;  /* 0x0000d400d0087625 */ /* 0x0c0fe200078e0205 */
[----:B------:R-:W-:Y:S02]  /*03f0*/  ISETP.NE.AND.EX P1, PT, RZ, c[0x0][0x34c], PT, P1 ;  /* 0x0000d300ff007a0c */ /* 0x000fe40003f25310 */
[----:B------:R-:W-:Y:S01]  /*0400*/  ISETP.NE.AND.EX P6, PT, RZ, c[0x0][0x354], PT, P6 ;  /* 0x0000d500ff007a0c */ /* 0x000fe20003fc5360 */
[----:B------:R-:W-:Y:S01]  /*0410*/  @P2 IMAD.WIDE R14, R208, R5, c[0x0][0x370] ;  /* 0x0000dc00d00e2625 */ /* 0x000fe200078e0205 */
[----:B------:R-:W-:-:S03]  /*0420*/  ISETP.NE.AND.EX P3, PT, RZ, c[0x0][0x35c], PT, P3 ;  /* 0x0000d700ff007a0c */ /* 0x000fc60003f65330 */
[CC--:B------:R-:W-:Y:S01]  /*0430*/  @P0 IMAD.WIDE R12, R208.reuse, R5.reuse, c[0x0][0x360] ;  /* 0x0000d800d00c0625 */ /* 0x0c0fe200078e0205 */
[----:B------:R2:W5:Y:S03]  /*0440*/  @P2 LDG.E R147, [R14.64] ;  /* 0x000000060e932981 */ /* 0x000566000c1e1900 */
[----:B------:R-:W-:Y:S01]  /*0450*/  IMAD.WIDE R6, R208, R5, c[0x0][0x358] ;  /* 0x0000d600d0067625 */ /* 0x000fe200078e0205 */
[----:B------:R2:W5:Y:S04]  /*0460*/  @P0 LDG.E R88, [R12.64] ;  /* 0x000000060c580981 */ /* 0x000568000c1e1900 */
[----:B------:R2:W5:Y:S04]  /*0470*/  @P1 LDG.E R148, [R10.64] ;  /* 0x000000060a941981 */ /* 0x000568000c1e1900 */
[----:B------:R2:W5:Y:S04]  /*0480*/  @P6 LDG.E R146, [R8.64] ;  /* 0x0000000608926981 */ /* 0x000568000c1e1900 */
[----:B------:R2:W5:Y:S04]  /*0490*/  @P3 LDG.E R104, [R6.64] ;  /* 0x0000000606683981 */ /* 0x000568000c1e1900 */
[----:B------:R-:W3:Y:S01]  /*04a0*/  S2R R207, SR_CTAID.Y ;  /* 0x0000000000cf7919 */ /* 0x000ee20000002600 */
[----:B-1----:R-:W-:-:S02]  /*04b0*/  IMAD.MOV.U32 R2, RZ, RZ, c[0x0][0x1d0] ;  /* 0x00007400ff027624 */ /* 0x002fc400078e00ff */
[----:B------:R-:W-:Y:S01]  /*04c0*/  IMAD.MOV.U32 R150, RZ, RZ, c[0x0][0x228] ;  /* 0x00008a00ff967624 */ /* 0x000fe200078e00ff */
[----:B---3--:R-:W-:Y:S01]  /*04d0*/  SHF.R.S32.HI R87, RZ, 0x1f, R207 ;  /* 0x0000001fff577819 */ /* 0x008fe200000114cf */
[----:B------:R-:W-:Y:S05]  /*04e0*/  @P0 BRA `(.L_x_52) ;  /* 0x0000004000000947 */ /* 0x000fea0003800000 */
[----:B--2---:R-:W-:Y:S05]  /*04f0*/  @!P1 BRA `(.L_x_52) ;  /* 0x0000003000009947 */ /* 0x004fea0003800000 */
[----:B-----5:R-:W2:Y:S04]  /*0500*/  LDG.E R88, [R10.64] ;  /* 0x000000060a587981 */ /* 0x020ea8000c1e1900 */
[----:B------:R-:W2:Y:S02]  /*0510*/  LDG.E R3, [R10.64+0x4] ;  /* 0x000004060a037981 */ /* 0x000ea4000c1e1900 */
[----:B--2---:R-:W-:Y:S02]  /*0520*/  IADD3 R88, -R88, R3, RZ ;  /* 0x0000000358587210 */ /* 0x004fe40007ffe1ff */
.L_x_52:
[----:B--2---:R-:W-:-:S04]  /*0530*/  ISETP.NE.U32.AND P0, PT, RZ, c[0x0][0x368], PT ;  /* 0x0000da00ff007a0c */ /* 0x004fc80003f05070 */
[----:B------:R-:W-:-:S13]  /*0540*/  ISETP.NE.AND.EX P0, PT, RZ, c[0x0][0x36c], PT, P0 ;  /* 0x0000db00ff007a0c */ /* 0x000fda0003f05300 */
[----:B------:R-:W-:Y:S05]  /*0550*/  @!P0 BRA `(.L_x_53) ;  /* 0x0000003000008947 */ /* 0x000fea0003800000 */
[----:B------:R-:W-:-:S06]  /*0560*/  IMAD.WIDE R2, R208, R5, c[0x0][0x368] ;  /* 0x0000da00d0027625 */ /* 0x000fcc00078e0205 */
[----:B------:R1:W5:Y:S01]  /*0570*/  LDG.E R2, [R2.64] ;  /* 0x0000000602027981 */ /* 0x000362000c1e1900 */
[----:B------:R-:W-:Y:S05]  /*0580*/  BRA `(.L_x_54) ;  /* 0x0000004000007947 */ /* 0x000fea0003800000 */
.L_x_53:
[----:B------:R-:W-:Y:S05]  /*0590*/  @!P6 BRA `(.L_x_54) ;  /* 0x000000300000e947 */ /* 0x000fea0003800000 */
[----:B------:R-:W2:Y:S04]  /*05a0*/  LDG.E R2, [R8.64] ;  /* 0x0000000608027981 */ /* 0x000ea8000c1e1900 */
[----:B------:R-:W2:Y:S02]  /*05b0*/  LDG.E R3, [R8.64+0x4] ;  /* 0x0000040608037981 */ /* 0x000ea4000c1e1900 */
[----:B--2---:R-:W-:Y:S02]  /*05c0*/  IADD3 R2, -R2, R3, RZ ;  /* 0x0000000302027210 */ /* 0x004fe40007ffe1ff */
.L_x_54:
[----:B------:R-:W2:Y:S04]  /*05d0*/  @P3 LDG.E R0, [R6.64] ;  /* 0x0000000606003981 */ /* 0x000ea8000c1e1900 */
[----:B------:R-:W2:Y:S01]  /*05e0*/  @P3 LDG.E R9, [R6.64+0x4] ;  /* 0x0000040606093981 */ /* 0x000ea2000c1e1900 */
[----:B-1---5:R-:W-:Y:S01]  /*05f0*/  IMAD.IADD R3, R2, 0x1, -R147 ;  /* 0x0000000102037824 */ /* 0x022fe200078e0a93 */
[----:B------:R-:W-:Y:S01]  /*0600*/  ISETP.NE.U32.AND P0, PT, RZ, c[0x0][0x378], PT ;  /* 0x0000de00ff007a0c */ /* 0x000fe20003f05070 */
[----:B------:R-:W-:-:S03]  /*0610*/  IMAD.MOV.U32 R86, RZ, RZ, R2 ;  /* 0x000000ffff567224 */ /* 0x000fc600078e0002 */
[----:B------:R-:W-:-:S13]  /*0620*/  ISETP.NE.AND.EX P0, PT, RZ, c[0x0][0x37c], PT, P0 ;  /* 0x0000df00ff007a0c */ /* 0x000fda0003f05300 */
[----:B------:R-:W-:-:S05]  /*0630*/  @P0 IMAD.WIDE R10, R208, R5, c[0x0][0x378] ;  /* 0x0000de00d00a0625 */ /* 0x000fca00078e0205 */
[----:B------:R1:W5:Y:S01]  /*0640*/  @P0 LDG.E R86, [R10.64] ;  /* 0x000000060a560981 */ /* 0x000362000c1e1900 */
[----:B--2---:R-:W-:-:S04]  /*0650*/  @P3 IMAD.IADD R150, R9, 0x1, -R0 ;  /* 0x0000000109963824 */ /* 0x004fc800078e0a00 */
[----:B------:R-:W-:-:S05]  /*0660*/  IMAD.IADD R83, R3, 0x1, R150 ;  /* 0x0000000103537824 */ /* 0x000fca00078e0296 */
[----:B------:R-:W-:-:S04]  /*0670*/  IADD3 R0, R83, 0x3f, RZ ;  /* 0x0000003f53007810 */ /* 0x000fc80007ffe0ff */
[----:B------:R-:W-:-:S04]  /*0680*/  SHF.R.S32.HI R133, RZ, 0x1f, R0 ;  /* 0x0000001fff857819 */ /* 0x000fc80000011400 */
[----:B------:R-:W-:Y:S01]  /*0690*/  LEA.HI R133, R133, R0, RZ, 0x6 ;  /* 0x0000000085857211 */ /* 0x000fe200078f30ff */
[----:B------:R-:W-:-:S03]  /*06a0*/  IMAD.MOV R0, RZ, RZ, -R3 ;  /* 0x000000ffff007224 */ /* 0x000fc600078e0a03 */
[----:B------:R-:W-:Y:S02]  /*06b0*/  LOP3.LUT R4, R133, 0xffffffc0, RZ, 0xc0, !PT ;  /* 0xffffffc085047812 */ /* 0x000fe400078ec0ff */
[----:B------:R-:W-:-:S03]  /*06c0*/  IMNMX R0, RZ, R0, !PT ;  /* 0x00000000ff007217 */ /* 0x000fc60007800200 */
[----:B------:R-:W-:Y:S01]  /*06d0*/  IMAD.IADD R3, R4, 0x1, -R3 ;  /* 0x0000000104037824 */ /* 0x000fe200078e0a03 */
[----:B------:R-:W-:-:S04]  /*06e0*/  SHF.R.U32.HI R106, RZ, 0x6, R0 ;  /* 0x00000006ff6a7819 */ /* 0x000fc80000011600 */
[----:B------:R-:W-:-:S04]  /*06f0*/  IMNMX R3, R3, R150, PT ;  /* 0x0000009603037217 */ /* 0x000fc80003800200 */
[----:B------:R-:W-:-:S13]  /*0700*/  ISETP.GT.AND P0, PT, R3, R0, PT ;  /* 0x000000000300720c */ /* 0x000fda0003f04270 */
[----:B------:R-:W-:Y:S01]  /*0710*/  @P0 IADD3 R7, R3, 0x3f, RZ ;  /* 0x0000003f03070810 */ /* 0x000fe20007ffe0ff */
[----:B------:R-:W-:-:S03]  /*0720*/  IMAD.MOV.U32 R3, RZ, RZ, R106 ;  /* 0x000000ffff037224 */ /* 0x000fc600078e006a */
[----:B------:R-:W-:-:S04]  /*0730*/  @P0 SHF.R.S32.HI R0, RZ, 0x1f, R7 ;  /* 0x0000001fff000819 */ /* 0x000fc80000011407 */
[----:B------:R-:W-:-:S04]  /*0740*/  @P0 LEA.HI R0, R0, R7, RZ, 0x6 ;  /* 0x0000000700000211 */ /* 0x000fc800078f30ff */
[----:B------:R-:W-:-:S04]  /*0750*/  @P0 SHF.R.S32.HI R3, RZ, 0x6, R0 ;  /* 0x00000006ff030819 */ /* 0x000fc80000011400 */
[----:B------:R-:W-:-:S13]  /*0760*/  ISETP.GT.AND P0, PT, R3, R106, PT ;  /* 0x0000006a0300720c */ /* 0x000fda0003f04270 */
[----:B------:R-:W-:Y:S05]  /*0770*/  @!P0 BRA `(.L_x_55) ;  /* 0x0000529000008947 */ /* 0x000fea0003800000 */
[----:B-1----:R-:W-:-:S04]  /*0780*/  ISETP.NE.U32.AND P2, PT, RZ, c[0x0][0x340], PT ;  /* 0x0000d000ff007a0c */ /* 0x002fc80003f45070 */
[----:B------:R-:W-:-:S13]  /*0790*/  ISETP.NE.AND.EX P2, PT, RZ, c[0x0][0x344], PT, P2 ;  /* 0x0000d100ff007a0c */ /* 0x000fda0003f45320 */
[----:B------:R-:W-:-:S06]  /*07a0*/  @P2 IMAD.WIDE R12, R208, R5, c[0x0][0x340] ;  /* 0x0000d000d00c2625 */ /* 0x000fcc00078e0205 */
[----:B------:R-:W2:Y:S01]  /*07b0*/  @P2 LDG.E R12, [R12.64] ;  /* 0x000000060c0c2981 */ /* 0x000ea2000c1e1900 */
[----:B------:R-:W-:Y:S01]  /*07c0*/  SHF.R.S32.HI R5, RZ, 0x1f, R84 ;  /* 0x0000001fff057819 */ /* 0x000fe20000011454 */
[----:B------:R-:W-:Y:S01]  /*07d0*/  IMAD.IADD R2, R146, 0x1, R2 ;  /* 0x0000000192027824 */ /* 0x000fe200078e0202 */
[----:B------:R-:W-:Y:S01]  /*07e0*/  SHF.R.S32.HI R0, RZ, 0x1f, R104 ;  /* 0x0000001fff007819 */ /* 0x000fe20000011468 */
[----:B------:R-:W-:Y:S01]  /*07f0*/  IMAD R164, R87, c[0x0][0x240], RZ ;  /* 0x0000900057a47a24 */ /* 0x000fe200078e02ff */
[----:B------:R-:W-:Y:S01]  /*0800*/  LEA.HI R17, R5, R84, RZ, 0x3 ;  /* 0x0000005405117211 */ /* 0x000fe200078f18ff */
[----:B------:R-:W-:Y:S01]  /*0810*/  IMAD.MOV.U32 R118, RZ, RZ, c[0x0][0x238] ;  /* 0x00008e00ff767624 */ /* 0x000fe200078e00ff */
[----:B------:R-:W-:Y:S01]  /*0820*/  IADD3 R141, R3, -0x1, RZ ;  /* 0xffffffff038d7810 */ /* 0x000fe20007ffe0ff */
[----:B------:R-:W-:Y:S01]  /*0830*/  IMAD R164, R207, c[0x0][0x244], R164 ;  /* 0x00009100cfa47a24 */ /* 0x000fe200078e02a4 */
[----:B------:R-:W-:Y:S01]  /*0840*/  LOP3.LUT R7, R17, 0x1ffffff8, RZ, 0xc0, !PT ;  /* 0x1ffffff811077812 */ /* 0x000fe200078ec0ff */
[----:B------:R-:W-:Y:S01]  /*0850*/  IMAD.MOV.U32 R113, RZ, RZ, 0x6 ;  /* 0x00000006ff717424 */ /* 0x000fe200078e00ff */
[----:B------:R-:W-:Y:S01]  /*0860*/  SHF.R.S32.HI R17, RZ, 0x3, R17 ;  /* 0x00000003ff117819 */ /* 0x000fe20000011411 */
[----:B------:R-:W-:Y:S01]  /*0870*/  IMAD.MOV.U32 R107, RZ, RZ, c[0x0][0x27c] ;  /* 0x00009f00ff6b7624 */ /* 0x000fe200078e00ff */
[----:B------:R-:W-:Y:S01]  /*0880*/  SEL R162, R208, RZ, !P3 ;  /* 0x000000ffd0a27207 */ /* 0x000fe20005800000 */
[----:B------:R-:W-:Y:S01]  /*0890*/  IMAD.IADD R30, R84, 0x1, -R7 ;  /* 0x00000001541e7824 */ /* 0x000fe200078e0a07 */
[----:B------:R-:W-:Y:S01]  /*08a0*/  IADD3 R104, P0, R17, R104, RZ ;  /* 0x0000006811687210 */ /* 0x000fe20007f1e0ff */
[----:B------:R-:W-:Y:S01]  /*08b0*/  IMAD.IADD R102, R150, 0x1, -R17 ;  /* 0x0000000196667824 */ /* 0x000fe200078e0a11 */
[----:B------:R-:W-:Y:S01]  /*08c0*/  LEA.HI R6, R5, R84, RZ, 0x2 ;  /* 0x0000005405067211 */ /* 0x000fe200078f10ff */
[----:B------:R-:W-:Y:S01]  /*08d0*/  IMAD.SHL.U32 R30, R30, 0x8, RZ ;  /* 0x000000081e1e7824 */ /* 0x000fe200078e00ff */
[C---:B------:R-:W-:Y:S01]  /*08e0*/  LEA.HI.X.SX32 R103, R17.reuse, R0, 0x1, P0 ;  /* 0x0000000011677211 */ /* 0x040fe200000f0eff */
[----:B------:R-:W-:Y:S01]  /*08f0*/  IMAD.SHL.U32 R17, R17, 0x40, RZ ;  /* 0x0000004011117824 */ /* 0x000fe200078e00ff */
[C---:B------:R-:W-:Y:S01]  /*0900*/  SHF.L.U64.HI R108, R118.reuse, R113, c[0x0][0x23c] ;  /* 0x00008f00766c7619 */ /* 0x040fe20000010271 */
[----:B------:R-:W-:Y:S01]  /*0910*/  IMAD R0, R141, -0x40, R102 ;  /* 0xffffffc08d007824 */ /* 0x000fe200078e0266 */
[----:B------:R-:W-:Y:S01]  /*0920*/  SHF.R.S32.HI R31, RZ, 0x1f, R30 ;  /* 0x0000001fff1f7819 */ /* 0x000fe2000001141e */
[----:B------:R-:W-:Y:S01]  /*0930*/  IMAD R3, R103, c[0x0][0x238], RZ ;  /* 0x00008e0067037a24 */ /* 0x000fe200078e02ff */
[----:B------:R-:W-:Y:S01]  /*0940*/  LOP3.LUT R17, R17, 0x1c0, RZ, 0xc0, !PT ;  /* 0x000001c011117812 */ /* 0x000fe200078ec0ff */
[----:B------:R-:W-:Y:S01]  /*0950*/  IMAD.SHL.U32 R109, R118, 0x40, RZ ;  /* 0x00000040766d7824 */ /* 0x000fe200078e00ff */
[----:B------:R-:W-:Y:S01]  /*0960*/  ISETP.GE.AND P1, PT, R0, 0x1, PT ;  /* 0x000000010000780c */ /* 0x000fe20003f26270 */
[C---:B------:R-:W-:Y:S01]  /*0970*/  IMAD R8, R104.reuse, c[0x0][0x23c], R3 ;  /* 0x00008f0068087a24 */ /* 0x040fe200078e0203 */
[----:B------:R-:W-:Y:S01]  /*0980*/  SHF.R.S32.HI R3, RZ, 0x1f, R2 ;  /* 0x0000001fff037819 */ /* 0x000fe20000011402 */
[----:B------:R-:W-:Y:S01]  /*0990*/  IMAD.WIDE.U32 R10, R104, c[0x0][0x238], R30 ;  /* 0x00008e00680a7a25 */ /* 0x000fe200078e001e */
[----:B------:R-:W-:Y:S01]  /*09a0*/  ISETP.GT.AND P0, PT, R0, 0x20, PT ;  /* 0x000000200000780c */ /* 0x000fe20003f04270 */
[----:B------:R-:W-:Y:S01]  /*09b0*/  ULDC.U8 UR4, c[0x0][0x298] ;  /* 0x0000a60000047ab9 */ /* 0x000fe20000000000 */
[----:B------:R-:W-:Y:S01]  /*09c0*/  LOP3.LUT R0, R17, 0x38, R30, 0xf8, !PT ;  /* 0x0000003811007812 */ /* 0x000fe200078ef81e */
[----:B------:R-:W-:Y:S01]  /*09d0*/  IMAD.IADD R9, R11, 0x1, R8 ;  /* 0x000000010b097824 */ /* 0x000fe200078e0208 */
[----:B------:R-:W-:Y:S01]  /*09e0*/  SHF.R.U32.HI R17, RZ, 0x3, R17 ;  /* 0x00000003ff117819 */ /* 0x000fe20000011611 */
[----:B------:R-:W-:Y:S01]  /*09f0*/  IMAD R11, R3, c[0x0][0x1e0], RZ ;  /* 0x00007800030b7a24 */ /* 0x000fe200078e02ff */
[----:B------:R-:W-:Y:S01]  /*0a00*/  SHF.R.S32.HI R7, RZ, 0x1f, R141 ;  /* 0x0000001fff077819 */ /* 0x000fe2000001148d */
[----:B------:R-:W-:Y:S01]  /*0a10*/  IMAD.MOV.U32 R8, RZ, RZ, R10 ;  /* 0x000000ffff087224 */ /* 0x000fe200078e000a */
[----:B------:R-:W-:Y:S01]  /*0a20*/  LOP3.LUT R17, R0, R17, RZ, 0x3c, !PT ;  /* 0x0000001100117212 */ /* 0x000fe200078e3cff */
[----:B------:R-:W-:Y:S01]  /*0a30*/  IMAD R32, R2, c[0x0][0x1e4], R11 ;  /* 0x0000790002207a24 */ /* 0x000fe200078e020b */
[----:B------:R-:W-:Y:S01]  /*0a40*/  SHF.R.S32.HI R11, RZ, 0x1f, R208 ;  /* 0x0000001fff0b7819 */ /* 0x000fe200000114d0 */
[----:B------:R-:W-:Y:S01]  /*0a50*/  IMAD.WIDE.U32 R8, R207, c[0x0][0x240], R8 ;  /* 0x00009000cf087a25 */ /* 0x000fe200078e0008 */
[----:B------:R-:W-:-:S02]  /*0a60*/  IADD3 R0, R30, 0x80, RZ ;  /* 0x000000801e007810 */ /* 0x000fc40007ffe0ff */
[----:B------:R-:W-:Y:S01]  /*0a70*/  SEL R101, R11, RZ, !P3 ;  /* 0x000000ff0b657207 */ /* 0x000fe20005800000 */
[----:B------:R-:W-:Y:S01]  /*0a80*/  IMAD.IADD R165, R9, 0x1, R164 ;  /* 0x0000000109a57824 */ /* 0x000fe200078e02a4 */
[----:B------:R-:W-:Y:S01]  /*0a90*/  LOP3.LUT R9, R6, 0xfffffffc, RZ, 0xc0, !PT ;  /* 0xfffffffc06097812 */ /* 0x000fe200078ec0ff */
[----:B------:R-:W-:Y:S01]  /*0aa0*/  IMAD.MOV.U32 R164, RZ, RZ, R8 ;  /* 0x000000ffffa47224 */ /* 0x000fe200078e0008 */
[----:B------:R-:W-:Y:S01]  /*0ab0*/  ISETP.GE.AND P3, PT, R0, c[0x0][0x1d4], PT ;  /* 0x0000750000007a0c */ /* 0x000fe20003f66270 */
[----:B------:R-:W-:Y:S01]  /*0ac0*/  IMAD R171, R101, c[0x0][0x248], RZ ;  /* 0x0000920065ab7a24 */ /* 0x000fe200078e02ff */
[----:B------:R-:W-:Y:S01]  /*0ad0*/  SHF.R.S32.HI R145, RZ, 0x2, R6 ;  /* 0x00000002ff917819 */ /* 0x000fe20000011406 */
[----:B------:R-:W-:Y:S01]  /*0ae0*/  IMAD.WIDE.U32 R164, R162, c[0x0][0x248], R164 ;  /* 0x00009200a2a47a25 */ /* 0x000fe200078e00a4 */
[----:B------:R-:W-:Y:S02]  /*0af0*/  SHF.R.S32.HI R6, RZ, 0x1f, R6 ;  /* 0x0000001fff067819 */ /* 0x000fe40000011406 */
[----:B------:R-:W-:Y:S01]  /*0b00*/  ISETP.GE.AND P5, PT, R30, c[0x0][0x1d4], PT ;  /* 0x000075001e007a0c */ /* 0x000fe20003fa6270 */
[----:B------:R-:W-:Y:S01]  /*0b10*/  IMAD R171, R162, c[0x0][0x24c], R171 ;  /* 0x00009300a2ab7a24 */ /* 0x000fe200078e02ab */
[----:B------:R-:W-:Y:S01]  /*0b20*/  LEA.HI R6, R6, R145, RZ, 0x3 ;  /* 0x0000009106067211 */ /* 0x000fe200078f18ff */
[----:B------:R-:W-:Y:S01]  /*0b30*/  IMAD R4, R108, R141, RZ ;  /* 0x0000008d6c047224 */ /* 0x000fe200078e02ff */
[-C--:B------:R-:W-:Y:S01]  /*0b40*/  LEA.HI R140, R5, R84.reuse, RZ, 0x6 ;  /* 0x00000054058c7211 */ /* 0x080fe200078f30ff */
[----:B------:R-:W-:Y:S01]  /*0b50*/  IMAD.IADD R171, R165, 0x1, R171 ;  /* 0x00000001a5ab7824 */ /* 0x000fe200078e02ab */
[----:B------:R-:W-:Y:S01]  /*0b60*/  LOP3.LUT R6, R6, 0xfffffff8, RZ, 0xc0, !PT ;  /* 0xfffffff806067812 */ /* 0x000fe200078ec0ff */
[----:B------:R-:W-:Y:S01]  /*0b70*/  IMAD.IADD R18, R84, 0x1, -R9 ;  /* 0x0000000154127824 */ /* 0x000fe200078e0a09 */
[----:B------:R-:W-:Y:S01]  /*0b80*/  LEA.HI R5, R5, R84, RZ, 0x5 ;  /* 0x0000005405057211 */ /* 0x000fe200078f28ff */
[----:B------:R-:W-:-:S02]  /*0b90*/  IMAD.MOV.U32 R170, RZ, RZ, R164 ;  /* 0x000000ffffaa7224 */ /* 0x000fc400078e00a4 */
[----:B------:R-:W-:Y:S01]  /*0ba0*/  IMAD R7, R7, R109, R4 ;  /* 0x0000006d07077224 */ /* 0x000fe200078e0204 */
[----:B------:R-:W-:Y:S01]  /*0bb0*/  IADD3 R4, R30, 0x40, RZ ;  /* 0x000000401e047810 */ /* 0x000fe20007ffe0ff */
[----:B------:R-:W-:-:S03]  /*0bc0*/  IMAD.WIDE.U32 R14, R2, c[0x0][0x1e0], RZ ;  /* 0x00007800020e7a25 */ /* 0x000fc600078e00ff */
[----:B------:R-:W-:Y:S01]  /*0bd0*/  ISETP.GE.AND P4, PT, R4, c[0x0][0x1d4], PT ;  /* 0x0000750004007a0c */ /* 0x000fe20003f86270 */
[----:B------:R-:W-:-:S04]  /*0be0*/  IMAD.WIDE.U32 R26, R141, R109, R170 ;  /* 0x0000006d8d1a7225 */ /* 0x000fc800078e00aa */
[----:B------:R-:W-:Y:S02]  /*0bf0*/  IMAD.SHL.U32 R16, R18, 0x4, RZ ;  /* 0x0000000412107824 */ /* 0x000fe400078e00ff */
[----:B------:R-:W-:Y:S02]  /*0c00*/  IMAD.IADD R33, R15, 0x1, R32 ;  /* 0x000000010f217824 */ /* 0x000fe400078e0220 */
[----:B------:R-:W-:Y:S01]  /*0c10*/  IMAD.IADD R22, R27, 0x1, R7 ;  /* 0x000000011b167824 */ /* 0x000fe200078e0207 */
[----:B------:R-:W-:Y:S01]  /*0c20*/  IADD3 R15, R16, 0x20, RZ ;  /* 0x00000020100f7810 */ /* 0x000fe20007ffe0ff */
[----:B------:R-:W-:Y:S02]  /*0c30*/  IMAD.SHL.U32 R20, R107, 0x2, RZ ;  /* 0x000000026b147824 */ /* 0x000fe400078e00ff */
[----:B------:R-:W-:Y:S02]  /*0c40*/  IMAD.SHL.U32 R18, R18, 0x8, RZ ;  /* 0x0000000812127824 */ /* 0x000fe400078e00ff */
[----:B------:R-:W-:Y:S01]  /*0c50*/  IMAD.MOV.U32 R32, RZ, RZ, R14 ;  /* 0x000000ffff207224 */ /* 0x000fe200078e000e */
[----:B------:R-:W-:Y:S01]  /*0c60*/  IADD3 R14, R16, 0x40, RZ ;  /* 0x00000040100e7810 */ /* 0x000fe20007ffe0ff */
[----:B------:R-:W-:Y:S01]  /*0c70*/  IMAD.IADD R119, R145, 0x1, -R6 ;  /* 0x0000000191777824 */ /* 0x000fe200078e0a06 */
[----:B------:R-:W-:Y:S01]  /*0c80*/  SHF.R.S32.HI R19, RZ, 0x1f, R18 ;  /* 0x0000001fff137819 */ /* 0x000fe20000011412 */
[----:B------:R-:W-:Y:S01]  /*0c90*/  IMAD.WIDE.U32 R30, R207, c[0x0][0x260], R30 ;  /* 0x00009800cf1e7a25 */ /* 0x000fe200078e001e */
[----:B------:R-:W-:-:S02]  /*0ca0*/  IADD3 R144, R18, 0x60, RZ ;  /* 0x0000006012907810 */ /* 0x000fc40007ffe0ff */
[C---:B------:R-:W-:Y:S01]  /*0cb0*/  IADD3 R143, R18.reuse, 0x80, RZ ;  /* 0x00000080128f7810 */ /* 0x040fe20007ffe0ff */
[----:B------:R-:W-:Y:S01]  /*0cc0*/  IMAD R101, R101, c[0x0][0x268], RZ ;  /* 0x00009a0065657a24 */ /* 0x000fe200078e02ff */
[----:B------:R-:W-:Y:S01]  /*0cd0*/  IADD3 R142, R18, 0xa0, RZ ;  /* 0x000000a0128e7810 */ /* 0x000fe20007ffe0ff */
[----:B------:R-:W-:Y:S02]  /*0ce0*/  IMAD.SHL.U32 R140, R140, 0x8, RZ ;  /* 0x000000088c8c7824 */ /* 0x000fe400078e00ff */
[----:B------:R-:W-:Y:S02]  /*0cf0*/  IMAD R101, R162, c[0x0][0x26c], R101 ;  /* 0x00009b00a2657a24 */ /* 0x000fe400078e0265 */
[----:B------:R-:W-:Y:S01]  /*0d00*/  IMAD.SHL.U32 R5, R5, 0x10, RZ ;  /* 0x0000001005057824 */ /* 0x000fe200078e00ff */
[----:B------:R-:W-:Y:S01]  /*0d10*/  LOP3.LUT R140, R17, 0xfffffe00, R140, 0xf8, !PT ;  /* 0xfffffe00118c7812 */ /* 0x000fe200078ef88c */
[----:B------:R-:W-:Y:S01]  /*0d20*/  IMAD.MOV.U32 R117, RZ, RZ, 0x5 ;  /* 0x00000005ff757424 */ /* 0x000fe200078e00ff */
[----:B------:R-:W-:Y:S01]  /*0d30*/  SHF.R.S32.HI R17, RZ, 0x1f, R16 ;  /* 0x0000001fff117819 */ /* 0x000fe20000011410 */
[----:B------:R-:W-:Y:S01]  /*0d40*/  IMAD R166, R87, c[0x0][0x1e8], RZ ;  /* 0x00007a0057a67a24 */ /* 0x000fe200078e02ff */
[----:B------:R-:W-:Y:S01]  /*0d50*/  LOP3.LUT R5, R5, 0xfffffe00, RZ, 0xc0, !PT ;  /* 0xfffffe0005057812 */ /* 0x000fe200078ec0ff */
[----:B------:R-:W-:Y:S01]  /*0d60*/  IMAD.SHL.U32 R140, R140, 0x2, RZ ;  /* 0x000000028c8c7824 */ /* 0x000fe200078e00ff */
[C---:B------:R-:W-:Y:S01]  /*0d70*/  SHF.L.U64.HI R117, R118.reuse, R117, c[0x0][0x23c] ;  /* 0x00008f0076757619 */ /* 0x040fe20000010275 */
[----:B------:R-:W-:-:S02]  /*0d80*/  IMAD.SHL.U32 R118, R118, 0x20, RZ ;  /* 0x0000002076767824 */ /* 0x000fc400078e00ff */
[C---:B------:R-:W-:Y:S02]  /*0d90*/  IMAD R166, R207.reuse, c[0x0][0x1ec], R166 ;  /* 0x00007b00cfa67a24 */ /* 0x040fe400078e02a6 */
[----:B------:R-:W-:-:S04]  /*0da0*/  IMAD.WIDE.U32 R32, R207, c[0x0][0x1e8], R32 ;  /* 0x00007a00cf207a25 */ /* 0x000fc800078e0020 */
[----:B------:R-:W-:Y:S02]  /*0db0*/  IMAD.IADD R167, R33, 0x1, R166 ;  /* 0x0000000121a77824 */ /* 0x000fe400078e02a6 */
[----:B------:R-:W-:Y:S02]  /*0dc0*/  IMAD.MOV.U32 R166, RZ, RZ, R32 ;  /* 0x000000ffffa67224 */ /* 0x000fe400078e0020 */
[----:B------:R-:W-:-:S04]  /*0dd0*/  IMAD.WIDE.U32 R158, R145, c[0x0][0x280], R16 ;  /* 0x0000a000919e7a25 */ /* 0x000fc800078e0010 */
[----:B------:R-:W-:-:S04]  /*0de0*/  IMAD.WIDE.U32 R156, R145, c[0x0][0x290], R16 ;  /* 0x0000a400919c7a25 */ /* 0x000fc800078e0010 */
[----:B------:R-:W-:-:S04]  /*0df0*/  IMAD.WIDE.U32 R34, R145, c[0x0][0x280], R18 ;  /* 0x0000a00091227a25 */ /* 0x000fc800078e0012 */
[----:B------:R-:W-:-:S04]  /*0e00*/  IMAD.WIDE.U32 R32, R145, c[0x0][0x290], R18 ;  /* 0x0000a40091207a25 */ /* 0x000fc800078e0012 */
[----:B------:R-:W-:-:S04]  /*0e10*/  IMAD.WIDE.U32 R168, R145, c[0x0][0x1e0], RZ ;  /* 0x0000780091a87a25 */ /* 0x000fc800078e00ff */
[----:B------:R-:W-:Y:S02]  /*0e20*/  IMAD.MOV.U32 R112, RZ, RZ, c[0x0][0x1e0] ;  /* 0x00007800ff707624 */ /* 0x000fe400078e00ff */
[----:B------:R-:W-:Y:S02]  /*0e30*/  IMAD.MOV.U32 R114, RZ, RZ, c[0x0][0x280] ;  /* 0x0000a000ff727624 */ /* 0x000fe400078e00ff */
[----:B------:R-:W-:Y:S01]  /*0e40*/  IMAD.MOV.U32 R116, RZ, RZ, c[0x0][0x290] ;  /* 0x0000a400ff747624 */ /* 0x000fe200078e00ff */
[CC--:B------:R-:W-:Y:S01]  /*0e50*/  SHF.L.U64.HI R110, R112.reuse, R113.reuse, c[0x0][0x1e4] ;  /* 0x00007900706e7619 */ /* 0x0c0fe20000010271 */
[----:B------:R-:W-:Y:S01]  /*0e60*/  IMAD.SHL.U32 R112, R112, 0x40, RZ ;  /* 0x0000004070707824 */ /* 0x000fe200078e00ff */
[CC--:B------:R-:W-:Y:S01]  /*0e70*/  SHF.L.U64.HI R111, R114.reuse, R113.reuse, c[0x0][0x284] ;  /* 0x0000a100726f7619 */ /* 0x0c0fe20000010271 */
[----:B------:R-:W-:Y:S01]  /*0e80*/  IMAD.SHL.U32 R114, R114, 0x40, RZ ;  /* 0x0000004072727824 */ /* 0x000fe200078e00ff */
[C---:B------:R-:W-:Y:S01]  /*0e90*/  SHF.L.U64.HI R113, R116.reuse, R113, c[0x0][0x294] ;  /* 0x0000a50074717619 */ /* 0x040fe20000010271 */
[----:B------:R-:W-:Y:S01]  /*0ea0*/  IMAD.SHL.U32 R116, R116, 0x40, RZ ;  /* 0x0000004074747824 */ /* 0x000fe200078e00ff */
[----:B--2---:R-:W-:Y:S01]  /*0eb0*/  @P2 SHF.R.S32.HI R13, RZ, 0x1f, R12 ;  /* 0x0000001fff0d2819 */ /* 0x004fe2000001140c */
[----:B------:R-:W-:-:S02]  /*0ec0*/  @!P2 IMAD.MOV.U32 R12, RZ, RZ, R208 ;  /* 0x000000ffff0ca224 */ /* 0x000fc400078e00d0 */
[----:B------:R-:W-:Y:S01]  /*0ed0*/  @!P2 IMAD.MOV.U32 R13, RZ, RZ, R11 ;  /* 0x000000ffff0da224 */ /* 0x000fe200078e000b */
[----:B------:R-:W-:Y:S02]  /*0ee0*/  ISETP.GE.AND P2, PT, R107, 0x1, PT ;  /* 0x000000016b00780c */ /* 0x000fe40003f46270 */
[----:B------:R-:W-:Y:S02]  /*0ef0*/  IADD3 R11, -R20, c[0x0][0x1d4], RZ ;  /* 0x00007500140b7a10 */ /* 0x000fe40007ffe1ff */
[----:B------:R-:W-:Y:S02]  /*0f00*/  P2R R0, PR, RZ, 0x4 ;  /* 0x00000004ff007803 */ /* 0x000fe40000000000 */
[----:B------:R-:W-:Y:S02]  /*0f10*/  @P1 LEA R28, P2, R26, c[0x0][0x220], 0x1 ;  /* 0x000088001a1c1a11 */ /* 0x000fe400078408ff */
[----:B------:R-:W-:Y:S01]  /*0f20*/  SEL R4, R13, RZ, !P6 ;  /* 0x000000ff0d047207 */ /* 0x000fe20007000000 */
[----:B------:R-:W-:Y:S01]  /*0f30*/  IMAD.IADD R13, R16, 0x1, R15 ;  /* 0x00000001100d7824 */ /* 0x000fe200078e020f */
[----:B------:R-:W-:-:S02]  /*0f40*/  @P1 LEA.HI.X R29, R26, c[0x0][0x224], R22, 0x1, P2 ;  /* 0x000089001a1d1a11 */ /* 0x000fc400010f0c16 */
[----:B------:R-:W-:Y:S01]  /*0f50*/  ISETP.GE.AND P2, PT, R18, c[0x0][0x27c], PT ;  /* 0x00009f0012007a0c */ /* 0x000fe20003f46270 */
[----:B------:R-:W-:Y:S01]  /*0f60*/  IMAD R105, R4, c[0x0][0x1f0], RZ ;  /* 0x00007c0004697a24 */ /* 0x000fe200078e02ff */
[----:B------:R-:W-:Y:S01]  /*0f70*/  SEL R160, R12, RZ, !P6 ;  /* 0x000000ff0ca07207 */ /* 0x000fe20007000000 */
[----:B------:R-:W-:Y:S01]  /*0f80*/  IMAD.IADD R12, R16, 0x1, R14 ;  /* 0x00000001100c7824 */ /* 0x000fe200078e020e */
[----:B------:R-:W-:Y:S01]  /*0f90*/  SEL R9, RZ, c[0x0][0x27c], !P2 ;  /* 0x00009f00ff097a07 */ /* 0x000fe20005000000 */
[----:B------:R-:W-:Y:S01]  /*0fa0*/  @!PT LDS RZ, [RZ] ;  /* 0x00000000fffff984 */ /* 0x000fe20000000800 */
[----:B------:R-:W-:Y:S01]  /*0fb0*/  @!PT LDS RZ, [RZ] ;  /* 0x00000000fffff984 */ /* 0x000fe20000000800 */
[----:B------:R-:W-:Y:S01]  /*0fc0*/  @!PT LDS RZ, [RZ] ;  /* 0x00000000fffff984 */ /* 0x000fe20000000800 */
[----:B------:R1:W-:Y:S01]  /*0fd0*/  @P1 LDGSTS.E.BYPASS.LTC128B.128 [R140+0x6100], [R28.64], !P5 ;  /* 0x061000001c8c1fae */ /* 0x0003e2000e901d46 */
[-C--:B------:R-:W-:Y:S01]  /*0fe0*/  SEL R7, R20, R11.reuse, !P2 ;  /* 0x0000000b14077207 */ /* 0x080fe20005000000 */
[----:B------:R-:W-:Y:S01]  /*0ff0*/  IMAD R97, R4, c[0x0][0x218], RZ ;  /* 0x0000860004617a24 */ /* 0x000fe200078e02ff */
[----:B------:R-:W-:Y:S01]  /*1000*/  ISETP.GE.AND P2, PT, R13, c[0x0][0x27c], PT ;  /* 0x00009f000d007a0c */ /* 0x000fe20003f46270 */
[----:B------:R-:W-:Y:S01]  /*1010*/  IMAD.IADD R24, R18, 0x1, R9 ;  /* 0x0000000112187824 */ /* 0x000fe200078e0209 */
[----:B------:R-:W-:Y:S01]  /*1020*/  SHF.R.S32.HI R136, RZ, 0x1f, R7 ;  /* 0x0000001fff887819 */ /* 0x000fe20000011407 */
[----:B------:R1:W-:Y:S01]  /*1030*/  @P1 LDGSTS.E.BYPASS.LTC128B.128 [R140+0x8100], [R28.64+0x80], !P4 ;  /* 0x081000801c8c1fae */ /* 0x0003e2000e101d46 */
[----:B------:R-:W-:Y:S01]  /*1040*/  SEL R8, RZ, c[0x0][0x27c], !P2 ;  /* 0x00009f00ff087a07 */ /* 0x000fe20005000000 */
[----:B------:R-:W-:Y:S01]  /*1050*/  IMAD.WIDE.U32 R166, R160, c[0x0][0x1f0], R166 ;  /* 0x00007c00a0a67a25 */ /* 0x000fe200078e00a6 */
[----:B------:R-:W-:Y:S01]  /*1060*/  SEL R10, R20, R11, !P2 ;  /* 0x0000000b140a7207 */ /* 0x000fe20005000000 */
[----:B------:R1:W-:Y:S01]  /*1070*/  @P1 LDGSTS.E.BYPASS.LTC128B.128 [R140+0xa100], [R28.64+0x100], !P3 ;  /* 0x0a1001001c8c1fae */ /* 0x0003e2000d901d46 */
[----:B------:R-:W-:Y:S01]  /*1080*/  ISETP.GE.AND P2, PT, R12, c[0x0][0x27c], PT ;  /* 0x00009f000c007a0c */ /* 0x000fe20003f46270 */
[----:B------:R-:W-:Y:S01]  /*1090*/  IMAD.IADD R8, R8, 0x1, R13 ;  /* 0x0000000108087824 */ /* 0x000fe200078e020d */
[----:B------:R-:W-:Y:S01]  /*10a0*/  LEA.HI R136, R136, R7, RZ, 0x4 ;  /* 0x0000000788887211 */ /* 0x000fe200078f20ff */
[C---:B------:R-:W-:Y:S01]  /*10b0*/  IMAD R105, R160.reuse, c[0x0][0x1f4], R105 ;  /* 0x00007d00a0697a24 */ /* 0x040fe200078e0269 */
[----:B------:R-:W-:Y:S01]  /*10c0*/  SHF.R.S32.HI R7, RZ, 0x1f, R10 ;  /* 0x0000001fff077819 */ /* 0x000fe2000001140a */
[----:B------:R-:W-:Y:S01]  /*10d0*/  IMAD R97, R160, c[0x0][0x21c], R97 ;  /* 0x00008700a0617a24 */ /* 0x000fe200078e0261 */
[----:B------:R-:W-:Y:S01]  /*10e0*/  SEL R9, RZ, c[0x0][0x27c], !P2 ;  /* 0x00009f00ff097a07 */ /* 0x000fe20005000000 */
[----:B------:R-:W-:Y:S01]  /*10f0*/  IMAD.IADD R105, R167, 0x1, R105 ;  /* 0x00000001a7697824 */ /* 0x000fe200078e0269 */
[----:B------:R-:W-:Y:S01]  /*1100*/  SEL R11, R20, R11, !P2 ;  /* 0x0000000b140b7207 */ /* 0x000fe20005000000 */
[----:B------:R-:W-:Y:S01]  /*1110*/  IMAD R20, R87, c[0x0][0x260], RZ ;  /* 0x0000980057147a24 */ /* 0x000fe200078e02ff */
[----:B------:R-:W-:Y:S01]  /*1120*/  LEA.HI R7, R7, R10, RZ, 0x4 ;  /* 0x0000000a07077211 */ /* 0x000fe200078f20ff */
[----:B------:R-:W-:Y:S01]  /*1130*/  IMAD.IADD R10, R9, 0x1, R12 ;  /* 0x00000001090a7824 */ /* 0x000fe200078e020c */
[----:B------:R-:W-:Y:S01]  /*1140*/  SHF.R.S32.HI R6, RZ, 0x1f, R11 ;  /* 0x0000001fff067819 */ /* 0x000fe2000001140b */
[----:B------:R-:W-:Y:S01]  /*1150*/  IMAD R20, R207, c[0x0][0x264], R20 ;  /* 0x00009900cf147a24 */ /* 0x000fe200078e0214 */
[C---:B------:R-:W-:Y:S01]  /*1160*/  LOP3.LUT P2, RZ, R119.reuse, 0x4, RZ, 0xc0, !PT ;  /* 0x0000000477ff7812 */ /* 0x040fe2000784c0ff */
[----:B------:R-:W-:Y:S01]  /*1170*/  IMAD.SHL.U32 R119, R119, 0x40, RZ ;  /* 0x0000004077777824 */ /* 0x000fe200078e00ff */
[----:B------:R-:W-:Y:S01]  /*1180*/  SHF.R.S32.HI R129, RZ, 0x1f, R24 ;  /* 0x0000001fff817819 */ /* 0x000fe20000011418 */
[----:B------:R-:W-:Y:S01]  /*1190*/  IMAD.IADD R21, R31, 0x1, R20 ;  /* 0x000000011f157824 */ /* 0x000fe200078e0214 */
[----:B------:R-:W-:Y:S01]  /*11a0*/  SHF.R.S32.HI R125, RZ, 0x1f, R8 ;  /* 0x0000001fff7d7819 */ /* 0x000fe20000011408 */
[----:B------:R-:W-:Y:S01]  /*11b0*/  IMAD.MOV.U32 R20, RZ, RZ, R30 ;  /* 0x000000ffff147224 */ /* 0x000fe200078e001e */
[----:B------:R-:W-:Y:S01]  /*11c0*/  LEA.HI R6, R6, R11, RZ, 0x4 ;  /* 0x0000000b06067211 */ /* 0x000fe200078f20ff */
[----:B------:R-:W-:Y:S01]  /*11d0*/  IMAD.WIDE.U32 R30, R207, c[0x0][0x210], R18 ;  /* 0x00008400cf1e7a25 */ /* 0x000fe200078e0012 */
[----:B------:R-:W-:-:S02]  /*11e0*/  SHF.R.S32.HI R121, RZ, 0x1f, R10 ;  /* 0x0000001fff797819 */ /* 0x000fc4000001140a */
[----:B------:R-:W-:Y:S01]  /*11f0*/  LEA.HI R139, R129, R24, RZ, 0x3 ;  /* 0x00000018818b7211 */ /* 0x000fe200078f18ff */
[----:B------:R-:W-:Y:S01]  /*1200*/  IMAD.WIDE.U32 R162, R162, c[0x0][0x268], R20 ;  /* 0x00009a00a2a27a25 */ /* 0x000fe200078e0014 */
[----:B------:R-:W-:Y:S02]  /*1210*/  LOP3.LUT R119, R119, 0x1c0, RZ, 0xc0, !PT ;  /* 0x000001c077777812 */ /* 0x000fe400078ec0ff */
[----:B------:R-:W-:Y:S01]  /*1220*/  LEA.HI R138, R125, R8, RZ, 0x3 ;  /* 0x000000087d8a7211 */ /* 0x000fe200078f18ff */
[----:B------:R-:W-:Y:S01]  /*1230*/  IMAD.IADD R101, R163, 0x1, R101 ;  /* 0x00000001a3657824 */ /* 0x000fe200078e0265 */
[----:B------:R-:W-:Y:S02]  /*1240*/  SHF.R.S32.HI R136, RZ, 0x4, R136 ;  /* 0x00000004ff887819 */ /* 0x000fe40000011488 */
[----:B------:R-:W-:Y:S02]  /*1250*/  SHF.R.S32.HI R7, RZ, 0x4, R7 ;  /* 0x00000004ff077819 */ /* 0x000fe40000011407 */
[----:B------:R-:W-:-:S02]  /*1260*/  LEA.HI R137, R121, R10, RZ, 0x3 ;  /* 0x0000000a79897211 */ /* 0x000fc400078f18ff */
[----:B------:R-:W-:Y:S02]  /*1270*/  SHF.R.S32.HI R6, RZ, 0x4, R6 ;  /* 0x00000004ff067819 */ /* 0x000fe40000011406 */
[----:B------:R-:W-:Y:S02]  /*1280*/  LEA.HI R125, R125, R8, RZ, 0x6 ;  /* 0x000000087d7d7211 */ /* 0x000fe400078f30ff */
[----:B------:R-:W-:Y:S02]  /*1290*/  SHF.R.U32.HI R8, RZ, 0x3, R119 ;  /* 0x00000003ff087819 */ /* 0x000fe40000011677 */
[----:B------:R-:W-:Y:S01]  /*12a0*/  LOP3.LUT R9, R119, 0x38, R139, 0xf8, !PT ;  /* 0x0000003877097812 */ /* 0x000fe200078ef88b */
[----:B------:R-:W-:Y:S01]  /*12b0*/  IMAD.SHL.U32 R125, R125, 0x40, RZ ;  /* 0x000000407d7d7824 */ /* 0x000fe200078e00ff */
[----:B------:R-:W-:Y:S02]  /*12c0*/  LEA.HI.SX32 R136, R139, R136, 0x1d ;  /* 0x000000888b887211 */ /* 0x000fe400078feaff */
[----:B------:R-:W-:-:S02]  /*12d0*/  LEA.HI.SX32 R132, R138, R7, 0x1d ;  /* 0x000000078a847211 */ /* 0x000fc400078feaff */
[----:B------:R-:W-:Y:S02]  /*12e0*/  LEA.HI.SX32 R131, R137, R6, 0x1d ;  /* 0x0000000689837211 */ /* 0x000fe400078feaff */
[----:B------:R-:W-:Y:S02]  /*12f0*/  LOP3.LUT R20, R9, R8, RZ, 0x3c, !PT ;  /* 0x0000000809147212 */ /* 0x000fe400078e3cff */
[----:B------:R-:W-:Y:S01]  /*1300*/  LEA.HI R129, R129, R24, RZ, 0x6 ;  /* 0x0000001881817211 */ /* 0x000fe200078f30ff */
[----:B------:R-:W-:Y:S01]  /*1310*/  IMAD R24, R87, c[0x0][0x210], RZ ;  /* 0x0000840057187a24 */ /* 0x000fe200078e02ff */
[----:B------:R-:W-:Y:S02]  /*1320*/  LOP3.LUT R9, R119, 0x38, R138, 0xf8, !PT ;  /* 0x0000003877097812 */ /* 0x000fe400078ef88a */
[----:B------:R-:W-:Y:S01]  /*1330*/  LEA.HI R121, R121, R10, RZ, 0x6 ;  /* 0x0000000a79797211 */ /* 0x000fe200078f30ff */
[----:B------:R-:W-:Y:S01]  /*1340*/  IMAD.SHL.U32 R129, R129, 0x40, RZ ;  /* 0x0000004081817824 */ /* 0x000fe200078e00ff */
[----:B------:R-:W-:Y:S01]  /*1350*/  SHF.R.S32.HI R7, RZ, 0x1f, R136 ;  /* 0x0000001fff077819 */ /* 0x000fe20000011488 */
[----:B------:R-:W-:Y:S01]  /*1360*/  IMAD R24, R207, c[0x0][0x214], R24 ;  /* 0x00008500cf187a24 */ /* 0x000fe200078e0218 */
[----:B------:R-:W-:Y:S01]  /*1370*/  SHF.R.S32.HI R123, RZ, 0x1f, R132 ;  /* 0x0000001fff7b7819 */ /* 0x000fe20000011484 */
[----:B------:R-:W-:Y:S01]  /*1380*/  IMAD.SHL.U32 R121, R121, 0x40, RZ ;  /* 0x0000004079797824 */ /* 0x000fe200078e00ff */
[----:B------:R-:W-:Y:S01]  /*1390*/  SHF.R.S32.HI R6, RZ, 0x1f, R131 ;  /* 0x0000001fff067819 */ /* 0x000fe20000011483 */
[----:B------:R-:W-:Y:S01]  /*13a0*/  IMAD.IADD R25, R31, 0x1, R24 ;  /* 0x000000011f197824 */ /* 0x000fe200078e0218 */
[----:B------:R-:W-:Y:S01]  /*13b0*/  LOP3.LUT R125, R125, 0x7ffff000, RZ, 0xc0, !PT ;  /* 0x7ffff0007d7d7812 */ /* 0x000fe200078ec0ff */
[----:B------:R-:W-:Y:S01]  /*13c0*/  IMAD.MOV.U32 R24, RZ, RZ, R30 ;  /* 0x000000ffff187224 */ /* 0x000fe200078e001e */
[----:B------:R-:W-:-:S02]  /*13d0*/  LOP3.LUT R10, R9, R8, RZ, 0x3c, !PT ;  /* 0x00000008090a7212 */ /* 0x000fc400078e3cff */
[----:B------:R-:W-:Y:S01]  /*13e0*/  LEA.HI R7, R7, R136, RZ, 0x3 ;  /* 0x0000008807077211 */ /* 0x000fe200078f18ff */
[----:B------:R-:W-:Y:S01]  /*13f0*/  IMAD.SHL.U32 R136, R136, 0x8, RZ ;  /* 0x0000000888887824 */ /* 0x000fe200078e00ff */
[----:B------:R-:W-:Y:S01]  /*1400*/  LEA.HI R123, R123, R132, RZ, 0x3 ;  /* 0x000000847b7b7211 */ /* 0x000fe200078f18ff */
[----:B------:R-:W-:Y:S01]  /*1410*/  IMAD.SHL.U32 R132, R132, 0x8, RZ ;  /* 0x0000000884847824 */ /* 0x000fe200078e00ff */
[----:B------:R-:W-:Y:S01]  /*1420*/  LOP3.LUT R9, R119, 0x38, R137, 0xf8, !PT ;  /* 0x0000003877097812 */ /* 0x000fe200078ef889 */
[----:B------:R-:W-:Y:S01]  /*1430*/  IMAD.SHL.U32 R7, R7, 0x200, RZ ;  /* 0x0000020007077824 */ /* 0x000fe200078e00ff */
[----:B------:R-:W-:Y:S01]  /*1440*/  LEA.HI R6, R6, R131, RZ, 0x3 ;  /* 0x0000008306067211 */ /* 0x000fe200078f18ff */
[----:B------:R-:W-:Y:S01]  /*1450*/  IMAD.SHL.U32 R131, R131, 0x8, RZ ;  /* 0x0000000883837824 */ /* 0x000fe200078e00ff */
[----:B------:R-:W-:Y:S01]  /*1460*/  IADD3 R125, R10, R125, R5 ;  /* 0x0000007d0a7d7210 */ /* 0x000fe20007ffe005 */
[----:B------:R-:W-:Y:S01]  /*1470*/  IMAD.SHL.U32 R123, R123, 0x200, RZ ;  /* 0x000002007b7b7824 */ /* 0x000fe200078e00ff */
[----:B------:R-:W-:Y:S01]  /*1480*/  LOP3.LUT R10, R9, R8, RZ, 0x3c, !PT ;  /* 0x00000008090a7212 */ /* 0x000fe200078e3cff */
[----:B------:R-:W-:Y:S01]  /*1490*/  IMAD.SHL.U32 R6, R6, 0x200, RZ ;  /* 0x0000020006067824 */ /* 0x000fe200078e00ff */
[----:B------:R-:W-:Y:S01]  /*14a0*/  LOP3.LUT R129, R129, 0x7ffff000, RZ, 0xc0, !PT ;  /* 0x7ffff00081817812 */ /* 0x000fe200078ec0ff */
[----:B------:R-:W-:Y:S01]  /*14b0*/  IMAD.WIDE.U32 R160, R160, c[0x0][0x218], R24 ;  /* 0x00008600a0a07a25 */ /* 0x000fe200078e0018 */
[----:B------:R-:W-:-:S02]  /*14c0*/  LOP3.LUT R121, R121, 0x7ffff000, RZ, 0xc0, !PT ;  /* 0x7ffff00079797812 */ /* 0x000fc400078ec0ff */
[----:B------:R-:W-:Y:S01]  /*14d0*/  LOP3.LUT R135, R119, 0x18, R18, 0xf8, !PT ;  /* 0x0000001877877812 */ /* 0x000fe200078ef812 */
[----:B------:R-:W-:Y:S01]  /*14e0*/  IMAD.IADD R97, R161, 0x1, R97 ;  /* 0x00000001a1617824 */ /* 0x000fe200078e0261 */
[----:B------:R-:W-:Y:S01]  /*14f0*/  LOP3.LUT R11, R119, 0x38, R136, 0xf8, !PT ;  /* 0x00000038770b7812 */ /* 0x000fe200078ef888 */
[----:B------:R-:W-:Y:S01]  /*1500*/  IMAD.SHL.U32 R125, R125, 0x2, RZ ;  /* 0x000000027d7d7824 */ /* 0x000fe200078e00ff */
[C---:B------:R-:W-:Y:S02]  /*1510*/  LOP3.LUT R9, R119.reuse, 0x38, R132, 0xf8, !PT ;  /* 0x0000003877097812 */ /* 0x040fe400078ef884 */
[----:B------:R-:W-:Y:S02]  /*1520*/  LOP3.LUT R119, R119, 0x38, R131, 0xf8, !PT ;  /* 0x0000003877777812 */ /* 0x000fe400078ef883 */
[--C-:B------:R-:W-:Y:S02]  /*1530*/  IADD3 R129, R20, R129, R5.reuse ;  /* 0x0000008114817210 */ /* 0x100fe40007ffe005 */
[----:B------:R-:W-:-:S02]  /*1540*/  IADD3 R121, R10, R121, R5 ;  /* 0x000000790a797210 */ /* 0x000fc40007ffe005 */
[----:B------:R-:W-:Y:S01]  /*1550*/  LOP3.LUT R135, R5, R135, R8, 0xf6, !PT ;  /* 0x0000008705877212 */ /* 0x000fe200078ef608 */
[----:B------:R-:W-:Y:S01]  /*1560*/  IMAD.SHL.U32 R129, R129, 0x2, RZ ;  /* 0x0000000281817824 */ /* 0x000fe200078e00ff */
[-C--:B------:R-:W-:Y:S01]  /*1570*/  LOP3.LUT R20, R11, R8.reuse, RZ, 0x3c, !PT ;  /* 0x000000080b147212 */ /* 0x080fe200078e3cff */
[----:B------:R-:W-:Y:S01]  /*1580*/  IMAD.SHL.U32 R121, R121, 0x2, RZ ;  /* 0x0000000279797824 */ /* 0x000fe200078e00ff */
[-C--:B------:R-:W-:Y:S02]  /*1590*/  LOP3.LUT R10, R9, R8.reuse, RZ, 0x3c, !PT ;  /* 0x00000008090a7212 */ /* 0x080fe400078e3cff */
[----:B------:R-:W-:Y:S02]  /*15a0*/  LOP3.LUT R119, R119, R8, RZ, 0x3c, !PT ;  /* 0x0000000877777212 */ /* 0x000fe400078e3cff */
[----:B------:R-:W-:Y:S02]  /*15b0*/  @P0 IADD3 R8, P1, R118, R26, RZ ;  /* 0x0000001a76080210 */ /* 0x000fe40007f3e0ff */
[----:B------:R-:W-:-:S02]  /*15c0*/  LOP3.LUT R127, R7, 0x7ffff000, RZ, 0xc0, !PT ;  /* 0x7ffff000077f7812 */ /* 0x000fc400078ec0ff */
[----:B------:R-:W-:Y:S01]  /*15d0*/  SHF.R.S32.HI R0, RZ, 0x1f, R145 ;  /* 0x0000001fff007819 */ /* 0x000fe20000011491 */
[----:B------:R-:W-:Y:S01]  /*15e0*/  @P0 IMAD.X R7, R117, 0x1, R22, P1 ;  /* 0x0000000175070824 */ /* 0x000fe200008e0616 */
[----:B------:R-:W-:Y:S02]  /*15f0*/  @P0 LEA R22, P1, R8, c[0x0][0x220], 0x1 ;  /* 0x0000880008160a11 */ /* 0x000fe400078208ff */
[----:B------:R-:W-:Y:S01]  /*1600*/  LOP3.LUT R123, R123, 0x7ffff000, RZ, 0xc0, !PT ;  /* 0x7ffff0007b7b7812 */ /* 0x000fe200078ec0ff */
[----:B------:R-:W-:Y:S01]  /*1610*/  IMAD R154, R0, c[0x0][0x280], RZ ;  /* 0x0000a000009a7a24 */ /* 0x000fe200078e02ff */
[----:B------:R-:W-:Y:S01]  /*1620*/  @P0 LEA.HI.X R23, R8, c[0x0][0x224], R7, 0x1, P1 ;  /* 0x0000890008170a11 */ /* 0x000fe200008f0c07 */
[----:B------:R-:W-:Y:S01]  /*1630*/  IMAD R152, R0, c[0x0][0x290], RZ ;  /* 0x0000a40000987a24 */ /* 0x000fe200078e02ff */
[----:B------:R-:W-:Y:S01]  /*1640*/  LOP3.LUT R6, R6, 0x7ffff000, RZ, 0xc0, !PT ;  /* 0x7ffff00006067812 */ /* 0x000fe200078ec0ff */
[C---:B------:R-:W-:Y:S01]  /*1650*/  IMAD R154, R145.reuse, c[0x0][0x284], R154 ;  /* 0x0000a100919a7a24 */ /* 0x040fe200078e029a */
[--C-:B------:R-:W-:Y:S01]  /*1660*/  IADD3 R127, R20, R127, R5.reuse ;  /* 0x0000007f147f7210 */ /* 0x100fe20007ffe005 */
[----:B------:R1:W-:Y:S01]  /*1670*/  @P0 LDGSTS.E.BYPASS.LTC128B.128 [R140+0x7100], [R22.64], !P5 ;  /* 0x07100000168c0fae */ /* 0x0003e2000e901d46 */
[----:B------:R-:W-:Y:S01]  /*1680*/  IMAD R152, R145, c[0x0][0x294], R152 ;  /* 0x0000a50091987a24 */ /* 0x000fe200078e0298 */
[--C-:B------:R-:W-:Y:S01]  /*1690*/  IADD3 R123, R10, R123, R5.reuse ;  /* 0x0000007b0a7b7210 */ /* 0x100fe20007ffe005 */
[----:B------:R-:W-:Y:S01]  /*16a0*/  IMAD.IADD R159, R159, 0x1, R154 ;  /* 0x000000019f9f7824 */ /* 0x000fe200078e029a */
[----:B------:R1:W-:Y:S01]  /*16b0*/  @P0 LDGSTS.E.BYPASS.LTC128B.128 [R140+0x9100], [R22.64+0x80], !P4 ;  /* 0x09100080168c0fae */ /* 0x0003e2000e101d46 */
[----:B------:R-:W-:Y:S01]  /*16c0*/  IMAD.IADD R157, R157, 0x1, R152 ;  /* 0x000000019d9d7824 */ /* 0x000fe200078e0298 */
[----:B------:R-:W-:Y:S01]  /*16d0*/  IADD3 R119, R119, R6, R5 ;  /* 0x0000000677777210 */ /* 0x000fe20007ffe005 */
[----:B------:R-:W-:Y:S01]  /*16e0*/  IMAD.IADD R155, R154, 0x1, R35 ;  /* 0x000000019a9b7824 */ /* 0x000fe200078e0223 */
[----:B------:R1:W-:Y:S01]  /*16f0*/  @P0 LDGSTS.E.BYPASS.LTC128B.128 [R140+0xb100], [R22.64+0x100], !P3 ;  /* 0x0b100100168c0fae */ /* 0x0003e2000d901d46 */
[----:B------:R-:W-:Y:S01]  /*1700*/  IADD3 R99, P0, R2, R145, RZ ;  /* 0x0000009102637210 */ /* 0x000fe20007f1e0ff */
[----:B------:R-:W-:Y:S01]  /*1710*/  IMAD.IADD R153, R152, 0x1, R33 ;  /* 0x0000000198997824 */ /* 0x000fe200078e0221 */
[----:B------:R-:W-:Y:S01]  /*1720*/  LEA R135, R135, 0x100, 0x1 ;  /* 0x0000010087877811 */ /* 0x000fe200078e08ff */
[----:B------:R-:W0:Y:S01]  /*1730*/  LDGDEPBAR ;  /* 0x00000000000079af */ /* 0x000e220000000000 */
[----:B------:R-:W-:Y:S01]  /*1740*/  IMAD.MOV.U32 R154, RZ, RZ, R34 ;  /* 0x000000ffff9a7224 */ /* 0x000fe200078e0022 */
[----:B------:R-:W-:Y:S01]  /*1750*/  LOP3.LUT R139, R139, 0xfffffff8, RZ, 0xc0, !PT ;  /* 0xfffffff88b8b7812 */ /* 0x000fe200078ec0ff */
[----:B------:R-:W-:Y:S01]  /*1760*/  IMAD.X R98, R3, 0x1, R0, P0 ;  /* 0x0000000103627824 */ /* 0x000fe200000e0600 */
[----:B-----5:R-:W-:Y:S01]  /*1770*/  SHF.R.S32.HI R3, RZ, 0x1f, R86 ;  /* 0x0000001fff037819 */ /* 0x020fe20000011456 */
[----:B------:R-:W-:Y:S01]  /*1780*/  IMAD R0, R0, c[0x0][0x1e0], RZ ;  /* 0x0000780000007a24 */ /* 0x000fe200078e02ff */
[----:B------:R-:W-:Y:S01]  /*1790*/  IADD3 R91, P1, P0, R166, R168, R18 ;  /* 0x000000a8a65b7210 */ /* 0x000fe2000783e012 */
[----:B------:R-:W-:Y:S01]  /*17a0*/  IMAD.MOV.U32 R152, RZ, RZ, R32 ;  /* 0x000000ffff987224 */ /* 0x000fe200078e0020 */
[----:B------:R-:W-:Y:S01]  /*17b0*/  LOP3.LUT R138, R138, 0xfffffff8, RZ, 0xc0, !PT ;  /* 0xfffffff88a8a7812 */ /* 0x000fe200078ec0ff */
[----:B------:R-:W-:Y:S01]  /*17c0*/  IMAD R115, R145, c[0x0][0x1e4], R0 ;  /* 0x0000790091737a24 */ /* 0x000fe200078e0200 */
[----:B------:R-:W-:Y:S01]  /*17d0*/  LOP3.LUT R137, R137, 0xfffffff8, RZ, 0xc0, !PT ;  /* 0xfffffff889897812 */ /* 0x000fe200078ec0ff */
[----:B------:R-:W-:Y:S01]  /*17e0*/  IMAD R93, R3, c[0x0][0x280], RZ ;  /* 0x0000a000035d7a24 */ /* 0x000fe200078e02ff */
[----:B------:R-:W-:Y:S01]  /*17f0*/  IADD3 R134, R135, 0x40, RZ ;  /* 0x0000004087867810 */ /* 0x000fe20007ffe0ff */
[----:B------:R-:W-:Y:S01]  /*1800*/  IMAD R3, R3, c[0x0][0x290], RZ ;  /* 0x0000a40003037a24 */ /* 0x000fe200078e02ff */
[----:B------:R-:W-:Y:S01]  /*1810*/  ISETP.NE.AND P6, PT, RZ, UR4, PT ;  /* 0x00000004ff007c0c */ /* 0x000fe2000bfc5270 */
[----:B------:R-:W-:Y:S01]  /*1820*/  IMAD.IADD R115, R169, 0x1, R115 ;  /* 0x00000001a9737824 */ /* 0x000fe200078e0273 */
[----:B------:R-:W-:Y:S01]  /*1830*/  IADD3 R11, R16, 0x30, RZ ;  /* 0x00000030100b7810 */ /* 0x000fe20007ffe0ff */
[----:B------:R-:W-:Y:S01]  /*1840*/  IMAD R93, R86, c[0x0][0x284], R93 ;  /* 0x0000a100565d7a24 */ /* 0x000fe200078e025d */
[----:B------:R-:W-:Y:S01]  /*1850*/  IADD3 R10, R16, 0x50, RZ ;  /* 0x00000050100a7810 */ /* 0x000fe20007ffe0ff */
[----:B------:R-:W-:Y:S01]  /*1860*/  IMAD.WIDE.U32 R158, R86, c[0x0][0x280], R158 ;  /* 0x0000a000569e7a25 */ /* 0x000fe200078e009e */
[----:B------:R-:W-:-:S02]  /*1870*/  IADD3.X R90, R105, R115, R19, P1, P0 ;  /* 0x00000073695a7210 */ /* 0x000fc40000fe0413 */
[----:B------:R-:W-:Y:S01]  /*1880*/  IADD3 R9, R16, 0x10, RZ ;  /* 0x0000001010097810 */ /* 0x000fe20007ffe0ff */
[C---:B------:R-:W-:Y:S01]  /*1890*/  IMAD R3, R86.reuse, c[0x0][0x294], R3 ;  /* 0x0000a50056037a24 */ /* 0x040fe200078e0203 */
[----:B------:R-:W-:Y:S01]  /*18a0*/  SHF.R.S32.HI R130, RZ, 0x1f, R139 ;  /* 0x0000001fff827819 */ /* 0x000fe2000001148b */
[C---:B------:R-:W-:Y:S01]  /*18b0*/  IMAD.WIDE.U32 R154, R86.reuse, c[0x0][0x280], R154 ;  /* 0x0000a000569a7a25 */ /* 0x040fe200078e009a */
[----:B------:R-:W-:Y:S02]  /*18c0*/  @P2 IADD3 R134, R135, -0x40, RZ ;  /* 0xffffffc087862810 */ /* 0x000fe40007ffe0ff */
[----:B------:R-:W-:Y:S01]  /*18d0*/  SHF.R.S32.HI R124, RZ, 0x1f, R136 ;  /* 0x0000001fff7c7819 */ /* 0x000fe20000011488 */
[C---:B------:R-:W-:Y:S01]  /*18e0*/  IMAD.WIDE.U32 R156, R86.reuse, c[0x0][0x290], R156 ;  /* 0x0000a400569c7a25 */ /* 0x040fe200078e009c */
[----:B------:R-:W-:Y:S02]  /*18f0*/  SHF.R.S32.HI R128, RZ, 0x1f, R138 ;  /* 0x0000001fff807819 */ /* 0x000fe4000001148a */
[----:B------:R-:W-:Y:S01]  /*1900*/  SHF.R.S32.HI R126, RZ, 0x1f, R137 ;  /* 0x0000001fff7e7819 */ /* 0x000fe20000011489 */
[----:B------:R-:W-:Y:S01]  /*1910*/  IMAD.WIDE.U32 R152, R86, c[0x0][0x290], R152 ;  /* 0x0000a40056987a25 */ /* 0x000fe200078e0098 */
[----:B------:R-:W-:-:S02]  /*1920*/  SHF.R.S32.HI R122, RZ, 0x1f, R132 ;  /* 0x0000001fff7a7819 */ /* 0x000fc40000011484 */
[----:B------:R-:W-:Y:S01]  /*1930*/  SHF.R.S32.HI R120, RZ, 0x1f, R131 ;  /* 0x0000001fff787819 */ /* 0x000fe20000011483 */
[----:B------:R-:W-:Y:S02]  /*1940*/  IMAD.IADD R95, R159, 0x1, R93 ;  /* 0x000000019f5f7824 */ /* 0x000fe400078e025d */
[----:B------:R-:W-:Y:S02]  /*1950*/  IMAD.IADD R93, R93, 0x1, R155 ;  /* 0x000000015d5d7824 */ /* 0x000fe400078e029b */
[----:B------:R-:W-:Y:S02]  /*1960*/  IMAD.IADD R94, R157, 0x1, R3 ;  /* 0x000000019d5e7824 */ /* 0x000fe400078e0203 */
[----:B------:R-:W-:Y:S02]  /*1970*/  IMAD.IADD R92, R3, 0x1, R153 ;  /* 0x00000001035c7824 */ /* 0x000fe400078e0299 */
[----:B------:R-:W-:Y:S02]  /*1980*/  IMAD.SHL.U32 R127, R127, 0x2, RZ ;  /* 0x000000027f7f7824 */ /* 0x000fe400078e00ff */
[----:B------:R-:W-:-:S02]  /*1990*/  IMAD.SHL.U32 R123, R123, 0x2, RZ ;  /* 0x000000027b7b7824 */ /* 0x000fc400078e00ff */
[----:B------:R-:W-:Y:S01]  /*19a0*/  IMAD.SHL.U32 R119, R119, 0x2, RZ ;  /* 0x0000000277777824 */ /* 0x000fe200078e00ff */
[----:B-1----:R-:W-:Y:S06]  /*19b0*/  BAR.SYNC.DEFER_BLOCKING 0x0 ;  /* 0x0000000000007b1d */ /* 0x002fec0000010000 */
.L_x_80:
[-C--:B------:R-:W-:Y:S01]  /*19c0*/  IMAD R5, R110, R141.reuse, RZ ;  /* 0x0000008d6e057224 */ /* 0x080fe200078e02ff */
[----:B------:R-:W-:Y:S01]  /*19d0*/  SHF.R.S32.HI R89, RZ, 0x1f, R141 ;  /* 0x0000001fff597819 */ /* 0x000fe2000001148d */
[----:B------:R-:W-:Y:S01]  /*19e0*/  IMAD.WIDE.U32 R24, R112, R141, RZ ;  /* 0x0000008d70187225 */ /* 0x000fe200078e00ff */
[----:B------:R-:W-:Y:S04]  /*19f0*/  DEPBAR.LE SB0, 0x0 ;  /* 0x000080000000791a */ /* 0x000fe80000000000 */
[----:B------:R-:W-:Y:S01]  /*1a00*/  BAR.SYNC.DEFER_BLOCKING 0x0 ;  /* 0x0000000000007b1d */ /* 0x000fe20000010000 */
[----:B------:R-:W-:Y:S01]  /*1a10*/  ISETP.GE.AND P2, PT, R107, 0x1, PT ;  /* 0x000000016b00780c */ /* 0x000fe20003f46270 */
[----:B------:R-:W-:Y:S01]  /*1a20*/  IMAD R5, R89, R112, R5 ;  /* 0x0000007059057224 */ /* 0x000fe200078e0205 */
[----:B-1----:R-:W-:Y:S03]  /*1a30*/  IADD3 R3, P1, R91, R24, RZ ;  /* 0x000000185b037210 */ /* 0x002fe60007f3e0ff */
[----:B------:R-:W-:Y:S01]  /*1a40*/  IMAD.IADD R96, R25, 0x1, R5 ;  /* 0x0000000119607824 */ /* 0x000fe200078e0205 */
[C---:B------:R-:W-:Y:S03]  /*1a50*/  LEA R72, P0, R3.reuse, c[0x0][0x1c8], 0x1 ;  /* 0x0000720003487a11 */ /* 0x040fe600078008ff */
[----:B------:R-:W-:Y:S05]  /*1a60*/  IMAD.X R0, R96, 0x1, R90, P1 ;  /* 0x0000000160007824 */ /* 0x000fea00008e065a */
[----:B------:R-:W-:Y:S01]  /*1a70*/  LEA.HI.X R73, R3, c[0x0][0x1cc], R0, 0x1, P0 ;  /* 0x0000730003497a11 */ /* 0x000fe200000f0c00 */
[----:B------:R-:W-:Y:S01]  /*1a80*/  BSSY B1, `(.L_x_56) ;  /* 0x0000395000017945 */ /* 0x000fe20003800000 */
[----:B------:R-:W-:-:S05]  /*1a90*/  @!P2 BRA `(.L_x_57) ;  /* 0x000037c00000a947 */ /* 0x000fca0003800000 */
[-C--:B------:R-:W-:Y:S02]  /*1aa0*/  IMAD R21, R111, R141.reuse, RZ ;  /* 0x0000008d6f157224 */ /* 0x080fe400078e02ff */
[-C--:B------:R-:W-:Y:S02]  /*1ab0*/  IMAD R3, R113, R141.reuse, RZ ;  /* 0x0000008d71037224 */ /* 0x080fe400078e02ff */
[----:B------:R-:W-:Y:S02]  /*1ac0*/  IMAD R2, R141, -0x40, R150 ;  /* 0xffffffc08d027824 */ /* 0x000fe400078e0296 */
[-C--:B------:R-:W-:Y:S03]  /*1ad0*/  IMAD.WIDE.U32 R6, R114, R141.reuse, RZ ;  /* 0x0000008d72067225 */ /* 0x080fe600078e00ff */
[----:B------:R-:W-:Y:S01]  /*1ae0*/  IMNMX R2, R2, 0x40, PT ;  /* 0x0000004002027817 */ /* 0x000fe20003800200 */
[----:B------:R-:W-:Y:S04]  /*1af0*/  IMAD.WIDE.U32 R4, R116, R141, RZ ;  /* 0x0000008d74047225 */ /* 0x000fe800078e00ff */
[C---:B------:R-:W-:Y:S02]  /*1b00*/  IMAD R21, R89.reuse, R114, R21 ;  /* 0x0000007259157224 */ /* 0x040fe400078e0215 */
[----:B------:R-:W-:Y:S03]  /*1b10*/  IMAD R3, R89, R116, R3 ;  /* 0x0000007459037224 */ /* 0x000fe600078e0203 */
[----:B------:R-:W-:Y:S02]  /*1b20*/  IADD3 R0, R7, R21, RZ ;  /* 0x0000001507007210 */ /* 0x000fe40007ffe0ff */
[----:B------:R-:W-:Y:S01]  /*1b30*/  IADD3 R3, R5, R3, RZ ;  /* 0x0000000305037210 */ /* 0x000fe20007ffe0ff */
[----:B------:R-:W-:-:S05]  /*1b40*/  @!P6 BRA `(.L_x_58) ;  /* 0x00001bc00000e947 */ /* 0x000fca0003800000 */
[----:B------:R-:W-:Y:S01]  /*1b50*/  ISETP.GE.AND P1, PT, R145, R2, PT ;  /* 0x000000029100720c */ /* 0x000fe20003f26270 */
[----:B------:R-:W-:Y:S01]  /*1b60*/  BSSY B0, `(.L_x_59) ;  /* 0x000003a000007945 */ /* 0x000fe20003800000 */
[----:B------:R-:W-:Y:S01]  /*1b70*/  CS2R R26, SRZ ;  /* 0x00000000001a7805 */ /* 0x000fe2000001ff00 */
        /* <DEDUP_REMOVED lines=11> */
[----:B------:R-:W-:-:S05]  /*1c30*/  @P1 BRA `(.L_x_60) ;  /* 0x000002c000001947 */ /* 0x000fca0003800000 */
[----:B------:R-:W-:Y:S01]  /*1c40*/  IADD3 R6, P0, R158, R6, RZ ;  /* 0x000000069e067210 */ /* 0x000fe20007f1e0ff */
[----:B------:R-:W-:Y:S01]  /*1c50*/  CS2R R42, SRZ ;  /* 0x00000000002a7805 */ /* 0x000fe2000001ff00 */
[----:B------:R-:W-:Y:S01]  /*1c60*/  CS2R R46, SRZ ;  /* 0x00000000002e7805 */ /* 0x000fe2000001ff00 */
[----:B------:R-:W-:Y:S01]  /*1c70*/  CS2R R44, SRZ ;  /* 0x00000000002c7805 */ /* 0x000fe2000001ff00 */
[----:B------:R-:W-:Y:S01]  /*1c80*/  CS2R R70, SRZ ;  /* 0x0000000000467805 */ /* 0x000fe2000001ff00 */
[----:B------:R-:W-:Y:S01]  /*1c90*/  IMAD.X R5, R0, 0x1, R95, P0 ;  /* 0x0000000100057824 */ /* 0x000fe200000e065f */
[----:B------:R-:W-:Y:S01]  /*1ca0*/  IADD3 R4, P0, R156, R4, RZ ;  /* 0x000000049c047210 */ /* 0x000fe20007f1e0ff */
[----:B------:R-:W-:Y:S01]  /*1cb0*/  CS2R R36, SRZ ;  /* 0x0000000000247805 */ /* 0x000fe2000001ff00 */
[----:B------:R-:W-:Y:S01]  /*1cc0*/  CS2R R66, SRZ ;  /* 0x0000000000427805 */ /* 0x000fe2000001ff00 */
[----:B------:R-:W-:Y:S01]  /*1cd0*/  CS2R R32, SRZ ;  /* 0x0000000000207805 */ /* 0x000fe2000001ff00 */
[----:B------:R-:W-:Y:S01]  /*1ce0*/  CS2R R62, SRZ ;  /* 0x00000000003e7805 */ /* 0x000fe2000001ff00 */
[----:B------:R-:W-:Y:S01]  /*1cf0*/  IMAD.X R3, R3, 0x1, R94, P0 ;  /* 0x0000000103037824 */ /* 0x000fe200000e065e */
[C---:B------:R-:W-:Y:S01]  /*1d00*/  LEA R20, P0, R6.reuse, c[0x0][0x270], 0x1 ;  /* 0x00009c0006147a11 */ /* 0x040fe200078008ff */
[----:B------:R-:W-:Y:S01]  /*1d10*/  CS2R R30, SRZ ;  /* 0x00000000001e7805 */ /* 0x000fe2000001ff00 */
[----:B------:R-:W-:Y:S01]  /*1d20*/  CS2R R58, SRZ ;  /* 0x00000000003a7805 */ /* 0x000fe2000001ff00 */
[----:B------:R-:W-:Y:S01]  /*1d30*/  CS2R R26, SRZ ;  /* 0x00000000001a7805 */ /* 0x000fe2000001ff00 */
[----:B------:R-:W-:Y:S01]  /*1d40*/  LEA.HI.X R21, R6, c[0x0][0x274], R5, 0x1, P0 ;  /* 0x00009d0006157a11 */ /* 0x000fe200000f0c05 */
[----:B------:R-:W-:Y:S01]  /*1d50*/  CS2R R54, SRZ ;  /* 0x0000000000367805 */ /* 0x000fe2000001ff00 */
[C---:B------:R-:W-:Y:S04]  /*1d60*/  LEA R6, P0, R4.reuse, c[0x0][0x288], 0x1 ;  /* 0x0000a20004067a11 */ /* 0x040fe800078008ff */
[----:B------:R-:W-:Y:S02]  /*1d70*/  LEA.HI.X R7, R4, c[0x0][0x28c], R3, 0x1, P0 ;  /* 0x0000a30004077a11 */ /* 0x000fe400000f0c03 */
[----:B------:R-:W-:Y:S11]  /*1d80*/  ISETP.GE.AND P0, PT, R16, c[0x0][0x27c], PT ;  /* 0x00009f0010007a0c */ /* 0x000ff60003f06270 */
[----:B------:R-:W-:Y:S02]  /*1d90*/  @!UPT UIADD3 URZ, URZ, URZ, URZ ;  /* 0x0000003f3f3ff290 */ /* 0x000fe4000fffe03f */
[----:B------:R1:W5:Y:S04]  /*1da0*/  @!P0 LDG.E.64 R42, [R20.64] ;  /* 0x00000006142a8981 */ /* 0x000368000c1e1b00 */
[----:B------:R1:W5:Y:S01]  /*1db0*/  @!P0 LDG.E.64 R46, [R6.64] ;  /* 0x00000006062e8981 */ /* 0x000362000c1e1b00 */
[----:B------:R-:W-:Y:S11]  /*1dc0*/  ISETP.GE.AND P0, PT, R9, c[0x0][0x27c], PT ;  /* 0x00009f0009007a0c */ /* 0x000ff60003f06270 */
[----:B------:R-:W-:Y:S02]  /*1dd0*/  @!UPT UIADD3 URZ, URZ, URZ, URZ ;  /* 0x0000003f3f3ff290 */ /* 0x000fe4000fffe03f */
[----:B------:R1:W5:Y:S04]  /*1de0*/  @!P0 LDG.E.64 R44, [R20.64+0x20] ;  /* 0x00002006142c8981 */ /* 0x000368000c1e1b00 */
[----:B------:R1:W5:Y:S01]  /*1df0*/  @!P0 LDG.E.64 R70, [R6.64+0x20] ;  /* 0x0000200606468981 */ /* 0x000362000c1e1b00 */
        /* <DEDUP_REMOVED lines=15> */
[----:B------:R1:W5:Y:S02]  /*1ef0*/  @!P0 LDG.E.64 R54, [R6.64+0xa0] ;  /* 0x0000a00606368981 */ /* 0x000364000c1e1b00 */
.L_x_60:
[----:B------:R-:W-:Y:S05]  /*1f00*/  BSYNC B0 ;  /* 0x0000000000007941 */ /* 0x000fea0003800000 */
.L_x_59:
[----:B------:R-:W-:-:S05]  /*1f10*/  @P1 BRA `(.L_x_61) ;  /* 0x000034b000001947 */ /* 0x000fca0003800000 */
[----:B------:R-:W-:Y:S01]  /*1f20*/  ISETP.GE.AND P0, PT, R18, c[0x0][0x1d4], PT ;  /* 0x0000750012007a0c */ /* 0x000fe20003f06270 */
[----:B-----5:R-:W-:Y:S01]  /*1f30*/  IMAD.MOV.U32 R2, RZ, RZ, R30 ;  /* 0x000000ffff027224 */ /* 0x020fe200078e001e */
[----:B------:R-:W-:Y:S01]  /*1f40*/  BSSY B0, `(.L_x_62) ;  /* 0x0000060000007945 */ /* 0x000fe20003800000 */
[----:B------:R-:W-:Y:S02]  /*1f50*/  IMAD.MOV.U32 R0, RZ, RZ, R31 ;  /* 0x000000ffff007224 */ /* 0x000fe400078e001f */
[----:B-1----:R-:W-:Y:S01]  /*1f60*/  IMAD.MOV.U32 R21, RZ, RZ, R54 ;  /* 0x000000ffff157224 */ /* 0x002fe200078e0036 */
[----:B------:R-:W-:Y:S01]  /*1f70*/  PRMT R8, R2, 0x7610, R8 ;  /* 0x0000761002087816 */ /* 0x000fe20000000008 */
[----:B------:R-:W-:Y:S01]  /*1f80*/  IMAD.MOV.U32 R20, RZ, RZ, R55 ;  /* 0x000000ffff147224 */ /* 0x000fe200078e0037 */
        /* <DEDUP_REMOVED lines=32> */
[----:B------:R-:W-:Y:S02]  /*2190*/  PRMT R64, R22, 0x7610, R64 ;  /* 0x0000761016407816 */ /* 0x000fe40000000040 */
[----:B------:R-:W-:Y:S02]  /*21a0*/  PRMT R69, R21, 0x7610, R69 ;  /* 0x0000761015457816 */ /* 0x000fe40000000045 */
[----:B------:R-:W-:Y:S01]  /*21b0*/  PRMT R68, R20, 0x7610, R68 ;  /* 0x0000761014447816 */ /* 0x000fe20000000044 */
[----:B------:R-:W-:-:S05]  /*21c0*/  @P0 BRA `(.L_x_63) ;  /* 0x0000037000000947 */ /* 0x000fca0003800000 */
[----:B------:R-:W-:Y:S01]  /*21d0*/  ISETP.GE.AND P0, PT, R16, c[0x0][0x27c], PT ;  /* 0x00009f0010007a0c */ /* 0x000fe20003f06270 */
[----:B------:R-:W1:Y:S01]  /*21e0*/  LDS.128 R20, [R135+0x6000] ;  /* 0x0060000087147984 */ /* 0x000e620000000c00 */
[----:B------:R-:W-:Y:S01]  /*21f0*/  MOV R40, R42 ;  /* 0x0000002a00287202 */ /* 0x000fe20000000f00 */
[----:B------:R-:W-:Y:S02]  /*2200*/  IMAD.MOV.U32 R48, RZ, RZ, R46 ;  /* 0x000000ffff307224 */ /* 0x000fe400078e002e */
[----:B------:R-:W-:Y:S02]  /*2210*/  IMAD.MOV.U32 R41, RZ, RZ, R43 ;  /* 0x000000ffff297224 */ /* 0x000fe400078e002b */
[--C-:B------:R-:W-:Y:S06]  /*2220*/  IMAD.MOV.U32 R51, RZ, RZ, R47.reuse ;  /* 0x000000ffff337224 */ /* 0x100fec00078e002f */
[----:B------:R-:W-:Y:S02]  /*2230*/  @!P0 SHF.R.U64 R49, R46, 0x10, R47 ;  /* 0x000000102e318819 */ /* 0x000fe4000000122f */
[--C-:B------:R-:W-:Y:S02]  /*2240*/  @!P0 SHF.R.U64 R39, R42, 0x10, R43.reuse ;  /* 0x000000102a278819 */ /* 0x100fe4000000122b */
[----:B------:R-:W-:Y:S02]  /*2250*/  @!P0 SHF.R.U32.HI R38, RZ, 0x10, R43 ;  /* 0x00000010ff268819 */ /* 0x000fe4000001162b */
[----:B------:R-:W-:Y:S02]  /*2260*/  @!P0 PRMT R49, R48, 0x5410, R49 ;  /* 0x0000541030318816 */ /* 0x000fe40000000031 */
[----:B------:R-:W-:Y:S02]  /*2270*/  @!P0 SHF.R.U32.HI R46, RZ, 0x10, R47 ;  /* 0x00000010ff2e8819 */ /* 0x000fe4000001162f */
[----:B------:R-:W-:Y:S02]  /*2280*/  @!P0 PRMT R39, R40, 0x5410, R39 ;  /* 0x0000541028278816 */ /* 0x000fe40000000027 */
[----:B------:R-:W-:Y:S02]  /*2290*/  @!P0 PRMT R38, R41, 0x5410, R38 ;  /* 0x0000541029268816 */ /* 0x000fe40000000026 */
[----:B------:R-:W-:Y:S01]  /*22a0*/  @!P0 PRMT R51, R51, 0x5410, R46 ;  /* 0x0000541033338816 */ /* 0x000fe2000000002e */
[C---:B------:R-:W-:Y:S01]  /*22b0*/  @!P0 IMAD.U32 R46, R49.reuse, 0x10000, RZ ;  /* 0x00010000312e8824 */ /* 0x040fe200078e00ff */
[----:B------:R-:W-:Y:S02]  /*22c0*/  @!P0 LOP3.LUT R49, R49, 0xffff0000, RZ, 0xc0, !PT ;  /* 0xffff000031318812 */ /* 0x000fe400078ec0ff */
[C---:B------:R-:W-:Y:S02]  /*22d0*/  @!P0 SHF.L.U32 R40, R39.reuse, 0x10, RZ ;  /* 0x0000001027288819 */ /* 0x040fe400000006ff */
[----:B------:R-:W-:Y:S01]  /*22e0*/  @!P0 LOP3.LUT R39, R39, 0xffff0000, RZ, 0xc0, !PT ;  /* 0xffff000027278812 */ /* 0x000fe200078ec0ff */
[C---:B-1----:R-:W-:Y:S01]  /*22f0*/  @!P0 IMAD.U32 R47, R20.reuse, 0x10000, RZ ;  /* 0x00010000142f8824 */ /* 0x042fe200078e00ff */
[----:B------:R-:W-:Y:S02]  /*2300*/  @!P0 LOP3.LUT R41, R20, 0xffff0000, RZ, 0xc0, !PT ;  /* 0xffff000014298812 */ /* 0x000fe400078ec0ff */
[C---:B------:R-:W-:Y:S02]  /*2310*/  @!P0 LOP3.LUT R42, R21.reuse, 0xffff0000, RZ, 0xc0, !PT ;  /* 0xffff0000152a8812 */ /* 0x040fe400078ec0ff */
[----:B------:R-:W-:Y:S01]  /*2320*/  @!P0 SHF.L.U32 R48, R21, 0x10, RZ ;  /* 0x0000001015308819 */ /* 0x000fe200000006ff */
[C---:B------:R-:W-:Y:S01]  /*2330*/  @!P0 FMUL.FTZ R75, R41.reuse, R46 ;  /* 0x0000002e294b8220 */ /* 0x040fe20000410000 */
[----:B------:R-:W-:Y:S01]  /*2340*/  @!P0 SHF.L.U32 R50, R22, 0x10, RZ ;  /* 0x0000001016328819 */ /* 0x000fe200000006ff */
[----:B------:R-:W-:Y:S02]  /*2350*/  @!P0 FMUL.FTZ R77, R42, R49 ;  /* 0x000000312a4d8220 */ /* 0x000fe40000410000 */
[-C--:B------:R-:W-:Y:S01]  /*2360*/  @!P0 FMUL.FTZ R0, R41, R40.reuse ;  /* 0x0000002829008220 */ /* 0x080fe20000410000 */
[----:B------:R-:W-:Y:S01]  /*2370*/  @!P0 LOP3.LUT R41, R23, 0xffff0000, RZ, 0xc0, !PT ;  /* 0xffff000017298812 */ /* 0x000fe200078ec0ff */
[----:B------:R-:W-:Y:S01]  /*2380*/  @!P0 FFMA.FTZ R75, R47, R40, -R75 ;  /* 0x000000282f4b8223 */ /* 0x000fe2000001084b */
[----:B------:R-:W-:Y:S01]  /*2390*/  @!P0 LOP3.LUT R40, R22, 0xffff0000, RZ, 0xc0, !PT ;  /* 0xffff000016288812 */ /* 0x000fe200078ec0ff */
[-C--:B------:R-:W-:Y:S02]  /*23a0*/  @!P0 FMUL.FTZ R2, R42, R39.reuse ;  /* 0x000000272a028220 */ /* 0x080fe40000410000 */
[----:B------:R-:W-:Y:S02]  /*23b0*/  @!P0 FFMA.FTZ R77, R48, R39, -R77 ;  /* 0x00000027304d8223 */ /* 0x000fe4000001084d */
[C---:B------:R-:W-:Y:S01]  /*23c0*/  @!P0 IMAD.U32 R39, R38.reuse, 0x10000, RZ ;  /* 0x0001000026278824 */ /* 0x040fe200078e00ff */
[----:B------:R-:W-:Y:S01]  /*23d0*/  @!P0 LOP3.LUT R38, R38, 0xffff0000, RZ, 0xc0, !PT ;  /* 0xffff000026268812 */ /* 0x000fe200078ec0ff */
[----:B------:R-:W-:Y:S01]  /*23e0*/  @!P0 FFMA.FTZ R0, R46, R47, R0 ;  /* 0x0000002f2e008223 */ /* 0x000fe20000010000 */
[C---:B------:R-:W-:Y:S01]  /*23f0*/  @!P0 LOP3.LUT R47, R51.reuse, 0xffff0000, RZ, 0xc0, !PT ;  /* 0xffff0000332f8812 */ /* 0x040fe200078ec0ff */
[----:B------:R-:W-:Y:S01]  /*2400*/  @!P0 IMAD.U32 R46, R51, 0x10000, RZ ;  /* 0x00010000332e8824 */ /* 0x000fe200078e00ff */
[----:B------:R-:W-:Y:S01]  /*2410*/  @!P0 SHF.L.U32 R51, R23, 0x10, RZ ;  /* 0x0000001017338819 */ /* 0x000fe200000006ff */
[----:B------:R-:W-:Y:S01]  /*2420*/  @!P0 FMUL.FTZ R3, R40, R39 ;  /* 0x0000002728038220 */ /* 0x000fe20000410000 */
[----:B------:R-:W-:Y:S01]  /*2430*/  @!P0 F2FP.BF16.PACK_AB R75, R0, R75 ;  /* 0x0000004b004b823e */ /* 0x000fe200000010ff */
[----:B------:R-:W-:Y:S02]  /*2440*/  @!P0 FMUL.FTZ R74, R40, R46 ;  /* 0x0000002e284a8220 */ /* 0x000fe40000410000 */
[C---:B------:R-:W-:Y:S02]  /*2450*/  @!P0 FMUL.FTZ R76, R41.reuse, R47 ;  /* 0x0000002f294c8220 */ /* 0x040fe40000410000 */
[----:B------:R-:W-:Y:S02]  /*2460*/  @!P0 FMUL.FTZ R4, R41, R38 ;  /* 0x0000002629048220 */ /* 0x000fe40000410000 */
[----:B------:R-:W-:Y:S02]  /*2470*/  @!P0 FFMA.FTZ R2, R49, R48, R2 ;  /* 0x0000003031028223 */ /* 0x000fe40000010002 */
[----:B------:R-:W-:Y:S02]  /*2480*/  @!P0 FFMA.FTZ R3, R46, R50, R3 ;  /* 0x000000322e038223 */ /* 0x000fe40000010003 */
[----:B------:R-:W-:Y:S01]  /*2490*/  @!P0 FFMA.FTZ R74, R50, R39, -R74 ;  /* 0x00000027324a8223 */ /* 0x000fe2000001084a */
[----:B------:R-:W-:Y:S01]  /*24a0*/  @!P0 F2FP.BF16.PACK_AB R78, R2, R77 ;  /* 0x0000004d024e823e */ /* 0x000fe200000010ff */
[----:B------:R-:W-:Y:S02]  /*24b0*/  @!P0 FFMA.FTZ R76, R51, R38, -R76 ;  /* 0x00000026334c8223 */ /* 0x000fe4000001084c */
[----:B------:R-:W-:Y:S01]  /*24c0*/  @!P0 FFMA.FTZ R4, R47, R51, R4 ;  /* 0x000000332f048223 */ /* 0x000fe20000010004 */
[----:B------:R-:W-:Y:S01]  /*24d0*/  @!P0 F2FP.BF16.PACK_AB R74, R3, R74 ;  /* 0x0000004a034a823e */ /* 0x000fe200000010ff */
[----:B------:R-:W-:Y:S01]  /*24e0*/  @!P0 IMAD.MOV.U32 R20, RZ, RZ, R75 ;  /* 0x000000ffff148224 */ /* 0x000fe200078e004b */
[----:B------:R-:W-:Y:S02]  /*24f0*/  @!P0 MOV R21, R78 ;  /* 0x0000004e00158202 */ /* 0x000fe40000000f00 */
[----:B------:R-:W-:Y:S01]  /*2500*/  @!P0 F2FP.BF16.PACK_AB R77, R4, R76 ;  /* 0x0000004c044d823e */ /* 0x000fe200000010ff */
[----:B------:R-:W-:Y:S03]  /*2510*/  @!P0 IMAD.MOV.U32 R22, RZ, RZ, R74 ;  /* 0x000000ffff168224 */ /* 0x000fe600078e004a */
[----:B------:R-:W-:Y:S05]  /*2520*/  @!P0 MOV R23, R77 ;  /* 0x0000004d00178202 */ /* 0x000fea0000000f00 */
[----:B------:R1:W-:Y:S02]  /*2530*/  STG.E.128 [R72.64], R20 ;  /* 0x0000001448007986 */ /* 0x0003e4000c101d06 */
.L_x_63:
[----:B------:R-:W-:Y:S05]  /*2540*/  BSYNC B0 ;  /* 0x0000000000007941 */ /* 0x000fea0003800000 */
.L_x_62:
[----:B------:R-:W-:Y:S01]  /*2550*/  ISETP.GE.AND P0, PT, R13, c[0x0][0x1d4], PT ;  /* 0x000075000d007a0c */ /* 0x000fe20003f06270 */
[----:B------:R-:W-:Y:S01]  /*2560*/  @!UPT UIADD3 URZ, URZ, URZ, URZ ;  /* 0x0000003f3f3ff290 */ /* 0x000fe2000fffe03f */
[----:B------:R-:W-:Y:S11]  /*2570*/  BSSY B0, `(.L_x_64) ;  /* 0x0000036000007945 */ /* 0x000ff60003800000 */
[----:B------:R-:W-:-:S05]  /*2580*/  @P0 BRA `(.L_x_65) ;  /* 0x0000034000000947 */ /* 0x000fca0003800000 */
[----:B------:R-:W-:Y:S01]  /*2590*/  ISETP.GE.AND P0, PT, R9, c[0x0][0x27c], PT ;  /* 0x00009f0009007a0c */ /* 0x000fe20003f06270 */
[----:B-1----:R-:W1:Y:S11]  /*25a0*/  LDS.128 R20, [R134+0x6000] ;  /* 0x0060000086147984 */ /* 0x002e760000000c00 */
[----:B------:R-:W-:Y:S01]  /*25b0*/  @!UPT UIADD3 URZ, URZ, URZ, URZ ;  /* 0x0000003f3f3ff290 */ /* 0x000fe2000fffe03f */
[----:B------:R-:W-:Y:S02]  /*25c0*/  @!P0 SHF.R.U64 R42, R70, 0x10, R71 ;  /* 0x00000010462a8819 */ /* 0x000fe40000001247 */
[--C-:B------:R-:W-:Y:S02]  /*25d0*/  @!P0 SHF.R.U64 R38, R44, 0x10, R45.reuse ;  /* 0x000000102c268819 */ /* 0x100fe4000000122d */
[----:B------:R-:W-:Y:S02]  /*25e0*/  @!P0 PRMT R69, R69, 0x5410, R42 ;  /* 0x0000541045458816 */ /* 0x000fe4000000002a */
[----:B------:R-:W-:Y:S02]  /*25f0*/  @!P0 PRMT R35, R35, 0x5410, R38 ;  /* 0x0000541023238816 */ /* 0x000fe40000000026 */
[C---:B------:R-:W-:Y:S01]  /*2600*/  @!P0 LOP3.LUT R47, R69.reuse, 0xffff0000, RZ, 0xc0, !PT ;  /* 0xffff0000452f8812 */ /* 0x040fe200078ec0ff */
[----:B------:R-:W-:Y:S01]  /*2610*/  @!P0 IMAD.U32 R41, R69, 0x10000, RZ ;  /* 0x0001000045298824 */ /* 0x000fe200078e00ff */
[----:B------:R-:W-:Y:S01]  /*2620*/  @!P0 SHF.R.U32.HI R45, RZ, 0x10, R45 ;  /* 0x00000010ff2d8819 */ /* 0x000fe2000001162d */
[C---:B------:R-:W-:Y:S01]  /*2630*/  @!P0 IMAD.U32 R38, R35.reuse, 0x10000, RZ ;  /* 0x0001000023268824 */ /* 0x040fe200078e00ff */
[----:B------:R-:W-:Y:S02]  /*2640*/  @!P0 SHF.R.U32.HI R71, RZ, 0x10, R71 ;  /* 0x00000010ff478819 */ /* 0x000fe40000011647 */
[----:B------:R-:W-:Y:S02]  /*2650*/  @!P0 LOP3.LUT R35, R35, 0xffff0000, RZ, 0xc0, !PT ;  /* 0xffff000023238812 */ /* 0x000fe400078ec0ff */
[----:B------:R-:W-:Y:S02]  /*2660*/  @!P0 PRMT R34, R34, 0x5410, R45 ;  /* 0x0000541022228816 */ /* 0x000fe4000000002d */
[----:B------:R-:W-:Y:S01]  /*2670*/  @!P0 PRMT R68, R68, 0x5410, R71 ;  /* 0x0000541044448816 */ /* 0x000fe20000000047 */
[C---:B-1----:R-:W-:Y:S01]  /*2680*/  @!P0 IMAD.U32 R42, R21.reuse, 0x10000, RZ ;  /* 0x00010000152a8824 */ /* 0x042fe200078e00ff */
[C---:B------:R-:W-:Y:S02]  /*2690*/  @!P0 LOP3.LUT R39, R20.reuse, 0xffff0000, RZ, 0xc0, !PT ;  /* 0xffff000014278812 */ /* 0x040fe400078ec0ff */
[----:B------:R-:W-:Y:S02]  /*26a0*/  @!P0 LOP3.LUT R40, R21, 0xffff0000, RZ, 0xc0, !PT ;  /* 0xffff000015288812 */ /* 0x000fe400078ec0ff */
[----:B------:R-:W-:Y:S01]  /*26b0*/  @!P0 SHF.L.U32 R43, R20, 0x10, RZ ;  /* 0x00000010142b8819 */ /* 0x000fe200000006ff */
[----:B------:R-:W-:Y:S01]  /*26c0*/  @!P0 FMUL.FTZ R51, R39, R41 ;  /* 0x0000002927338220 */ /* 0x000fe20000410000 */
[----:B------:R-:W-:Y:S01]  /*26d0*/  @!P0 SHF.L.U32 R46, R22, 0x10, RZ ;  /* 0x00000010162e8819 */ /* 0x000fe200000006ff */
[----:B------:R-:W-:Y:S01]  /*26e0*/  @!P0 FMUL.FTZ R75, R40, R47 ;  /* 0x0000002f284b8220 */ /* 0x000fe20000410000 */
[----:B------:R-:W-:Y:S01]  /*26f0*/  @!P0 SHF.L.U32 R49, R23, 0x10, RZ ;  /* 0x0000001017318819 */ /* 0x000fe200000006ff */
        /* <DEDUP_REMOVED lines=10> */
[----:B------:R-:W-:Y:S02]  /*27a0*/  @!P0 IMAD.U32 R41, R68, 0x10000, RZ ;  /* 0x0001000044298824 */ /* 0x000fe400078e00ff */
        /* <DEDUP_REMOVED lines=17> */
[----:B------:R1:W-:Y:S02]  /*28c0*/  STG.E.128 [R72.64+0x40], R20 ;  /* 0x0000401448007986 */ /* 0x0003e4000c101d06 */
.L_x_65:
[----:B------:R-:W-:Y:S05]  /*28d0*/  BSYNC B0 ;  /* 0x0000000000007941 */ /* 0x000fea0003800000 */
.L_x_64:
        /* <DEDUP_REMOVED lines=56> */
.L_x_67:
[----:B------:R-:W-:Y:S05]  /*2c60*/  BSYNC B0 ;  /* 0x0000000000007941 */ /* 0x000fea0003800000 */
.L_x_66:
        /* <DEDUP_REMOVED lines=56> */
.L_x_69:
[----:B------:R-:W-:Y:S05]  /*2ff0*/  BSYNC B0 ;  /* 0x0000000000007941 */ /* 0x000fea0003800000 */
.L_x_68:
        /* <DEDUP_REMOVED lines=8> */
[----:B------:R-:W-:Y:S02]  /*3080*/  @!P0 SHF.R.U64 R25, R30, 0x10, R31 ;  /* 0x000000101e198819 */ /* 0x000fe4000000121f */
        /* <DEDUP_REMOVED lines=9> */
[----:B------:R-:W-:Y:S04]  /*3120*/  @!P0 PRMT R56, R56, 0x5410, R59 ;  /* 0x0000541038388816 */ /* 0x000fe8000000003b */
[----:B------:R-:W-:Y:S01]  /*3130*/  @!P0 LOP3.LUT R37, R56, 0xffff0000, RZ, 0xc0, !PT ;  /* 0xffff000038258812 */ /* 0x000fe200078ec0ff */
[C---:B-1----:R-:W-:Y:S01]  /*3140*/  @!P0 IMAD.U32 R35, R21.reuse, 0x10000, RZ ;  /* 0x0001000015238824 */ /* 0x042fe200078e00ff */
[----:B------:R-:W-:Y:S02]  /*3150*/  @!P0 LOP3.LUT R25, R21, 0xffff0000, RZ, 0xc0, !PT ;  /* 0xffff000015198812 */ /* 0x000fe400078ec0ff */
[C---:B------:R-:W-:Y:S02]  /*3160*/  @!P0 LOP3.LUT R29, R20.reuse, 0xffff0000, RZ, 0xc0, !PT ;  /* 0xffff0000141d8812 */ /* 0x040fe400078ec0ff */
[----:B------:R-:W-:Y:S01]  /*3170*/  @!P0 SHF.L.U32 R33, R20, 0x10, RZ ;  /* 0x0000001014218819 */ /* 0x000fe200000006ff */
[----:B------:R-:W-:Y:S01]  /*3180*/  @!P0 FMUL.FTZ R41, R25, R32 ;  /* 0x0000002019298220 */ /* 0x000fe20000410000 */
[----:B------:R-:W-:Y:S01]  /*3190*/  @!P0 SHF.L.U32 R34, R23, 0x10, RZ ;  /* 0x0000001017228819 */ /* 0x000fe200000006ff */
[C---:B------:R-:W-:Y:S02]  /*31a0*/  @!P0 FMUL.FTZ R39, R29.reuse, R28 ;  /* 0x0000001c1d278220 */ /* 0x040fe40000410000 */
[----:B------:R-:W-:Y:S02]  /*31b0*/  @!P0 FMUL.FTZ R0, R29, R24 ;  /* 0x000000181d008220 */ /* 0x000fe40000410000 */
[-C--:B------:R-:W-:Y:S01]  /*31c0*/  @!P0 FMUL.FTZ R2, R25, R8.reuse ;  /* 0x0000000819028220 */ /* 0x080fe20000410000 */
[----:B------:R-:W-:Y:S01]  /*31d0*/  @!P0 LOP3.LUT R25, R22, 0xffff0000, RZ, 0xc0, !PT ;  /* 0xffff000016198812 */ /* 0x000fe200078ec0ff */
[----:B------:R-:W-:Y:S02]  /*31e0*/  @!P0 FFMA.FTZ R41, R35, R8, -R41 ;  /* 0x0000000823298223 */ /* 0x000fe40000010829 */
[C---:B------:R-:W-:Y:S01]  /*31f0*/  @!P0 IMAD.U32 R8, R7.reuse, 0x10000, RZ ;  /* 0x0001000007088824 */ /* 0x040fe200078e00ff */
[----:B------:R-:W-:Y:S01]  /*3200*/  @!P0 LOP3.LUT R7, R7, 0xffff0000, RZ, 0xc0, !PT ;  /* 0xffff000007078812 */ /* 0x000fe200078ec0ff */
[----:B------:R-:W-:Y:S01]  /*3210*/  @!P0 FFMA.FTZ R39, R33, R24, -R39 ;  /* 0x0000001821278223 */ /* 0x000fe20000010827 */
[----:B------:R-:W-:Y:S01]  /*3220*/  @!P0 LOP3.LUT R24, R23, 0xffff0000, RZ, 0xc0, !PT ;  /* 0xffff000017188812 */ /* 0x000fe200078ec0ff */
[----:B------:R-:W-:Y:S01]  /*3230*/  @!P0 FFMA.FTZ R0, R28, R33, R0 ;  /* 0x000000211c008223 */ /* 0x000fe20000010000 */
[----:B------:R-:W-:Y:S01]  /*3240*/  @!P0 SHF.L.U32 R33, R22, 0x10, RZ ;  /* 0x0000001016218819 */ /* 0x000fe200000006ff */
[----:B------:R-:W-:Y:S02]  /*3250*/  @!P0 IMAD.U32 R28, R56, 0x10000, RZ ;  /* 0x00010000381c8824 */ /* 0x000fe400078e00ff */
[C---:B------:R-:W-:Y:S01]  /*3260*/  @!P0 FMUL.FTZ R3, R25.reuse, R8 ;  /* 0x0000000819038220 */ /* 0x040fe20000410000 */
        /* <DEDUP_REMOVED lines=17> */
.L_x_71:
[----:B------:R-:W-:Y:S05]  /*3380*/  BSYNC B0 ;  /* 0x0000000000007941 */ /* 0x000fea0003800000 */
.L_x_70:
[----:B------:R-:W-:Y:S11]  /*3390*/  ISETP.GE.AND P0, PT, R142, c[0x0][0x1d4], PT ;  /* 0x000075008e007a0c */ /* 0x000ff60003f06270 */
[----:B------:R-:W-:Y:S02]  /*33a0*/  @!UPT UIADD3 URZ, URZ, URZ, URZ ;  /* 0x0000003f3f3ff290 */ /* 0x000fe4000fffe03f */
        /* <DEDUP_REMOVED lines=18> */
[C---:B------:R-:W-:Y:S02]  /*34d0*/  @!P0 LOP3.LUT R8, R20.reuse, 0xffff0000, RZ, 0xc0, !PT ;  /* 0xffff000014088812 */ /* 0x040fe400078ec0ff */
[----:B------:R-:W-:Y:S02]  /*34e0*/  @!P0 LOP3.LUT R25, R21, 0xffff0000, RZ, 0xc0, !PT ;  /* 0xffff000015198812 */ /* 0x000fe400078ec0ff */
[----:B------:R-:W-:Y:S01]  /*34f0*/  @!P0 SHF.L.U32 R24, R20, 0x10, RZ ;  /* 0x0000001014188819 */ /* 0x000fe200000006ff */
[C---:B------:R-:W-:Y:S01]  /*3500*/  @!P0 FMUL.FTZ R35, R8.reuse, R29 ;  /* 0x0000001d08238220 */ /* 0x040fe20000410000 */
[----:B------:R-:W-:Y:S01]  /*3510*/  @!P0 SHF.L.U32 R30, R23, 0x10, RZ ;  /* 0x00000010171e8819 */ /* 0x000fe200000006ff */
[----:B------:R-:W-:Y:S02]  /*3520*/  @!P0 FMUL.FTZ R37, R25, R28 ;  /* 0x0000001c19258220 */ /* 0x000fe40000410000 */
[-C--:B------:R-:W-:Y:S01]  /*3530*/  @!P0 FMUL.FTZ R0, R8, R7.reuse ;  /* 0x0000000708008220 */ /* 0x080fe20000410000 */
[----:B------:R-:W-:Y:S01]  /*3540*/  @!P0 LOP3.LUT R8, R23, 0xffff0000, RZ, 0xc0, !PT ;  /* 0xffff000017088812 */ /* 0x000fe200078ec0ff */
[----:B------:R-:W-:Y:S01]  /*3550*/  @!P0 FFMA.FTZ R35, R24, R7, -R35 ;  /* 0x0000000718238223 */ /* 0x000fe20000010823 */
[C---:B------:R-:W-:Y:S01]  /*3560*/  @!P0 LOP3.LUT R7, R22.reuse, 0xffff0000, RZ, 0xc0, !PT ;  /* 0xffff000016078812 */ /* 0x040fe200078ec0ff */
[-C--:B------:R-:W-:Y:S02]  /*3570*/  @!P0 FMUL.FTZ R2, R25, R6.reuse ;  /* 0x0000000619028220 */ /* 0x080fe40000410000 */
[----:B------:R-:W-:Y:S02]  /*3580*/  @!P0 FFMA.FTZ R37, R31, R6, -R37 ;  /* 0x000000061f258223 */ /* 0x000fe40000010825 */
[C---:B------:R-:W-:Y:S01]  /*3590*/  @!P0 IMAD.U32 R6, R5.reuse, 0x10000, RZ ;  /* 0x0001000005068824 */ /* 0x040fe200078e00ff */
        /* <DEDUP_REMOVED lines=21> */
[----:B------:R1:W-:Y:S01]  /*36f0*/  STG.E.128 [R72.64+0x140], R20 ;  /* 0x0001401448007986 */ /* 0x0003e2000c101d06 */
[----:B------:R-:W-:-:S05]  /*3700*/  BRA `(.L_x_61) ;  /* 0x00001cc000007947 */ /* 0x000fca0003800000 */
.L_x_58:
        /* <DEDUP_REMOVED lines=37> */
[----:B------:R1:W5:Y:S04]  /*3960*/  @!P0 LDG.E.128 R40, [R26.64] ;  /* 0x000000061a288981 */ /* 0x000368000c1e1d00 */
[----:B------:R1:W5:Y:S01]  /*3970*/  @!P0 LDG.E.128 R52, [R2.64] ;  /* 0x0000000602348981 */ /* 0x000362000c1e1d00 */
[----:B------:R-:W-:Y:S11]  /*3980*/  ISETP.GE.AND P0, PT, R13, c[0x0][0x27c], PT ;  /* 0x00009f000d007a0c */ /* 0x000ff60003f06270 */
[----:B------:R-:W-:Y:S02]  /*3990*/  @!UPT UIADD3 URZ, URZ, URZ, URZ ;  /* 0x0000003f3f3ff290 */ /* 0x000fe4000fffe03f */
[----:B------:R1:W5:Y:S04]  /*39a0*/  @!P0 LDG.E.128 R28, [R26.64+0x40] ;  /* 0x000040061a1c8981 */ /* 0x000368000c1e1d00 */
[----:B------:R1:W5:Y:S01]  /*39b0*/  @!P0 LDG.E.128 R68, [R2.64+0x40] ;  /* 0x0000400602448981 */ /* 0x000362000c1e1d00 */
[----:B------:R-:W-:Y:S11]  /*39c0*/  ISETP.GE.AND P0, PT, R12, c[0x0][0x27c], PT ;  /* 0x00009f000c007a0c */ /* 0x000ff60003f06270 */
[----:B------:R-:W-:Y:S02]  /*39d0*/  @!UPT UIADD3 URZ, URZ, URZ, URZ ;  /* 0x0000003f3f3ff290 */ /* 0x000fe4000fffe03f */
[----:B------:R1:W5:Y:S04]  /*39e0*/  @!P0 LDG.E.128 R20, [R26.64+0x80] ;  /* 0x000080061a148981 */ /* 0x000368000c1e1d00 */
[----:B------:R1:W5:Y:S02]  /*39f0*/  @!P0 LDG.E.128 R64, [R2.64+0x80] ;  /* 0x0000800602408981 */ /* 0x000364000c1e1d00 */
.L_x_73:
[----:B------:R-:W-:Y:S05]  /*3a00*/  BSYNC B0 ;  /* 0x0000000000007941 */ /* 0x000fea0003800000 */
.L_x_72:
[----:B------:R-:W-:Y:S04]  /*3a10*/  IADD3 R149, P0, R168, R24, RZ ;  /* 0x00000018a8957210 */ /* 0x000fe80007f1e0ff */
[----:B------:R-:W-:Y:S01]  /*3a20*/  IADD3.X R96, R115, R96, RZ, P0, !PT ;  /* 0x0000006073607210 */ /* 0x000fe200007fe4ff */
[----:B------:R-:W-:-:S05]  /*3a30*/  @P1 BRA `(.L_x_61) ;  /* 0x0000199000001947 */ /* 0x000fca0003800000 */
[----:B------:R-:W-:Y:S01]  /*3a40*/  ISETP.GE.AND P0, PT, R18, c[0x0][0x1d4], PT ;  /* 0x0000750012007a0c */ /* 0x000fe20003f06270 */
[----:B-----5:R-:W-:Y:S01]  /*3a50*/  IMAD.MOV.U32 R4, RZ, RZ, R22 ;  /* 0x000000ffff047224 */ /* 0x020fe200078e0016 */
[----:B------:R-:W-:Y:S01]  /*3a60*/  BSSY B0, `(.L_x_74) ;  /* 0x0000098000007945 */ /* 0x000fe20003800000 */
[----:B-1----:R-:W-:Y:S02]  /*3a70*/  IMAD.MOV.U32 R3, RZ, RZ, R23 ;  /* 0x000000ffff037224 */ /* 0x002fe400078e0017 */
        /* <DEDUP_REMOVED lines=33> */
[CC--:B------:R-:W-:Y:S01]  /*3c90*/  IADD3 R173, P1, P0, R166.reuse, R149.reuse, R139 ;  /* 0x00000095a6ad7210 */ /* 0x0c0fe2000783e08b */
[----:B------:R-:W-:Y:S01]  /*3ca0*/  IMAD.MOV.U32 R48, RZ, RZ, R53 ;  /* 0x000000ffff307224 */ /* 0x000fe200078e0035 */
[----:B------:R-:W-:Y:S01]  /*3cb0*/  MOV R59, R54 ;  /* 0x00000036003b7202 */ /* 0x000fe20000000f00 */
[----:B------:R-:W-:Y:S01]  /*3cc0*/  IMAD.MOV.U32 R46, RZ, RZ, R42 ;  /* 0x000000ffff2e7224 */ /* 0x000fe200078e002a */
[CC--:B------:R-:W-:Y:S01]  /*3cd0*/  IADD3.X R172, R105.reuse, R96.reuse, R130, P1, P0 ;  /* 0x0000006069ac7210 */ /* 0x0c0fe20000fe0482 */
[----:B------:R-:W-:Y:S02]  /*3ce0*/  IMAD.MOV.U32 R63, RZ, RZ, R55 ;  /* 0x000000ffff3f7224 */ /* 0x000fe400078e0037 */
[----:B------:R-:W2:Y:S01]  /*3cf0*/  LDS.128 R72, [R129+0x6100] ;  /* 0x0061000081487984 */ /* 0x000ea20000000c00 */
[----:B------:R-:W-:Y:S02]  /*3d00*/  IMAD.MOV.U32 R50, RZ, RZ, R52 ;  /* 0x000000ffff327224 */ /* 0x000fe400078e0034 */
[--C-:B------:R-:W-:Y:S01]  /*3d10*/  IMAD.MOV.U32 R44, RZ, RZ, R41.reuse ;  /* 0x000000ffff2c7224 */ /* 0x100fe200078e0029 */
[----:B------:R-:W-:Y:S01]  /*3d20*/  @!P2 IADD3 R151, P1, P0, R166, R149, R136 ;  /* 0x00000095a697a210 */ /* 0x000fe2000783e088 */
[----:B------:R-:W-:Y:S03]  /*3d30*/  IMAD.MOV.U32 R45, RZ, RZ, R40 ;  /* 0x000000ffff2d7224 */ /* 0x000fe600078e0028 */
[----:B------:R-:W-:Y:S02]  /*3d40*/  @!P2 IADD3.X R100, R105, R96, R124, P1, P0 ;  /* 0x000000606964a210 */ /* 0x000fe40000fe047c */
[C---:B------:R-:W-:Y:S04]  /*3d50*/  LEA R174, P0, R173.reuse, c[0x0][0x1c8], 0x1 ;  /* 0x00007200adae7a11 */ /* 0x040fe800078008ff */
[----:B------:R-:W-:Y:S02]  /*3d60*/  LEA.HI.X R175, R173, c[0x0][0x1cc], R172, 0x1, P0 ;  /* 0x00007300adaf7a11 */ /* 0x000fe400000f0cac */
[C---:B------:R-:W-:Y:S04]  /*3d70*/  @!P2 LEA R172, P0, R151.reuse, c[0x0][0x1c8], 0x1 ;  /* 0x0000720097acaa11 */ /* 0x040fe800078008ff */
[----:B------:R-:W-:Y:S02]  /*3d80*/  @!P2 LEA.HI.X R173, R151, c[0x0][0x1cc], R100, 0x1, P0 ;  /* 0x0000730097adaa11 */ /* 0x000fe400000f0c64 */
[----:B------:R-:W-:Y:S11]  /*3d90*/  ISETP.GE.AND P0, PT, R18, c[0x0][0x27c], PT ;  /* 0x00009f0012007a0c */ /* 0x000ff60003f06270 */
[----:B------:R-:W-:Y:S02]  /*3da0*/  @!UPT UIADD3 URZ, URZ, URZ, URZ ;  /* 0x0000003f3f3ff290 */ /* 0x000fe4000fffe03f */
[----:B------:R-:W-:Y:S02]  /*3db0*/  @!P0 SHF.R.U32.HI R47, RZ, 0x10, R41 ;  /* 0x00000010ff2f8819 */ /* 0x000fe40000011629 */
[----:B------:R-:W-:Y:S02]  /*3dc0*/  @!P0 SHF.R.U64 R56, R54, 0x10, R55 ;  /* 0x0000001036388819 */ /* 0x000fe40000001237 */
[----:B------:R-:W-:Y:S02]  /*3dd0*/  @!P0 PRMT R44, R44, 0x5410, R47 ;  /* 0x000054102c2c8816 */ /* 0x000fe4000000002f */
[----:B-1----:R-:W-:Y:S02]  /*3de0*/  @!P0 SHF.L.U32 R47, R25, 0x10, RZ ;  /* 0x00000010192f8819 */ /* 0x002fe400000006ff */
[C---:B--2---:R-:W-:Y:S02]  /*3df0*/  @!P0 SHF.L.U32 R57, R74.reuse, 0x10, RZ ;  /* 0x000000104a398819 */ /* 0x044fe400000006ff */
[C---:B------:R-:W-:Y:S02]  /*3e00*/  @!P0 SHF.L.U32 R61, R75.reuse, 0x10, RZ ;  /* 0x000000104b3d8819 */ /* 0x040fe400000006ff */
[----:B------:R-:W-:Y:S02]  /*3e10*/  @!P0 LOP3.LUT R60, R75, 0xffff0000, RZ, 0xc0, !PT ;  /* 0xffff00004b3c8812 */ /* 0x000fe400078ec0ff */
[----:B------:R-:W-:Y:S02]  /*3e20*/  @!P0 PRMT R59, R59, 0x5410, R56 ;  /* 0x000054103b3b8816 */ /* 0x000fe40000000038 */
[----:B------:R-:W-:Y:S02]  /*3e30*/  @!P0 LOP3.LUT R56, R74, 0xffff0000, RZ, 0xc0, !PT ;  /* 0xffff00004a388812 */ /* 0x000fe400078ec0ff */
[----:B------:R-:W-:Y:S02]  /*3e40*/  @!P0 SHF.R.U32.HI R58, RZ, 0x10, R55 ;  /* 0x00000010ff3a8819 */ /* 0x000fe40000011637 */
[C---:B------:R-:W-:Y:S02]  /*3e50*/  @!P0 LOP3.LUT R55, R73.reuse, 0xffff0000, RZ, 0xc0, !PT ;  /* 0xffff000049378812 */ /* 0x040fe400078ec0ff */
[--C-:B------:R-:W-:Y:S02]  /*3e60*/  @!P0 SHF.R.U64 R51, R52, 0x10, R53.reuse ;  /* 0x0000001034338819 */ /* 0x100fe40000001235 */
[----:B------:R-:W-:Y:S02]  /*3e70*/  @!P0 SHF.R.U32.HI R53, RZ, 0x10, R53 ;  /* 0x00000010ff358819 */ /* 0x000fe40000011635 */
[----:B------:R-:W-:Y:S02]  /*3e80*/  @!P0 SHF.R.U64 R49, R42, 0x10, R43 ;  /* 0x000000102a318819 */ /* 0x000fe4000000122b */
[----:B------:R-:W-:Y:S01]  /*3e90*/  @!P0 PRMT R52, R48, 0x5410, R53 ;  /* 0x0000541030348816 */ /* 0x000fe20000000035 */
[----:B------:R-:W-:Y:S01]  /*3ea0*/  @!P0 IMAD.U32 R53, R73, 0x10000, RZ ;  /* 0x0001000049358824 */ /* 0x000fe200078e00ff */
[----:B------:R-:W-:Y:S02]  /*3eb0*/  @!P0 SHF.L.U32 R48, R72, 0x10, RZ ;  /* 0x0000001048308819 */ /* 0x000fe400000006ff */
[----:B------:R-:W-:Y:S02]  /*3ec0*/  @!P0 SHF.R.U32.HI R42, RZ, 0x10, R43 ;  /* 0x00000010ff2a8819 */ /* 0x000fe4000001162b */
[----:B------:R-:W-:Y:S01]  /*3ed0*/  @!P0 SHF.R.U64 R40, R40, 0x10, R41 ;  /* 0x0000001028288819 */ /* 0x000fe20000001229 */
[----:B------:R-:W-:Y:S01]  /*3ee0*/  IMAD.MOV.U32 R41, RZ, RZ, R43 ;  /* 0x000000ffff297224 */ /* 0x000fe200078e002b */
[----:B------:R-:W-:Y:S01]  /*3ef0*/  @!P0 PRMT R43, R46, 0x5410, R49 ;  /* 0x000054102e2b8816 */ /* 0x000fe20000000031 */
[----:B------:R-:W-:Y:S01]  /*3f00*/  @!P0 IMAD.U32 R46, R24, 0x10000, RZ ;  /* 0x00010000182e8824 */ /* 0x000fe200078e00ff */
[----:B------:R-:W-:Y:S02]  /*3f10*/  @!P0 PRMT R40, R45, 0x5410, R40 ;  /* 0x000054102d288816 */ /* 0x000fe40000000028 */
[----:B------:R-:W-:Y:S01]  /*3f20*/  @!P0 PRMT R41, R41, 0x5410, R42 ;  /* 0x0000541029298816 */ /* 0x000fe2000000002a */
[C---:B------:R-:W-:Y:S01]  /*3f30*/  @!P0 IMAD.U32 R42, R44.reuse, 0x10000, RZ ;  /* 0x000100002c2a8824 */ /* 0x040fe200078e00ff */
[----:B------:R-:W-:Y:S01]  /*3f40*/  @!P0 LOP3.LUT R44, R44, 0xffff0000, RZ, 0xc0, !PT ;  /* 0xffff00002c2c8812 */ /* 0x000fe200078ec0ff */
[----:B------:R-:W-:Y:S01]  /*3f50*/  @!P0 IMAD.U32 R45, R40, 0x10000, RZ ;  /* 0x00010000282d8824 */ /* 0x000fe200078e00ff */
[----:B------:R-:W-:Y:S01]  /*3f60*/  @!P0 PRMT R54, R50, 0x5410, R51 ;  /* 0x0000541032368816 */ /* 0x000fe20000000033 */
[C---:B------:R-:W-:Y:S01]  /*3f70*/  @!P0 IMAD.U32 R50, R52.reuse, 0x10000, RZ ;  /* 0x0001000034328824 */ /* 0x040fe200078e00ff */
[----:B------:R-:W-:Y:S01]  /*3f80*/  @!P0 LOP3.LUT R52, R52, 0xffff0000, RZ, 0xc0, !PT ;  /* 0xffff000034348812 */ /* 0x000fe200078ec0ff */
[----:B------:R-:W-:Y:S01]  /*3f90*/  @!P0 FMUL.FTZ R0, R46, R45 ;  /* 0x0000002d2e008220 */ /* 0x000fe20000410000 */
[----:B------:R-:W-:Y:S01]  /*3fa0*/  @!P0 PRMT R63, R63, 0x5410, R58 ;  /* 0x000054103f3f8816 */ /* 0x000fe2000000003a */
[----:B------:R-:W-:Y:S02]  /*3fb0*/  @!P0 IMAD.U32 R51, R54, 0x10000, RZ ;  /* 0x0001000036338824 */ /* 0x000fe400078e00ff */
[----:B------:R-:W-:Y:S02]  /*3fc0*/  @!P0 FMUL.FTZ R151, R47, R50 ;  /* 0x000000322f978220 */ /* 0x000fe40000410000 */
[----:B------:R-:W-:Y:S02]  /*3fd0*/  @!P0 FMUL.FTZ R100, R46, R51 ;  /* 0x000000332e648220 */ /* 0x000fe40000410000 */
[----:B------:R-:W-:Y:S01]  /*3fe0*/  @!P0 FFMA.FTZ R0, R51, R48, R0 ;  /* 0x0000003033008223 */ /* 0x000fe20000010000 */
[----:B------:R-:W-:Y:S01]  /*3ff0*/  @!P0 LOP3.LUT R51, R54, 0xffff0000, RZ, 0xc0, !PT ;  /* 0xffff000036338812 */ /* 0x000fe200078ec0ff */
[----:B------:R-:W-:Y:S01]  /*4000*/  @!P0 FFMA.FTZ R100, R48, R45, -R100 ;  /* 0x0000002d30648223 */ /* 0x000fe20000010864 */
[----:B------:R-:W-:Y:S01]  /*4010*/  @!P0 LOP3.LUT R48, R72, 0xffff0000, RZ, 0xc0, !PT ;  /* 0xffff000048308812 */ /* 0x000fe200078ec0ff */
[-C--:B------:R-:W-:Y:S01]  /*4020*/  @!P0 FMUL.FTZ R3, R47, R42.reuse ;  /* 0x0000002a2f038220 */ /* 0x080fe20000410000 */
[----:B------:R-:W-:Y:S01]  /*4030*/  @!P0 LOP3.LUT R47, R25, 0xffff0000, RZ, 0xc0, !PT ;  /* 0xffff0000192f8812 */ /* 0x000fe200078ec0ff */
[----:B------:R-:W-:Y:S01]  /*4040*/  @!P0 FFMA.FTZ R151, R53, R42, -R151 ;  /* 0x0000002a35978223 */ /* 0x000fe20000010897 */
[----:B------:R-:W-:Y:S01]  /*4050*/  @!P0 LOP3.LUT R42, R24, 0xffff0000, RZ, 0xc0, !PT ;  /* 0xffff0000182a8812 */ /* 0x000fe200078ec0ff */
[----:B------:R-:W-:Y:S01]  /*4060*/  @!P0 IMAD.U32 R54, R59, 0x10000, RZ ;  /* 0x000100003b368824 */ /* 0x000fe200078e00ff */
[----:B------:R-:W-:Y:S01]  /*4070*/  @!P0 LOP3.LUT R45, R40, 0xffff0000, RZ, 0xc0, !PT ;  /* 0xffff0000282d8812 */ /* 0x000fe200078ec0ff */
[C---:B------:R-:W-:Y:S01]  /*4080*/  @!P0 IMAD.U32 R40, R43.reuse, 0x10000, RZ ;  /* 0x000100002b288824 */ /* 0x040fe200078e00ff */
[----:B------:R-:W-:Y:S01]  /*4090*/  @!P0 LOP3.LUT R43, R43, 0xffff0000, RZ, 0xc0, !PT ;  /* 0xffff00002b2b8812 */ /* 0x000fe200078ec0ff */
[C---:B------:R-:W-:Y:S01]  /*40a0*/  @!P0 FMUL.FTZ R177, R42.reuse, R51 ;  /* 0x000000332ab18220 */ /* 0x040fe20000410000 */
[----:B------:R-:W-:Y:S01]  /*40b0*/  @!P0 LOP3.LUT R59, R59, 0xffff0000, RZ, 0xc0, !PT ;  /* 0xffff00003b3b8812 */ /* 0x000fe200078ec0ff */
[-C--:B------:R-:W-:Y:S01]  /*40c0*/  @!P0 FMUL.FTZ R2, R42, R45.reuse ;  /* 0x0000002d2a028220 */ /* 0x080fe20000410000 */
[----:B------:R-:W-:Y:S01]  /*40d0*/  @!P0 LOP3.LUT R42, R26, 0xffff0000, RZ, 0xc0, !PT ;  /* 0xffff00001a2a8812 */ /* 0x000fe200078ec0ff */
[----:B------:R-:W-:Y:S02]  /*40e0*/  @!P0 FFMA.FTZ R177, R48, R45, -R177 ;  /* 0x0000002d30b18223 */ /* 0x000fe400000108b1 */
[----:B------:R-:W-:Y:S02]  /*40f0*/  @!P0 IMAD.U32 R45, R26, 0x10000, RZ ;  /* 0x000100001a2d8824 */ /* 0x000fe400078e00ff */
[C---:B------:R-:W-:Y:S01]  /*4100*/  @!P0 FMUL.FTZ R179, R42.reuse, R59 ;  /* 0x0000003b2ab38220 */ /* 0x040fe20000410000 */
[----:B------:R-:W-:Y:S01]  /*4110*/  @!P0 F2FP.BF16.PACK_AB R100, R177, R100 ;  /* 0x00000064b164823e */ /* 0x000fe200000010ff */
[----:B------:R-:W-:Y:S02]  /*4120*/  @!P0 FMUL.FTZ R178, R45, R54 ;  /* 0x000000362db28220 */ /* 0x000fe40000410000 */
[-C--:B------:R-:W-:Y:S01]  /*4130*/  @!P0 FMUL.FTZ R6, R42, R43.reuse ;  /* 0x0000002b2a068220 */ /* 0x080fe20000410000 */
[----:B------:R-:W-:Y:S01]  /*4140*/  @!P0 MOV R72, R100 ;  /* 0x0000006400488202 */ /* 0x000fe20000000f00 */
[----:B------:R-:W-:Y:S01]  /*4150*/  @!P0 IMAD.U32 R58, R63, 0x10000, RZ ;  /* 0x000100003f3a8824 */ /* 0x000fe200078e00ff */
[----:B------:R-:W-:Y:S01]  /*4160*/  @!P0 LOP3.LUT R42, R27, 0xffff0000, RZ, 0xc0, !PT ;  /* 0xffff00001b2a8812 */ /* 0x000fe200078ec0ff */
[----:B------:R-:W-:Y:S01]  /*4170*/  @!P0 FFMA.FTZ R179, R56, R43, -R179 ;  /* 0x0000002b38b38223 */ /* 0x000fe200000108b3 */
[----:B------:R-:W-:Y:S01]  /*4180*/  @!P0 LOP3.LUT R63, R63, 0xffff0000, RZ, 0xc0, !PT ;  /* 0xffff00003f3f8812 */ /* 0x000fe200078ec0ff */
[----:B------:R-:W-:Y:S02]  /*4190*/  @!P0 IMAD.U32 R43, R27, 0x10000, RZ ;  /* 0x000100001b2b8824 */ /* 0x000fe400078e00ff */
[C---:B------:R-:W-:Y:S02]  /*41a0*/  @!P0 FMUL.FTZ R176, R47.reuse, R52 ;  /* 0x000000342fb08220 */ /* 0x040fe40000410000 */
[----:B------:R-:W-:Y:S02]  /*41b0*/  @!P0 FMUL.FTZ R4, R47, R44 ;  /* 0x0000002c2f048220 */ /* 0x000fe40000410000 */
[-C--:B------:R-:W-:Y:S02]  /*41c0*/  @!P0 FMUL.FTZ R5, R45, R40.reuse ;  /* 0x000000282d058220 */ /* 0x080fe40000410000 */
[----:B------:R-:W-:Y:S02]  /*41d0*/  @!P0 FFMA.FTZ R178, R57, R40, -R178 ;  /* 0x0000002839b28223 */ /* 0x000fe400000108b2 */
[C---:B------:R-:W-:Y:S01]  /*41e0*/  @!P0 IMAD.U32 R40, R41.reuse, 0x10000, RZ ;  /* 0x0001000029288824 */ /* 0x040fe200078e00ff */
[----:B------:R-:W-:Y:S01]  /*41f0*/  @!P0 LOP3.LUT R41, R41, 0xffff0000, RZ, 0xc0, !PT ;  /* 0xffff000029298812 */ /* 0x000fe200078ec0ff */
[----:B------:R-:W-:Y:S01]  /*4200*/  @!P0 FFMA.FTZ R2, R51, R48, R2 ;  /* 0x0000003033028223 */ /* 0x000fe20000010002 */
[----:B------:R-:W-:Y:S01]  /*4210*/  @!P0 F2FP.BF16.PACK_AB R178, R179, R178 ;  /* 0x000000b2b3b2823e */ /* 0x000fe200000010ff */
[----:B------:R-:W-:Y:S02]  /*4220*/  @!P0 FMUL.FTZ R181, R43, R58 ;  /* 0x0000003a2bb58220 */ /* 0x000fe40000410000 */
[----:B------:R-:W-:Y:S01]  /*4230*/  @!P0 FMUL.FTZ R180, R42, R63 ;  /* 0x0000003f2ab48220 */ /* 0x000fe20000410000 */
[----:B------:R-:W-:Y:S01]  /*4240*/  @!P0 F2FP.BF16.PACK_AB R100, R2, R0 ;  /* 0x000000000264823e */ /* 0x000fe200000010ff */
[----:B------:R-:W-:Y:S02]  /*4250*/  @!P0 FFMA.FTZ R3, R50, R53, R3 ;  /* 0x0000003532038223 */ /* 0x000fe40000010003 */
[----:B------:R-:W-:Y:S02]  /*4260*/  @!P0 FFMA.FTZ R176, R55, R44, -R176 ;  /* 0x0000002c37b08223 */ /* 0x000fe400000108b0 */
[----:B------:R-:W-:Y:S02]  /*4270*/  @!P0 FFMA.FTZ R4, R52, R55, R4 ;  /* 0x0000003734048223 */ /* 0x000fe40000010004 */
[-C--:B------:R-:W-:Y:S01]  /*4280*/  @!P0 FFMA.FTZ R181, R61, R40.reuse, -R181 ;  /* 0x000000283db58223 */ /* 0x080fe200000108b5 */
[----:B------:R-:W-:Y:S01]  /*4290*/  @!P0 F2FP.BF16.PACK_AB R151, R176, R151 ;  /* 0x00000097b097823e */ /* 0x000fe200000010ff */
[----:B------:R-:W-:Y:S02]  /*42a0*/  @!P0 FFMA.FTZ R180, R60, R41, -R180 ;  /* 0x000000293cb48223 */ /* 0x000fe400000108b4 */
[----:B------:R-:W-:Y:S02]  /*42b0*/  @!P0 FMUL.FTZ R7, R43, R40 ;  /* 0x000000282b078220 */ /* 0x000fe40000410000 */
[----:B------:R-:W-:Y:S01]  /*42c0*/  @!P0 FFMA.FTZ R5, R54, R57, R5 ;  /* 0x0000003936058223 */ /* 0x000fe20000010005 */
[----:B------:R-:W-:Y:S01]  /*42d0*/  @!P0 F2FP.BF16.PACK_AB R181, R180, R181 ;  /* 0x000000b5b4b5823e */ /* 0x000fe200000010ff */
[----:B------:R-:W-:Y:S02]  /*42e0*/  @!P0 FMUL.FTZ R8, R42, R41 ;  /* 0x000000292a088220 */ /* 0x000fe40000410000 */
[----:B------:R-:W-:Y:S01]  /*42f0*/  @!P0 FFMA.FTZ R6, R59, R56, R6 ;  /* 0x000000383b068223 */ /* 0x000fe20000010006 */
[----:B------:R-:W-:Y:S01]  /*4300*/  @!P0 MOV R75, R181 ;  /* 0x000000b5004b8202 */ /* 0x000fe20000000f00 */
[----:B------:R-:W-:Y:S02]  /*4310*/  @!P0 FFMA.FTZ R7, R58, R61, R7 ;  /* 0x0000003d3a078223 */ /* 0x000fe40000010007 */
[----:B------:R-:W-:Y:S01]  /*4320*/  @!P0 FFMA.FTZ R8, R63, R60, R8 ;  /* 0x0000003c3f088223 */ /* 0x000fe20000010008 */
[----:B------:R-:W-:Y:S01]  /*4330*/  @!P0 F2FP.BF16.PACK_AB R176, R6, R5 ;  /* 0x0000000506b0823e */ /* 0x000fe200000010ff */
[----:B------:R-:W-:Y:S01]  /*4340*/  @!P0 IMAD.MOV.U32 R73, RZ, RZ, R151 ;  /* 0x000000ffff498224 */ /* 0x000fe200078e0097 */
[----:B------:R-:W-:Y:S01]  /*4350*/  @!P0 F2FP.BF16.PACK_AB R151, R4, R3 ;  /* 0x000000030497823e */ /* 0x000fe200000010ff */
[----:B------:R-:W-:Y:S01]  /*4360*/  @!P0 IMAD.MOV.U32 R74, RZ, RZ, R178 ;  /* 0x000000ffff4a8224 */ /* 0x000fe200078e00b2 */
[----:B------:R-:W-:Y:S01]  /*4370*/  @!P0 F2FP.BF16.PACK_AB R177, R8, R7 ;  /* 0x0000000708b1823e */ /* 0x000fe200000010ff */
[----:B------:R-:W-:Y:S01]  /*4380*/  @!P0 IMAD.MOV.U32 R24, RZ, RZ, R100 ;  /* 0x000000ffff188224 */ /* 0x000fe200078e0064 */
[----:B------:R-:W-:Y:S01]  /*4390*/  @!P0 MOV R26, R176 ;  /* 0x000000b0001a8202 */ /* 0x000fe20000000f00 */
[----:B------:R-:W-:Y:S01]  /*43a0*/  @!P0 IMAD.MOV.U32 R25, RZ, RZ, R151 ;  /* 0x000000ffff198224 */ /* 0x000fe200078e0097 */
[----:B------:R1:W-:Y:S01]  /*43b0*/  STG.E.128 [R174.64], R72 ;  /* 0x00000048ae007986 */ /* 0x0003e2000c101d06 */
[----:B------:R-:W-:Y:S07]  /*43c0*/  @!P0 IMAD.MOV.U32 R27, RZ, RZ, R177 ;  /* 0x000000ffff1b8224 */ /* 0x000fee00078e00b1 */
[----:B------:R1:W-:Y:S02]  /*43d0*/  @!P2 STG.E.128 [R172.64], R24 ;  /* 0x00000018ac00a986 */ /* 0x0003e4000c101d06 */
.L_x_75:
[----:B------:R-:W-:Y:S05]  /*43e0*/  BSYNC B0 ;  /* 0x0000000000007941 */ /* 0x000fea0003800000 */
.L_x_74:
[----:B------:R-:W-:Y:S01]  /*43f0*/  ISETP.GE.AND P0, PT, R13, c[0x0][0x1d4], PT ;  /* 0x000075000d007a0c */ /* 0x000fe20003f06270 */
[----:B------:R-:W-:Y:S01]  /*4400*/  @!UPT UIADD3 URZ, URZ, URZ, URZ ;  /* 0x0000003f3f3ff290 */ /* 0x000fe2000fffe03f */
[----:B------:R-:W-:Y:S11]  /*4410*/  BSSY B0, `(.L_x_76) ;  /* 0x0000071000007945 */ /* 0x000ff60003800000 */
[----:B------:R-:W-:-:S05]  /*4420*/  @P0 BRA `(.L_x_77) ;  /* 0x000006f000000947 */ /* 0x000fca0003800000 */
[----:B------:R-:W-:Y:S01]  /*4430*/  ISETP.GE.AND P2, PT, R132, c[0x0][0x1d4], PT ;  /* 0x0000750084007a0c */ /* 0x000fe20003f46270 */
[----:B-1----:R-:W1:Y:S01]  /*4440*/  LDS.128 R24, [R123+0x6100] ;  /* 0x006100007b187984 */ /* 0x002e620000000c00 */
[CC--:B------:R-:W-:Y:S04]  /*4450*/  IADD3 R63, P1, P0, R166.reuse, R149.reuse, R138 ;  /* 0x00000095a63f7210 */ /* 0x0c0fe8000783e08a */
[CC--:B------:R-:W-:Y:S03]  /*4460*/  IADD3.X R60, R105.reuse, R96.reuse, R128, P1, P0 ;  /* 0x00000060693c7210 */ /* 0x0c0fe60000fe0480 */
[----:B------:R-:W2:Y:S04]  /*4470*/  LDS.128 R56, [R125+0x6100] ;  /* 0x006100007d387984 */ /* 0x000ea80000000c00 */
[----:B------:R-:W-:Y:S04]  /*4480*/  @!P2 IADD3 R61, P1, P0, R166, R149, R132 ;  /* 0x00000095a63da210 */ /* 0x000fe8000783e084 */
[----:B------:R-:W-:Y:S02]  /*4490*/  @!P2 IADD3.X R54, R105, R96, R122, P1, P0 ;  /* 0x000000606936a210 */ /* 0x000fe40000fe047a */
[C---:B------:R-:W-:Y:S04]  /*44a0*/  LEA R72, P0, R63.reuse, c[0x0][0x1c8], 0x1 ;  /* 0x000072003f487a11 */ /* 0x040fe800078008ff */
[----:B------:R-:W-:Y:S02]  /*44b0*/  LEA.HI.X R73, R63, c[0x0][0x1cc], R60, 0x1, P0 ;  /* 0x000073003f497a11 */ /* 0x000fe400000f0c3c */
[C---:B------:R-:W-:Y:S04]  /*44c0*/  @!P2 LEA R60, P0, R61.reuse, c[0x0][0x1c8], 0x1 ;  /* 0x000072003d3caa11 */ /* 0x040fe800078008ff */
[----:B------:R-:W-:Y:S02]  /*44d0*/  @!P2 LEA.HI.X R61, R61, c[0x0][0x1cc], R54, 0x1, P0 ;  /* 0x000073003d3daa11 */ /* 0x000fe400000f0c36 */
[----:B------:R-:W-:Y:S11]  /*44e0*/  ISETP.GE.AND P0, PT, R13, c[0x0][0x27c], PT ;  /* 0x00009f000d007a0c */ /* 0x000ff60003f06270 */
[----:B------:R-:W-:Y:S02]  /*44f0*/  @!UPT UIADD3 URZ, URZ, URZ, URZ ;  /* 0x0000003f3f3ff290 */ /* 0x000fe4000fffe03f */
[----:B------:R-:W-:Y:S02]  /*4500*/  @!P0 SHF.R.U64 R30, R30, 0x10, R31 ;  /* 0x000000101e1e8819 */ /* 0x000fe4000000121f */
[----:B------:R-:W-:Y:S02]  /*4510*/  @!P0 SHF.R.U32.HI R45, RZ, 0x10, R71 ;  /* 0x00000010ff2d8819 */ /* 0x000fe40000011647 */
[----:B------:R-:W-:Y:S01]  /*4520*/  @!P0 PRMT R39, R39, 0x5410, R30 ;  /* 0x0000541027278816 */ /* 0x000fe2000000001e */
[----:B-1----:R-:W-:Y:S01]  /*4530*/  @!P0 IMAD.U32 R30, R24, 0x10000, RZ ;  /* 0x00010000181e8824 */ /* 0x002fe200078e00ff */
[----:B--2---:R-:W-:Y:S01]  /*4540*/  @!P0 LOP3.LUT R47, R57, 0xffff0000, RZ, 0xc0, !PT ;  /* 0xffff0000392f8812 */ /* 0x004fe200078ec0ff */
[----:B------:R-:W-:Y:S01]  /*4550*/  @!P0 IMAD.U32 R40, R56, 0x10000, RZ ;  /* 0x0001000038288824 */ /* 0x000fe200078e00ff */
[----:B------:R-:W-:Y:S01]  /*4560*/  @!P0 LOP3.LUT R55, R59, 0xffff0000, RZ, 0xc0, !PT ;  /* 0xffff00003b378812 */ /* 0x000fe200078ec0ff */
[----:B------:R-:W-:Y:S01]  /*4570*/  @!P0 IMAD.U32 R44, R57, 0x10000, RZ ;  /* 0x00010000392c8824 */ /* 0x000fe200078e00ff */
[C---:B------:R-:W-:Y:S01]  /*4580*/  @!P0 LOP3.LUT R51, R58.reuse, 0xffff0000, RZ, 0xc0, !PT ;  /* 0xffff00003a338812 */ /* 0x040fe200078ec0ff */
[----:B------:R-:W-:Y:S01]  /*4590*/  @!P0 IMAD.U32 R52, R59, 0x10000, RZ ;  /* 0x000100003b348824 */ /* 0x000fe200078e00ff */
[----:B------:R-:W-:Y:S01]  /*45a0*/  @!P0 SHF.R.U32.HI R41, RZ, 0x10, R31 ;  /* 0x00000010ff298819 */ /* 0x000fe2000001161f */
[----:B------:R-:W-:Y:S01]  /*45b0*/  @!P0 IMAD.U32 R48, R58, 0x10000, RZ ;  /* 0x000100003a308824 */ /* 0x000fe200078e00ff */
[----:B------:R-:W-:Y:S02]  /*45c0*/  @!P0 LOP3.LUT R31, R24, 0xffff0000, RZ, 0xc0, !PT ;  /* 0xffff0000181f8812 */ /* 0x000fe400078ec0ff */
[----:B------:R-:W-:Y:S02]  /*45d0*/  @!P0 PRMT R80, R80, 0x5410, R45 ;  /* 0x0000541050508816 */ /* 0x000fe4000000002d */
[----:B------:R-:W-:Y:S02]  /*45e0*/  @!P0 LOP3.LUT R45, R56, 0xffff0000, RZ, 0xc0, !PT ;  /* 0xffff0000382d8812 */ /* 0x000fe400078ec0ff */
[C---:B------:R-:W-:Y:S01]  /*45f0*/  @!P0 LOP3.LUT R53, R80.reuse, 0xffff0000, RZ, 0xc0, !PT ;  /* 0xffff000050358812 */ /* 0x040fe200078ec0ff */
[----:B------:R-:W-:Y:S01]  /*4600*/  @!P0 IMAD.U32 R50, R80, 0x10000, RZ ;  /* 0x0001000050328824 */ /* 0x000fe200078e00ff */
[----:B------:R-:W-:Y:S02]  /*4610*/  @!P0 SHF.R.U64 R28, R28, 0x10, R29 ;  /* 0x000000101c1c8819 */ /* 0x000fe4000000121d */
[----:B------:R-:W-:Y:S02]  /*4620*/  @!P0 SHF.R.U64 R43, R68, 0x10, R69 ;  /* 0x00000010442b8819 */ /* 0x000fe40000001245 */
[----:B------:R-:W-:Y:S02]  /*4630*/  @!P0 PRMT R37, R37, 0x5410, R28 ;  /* 0x0000541025258816 */ /* 0x000fe4000000001c */
[----:B------:R-:W-:Y:S02]  /*4640*/  @!P0 SHF.R.U32.HI R29, RZ, 0x10, R29 ;  /* 0x00000010ff1d8819 */ /* 0x000fe4000001161d */
[C---:B------:R-:W-:Y:S02]  /*4650*/  @!P0 LOP3.LUT R28, R37.reuse, 0xffff0000, RZ, 0xc0, !PT ;  /* 0xffff0000251c8812 */ /* 0x040fe400078ec0ff */
[----:B------:R-:W-:Y:S02]  /*4660*/  @!P0 PRMT R82, R82, 0x5410, R43 ;  /* 0x0000541052528816 */ /* 0x000fe4000000002b */
[----:B------:R-:W-:Y:S01]  /*4670*/  @!P0 PRMT R36, R36, 0x5410, R29 ;  /* 0x0000541024248816 */ /* 0x000fe2000000001d */
[----:B------:R-:W-:Y:S01]  /*4680*/  @!P0 IMAD.U32 R29, R37, 0x10000, RZ ;  /* 0x00010000251d8824 */ /* 0x000fe200078e00ff */
[C---:B------:R-:W-:Y:S01]  /*4690*/  @!P0 LOP3.LUT R42, R82.reuse, 0xffff0000, RZ, 0xc0, !PT ;  /* 0xffff0000522a8812 */ /* 0x040fe200078ec0ff */
[----:B------:R-:W-:Y:S01]  /*46a0*/  @!P0 IMAD.U32 R43, R82, 0x10000, RZ ;  /* 0x00010000522b8824 */ /* 0x000fe200078e00ff */
[----:B------:R-:W-:Y:S01]  /*46b0*/  @!P0 PRMT R38, R38, 0x5410, R41 ;  /* 0x0000541026268816 */ /* 0x000fe20000000029 */
[C---:B------:R-:W-:Y:S01]  /*46c0*/  @!P0 FMUL.FTZ R0, R30.reuse, R29 ;  /* 0x0000001d1e008220 */ /* 0x040fe20000410000 */
[----:B------:R-:W-:Y:S01]  /*46d0*/  @!P0 SHF.R.U32.HI R68, RZ, 0x10, R69 ;  /* 0x00000010ff448819 */ /* 0x000fe20000011645 */
[----:B------:R-:W-:Y:S01]  /*46e0*/  @!P0 FMUL.FTZ R54, R30, R43 ;  /* 0x0000002b1e368220 */ /* 0x000fe20000410000 */
[----:B------:R-:W-:Y:S01]  /*46f0*/  @!P0 SHF.R.U64 R70, R70, 0x10, R71 ;  /* 0x0000001046468819 */ /* 0x000fe20000001247 */
[----:B------:R-:W-:Y:S01]  /*4700*/  @!P0 FMUL.FTZ R63, R31, R42 ;  /* 0x0000002a1f3f8220 */ /* 0x000fe20000410000 */
[----:B------:R-:W-:Y:S01]  /*4710*/  @!P0 PRMT R81, R81, 0x5410, R68 ;  /* 0x0000541051518816 */ /* 0x000fe20000000044 */
[----:B------:R-:W-:Y:S01]  /*4720*/  @!P0 FFMA.FTZ R0, R43, R40, R0 ;  /* 0x000000282b008223 */ /* 0x000fe20000010000 */
[----:B------:R-:W-:Y:S01]  /*4730*/  @!P0 PRMT R79, R79, 0x5410, R70 ;  /* 0x000054104f4f8816 */ /* 0x000fe20000000046 */
[-C--:B------:R-:W-:Y:S01]  /*4740*/  @!P0 FMUL.FTZ R2, R31, R28.reuse ;  /* 0x0000001c1f028220 */ /* 0x080fe20000410000 */
[----:B------:R-:W-:Y:S01]  /*4750*/  @!P0 LOP3.LUT R31, R25, 0xffff0000, RZ, 0xc0, !PT ;  /* 0xffff0000191f8812 */ /* 0x000fe200078ec0ff */
[----:B------:R-:W-:Y:S01]  /*4760*/  @!P0 FFMA.FTZ R54, R40, R29, -R54 ;  /* 0x0000001d28368223 */ /* 0x000fe20000010836 */
[----:B------:R-:W-:Y:S01]  /*4770*/  @!P0 LOP3.LUT R43, R81, 0xffff0000, RZ, 0xc0, !PT ;  /* 0xffff0000512b8812 */ /* 0x000fe200078ec0ff */
[----:B------:R-:W-:Y:S01]  /*4780*/  @!P0 IMAD.U32 R30, R25, 0x10000, RZ ;  /* 0x00010000191e8824 */ /* 0x000fe200078e00ff */
[----:B------:R-:W-:Y:S01]  /*4790*/  @!P0 SHF.L.U32 R40, R81, 0x10, RZ ;  /* 0x0000001051288819 */ /* 0x000fe200000006ff */
[----:B------:R-:W-:Y:S01]  /*47a0*/  @!P0 FFMA.FTZ R63, R45, R28, -R63 ;  /* 0x0000001c2d3f8223 */ /* 0x000fe2000001083f */
[C---:B------:R-:W-:Y:S01]  /*47b0*/  @!P0 LOP3.LUT R28, R36.reuse, 0xffff0000, RZ, 0xc0, !PT ;  /* 0xffff0000241c8812 */ /* 0x040fe200078ec0ff */
[----:B------:R-:W-:Y:S01]  /*47c0*/  @!P0 IMAD.U32 R29, R36, 0x10000, RZ ;  /* 0x00010000241d8824 */ /* 0x000fe200078e00ff */
[----:B------:R-:W-:Y:S01]  /*47d0*/  @!P0 LOP3.LUT R49, R79, 0xffff0000, RZ, 0xc0, !PT ;  /* 0xffff00004f318812 */ /* 0x000fe200078ec0ff */
[----:B------:R-:W-:Y:S01]  /*47e0*/  @!P0 FMUL.FTZ R75, R31, R43 ;  /* 0x0000002b1f4b8220 */ /* 0x000fe20000410000 */
[----:B------:R-:W-:Y:S01]  /*47f0*/  @!P0 F2FP.BF16.PACK_AB R54, R63, R54 ;  /* 0x000000363f36823e */ /* 0x000fe200000010ff */
[C---:B------:R-:W-:Y:S02]  /*4800*/  @!P0 FMUL.FTZ R74, R30.reuse, R40 ;  /* 0x000000281e4a8220 */ /* 0x040fe40000410000 */
[-C--:B------:R-:W-:Y:S01]  /*4810*/  @!P0 FMUL.FTZ R3, R30, R29.reuse ;  /* 0x0000001d1e038220 */ /* 0x080fe20000410000 */
[----:B------:R-:W-:Y:S01]  /*4820*/  @!P0 MOV R56, R54 ;  /* 0x0000003600388202 */ /* 0x000fe20000000f00 */
[-C--:B------:R-:W-:Y:S01]  /*4830*/  @!P0 FMUL.FTZ R4, R31, R28.reuse ;  /* 0x0000001c1f048220 */ /* 0x080fe20000410000 */
[----:B------:R-:W-:Y:S01]  /*4840*/  @!P0 LOP3.LUT R31, R27, 0xffff0000, RZ, 0xc0, !PT ;  /* 0xffff00001b1f8812 */ /* 0x000fe200078ec0ff */
[----:B------:R-:W-:Y:S01]  /*4850*/  @!P0 FFMA.FTZ R75, R47, R28, -R75 ;  /* 0x0000001c2f4b8223 */ /* 0x000fe2000001084b */
[----:B------:R-:W-:Y:S01]  /*4860*/  @!P0 LOP3.LUT R28, R38, 0xffff0000, RZ, 0xc0, !PT ;  /* 0xffff0000261c8812 */ /* 0x000fe200078ec0ff */
[----:B------:R-:W-:Y:S02]  /*4870*/  @!P0 IMAD.U32 R30, R27, 0x10000, RZ ;  /* 0x000100001b1e8824 */ /* 0x000fe400078e00ff */
[----:B------:R-:W-:Y:S01]  /*4880*/  @!P0 FFMA.FTZ R74, R44, R29, -R74 ;  /* 0x0000001d2c4a8223 */ /* 0x000fe2000001084a */
[----:B------:R-:W-:Y:S01]  /*4890*/  @!P0 SHF.L.U32 R29, R38, 0x10, RZ ;  /* 0x00000010261d8819 */ /* 0x000fe200000006ff */
[----:B------:R-:W-:Y:S02]  /*48a0*/  @!P0 FMUL.FTZ R100, R30, R50 ;  /* 0x000000321e648220 */ /* 0x000fe40000410000 */
[----:B------:R-:W-:Y:S01]  /*48b0*/  @!P0 FMUL.FTZ R151, R31, R53 ;  /* 0x000000351f978220 */ /* 0x000fe20000410000 */
[----:B------:R-:W-:Y:S01]  /*48c0*/  @!P0 F2FP.BF16.PACK_AB R75, R75, R74 ;  /* 0x0000004a4b4b823e */ /* 0x000fe200000010ff */
[-C--:B------:R-:W-:Y:S01]  /*48d0*/  @!P0 FMUL.FTZ R8, R31, R28.reuse ;  /* 0x0000001c1f088220 */ /* 0x080fe20000410000 */
[----:B------:R-:W-:Y:S01]  /*48e0*/  @!P0 LOP3.LUT R31, R26, 0xffff0000, RZ, 0xc0, !PT ;  /* 0xffff00001a1f8812 */ /* 0x000fe200078ec0ff */
[-C--:B------:R-:W-:Y:S02]  /*48f0*/  @!P0 FMUL.FTZ R7, R30, R29.reuse ;  /* 0x0000001d1e078220 */ /* 0x080fe40000410000 */
[----:B------:R-:W-:Y:S02]  /*4900*/  @!P0 IMAD.U32 R30, R26, 0x10000, RZ ;  /* 0x000100001a1e8824 */ /* 0x000fe400078e00ff */
[----:B------:R-:W-:Y:S02]  /*4910*/  @!P0 IMAD.U32 R46, R79, 0x10000, RZ ;  /* 0x000100004f2e8824 */ /* 0x000fe400078e00ff */
[----:B------:R-:W-:Y:S02]  /*4920*/  @!P0 FFMA.FTZ R100, R52, R29, -R100 ;  /* 0x0000001d34648223 */ /* 0x000fe40000010864 */
[----:B------:R-:W-:Y:S02]  /*4930*/  @!P0 IMAD.U32 R29, R39, 0x10000, RZ ;  /* 0x00010000271d8824 */ /* 0x000fe400078e00ff */
[----:B------:R-:W-:Y:S01]  /*4940*/  @!P0 FFMA.FTZ R151, R55, R28, -R151 ;  /* 0x0000001c37978223 */ /* 0x000fe20000010897 */
[----:B------:R-:W-:Y:S01]  /*4950*/  @!P0 LOP3.LUT R28, R39, 0xffff0000, RZ, 0xc0, !PT ;  /* 0xffff0000271c8812 */ /* 0x000fe200078ec0ff */
[----:B------:R-:W-:Y:S02]  /*4960*/  @!P0 FMUL.FTZ R173, R30, R46 ;  /* 0x0000002e1ead8220 */ /* 0x000fe40000410000 */
[----:B------:R-:W-:Y:S01]  /*4970*/  @!P0 FMUL.FTZ R172, R31, R49 ;  /* 0x000000311fac8220 */ /* 0x000fe20000410000 */
[----:B------:R-:W-:Y:S01]  /*4980*/  @!P0 F2FP.BF16.PACK_AB R100, R151, R100 ;  /* 0x000000649764823e */ /* 0x000fe200000010ff */
[----:B------:R-:W-:Y:S02]  /*4990*/  @!P0 FFMA.FTZ R2, R42, R45, R2 ;  /* 0x0000002d2a028223 */ /* 0x000fe40000010002 */
[-C--:B------:R-:W-:Y:S02]  /*49a0*/  @!P0 FMUL.FTZ R5, R30, R29.reuse ;  /* 0x0000001d1e058220 */ /* 0x080fe40000410000 */
[----:B------:R-:W-:Y:S01]  /*49b0*/  @!P0 FFMA.FTZ R3, R40, R44, R3 ;  /* 0x0000002c28038223 */ /* 0x000fe20000010003 */
[----:B------:R-:W-:Y:S01]  /*49c0*/  @!P0 F2FP.BF16.PACK_AB R54, R2, R0 ;  /* 0x000000000236823e */ /* 0x000fe200000010ff */
[----:B------:R-:W-:Y:S02]  /*49d0*/  @!P0 FFMA.FTZ R173, R48, R29, -R173 ;  /* 0x0000001d30ad8223 */ /* 0x000fe400000108ad */
[-C--:B------:R-:W-:Y:S02]  /*49e0*/  @!P0 FMUL.FTZ R6, R31, R28.reuse ;  /* 0x0000001c1f068220 */ /* 0x080fe40000410000 */
[----:B------:R-:W-:Y:S02]  /*49f0*/  @!P0 FFMA.FTZ R172, R51, R28, -R172 ;  /* 0x0000001c33ac8223 */ /* 0x000fe400000108ac */
[----:B------:R-:W-:Y:S02]  /*4a00*/  @!P0 FFMA.FTZ R4, R43, R47, R4 ;  /* 0x0000002f2b048223 */ /* 0x000fe40000010004 */
[----:B------:R-:W-:Y:S01]  /*4a10*/  @!P0 FFMA.FTZ R5, R46, R48, R5 ;  /* 0x000000302e058223 */ /* 0x000fe20000010005 */
[----:B------:R-:W-:Y:S01]  /*4a20*/  @!P0 F2FP.BF16.PACK_AB R173, R172, R173 ;  /* 0x000000adacad823e */ /* 0x000fe200000010ff */
[----:B------:R-:W-:Y:S01]  /*4a30*/  @!P0 FFMA.FTZ R6, R49, R51, R6 ;  /* 0x0000003331068223 */ /* 0x000fe20000010006 */
[----:B------:R-:W-:Y:S01]  /*4a40*/  @!P0 F2FP.BF16.PACK_AB R63, R4, R3 ;  /* 0x00000003043f823e */ /* 0x000fe200000010ff */
[----:B------:R-:W-:Y:S02]  /*4a50*/  @!P0 FFMA.FTZ R7, R50, R52, R7 ;  /* 0x0000003432078223 */ /* 0x000fe40000010007 */
[----:B------:R-:W-:Y:S01]  /*4a60*/  @!P0 FFMA.FTZ R8, R53, R55, R8 ;  /* 0x0000003735088223 */ /* 0x000fe20000010008 */
[----:B------:R-:W-:Y:S01]  /*4a70*/  @!P0 F2FP.BF16.PACK_AB R74, R6, R5 ;  /* 0x00000005064a823e */ /* 0x000fe200000010ff */
[----:B------:R-:W-:Y:S01]  /*4a80*/  @!P0 IMAD.MOV.U32 R57, RZ, RZ, R75 ;  /* 0x000000ffff398224 */ /* 0x000fe200078e004b */
[----:B------:R-:W-:Y:S01]  /*4a90*/  @!P0 MOV R25, R63 ;  /* 0x0000003f00198202 */ /* 0x000fe20000000f00 */
[----:B------:R-:W-:Y:S01]  /*4aa0*/  @!P0 IMAD.MOV.U32 R58, RZ, RZ, R173 ;  /* 0x000000ffff3a8224 */ /* 0x000fe200078e00ad */
[----:B------:R-:W-:Y:S01]  /*4ab0*/  @!P0 F2FP.BF16.PACK_AB R75, R8, R7 ;  /* 0x00000007084b823e */ /* 0x000fe200000010ff */
[----:B------:R-:W-:Y:S02]  /*4ac0*/  @!P0 IMAD.MOV.U32 R59, RZ, RZ, R100 ;  /* 0x000000ffff3b8224 */ /* 0x000fe400078e0064 */
[----:B------:R-:W-:Y:S02]  /*4ad0*/  @!P0 IMAD.MOV.U32 R24, RZ, RZ, R54 ;  /* 0x000000ffff188224 */ /* 0x000fe400078e0036 */
[----:B------:R-:W-:Y:S01]  /*4ae0*/  @!P0 IMAD.MOV.U32 R26, RZ, RZ, R74 ;  /* 0x000000ffff1a8224 */ /* 0x000fe200078e004a */
[----:B------:R1:W-:Y:S01]  /*4af0*/  STG.E.128 [R72.64], R56 ;  /* 0x0000003848007986 */ /* 0x0003e2000c101d06 */
[----:B------:R-:W-:Y:S07]  /*4b00*/  @!P0 IMAD.MOV.U32 R27, RZ, RZ, R75 ;  /* 0x000000ffff1b8224 */ /* 0x000fee00078e004b */
[----:B------:R1:W-:Y:S02]  /*4b10*/  @!P2 STG.E.128 [R60.64], R24 ;  /* 0x000000183c00a986 */ /* 0x0003e4000c101d06 */
.L_x_77:
[----:B------:R-:W-:Y:S05]  /*4b20*/  BSYNC B0 ;  /* 0x0000000000007941 */ /* 0x000fea0003800000 */
.L_x_76:
[----:B------:R-:W-:Y:S11]  /*4b30*/  ISETP.GE.AND P0, PT, R12, c[0x0][0x1d4], PT ;  /* 0x000075000c007a0c */ /* 0x000ff60003f06270 */
[----:B------:R-:W-:Y:S02]  /*4b40*/  @!UPT UIADD3 URZ, URZ, URZ, URZ ;  /* 0x0000003f3f3ff290 */ /* 0x000fe4000fffe03f */
[----:B------:R-:W-:-:S05]  /*4b50*/  @P0 BRA `(.L_x_61) ;  /* 0x0000087000000947 */ /* 0x000fca0003800000 */
[----:B-1----:R-:W-:Y:S01]  /*4b60*/  IADD3 R58, P1, P0, R166, R149, R137 ;  /* 0x00000095a63a7210 */ /* 0x002fe2000783e089 */
[----:B------:R-:W1:Y:S03]  /*4b70*/  LDS.128 R24, [R119+0x6100] ;  /* 0x0061000077187984 */ /* 0x000e660000000c00 */
[----:B------:R-:W-:Y:S02]  /*4b80*/  IADD3.X R57, R105, R96, R126, P1, P0 ;  /* 0x0000006069397210 */ /* 0x000fe40000fe047e */
[----:B------:R-:W-:Y:S02]  /*4b90*/  ISETP.GE.AND P0, PT, R12, c[0x0][0x27c], PT ;  /* 0x00009f000c007a0c */ /* 0x000fe40003f06270 */
[C---:B------:R-:W-:Y:S01]  /*4ba0*/  LEA R56, P1, R58.reuse, c[0x0][0x1c8], 0x1 ;  /* 0x000072003a387a11 */ /* 0x040fe200078208ff */
[----:B------:R-:W2:Y:S03]  /*4bb0*/  LDS.128 R52, [R121+0x6100] ;  /* 0x0061000079347984 */ /* 0x000ea60000000c00 */
[----:B------:R-:W-:Y:S02]  /*4bc0*/  LEA.HI.X R57, R58, c[0x0][0x1cc], R57, 0x1, P1 ;  /* 0x000073003a397a11 */ /* 0x000fe400008f0c39 */
[----:B------:R-:W-:Y:S05]  /*4bd0*/  ISETP.GE.AND P1, PT, R131, c[0x0][0x1d4], PT ;  /* 0x0000750083007a0c */ /* 0x000fea0003f26270 */
[----:B------:R-:W-:Y:S02]  /*4be0*/  @!P0 SHF.R.U32.HI R39, RZ, 0x10, R65 ;  /* 0x00000010ff278819 */ /* 0x000fe40000011641 */
[----:B------:R-:W-:Y:S02]  /*4bf0*/  @!P0 SHF.R.U64 R20, R20, 0x10, R21 ;  /* 0x0000001014148819 */ /* 0x000fe40000001215 */
[----:B------:R-:W-:Y:S02]  /*4c00*/  @!P0 PRMT R78, R78, 0x5410, R39 ;  /* 0x000054104e4e8816 */ /* 0x000fe40000000027 */
[----:B------:R-:W-:Y:S02]  /*4c10*/  @!P0 PRMT R33, R33, 0x5410, R20 ;  /* 0x0000541021218816 */ /* 0x000fe40000000014 */
[C---:B------:R-:W-:Y:S01]  /*4c20*/  @!P0 LOP3.LUT R42, R78.reuse, 0xffff0000, RZ, 0xc0, !PT ;  /* 0xffff00004e2a8812 */ /* 0x040fe200078ec0ff */
[----:B------:R-:W-:Y:S01]  /*4c30*/  @!P0 IMAD.U32 R40, R78, 0x10000, RZ ;  /* 0x000100004e288824 */ /* 0x000fe200078e00ff */
[----:B------:R-:W-:Y:S02]  /*4c40*/  @!P0 SHF.R.U32.HI R29, RZ, 0x10, R21 ;  /* 0x00000010ff1d8819 */ /* 0x000fe40000011615 */
[----:B------:R-:W-:Y:S02]  /*4c50*/  @!P0 SHF.R.U32.HI R21, RZ, 0x10, R23 ;  /* 0x00000010ff158819 */ /* 0x000fe40000011617 */
[----:B------:R-:W-:Y:S02]  /*4c60*/  @!P0 PRMT R32, R32, 0x5410, R29 ;  /* 0x0000541020208816 */ /* 0x000fe4000000001d */
[----:B------:R-:W-:Y:S01]  /*4c70*/  @!P0 PRMT R34, R34, 0x5410, R21 ;  /* 0x0000541022228816 */ /* 0x000fe20000000015 */
[----:B------:R-:W-:Y:S01]  /*4c80*/  @!P0 IMAD.U32 R21, R33, 0x10000, RZ ;  /* 0x0001000021158824 */ /* 0x000fe200078e00ff */
[----:B------:R-:W-:Y:S01]  /*4c90*/  @!P0 SHF.R.U32.HI R37, RZ, 0x10, R67 ;  /* 0x00000010ff258819 */ /* 0x000fe20000011643 */
[C---:B------:R-:W-:Y:S01]  /*4ca0*/  @!P0 IMAD.U32 R20, R32.reuse, 0x10000, RZ ;  /* 0x0001000020148824 */ /* 0x040fe200078e00ff */
[----:B------:R-:W-:Y:S01]  /*4cb0*/  @!P0 LOP3.LUT R32, R32, 0xffff0000, RZ, 0xc0, !PT ;  /* 0xffff000020208812 */ /* 0x000fe200078ec0ff */
[C---:B-1----:R-:W-:Y:S01]  /*4cc0*/  @!P0 IMAD.U32 R31, R26.reuse, 0x10000, RZ ;  /* 0x000100001a1f8824 */ /* 0x042fe200078e00ff */
[----:B------:R-:W-:Y:S02]  /*4cd0*/  @!P0 LOP3.LUT R29, R26, 0xffff0000, RZ, 0xc0, !PT ;  /* 0xffff00001a1d8812 */ /* 0x000fe400078ec0ff */
[----:B------:R-:W-:Y:S01]  /*4ce0*/  @!P0 SHF.R.U64 R22, R22, 0x10, R23 ;  /* 0x0000001016168819 */ /* 0x000fe20000001217 */
[----:B------:R-:W-:Y:S01]  /*4cf0*/  @!P0 IMAD.U32 R23, R25, 0x10000, RZ ;  /* 0x0001000019178824 */ /* 0x000fe200078e00ff */
[----:B------:R-:W-:Y:S02]  /*4d00*/  @!P0 PRMT R62, R62, 0x5410, R37 ;  /* 0x000054103e3e8816 */ /* 0x000fe40000000025 */
[----:B------:R-:W-:Y:S01]  /*4d10*/  @!P0 PRMT R35, R35, 0x5410, R22 ;  /* 0x0000541023238816 */ /* 0x000fe20000000016 */
[----:B--2---:R-:W-:Y:S01]  /*4d20*/  @!P0 IMAD.U32 R41, R53, 0x10000, RZ ;  /* 0x0001000035298824 */ /* 0x004fe200078e00ff */
[C---:B------:R-:W-:Y:S01]  /*4d30*/  @!P0 SHF.L.U32 R36, R52.reuse, 0x10, RZ ;  /* 0x0000001034248819 */ /* 0x040fe200000006ff */
[----:B------:R-:W-:Y:S01]  /*4d40*/  @!P0 FMUL.FTZ R58, R23, R40 ;  /* 0x00000028173a8220 */ /* 0x000fe20000410000 */
[----:B------:R-:W-:Y:S01]  /*4d50*/  @!P0 LOP3.LUT R39, R52, 0xffff0000, RZ, 0xc0, !PT ;  /* 0xffff000034278812 */ /* 0x000fe200078ec0ff */
[----:B------:R-:W-:Y:S01]  /*4d60*/  @!P0 IMAD.U32 R22, R24, 0x10000, RZ ;  /* 0x0001000018168824 */ /* 0x000fe200078e00ff */
[----:B------:R-:W-:Y:S01]  /*4d70*/  @!P0 LOP3.LUT R43, R53, 0xffff0000, RZ, 0xc0, !PT ;  /* 0xffff0000352b8812 */ /* 0x000fe200078ec0ff */
[-C--:B------:R-:W-:Y:S01]  /*4d80*/  @!P0 FMUL.FTZ R3, R23, R20.reuse ;  /* 0x0000001417038220 */ /* 0x080fe20000410000 */
[----:B------:R-:W-:Y:S01]  /*4d90*/  @!P0 LOP3.LUT R47, R54, 0xffff0000, RZ, 0xc0, !PT ;  /* 0xffff0000362f8812 */ /* 0x000fe200078ec0ff */
[----:B------:R-:W-:Y:S01]  /*4da0*/  @!P0 FFMA.FTZ R58, R41, R20, -R58 ;  /* 0x00000014293a8223 */ /* 0x000fe2000001083a */
[----:B------:R-:W-:Y:S01]  /*4db0*/  @!P0 SHF.R.U64 R64, R64, 0x10, R65 ;  /* 0x0000001040408819 */ /* 0x000fe20000001241 */
[----:B------:R-:W-:Y:S01]  /*4dc0*/  @!P0 FMUL.FTZ R0, R22, R21 ;  /* 0x0000001516008220 */ /* 0x000fe20000410000 */
[----:B------:R-:W-:Y:S01]  /*4dd0*/  @!P0 SHF.L.U32 R49, R55, 0x10, RZ ;  /* 0x0000001037318819 */ /* 0x000fe200000006ff */
[----:B------:R-:W-:Y:S01]  /*4de0*/  @!P0 IMAD.U32 R45, R54, 0x10000, RZ ;  /* 0x00010000362d8824 */ /* 0x000fe200078e00ff */
[----:B------:R-:W-:Y:S01]  /*4df0*/  @!P0 PRMT R77, R77, 0x5410, R64 ;  /* 0x000054104d4d8816 */ /* 0x000fe20000000040 */
[----:B------:R-:W-:Y:S01]  /*4e00*/  @!P0 IMAD.U32 R30, R35, 0x10000, RZ ;  /* 0x00010000231e8824 */ /* 0x000fe200078e00ff */
[----:B------:R-:W-:Y:S02]  /*4e10*/  @!P0 LOP3.LUT R51, R55, 0xffff0000, RZ, 0xc0, !PT ;  /* 0xffff000037338812 */ /* 0x000fe400078ec0ff */
[----:B------:R-:W-:Y:S01]  /*4e20*/  @!P0 LOP3.LUT R20, R33, 0xffff0000, RZ, 0xc0, !PT ;  /* 0xffff000021148812 */ /* 0x000fe200078ec0ff */
[----:B------:R-:W-:Y:S01]  /*4e30*/  @!P0 IMAD.U32 R37, R77, 0x10000, RZ ;  /* 0x000100004d258824 */ /* 0x000fe200078e00ff */
[----:B------:R-:W-:Y:S01]  /*4e40*/  @!P0 SHF.R.U64 R67, R66, 0x10, R67 ;  /* 0x0000001042438819 */ /* 0x000fe20000001243 */
[----:B------:R-:W-:Y:S01]  /*4e50*/  @!P0 FMUL.FTZ R5, R31, R30 ;  /* 0x0000001e1f058220 */ /* 0x000fe20000410000 */
[----:B------:R-:W-:Y:S01]  /*4e60*/  @!P0 LOP3.LUT R28, R35, 0xffff0000, RZ, 0xc0, !PT ;  /* 0xffff0000231c8812 */ /* 0x000fe200078ec0ff */
[----:B------:R-:W-:Y:S01]  /*4e70*/  @!P0 FMUL.FTZ R59, R22, R37 ;  /* 0x00000025163b8220 */ /* 0x000fe20000410000 */
[----:B------:R-:W-:Y:S01]  /*4e80*/  @!P0 LOP3.LUT R23, R24, 0xffff0000, RZ, 0xc0, !PT ;  /* 0xffff000018178812 */ /* 0x000fe200078ec0ff */
[----:B------:R-:W-:Y:S01]  /*4e90*/  @!P0 IMAD.U32 R22, R34, 0x10000, RZ ;  /* 0x0001000022168824 */ /* 0x000fe200078e00ff */
[----:B------:R-:W-:Y:S01]  /*4ea0*/  @!P0 LOP3.LUT R38, R77, 0xffff0000, RZ, 0xc0, !PT ;  /* 0xffff00004d268812 */ /* 0x000fe200078ec0ff */
[----:B------:R-:W-:Y:S01]  /*4eb0*/  @!P0 FFMA.FTZ R59, R36, R21, -R59 ;  /* 0x00000015243b8223 */ /* 0x000fe2000001083b */
[----:B------:R-:W-:Y:S01]  /*4ec0*/  @!P0 PRMT R76, R76, 0x5410, R67 ;  /* 0x000054104c4c8816 */ /* 0x000fe20000000043 */
[----:B------:R-:W-:Y:S01]  /*4ed0*/  @!P0 FMUL.FTZ R2, R23, R20 ;  /* 0x0000001417028220 */ /* 0x000fe20000410000 */
[----:B------:R-:W-:Y:S01]  /*4ee0*/  @!P0 LOP3.LUT R33, R25, 0xffff0000, RZ, 0xc0, !PT ;  /* 0xffff000019218812 */ /* 0x000fe200078ec0ff */
[----:B------:R-:W-:Y:S01]  /*4ef0*/  @!P0 FMUL.FTZ R60, R23, R38 ;  /* 0x00000026173c8220 */ /* 0x000fe20000410000 */
[C---:B------:R-:W-:Y:S01]  /*4f00*/  @!P0 LOP3.LUT R46, R76.reuse, 0xffff0000, RZ, 0xc0, !PT ;  /* 0xffff00004c2e8812 */ /* 0x040fe200078ec0ff */
[----:B------:R-:W-:Y:S01]  /*4f10*/  @!P0 IMAD.U32 R44, R76, 0x10000, RZ ;  /* 0x000100004c2c8824 */ /* 0x000fe200078e00ff */
[C---:B------:R-:W-:Y:S01]  /*4f20*/  @!P0 LOP3.LUT R21, R27.reuse, 0xffff0000, RZ, 0xc0, !PT ;  /* 0xffff00001b158812 */ /* 0x040fe200078ec0ff */
[----:B------:R-:W-:Y:S01]  /*4f30*/  @!P0 IMAD.U32 R23, R27, 0x10000, RZ ;  /* 0x000100001b178824 */ /* 0x000fe200078e00ff */
[C---:B------:R-:W-:Y:S01]  /*4f40*/  @!P0 SHF.L.U32 R48, R62.reuse, 0x10, RZ ;  /* 0x000000103e308819 */ /* 0x040fe200000006ff */
[----:B------:R-:W-:Y:S01]  /*4f50*/  @!P0 FFMA.FTZ R60, R39, R20, -R60 ;  /* 0x00000014273c8223 */ /* 0x000fe2000001083c */
[----:B------:R-:W-:Y:S01]  /*4f60*/  @!P0 LOP3.LUT R50, R62, 0xffff0000, RZ, 0xc0, !PT ;  /* 0xffff00003e328812 */ /* 0x000fe200078ec0ff */
[----:B------:R-:W-:Y:S01]  /*4f70*/  @!P0 FMUL.FTZ R69, R33, R42 ;  /* 0x0000002a21458220 */ /* 0x000fe20000410000 */
[----:B------:R-:W-:Y:S01]  /*4f80*/  @!P0 LOP3.LUT R20, R34, 0xffff0000, RZ, 0xc0, !PT ;  /* 0xffff000022148812 */ /* 0x000fe200078ec0ff */
[----:B------:R-:W-:Y:S01]  /*4f90*/  @!P0 FMUL.FTZ R70, R31, R44 ;  /* 0x0000002c1f468220 */ /* 0x000fe20000410000 */
[----:B------:R-:W-:Y:S01]  /*4fa0*/  @!P0 F2FP.BF16.PACK_AB R59, R60, R59 ;  /* 0x0000003b3c3b823e */ /* 0x000fe200000010ff */
[----:B------:R-:W-:Y:S02]  /*4fb0*/  @!P0 FMUL.FTZ R63, R29, R46 ;  /* 0x0000002e1d3f8220 */ /* 0x000fe40000410000 */
[----:B------:R-:W-:Y:S01]  /*4fc0*/  @!P0 FMUL.FTZ R68, R23, R48 ;  /* 0x0000003017448220 */ /* 0x000fe20000410000 */
[----:B------:R-:W-:Y:S01]  /*4fd0*/  @!P0 MOV R52, R59 ;  /* 0x0000003b00348202 */ /* 0x000fe20000000f00 */
[----:B------:R-:W-:Y:S02]  /*4fe0*/  @!P0 FMUL.FTZ R61, R21, R50 ;  /* 0x00000032153d8220 */ /* 0x000fe40000410000 */
[----:B------:R-:W-:Y:S02]  /*4ff0*/  @!P0 FFMA.FTZ R69, R43, R32, -R69 ;  /* 0x000000202b458223 */ /* 0x000fe40000010845 */
[----:B------:R-:W-:Y:S02]  /*5000*/  @!P0 FFMA.FTZ R70, R45, R30, -R70 ;  /* 0x0000001e2d468223 */ /* 0x000fe40000010846 */
[----:B------:R-:W-:Y:S01]  /*5010*/  @!P0 FFMA.FTZ R63, R47, R28, -R63 ;  /* 0x0000001c2f3f8223 */ /* 0x000fe2000001083f */
[----:B------:R-:W-:Y:S01]  /*5020*/  @!P0 F2FP.BF16.PACK_AB R58, R69, R58 ;  /* 0x0000003a453a823e */ /* 0x000fe200000010ff */
[----:B------:R-:W-:Y:S02]  /*5030*/  @!P0 FFMA.FTZ R68, R49, R22, -R68 ;  /* 0x0000001631448223 */ /* 0x000fe40000010844 */
[----:B------:R-:W-:Y:S01]  /*5040*/  @!P0 FFMA.FTZ R61, R51, R20, -R61 ;  /* 0x00000014333d8223 */ /* 0x000fe2000001083d */
[----:B------:R-:W-:Y:S01]  /*5050*/  @!P0 F2FP.BF16.PACK_AB R70, R63, R70 ;  /* 0x000000463f46823e */ /* 0x000fe200000010ff */
[----:B------:R-:W-:Y:S02]  /*5060*/  @!P0 IMAD.MOV.U32 R53, RZ, RZ, R58 ;  /* 0x000000ffff358224 */ /* 0x000fe400078e003a */
[----:B------:R-:W-:Y:S01]  /*5070*/  @!P0 FFMA.FTZ R0, R37, R36, R0 ;  /* 0x0000002425008223 */ /* 0x000fe20000010000 */
[----:B------:R-:W-:Y:S01]  /*5080*/  @!P0 F2FP.BF16.PACK_AB R61, R61, R68 ;  /* 0x000000443d3d823e */ /* 0x000fe200000010ff */
[----:B------:R-:W-:Y:S02]  /*5090*/  @!P0 IMAD.MOV.U32 R54, RZ, RZ, R70 ;  /* 0x000000ffff368224 */ /* 0x000fe400078e0046 */
[----:B------:R-:W-:Y:S01]  /*50a0*/  @!P0 FMUL.FTZ R4, R33, R32 ;  /* 0x0000002021048220 */ /* 0x000fe20000410000 */
[----:B------:R-:W-:Y:S01]  /*50b0*/  @!P0 MOV R55, R61 ;  /* 0x0000003d00378202 */ /* 0x000fe20000000f00 */
[----:B------:R-:W-:Y:S02]  /*50c0*/  @!P0 FFMA.FTZ R2, R38, R39, R2 ;  /* 0x0000002726028223 */ /* 0x000fe40000010002 */
[----:B------:R-:W-:Y:S02]  /*50d0*/  @!P0 FFMA.FTZ R3, R40, R41, R3 ;  /* 0x0000002928038223 */ /* 0x000fe40000010003 */
[----:B------:R-:W-:Y:S01]  /*50e0*/  @!P0 FMUL.FTZ R6, R29, R28 ;  /* 0x0000001c1d068220 */ /* 0x000fe20000410000 */
[----:B------:R1:W-:Y:S01]  /*50f0*/  STG.E.128 [R56.64], R52 ;  /* 0x0000003438007986 */ /* 0x0003e2000c101d06 */
[----:B------:R-:W-:Y:S01]  /*5100*/  @!P0 FFMA.FTZ R4, R42, R43, R4 ;  /* 0x0000002b2a048223 */ /* 0x000fe20000010004 */
[----:B------:R-:W-:Y:S01]  /*5110*/  @!P0 F2FP.BF16.PACK_AB R58, R2, R0 ;  /* 0x00000000023a823e */ /* 0x000fe200000010ff */
[----:B------:R-:W-:Y:S02]  /*5120*/  @!P0 FMUL.FTZ R7, R23, R22 ;  /* 0x0000001617078220 */ /* 0x000fe40000410000 */
[----:B------:R-:W-:Y:S02]  /*5130*/  @!P0 FFMA.FTZ R5, R44, R45, R5 ;  /* 0x0000002d2c058223 */ /* 0x000fe40000010005 */
[----:B------:R-:W-:Y:S02]  /*5140*/  @!P0 FMUL.FTZ R8, R21, R20 ;  /* 0x0000001415088220 */ /* 0x000fe40000410000 */
[----:B------:R-:W-:Y:S02]  /*5150*/  @!P0 FFMA.FTZ R6, R46, R47, R6 ;  /* 0x0000002f2e068223 */ /* 0x000fe40000010006 */
[----:B------:R-:W-:Y:S02]  /*5160*/  @!P0 FFMA.FTZ R7, R48, R49, R7 ;  /* 0x0000003130078223 */ /* 0x000fe40000010007 */
[----:B------:R-:W-:Y:S02]  /*5170*/  @!P0 FFMA.FTZ R8, R50, R51, R8 ;  /* 0x0000003332088223 */ /* 0x000fe40000010008 */
[----:B------:R-:W-:Y:S03]  /*5180*/  @!P0 IMAD.MOV.U32 R24, RZ, RZ, R58 ;  /* 0x000000ffff188224 */ /* 0x000fe600078e003a */
[----:B------:R-:W-:Y:S05]  /*5190*/  @!P0 F2FP.BF16.PACK_AB R59, R8, R7 ;  /* 0x00000007083b823e */ /* 0x000fea00000010ff */
[----:B------:R-:W-:Y:S01]  /*51a0*/  @!P0 IMAD.MOV.U32 R27, RZ, RZ, R59 ;  /* 0x000000ffff1b8224 */ /* 0x000fe200078e003b */
[----:B-1----:R-:W-:Y:S02]  /*51b0*/  @!P0 F2FP.BF16.PACK_AB R57, R4, R3 ;  /* 0x000000030439823e */ /* 0x002fe400000010ff */
[----:B------:R-:W-:Y:S03]  /*51c0*/  @!P0 F2FP.BF16.PACK_AB R56, R6, R5 ;  /* 0x000000050638823e */ /* 0x000fe600000010ff */
[----:B------:R-:W-:Y:S01]  /*51d0*/  @!P0 IMAD.MOV.U32 R25, RZ, RZ, R57 ;  /* 0x000000ffff198224 */ /* 0x000fe200078e0039 */
[----:B------:R-:W-:Y:S01]  /*51e0*/  @!P0 MOV R26, R56 ;  /* 0x00000038001a8202 */ /* 0x000fe20000000f00 */
[----:B------:R-:W-:-:S05]  /*51f0*/  @P1 BRA `(.L_x_61) ;  /* 0x000001d000001947 */ /* 0x000fca0003800000 */
[----:B------:R-:W-:Y:S04]  /*5200*/  IADD3 R149, P1, P0, R166, R149, R131 ;  /* 0x00000095a6957210 */ /* 0x000fe8000783e083 */
[----:B------:R-:W-:Y:S02]  /*5210*/  IADD3.X R96, R105, R96, R120, P1, P0 ;  /* 0x0000006069607210 */ /* 0x000fe40000fe0478 */
[C---:B------:R-:W-:Y:S04]  /*5220*/  LEA R2, P0, R149.reuse, c[0x0][0x1c8], 0x1 ;  /* 0x0000720095027a11 */ /* 0x040fe800078008ff */
[----:B------:R-:W-:Y:S05]  /*5230*/  LEA.HI.X R3, R149, c[0x0][0x1cc], R96, 0x1, P0 ;  /* 0x0000730095037a11 */ /* 0x000fea00000f0c60 */
[----:B------:R1:W-:Y:S01]  /*5240*/  STG.E.128 [R2.64], R24 ;  /* 0x0000001802007986 */ /* 0x0003e2000c101d06 */
[----:B------:R-:W-:-:S05]  /*5250*/  BRA `(.L_x_61) ;  /* 0x0000017000007947 */ /* 0x000fca0003800000 */
.L_x_57:
[----:B------:R-:W-:Y:S05]  /*5260*/  IMAD R0, R141, -0x40, R150 ;  /* 0xffffffc08d007824 */ /* 0x000fea00078e0296 */
[----:B------:R-:W-:Y:S04]  /*5270*/  IMNMX R0, R0, 0x40, PT ;  /* 0x0000004000007817 */ /* 0x000fe80003800200 */
[----:B------:R-:W-:Y:S11]  /*5280*/  ISETP.GE.AND P0, PT, R145, R0, PT ;  /* 0x000000009100720c */ /* 0x000ff60003f06270 */
[----:B------:R-:W-:Y:S02]  /*5290*/  @!UPT UIADD3 URZ, URZ, URZ, URZ ;  /* 0x0000003f3f3ff290 */ /* 0x000fe4000fffe03f */
[----:B------:R-:W-:-:S05]  /*52a0*/  @P0 BRA `(.L_x_61) ;  /* 0x0000012000000947 */ /* 0x000fca0003800000 */
[----:B------:R-:W-:Y:S02]  /*52b0*/  ISETP.GE.AND P0, PT, R18, c[0x0][0x1d4], PT ;  /* 0x0000750012007a0c */ /* 0x000fe40003f06270 */
[----:B------:R-:W-:Y:S02]  /*52c0*/  ISETP.GE.AND P1, PT, R12, c[0x0][0x1d4], PT ;  /* 0x000075000c007a0c */ /* 0x000fe40003f26270 */
[----:B------:R-:W-:Y:S09]  /*52d0*/  ISETP.GE.AND P2, PT, R13, c[0x0][0x1d4], PT ;  /* 0x000075000d007a0c */ /* 0x000ff20003f46270 */
[----:B------:R-:W1:Y:S04]  /*52e0*/  @!P0 LDS.128 R4, [R135+0x6000] ;  /* 0x0060000087048984 */ /* 0x000e680000000c00 */
[----:B------:R-:W2:Y:S04]  /*52f0*/  @!P1 LDS.128 R28, [R135+0x8000] ;  /* 0x00800000871c9984 */ /* 0x000ea80000000c00 */
[----:B------:R-:W3:Y:S04]  /*5300*/  @!P2 LDS.128 R32, [R134+0x6000] ;  /* 0x006000008620a984 */ /* 0x000ee80000000c00 */
[----:B-1----:R-:W-:Y:S01]  /*5310*/  @!P0 STG.E.128 [R72.64], R4 ;  /* 0x0000000448008986 */ /* 0x002fe2000c101d06 */
[----:B------:R-:W-:Y:S03]  /*5320*/  ISETP.GE.AND P0, PT, R144, c[0x0][0x1d4], PT ;  /* 0x0000750090007a0c */ /* 0x000fe60003f06270 */
[----:B--2---:R-:W-:Y:S01]  /*5330*/  @!P1 STG.E.128 [R72.64+0x80], R28 ;  /* 0x0000801c48009986 */ /* 0x004fe2000c101d06 */
[----:B------:R-:W-:Y:S03]  /*5340*/  ISETP.GE.AND P1, PT, R143, c[0x0][0x1d4], PT ;  /* 0x000075008f007a0c */ /* 0x000fe60003f26270 */
[----:B---3--:R-:W-:Y:S06]  /*5350*/  @!P2 STG.E.128 [R72.64+0x40], R32 ;  /* 0x000040204800a986 */ /* 0x008fec000c101d06 */
[----:B------:R-:W1:Y:S04]  /*5360*/  @!P0 LDS.128 R24, [R134+0x8000] ;  /* 0x0080000086188984 */ /* 0x000e680000000c00 */
[----:B------:R-:W2:Y:S04]  /*5370*/  @!P1 LDS.128 R20, [R135+0xa000] ;  /* 0x00a0000087149984 */ /* 0x000ea80000000c00 */
[----:B-1----:R-:W-:Y:S01]  /*5380*/  @!P0 STG.E.128 [R72.64+0xc0], R24 ;  /* 0x0000c01848008986 */ /* 0x002fe2000c101d06 */
[----:B------:R-:W-:Y:S03]  /*5390*/  ISETP.GE.AND P0, PT, R142, c[0x0][0x1d4], PT ;  /* 0x000075008e007a0c */ /* 0x000fe60003f06270 */
[----:B--2---:R-:W-:Y:S10]  /*53a0*/  @!P1 STG.E.128 [R72.64+0x100], R20 ;  /* 0x0001001448009986 */ /* 0x004ff4000c101d06 */
[----:B------:R-:W1:Y:S04]  /*53b0*/  @!P0 LDS.128 R4, [R134+0xa000] ;  /* 0x00a0000086048984 */ /* 0x000e680000000c00 */
[----:B-1----:R1:W-:Y:S02]  /*53c0*/  @!P0 STG.E.128 [R72.64+0x140], R4 ;  /* 0x0001400448008986 */ /* 0x0023e4000c101d06 */
.L_x_61:
[----:B------:R-:W-:Y:S05]  /*53d0*/  BSYNC B1 ;  /* 0x0000000000017941 */ /* 0x000fea0003800000 */
.L_x_56:
[C---:B-1----:R-:W-:Y:S01]  /*53e0*/  IMAD.SHL.U32 R3, R141.reuse, 0x40, RZ ;  /* 0x000000408d037824 */ /* 0x042fe200078e00ff */
[----:B------:R-:W-:Y:S01]  /*53f0*/  SHF.L.U64.HI R89, R141, 0x6, R89 ;  /* 0x000000068d597819 */ /* 0x000fe20000010259 */
[----:B------:R-:W-:Y:S02]  /*5400*/  BSSY B0, `(.L_x_78) ;  /* 0x0000047000007945 */ /* 0x000fe40003800000 */
[----:B------:R-:W-:Y:S01]  /*5410*/  IMAD.IADD R0, R102, 0x1, -R3 ;  /* 0x0000000166007824 */ /* 0x000fe200078e0a03 */
[----:B------:R-:W-:Y:S04]  /*5420*/  IADD3 R5, P1, R3, R104, RZ ;  /* 0x0000006803057210 */ /* 0x000fe80007f3e0ff */
[C---:B------:R-:W-:Y:S01]  /*5430*/  ISETP.GE.AND P0, PT, R0.reuse, 0x21, PT ;  /* 0x000000210000780c */ /* 0x040fe20003f06270 */
[----:B------:R-:W-:Y:S11]  /*5440*/  IMAD.X R2, R89, 0x1, R103, P1 ;  /* 0x0000000159027824 */ /* 0x000ff600008e0667 */
[----:B------:R-:W-:Y:S01]  /*5450*/  @!UPT UIADD3 URZ, URZ, URZ, URZ ;  /* 0x0000003f3f3ff290 */ /* 0x000fe2000fffe03f */
[----:B------:R-:W-:Y:S04]  /*5460*/  @P0 IADD3 R7, P1, R5, 0x20, RZ ;  /* 0x0000002005070810 */ /* 0x000fe80007f3e0ff */
[----:B------:R-:W-:Y:S02]  /*5470*/  @P0 IADD3.X R4, RZ, R2, RZ, P1, !PT ;  /* 0x00000002ff040210 */ /* 0x000fe40000ffe4ff */
[----:B------:R-:W-:Y:S02]  /*5480*/  ISETP.GE.AND P1, PT, R0, 0x1, PT ;  /* 0x000000010000780c */ /* 0x000fe40003f26270 */
[----:B------:R-:W-:Y:S01]  /*5490*/  IADD3 R0, -R3, R150, RZ ;  /* 0x0000009603007210 */ /* 0x000fe20007ffe1ff */
[----:B------:R-:W-:Y:S03]  /*54a0*/  @P0 IMAD R4, R4, c[0x0][0x258], RZ ;  /* 0x0000960004040a24 */ /* 0x000fe600078e02ff */
[----:B------:R-:W-:Y:S01]  /*54b0*/  IMNMX R0, R0, 0x40, PT ;  /* 0x0000004000007817 */ /* 0x000fe20003800200 */
[----:B------:R-:W-:Y:S06]  /*54c0*/  @P0 IMAD R4, R7, c[0x0][0x25c], R4 ;  /* 0x0000970007040a24 */ /* 0x000fec00078e0204 */
[----:B------:R-:W-:Y:S02]  /*54d0*/  @P1 IMAD.MOV.U32 R100, RZ, RZ, R162 ;  /* 0x000000ffff641224 */ /* 0x000fe400078e00a2 */
[----:B------:R-:W-:Y:S02]  /*54e0*/  @P1 IMAD R2, R2, c[0x0][0x258], RZ ;  /* 0x0000960002021a24 */ /* 0x000fe400078e02ff */
[C---:B-----5:R-:W-:Y:S01]  /*54f0*/  @P1 IMAD.WIDE.U32 R20, R5.reuse, c[0x0][0x258], R100 ;  /* 0x0000960005141a25 */ /* 0x060fe200078e0064 */
[----:B------:R-:W-:Y:S03]  /*5500*/  @P0 MOV R100, R162 ;  /* 0x000000a200640202 */ /* 0x000fe60000000f00 */
[----:B------:R-:W-:Y:S01]  /*5510*/  @P1 IMAD R2, R5, c[0x0][0x25c], R2 ;  /* 0x0000970005021a24 */ /* 0x000fe200078e0202 */
[C---:B------:R-:W-:Y:S03]  /*5520*/  @P1 LEA R22, P2, R20.reuse, c[0x0][0x250], 0x1 ;  /* 0x0000940014161a11 */ /* 0x040fe600078408ff */
[----:B------:R-:W-:Y:S05]  /*5530*/  @P1 IMAD.IADD R2, R21, 0x1, R2 ;  /* 0x0000000115021824 */ /* 0x000fea00078e0202 */
[----:B------:R-:W-:Y:S01]  /*5540*/  @P1 LEA.HI.X R23, R20, c[0x0][0x254], R2, 0x1, P2 ;  /* 0x0000950014171a11 */ /* 0x000fe200010f0c02 */
[----:B------:R-:W-:Y:S04]  /*5550*/  @P0 IMAD.WIDE.U32 R20, R7, c[0x0][0x258], R100 ;  /* 0x0000960007140a25 */ /* 0x000fe800078e0064 */
[----:B------:R-:W-:Y:S01]  /*5560*/  @!PT LDS RZ, [RZ] ;  /* 0x00000000fffff984 */ /* 0x000fe20000000800 */
[----:B------:R-:W-:Y:S01]  /*5570*/  @!PT LDS RZ, [RZ] ;  /* 0x00000000fffff984 */ /* 0x000fe20000000800 */
[----:B------:R-:W-:Y:S01]  /*5580*/  @!PT LDS RZ, [RZ] ;  /* 0x00000000fffff984 */ /* 0x000fe20000000800 */
[----:B------:R1:W-:Y:S01]  /*5590*/  @P1 LDGSTS.E.BYPASS.LTC128B.128 [R140+0x100], [R22.64], !P5 ;  /* 0x00100000168c1fae */ /* 0x0003e2000e901d46 */
[----:B------:R-:W-:Y:S01]  /*55a0*/  @P0 IMAD.IADD R4, R21, 0x1, R4 ;  /* 0x0000000115040824 */ /* 0x000fe200078e0204 */
[C---:B------:R-:W-:Y:S02]  /*55b0*/  @P0 LEA R6, P2, R20.reuse, c[0x0][0x250], 0x1 ;  /* 0x0000940014060a11 */ /* 0x040fe400078408ff */
[----:B------:R1:W-:Y:S02]  /*55c0*/  @P1 LDGSTS.E.BYPASS.LTC128B.128 [R140+0x2100], [R22.64+0x80], !P4 ;  /* 0x02100080168c1fae */ /* 0x0003e4000e101d46 */
[----:B------:R-:W-:Y:S02]  /*55d0*/  @P0 LEA.HI.X R7, R20, c[0x0][0x254], R4, 0x1, P2 ;  /* 0x0000950014070a11 */ /* 0x000fe400010f0c04 */
[----:B------:R1:W-:Y:S04]  /*55e0*/  @P1 LDGSTS.E.BYPASS.LTC128B.128 [R140+0x4100], [R22.64+0x100], !P3 ;  /* 0x04100100168c1fae */ /* 0x0003e8000d901d46 */
[----:B------:R1:W-:Y:S04]  /*55f0*/  @P0 LDGSTS.E.BYPASS.LTC128B.128 [R140+0x1100], [R6.64], !P5 ;  /* 0x01100000068c0fae */ /* 0x0003e8000e901d46 */
[----:B------:R1:W-:Y:S04]  /*5600*/  @P0 LDGSTS.E.BYPASS.LTC128B.128 [R140+0x3100], [R6.64+0x80], !P4 ;  /* 0x03100080068c0fae */ /* 0x0003e8000e101d46 */
[----:B------:R1:W-:Y:S01]  /*5610*/  @P0 LDGSTS.E.BYPASS.LTC128B.128 [R140+0x5100], [R6.64+0x100], !P3 ;  /* 0x05100100068c0fae */ /* 0x0003e2000d901d46 */
[----:B------:R-:W-:Y:S03]  /*5620*/  ISETP.GE.AND P0, PT, R145, R0, PT ;  /* 0x000000009100720c */ /* 0x000fe60003f06270 */
[----:B------:R-:W0:Y:S01]  /*5630*/  LDGDEPBAR ;  /* 0x00000000000079af */ /* 0x000e220000000000 */
[----:B------:R-:W-:Y:S04]  /*5640*/  DEPBAR.LE SB0, 0x0 ;  /* 0x000080000000791a */ /* 0x000fe80000000000 */
[----:B------:R-:W-:Y:S06]  /*5650*/  BAR.SYNC.DEFER_BLOCKING 0x0 ;  /* 0x0000000000007b1d */ /* 0x000fec0000010000 */
[----:B------:R-:W-:-:S05]  /*5660*/  @P0 BRA `(.L_x_79) ;  /* 0x0000020000000947 */ /* 0x000fca0003800000 */
[----:B-1----:R-:W-:Y:S01]  /*5670*/  IADD3 R3, P0, R3, R99, RZ ;  /* 0x0000006303037210 */ /* 0x002fe20007f1e0ff */
[----:B------:R-:W-:Y:S01]  /*5680*/  IMAD.MOV.U32 R96, RZ, RZ, R160 ;  /* 0x000000ffff607224 */ /* 0x000fe200078e00a0 */
[----:B------:R-:W-:Y:S03]  /*5690*/  ISETP.GE.AND P1, PT, R18, c[0x0][0x1d4], PT ;  /* 0x0000750012007a0c */ /* 0x000fe60003f26270 */
[----:B------:R-:W-:Y:S02]  /*56a0*/  IMAD.X R0, R89, 0x1, R98, P0 ;  /* 0x0000000159007824 */ /* 0x000fe400000e0662 */
[C---:B------:R-:W-:Y:S04]  /*56b0*/  IMAD.WIDE.U32 R20, R3.reuse, c[0x0][0x208], R96 ;  /* 0x0000820003147a25 */ /* 0x040fe800078e0060 */
[----:B------:R-:W-:Y:S01]  /*56c0*/  IMAD R0, R0, c[0x0][0x208], RZ ;  /* 0x0000820000007a24 */ /* 0x000fe200078e02ff */
[C---:B------:R-:W-:Y:S03]  /*56d0*/  LEA R2, P0, R20.reuse, c[0x0][0x1f8], 0x1 ;  /* 0x00007e0014027a11 */ /* 0x040fe600078008ff */
[----:B------:R-:W1:Y:S01]  /*56e0*/  @!P1 LDS.128 R4, [R135] ;  /* 0x0000000087049984 */ /* 0x000e620000000c00 */
[----:B------:R-:W-:Y:S04]  /*56f0*/  IMAD R0, R3, c[0x0][0x20c], R0 ;  /* 0x0000830003007a24 */ /* 0x000fe800078e0200 */
[----:B------:R-:W-:Y:S05]  /*5700*/  IMAD.IADD R0, R21, 0x1, R0 ;  /* 0x0000000115007824 */ /* 0x000fea00078e0200 */
[----:B------:R-:W-:Y:S02]  /*5710*/  LEA.HI.X R3, R20, c[0x0][0x1fc], R0, 0x1, P0 ;  /* 0x00007f0014037a11 */ /* 0x000fe400000f0c00 */
[----:B------:R-:W-:Y:S11]  /*5720*/  ISETP.GE.AND P0, PT, R13, c[0x0][0x1d4], PT ;  /* 0x000075000d007a0c */ /* 0x000ff60003f06270 */
[----:B------:R-:W-:Y:S02]  /*5730*/  @!UPT UIADD3 URZ, URZ, URZ, URZ ;  /* 0x0000003f3f3ff290 */ /* 0x000fe4000fffe03f */
[----:B------:R-:W2:Y:S04]  /*5740*/  @!P0 LDS.128 R32, [R134] ;  /* 0x0000000086208984 */ /* 0x000ea80000000c00 */
[----:B-1----:R-:W-:Y:S01]  /*5750*/  @!P1 STG.E.128 [R2.64], R4 ;  /* 0x0000000402009986 */ /* 0x002fe2000c101d06 */
[----:B------:R-:W-:Y:S11]  /*5760*/  ISETP.GE.AND P1, PT, R12, c[0x0][0x1d4], PT ;  /* 0x000075000c007a0c */ /* 0x000ff60003f26270 */
[----:B------:R-:W-:Y:S02]  /*5770*/  @!UPT UIADD3 URZ, URZ, URZ, URZ ;  /* 0x0000003f3f3ff290 */ /* 0x000fe4000fffe03f */
[----:B------:R-:W1:Y:S04]  /*5780*/  @!P1 LDS.128 R28, [R135+0x2000] ;  /* 0x00200000871c9984 */ /* 0x000e680000000c00 */
[----:B--2---:R-:W-:Y:S01]  /*5790*/  @!P0 STG.E.128 [R2.64+0x40], R32 ;  /* 0x0000402002008986 */ /* 0x004fe2000c101d06 */
[----:B------:R-:W-:Y:S11]  /*57a0*/  ISETP.GE.AND P0, PT, R144, c[0x0][0x1d4], PT ;  /* 0x0000750090007a0c */ /* 0x000ff60003f06270 */
[----:B------:R-:W-:Y:S02]  /*57b0*/  @!UPT UIADD3 URZ, URZ, URZ, URZ ;  /* 0x0000003f3f3ff290 */ /* 0x000fe4000fffe03f */
[----:B------:R-:W2:Y:S04]  /*57c0*/  @!P0 LDS.128 R24, [R134+0x2000] ;  /* 0x0020000086188984 */ /* 0x000ea80000000c00 */
[----:B-1----:R-:W-:Y:S01]  /*57d0*/  @!P1 STG.E.128 [R2.64+0x80], R28 ;  /* 0x0000801c02009986 */ /* 0x002fe2000c101d06 */
[----:B------:R-:W-:Y:S11]  /*57e0*/  ISETP.GE.AND P1, PT, R143, c[0x0][0x1d4], PT ;  /* 0x000075008f007a0c */ /* 0x000ff60003f26270 */
[----:B------:R-:W-:Y:S02]  /*57f0*/  @!UPT UIADD3 URZ, URZ, URZ, URZ ;  /* 0x0000003f3f3ff290 */ /* 0x000fe4000fffe03f */
[----:B------:R-:W1:Y:S04]  /*5800*/  @!P1 LDS.128 R20, [R135+0x4000] ;  /* 0x0040000087149984 */ /* 0x000e680000000c00 */
[----:B--2---:R-:W-:Y:S01]  /*5810*/  @!P0 STG.E.128 [R2.64+0xc0], R24 ;  /* 0x0000c01802008986 */ /* 0x004fe2000c101d06 */
[----:B------:R-:W-:Y:S11]  /*5820*/  ISETP.GE.AND P0, PT, R142, c[0x0][0x1d4], PT ;  /* 0x000075008e007a0c */ /* 0x000ff60003f06270 */
[----:B------:R-:W-:Y:S02]  /*5830*/  @!UPT UIADD3 URZ, URZ, URZ, URZ ;  /* 0x0000003f3f3ff290 */ /* 0x000fe4000fffe03f */
[----:B------:R-:W2:Y:S04]  /*5840*/  @!P0 LDS.128 R4, [R134+0x4000] ;  /* 0x0040000086048984 */ /* 0x000ea80000000c00 */
[----:B-1----:R1:W-:Y:S04]  /*5850*/  @!P1 STG.E.128 [R2.64+0x100], R20 ;  /* 0x0001001402009986 */ /* 0x0023e8000c101d06 */
[----:B--2---:R1:W-:Y:S02]  /*5860*/  @!P0 STG.E.128 [R2.64+0x140], R4 ;  /* 0x0001400402008986 */ /* 0x0043e4000c101d06 */
.L_x_79:
[----:B-1----:R-:W-:Y:S05]  /*5870*/  BSYNC B0 ;  /* 0x0000000000007941 */ /* 0x002fea0003800000 */
.L_x_78:
[C---:B------:R-:W-:Y:S02]  /*5880*/  ISETP.GT.AND P0, PT, R141.reuse, R106, PT ;  /* 0x0000006a8d00720c */ /* 0x040fe40003f04270 */
[----:B------:R-:W-:Y:S11]  /*5890*/  IADD3 R141, R141, -0x1, RZ ;  /* 0xffffffff8d8d7810 */ /* 0x000ff60007ffe0ff */
[----:B------:R-:W-:Y:S01]  /*58a0*/  @P0 SHF.R.S32.HI R2, RZ, 0x1f, R141 ;  /* 0x0000001fff020819 */ /* 0x000fe2000001148d */
[----:B------:R-:W-:Y:S02]  /*58b0*/  @P0 IMAD R0, R108, R141, RZ ;  /* 0x0000008d6c000224 */ /* 0x000fe400078e02ff */
[----:B------:R-:W-:Y:S02]  /*58c0*/  @P0 IMAD.MOV.U32 R4, RZ, RZ, R164 ;  /* 0x000000ffff040224 */ /* 0x000fe400078e00a4 */
[----:B------:R-:W-:Y:S02]  /*58d0*/  @P0 IMAD.MOV.U32 R5, RZ, RZ, R171 ;  /* 0x000000ffff050224 */ /* 0x000fe400078e00ab */
[-C--:B------:R-:W-:Y:S02]  /*58e0*/  @P0 IMAD R0, R2, R109.reuse, R0 ;  /* 0x0000006d02000224 */ /* 0x080fe400078e0200 */
[----:B------:R-:W-:Y:S04]  /*58f0*/  @P0 IMAD.WIDE.U32 R4, R141, R109, R4 ;  /* 0x0000006d8d040225 */ /* 0x000fe800078e0004 */
[----:B------:R-:W-:Y:S01]  /*5900*/  @P0 IMAD.IADD R0, R5, 0x1, R0 ;  /* 0x0000000105000824 */ /* 0x000fe200078e0200 */
[C---:B------:R-:W-:Y:S04]  /*5910*/  @P0 LEA R6, P1, R4.reuse, c[0x0][0x220], 0x1 ;  /* 0x0000880004060a11 */ /* 0x040fe800078208ff */
[----:B------:R-:W-:Y:S02]  /*5920*/  @P0 LEA.HI.X R7, R4, c[0x0][0x224], R0, 0x1, P1 ;  /* 0x0000890004070a11 */ /* 0x000fe400008f0c00 */
[C---:B------:R-:W-:Y:S03]  /*5930*/  @P0 LEA R2, P1, R118.reuse, R6, 0x1 ;  /* 0x0000000676020211 */ /* 0x040fe600078208ff */
[----:B------:R-:W-:Y:S01]  /*5940*/  @!PT LDS RZ, [RZ] ;  /* 0x00000000fffff984 */ /* 0x000fe20000000800 */
[----:B------:R-:W-:Y:S01]  /*5950*/  @!PT LDS RZ, [RZ] ;  /* 0x00000000fffff984 */ /* 0x000fe20000000800 */
[----:B------:R-:W-:Y:S01]  /*5960*/  @!PT LDS RZ, [RZ] ;  /* 0x00000000fffff984 */ /* 0x000fe20000000800 */
[----:B------:R1:W-:Y:S01]  /*5970*/  @P0 LDGSTS.E.BYPASS.LTC128B.128 [R140+0x6100], [R6.64], !P5 ;  /* 0x06100000068c0fae */ /* 0x0003e2000e901d46 */
[----:B------:R-:W-:Y:S03]  /*5980*/  @P0 LEA.HI.X R3, R118, R7, R117, 0x1, P1 ;  /* 0x0000000776030211 */ /* 0x000fe600008f0c75 */
[----:B------:R1:W-:Y:S04]  /*5990*/  @P0 LDGSTS.E.BYPASS.LTC128B.128 [R140+0x8100], [R6.64+0x80], !P4 ;  /* 0x08100080068c0fae */ /* 0x0003e8000e101d46 */
[----:B------:R1:W-:Y:S04]  /*59a0*/  @P0 LDGSTS.E.BYPASS.LTC128B.128 [R140+0xa100], [R6.64+0x100], !P3 ;  /* 0x0a100100068c0fae */ /* 0x0003e8000d901d46 */
[----:B------:R1:W-:Y:S04]  /*59b0*/  @P0 LDGSTS.E.BYPASS.LTC128B.128 [R140+0x7100], [R2.64], !P5 ;  /* 0x07100000028c0fae */ /* 0x0003e8000e901d46 */
[----:B------:R1:W-:Y:S04]  /*59c0*/  @P0 LDGSTS.E.BYPASS.LTC128B.128 [R140+0x9100], [R2.64+0x80], !P4 ;  /* 0x09100080028c0fae */ /* 0x0003e8000e101d46 */
[----:B------:R1:W-:Y:S04]  /*59d0*/  @P0 LDGSTS.E.BYPASS.LTC128B.128 [R140+0xb100], [R2.64+0x100], !P3 ;  /* 0x0b100100028c0fae */ /* 0x0003e8000d901d46 */
[----:B------:R-:W0:Y:S01]  /*59e0*/  LDGDEPBAR ;  /* 0x00000000000079af */ /* 0x000e220000000000 */
[----:B------:R-:W-:-:S05]  /*59f0*/  @P0 BRA `(.L_x_80) ;  /* 0xffffbfc000000947 */ /* 0x000fca000383ffff */
[----:B------:R-:W-:Y:S06]  /*5a00*/  BAR.SYNC.DEFER_BLOCKING 0x0 ;  /* 0x0000000000007b1d */ /* 0x000fec0000010000 */
.L_x_55:
[----:B-1----:R-:W-:Y:S01]  /*5a10*/  ISETP.GE.AND P0, PT, R83, 0x1, PT ;  /* 0x000000015300780c */ /* 0x002fe20003f06270 */
[----:B------:R-:W-:Y:S01]  /*5a20*/  IMAD.IADD R147, R146, 0x1, R147 ;  /* 0x0000000192937824 */ /* 0x000fe200078e0293 */
[----:B------:R-:W-:Y:S01]  /*5a30*/  PLOP3.LUT P2, PT, PT, PT, PT, 0x80, 0x0 ;  /* 0x000000000000781c */ /* 0x000fe20003f4f070 */
[----:B------:R-:W-:Y:S01]  /*5a40*/  CS2R R98, SRZ ;  /* 0x0000000000627805 */ /* 0x000fe2000001ff00 */
[----:B------:R-:W-:Y:S01]  /*5a50*/  CS2R R96, SRZ ;  /* 0x0000000000607805 */ /* 0x000fe2000001ff00 */
[----:B------:R-:W-:Y:S01]  /*5a60*/  CS2R R94, SRZ ;  /* 0x00000000005e7805 */ /* 0x000fe2000001ff00 */
[----:B------:R-:W-:Y:S01]  /*5a70*/  CS2R R92, SRZ ;  /* 0x00000000005c7805 */ /* 0x000fe2000001ff00 */
[----:B------:R-:W-:Y:S01]  /*5a80*/  CS2R R90, SRZ ;  /* 0x00000000005a7805 */ /* 0x000fe2000001ff00 */
[----:B------:R-:W-:Y:S01]  /*5a90*/  MOV R89, RZ ;  /* 0x000000ff00597202 */ /* 0x000fe20000000f00 */
[----:B------:R-:W-:Y:S01]  /*5aa0*/  CS2R R8, SRZ ;  /* 0x0000000000087805 */ /* 0x000fe2000001ff00 */
[----:B------:R-:W-:Y:S01]  /*5ab0*/  CS2R R10, SRZ ;  /* 0x00000000000a7805 */ /* 0x000fe2000001ff00 */
[----:B------:R-:W-:Y:S01]  /*5ac0*/  IMAD.MOV.U32 R4, RZ, RZ, RZ ;  /* 0x000000ffff047224 */ /* 0x000fe200078e00ff */
[----:B------:R-:W-:Y:S01]  /*5ad0*/  CS2R R6, SRZ ;  /* 0x0000000000067805 */ /* 0x000fe2000001ff00 */
[----:B------:R-:W-:Y:S01]  /*5ae0*/  MOV R82, RZ ;  /* 0x000000ff00527202 */ /* 0x000fe20000000f00 */
        /* <DEDUP_REMOVED lines=39> */
[----:B------:R-:W-:Y:S01]  /*5d60*/  IMAD.MOV.U32 R12, RZ, RZ, RZ ;  /* 0x000000ffff0c7224 */ /* 0x000fe200078e00ff */
[----:B------:R-:W-:Y:S05]  /*5d70*/  @!P0 BRA `(.L_x_81) ;  /* 0x0000cc6000008947 */ /* 0x000fea0003800000 */
[----:B------:R-:W-:-:S04]  /*5d80*/  ISETP.NE.U32.AND P0, PT, RZ, c[0x0][0x340], PT ;  /* 0x0000d000ff007a0c */ /* 0x000fc80003f05070 */
[----:B------:R-:W-:-:S13]  /*5d90*/  ISETP.NE.AND.EX P1, PT, RZ, c[0x0][0x344], PT, P0 ;  /* 0x0000d100ff007a0c */ /* 0x000fda0003f25300 */
[----:B------:R-:W-:-:S04]  /*5da0*/  @P1 IMAD.MOV.U32 R7, RZ, RZ, 0x4 ;  /* 0x00000004ff071424 */ /* 0x000fc800078e00ff */
[----:B------:R-:W-:-:S05]  /*5db0*/  @P1 IMAD.WIDE R6, R208, R7, c[0x0][0x340] ;  /* 0x0000d000d0061625 */ /* 0x000fca00078e0207 */
[----:B------:R1:W2:Y:S01]  /*5dc0*/  @P1 LDG.E R0, [R6.64] ;  /* 0x0000000606001981 */ /* 0x0002a2000c1e1900 */
[----:B------:R-:W-:Y:S01]  /*5dd0*/  SHF.R.S32.HI R5, RZ, 0x1f, R148 ;  /* 0x0000001fff057819 */ /* 0x000fe20000011494 */
[C---:B------:R-:W-:Y:S01]  /*5de0*/  IMAD.WIDE.U32 R12, R148.reuse, c[0x0][0x178], RZ ;  /* 0x00005e00940c7a25 */ /* 0x040fe200078e00ff */
[----:B------:R-:W-:Y:S01]  /*5df0*/  SHF.R.S32.HI R9, RZ, 0x1f, R84 ;  /* 0x0000001fff097819 */ /* 0x000fe20000011454 */
[----:B------:R-:W-:Y:S01]  /*5e00*/  BSSY B0, `(.L_x_82) ;  /* 0x0000094000007945 */ /* 0x000fe20003800000 */
[----:B------:R-:W-:Y:S01]  /*5e10*/  ISETP.NE.U32.AND P0, PT, RZ, c[0x0][0x348], PT ;  /* 0x0000d200ff007a0c */ /* 0x000fe20003f05070 */
[----:B------:R-:W-:Y:S01]  /*5e20*/  IMAD R5, R5, c[0x0][0x178], RZ ;  /* 0x00005e0005057a24 */ /* 0x000fe200078e02ff */
[CC--:B------:R-:W-:Y:S01]  /*5e30*/  LEA.HI R3, R9.reuse, R84.reuse, RZ, 0x3 ;  /* 0x0000005409037211 */ /* 0x0c0fe200078f18ff */
[----:B------:R-:W-:Y:S01]  /*5e40*/  IMAD.MOV.U32 R2, RZ, RZ, c[0x0][0x2c4] ;  /* 0x0000b100ff027624 */ /* 0x000fe200078e00ff */
[----:B------:R-:W-:Y:S01]  /*5e50*/  LEA.HI R15, R9, R84, RZ, 0x4 ;  /* 0x00000054090f7211 */ /* 0x000fe200078f20ff */
[----:B------:R-:W-:Y:S01]  /*5e60*/  IMAD R5, R148, c[0x0][0x17c], R5 ;  /* 0x00005f0094057a24 */ /* 0x000fe200078e0205 */
[----:B------:R-:W-:Y:S01]  /*5e70*/  SHF.R.S32.HI R18, RZ, 0x3, R3 ;  /* 0x00000003ff127819 */ /* 0x000fe20000011403 */
[----:B------:R-:W-:Y:S01]  /*5e80*/  IMAD R46, R88, c[0x0][0x2c4], RZ ;  /* 0x0000b100582e7a24 */ /* 0x000fe200078e02ff */
[----:B------:R-:W-:Y:S01]  /*5e90*/  LOP3.LUT R3, R3, 0xfffffff8, RZ, 0xc0, !PT ;  /* 0xfffffff803037812 */ /* 0x000fe200078ec0ff */
[----:B------:R-:W-:Y:S01]  /*5ea0*/  IMAD.IADD R13, R13, 0x1, R5 ;  /* 0x000000010d0d7824 */ /* 0x000fe200078e0205 */
[----:B------:R-:W-:Y:S01]  /*5eb0*/  SHF.R.S32.HI R4, RZ, 0x4, R15 ;  /* 0x00000004ff047819 */ /* 0x000fe2000001140f */
[----:B------:R-:W-:Y:S01]  /*5ec0*/  IMAD.SHL.U32 R5, R18, 0x40, RZ ;  /* 0x0000004012057824 */ /* 0x000fe200078e00ff */
[----:B------:R-:W-:Y:S01]  /*5ed0*/  ISETP.NE.AND P2, PT, R2, 0x1, PT ;  /* 0x000000010200780c */ /* 0x000fe20003f45270 */
[----:B------:R-:W-:Y:S01]  /*5ee0*/  IMAD.IADD R3, R84, 0x1, -R3 ;  /* 0x0000000154037824 */ /* 0x000fe200078e0a03 */
[----:B------:R-:W-:Y:S01]  /*5ef0*/  LEA.HI R19, R15, R4, RZ, 0x1 ;  /* 0x000000040f137211 */ /* 0x000fe200078f08ff */
[----:B------:R-:W-:Y:S01]  /*5f00*/  IMAD R2, R87, c[0x0][0x1b8], RZ ;  /* 0x00006e0057027a24 */ /* 0x000fe200078e02ff */
[----:B------:R-:W-:Y:S01]  /*5f10*/  LOP3.LUT R5, R5, 0x1c0, RZ, 0xc0, !PT ;  /* 0x000001c005057812 */ /* 0x000fe200078ec0ff */
[----:B------:R-:W-:Y:S01]  /*5f20*/  IMAD.SHL.U32 R20, R3, 0x8, RZ ;  /* 0x0000000803147824 */ /* 0x000fe200078e00ff */
[----:B------:R-:W-:Y:S01]  /*5f30*/  LOP3.LUT R19, R19, 0xfffffffe, RZ, 0xc0, !PT ;  /* 0xfffffffe13137812 */ /* 0x000fe200078ec0ff */
[----:B------:R-:W-:Y:S01]  /*5f40*/  IMAD.WIDE.U32 R12, R207, c[0x0][0x1b8], R12 ;  /* 0x00006e00cf0c7a25 */ /* 0x000fe200078e000c */
[----:B------:R-:W-:-:S02]  /*5f50*/  SHF.R.U32.HI R16, RZ, 0x3, R5 ;  /* 0x00000003ff107819 */ /* 0x000fc40000011605 */
[----:B-1----:R-:W-:Y:S01]  /*5f60*/  LOP3.LUT R7, R5, 0x38, R20, 0xf8, !PT ;  /* 0x0000003805077812 */ /* 0x002fe200078ef814 */
[----:B------:R-:W-:Y:S01]  /*5f70*/  IMAD R5, R207, c[0x0][0x1bc], R2 ;  /* 0x00006f00cf057a24 */ /* 0x000fe200078e0202 */
[----:B------:R-:W-:Y:S01]  /*5f80*/  ISETP.NE.AND.EX P0, PT, RZ, c[0x0][0x34c], PT, P0 ;  /* 0x0000d300ff007a0c */ /* 0x000fe20003f05300 */
[----:B------:R-:W-:Y:S01]  /*5f90*/  IMAD.IADD R19, R4, 0x1, -R19 ;  /* 0x0000000104137824 */ /* 0x000fe200078e0a13 */
[----:B------:R-:W-:Y:S01]  /*5fa0*/  LOP3.LUT R16, R7, R16, RZ, 0x3c, !PT ;  /* 0x0000001007107212 */ /* 0x000fe200078e3cff */
[----:B------:R-:W-:Y:S01]  /*5fb0*/  IMAD.IADD R13, R13, 0x1, R5 ;  /* 0x000000010d0d7824 */ /* 0x000fe200078e0205 */
[----:B------:R-:W-:Y:S02]  /*5fc0*/  SHF.R.S32.HI R5, RZ, 0x1f, R208 ;  /* 0x0000001fff057819 */ /* 0x000fe400000114d0 */
[----:B------:R-:W-:Y:S02]  /*5fd0*/  LEA R4, R3, R18, 0x5 ;  /* 0x0000001203047211 */ /* 0x000fe400078e28ff */
[----:B------:R-:W-:-:S02]  /*5fe0*/  SEL R7, R5, RZ, !P0 ;  /* 0x000000ff05077207 */ /* 0x000fc40004000000 */
[----:B------:R-:W-:Y:S01]  /*5ff0*/  LOP3.LUT R15, R15, 0xfffffff0, RZ, 0xc0, !PT ;  /* 0xfffffff00f0f7812 */ /* 0x000fe200078ec0ff */
[----:B------:R-:W-:Y:S01]  /*6000*/  IMAD R4, R85, 0x80, R4 ;  /* 0x0000008055047824 */ /* 0x000fe200078e0204 */
[----:B------:R-:W-:Y:S01]  /*6010*/  SEL R22, R208, RZ, !P0 ;  /* 0x000000ffd0167207 */ /* 0x000fe20004000000 */
[----:B------:R-:W-:Y:S01]  /*6020*/  IMAD R7, R7, c[0x0][0x1c0], RZ ;  /* 0x0000700007077a24 */ /* 0x000fe200078e02ff */
[----:B------:R-:W-:Y:S01]  /*6030*/  IADD3 R2, R20, 0x80, RZ ;  /* 0x0000008014027810 */ /* 0x000fe20007ffe0ff */
[----:B------:R-:W-:Y:S01]  /*6040*/  IMAD.IADD R15, R84, 0x1, -R15 ;  /* 0x00000001540f7824 */ /* 0x000fe200078e0a0f */
[----:B------:R-:W-:Y:S01]  /*6050*/  SHF.R.S32.HI R11, RZ, 0x1f, R147 ;  /* 0x0000001fff0b7819 */ /* 0x000fe20000011493 */
[----:B------:R-:W-:Y:S01]  /*6060*/  @P2 IMAD.HI.U32 R6, R4, c[0x0][0x2c8], RZ ;  /* 0x0000b20004062a27 */ /* 0x000fe200078e00ff */
[----:B------:R-:W-:Y:S02]  /*6070*/  ISETP.GE.AND P3, PT, R2, c[0x0][0x1d4], PT ;  /* 0x0000750002007a0c */ /* 0x000fe40003f66270 */
[----:B------:R-:W-:Y:S01]  /*6080*/  IADD3 R147, P0, R18, R147, RZ ;  /* 0x0000009312937210 */ /* 0x000fe20007f1e0ff */
[C---:B------:R-:W-:Y:S01]  /*6090*/  IMAD R10, R22.reuse, c[0x0][0x1c4], R7 ;  /* 0x00007100160a7a24 */ /* 0x040fe200078e0207 */
[----:B------:R-:W-:Y:S01]  /*60a0*/  SHF.R.S32.HI R21, RZ, 0x1f, R20 ;  /* 0x0000001fff157819 */ /* 0x000fe20000011414 */
[----:B------:R-:W-:Y:S01]  /*60b0*/  IMAD.WIDE.U32 R22, R22, c[0x0][0x1c0], R12 ;  /* 0x0000700016167a25 */ /* 0x000fe200078e000c */
[----:B------:R-:W-:-:S02]  /*60c0*/  SHF.R.S32.HI R12, RZ, 0x1f, R15 ;  /* 0x0000001fff0c7819 */ /* 0x000fc4000001140f */
[----:B------:R-:W-:Y:S01]  /*60d0*/  P2R R211, PR, RZ, 0x8 ;  /* 0x00000008ffd37803 */ /* 0x000fe20000000000 */
[----:B------:R-:W-:Y:S01]  /*60e0*/  IMAD.MOV.U32 R2, RZ, RZ, R4 ;  /* 0x000000ffff027224 */ /* 0x000fe200078e0004 */
[----:B------:R-:W-:Y:S01]  /*60f0*/  @P2 SHF.R.U32.HI R2, RZ, c[0x0][0x2cc], R6 ;  /* 0x0000b300ff022a19 */ /* 0x000fe20000011606 */
[----:B------:R-:W-:Y:S01]  /*6100*/  IMAD.WIDE.U32 R26, R147, c[0x0][0x208], R20 ;  /* 0x00008200931a7a25 */ /* 0x000fe200078e0014 */
[----:B------:R-:W-:Y:S02]  /*6110*/  LEA.HI.X.SX32 R6, R18, R11, 0x1, P0 ;  /* 0x0000000b12067211 */ /* 0x000fe400000f0eff */
[----:B------:R-:W-:Y:S01]  /*6120*/  LEA.HI R13, R12, R15, RZ, 0x3 ;  /* 0x0000000f0c0d7211 */ /* 0x000fe200078f18ff */
[----:B------:R-:W-:Y:S01]  /*6130*/  IMAD.IADD R23, R23, 0x1, R10 ;  /* 0x0000000117177824 */ /* 0x000fe200078e020a */
[----:B------:R-:W-:Y:S01]  /*6140*/  LEA.HI R11, R9, R84, RZ, 0x6 ;  /* 0x00000054090b7211 */ /* 0x000fe200078f30ff */
[----:B------:R-:W-:Y:S01]  /*6150*/  IMAD R8, R6, c[0x0][0x1e0], RZ ;  /* 0x0000780006087a24 */ /* 0x000fe200078e02ff */
[----:B------:R-:W-:Y:S01]  /*6160*/  IADD3 R7, -R2, RZ, RZ ;  /* 0x000000ff02077210 */ /* 0x000fe20007ffe1ff */
[----:B------:R-:W-:Y:S01]  /*6170*/  IMAD R6, R6, c[0x0][0x208], RZ ;  /* 0x0000820006067a24 */ /* 0x000fe200078e02ff */
[----:B------:R-:W-:Y:S01]  /*6180*/  LOP3.LUT R12, R13, 0xfffffff8, RZ, 0xc0, !PT ;  /* 0xfffffff80d0c7812 */ /* 0x000fe200078ec0ff */
[----:B------:R-:W-:Y:S01]  /*6190*/  IMAD.SHL.U32 R11, R11, 0x8, RZ ;  /* 0x000000080b0b7824 */ /* 0x000fe200078e00ff */
[----:B------:R-:W-:Y:S01]  /*61a0*/  ISETP.NE.U32.AND P2, PT, RZ, c[0x0][0x350], PT ;  /* 0x0000d400ff007a0c */ /* 0x000fe20003f45070 */
[----:B------:R-:W-:Y:S01]  /*61b0*/  IMAD R7, R7, c[0x0][0x2c4], R4 ;  /* 0x0000b10007077a24 */ /* 0x000fe200078e0204 */
[----:B------:R-:W-:Y:S01]  /*61c0*/  SHF.R.S32.HI R4, RZ, 0x1f, R2 ;  /* 0x0000001fff047819 */ /* 0x000fe20000011402 */
[----:B------:R-:W-:Y:S01]  /*61d0*/  IMAD.IADD R12, R15, 0x1, -R12 ;  /* 0x000000010f0c7824 */ /* 0x000fe200078e0a0c */
[----:B------:R-:W-:Y:S01]  /*61e0*/  LOP3.LUT R16, R16, 0xfffffe00, R11, 0xf8, !PT ;  /* 0xfffffe0010107812 */ /* 0x000fe200078ef80b */
[----:B------:R-:W-:Y:S01]  /*61f0*/  IMAD R6, R147, c[0x0][0x20c], R6 ;  /* 0x0000830093067a24 */ /* 0x000fe200078e0206 */
[----:B------:R-:W-:Y:S01]  /*6200*/  ISETP.NE.AND.EX P2, PT, RZ, c[0x0][0x354], PT, P2 ;  /* 0x0000d500ff007a0c */ /* 0x000fe20003f45320 */
[----:B------:R-:W-:Y:S01]  /*6210*/  IMAD R11, R4, c[0x0][0x1b0], RZ ;  /* 0x00006c00040b7a24 */ /* 0x000fe200078e02ff */
[----:B------:R-:W-:Y:S01]  /*6220*/  LOP3.LUT P5, RZ, R12, 0x4, RZ, 0xc0, !PT ;  /* 0x000000040cff7812 */ /* 0x000fe200078ac0ff */
[----:B------:R-:W-:Y:S01]  /*6230*/  IMAD.WIDE.U32 R22, R2, c[0x0][0x1b0], R22 ;  /* 0x00006c0002167a25 */ /* 0x000fe200078e0016 */
[----:B------:R-:W-:-:S02]  /*6240*/  LOP3.LUT P3, RZ, R12, 0x2, RZ, 0xc0, !PT ;  /* 0x000000020cff7812 */ /* 0x000fc4000786c0ff */
[----:B------:R-:W-:Y:S01]  /*6250*/  IADD3 R27, R27, R6, RZ ;  /* 0x000000061b1b7210 */ /* 0x000fe20007ffe0ff */
[----:B------:R-:W-:Y:S01]  /*6260*/  IMAD.SHL.U32 R12, R12, 0x40, RZ ;  /* 0x000000400c0c7824 */ /* 0x000fe200078e00ff */
[----:B------:R-:W-:Y:S01]  /*6270*/  SHF.R.S32.HI R6, RZ, 0x1f, R7 ;  /* 0x0000001fff067819 */ /* 0x000fe20000011407 */
[----:B------:R-:W-:Y:S01]  /*6280*/  IMAD R11, R2, c[0x0][0x1b4], R11 ;  /* 0x00006d00020b7a24 */ /* 0x000fe200078e020b */
[----:B------:R-:W-:Y:S01]  /*6290*/  ISETP.GE.AND P6, PT, R20, c[0x0][0x1d4], PT ;  /* 0x0000750014007a0c */ /* 0x000fe20003fc6270 */
[C---:B------:R-:W-:Y:S01]  /*62a0*/  IMAD R8, R147.reuse, c[0x0][0x1e4], R8 ;  /* 0x0000790093087a24 */ /* 0x040fe200078e0208 */
[----:B------:R-:W-:Y:S01]  /*62b0*/  LOP3.LUT R15, R12, 0x1c0, RZ, 0xc0, !PT ;  /* 0x000001c00c0f7812 */ /* 0x000fe200078ec0ff */
[----:B------:R-:W-:-:S04]  /*62c0*/  IMAD.WIDE.U32 R24, R147, c[0x0][0x1e0], R20 ;  /* 0x0000780093187a25 */ /* 0x000fc800078e0014 */
[----:B------:R-:W-:Y:S02]  /*62d0*/  IMAD.SHL.U32 R10, R19, 0x8, RZ ;  /* 0x00000008130a7824 */ /* 0x000fe400078e00ff */
[----:B------:R-:W-:Y:S02]  /*62e0*/  IMAD.IADD R23, R23, 0x1, R11 ;  /* 0x0000000117177824 */ /* 0x000fe400078e020b */
[----:B------:R-:W-:Y:S01]  /*62f0*/  IMAD R6, R6, c[0x0][0x1a8], RZ ;  /* 0x00006a0006067a24 */ /* 0x000fe200078e02ff */
[----:B------:R-:W-:Y:S01]  /*6300*/  LOP3.LUT R2, R15, 0x8, R10, 0xf8, !PT ;  /* 0x000000080f027812 */ /* 0x000fe200078ef80a */
[----:B------:R-:W-:Y:S01]  /*6310*/  IMAD.IADD R25, R25, 0x1, R8 ;  /* 0x0000000119197824 */ /* 0x000fe200078e0208 */
[----:B------:R-:W-:Y:S01]  /*6320*/  SHF.R.U32.HI R15, RZ, 0x3, R15 ;  /* 0x00000003ff0f7819 */ /* 0x000fe2000001160f */
[C---:B------:R-:W-:Y:S02]  /*6330*/  IMAD R4, R87.reuse, c[0x0][0x1e8], RZ ;  /* 0x00007a0057047a24 */ /* 0x040fe400078e02ff */
[----:B------:R-:W-:Y:S01]  /*6340*/  IMAD R8, R87, c[0x0][0x210], RZ ;  /* 0x0000840057087a24 */ /* 0x000fe200078e02ff */
[----:B------:R-:W-:Y:S01]  /*6350*/  LOP3.LUT R2, R2, R15, RZ, 0x3c, !PT ;  /* 0x0000000f02027212 */ /* 0x000fe200078e3cff */
[C---:B------:R-:W-:Y:S01]  /*6360*/  IMAD R6, R7.reuse, c[0x0][0x1ac], R6 ;  /* 0x00006b0007067a24 */ /* 0x040fe200078e0206 */
[----:B------:R-:W-:Y:S01]  /*6370*/  IADD3 R15, R20, 0x40, RZ ;  /* 0x00000040140f7810 */ /* 0x000fe20007ffe0ff */
[----:B------:R-:W-:-:S04]  /*6380*/  IMAD.WIDE.U32 R10, R7, c[0x0][0x1a8], R22 ;  /* 0x00006a00070a7a25 */ /* 0x000fc800078e0016 */
[C---:B------:R-:W-:Y:S02]  /*6390*/  IMAD R4, R207.reuse, c[0x0][0x1ec], R4 ;  /* 0x00007b00cf047a24 */ /* 0x040fe400078e0204 */
[----:B------:R-:W-:-:S04]  /*63a0*/  IMAD.WIDE.U32 R216, R207, c[0x0][0x1e8], R24 ;  /* 0x00007a00cfd87a25 */ /* 0x000fc800078e0018 */
[C---:B------:R-:W-:Y:S02]  /*63b0*/  IMAD R8, R207.reuse, c[0x0][0x214], R8 ;  /* 0x00008500cf087a24 */ /* 0x040fe400078e0208 */
[----:B------:R-:W-:-:S04]  /*63c0*/  IMAD.WIDE.U32 R26, R207, c[0x0][0x210], R26 ;  /* 0x00008400cf1a7a25 */ /* 0x000fc800078e001a */
[----:B------:R-:W-:Y:S02]  /*63d0*/  IMAD.IADD R217, R4, 0x1, R217 ;  /* 0x0000000104d97824 */ /* 0x000fe400078e02d9 */
[----:B------:R-:W-:Y:S01]  /*63e0*/  IMAD.IADD R23, R8, 0x1, R27 ;  /* 0x0000000108177824 */ /* 0x000fe200078e021b */
[C---:B------:R-:W-:Y:S01]  /*63f0*/  LEA R8, P0, R10.reuse, c[0x0][0x160], 0x1 ;  /* 0x000058000a087a11 */ /* 0x040fe200078008ff */
[----:B------:R-:W-:Y:S01]  /*6400*/  IMAD.IADD R4, R11, 0x1, R6 ;  /* 0x000000010b047824 */ /* 0x000fe200078e0206 */
[----:B------:R-:W-:Y:S01]  /*6410*/  SHF.L.U32 R11, R3, 0x3, RZ ;  /* 0x00000003030b7819 */ /* 0x000fe200000006ff */
[----:B------:R-:W-:Y:S02]  /*6420*/  IMAD.MOV.U32 R22, RZ, RZ, R26 ;  /* 0x000000ffff167224 */ /* 0x000fe400078e001a */
[----:B------:R-:W-:Y:S01]  /*6430*/  IMAD.SHL.U32 R13, R13, 0x40, RZ ;  /* 0x000000400d0d7824 */ /* 0x000fe200078e00ff */
[----:B------:R-:W-:Y:S01]  /*6440*/  LEA.HI.X R4, R10, c[0x0][0x164], R4, 0x1, P0 ;  /* 0x000059000a047a11 */ /* 0x000fe200000f0c04 */
[----:B------:R1:W3:Y:S01]  /*6450*/  SHFL.IDX PT, R24, R8, RZ, 0x181f ;  /* 0x00181fff08187589 */ /* 0x0002e200000e0000 */
[----:B------:R-:W-:-:S02]  /*6460*/  IADD3 R10, R11, 0x80, RZ ;  /* 0x000000800b0a7810 */ /* 0x000fc40007ffe0ff */
[----:B------:R-:W-:Y:S01]  /*6470*/  LOP3.LUT R2, R2, 0xfffffe00, R13, 0xf8, !PT ;  /* 0xfffffe0002027812 */ /* 0x000fe200078ef80d */
[----:B------:R1:W4:Y:S01]  /*6480*/  SHFL.IDX PT, R25, R4, RZ, 0x181f ;  /* 0x00181fff04197589 */ /* 0x00032200000e0000 */
[----:B------:R-:W-:Y:S02]  /*6490*/  ISETP.GE.AND P4, PT, R10, c[0x0][0x198], PT ;  /* 0x000066000a007a0c */ /* 0x000fe40003f86270 */
[----:B--2---:R-:W-:Y:S01]  /*64a0*/  @P1 SHF.R.S32.HI R7, RZ, 0x1f, R0 ;  /* 0x0000001fff071819 */ /* 0x004fe20000011400 */
[----:B------:R-:W-:Y:S01]  /*64b0*/  @!P1 IMAD.MOV.U32 R7, RZ, RZ, R5 ;  /* 0x000000ffff079224 */ /* 0x000fe200078e0005 */
[----:B------:R-:W-:Y:S01]  /*64c0*/  @P1 MOV R6, R0 ;  /* 0x0000000000061202 */ /* 0x000fe20000000f00 */
[----:B------:R-:W-:Y:S01]  /*64d0*/  @!P1 IMAD.MOV.U32 R6, RZ, RZ, R208 ;  /* 0x000000ffff069224 */ /* 0x000fe200078e00d0 */
[----:B------:R-:W-:Y:S01]  /*64e0*/  ISETP.GE.AND P1, PT, R11, c[0x0][0x198], PT ;  /* 0x000066000b007a0c */ /* 0x000fe20003f26270 */
[----:B------:R-:W-:Y:S01]  /*64f0*/  IMAD.MOV.U32 R0, RZ, RZ, 0x10 ;  /* 0x00000010ff007424 */ /* 0x000fe200078e00ff */
[----:B------:R-:W-:Y:S01]  /*6500*/  SEL R209, R7, RZ, !P2 ;  /* 0x000000ff07d17207 */ /* 0x000fe20005000000 */
[----:B------:R-:W-:Y:S01]  /*6510*/  IMAD R7, R85, 0x80, R18 ;  /* 0x0000008055077824 */ /* 0x000fe200078e0212 */
[----:B------:R-:W-:Y:S01]  /*6520*/  SEL R214, R6, RZ, !P2 ;  /* 0x000000ff06d67207 */ /* 0x000fe20005000000 */
[----:B------:R-:W-:Y:S01]  /*6530*/  IMAD.MOV.U32 R5, RZ, RZ, 0x20 ;  /* 0x00000020ff057424 */ /* 0x000fe200078e00ff */
[----:B------:R-:W-:Y:S01]  /*6540*/  ISETP.GE.AND P2, PT, R15, c[0x0][0x1d4], PT ;  /* 0x000075000f007a0c */ /* 0x000fe20003f46270 */
[----:B------:R-:W-:Y:S01]  /*6550*/  IMAD R219, R209, c[0x0][0x1f0], RZ ;  /* 0x00007c00d1db7a24 */ /* 0x000fe200078e02ff */
[----:B------:R-:W-:Y:S01]  /*6560*/  ISETP.GE.AND P0, PT, R7, R46, PT ;  /* 0x0000002e0700720c */ /* 0x000fe20003f06270 */
[----:B------:R-:W-:Y:S01]  /*6570*/  IMAD R209, R209, c[0x0][0x218], RZ ;  /* 0x00008600d1d17a24 */ /* 0x000fe200078e02ff */
[----:B------:R-:W-:Y:S01]  /*6580*/  SEL R0, R0, 0xfffffff0, !P3 ;  /* 0xfffffff000007807 */ /* 0x000fe20005800000 */
[C---:B------:R-:W-:Y:S01]  /*6590*/  IMAD R219, R214.reuse, c[0x0][0x1f4], R219 ;  /* 0x00007d00d6db7a24 */ /* 0x040fe200078e02db */
[----:B------:R-:W-:Y:S01]  /*65a0*/  P2R R212, PR, RZ, 0x4 ;  /* 0x00000004ffd47803 */ /* 0x000fe20000000000 */
[C---:B------:R-:W-:Y:S01]  /*65b0*/  IMAD R209, R214.reuse, c[0x0][0x21c], R209 ;  /* 0x00008700d6d17a24 */ /* 0x040fe200078e02d1 */
[----:B------:R-:W-:Y:S01]  /*65c0*/  SEL R5, R5, 0xffffffe0, !P5 ;  /* 0xffffffe005057807 */ /* 0x000fe20006800000 */
[----:B------:R-:W-:Y:S01]  /*65d0*/  IMAD.WIDE.U32 R216, R214, c[0x0][0x1f0], R216 ;  /* 0x00007c00d6d87a25 */ /* 0x000fe200078e00d8 */
[----:B------:R-:W-:-:S02]  /*65e0*/  ISETP.GE.AND P3, PT, R15, c[0x0][0x198], PT ;  /* 0x000066000f007a0c */ /* 0x000fc40003f66270 */
[----:B------:R-:W-:Y:S01]  /*65f0*/  LEA.HI R6, R9, R84, RZ, 0x5 ;  /* 0x0000005409067211 */ /* 0x000fe200078f28ff */
[----:B------:R-:W-:Y:S01]  /*6600*/  IMAD.WIDE.U32 R214, R214, c[0x0][0x218], R22 ;  /* 0x00008600d6d67a25 */ /* 0x000fe200078e0016 */
[----:B------:R-:W-:-:S03]  /*6610*/  SEL R22, RZ, 0x1, P6 ;  /* 0x00000001ff167807 */ /* 0x000fc60003000000 */
[----:B------:R-:W-:Y:S02]  /*6620*/  IMAD.IADD R219, R217, 0x1, R219 ;  /* 0x00000001d9db7824 */ /* 0x000fe400078e02db */
[----:B------:R-:W-:Y:S01]  /*6630*/  IMAD.IADD R209, R215, 0x1, R209 ;  /* 0x00000001d7d17824 */ /* 0x000fe200078e02d1 */
[----:B------:R-:W-:Y:S05]  /*6640*/  @P0 BRA `(.L_x_83) ;  /* 0x000000f000000947 */ /* 0x000fea0003800000 */
[----:B-1-34-:R-:W-:Y:S02]  /*6650*/  SHF.R.S32.HI R12, RZ, 0x1f, R15 ;  /* 0x0000001fff0c7819 */ /* 0x01afe4000001140f */
[----:B------:R-:W-:Y:S02]  /*6660*/  SHF.R.S32.HI R13, RZ, 0x1f, R10 ;  /* 0x0000001fff0d7819 */ /* 0x000fe4000001140a */
[----:B------:R-:W-:Y:S02]  /*6670*/  LEA.HI R12, R12, R15, RZ, 0x3 ;  /* 0x0000000f0c0c7211 */ /* 0x000fe400078f18ff */
[----:B------:R-:W-:Y:S01]  /*6680*/  LEA.HI R13, R13, R10, RZ, 0x3 ;  /* 0x0000000a0d0d7211 */ /* 0x000fe200078f18ff */
[----:B------:R-:W-:Y:S01]  /*6690*/  IMAD.SHL.U32 R10, R16, 0x2, RZ ;  /* 0x00000002100a7824 */ /* 0x000fe200078e00ff */
[----:B------:R-:W-:-:S02]  /*66a0*/  LEA R26, P0, R11, R24, 0x1 ;  /* 0x000000180b1a7211 */ /* 0x000fc400078008ff */
[----:B------:R-:W-:Y:S02]  /*66b0*/  LOP3.LUT R12, R12, 0xfffffff8, RZ, 0xc0, !PT ;  /* 0xfffffff80c0c7812 */ /* 0x000fe400078ec0ff */
[----:B------:R-:W-:Y:S02]  /*66c0*/  LOP3.LUT R13, R13, 0xfffffff8, RZ, 0xc0, !PT ;  /* 0xfffffff80d0d7812 */ /* 0x000fe400078ec0ff */
[----:B------:R-:W-:Y:S01]  /*66d0*/  LEA.HI.X R27, R11, R25, R21, 0x1, P0 ;  /* 0x000000190b1b7211 */ /* 0x000fe200000f0c15 */
[----:B------:R-:W-:-:S04]  /*66e0*/  IMAD.WIDE R28, R12, 0x2, R24 ;  /* 0x000000020c1c7825 */ /* 0x000fc800078e0218 */
[----:B------:R-:W-:Y:S01]  /*66f0*/  IMAD.WIDE R24, R13, 0x2, R24 ;  /* 0x000000020d187825 */ /* 0x000fe200078e0218 */
[----:B------:R-:W-:Y:S01]  /*6700*/  @!PT LDS RZ, [RZ] ;  /* 0x00000000fffff984 */ /* 0x000fe20000000800 */
[----:B------:R1:W-:Y:S04]  /*6710*/  LDGSTS.E.BYPASS.LTC128B.128 [R10+0xc100], [R26.64], !P1 ;  /* 0x0c1000001a0a7fae */ /* 0x0003e8000c901d46 */
[----:B------:R1:W-:Y:S04]  /*6720*/  LDGSTS.E.BYPASS.LTC128B.128 [R10+0x10100], [R28.64], !P3 ;  /* 0x101000001c0a7fae */ /* 0x0003e8000d901d46 */
[----:B------:R1:W-:Y:S02]  /*6730*/  LDGSTS.E.BYPASS.LTC128B.128 [R10+0x14100], [R24.64], !P4 ;  /* 0x14100000180a7fae */ /* 0x0003e4000e101d46 */
.L_x_83:
[----:B-1-34-:R-:W-:Y:S05]  /*6740*/  BSYNC B0 ;  /* 0x0000000000007941 */ /* 0x01afea0003800000 */
.L_x_82:
[----:B------:R-:W-:Y:S01]  /*6750*/  IADD3 R13, R7, 0x20, RZ ;  /* 0x00000020070d7810 */ /* 0x000fe20007ffe0ff */
[----:B------:R1:W2:Y:S01]  /*6760*/  SHFL.IDX PT, R25, R4, 0x1, 0x181f ;  /* 0x00381f0004197f89 */ /* 0x0002a200000e0000 */
[----:B------:R-:W-:Y:S02]  /*6770*/  BSSY B0, `(.L_x_84) ;  /* 0x0000014000007945 */ /* 0x000fe40003800000 */
[----:B------:R-:W-:Y:S01]  /*6780*/  ISETP.GE.AND P0, PT, R13, R46, PT ;  /* 0x0000002e0d00720c */ /* 0x000fe20003f06270 */
[----:B------:R1:W3:-:S12]  /*6790*/  SHFL.IDX PT, R24, R8, 0x1, 0x181f ;  /* 0x00381f0008187f89 */ /* 0x0002d800000e0000 */
[----:B------:R-:W-:Y:S05]  /*67a0*/  @P0 BRA `(.L_x_85) ;  /* 0x0000010000000947 */ /* 0x000fea0003800000 */
[C---:B------:R-:W-:Y:S02]  /*67b0*/  IADD3 R13, R11.reuse, 0x80, RZ ;  /* 0x000000800b0d7810 */ /* 0x040fe40007ffe0ff */
[----:B------:R-:W-:Y:S02]  /*67c0*/  SHF.R.S32.HI R12, RZ, 0x1f, R15 ;  /* 0x0000001fff0c7819 */ /* 0x000fe4000001140f */
[----:B------:R-:W-:Y:S02]  /*67d0*/  SHF.R.S32.HI R10, RZ, 0x1f, R13 ;  /* 0x0000001fff0a7819 */ /* 0x000fe4000001140d */
[----:B------:R-:W-:Y:S02]  /*67e0*/  LEA.HI R12, R12, R15, RZ, 0x3 ;  /* 0x0000000f0c0c7211 */ /* 0x000fe400078f18ff */
[----:B------:R-:W-:Y:S01]  /*67f0*/  LEA.HI R10, R10, R13, RZ, 0x3 ;  /* 0x0000000d0a0a7211 */ /* 0x000fe200078f18ff */
[----:B------:R-:W-:Y:S01]  /*6800*/  IMAD.SHL.U32 R13, R16, 0x2, RZ ;  /* 0x00000002100d7824 */ /* 0x000fe200078e00ff */
[----:B---3--:R-:W-:-:S02]  /*6810*/  LEA R26, P0, R11, R24, 0x1 ;  /* 0x000000180b1a7211 */ /* 0x008fc400078008ff */
[----:B------:R-:W-:Y:S02]  /*6820*/  LOP3.LUT R12, R12, 0xfffffff8, RZ, 0xc0, !PT ;  /* 0xfffffff80c0c7812 */ /* 0x000fe400078ec0ff */
[----:B------:R-:W-:Y:S02]  /*6830*/  LOP3.LUT R10, R10, 0xfffffff8, RZ, 0xc0, !PT ;  /* 0xfffffff80a0a7812 */ /* 0x000fe400078ec0ff */
[----:B--2---:R-:W-:Y:S01]  /*6840*/  LEA.HI.X R27, R11, R25, R21, 0x1, P0 ;  /* 0x000000190b1b7211 */ /* 0x004fe200000f0c15 */
[----:B------:R-:W-:-:S04]  /*6850*/  IMAD.WIDE R28, R12, 0x2, R24 ;  /* 0x000000020c1c7825 */ /* 0x000fc800078e0218 */
[----:B------:R-:W-:Y:S01]  /*6860*/  IMAD.WIDE R24, R10, 0x2, R24 ;  /* 0x000000020a187825 */ /* 0x000fe200078e0218 */
[----:B------:R-:W-:Y:S01]  /*6870*/  @!PT LDS RZ, [RZ] ;  /* 0x00000000fffff984 */ /* 0x000fe20000000800 */
[----:B------:R2:W-:Y:S04]  /*6880*/  LDGSTS.E.BYPASS.LTC128B.128 [R13+0xd100], [R26.64], !P1 ;  /* 0x0d1000001a0d7fae */ /* 0x0005e8000c901d46 */
[----:B------:R2:W-:Y:S04]  /*6890*/  LDGSTS.E.BYPASS.LTC128B.128 [R13+0x11100], [R28.64], !P3 ;  /* 0x111000001c0d7fae */ /* 0x0005e8000d901d46 */
[----:B------:R2:W-:Y:S02]  /*68a0*/  LDGSTS.E.BYPASS.LTC128B.128 [R13+0x15100], [R24.64], !P4 ;  /* 0x15100000180d7fae */ /* 0x0005e4000e101d46 */
.L_x_85:
[----:B------:R-:W-:Y:S05]  /*68b0*/  BSYNC B0 ;  /* 0x0000000000007941 */ /* 0x000fea0003800000 */
.L_x_84:
[----:B--2---:R-:W-:Y:S01]  /*68c0*/  IADD3 R13, R7, 0x40, RZ ;  /* 0x00000040070d7810 */ /* 0x004fe20007ffe0ff */
[----:B------:R2:W4:Y:S01]  /*68d0*/  SHFL.IDX PT, R25, R4, 0x2, 0x181f ;  /* 0x00581f0004197f89 */ /* 0x00052200000e0000 */
[----:B------:R-:W-:Y:S02]  /*68e0*/  BSSY B0, `(.L_x_86) ;  /* 0x0000014000007945 */ /* 0x000fe40003800000 */
[----:B------:R-:W-:Y:S01]  /*68f0*/  ISETP.GE.AND P0, PT, R13, R46, PT ;  /* 0x0000002e0d00720c */ /* 0x000fe20003f06270 */
[----:B---3--:R2:W3:-:S12]  /*6900*/  SHFL.IDX PT, R24, R8, 0x2, 0x181f ;  /* 0x00581f0008187f89 */ /* 0x0084d800000e0000 */
        /* <DEDUP_REMOVED lines=10> */
[----:B----4-:R-:W-:Y:S01]  /*69b0*/  LEA.HI.X R27, R11, R25, R21, 0x1, P0 ;  /* 0x000000190b1b7211 */ /* 0x010fe200000f0c15 */
[----:B------:R-:W-:-:S04]  /*69c0*/  IMAD.WIDE R28, R12, 0x2, R24 ;  /* 0x000000020c1c7825 */ /* 0x000fc800078e0218 */
[----:B------:R-:W-:Y:S01]  /*69d0*/  IMAD.WIDE R24, R10, 0x2, R24 ;  /* 0x000000020a187825 */ /* 0x000fe200078e0218 */
[----:B------:R-:W-:Y:S01]  /*69e0*/  @!PT LDS RZ, [RZ] ;  /* 0x00000000fffff984 */ /* 0x000fe20000000800 */
[----:B------:R3:W-:Y:S04]  /*69f0*/  LDGSTS.E.BYPASS.LTC128B.128 [R13+0xe100], [R26.64], !P1 ;  /* 0x0e1000001a0d7fae */ /* 0x0007e8000c901d46 */
[----:B------:R3:W-:Y:S04]  /*6a00*/  LDGSTS.E.BYPASS.LTC128B.128 [R13+0x12100], [R28.64], !P3 ;  /* 0x121000001c0d7fae */ /* 0x0007e8000d901d46 */
[----:B------:R3:W-:Y:S02]  /*6a10*/  LDGSTS.E.BYPASS.LTC128B.128 [R13+0x16100], [R24.64], !P4 ;  /* 0x16100000180d7fae */ /* 0x0007e4000e101d46 */
.L_x_87:
[----:B------:R-:W-:Y:S05]  /*6a20*/  BSYNC B0 ;  /* 0x0000000000007941 */ /* 0x000fea0003800000 */
.L_x_86:
[----:B---3--:R3:W1:Y:S01]  /*6a30*/  SHFL.IDX PT, R24, R8, 0x3, 0x181f ;  /* 0x00781f0008187f89 */ /* 0x00866200000e0000 */
[----:B------:R-:W-:Y:S01]  /*6a40*/  IADD3 R7, R7, 0x60, RZ ;  /* 0x0000006007077810 */ /* 0x000fe20007ffe0ff */
[----:B------:R-:W-:Y:S01]  /*6a50*/  IMAD.IADD R14, R83, 0x1, -R18 ;  /* 0x00000001530e7824 */ /* 0x000fe200078e0a12 */
[----:B------:R-:W-:Y:S01]  /*6a60*/  LEA.HI.SX32 R17, R133, 0xffffffff, 0x1a ;  /* 0xffffffff85117811 */ /* 0x000fe200078fd2ff */
[----:B----4-:R4:W2:Y:S01]  /*6a70*/  SHFL.IDX PT, R25, R4, 0x3, 0x181f ;  /* 0x00781f0004197f89 */ /* 0x0108a200000e0000 */
[----:B------:R-:W-:Y:S01]  /*6a80*/  ISETP.GE.AND P0, PT, R7, R46, PT ;  /* 0x0000002e0700720c */ /* 0x000fe20003f06270 */
[----:B------:R-:W-:Y:S01]  /*6a90*/  IMAD.MOV.U32 R7, RZ, RZ, c[0x0][0x1e0] ;  /* 0x00007800ff077624 */ /* 0x000fe200078e00ff */
[----:B------:R-:W-:Y:S01]  /*6aa0*/  SHF.R.S32.HI R20, RZ, 0x1f, R17 ;  /* 0x0000001fff147819 */ /* 0x000fe20000011411 */
[----:B------:R-:W-:-:S02]  /*6ab0*/  IMAD.MOV.U32 R12, RZ, RZ, 0x6 ;  /* 0x00000006ff0c7424 */ /* 0x000fc400078e00ff */
[----:B------:R-:W-:Y:S02]  /*6ac0*/  IMAD.SHL.U32 R81, R7, 0x40, RZ ;  /* 0x0000004007517824 */ /* 0x000fe400078e00ff */
[----:B------:R-:W-:Y:S02]  /*6ad0*/  IMAD.MOV.U32 R218, RZ, RZ, R216 ;  /* 0x000000ffffda7224 */ /* 0x000fe400078e00d8 */
[----:B------:R-:W-:-:S04]  /*6ae0*/  IMAD.MOV.U32 R210, RZ, RZ, 0x5 ;  /* 0x00000005ffd27424 */ /* 0x000fc800078e00ff */
[----:B------:R-:W-:Y:S01]  /*6af0*/  @!P0 IMAD.SHL.U32 R10, R16, 0x2, RZ ;  /* 0x00000002100a8824 */ /* 0x000fe200078e00ff */
[----:B------:R-:W-:Y:S01]  /*6b00*/  SHF.L.U64.HI R210, R7, R210, c[0x0][0x1e4] ;  /* 0x0000790007d27619 */ /* 0x000fe200000102d2 */
[----:B-123--:R-:W-:Y:S01]  /*6b10*/  IMAD R8, R17, -0x40, R14 ;  /* 0xffffffc011087824 */ /* 0x00efe200078e020e */
[----:B------:R-:W-:Y:S02]  /*6b20*/  @!P0 LEA R28, P2, R11, R24, 0x1 ;  /* 0x000000180b1c8211 */ /* 0x000fe400078408ff */
[----:B----4-:R-:W-:Y:S01]  /*6b30*/  SHF.L.U64.HI R4, R7, R12, c[0x0][0x1e4] ;  /* 0x0000790007047619 */ /* 0x010fe2000001020c */
[----:B------:R-:W-:Y:S01]  /*6b40*/  IMAD.WIDE.U32 R12, R17, R81, R218 ;  /* 0x00000051110c7225 */ /* 0x000fe200078e00da */
[C---:B------:R-:W-:Y:S02]  /*6b50*/  @!P0 LEA.HI.X R29, R11.reuse, R25, R21, 0x1, P2 ;  /* 0x000000190b1d8211 */ /* 0x040fe400010f0c15 */
[----:B------:R-:W-:Y:S01]  /*6b60*/  ISETP.GE.AND P2, PT, R8, 0x1, PT ;  /* 0x000000010800780c */ /* 0x000fe20003f46270 */
[----:B------:R-:W-:Y:S01]  /*6b70*/  IMAD R21, R4, R17, RZ ;  /* 0x0000001104157224 */ /* 0x000fe200078e02ff */
[----:B------:R-:W-:Y:S01]  /*6b80*/  @!P0 IADD3 R11, R11, 0x80, RZ ;  /* 0x000000800b0b8810 */ /* 0x000fe20007ffe0ff */
[----:B------:R-:W-:Y:S01]  /*6b90*/  @!PT LDS RZ, [RZ] ;  /* 0x00000000fffff984 */ /* 0x000fe20000000800 */
[----:B------:R1:W-:Y:S01]  /*6ba0*/  @!P0 LDGSTS.E.BYPASS.LTC128B.128 [R10+0xf100], [R28.64], !P1 ;  /* 0x0f1000001c0a8fae */ /* 0x0003e2000c901d46 */
[----:B------:R-:W-:-:S02]  /*6bb0*/  IMAD.SHL.U32 R7, R7, 0x20, RZ ;  /* 0x0000002007077824 */ /* 0x000fc400078e00ff */
[----:B------:R-:W-:-:S04]  /*6bc0*/  IMAD R21, R20, R81, R21 ;  /* 0x0000005114157224 */ /* 0x000fc800078e0215 */
[----:B------:R-:W-:-:S03]  /*6bd0*/  IMAD.IADD R21, R13, 0x1, R21 ;  /* 0x000000010d157824 */ /* 0x000fc600078e0215 */
[----:B------:R-:W-:-:S04]  /*6be0*/  @P2 LEA R26, P1, R12, c[0x0][0x1c8], 0x1 ;  /* 0x000072000c1a2a11 */ /* 0x000fc800078208ff */
[----:B------:R-:W-:Y:S02]  /*6bf0*/  @P2 LEA.HI.X R27, R12, c[0x0][0x1cc], R21, 0x1, P1 ;  /* 0x000073000c1b2a11 */ /* 0x000fe400008f0c15 */
[----:B------:R-:W-:Y:S02]  /*6c00*/  ISETP.GE.AND P1, PT, R8, 0x21, PT ;  /* 0x000000210800780c */ /* 0x000fe40003f26270 */
[----:B------:R-:W-:-:S04]  /*6c10*/  @!P0 SHF.R.S32.HI R8, RZ, 0x1f, R15 ;  /* 0x0000001fff088819 */ /* 0x000fc8000001140f */
[----:B------:R-:W-:Y:S02]  /*6c20*/  @!P0 LEA.HI R15, R8, R15, RZ, 0x3 ;  /* 0x0000000f080f8211 */ /* 0x000fe400078f18ff */
[----:B------:R-:W-:Y:S02]  /*6c30*/  @!P0 SHF.R.S32.HI R8, RZ, 0x1f, R11 ;  /* 0x0000001fff088819 */ /* 0x000fe4000001140b */
[----:B------:R-:W-:Y:S02]  /*6c40*/  @!P0 LOP3.LUT R15, R15, 0xfffffff8, RZ, 0xc0, !PT ;  /* 0xfffffff80f0f8812 */ /* 0x000fe400078ec0ff */
[----:B------:R-:W-:Y:S02]  /*6c50*/  @!P0 LEA.HI R11, R8, R11, RZ, 0x3 ;  /* 0x0000000b080b8211 */ /* 0x000fe400078f18ff */
[----:B------:R-:W-:Y:S01]  /*6c60*/  @P1 IADD3 R13, P5, R7, R12, RZ ;  /* 0x0000000c070d1210 */ /* 0x000fe20007fbe0ff */
[----:B-1----:R-:W-:Y:S01]  /*6c70*/  @!P0 IMAD.WIDE R28, R15, 0x2, R24 ;  /* 0x000000020f1c8825 */ /* 0x002fe200078e0218 */
[----:B------:R-:W-:-:S03]  /*6c80*/  @!P0 LOP3.LUT R11, R11, 0xfffffff8, RZ, 0xc0, !PT ;  /* 0xfffffff80b0b8812 */ /* 0x000fc600078ec0ff */
[----:B------:R-:W-:Y:S01]  /*6c90*/  @P1 IMAD.X R12, R210, 0x1, R21, P5 ;  /* 0x00000001d20c1824 */ /* 0x000fe200028e0615 */
[----:B------:R1:W-:Y:S01]  /*6ca0*/  @!P0 LDGSTS.E.BYPASS.LTC128B.128 [R10+0x13100], [R28.64], !P3 ;  /* 0x131000001c0a8fae */ /* 0x0003e2000d901d46 */
[----:B------:R-:W-:Y:S01]  /*6cb0*/  @!P0 IMAD.WIDE R24, R11, 0x2, R24 ;  /* 0x000000020b188825 */ /* 0x000fe200078e0218 */
[----:B------:R-:W-:Y:S02]  /*6cc0*/  ISETP.NE.AND P5, PT, R211, RZ, PT ;  /* 0x000000ffd300720c */ /* 0x000fe40003fa5270 */
[C---:B------:R-:W-:Y:S01]  /*6cd0*/  @P1 LEA R14, P3, R13.reuse, c[0x0][0x1c8], 0x1 ;  /* 0x000072000d0e1a11 */ /* 0x040fe200078608ff */
[----:B------:R-:W-:Y:S01]  /*6ce0*/  @P1 IMAD.SHL.U32 R11, R16, 0x2, RZ ;  /* 0x00000002100b1824 */ /* 0x000fe200078e00ff */
[----:B------:R1:W-:Y:S01]  /*6cf0*/  @!P0 LDGSTS.E.BYPASS.LTC128B.128 [R10+0x17100], [R24.64], !P4 ;  /* 0x17100000180a8fae */ /* 0x0003e2000e101d46 */
[----:B------:R-:W-:Y:S02]  /*6d00*/  ISETP.NE.AND P4, PT, R212, RZ, PT ;  /* 0x000000ffd400720c */ /* 0x000fe40003f85270 */
[----:B------:R-:W-:Y:S01]  /*6d10*/  @P1 LEA.HI.X R15, R13, c[0x0][0x1cc], R12, 0x1, P3 ;  /* 0x000073000d0f1a11 */ /* 0x000fe200018f0c0c */
[----:B------:R-:W0:Y:S04]  /*6d20*/  LDGDEPBAR ;  /* 0x00000000000079af */ /* 0x000e280000000000 */
[----:B------:R-:W-:Y:S01]  /*6d30*/  BAR.SYNC.DEFER_BLOCKING 0x0 ;  /* 0x0000000000007b1d */ /* 0x000fe20000010000 */
[----:B------:R-:W-:Y:S01]  /*6d40*/  ISETP.LT.AND P0, PT, RZ, c[0x0][0x27c], PT ;  /* 0x00009f00ff007a0c */ /* 0x000fe20003f01270 */
[----:B------:R-:W-:Y:S01]  /*6d50*/  @P2 IMAD.SHL.U32 R13, R16, 0x2, RZ ;  /* 0x00000002100d2824 */ /* 0x000fe200078e00ff */
[----:B------:R-:W-:-:S04]  /*6d60*/  SHF.R.S32.HI R21, RZ, 0x5, R6 ;  /* 0x00000005ff157819 */ /* 0x000fc80000011406 */
[----:B------:R-:W-:Y:S01]  /*6d70*/  @!PT LDS RZ, [RZ] ;  /* 0x00000000fffff984 */ /* 0x000fe20000000800 */
[----:B------:R-:W-:Y:S01]  /*6d80*/  @!PT LDS RZ, [RZ] ;  /* 0x00000000fffff984 */ /* 0x000fe20000000800 */
[----:B------:R-:W-:Y:S01]  /*6d90*/  @!PT LDS RZ, [RZ] ;  /* 0x00000000fffff984 */ /* 0x000fe20000000800 */
[----:B------:R1:W-:Y:S04]  /*6da0*/  @P2 LDGSTS.E.BYPASS.LTC128B.128 [R13+0x6100], [R26.64], !P6 ;  /* 0x061000001a0d2fae */ /* 0x0003e8000f101d46 */
[----:B------:R1:W-:Y:S04]  /*6db0*/  @P2 LDGSTS.E.BYPASS.LTC128B.128 [R13+0x8100], [R26.64+0x80], !P4 ;  /* 0x081000801a0d2fae */ /* 0x0003e8000e101d46 */
[----:B------:R1:W-:Y:S04]  /*6dc0*/  @P2 LDGSTS.E.BYPASS.LTC128B.128 [R13+0xa100], [R26.64+0x100], !P5 ;  /* 0x0a1001001a0d2fae */ /* 0x0003e8000e901d46 */
[----:B------:R1:W-:Y:S04]  /*6dd0*/  @P1 LDGSTS.E.BYPASS.LTC128B.128 [R11+0x7100], [R14.64], !P6 ;  /* 0x071000000e0b1fae */ /* 0x0003e8000f101d46 */
[----:B------:R1:W-:Y:S04]  /*6de0*/  @P1 LDGSTS.E.BYPASS.LTC128B.128 [R11+0x9100], [R14.64+0x80], !P4 ;  /* 0x091000800e0b1fae */ /* 0x0003e8000e101d46 */
[----:B------:R1:W-:Y:S04]  /*6df0*/  @P1 LDGSTS.E.BYPASS.LTC128B.128 [R11+0xb100], [R14.64+0x100], !P5 ;  /* 0x0b1001000e0b1fae */ /* 0x0003e8000e901d46 */
[----:B------:R-:W0:Y:S01]  /*6e00*/  LDGDEPBAR ;  /* 0x00000000000079af */ /* 0x000e220000000000 */
[----:B------:R-:W-:Y:S05]  /*6e10*/  @P0 BRA `(.L_x_88) ;  /* 0x0000002000000947 */ /* 0x000fea0003800000 */
[----:B------:R-:W-:-:S04]  /*6e20*/  DEPBAR.LE SB0, 0x1 ;  /* 0x000080400000791a */ /* 0x000fc80000000000 */
[----:B------:R-:W-:Y:S05]  /*6e30*/  BRA `(.L_x_89) ;  /* 0x00005c1000007947 */ /* 0x000fea0003800000 */
.L_x_88:
[----:B-1---5:R-:W-:Y:S01]  /*6e40*/  SHF.R.S32.HI R11, RZ, 0x1f, R86 ;  /* 0x0000001fff0b7819 */ /* 0x022fe20000011456 */
[----:B------:R-:W-:Y:S01]  /*6e50*/  ULDC.U8 UR4, c[0x0][0x298] ;  /* 0x0000a60000047ab9 */ /* 0x000fe20000000000 */
[-C--:B------:R-:W-:Y:S01]  /*6e60*/  LEA.HI R9, R9, R84.reuse, RZ, 0x2 ;  /* 0x0000005409097211 */ /* 0x080fe200078f10ff */
[----:B------:R-:W-:Y:S01]  /*6e70*/  IMAD.WIDE.U32 R12, R86, c[0x0][0x280], RZ ;  /* 0x0000a000560c7a25 */ /* 0x000fe200078e00ff */
[----:B------:R-:W-:Y:S01]  /*6e80*/  ISETP.NE.AND P2, PT, RZ, UR4, PT ;  /* 0x00000004ff007c0c */ /* 0x000fe2000bf45270 */
[----:B------:R-:W-:Y:S01]  /*6e90*/  BSSY B2, `(.L_x_89) ;  /* 0x00005bb000027945 */ /* 0x000fe20003800000 */
[----:B------:R-:W-:Y:S01]  /*6ea0*/  LOP3.LUT R49, R9, 0xfffffffc, RZ, 0xc0, !PT ;  /* 0xfffffffc09317812 */ /* 0x000fe200078ec0ff */
[C---:B------:R-:W-:Y:S01]  /*6eb0*/  IMAD R15, R11.reuse, c[0x0][0x280], RZ ;  /* 0x0000a0000b0f7a24 */ /* 0x040fe200078e02ff */
[----:B------:R-:W-:Y:S01]  /*6ec0*/  SHF.R.S32.HI R24, RZ, 0x2, R9 ;  /* 0x00000002ff187819 */ /* 0x000fe20000011409 */
[----:B------:R-:W-:Y:S01]  /*6ed0*/  IMAD R11, R11, c[0x0][0x290], RZ ;  /* 0x0000a4000b0b7a24 */ /* 0x000fe200078e02ff */
[----:B------:R-:W-:Y:S01]  /*6ee0*/  LEA R52, P1, R12, c[0x0][0x270], 0x1 ;  /* 0x00009c000c347a11 */ /* 0x000fe200078208ff */
[C---:B------:R-:W-:Y:S01]  /*6ef0*/  IMAD R10, R86.reuse, c[0x0][0x284], R15 ;  /* 0x0000a100560a7a24 */ /* 0x040fe200078e020f */
[----:B------:R-:W-:Y:S01]  /*6f00*/  IADD3 R49, -R49, R84, RZ ;  /* 0x0000005431317210 */ /* 0x000fe20007ffe1ff */
[----:B------:R-:W-:-:S02]  /*6f10*/  IMAD R8, R86, c[0x0][0x294], R11 ;  /* 0x0000a50056087a24 */ /* 0x000fc400078e020b */
[----:B------:R-:W-:Y:S01]  /*6f20*/  IMAD.WIDE.U32 R86, R86, c[0x0][0x290], RZ ;  /* 0x0000a40056567a25 */ /* 0x000fe200078e00ff */
[----:B------:R-:W-:-:S03]  /*6f30*/  SHF.L.U32 R23, R49, 0x3, RZ ;  /* 0x0000000331177819 */ /* 0x000fc600000006ff */
[----:B------:R-:W-:Y:S01]  /*6f40*/  IMAD.IADD R10, R10, 0x1, R13 ;  /* 0x000000010a0a7824 */ /* 0x000fe200078e020d */
[----:B------:R-:W-:Y:S01]  /*6f50*/  LEA R44, P0, R86, c[0x0][0x288], 0x1 ;  /* 0x0000a200562c7a11 */ /* 0x000fe200078008ff */
[----:B------:R-:W-:Y:S02]  /*6f60*/  IMAD.IADD R8, R8, 0x1, R87 ;  /* 0x0000000108087824 */ /* 0x000fe400078e0257 */
[----:B------:R-:W-:Y:S01]  /*6f70*/  IMAD R9, R85, 0x80, R24 ;  /* 0x0000008055097824 */ /* 0x000fe200078e0218 */
[----:B------:R-:W-:Y:S02]  /*6f80*/  LEA.HI.X R53, R12, c[0x0][0x274], R10, 0x1, P1 ;  /* 0x00009d000c357a11 */ /* 0x000fe400008f0c0a */
[----:B------:R-:W-:Y:S01]  /*6f90*/  LEA.HI.X R45, R86, c[0x0][0x28c], R8, 0x1, P0 ;  /* 0x0000a300562d7a11 */ /* 0x000fe200000f0c08 */
[----:B------:R-:W-:Y:S05]  /*6fa0*/  @!P2 BRA `(.L_x_90) ;  /* 0x00002b000000a947 */ /* 0x000fea0003800000 */
[----:B------:R-:W-:Y:S01]  /*6fb0*/  ISETP.GE.AND P0, PT, R9, R46, PT ;  /* 0x0000002e0900720c */ /* 0x000fe20003f06270 */
[----:B------:R-:W-:Y:S01]  /*6fc0*/  BSSY B0, `(.L_x_91) ;  /* 0x000004d000007945 */ /* 0x000fe20003800000 */
[----:B------:R-:W-:Y:S01]  /*6fd0*/  SHF.L.U32 R13, R49, 0x2, RZ ;  /* 0x00000002310d7819 */ /* 0x000fe200000006ff */
        /* <DEDUP_REMOVED lines=12> */
[----:B------:R-:W-:Y:S05]  /*70a0*/  @P0 BRA `(.L_x_92) ;  /* 0x000003e000000947 */ /* 0x000fea0003800000 */
[C---:B------:R-:W-:Y:S01]  /*70b0*/  IADD3 R9, R13.reuse, 0x10, RZ ;  /* 0x000000100d097810 */ /* 0x040fe20007ffe0ff */
[----:B------:R-:W-:Y:S01]  /*70c0*/  CS2R R32, SRZ ;  /* 0x0000000000207805 */ /* 0x000fe2000001ff00 */
[----:B------:R-:W-:Y:S01]  /*70d0*/  ISETP.GE.AND P1, PT, R13, c[0x0][0x27c], PT ;  /* 0x00009f000d007a0c */ /* 0x000fe20003f26270 */
[----:B------:R-:W-:Y:S01]  /*70e0*/  CS2R R50, SRZ ;  /* 0x0000000000327805 */ /* 0x000fe2000001ff00 */
[----:B------:R-:W-:Y:S01]  /*70f0*/  ISETP.GE.AND P0, PT, R9, c[0x0][0x27c], PT ;  /* 0x00009f0009007a0c */ /* 0x000fe20003f06270 */
[----:B------:R-:W-:Y:S01]  /*7100*/  CS2R R30, SRZ ;  /* 0x00000000001e7805 */ /* 0x000fe2000001ff00 */
[----:B------:R-:W-:Y:S01]  /*7110*/  CS2R R48, SRZ ;  /* 0x0000000000307805 */ /* 0x000fe2000001ff00 */
[----:B------:R-:W-:-:S02]  /*7120*/  IADD3 R25, R13, 0x20, RZ ;  /* 0x000000200d197810 */ /* 0x000fc40007ffe0ff */
[C---:B------:R-:W-:Y:S02]  /*7130*/  IADD3 R15, R13.reuse, 0x30, RZ ;  /* 0x000000300d0f7810 */ /* 0x040fe40007ffe0ff */
[----:B------:R-:W-:-:S04]  /*7140*/  IADD3 R11, R13, 0x40, RZ ;  /* 0x000000400d0b7810 */ /* 0x000fc80007ffe0ff */
[C---:B------:R-:W-:Y:S02]  /*7150*/  @!P1 IMAD.WIDE R34, R13.reuse, 0x2, R52 ;  /* 0x000000020d229825 */ /* 0x040fe400078e0234 */
[----:B------:R-:W-:Y:S02]  /*7160*/  @!P0 SHF.R.S32.HI R8, RZ, 0x1f, R9 ;  /* 0x0000001fff088819 */ /* 0x000fe40000011409 */
[----:B------:R-:W-:Y:S01]  /*7170*/  @!P1 IMAD.WIDE R28, R13, 0x2, R44 ;  /* 0x000000020d1c9825 */ /* 0x000fe200078e022c */
[----:B------:R1:W5:Y:S01]  /*7180*/  @!P1 LD.E.64 R32, [R34.64] ;  /* 0x0000000622209980 */ /* 0x000362000c101b00 */
[----:B------:R-:W-:Y:S02]  /*7190*/  @!P0 LEA.HI R9, R8, R9, RZ, 0x2 ;  /* 0x0000000908098211 */ /* 0x000fe400078f10ff */
[----:B------:R-:W-:Y:S01]  /*71a0*/  ISETP.GE.AND P3, PT, R25, c[0x0][0x27c], PT ;  /* 0x00009f0019007a0c */ /* 0x000fe20003f66270 */
[----:B------:R2:W5:Y:S01]  /*71b0*/  @!P1 LD.E.64 R50, [R28.64] ;  /* 0x000000061c329980 */ /* 0x000562000c101b00 */
[----:B------:R-:W-:-:S05]  /*71c0*/  @!P0 LOP3.LUT R9, R9, 0xfffffffc, RZ, 0xc0, !PT ;  /* 0xfffffffc09098812 */ /* 0x000fca00078ec0ff */
[----:B------:R-:W-:-:S04]  /*71d0*/  @!P0 IMAD.WIDE R26, R9, 0x2, R52 ;  /* 0x00000002091a8825 */ /* 0x000fc800078e0234 */
[----:B------:R-:W-:Y:S01]  /*71e0*/  @!P0 IMAD.WIDE R36, R9, 0x2, R44 ;  /* 0x0000000209248825 */ /* 0x000fe200078e022c */
[----:B------:R-:W-:Y:S01]  /*71f0*/  IADD3 R9, R13, 0x50, RZ ;  /* 0x000000500d097810 */ /* 0x000fe20007ffe0ff */
[----:B------:R3:W5:Y:S01]  /*7200*/  @!P0 LD.E.64 R30, [R26.64] ;  /* 0x000000061a1e8980 */ /* 0x000762000c101b00 */
[----:B------:R-:W-:Y:S02]  /*7210*/  ISETP.GE.AND P2, PT, R15, c[0x0][0x27c], PT ;  /* 0x00009f000f007a0c */ /* 0x000fe40003f46270 */
[----:B------:R-:W-:Y:S01]  /*7220*/  ISETP.GE.AND P1, PT, R11, c[0x0][0x27c], PT ;  /* 0x00009f000b007a0c */ /* 0x000fe20003f26270 */
[----:B------:R4:W5:Y:S01]  /*7230*/  @!P0 LD.E.64 R48, [R36.64] ;  /* 0x0000000624308980 */ /* 0x000962000c101b00 */
[----:B------:R-:W-:Y:S02]  /*7240*/  ISETP.GE.AND P0, PT, R9, c[0x0][0x27c], PT ;  /* 0x00009f0009007a0c */ /* 0x000fe40003f06270 */
[----:B------:R-:W-:-:S07]  /*7250*/  @!P3 SHF.R.S32.HI R14, RZ, 0x1f, R25 ;  /* 0x0000001fff0eb819 */ /* 0x000fce0000011419 */
[----:B------:R-:W-:Y:S02]  /*7260*/  @!P2 SHF.R.S32.HI R12, RZ, 0x1f, R15 ;  /* 0x0000001fff0ca819 */ /* 0x000fe4000001140f */
[----:B------:R-:W-:Y:S02]  /*7270*/  @!P1 SHF.R.S32.HI R10, RZ, 0x1f, R11 ;  /* 0x0000001fff0a9819 */ /* 0x000fe4000001140b */
[----:B------:R-:W-:Y:S02]  /*7280*/  @!P0 SHF.R.S32.HI R8, RZ, 0x1f, R9 ;  /* 0x0000001fff088819 */ /* 0x000fe40000011409 */
[----:B------:R-:W-:Y:S02]  /*7290*/  @!P3 LEA.HI R25, R14, R25, RZ, 0x2 ;  /* 0x000000190e19b211 */ /* 0x000fe400078f10ff */
[----:B------:R-:W-:Y:S02]  /*72a0*/  @!P2 LEA.HI R15, R12, R15, RZ, 0x2 ;  /* 0x0000000f0c0fa211 */ /* 0x000fe400078f10ff */
[----:B------:R-:W-:-:S02]  /*72b0*/  @!P1 LEA.HI R11, R10, R11, RZ, 0x2 ;  /* 0x0000000b0a0b9211 */ /* 0x000fc400078f10ff */
[----:B------:R-:W-:Y:S02]  /*72c0*/  @!P0 LEA.HI R9, R8, R9, RZ, 0x2 ;  /* 0x0000000908098211 */ /* 0x000fe400078f10ff */
[----:B------:R-:W-:Y:S02]  /*72d0*/  @!P3 LOP3.LUT R25, R25, 0xfffffffc, RZ, 0xc0, !PT ;  /* 0xfffffffc1919b812 */ /* 0x000fe400078ec0ff */
[----:B------:R-:W-:Y:S02]  /*72e0*/  @!P2 LOP3.LUT R15, R15, 0xfffffffc, RZ, 0xc0, !PT ;  /* 0xfffffffc0f0fa812 */ /* 0x000fe400078ec0ff */
[----:B------:R-:W-:Y:S02]  /*72f0*/  @!P1 LOP3.LUT R11, R11, 0xfffffffc, RZ, 0xc0, !PT ;  /* 0xfffffffc0b0b9812 */ /* 0x000fe400078ec0ff */
[----:B------:R-:W-:Y:S01]  /*7300*/  @!P0 LOP3.LUT R9, R9, 0xfffffffc, RZ, 0xc0, !PT ;  /* 0xfffffffc09098812 */ /* 0x000fe200078ec0ff */
[----:B------:R-:W-:Y:S01]  /*7310*/  @!P3 IMAD.WIDE R54, R25, 0x2, R52 ;  /* 0x000000021936b825 */ /* 0x000fe200078e0234 */
[----:B--2---:R-:W-:Y:S01]  /*7320*/  CS2R R28, SRZ ;  /* 0x00000000001c7805 */ /* 0x004fe2000001ff00 */
[----:B------:R-:W-:-:S02]  /*7330*/  CS2R R70, SRZ ;  /* 0x0000000000467805 */ /* 0x000fc4000001ff00 */
[--C-:B------:R-:W-:Y:S01]  /*7340*/  @!P2 IMAD.WIDE R40, R15, 0x2, R52.reuse ;  /* 0x000000020f28a825 */ /* 0x100fe200078e0234 */
[----:B---3--:R-:W-:Y:S01]  /*7350*/  CS2R R26, SRZ ;  /* 0x00000000001a7805 */ /* 0x008fe2000001ff00 */
[----:B------:R-:W-:Y:S01]  /*7360*/  CS2R R42, SRZ ;  /* 0x00000000002a7805 */ /* 0x000fe2000001ff00 */
[----:B------:R-:W-:Y:S01]  /*7370*/  CS2R R68, SRZ ;  /* 0x0000000000447805 */ /* 0x000fe2000001ff00 */
[----:B-1----:R-:W-:Y:S01]  /*7380*/  @!P1 IMAD.WIDE R34, R11, 0x2, R52 ;  /* 0x000000020b229825 */ /* 0x002fe200078e0234 */
[----:B------:R1:W5:Y:S03]  /*7390*/  @!P3 LD.E.64 R28, [R54.64] ;  /* 0x00000006361cb980 */ /* 0x000366000c101b00 */
[--C-:B------:R-:W-:Y:S01]  /*73a0*/  @!P3 IMAD.WIDE R56, R25, 0x2, R44.reuse ;  /* 0x000000021938b825 */ /* 0x100fe200078e022c */
[----:B------:R1:W5:Y:S03]  /*73b0*/  @!P2 LD.E.64 R26, [R40.64] ;  /* 0x00000006281aa980 */ /* 0x000366000c101b00 */
[----:B----4-:R-:W-:Y:S01]  /*73c0*/  @!P2 IMAD.WIDE R36, R15, 0x2, R44 ;  /* 0x000000020f24a825 */ /* 0x010fe200078e022c */
[----:B------:R1:W5:Y:S01]  /*73d0*/  @!P3 LD.E.64 R70, [R56.64] ;  /* 0x000000063846b980 */ /* 0x000362000c101b00 */
[----:B------:R-:W-:-:S02]  /*73e0*/  CS2R R14, SRZ ;  /* 0x00000000000e7805 */ /* 0x000fc4000001ff00 */
[----:B------:R-:W-:Y:S02]  /*73f0*/  @!P1 IMAD.WIDE R38, R11, 0x2, R44 ;  /* 0x000000020b269825 */ /* 0x000fe400078e022c */
[----:B------:R-:W-:Y:S02]  /*7400*/  CS2R R10, SRZ ;  /* 0x00000000000a7805 */ /* 0x000fe4000001ff00 */
[C---:B------:R-:W-:Y:S01]  /*7410*/  @!P0 IMAD.WIDE R52, R9.reuse, 0x2, R52 ;  /* 0x0000000209348825 */ /* 0x040fe200078e0234 */
[----:B------:R1:W5:Y:S03]  /*7420*/  @!P1 LD.E.64 R14, [R34.64] ;  /* 0x00000006220e9980 */ /* 0x000366000c101b00 */
[----:B------:R-:W-:Y:S01]  /*7430*/  @!P0 IMAD.WIDE R44, R9, 0x2, R44 ;  /* 0x00000002092c8825 */ /* 0x000fe200078e022c */
[----:B------:R1:W5:Y:S01]  /*7440*/  @!P2 LD.E.64 R10, [R36.64] ;  /* 0x00000006240aa980 */ /* 0x000362000c101b00 */
[----:B------:R-:W-:-:S03]  /*7450*/  CS2R R8, SRZ ;  /* 0x0000000000087805 */ /* 0x000fc6000001ff00 */
[----:B------:R1:W5:Y:S04]  /*7460*/  @!P0 LD.E.64 R42, [R52.64] ;  /* 0x00000006342a8980 */ /* 0x000368000c101b00 */
[----:B------:R1:W5:Y:S04]  /*7470*/  @!P1 LD.E.64 R8, [R38.64] ;  /* 0x0000000626089980 */ /* 0x000368000c101b00 */
[----:B------:R1:W5:Y:S02]  /*7480*/  @!P0 LD.E.64 R68, [R44.64] ;  /* 0x000000062c448980 */ /* 0x000364000c101b00 */
.L_x_92:
[----:B------:R-:W-:Y:S05]  /*7490*/  BSYNC B0 ;  /* 0x0000000000007941 */ /* 0x000fea0003800000 */
.L_x_91:
[----:B------:R-:W-:Y:S01]  /*74a0*/  SHF.R.S32.HI R65, RZ, 0x1f, R24 ;  /* 0x0000001fff417819 */ /* 0x000fe20000011418 */
[--C-:B-----5:R-:W-:Y:S01]  /*74b0*/  IMAD.MOV.U32 R63, RZ, RZ, R31.reuse ;  /* 0x000000ffff3f7224 */ /* 0x120fe200078e001f */
[----:B-1----:R-:W-:Y:S01]  /*74c0*/  SHF.R.U64 R40, R30, 0x10, R31 ;  /* 0x000000101e287819 */ /* 0x002fe2000000121f */
[----:B------:R-:W-:Y:S01]  /*74d0*/  IMAD.MOV.U32 R59, RZ, RZ, R27 ;  /* 0x000000ffff3b7224 */ /* 0x000fe200078e001b */
[----:B------:R-:W-:Y:S01]  /*74e0*/  LEA.HI R65, R65, R24, RZ, 0x3 ;  /* 0x0000001841417211 */ /* 0x000fe200078f18ff */
[----:B------:R-:W-:Y:S01]  /*74f0*/  IMAD R85, R85, -0x80, R46 ;  /* 0xffffff8055557824 */ /* 0x000fe200078e022e */
[----:B------:R-:W-:Y:S01]  /*7500*/  SHF.R.U32.HI R39, RZ, 0x10, R31 ;  /* 0x00000010ff277819 */ /* 0x000fe2000001161f */
[----:B------:R-:W-:Y:S01]  /*7510*/  IMAD.MOV.U32 R66, RZ, RZ, R32 ;  /* 0x000000ffff427224 */ /* 0x000fe200078e0020 */
[----:B------:R-:W-:Y:S01]  /*7520*/  LOP3.LUT R65, R65, 0xfffffff8, RZ, 0xc0, !PT ;  /* 0xfffffff841417812 */ /* 0x000fe200078ec0ff */
[----:B------:R-:W-:Y:S01]  /*7530*/  IMAD.MOV.U32 R62, RZ, RZ, R28 ;  /* 0x000000ffff3e7224 */ /* 0x000fe200078e001c */
[----:B------:R-:W-:Y:S01]  /*7540*/  SHF.R.U32.HI R31, RZ, 0x10, R27 ;  /* 0x00000010ff1f7819 */ /* 0x000fe2000001161b */
[----:B------:R-:W-:Y:S01]  /*7550*/  IMAD.MOV.U32 R57, RZ, RZ, R15 ;  /* 0x000000ffff397224 */ /* 0x000fe200078e000f */
[----:B------:R-:W-:Y:S01]  /*7560*/  SHF.R.U64 R45, R32, 0x10, R33 ;  /* 0x00000010202d7819 */ /* 0x000fe20000001221 */
[----:B------:R-:W-:Y:S01]  /*7570*/  IMAD.IADD R46, R24, 0x1, -R65 ;  /* 0x00000001182e7824 */ /* 0x000fe200078e0a41 */
[----:B------:R-:W-:Y:S01]  /*7580*/  SHF.R.U64 R36, R28, 0x10, R29 ;  /* 0x000000101c247819 */ /* 0x000fe2000000121d */
[----:B------:R-:W-:Y:S01]  /*7590*/  IMAD.MOV.U32 R56, RZ, RZ, R42 ;  /* 0x000000ffff387224 */ /* 0x000fe200078e002a */
[----:B------:R-:W-:Y:S01]  /*75a0*/  SHF.R.U64 R32, R26, 0x10, R27 ;  /* 0x000000101a207819 */ /* 0x000fe2000000121b */
[----:B------:R-:W-:Y:S01]  /*75b0*/  IMAD.MOV.U32 R58, RZ, RZ, R14 ;  /* 0x000000ffff3a7224 */ /* 0x000fe200078e000e */
[----:B------:R-:W-:Y:S01]  /*75c0*/  SHF.R.U64 R28, R14, 0x10, R15 ;  /* 0x000000100e1c7819 */ /* 0x000fe2000000120f */
[----:B------:R-:W-:Y:S01]  /*75d0*/  IMAD.MOV.U32 R55, RZ, RZ, R43 ;  /* 0x000000ffff377224 */ /* 0x000fe200078e002b */
[----:B------:R-:W-:Y:S01]  /*75e0*/  SHF.R.U32.HI R27, RZ, 0x10, R15 ;  /* 0x00000010ff1b7819 */ /* 0x000fe2000001160f */
[----:B------:R-:W-:Y:S01]  /*75f0*/  IMAD.MOV.U32 R54, RZ, RZ, R50 ;  /* 0x000000ffff367224 */ /* 0x000fe200078e0032 */
[----:B------:R-:W-:Y:S01]  /*7600*/  PRMT R31, R59, 0x5410, R31 ;  /* 0x000054103b1f7816 */ /* 0x000fe2000000001f */
[----:B------:R-:W-:Y:S01]  /*7610*/  IMAD.SHL.U32 R59, R46, 0x40, RZ ;  /* 0x000000402e3b7824 */ /* 0x000fe200078e00ff */
[--C-:B------:R-:W-:Y:S01]  /*7620*/  SHF.R.U64 R15, R42, 0x10, R43.reuse ;  /* 0x000000102a0f7819 */ /* 0x100fe2000000122b */
[----:B------:R-:W-:Y:S01]  /*7630*/  IMAD.MOV.U32 R47, RZ, RZ, R70 ;  /* 0x000000ffff2f7224 */ /* 0x000fe200078e0046 */
[----:B------:R-:W-:Y:S01]  /*7640*/  SHF.R.U32.HI R14, RZ, 0x10, R43 ;  /* 0x00000010ff0e7819 */ /* 0x000fe2000001162b */
[----:B------:R-:W-:Y:S01]  /*7650*/  IMAD.MOV.U32 R67, RZ, RZ, R33 ;  /* 0x000000ffff437224 */ /* 0x000fe200078e0021 */
[----:B------:R-:W-:Y:S01]  /*7660*/  SHF.R.U64 R43, R50, 0x10, R51 ;  /* 0x00000010322b7819 */ /* 0x000fe20000001233 */
[----:B------:R-:W-:Y:S01]  /*7670*/  IMAD.MOV.U32 R50, RZ, RZ, R49 ;  /* 0x000000ffff327224 */ /* 0x000fe200078e0031 */
[----:B------:R-:W-:Y:S01]  /*7680*/  PRMT R15, R56, 0x5410, R15 ;  /* 0x00005410380f7816 */ /* 0x000fe2000000000f */
[----:B------:R-:W-:Y:S01]  /*7690*/  IMAD.MOV.U32 R60, RZ, RZ, R26 ;  /* 0x000000ffff3c7224 */ /* 0x000fe200078e001a */
[----:B------:R-:W-:Y:S01]  /*76a0*/  SHF.R.U64 R38, R70, 0x10, R71 ;  /* 0x0000001046267819 */ /* 0x000fe20000001247 */
[----:B------:R-:W-:Y:S01]  /*76b0*/  IMAD.MOV.U32 R53, RZ, RZ, R51 ;  /* 0x000000ffff357224 */ /* 0x000fe200078e0033 */
[----:B------:R-:W-:Y:S01]  /*76c0*/  LOP3.LUT R56, R59, 0x1c0, RZ, 0xc0, !PT ;  /* 0x000001c03b387812 */ /* 0x000fe200078ec0ff */
[----:B------:R-:W-:Y:S01]  /*76d0*/  IMAD.MOV.U32 R64, RZ, RZ, R30 ;  /* 0x000000ffff407224 */ /* 0x000fe200078e001e */
[----:B------:R-:W-:Y:S01]  /*76e0*/  PRMT R43, R54, 0x5410, R43 ;  /* 0x00005410362b7816 */ /* 0x000fe2000000002b */
[----:B------:R-:W-:Y:S01]  /*76f0*/  IMAD.MOV.U32 R61, RZ, RZ, R29 ;  /* 0x000000ffff3d7224 */ /* 0x000fe200078e001d */
[----:B------:R-:W-:Y:S01]  /*7700*/  LOP3.LUT R54, R56, 0x18, R23, 0xf8, !PT ;  /* 0x0000001838367812 */ /* 0x000fe200078ef817 */
[----:B------:R-:W-:Y:S01]  /*7710*/  IMAD.MOV.U32 R26, RZ, RZ, R11 ;  /* 0x000000ffff1a7224 */ /* 0x000fe200078e000b */
[----:B------:R-:W-:Y:S01]  /*7720*/  PRMT R38, R47, 0x5410, R38 ;  /* 0x000054102f267816 */ /* 0x000fe20000000026 */
[----:B------:R-:W-:Y:S01]  /*7730*/  IMAD.MOV.U32 R12, RZ, RZ, R8 ;  /* 0x000000ffff0c7224 */ /* 0x000fe200078e0008 */
[----:B------:R-:W-:Y:S01]  /*7740*/  SHF.R.U32.HI R23, RZ, 0x3, R56 ;  /* 0x00000003ff177819 */ /* 0x000fe20000011638 */
[----:B------:R-:W-:-:S04]  /*7750*/  DEPBAR.LE SB0, 0x1 ;  /* 0x000080400000791a */ /* 0x000fc80000000000 */
[----:B------:R-:W-:Y:S01]  /*7760*/  IMNMX R47, R85, 0x80, PT ;  /* 0x00000080552f7817 */ /* 0x000fe20003800200 */
[----:B------:R-:W-:Y:S01]  /*7770*/  BSSY B1, `(.L_x_93) ;  /* 0x0000130000017945 */ /* 0x000fe20003800000 */
[----:B------:R-:W-:Y:S02]  /*7780*/  LOP3.LUT P1, RZ, R46, 0x4, RZ, 0xc0, !PT ;  /* 0x000000042eff7812 */ /* 0x000fe4000782c0ff */
[----:B------:R-:W-:Y:S02]  /*7790*/  LOP3.LUT R54, R54, R23, RZ, 0x3c, !PT ;  /* 0x0000001736367212 */ /* 0x000fe400078e3cff */
[----:B------:R-:W-:Y:S02]  /*77a0*/  ISETP.GE.AND P0, PT, R24, R47, PT ;  /* 0x0000002f1800720c */ /* 0x000fe40003f06270 */
[--C-:B------:R-:W-:Y:S01]  /*77b0*/  SHF.R.U64 R42, R48, 0x10, R49.reuse ;  /* 0x00000010302a7819 */ /* 0x100fe20000001231 */
[----:B------:R-:W-:Y:S01]  /*77c0*/  IMAD R23, R21, 0x200, R54 ;  /* 0x0000020015177824 */ /* 0x000fe200078e0236 */
[----:B------:R-:W-:Y:S01]  /*77d0*/  SHF.R.U32.HI R41, RZ, 0x10, R49 ;  /* 0x00000010ff297819 */ /* 0x000fe20000011631 */
[--C-:B------:R-:W-:Y:S01]  /*77e0*/  IMAD.MOV.U32 R49, RZ, RZ, R71.reuse ;  /* 0x000000ffff317224 */ /* 0x100fe200078e0047 */
[----:B------:R-:W-:-:S02]  /*77f0*/  SHF.R.U32.HI R37, RZ, 0x10, R71 ;  /* 0x00000010ff257819 */ /* 0x000fc40000011647 */
[----:B------:R-:W-:Y:S02]  /*7800*/  SHF.R.U32.HI R44, RZ, 0x10, R33 ;  /* 0x00000010ff2c7819 */ /* 0x000fe40000011621 */
[----:B------:R-:W-:Y:S01]  /*7810*/  SHF.R.U32.HI R52, RZ, 0x10, R51 ;  /* 0x00000010ff347819 */ /* 0x000fe20000011633 */
[----:B------:R-:W-:Y:S01]  /*7820*/  IMAD.MOV.U32 R51, RZ, RZ, R48 ;  /* 0x000000ffff337224 */ /* 0x000fe200078e0030 */
[----:B------:R-:W-:Y:S01]  /*7830*/  SHF.R.U32.HI R35, RZ, 0x10, R29 ;  /* 0x00000010ff237819 */ /* 0x000fe2000001161d */
[----:B------:R-:W-:Y:S01]  /*7840*/  IMAD.MOV.U32 R48, RZ, RZ, R10 ;  /* 0x000000ffff307224 */ /* 0x000fe200078e000a */
[--C-:B------:R-:W-:Y:S01]  /*7850*/  SHF.R.U64 R34, R10, 0x10, R11.reuse ;  /* 0x000000100a227819 */ /* 0x100fe2000000120b */
[----:B------:R-:W-:Y:S01]  /*7860*/  IMAD.MOV.U32 R10, RZ, RZ, R68 ;  /* 0x000000ffff0a7224 */ /* 0x000fe200078e0044 */
[----:B------:R-:W-:Y:S01]  /*7870*/  SHF.R.U32.HI R33, RZ, 0x10, R11 ;  /* 0x00000010ff217819 */ /* 0x000fe2000001160b */
[--C-:B------:R-:W-:Y:S01]  /*7880*/  IMAD.MOV.U32 R11, RZ, RZ, R9.reuse ;  /* 0x000000ffff0b7224 */ /* 0x100fe200078e0009 */
[----:B------:R-:W-:-:S02]  /*7890*/  SHF.R.U64 R30, R8, 0x10, R9 ;  /* 0x00000010081e7819 */ /* 0x000fc40000001209 */
[----:B------:R-:W-:Y:S01]  /*78a0*/  SHF.R.U32.HI R29, RZ, 0x10, R9 ;  /* 0x00000010ff1d7819 */ /* 0x000fe20000011609 */
[----:B------:R-:W-:Y:S01]  /*78b0*/  IMAD.MOV.U32 R9, RZ, RZ, R69 ;  /* 0x000000ffff097224 */ /* 0x000fe200078e0045 */
[----:B------:R-:W-:Y:S02]  /*78c0*/  PRMT R37, R49, 0x5410, R37 ;  /* 0x0000541031257816 */ /* 0x000fe40000000025 */
[C---:B------:R-:W-:Y:S02]  /*78d0*/  IADD3 R49, R23.reuse, 0x20, RZ ;  /* 0x0000002017317810 */ /* 0x040fe40007ffe0ff */
[--C-:B------:R-:W-:Y:S02]  /*78e0*/  SHF.R.U64 R25, R68, 0x10, R69.reuse ;  /* 0x0000001044197819 */ /* 0x100fe40000001245 */
[----:B------:R-:W-:Y:S02]  /*78f0*/  SHF.R.U32.HI R8, RZ, 0x10, R69 ;  /* 0x00000010ff087819 */ /* 0x000fe40000011645 */
[----:B------:R-:W-:-:S02]  /*7900*/  @P1 IADD3 R49, R23, -0x20, RZ ;  /* 0xffffffe017311810 */ /* 0x000fc40007ffe0ff */
[----:B------:R-:W-:Y:S02]  /*7910*/  PRMT R33, R26, 0x5410, R33 ;  /* 0x000054101a217816 */ /* 0x000fe40000000021 */
[----:B------:R-:W-:Y:S02]  /*7920*/  PRMT R30, R12, 0x5410, R30 ;  /* 0x000054100c1e7816 */ /* 0x000fe4000000001e */
[----:B------:R-:W-:Y:S02]  /*7930*/  LEA R26, R23, 0xc100, 0x1 ;  /* 0x0000c100171a7811 */ /* 0x000fe400078e08ff */
[----:B------:R-:W-:Y:S02]  /*7940*/  PRMT R45, R66, 0x5410, R45 ;  /* 0x00005410422d7816 */ /* 0x000fe4000000002d */
[----:B------:R-:W-:Y:S02]  /*7950*/  PRMT R44, R67, 0x5410, R44 ;  /* 0x00005410432c7816 */ /* 0x000fe4000000002c */
[----:B------:R-:W-:-:S02]  /*7960*/  PRMT R40, R64, 0x5410, R40 ;  /* 0x0000541040287816 */ /* 0x000fc40000000028 */
[----:B------:R-:W-:Y:S02]  /*7970*/  PRMT R39, R63, 0x5410, R39 ;  /* 0x000054103f277816 */ /* 0x000fe40000000027 */
[----:B------:R-:W-:Y:S02]  /*7980*/  PRMT R36, R62, 0x5410, R36 ;  /* 0x000054103e247816 */ /* 0x000fe40000000024 */
[----:B------:R-:W-:Y:S02]  /*7990*/  PRMT R35, R61, 0x5410, R35 ;  /* 0x000054103d237816 */ /* 0x000fe40000000023 */
        /* <DEDUP_REMOVED lines=9> */
[----:B------:R-:W-:Y:S02]  /*7a30*/  LEA R12, R49, 0xc100, 0x1 ;  /* 0x0000c100310c7811 */ /* 0x000fe400078e08ff */
[----:B------:R-:W-:Y:S02]  /*7a40*/  PRMT R25, R10, 0x5410, R25 ;  /* 0x000054100a197816 */ /* 0x000fe40000000019 */
[----:B------:R-:W-:Y:S01]  /*7a50*/  PRMT R23, R9, 0x5410, R8 ;  /* 0x0000541009177816 */ /* 0x000fe20000000008 */
[----:B------:R-:W-:Y:S06]  /*7a60*/  BAR.SYNC.DEFER_BLOCKING 0x0 ;  /* 0x0000000000007b1d */ /* 0x000fec0000010000 */
[----:B------:R-:W-:Y:S05]  /*7a70*/  @P0 BRA `(.L_x_94) ;  /* 0x00000ff000000947 */ /* 0x000fea0003800000 */
[----:B------:R-:W-:Y:S01]  /*7a80*/  ISETP.GE.AND P0, PT, R13, c[0x0][0x27c], PT ;  /* 0x00009f000d007a0c */ /* 0x000fe20003f06270 */
[----:B------:R-:W-:-:S12]  /*7a90*/  BSSY B0, `(.L_x_95) ;  /* 0x0000028000007945 */ /* 0x000fd80003800000 */
[----:B------:R-:W-:Y:S05]  /*7aa0*/  @P0 BRA `(.L_x_96) ;  /* 0x0000026000000947 */ /* 0x000fea0003800000 */
[----:B------:R-:W1:Y:S01]  /*7ab0*/  LDS.128 R8, [R26] ;  /* 0x000000001a087984 */ /* 0x000e620000000c00 */
[----:B------:R-:W-:Y:S01]  /*7ac0*/  SHF.L.U32 R53, R45, 0x10, RZ ;  /* 0x000000102d357819 */ /* 0x000fe200000006ff */
[----:B------:R-:W-:Y:S01]  /*7ad0*/  IMAD.U32 R50, R43, 0x10000, RZ ;  /* 0x000100002b327824 */ /* 0x000fe200078e00ff */
[----:B------:R-:W-:Y:S02]  /*7ae0*/  LOP3.LUT R51, R45, 0xffff0000, RZ, 0xc0, !PT ;  /* 0xffff00002d337812 */ /* 0x000fe400078ec0ff */
[C---:B-1----:R-:W-:Y:S01]  /*7af0*/  SHF.L.U32 R49, R8.reuse, 0x10, RZ ;  /* 0x0000001008317819 */ /* 0x042fe200000006ff */
[----:B------:R-:W-:Y:S01]  /*7b00*/  IMAD.U32 R52, R11, 0x10000, RZ ;  /* 0x000100000b347824 */ /* 0x000fe200078e00ff */
[----:B------:R-:W-:Y:S02]  /*7b10*/  LOP3.LUT R48, R8, 0xffff0000, RZ, 0xc0, !PT ;  /* 0xffff000008307812 */ /* 0x000fe400078ec0ff */
[C---:B------:R-:W-:Y:S02]  /*7b20*/  SHF.L.U32 R8, R9.reuse, 0x10, RZ ;  /* 0x0000001009087819 */ /* 0x040fe400000006ff */
[----:B------:R-:W-:-:S02]  /*7b30*/  LOP3.LUT R56, R9, 0xffff0000, RZ, 0xc0, !PT ;  /* 0xffff000009387812 */ /* 0x000fc400078ec0ff */
[----:B------:R-:W-:Y:S02]  /*7b40*/  LOP3.LUT R9, R43, 0xffff0000, RZ, 0xc0, !PT ;  /* 0xffff00002b097812 */ /* 0x000fe400078ec0ff */
[C---:B------:R-:W-:Y:S02]  /*7b50*/  SHF.L.U32 R55, R10.reuse, 0x10, RZ ;  /* 0x000000100a377819 */ /* 0x040fe400000006ff */
[----:B------:R-:W-:Y:S01]  /*7b60*/  LOP3.LUT R54, R10, 0xffff0000, RZ, 0xc0, !PT ;  /* 0xffff00000a367812 */ /* 0x000fe200078ec0ff */
[CC--:B------:R-:W-:Y:S01]  /*7b70*/  FMUL.FTZ R10, R48.reuse, R50.reuse ;  /* 0x00000032300a7220 */ /* 0x0c0fe20000410000 */
[----:B------:R-:W-:Y:S01]  /*7b80*/  LOP3.LUT R57, R11, 0xffff0000, RZ, 0xc0, !PT ;  /* 0xffff00000b397812 */ /* 0x000fe200078ec0ff */
[----:B------:R-:W-:Y:S02]  /*7b90*/  FMUL.FTZ R48, R48, R53 ;  /* 0x0000003530307220 */ /* 0x000fe40000410000 */
[----:B------:R-:W-:Y:S02]  /*7ba0*/  FMUL.FTZ R11, R56, R9 ;  /* 0x00000009380b7220 */ /* 0x000fe40000410000 */
[C---:B------:R-:W-:Y:S01]  /*7bb0*/  FFMA.FTZ R10, R49.reuse, R53, -R10 ;  /* 0x00000035310a7223 */ /* 0x040fe2000001080a */
[----:B------:R-:W-:Y:S01]  /*7bc0*/  SHF.L.U32 R53, R44, 0x10, RZ ;  /* 0x000000102c357819 */ /* 0x000fe200000006ff */
[----:B------:R-:W-:Y:S01]  /*7bd0*/  FFMA.FTZ R49, R49, R50, R48 ;  /* 0x0000003231317223 */ /* 0x000fe20000010030 */
[----:B------:R-:W-:Y:S01]  /*7be0*/  SHF.L.U32 R50, R46, 0x10, RZ ;  /* 0x000000102e327819 */ /* 0x000fe200000006ff */
[-C--:B------:R-:W-:Y:S01]  /*7bf0*/  FMUL.FTZ R56, R56, R51.reuse ;  /* 0x0000003338387220 */ /* 0x080fe20000410000 */
[----:B------:R-:W-:Y:S01]  /*7c00*/  LOP3.LUT R48, R46, 0xffff0000, RZ, 0xc0, !PT ;  /* 0xffff00002e307812 */ /* 0x000fe200078ec0ff */
[----:B------:R-:W-:Y:S01]  /*7c10*/  FFMA.FTZ R11, R8, R51, -R11 ;  /* 0x00000033080b7223 */ /* 0x000fe2000001080b */
[----:B------:R-:W-:Y:S01]  /*7c20*/  LOP3.LUT R51, R44, 0xffff0000, RZ, 0xc0, !PT ;  /* 0xffff00002c337812 */ /* 0x000fe200078ec0ff */
[----:B------:R-:W-:-:S02]  /*7c30*/  FFMA.FTZ R56, R8, R9, R56 ;  /* 0x0000000908387223 */ /* 0x000fc40000010038 */
[C---:B------:R-:W-:Y:S02]  /*7c40*/  FMUL.FTZ R8, R54.reuse, R50 ;  /* 0x0000003236087220 */ /* 0x040fe40000410000 */
[C---:B------:R-:W-:Y:S02]  /*7c50*/  FMUL.FTZ R9, R57.reuse, R48 ;  /* 0x0000003039097220 */ /* 0x040fe40000410000 */
[----:B------:R-:W-:Y:S02]  /*7c60*/  FMUL.FTZ R54, R54, R53 ;  /* 0x0000003536367220 */ /* 0x000fe40000410000 */
[----:B------:R-:W-:Y:S02]  /*7c70*/  FMUL.FTZ R57, R57, R51 ;  /* 0x0000003339397220 */ /* 0x000fe40000410000 */
[----:B------:R-:W-:Y:S01]  /*7c80*/  FFMA.FTZ R53, R55, R53, -R8 ;  /* 0x0000003537357223 */ /* 0x000fe20000010808 */
[----:B------:R-:W-:Y:S01]  /*7c90*/  F2FP.BF16.PACK_AB R8, R49, R10 ;  /* 0x0000000a3108723e */ /* 0x000fe200000010ff */
[----:B------:R-:W-:-:S02]  /*7ca0*/  FFMA.FTZ R54, R55, R50, R54 ;  /* 0x0000003237367223 */ /* 0x000fc40000010036 */
[----:B------:R-:W-:Y:S01]  /*7cb0*/  FFMA.FTZ R51, R52, R51, -R9 ;  /* 0x0000003334337223 */ /* 0x000fe20000010809 */
[----:B------:R-:W-:Y:S01]  /*7cc0*/  F2FP.BF16.PACK_AB R9, R56, R11 ;  /* 0x0000000b3809723e */ /* 0x000fe200000010ff */
[----:B------:R-:W-:Y:S01]  /*7cd0*/  FFMA.FTZ R48, R52, R48, R57 ;  /* 0x0000003034307223 */ /* 0x000fe20000010039 */
[----:B------:R-:W-:-:S04]  /*7ce0*/  F2FP.BF16.PACK_AB R10, R54, R53 ;  /* 0x00000035360a723e */ /* 0x000fc800000010ff */
[----:B------:R-:W-:-:S05]  /*7cf0*/  F2FP.BF16.PACK_AB R11, R48, R51 ;  /* 0x00000033300b723e */ /* 0x000fca00000010ff */
[----:B------:R1:W-:Y:S02]  /*7d00*/  STS.128 [R26], R8 ;  /* 0x000000081a007388 */ /* 0x0003e40000000c00 */
.L_x_96:
[----:B------:R-:W-:Y:S05]  /*7d10*/  BSYNC B0 ;  /* 0x0000000000007941 */ /* 0x000fea0003800000 */
.L_x_95:
[----:B-1----:R-:W-:Y:S01]  /*7d20*/  IADD3 R8, R13, 0x10, RZ ;  /* 0x000000100d087810 */ /* 0x002fe20007ffe0ff */
[----:B------:R-:W-:Y:S03]  /*7d30*/  BSSY B0, `(.L_x_97) ;  /* 0x0000029000007945 */ /* 0x000fe60003800000 */
[----:B------:R-:W-:-:S13]  /*7d40*/  ISETP.GE.AND P0, PT, R8, c[0x0][0x27c], PT ;  /* 0x00009f0008007a0c */ /* 0x000fda0003f06270 */
        /* <DEDUP_REMOVED lines=16> */
[C---:B------:R-:W-:Y:S02]  /*7e50*/  FMUL.FTZ R11, R56.reuse, R9 ;  /* 0x00000009380b7220 */ /* 0x040fe40000410000 */
[----:B------:R-:W-:Y:S01]  /*7e60*/  FFMA.FTZ R10, R49, R53, -R10 ;  /* 0x00000035310a7223 */ /* 0x000fe2000001080a */
[----:B------:R-:W-:Y:S01]  /*7e70*/  SHF.L.U32 R53, R39, 0x10, RZ ;  /* 0x0000001027357819 */ /* 0x000fe200000006ff */
[----:B------:R-:W-:Y:S01]  /*7e80*/  FFMA.FTZ R49, R49, R50, R48 ;  /* 0x0000003231317223 */ /* 0x000fe20000010030 */
[C---:B------:R-:W-:Y:S01]  /*7e90*/  SHF.L.U32 R50, R41.reuse, 0x10, RZ ;  /* 0x0000001029327819 */ /* 0x040fe200000006ff */
[-C--:B------:R-:W-:Y:S01]  /*7ea0*/  FMUL.FTZ R56, R56, R51.reuse ;  /* 0x0000003338387220 */ /* 0x080fe20000410000 */
[----:B------:R-:W-:Y:S01]  /*7eb0*/  LOP3.LUT R48, R41, 0xffff0000, RZ, 0xc0, !PT ;  /* 0xffff000029307812 */ /* 0x000fe200078ec0ff */
[C---:B------:R-:W-:Y:S01]  /*7ec0*/  FFMA.FTZ R11, R8.reuse, R51, -R11 ;  /* 0x00000033080b7223 */ /* 0x040fe2000001080b */
        /* <DEDUP_REMOVED lines=15> */
.L_x_98:
[----:B------:R-:W-:Y:S05]  /*7fc0*/  BSYNC B0 ;  /* 0x0000000000007941 */ /* 0x000fea0003800000 */
.L_x_97:
[----:B-1----:R-:W-:Y:S01]  /*7fd0*/  IADD3 R8, R13, 0x20, RZ ;  /* 0x000000200d087810 */ /* 0x002fe20007ffe0ff */
[----:B------:R-:W-:Y:S03]  /*7fe0*/  BSSY B0, `(.L_x_99) ;  /* 0x0000029000007945 */ /* 0x000fe60003800000 */
[----:B------:R-:W-:-:S13]  /*7ff0*/  ISETP.GE.AND P0, PT, R8, c[0x0][0x27c], PT ;  /* 0x00009f0008007a0c */ /* 0x000fda0003f06270 */
[----:B------:R-:W-:Y:S05]  /*8000*/  @P0 BRA `(.L_x_100) ;  /* 0x0000026000000947 */ /* 0x000fea0003800000 */
[----:B------:R-:W1:Y:S01]  /*8010*/  LDS.128 R8, [R26+0x4000] ;  /* 0x004000001a087984 */ /* 0x000e620000000c00 */
        /* <DEDUP_REMOVED lines=36> */
[----:B------:R1:W-:Y:S02]  /*8260*/  STS.128 [R26+0x4000], R8 ;  /* 0x004000081a007388 */ /* 0x0003e40000000c00 */
.L_x_100:
[----:B------:R-:W-:Y:S05]  /*8270*/  BSYNC B0 ;  /* 0x0000000000007941 */ /* 0x000fea0003800000 */
.L_x_99:
        /* <DEDUP_REMOVED lines=42> */
.L_x_102:
[----:B------:R-:W-:Y:S05]  /*8520*/  BSYNC B0 ;  /* 0x0000000000007941 */ /* 0x000fea0003800000 */
.L_x_101:
        /* <DEDUP_REMOVED lines=42> */
.L_x_104:
[----:B------:R-:W-:Y:S05]  /*87d0*/  BSYNC B0 ;  /* 0x0000000000007941 */ /* 0x000fea0003800000 */
.L_x_103:
[----:B-1----:R-:W-:-:S04]  /*87e0*/  IADD3 R8, R13, 0x50, RZ ;  /* 0x000000500d087810 */ /* 0x002fc80007ffe0ff */
        /* <DEDUP_REMOVED lines=21> */
[C---:B------:R-:W-:Y:S01]  /*8940*/  SHF.L.U32 R50, R23.reuse, 0x10, RZ ;  /* 0x0000001017327819 */ /* 0x040fe200000006ff */
        /* <DEDUP_REMOVED lines=18> */
.L_x_94:
[----:B------:R-:W-:Y:S05]  /*8a70*/  BSYNC B1 ;  /* 0x0000000000017941 */ /* 0x000fea0003800000 */
.L_x_93:
[----:B------:R-:W-:-:S04]  /*8a80*/  IADD3 R24, R24, 0x40, RZ ;  /* 0x0000004018187810 */ /* 0x000fc80007ffe0ff */
[----:B------:R-:W-:-:S13]  /*8a90*/  ISETP.GE.AND P0, PT, R24, R47, PT ;  /* 0x0000002f1800720c */ /* 0x000fda0003f06270 */
[----:B------:R-:W-:Y:S05]  /*8aa0*/  @P0 BRA `(.L_x_105) ;  /* 0x00003f9000000947 */ /* 0x000fea0003800000 */
[----:B------:R-:W-:Y:S01]  /*8ab0*/  ISETP.GE.AND P0, PT, R13, c[0x0][0x27c], PT ;  /* 0x00009f000d007a0c */ /* 0x000fe20003f06270 */
[----:B------:R-:W-:-:S12]  /*8ac0*/  BSSY B0, `(.L_x_106) ;  /* 0x0000028000007945 */ /* 0x000fd80003800000 */
[----:B------:R-:W-:Y:S05]  /*8ad0*/  @P0 BRA `(.L_x_107) ;  /* 0x0000026000000947 */ /* 0x000fea0003800000 */
[----:B-1----:R-:W1:Y:S01]  /*8ae0*/  LDS.128 R8, [R26+0x2000] ;  /* 0x002000001a087984 */ /* 0x002e620000000c00 */
[----:B------:R-:W-:Y:S02]  /*8af0*/  LOP3.LUT R49, R45, 0xffff0000, RZ, 0xc0, !PT ;  /* 0xffff00002d317812 */ /* 0x000fe400078ec0ff */
[C---:B-1----:R-:W-:Y:S01]  /*8b00*/  SHF.L.U32 R47, R8.reuse, 0x10, RZ ;  /* 0x00000010082f7819 */ /* 0x042fe200000006ff */
[----:B------:R-:W-:Y:S01]  /*8b10*/  IMAD.U32 R50, R11, 0x10000, RZ ;  /* 0x000100000b327824 */ /* 0x000fe200078e00ff */
[----:B------:R-:W-:Y:S02]  /*8b20*/  LOP3.LUT R24, R8, 0xffff0000, RZ, 0xc0, !PT ;  /* 0xffff000008187812 */ /* 0x000fe400078ec0ff */
[C---:B------:R-:W-:Y:S02]  /*8b30*/  SHF.L.U32 R8, R9.reuse, 0x10, RZ ;  /* 0x0000001009087819 */ /* 0x040fe400000006ff */
[----:B------:R-:W-:Y:S02]  /*8b40*/  LOP3.LUT R48, R9, 0xffff0000, RZ, 0xc0, !PT ;  /* 0xffff000009307812 */ /* 0x000fe400078ec0ff */
[----:B------:R-:W-:Y:S01]  /*8b50*/  SHF.L.U32 R9, R45, 0x10, RZ ;  /* 0x000000102d097819 */ /* 0x000fe200000006ff */
[C---:B------:R-:W-:Y:S01]  /*8b60*/  IMAD.U32 R45, R43.reuse, 0x10000, RZ ;  /* 0x000100002b2d7824 */ /* 0x040fe200078e00ff */
[----:B------:R-:W-:-:S02]  /*8b70*/  LOP3.LUT R43, R43, 0xffff0000, RZ, 0xc0, !PT ;  /* 0xffff00002b2b7812 */ /* 0x000fc400078ec0ff */
[C---:B------:R-:W-:Y:S02]  /*8b80*/  SHF.L.U32 R52, R10.reuse, 0x10, RZ ;  /* 0x000000100a347819 */ /* 0x040fe400000006ff */
[----:B------:R-:W-:Y:S01]  /*8b90*/  LOP3.LUT R51, R10, 0xffff0000, RZ, 0xc0, !PT ;  /* 0xffff00000a337812 */ /* 0x000fe200078ec0ff */
[----:B------:R-:W-:Y:S01]  /*8ba0*/  FMUL.FTZ R10, R45, R24 ;  /* 0x000000182d0a7220 */ /* 0x000fe20000410000 */
[----:B------:R-:W-:Y:S01]  /*8bb0*/  LOP3.LUT R53, R11, 0xffff0000, RZ, 0xc0, !PT ;  /* 0xffff00000b357812 */ /* 0x000fe200078ec0ff */
[----:B------:R-:W-:Y:S02]  /*8bc0*/  FMUL.FTZ R11, R43, R48 ;  /* 0x000000302b0b7220 */ /* 0x000fe40000410000 */
[C---:B------:R-:W-:Y:S02]  /*8bd0*/  FMUL.FTZ R24, R9.reuse, R24 ;  /* 0x0000001809187220 */ /* 0x040fe40000410000 */
[-C--:B------:R-:W-:Y:S02]  /*8be0*/  FFMA.FTZ R10, R9, R47.reuse, -R10 ;  /* 0x0000002f090a7223 */ /* 0x080fe4000001080a */
[----:B------:R-:W-:Y:S01]  /*8bf0*/  FFMA.FTZ R9, R49, R8, -R11 ;  /* 0x0000000831097223 */ /* 0x000fe2000001080b */
[----:B------:R-:W-:Y:S01]  /*8c00*/  SHF.L.U32 R11, R46, 0x10, RZ ;  /* 0x000000102e0b7819 */ /* 0x000fe200000006ff */
[----:B------:R-:W-:Y:S01]  /*8c10*/  FFMA.FTZ R45, R45, R47, R24 ;  /* 0x0000002f2d2d7223 */ /* 0x000fe20000010018 */
[----:B------:R-:W-:Y:S01]  /*8c20*/  SHF.L.U32 R24, R44, 0x10, RZ ;  /* 0x000000102c187819 */ /* 0x000fe200000006ff */
[----:B------:R-:W-:Y:S01]  /*8c30*/  FMUL.FTZ R48, R49, R48 ;  /* 0x0000003031307220 */ /* 0x000fe20000410000 */
[----:B------:R-:W-:-:S02]  /*8c40*/  LOP3.LUT R46, R46, 0xffff0000, RZ, 0xc0, !PT ;  /* 0xffff00002e2e7812 */ /* 0x000fc400078ec0ff */
[----:B------:R-:W-:Y:S01]  /*8c50*/  LOP3.LUT R44, R44, 0xffff0000, RZ, 0xc0, !PT ;  /* 0xffff00002c2c7812 */ /* 0x000fe200078ec0ff */
[----:B------:R-:W-:Y:S01]  /*8c60*/  FFMA.FTZ R48, R43, R8, R48 ;  /* 0x000000082b307223 */ /* 0x000fe20000010030 */
[----:B------:R-:W-:Y:S01]  /*8c70*/  F2FP.BF16.PACK_AB R8, R45, R10 ;  /* 0x0000000a2d08723e */ /* 0x000fe200000010ff */
[-C--:B------:R-:W-:Y:S02]  /*8c80*/  FMUL.FTZ R43, R11, R51.reuse ;  /* 0x000000330b2b7220 */ /* 0x080fe40000410000 */
[----:B------:R-:W-:Y:S01]  /*8c90*/  FMUL.FTZ R51, R24, R51 ;  /* 0x0000003318337220 */ /* 0x000fe20000410000 */
[----:B------:R-:W-:Y:S01]  /*8ca0*/  F2FP.BF16.PACK_AB R9, R48, R9 ;  /* 0x000000093009723e */ /* 0x000fe200000010ff */
[-C--:B------:R-:W-:Y:S02]  /*8cb0*/  FMUL.FTZ R47, R46, R53.reuse ;  /* 0x000000352e2f7220 */ /* 0x080fe40000410000 */
[----:B------:R-:W-:Y:S02]  /*8cc0*/  FMUL.FTZ R53, R44, R53 ;  /* 0x000000352c357220 */ /* 0x000fe40000410000 */
[----:B------:R-:W-:-:S02]  /*8cd0*/  FFMA.FTZ R43, R24, R52, -R43 ;  /* 0x00000034182b7223 */ /* 0x000fc4000001082b */
[----:B------:R-:W-:Y:S02]  /*8ce0*/  FFMA.FTZ R52, R11, R52, R51 ;  /* 0x000000340b347223 */ /* 0x000fe40000010033 */
[-C--:B------:R-:W-:Y:S02]  /*8cf0*/  FFMA.FTZ R11, R44, R50.reuse, -R47 ;  /* 0x000000322c0b7223 */ /* 0x080fe4000001082f */
[----:B------:R-:W-:Y:S01]  /*8d00*/  FFMA.FTZ R46, R46, R50, R53 ;  /* 0x000000322e2e7223 */ /* 0x000fe20000010035 */
[----:B------:R-:W-:-:S04]  /*8d10*/  F2FP.BF16.PACK_AB R10, R52, R43 ;  /* 0x0000002b340a723e */ /* 0x000fc800000010ff */
[----:B------:R-:W-:-:S05]  /*8d20*/  F2FP.BF16.PACK_AB R11, R46, R11 ;  /* 0x0000000b2e0b723e */ /* 0x000fca00000010ff */
[----:B------:R1:W-:Y:S02]  /*8d30*/  STS.128 [R26+0x2000], R8 ;  /* 0x002000081a007388 */ /* 0x0003e40000000c00 */
.L_x_107:
[----:B------:R-:W-:Y:S05]  /*8d40*/  BSYNC B0 ;  /* 0x0000000000007941 */ /* 0x000fea0003800000 */
.L_x_106:
[----:B-1----:R-:W-:Y:S01]  /*8d50*/  IADD3 R8, R13, 0x10, RZ ;  /* 0x000000100d087810 */ /* 0x002fe20007ffe0ff */
[----:B------:R-:W-:Y:S03]  /*8d60*/  BSSY B0, `(.L_x_108) ;  /* 0x0000029000007945 */ /* 0x000fe60003800000 */
[----:B------:R-:W-:-:S13]  /*8d70*/  ISETP.GE.AND P0, PT, R8, c[0x0][0x27c], PT ;  /* 0x00009f0008007a0c */ /* 0x000fda0003f06270 */
[----:B------:R-:W-:Y:S05]  /*8d80*/  @P0 BRA `(.L_x_109) ;  /* 0x0000026000000947 */ /* 0x000fea0003800000 */
[----:B------:R-:W1:Y:S01]  /*8d90*/  LDS.128 R8, [R12+0x2000] ;  /* 0x002000000c087984 */ /* 0x000e620000000c00 */
[----:B------:R-:W-:Y:S02]  /*8da0*/  LOP3.LUT R45, R40, 0xffff0000, RZ, 0xc0, !PT ;  /* 0xffff0000282d7812 */ /* 0x000fe400078ec0ff */
[----:B------:R-:W-:Y:S02]  /*8db0*/  LOP3.LUT R47, R42, 0xffff0000, RZ, 0xc0, !PT ;  /* 0xffff00002a2f7812 */ /* 0x000fe400078ec0ff */
[C---:B-1----:R-:W-:Y:S02]  /*8dc0*/  SHF.L.U32 R43, R8.reuse, 0x10, RZ ;  /* 0x00000010082b7819 */ /* 0x042fe400000006ff */
[----:B------:R-:W-:Y:S02]  /*8dd0*/  LOP3.LUT R24, R8, 0xffff0000, RZ, 0xc0, !PT ;  /* 0xffff000008187812 */ /* 0x000fe400078ec0ff */
[C---:B------:R-:W-:Y:S02]  /*8de0*/  SHF.L.U32 R8, R9.reuse, 0x10, RZ ;  /* 0x0000001009087819 */ /* 0x040fe400000006ff */
[----:B------:R-:W-:-:S02]  /*8df0*/  LOP3.LUT R44, R9, 0xffff0000, RZ, 0xc0, !PT ;  /* 0xffff0000092c7812 */ /* 0x000fc400078ec0ff */
[----:B------:R-:W-:Y:S01]  /*8e00*/  SHF.L.U32 R9, R40, 0x10, RZ ;  /* 0x0000001028097819 */ /* 0x000fe200000006ff */
[----:B------:R-:W-:Y:S01]  /*8e10*/  IMAD.U32 R40, R42, 0x10000, RZ ;  /* 0x000100002a287824 */ /* 0x000fe200078e00ff */
[C---:B------:R-:W-:Y:S01]  /*8e20*/  SHF.L.U32 R48, R10.reuse, 0x10, RZ ;  /* 0x000000100a307819 */ /* 0x040fe200000006ff */
[C---:B------:R-:W-:Y:S01]  /*8e30*/  IMAD.U32 R42, R11.reuse, 0x10000, RZ ;  /* 0x000100000b2a7824 */ /* 0x040fe200078e00ff */
[----:B------:R-:W-:Y:S01]  /*8e40*/  LOP3.LUT R46, R10, 0xffff0000, RZ, 0xc0, !PT ;  /* 0xffff00000a2e7812 */ /* 0x000fe200078ec0ff */
[----:B------:R-:W-:Y:S01]  /*8e50*/  FMUL.FTZ R10, R40, R24 ;  /* 0x00000018280a7220 */ /* 0x000fe20000410000 */
[----:B------:R-:W-:Y:S01]  /*8e60*/  LOP3.LUT R49, R11, 0xffff0000, RZ, 0xc0, !PT ;  /* 0xffff00000b317812 */ /* 0x000fe200078ec0ff */
[----:B------:R-:W-:Y:S02]  /*8e70*/  FMUL.FTZ R11, R47, R44 ;  /* 0x0000002c2f0b7220 */ /* 0x000fe40000410000 */
[C---:B------:R-:W-:Y:S02]  /*8e80*/  FMUL.FTZ R24, R9.reuse, R24 ;  /* 0x0000001809187220 */ /* 0x040fe40000410000 */
[----:B------:R-:W-:-:S02]  /*8e90*/  FFMA.FTZ R10, R9, R43, -R10 ;  /* 0x0000002b090a7223 */ /* 0x000fc4000001080a */
[----:B------:R-:W-:Y:S01]  /*8ea0*/  FFMA.FTZ R9, R45, R8, -R11 ;  /* 0x000000082d097223 */ /* 0x000fe2000001080b */
[----:B------:R-:W-:Y:S01]  /*8eb0*/  SHF.L.U32 R11, R41, 0x10, RZ ;  /* 0x00000010290b7819 */ /* 0x000fe200000006ff */
[----:B------:R-:W-:Y:S01]  /*8ec0*/  FMUL.FTZ R44, R45, R44 ;  /* 0x0000002c2d2c7220 */ /* 0x000fe20000410000 */
[----:B------:R-:W-:Y:S01]  /*8ed0*/  SHF.L.U32 R45, R39, 0x10, RZ ;  /* 0x00000010272d7819 */ /* 0x000fe200000006ff */
[----:B------:R-:W-:Y:S01]  /*8ee0*/  FFMA.FTZ R43, R40, R43, R24 ;  /* 0x0000002b282b7223 */ /* 0x000fe20000010018 */
[----:B------:R-:W-:Y:S01]  /*8ef0*/  LOP3.LUT R41, R41, 0xffff0000, RZ, 0xc0, !PT ;  /* 0xffff000029297812 */ /* 0x000fe200078ec0ff */
[----:B------:R-:W-:Y:S01]  /*8f00*/  FFMA.FTZ R44, R47, R8, R44 ;  /* 0x000000082f2c7223 */ /* 0x000fe2000001002c */
[----:B------:R-:W-:Y:S01]  /*8f10*/  LOP3.LUT R39, R39, 0xffff0000, RZ, 0xc0, !PT ;  /* 0xffff000027277812 */ /* 0x000fe200078ec0ff */
[-C--:B------:R-:W-:Y:S02]  /*8f20*/  FMUL.FTZ R8, R11, R46.reuse ;  /* 0x0000002e0b087220 */ /* 0x080fe40000410000 */
[----:B------:R-:W-:Y:S01]  /*8f30*/  FMUL.FTZ R46, R45, R46 ;  /* 0x0000002e2d2e7220 */ /* 0x000fe20000410000 */
[----:B------:R-:W-:Y:S01]  /*8f40*/  F2FP.BF16.PACK_AB R9, R44, R9 ;  /* 0x000000092c09723e */ /* 0x000fe200000010ff */
[----:B------:R-:W-:-:S02]  /*8f50*/  FMUL.FTZ R24, R41, R49 ;  /* 0x0000003129187220 */ /* 0x000fc40000410000 */
[----:B------:R-:W-:Y:S02]  /*8f60*/  FMUL.FTZ R49, R39, R49 ;  /* 0x0000003127317220 */ /* 0x000fe40000410000 */
[----:B------:R-:W-:Y:S02]  /*8f70*/  FFMA.FTZ R46, R11, R48, R46 ;  /* 0x000000300b2e7223 */ /* 0x000fe4000001002e */
[----:B------:R-:W-:Y:S02]  /*8f80*/  FFMA.FTZ R11, R39, R42, -R24 ;  /* 0x0000002a270b7223 */ /* 0x000fe40000010818 */
[----:B------:R-:W-:Y:S01]  /*8f90*/  FFMA.FTZ R45, R45, R48, -R8 ;  /* 0x000000302d2d7223 */ /* 0x000fe20000010808 */
[----:B------:R-:W-:Y:S01]  /*8fa0*/  F2FP.BF16.PACK_AB R8, R43, R10 ;  /* 0x0000000a2b08723e */ /* 0x000fe200000010ff */
[----:B------:R-:W-:-:S03]  /*8fb0*/  FFMA.FTZ R42, R41, R42, R49 ;  /* 0x0000002a292a7223 */ /* 0x000fc60000010031 */
[----:B------:R-:W-:Y:S02]  /*8fc0*/  F2FP.BF16.PACK_AB R10, R46, R45 ;  /* 0x0000002d2e0a723e */ /* 0x000fe400000010ff */
[----:B------:R-:W-:-:S05]  /*8fd0*/  F2FP.BF16.PACK_AB R11, R42, R11 ;  /* 0x0000000b2a0b723e */ /* 0x000fca00000010ff */
[----:B------:R1:W-:Y:S02]  /*8fe0*/  STS.128 [R12+0x2000], R8 ;  /* 0x002000080c007388 */ /* 0x0003e40000000c00 */
.L_x_109:
[----:B------:R-:W-:Y:S05]  /*8ff0*/  BSYNC B0 ;  /* 0x0000000000007941 */ /* 0x000fea0003800000 */
.L_x_108:
        /* <DEDUP_REMOVED lines=42> */
.L_x_111:
[----:B------:R-:W-:Y:S05]  /*92a0*/  BSYNC B0 ;  /* 0x0000000000007941 */ /* 0x000fea0003800000 */
.L_x_110:
        /* <DEDUP_REMOVED lines=42> */
.L_x_113:
[----:B------:R-:W-:Y:S05]  /*9550*/  BSYNC B0 ;  /* 0x0000000000007941 */ /* 0x000fea0003800000 */
.L_x_112:
        /* <DEDUP_REMOVED lines=42> */
.L_x_115:
[----:B------:R-:W-:Y:S05]  /*9800*/  BSYNC B0 ;  /* 0x0000000000007941 */ /* 0x000fea0003800000 */
.L_x_114:
[----:B------:R-:W-:-:S04]  /*9810*/  IADD3 R13, R13, 0x50, RZ ;  /* 0x000000500d0d7810 */ /* 0x000fc80007ffe0ff */
[----:B------:R-:W-:-:S13]  /*9820*/  ISETP.GE.AND P0, PT, R13, c[0x0][0x27c], PT ;  /* 0x00009f000d007a0c */ /* 0x000fda0003f06270 */
        /* <DEDUP_REMOVED lines=13> */
[-C--:B------:R-:W-:Y:S01]  /*9900*/  FMUL.FTZ R10, R15, R13.reuse ;  /* 0x0000000d0f0a7220 */ /* 0x080fe20000410000 */
[----:B------:R-:W-:Y:S01]  /*9910*/  LOP3.LUT R31, R11, 0xffff0000, RZ, 0xc0, !PT ;  /* 0xffff00000b1f7812 */ /* 0x000fe200078ec0ff */
[----:B------:R-:W-:Y:S02]  /*9920*/  FMUL.FTZ R11, R25, R26 ;  /* 0x0000001a190b7220 */ /* 0x000fe40000410000 */
[C---:B------:R-:W-:Y:S02]  /*9930*/  FMUL.FTZ R13, R9.reuse, R13 ;  /* 0x0000000d090d7220 */ /* 0x040fe40000410000 */
[----:B------:R-:W-:Y:S02]  /*9940*/  FFMA.FTZ R10, R9, R24, -R10 ;  /* 0x00000018090a7223 */ /* 0x000fe4000001080a */
[----:B------:R-:W-:Y:S01]  /*9950*/  FFMA.FTZ R9, R27, R8, -R11 ;  /* 0x000000081b097223 */ /* 0x000fe2000001080b */
[----:B------:R-:W-:Y:S01]  /*9960*/  SHF.L.U32 R11, R23, 0x10, RZ ;  /* 0x00000010170b7819 */ /* 0x000fe200000006ff */
[----:B------:R-:W-:Y:S01]  /*9970*/  FFMA.FTZ R13, R15, R24, R13 ;  /* 0x000000180f0d7223 */ /* 0x000fe2000001000d */
[----:B------:R-:W-:Y:S01]  /*9980*/  SHF.L.U32 R15, R14, 0x10, RZ ;  /* 0x000000100e0f7819 */ /* 0x000fe200000006ff */
[----:B------:R-:W-:Y:S01]  /*9990*/  FMUL.FTZ R26, R27, R26 ;  /* 0x0000001a1b1a7220 */ /* 0x000fe20000410000 */
[----:B------:R-:W-:-:S02]  /*99a0*/  LOP3.LUT R23, R23, 0xffff0000, RZ, 0xc0, !PT ;  /* 0xffff000017177812 */ /* 0x000fc400078ec0ff */
[----:B------:R-:W-:Y:S01]  /*99b0*/  LOP3.LUT R14, R14, 0xffff0000, RZ, 0xc0, !PT ;  /* 0xffff00000e0e7812 */ /* 0x000fe200078ec0ff */
[----:B------:R-:W-:Y:S02]  /*99c0*/  FFMA.FTZ R26, R25, R8, R26 ;  /* 0x00000008191a7223 */ /* 0x000fe4000001001a */
[-C--:B------:R-:W-:Y:S02]  /*99d0*/  FMUL.FTZ R8, R11, R29.reuse ;  /* 0x0000001d0b087220 */ /* 0x080fe40000410000 */
[----:B------:R-:W-:Y:S01]  /*99e0*/  FMUL.FTZ R29, R15, R29 ;  /* 0x0000001d0f1d7220 */ /* 0x000fe20000410000 */
[----:B------:R-:W-:Y:S01]  /*99f0*/  F2FP.BF16.PACK_AB R9, R26, R9 ;  /* 0x000000091a09723e */ /* 0x000fe200000010ff */
[-C--:B------:R-:W-:Y:S02]  /*9a00*/  FMUL.FTZ R25, R23, R31.reuse ;  /* 0x0000001f17197220 */ /* 0x080fe40000410000 */
[----:B------:R-:W-:Y:S02]  /*9a10*/  FMUL.FTZ R31, R14, R31 ;  /* 0x0000001f0e1f7220 */ /* 0x000fe40000410000 */
[----:B------:R-:W-:Y:S01]  /*9a20*/  FFMA.FTZ R15, R15, R30, -R8 ;  /* 0x0000001e0f0f7223 */ /* 0x000fe20000010808 */
[----:B------:R-:W-:Y:S01]  /*9a30*/  F2FP.BF16.PACK_AB R8, R13, R10 ;  /* 0x0000000a0d08723e */ /* 0x000fe200000010ff */
[----:B------:R-:W-:-:S02]  /*9a40*/  FFMA.FTZ R30, R11, R30, R29 ;  /* 0x0000001e0b1e7223 */ /* 0x000fc4000001001d */
[-C--:B------:R-:W-:Y:S02]  /*9a50*/  FFMA.FTZ R11, R14, R28.reuse, -R25 ;  /* 0x0000001c0e0b7223 */ /* 0x080fe40000010819 */
[----:B------:R-:W-:Y:S01]  /*9a60*/  FFMA.FTZ R28, R23, R28, R31 ;  /* 0x0000001c171c7223 */ /* 0x000fe2000001001f */
[----:B------:R-:W-:-:S04]  /*9a70*/  F2FP.BF16.PACK_AB R10, R30, R15 ;  /* 0x0000000f1e0a723e */ /* 0x000fc800000010ff */
[----:B------:R-:W-:-:S05]  /*9a80*/  F2FP.BF16.PACK_AB R11, R28, R11 ;  /* 0x0000000b1c0b723e */ /* 0x000fca00000010ff */
[----:B------:R1:W-:Y:S01]  /*9a90*/  STS.128 [R12+0xa000], R8 ;  /* 0x00a000080c007388 */ /* 0x0003e20000000c00 */
[----:B------:R-:W-:Y:S05]  /*9aa0*/  BRA `(.L_x_105) ;  /* 0x00002f9000007947 */ /* 0x000fea0003800000 */
.L_x_90:
        /* <DEDUP_REMOVED lines=17> */
[----:B------:R-:W-:Y:S01]  /*9bc0*/  IADD3 R8, R23, 0x40, RZ ;  /* 0x0000004017087810 */ /* 0x000fe20007ffe0ff */
[----:B------:R-:W-:Y:S01]  /*9bd0*/  CS2R R36, SRZ ;  /* 0x0000000000247805 */ /* 0x000fe2000001ff00 */
[----:B------:R-:W-:-:S02]  /*9be0*/  ISETP.GE.AND P1, PT, R9, c[0x0][0x27c], PT ;  /* 0x00009f0009007a0c */ /* 0x000fc40003f26270 */
[----:B------:R-:W-:Y:S02]  /*9bf0*/  ISETP.GE.AND P0, PT, R8, c[0x0][0x27c], PT ;  /* 0x00009f0008007a0c */ /* 0x000fe40003f06270 */
[----:B------:R-:W-:-:S09]  /*9c00*/  ISETP.GE.AND P2, PT, R23, c[0x0][0x27c], PT ;  /* 0x00009f0017007a0c */ /* 0x000fd20003f46270 */
[----:B------:R-:W-:Y:S02]  /*9c10*/  @!P1 SHF.R.S32.HI R26, RZ, 0x1f, R9 ;  /* 0x0000001fff1a9819 */ /* 0x000fe40000011409 */
[----:B------:R-:W-:Y:S02]  /*9c20*/  @!P0 SHF.R.S32.HI R25, RZ, 0x1f, R8 ;  /* 0x0000001fff198819 */ /* 0x000fe40000011408 */
[----:B------:R-:W-:Y:S01]  /*9c30*/  @!P1 LEA.HI R26, R26, R9, RZ, 0x3 ;  /* 0x000000091a1a9211 */ /* 0x000fe200078f18ff */
[--C-:B------:R-:W-:Y:S01]  /*9c40*/  @!P2 IMAD.WIDE R28, R23, 0x2, R52.reuse ;  /* 0x00000002171ca825 */ /* 0x100fe200078e0234 */
[----:B------:R-:W-:Y:S02]  /*9c50*/  @!P0 LEA.HI R25, R25, R8, RZ, 0x3 ;  /* 0x0000000819198211 */ /* 0x000fe400078f18ff */
[----:B------:R-:W-:Y:S02]  /*9c60*/  @!P1 LOP3.LUT R26, R26, 0xfffffff8, RZ, 0xc0, !PT ;  /* 0xfffffff81a1a9812 */ /* 0x000fe400078ec0ff */
[----:B------:R-:W-:Y:S01]  /*9c70*/  @!P0 LOP3.LUT R25, R25, 0xfffffff8, RZ, 0xc0, !PT ;  /* 0xfffffff819198812 */ /* 0x000fe200078ec0ff */
[----:B------:R1:W5:Y:S01]  /*9c80*/  @!P2 LD.E.128 R36, [R28.64] ;  /* 0x000000061c24a980 */ /* 0x000362000c101d00 */
[----:B------:R-:W-:Y:S01]  /*9c90*/  CS2R R10, SRZ ;  /* 0x00000000000a7805 */ /* 0x000fe2000001ff00 */
[C---:B------:R-:W-:Y:S01]  /*9ca0*/  @!P1 IMAD.WIDE R50, R26.reuse, 0x2, R52 ;  /* 0x000000021a329825 */ /* 0x040fe200078e0234 */
[----:B------:R-:W-:Y:S01]  /*9cb0*/  CS2R R8, SRZ ;  /* 0x0000000000087805 */ /* 0x000fe2000001ff00 */
[----:B------:R-:W-:Y:S01]  /*9cc0*/  CS2R R42, SRZ ;  /* 0x00000000002a7805 */ /* 0x000fe2000001ff00 */
[----:B------:R-:W-:Y:S01]  /*9cd0*/  CS2R R40, SRZ ;  /* 0x0000000000287805 */ /* 0x000fe2000001ff00 */
[----:B------:R-:W-:Y:S01]  /*9ce0*/  CS2R R14, SRZ ;  /* 0x00000000000e7805 */ /* 0x000fe2000001ff00 */
[----:B------:R-:W-:Y:S01]  /*9cf0*/  CS2R R12, SRZ ;  /* 0x00000000000c7805 */ /* 0x000fe2000001ff00 */
[--C-:B------:R-:W-:Y:S01]  /*9d00*/  @!P1 IMAD.WIDE R26, R26, 0x2, R44.reuse ;  /* 0x000000021a1a9825 */ /* 0x100fe200078e022c */
[----:B------:R-:W-:Y:S01]  /*9d10*/  CS2R R34, SRZ ;  /* 0x0000000000227805 */ /* 0x000fe2000001ff00 */
[----:B------:R-:W-:Y:S01]  /*9d20*/  CS2R R32, SRZ ;  /* 0x0000000000207805 */ /* 0x000fe2000001ff00 */
[----:B------:R-:W-:Y:S01]  /*9d30*/  CS2R R30, SRZ ;  /* 0x00000000001e7805 */ /* 0x000fe2000001ff00 */
[C---:B------:R-:W-:Y:S01]  /*9d40*/  @!P0 IMAD.WIDE R54, R25.reuse, 0x2, R44 ;  /* 0x0000000219368825 */ /* 0x040fe200078e022c */
[----:B------:R2:W5:Y:S03]  /*9d50*/  @!P1 LD.E.128 R40, [R50.64] ;  /* 0x0000000632289980 */ /* 0x000566000c101d00 */
[----:B------:R-:W-:Y:S01]  /*9d60*/  @!P0 IMAD.WIDE R52, R25, 0x2, R52 ;  /* 0x0000000219348825 */ /* 0x000fe200078e0234 */
[----:B------:R2:W5:Y:S03]  /*9d70*/  @!P1 LD.E.128 R12, [R26.64] ;  /* 0x000000061a0c9980 */ /* 0x000566000c101d00 */
[----:B------:R-:W-:Y:S01]  /*9d80*/  @!P2 IMAD.WIDE R44, R23, 0x2, R44 ;  /* 0x00000002172ca825 */ /* 0x000fe200078e022c */
[----:B------:R2:W5:Y:S01]  /*9d90*/  @!P0 LD.E.128 R32, [R52.64] ;  /* 0x0000000634208980 */ /* 0x000562000c101d00 */
[----:B-1----:R-:W-:-:S03]  /*9da0*/  CS2R R28, SRZ ;  /* 0x00000000001c7805 */ /* 0x002fc6000001ff00 */
[----:B------:R2:W5:Y:S04]  /*9db0*/  @!P2 LD.E.128 R8, [R44.64] ;  /* 0x000000062c08a980 */ /* 0x000568000c101d00 */
[----:B------:R2:W5:Y:S02]  /*9dc0*/  @!P0 LD.E.128 R28, [R54.64] ;  /* 0x00000006361c8980 */ /* 0x000564000c101d00 */
.L_x_117:
[----:B------:R-:W-:Y:S05]  /*9dd0*/  BSYNC B0 ;  /* 0x0000000000007941 */ /* 0x000fea0003800000 */
.L_x_116:
[----:B--2--5:R-:W-:Y:S01]  /*9de0*/  IMAD.MOV.U32 R51, RZ, RZ, R8 ;  /* 0x000000ffff337224 */ /* 0x024fe200078e0008 */
[----:B------:R-:W-:Y:S01]  /*9df0*/  SHF.R.U64 R44, R8, 0x10, R9 ;  /* 0x00000010082c7819 */ /* 0x000fe20000001209 */
[----:B------:R-:W-:Y:S01]  /*9e00*/  IMAD R85, R85, -0x80, R46 ;  /* 0xffffff8055557824 */ /* 0x000fe200078e022e */
[--C-:B------:R-:W-:Y:S01]  /*9e10*/  SHF.R.U64 R48, R36, 0x10, R37.reuse ;  /* 0x0000001024307819 */ /* 0x100fe20000001225 */
[----:B------:R-:W-:Y:S01]  /*9e20*/  IMAD.MOV.U32 R68, RZ, RZ, R37 ;  /* 0x000000ffff447224 */ /* 0x000fe200078e0025 */
[----:B------:R-:W-:Y:S01]  /*9e30*/  PRMT R44, R51, 0x5410, R44 ;  /* 0x00005410332c7816 */ /* 0x000fe2000000002c */
[----:B------:R-:W-:Y:S01]  /*9e40*/  IMAD.MOV.U32 R67, RZ, RZ, R38 ;  /* 0x000000ffff437224 */ /* 0x000fe200078e0026 */
[----:B------:R-:W-:Y:S01]  /*9e50*/  IMNMX R51, R85, 0x80, PT ;  /* 0x0000008055337817 */ /* 0x000fe20003800200 */
[----:B------:R-:W-:Y:S01]  /*9e60*/  IMAD.MOV.U32 R61, RZ, RZ, R43 ;  /* 0x000000ffff3d7224 */ /* 0x000fe200078e002b */
[----:B------:R-:W-:Y:S01]  /*9e70*/  SHF.R.U32.HI R47, RZ, 0x10, R37 ;  /* 0x00000010ff2f7819 */ /* 0x000fe20000011625 */
[--C-:B------:R-:W-:Y:S01]  /*9e80*/  IMAD.MOV.U32 R65, RZ, RZ, R39.reuse ;  /* 0x000000ffff417224 */ /* 0x100fe200078e0027 */
[----:B------:R-:W-:Y:S01]  /*9e90*/  ISETP.GE.AND P0, PT, R24, R51, PT ;  /* 0x000000331800720c */ /* 0x000fe20003f06270 */
[----:B------:R-:W-:Y:S01]  /*9ea0*/  IMAD.MOV.U32 R64, RZ, RZ, R40 ;  /* 0x000000ffff407224 */ /* 0x000fe200078e0028 */
[----:B------:R-:W-:Y:S01]  /*9eb0*/  SHF.R.U64 R66, R38, 0x10, R39 ;  /* 0x0000001026427819 */ /* 0x000fe20000001227 */
[----:B------:R-:W-:Y:S01]  /*9ec0*/  IMAD.MOV.U32 R62, RZ, RZ, R42 ;  /* 0x000000ffff3e7224 */ /* 0x000fe200078e002a */
[----:B------:R-:W-:Y:S01]  /*9ed0*/  SHF.R.U64 R38, R42, 0x10, R43 ;  /* 0x000000102a267819 */ /* 0x000fe2000000122b */
[----:B------:R-:W-:Y:S01]  /*9ee0*/  IMAD.MOV.U32 R63, RZ, RZ, R41 ;  /* 0x000000ffff3f7224 */ /* 0x000fe200078e0029 */
[----:B------:R-:W-:Y:S01]  /*9ef0*/  SHF.R.U32.HI R37, RZ, 0x10, R43 ;  /* 0x00000010ff257819 */ /* 0x000fe2000001162b */
[----:B------:R-:W-:Y:S01]  /*9f00*/  IMAD.MOV.U32 R43, RZ, RZ, R9 ;  /* 0x000000ffff2b7224 */ /* 0x000fe200078e0009 */
[----:B------:R-:W-:Y:S01]  /*9f10*/  SHF.R.U32.HI R45, RZ, 0x10, R39 ;  /* 0x00000010ff2d7819 */ /* 0x000fe20000011627 */
[----:B------:R-:W-:Y:S01]  /*9f20*/  IMAD.MOV.U32 R69, RZ, RZ, R36 ;  /* 0x000000ffff457224 */ /* 0x000fe200078e0024 */
[----:B------:R-:W-:Y:S01]  /*9f30*/  SHF.R.U32.HI R8, RZ, 0x10, R9 ;  /* 0x00000010ff087819 */ /* 0x000fe20000011609 */
[----:B------:R-:W-:Y:S01]  /*9f40*/  IMAD.MOV.U32 R9, RZ, RZ, R10 ;  /* 0x000000ffff097224 */ /* 0x000fe200078e000a */
[----:B------:R-:W-:Y:S01]  /*9f50*/  SHF.R.U64 R40, R40, 0x10, R41 ;  /* 0x0000001028287819 */ /* 0x000fe20000001229 */
[----:B------:R-:W-:Y:S01]  /*9f60*/  IMAD.MOV.U32 R55, RZ, RZ, R35 ;  /* 0x000000ffff377224 */ /* 0x000fe200078e0023 */
[----:B------:R-:W-:Y:S01]  /*9f70*/  SHF.R.U32.HI R39, RZ, 0x10, R41 ;  /* 0x00000010ff277819 */ /* 0x000fe20000011629 */
[--C-:B------:R-:W-:Y:S01]  /*9f80*/  IMAD.MOV.U32 R41, RZ, RZ, R11.reuse ;  /* 0x000000ffff297224 */ /* 0x100fe200078e000b */
[--C-:B------:R-:W-:Y:S01]  /*9f90*/  SHF.R.U64 R42, R10, 0x10, R11.reuse ;  /* 0x000000100a2a7819 */ /* 0x100fe2000000120b */
[----:B------:R-:W-:Y:S01]  /*9fa0*/  IMAD.MOV.U32 R60, RZ, RZ, R32 ;  /* 0x000000ffff3c7224 */ /* 0x000fe200078e0020 */
[----:B------:R-:W-:Y:S01]  /*9fb0*/  SHF.R.U32.HI R10, RZ, 0x10, R11 ;  /* 0x00000010ff0a7819 */ /* 0x000fe2000001160b */
[----:B------:R-:W-:Y:S01]  /*9fc0*/  IMAD.MOV.U32 R11, RZ, RZ, R12 ;  /* 0x000000ffff0b7224 */ /* 0x000fe200078e000c */
[--C-:B------:R-:W-:Y:S01]  /*9fd0*/  SHF.R.U64 R56, R34, 0x10, R35.reuse ;  /* 0x0000001022387819 */ /* 0x100fe20000001223 */
[----:B------:R-:W-:Y:S01]  /*9fe0*/  IMAD.MOV.U32 R57, RZ, RZ, R34 ;  /* 0x000000ffff397224 */ /* 0x000fe200078e0022 */
[----:B------:R-:W-:Y:S01]  /*9ff0*/  SHF.R.U32.HI R54, RZ, 0x10, R35 ;  /* 0x00000010ff367819 */ /* 0x000fe20000011623 */
[--C-:B------:R-:W-:Y:S01]  /*a000*/  IMAD.MOV.U32 R35, RZ, RZ, R13.reuse ;  /* 0x000000ffff237224 */ /* 0x100fe200078e000d */
[----:B------:R-:W-:Y:S01]  /*a010*/  SHF.R.U64 R36, R12, 0x10, R13 ;  /* 0x000000100c247819 */ /* 0x000fe2000000120d */
        /* <DEDUP_REMOVED lines=11> */
[----:B------:R-:W-:Y:S01]  /*a0d0*/  SHF.R.U64 R28, R28, 0x10, R29 ;  /* 0x000000101c1c7819 */ /* 0x000fe2000000121d */
[----:B------:R-:W-:Y:S01]  /*a0e0*/  IMAD.MOV.U32 R25, RZ, RZ, R31 ;  /* 0x000000ffff197224 */ /* 0x000fe200078e001f */
[----:B------:R-:W-:Y:S01]  /*a0f0*/  SHF.R.U32.HI R50, RZ, 0x10, R29 ;  /* 0x00000010ff327819 */ /* 0x000fe2000001161d */
[----:B------:R-:W-:-:S04]  /*a100*/  DEPBAR.LE SB0, 0x1 ;  /* 0x000080400000791a */ /* 0x000fc80000000000 */
[--C-:B------:R-:W-:Y:S01]  /*a110*/  SHF.R.U64 R26, R30, 0x10, R31.reuse ;  /* 0x000000101e1a7819 */ /* 0x100fe2000000121f */
[----:B------:R-:W-:Y:S01]  /*a120*/  BSSY B1, `(.L_x_118) ;  /* 0x0000151000017945 */ /* 0x000fe20003800000 */
[----:B------:R-:W-:Y:S02]  /*a130*/  SHF.R.U32.HI R52, RZ, 0x10, R31 ;  /* 0x00000010ff347819 */ /* 0x000fe4000001161f */
        /* <DEDUP_REMOVED lines=22> */
[----:B------:R-:W-:Y:S01]  /*a2a0*/  PRMT R25, R25, 0x5410, R52 ;  /* 0x0000541019197816 */ /* 0x000fe20000000034 */
[----:B------:R-:W-:Y:S06]  /*a2b0*/  BAR.SYNC.DEFER_BLOCKING 0x0 ;  /* 0x0000000000007b1d */ /* 0x000fec0000010000 */
[----:B------:R-:W-:Y:S05]  /*a2c0*/  @P0 BRA `(.L_x_119) ;  /* 0x0000136000000947 */ /* 0x000fea0003800000 */
[----:B------:R-:W-:Y:S01]  /*a2d0*/  ISETP.GE.AND P0, PT, R23, c[0x0][0x27c], PT ;  /* 0x00009f0017007a0c */ /* 0x000fe20003f06270 */
[----:B------:R-:W-:-:S12]  /*a2e0*/  BSSY B0, `(.L_x_120) ;  /* 0x0000060000007945 */ /* 0x000fd80003800000 */
[----:B------:R-:W-:Y:S05]  /*a2f0*/  @P0 BRA `(.L_x_121) ;  /* 0x000005e000000947 */ /* 0x000fea0003800000 */
[----:B------:R-:W-:Y:S01]  /*a300*/  IMAD.MOV.U32 R14, RZ, RZ, c[0x0][0x27c] ;  /* 0x00009f00ff0e7624 */ /* 0x000fe200078e00ff */
[----:B------:R-:W-:Y:S01]  /*a310*/  SHF.L.U32 R10, R21, 0x9, RZ ;  /* 0x00000009150a7819 */ /* 0x000fe200000006ff */
[----:B------:R-:W-:Y:S01]  /*a320*/  IMAD.SHL.U32 R12, R24, 0x40, RZ ;  /* 0x00000040180c7824 */ /* 0x000fe200078e00ff */
[----:B------:R-:W-:Y:S01]  /*a330*/  LOP3.LUT R59, R46, 0xffff0000, RZ, 0xc0, !PT ;  /* 0xffff00002e3b7812 */ /* 0x000fe200078ec0ff */
[----:B------:R-:W-:Y:S01]  /*a340*/  IMAD.U32 R58, R42, 0x10000, RZ ;  /* 0x000100002a3a7824 */ /* 0x000fe200078e00ff */
[----:B------:R-:W-:Y:S01]  /*a350*/  LEA.HI R14, R14, R49, RZ, 0x1d ;  /* 0x000000310e0e7211 */ /* 0x000fe200078fe8ff */
[----:B------:R-:W-:Y:S01]  /*a360*/  IMAD.U32 R60, R46, 0x10000, RZ ;  /* 0x000100002e3c7824 */ /* 0x000fe200078e00ff */
[----:B------:R-:W-:Y:S01]  /*a370*/  LOP3.LUT R12, R12, 0x1c0, RZ, 0xc0, !PT ;  /* 0x000001c00c0c7812 */ /* 0x000fe200078ec0ff */
[----:B------:R-:W-:Y:S01]  /*a380*/  IMAD.U32 R68, R44, 0x10000, RZ ;  /* 0x000100002c447824 */ /* 0x000fe200078e00ff */
[----:B------:R-:W-:Y:S01]  /*a390*/  SHF.R.S32.HI R9, RZ, 0x1f, R14 ;  /* 0x0000001fff097819 */ /* 0x000fe2000001140e */
[----:B------:R-:W-:Y:S01]  /*a3a0*/  IMAD.SHL.U32 R8, R14, 0x8, RZ ;  /* 0x000000080e087824 */ /* 0x000fe200078e00ff */
[----:B------:R-:W-:Y:S01]  /*a3b0*/  SHF.R.U32.HI R11, RZ, 0x3, R12 ;  /* 0x00000003ff0b7819 */ /* 0x000fe2000001160c */
[----:B------:R-:W-:Y:S01]  /*a3c0*/  IMAD.U32 R63, R47, 0x10000, RZ ;  /* 0x000100002f3f7824 */ /* 0x000fe200078e00ff */
[----:B------:R-:W-:-:S02]  /*a3d0*/  LEA.HI R9, R9, R14, RZ, 0x3 ;  /* 0x0000000e09097211 */ /* 0x000fc400078f18ff */
[C---:B------:R-:W-:Y:S02]  /*a3e0*/  LOP3.LUT R8, R12.reuse, 0x38, R8, 0xf8, !PT ;  /* 0x000000380c087812 */ /* 0x040fe400078ef808 */
[----:B------:R-:W-:Y:S02]  /*a3f0*/  SHF.L.U32 R9, R9, 0xa, RZ ;  /* 0x0000000a09097819 */ /* 0x000fe400000006ff */
[----:B------:R-:W-:Y:S02]  /*a400*/  LOP3.LUT R52, R12, 0x38, R23, 0xf8, !PT ;  /* 0x000000380c347812 */ /* 0x000fe400078ef817 */
[----:B------:R-:W-:Y:S02]  /*a410*/  LOP3.LUT R8, R8, R11, RZ, 0x3c, !PT ;  /* 0x0000000b08087212 */ /* 0x000fe400078e3cff */
[----:B------:R-:W-:Y:S02]  /*a420*/  LOP3.LUT R9, R9, 0x7fffe000, RZ, 0xc0, !PT ;  /* 0x7fffe00009097812 */ /* 0x000fe400078ec0ff */
[----:B------:R-:W-:-:S02]  /*a430*/  LOP3.LUT R52, R10, R52, R11, 0xf6, !PT ;  /* 0x000000340a347212 */ /* 0x000fc400078ef60b */
[----:B------:R-:W-:Y:S02]  /*a440*/  IADD3 R8, R8, R9, R10 ;  /* 0x0000000908087210 */ /* 0x000fe40007ffe00a */
[----:B------:R-:W-:Y:S01]  /*a450*/  SHF.L.U32 R70, R48, 0x10, RZ ;  /* 0x0000001030467819 */ /* 0x000fe200000006ff */
[----:B------:R-:W-:Y:S01]  /*a460*/  IMAD.SHL.U32 R52, R52, 0x2, RZ ;  /* 0x0000000234347824 */ /* 0x000fe200078e00ff */
[----:B------:R-:W-:Y:S02]  /*a470*/  SHF.L.U32 R50, R8, 0x1, RZ ;  /* 0x0000000108327819 */ /* 0x000fe400000006ff */
[----:B------:R-:W-:Y:S02]  /*a480*/  LOP3.LUT R67, R47, 0xffff0000, RZ, 0xc0, !PT ;  /* 0xffff00002f437812 */ /* 0x000fe400078ec0ff */
[----:B------:R-:W1:Y:S04]  /*a490*/  LDS.128 R12, [R52+0xc100] ;  /* 0x00c10000340c7984 */ /* 0x000e680000000c00 */
[----:B------:R-:W2:Y:S01]  /*a4a0*/  LDS.128 R8, [R50+0xc100] ;  /* 0x00c1000032087984 */ /* 0x000ea20000000c00 */
[C---:B-1----:R-:W-:Y:S01]  /*a4b0*/  IMAD.U32 R53, R12.reuse, 0x10000, RZ ;  /* 0x000100000c357824 */ /* 0x042fe200078e00ff */
[----:B------:R-:W-:Y:S01]  /*a4c0*/  LOP3.LUT R54, R12, 0xffff0000, RZ, 0xc0, !PT ;  /* 0xffff00000c367812 */ /* 0x000fe200078ec0ff */
[----:B------:R-:W-:Y:S01]  /*a4d0*/  IMAD.U32 R57, R14, 0x10000, RZ ;  /* 0x000100000e397824 */ /* 0x000fe200078e00ff */
[----:B------:R-:W-:-:S02]  /*a4e0*/  SHF.L.U32 R56, R13, 0x10, RZ ;  /* 0x000000100d387819 */ /* 0x000fc400000006ff */
[----:B------:R-:W-:Y:S02]  /*a4f0*/  LOP3.LUT R12, R13, 0xffff0000, RZ, 0xc0, !PT ;  /* 0xffff00000d0c7812 */ /* 0x000fe400078ec0ff */
[----:B------:R-:W-:Y:S02]  /*a500*/  LOP3.LUT R55, R14, 0xffff0000, RZ, 0xc0, !PT ;  /* 0xffff00000e377812 */ /* 0x000fe400078ec0ff */
[----:B--2---:R-:W-:Y:S02]  /*a510*/  SHF.L.U32 R61, R10, 0x10, RZ ;  /* 0x000000100a3d7819 */ /* 0x004fe400000006ff */
[C---:B------:R-:W-:Y:S02]  /*a520*/  SHF.L.U32 R13, R15.reuse, 0x10, RZ ;  /* 0x000000100f0d7819 */ /* 0x040fe400000006ff */
[----:B------:R-:W-:Y:S01]  /*a530*/  LOP3.LUT R14, R15, 0xffff0000, RZ, 0xc0, !PT ;  /* 0xffff00000f0e7812 */ /* 0x000fe200078ec0ff */
[C---:B------:R-:W-:Y:S01]  /*a540*/  IMAD.U32 R15, R8.reuse, 0x10000, RZ ;  /* 0x00010000080f7824 */ /* 0x040fe200078e00ff */
[----:B------:R-:W-:Y:S01]  /*a550*/  LOP3.LUT R65, R8, 0xffff0000, RZ, 0xc0, !PT ;  /* 0xffff000008417812 */ /* 0x000fe200078ec0ff */
[----:B------:R-:W-:Y:S01]  /*a560*/  FMUL.FTZ R62, R61, R58 ;  /* 0x0000003a3d3e7220 */ /* 0x000fe20000410000 */
[----:B------:R-:W-:Y:S01]  /*a570*/  SHF.L.U32 R8, R9, 0x10, RZ ;  /* 0x0000001009087819 */ /* 0x000fe200000006ff */
[-C--:B------:R-:W-:Y:S01]  /*a580*/  FMUL.FTZ R61, R61, R60.reuse ;  /* 0x0000003c3d3d7220 */ /* 0x080fe20000410000 */
[----:B------:R-:W-:Y:S01]  /*a590*/  LOP3.LUT R64, R9, 0xffff0000, RZ, 0xc0, !PT ;  /* 0xffff000009407812 */ /* 0x000fe200078ec0ff */
[----:B------:R-:W-:Y:S01]  /*a5a0*/  FFMA.FTZ R62, R57, R60, -R62 ;  /* 0x0000003c393e7223 */ /* 0x000fe2000001083e */
[----:B------:R-:W-:Y:S01]  /*a5b0*/  SHF.L.U32 R9, R11, 0x10, RZ ;  /* 0x000000100b097819 */ /* 0x000fe200000006ff */
[----:B------:R-:W-:Y:S01]  /*a5c0*/  FFMA.FTZ R57, R57, R58, R61 ;  /* 0x0000003a39397223 */ /* 0x000fe2000001003d */
[----:B------:R-:W-:-:S02]  /*a5d0*/  LOP3.LUT R66, R11, 0xffff0000, RZ, 0xc0, !PT ;  /* 0xffff00000b427812 */ /* 0x000fc400078ec0ff */
[----:B------:R-:W-:Y:S02]  /*a5e0*/  LOP3.LUT R10, R10, 0xffff0000, RZ, 0xc0, !PT ;  /* 0xffff00000a0a7812 */ /* 0x000fe400078ec0ff */
[----:B------:R-:W-:Y:S02]  /*a5f0*/  LOP3.LUT R11, R42, 0xffff0000, RZ, 0xc0, !PT ;  /* 0xffff00002a0b7812 */ /* 0x000fe400078ec0ff */
[----:B------:R-:W-:-:S03]  /*a600*/  LOP3.LUT R58, R44, 0xffff0000, RZ, 0xc0, !PT ;  /* 0xffff00002c3a7812 */ /* 0x000fc600078ec0ff */
[C---:B------:R-:W-:Y:S02]  /*a610*/  FMUL.FTZ R60, R10.reuse, R11 ;  /* 0x0000000b0a3c7220 */ /* 0x040fe40000410000 */
[-C--:B------:R-:W-:Y:S02]  /*a620*/  FMUL.FTZ R10, R10, R59.reuse ;  /* 0x0000003b0a0a7220 */ /* 0x080fe40000410000 */
[----:B------:R-:W-:Y:S02]  /*a630*/  FFMA.FTZ R59, R55, R59, -R60 ;  /* 0x0000003b373b7223 */ /* 0x000fe4000001083c */
[C---:B------:R-:W-:Y:S02]  /*a640*/  FMUL.FTZ R60, R15.reuse, R68 ;  /* 0x000000440f3c7220 */ /* 0x040fe40000410000 */
[-C--:B------:R-:W-:Y:S02]  /*a650*/  FMUL.FTZ R15, R15, R70.reuse ;  /* 0x000000460f0f7220 */ /* 0x080fe40000410000 */
[----:B------:R-:W-:Y:S01]  /*a660*/  FFMA.FTZ R10, R55, R11, R10 ;  /* 0x0000000b370a7223 */ /* 0x000fe2000001000a */
[----:B------:R-:W-:Y:S01]  /*a670*/  LOP3.LUT R55, R48, 0xffff0000, RZ, 0xc0, !PT ;  /* 0xffff000030377812 */ /* 0x000fe200078ec0ff */
[----:B------:R-:W-:Y:S01]  /*a680*/  FFMA.FTZ R60, R53, R70, -R60 ;  /* 0x00000046353c7223 */ /* 0x000fe2000001083c */
[----:B------:R-:W-:Y:S01]  /*a690*/  SHF.L.U32 R11, R43, 0x10, RZ ;  /* 0x000000102b0b7819 */ /* 0x000fe200000006ff */
[----:B------:R-:W-:Y:S01]  /*a6a0*/  FFMA.FTZ R53, R53, R68, R15 ;  /* 0x0000004435357223 */ /* 0x000fe2000001000f */
[----:B------:R-:W-:Y:S01]  /*a6b0*/  SHF.L.U32 R70, R45, 0x10, RZ ;  /* 0x000000102d467819 */ /* 0x000fe200000006ff */
[C---:B------:R-:W-:Y:S01]  /*a6c0*/  FMUL.FTZ R15, R65.reuse, R58 ;  /* 0x0000003a410f7220 */ /* 0x040fe20000410000 */
[----:B------:R-:W-:Y:S01]  /*a6d0*/  F2FP.BF16.PACK_AB R10, R10, R57 ;  /* 0x000000390a0a723e */ /* 0x000fe200000010ff */
[----:B------:R-:W-:-:S02]  /*a6e0*/  FMUL.FTZ R65, R65, R55 ;  /* 0x0000003741417220 */ /* 0x000fc40000410000 */
[----:B------:R-:W-:Y:S02]  /*a6f0*/  FFMA.FTZ R55, R54, R55, -R15 ;  /* 0x0000003736377223 */ /* 0x000fe4000001080f */
[C---:B------:R-:W-:Y:S02]  /*a700*/  FMUL.FTZ R61, R8.reuse, R11 ;  /* 0x0000000b083d7220 */ /* 0x040fe40000410000 */
[-C--:B------:R-:W-:Y:S02]  /*a710*/  FMUL.FTZ R15, R8, R63.reuse ;  /* 0x0000003f080f7220 */ /* 0x080fe40000410000 */
[C---:B------:R-:W-:Y:S02]  /*a720*/  IMAD.U32 R68, R41.reuse, 0x10000, RZ ;  /* 0x0001000029447824 */ /* 0x040fe400078e00ff */
[----:B------:R-:W-:Y:S02]  /*a730*/  FFMA.FTZ R8, R54, R58, R65 ;  /* 0x0000003a36087223 */ /* 0x000fe40000010041 */
[C---:B------:R-:W-:Y:S01]  /*a740*/  FFMA.FTZ R58, R56.reuse, R63, -R61 ;  /* 0x0000003f383a7223 */ /* 0x040fe2000001083d */
[----:B------:R-:W-:Y:S01]  /*a750*/  LOP3.LUT R61, R41, 0xffff0000, RZ, 0xc0, !PT ;  /* 0xffff0000293d7812 */ /* 0x000fe200078ec0ff */
[----:B------:R-:W-:Y:S01]  /*a760*/  FFMA.FTZ R56, R56, R11, R15 ;  /* 0x0000000b38387223 */ /* 0x000fe2000001000f */
[----:B------:R-:W-:Y:S01]  /*a770*/  LOP3.LUT R15, R45, 0xffff0000, RZ, 0xc0, !PT ;  /* 0xffff00002d0f7812 */ /* 0x000fe200078ec0ff */
[C---:B------:R-:W-:Y:S01]  /*a780*/  FMUL.FTZ R54, R9.reuse, R68 ;  /* 0x0000004409367220 */ /* 0x040fe20000410000 */
[----:B------:R-:W-:Y:S01]  /*a790*/  F2FP.BF16.PACK_AB R8, R8, R53 ;  /* 0x000000350808723e */ /* 0x000fe200000010ff */
[-C--:B------:R-:W-:Y:S01]  /*a7a0*/  FMUL.FTZ R11, R9, R70.reuse ;  /* 0x00000046090b7220 */ /* 0x080fe20000410000 */
[----:B------:R-:W-:Y:S01]  /*a7b0*/  LOP3.LUT R9, R43, 0xffff0000, RZ, 0xc0, !PT ;  /* 0xffff00002b097812 */ /* 0x000fe200078ec0ff */
[----:B------:R-:W-:-:S02]  /*a7c0*/  FFMA.FTZ R54, R13, R70, -R54 ;  /* 0x000000460d367223 */ /* 0x000fc40000010836 */
[----:B------:R-:W-:Y:S02]  /*a7d0*/  FFMA.FTZ R11, R13, R68, R11 ;  /* 0x000000440d0b7223 */ /* 0x000fe4000001000b */
[C---:B------:R-:W-:Y:S02]  /*a7e0*/  FMUL.FTZ R13, R64.reuse, R9 ;  /* 0x00000009400d7220 */ /* 0x040fe40000410000 */
[----:B------:R-:W-:Y:S02]  /*a7f0*/  FMUL.FTZ R65, R64, R67 ;  /* 0x0000004340417220 */ /* 0x000fe40000410000 */
[C---:B------:R-:W-:Y:S02]  /*a800*/  FMUL.FTZ R64, R66.reuse, R61 ;  /* 0x0000003d42407220 */ /* 0x040fe40000410000 */
[----:B------:R-:W-:Y:S02]  /*a810*/  FMUL.FTZ R63, R66, R15 ;  /* 0x0000000f423f7220 */ /* 0x000fe40000410000 */
[----:B------:R-:W-:-:S02]  /*a820*/  FFMA.FTZ R13, R12, R67, -R13 ;  /* 0x000000430c0d7223 */ /* 0x000fc4000001080d */
[----:B------:R-:W-:Y:S02]  /*a830*/  FFMA.FTZ R15, R14, R15, -R64 ;  /* 0x0000000f0e0f7223 */ /* 0x000fe40000010840 */
[----:B------:R-:W-:Y:S01]  /*a840*/  FFMA.FTZ R9, R12, R9, R65 ;  /* 0x000000090c097223 */ /* 0x000fe20000010041 */
[----:B------:R-:W-:Y:S01]  /*a850*/  F2FP.BF16.PACK_AB R12, R55, R60 ;  /* 0x0000003c370c723e */ /* 0x000fe200000010ff */
[----:B------:R-:W-:Y:S01]  /*a860*/  FFMA.FTZ R64, R14, R61, R63 ;  /* 0x0000003d0e407223 */ /* 0x000fe2000001003f */
[----:B------:R-:W-:Y:S02]  /*a870*/  F2FP.BF16.PACK_AB R14, R59, R62 ;  /* 0x0000003e3b0e723e */ /* 0x000fe400000010ff */
[----:B------:R-:W-:Y:S02]  /*a880*/  F2FP.BF16.PACK_AB R13, R13, R58 ;  /* 0x0000003a0d0d723e */ /* 0x000fe400000010ff */
[----:B------:R-:W-:Y:S02]  /*a890*/  F2FP.BF16.PACK_AB R15, R15, R54 ;  /* 0x000000360f0f723e */ /* 0x000fe400000010ff */
[----:B------:R-:W-:-:S02]  /*a8a0*/  F2FP.BF16.PACK_AB R9, R9, R56 ;  /* 0x000000380909723e */ /* 0x000fc400000010ff */
[----:B------:R-:W-:Y:S01]  /*a8b0*/  F2FP.BF16.PACK_AB R11, R64, R11 ;  /* 0x0000000b400b723e */ /* 0x000fe200000010ff */
[----:B------:R1:W-:Y:S04]  /*a8c0*/  STS.128 [R52+0xc100], R12 ;  /* 0x00c1000c34007388 */ /* 0x0003e80000000c00 */
[----:B------:R1:W-:Y:S02]  /*a8d0*/  STS.128 [R50+0xc100], R8 ;  /* 0x00c1000832007388 */ /* 0x0003e40000000c00 */
.L_x_121:
[----:B------:R-:W-:Y:S05]  /*a8e0*/  BSYNC B0 ;  /* 0x0000000000007941 */ /* 0x000fea0003800000 */
.L_x_120:
[----:B-1----:R-:W-:Y:S01]  /*a8f0*/  IADD3 R12, R23, 0x20, RZ ;  /* 0x00000020170c7810 */ /* 0x002fe20007ffe0ff */
[----:B------:R-:W-:Y:S03]  /*a900*/  BSSY B0, `(.L_x_122) ;  /* 0x0000069000007945 */ /* 0x000fe60003800000 */
[----:B------:R-:W-:-:S13]  /*a910*/  ISETP.GE.AND P0, PT, R12, c[0x0][0x27c], PT ;  /* 0x00009f000c007a0c */ /* 0x000fda0003f06270 */
[----:B------:R-:W-:Y:S05]  /*a920*/  @P0 BRA `(.L_x_123) ;  /* 0x0000066000000947 */ /* 0x000fea0003800000 */
[----:B------:R-:W-:Y:S01]  /*a930*/  SHF.R.S32.HI R11, RZ, 0x1f, R12 ;  /* 0x0000001fff0b7819 */ /* 0x000fe2000001140c */
[----:B------:R-:W-:Y:S01]  /*a940*/  IMAD.MOV.U32 R8, RZ, RZ, c[0x0][0x27c] ;  /* 0x00009f00ff087624 */ /* 0x000fe200078e00ff */
[----:B------:R-:W-:Y:S01]  /*a950*/  SHF.L.U32 R58, R40, 0x10, RZ ;  /* 0x00000010283a7819 */ /* 0x000fe200000006ff */
[----:B------:R-:W-:Y:S01]  /*a960*/  IMAD.SHL.U32 R9, R24, 0x40, RZ ;  /* 0x0000004018097824 */ /* 0x000fe200078e00ff */
[CC--:B------:R-:W-:Y:S01]  /*a970*/  LEA.HI R10, R11.reuse, R12.reuse, RZ, 0x3 ;  /* 0x0000000c0b0a7211 */ /* 0x0c0fe200078f18ff */
[----:B------:R-:W-:Y:S01]  /*a980*/  IMAD.U32 R60, R36, 0x10000, RZ ;  /* 0x00010000243c7824 */ /* 0x000fe200078e00ff */
[----:B------:R-:W-:Y:S01]  /*a990*/  LEA.HI R11, R11, R12, RZ, 0x6 ;  /* 0x0000000c0b0b7211 */ /* 0x000fe200078f30ff */
[----:B------:R-:W-:Y:S01]  /*a9a0*/  IMAD.U32 R68, R33, 0x10000, RZ ;  /* 0x0001000021447824 */ /* 0x000fe200078e00ff */
[----:B------:R-:W-:Y:S02]  /*a9b0*/  SHF.R.S32.HI R13, RZ, 0x3, R10 ;  /* 0x00000003ff0d7819 */ /* 0x000fe4000001140a */
[----:B------:R-:W-:-:S02]  /*a9c0*/  LOP3.LUT R9, R9, 0x1c0, RZ, 0xc0, !PT ;  /* 0x000001c009097812 */ /* 0x000fc400078ec0ff */
[----:B------:R-:W-:Y:S02]  /*a9d0*/  LEA.HI R8, R8, R13, RZ, 0x1d ;  /* 0x0000000d08087211 */ /* 0x000fe400078fe8ff */
[----:B------:R-:W-:Y:S02]  /*a9e0*/  SHF.L.U32 R11, R11, 0x7, RZ ;  /* 0x000000070b0b7819 */ /* 0x000fe400000006ff */
[----:B------:R-:W-:Y:S02]  /*a9f0*/  SHF.R.S32.HI R13, RZ, 0x1f, R8 ;  /* 0x0000001fff0d7819 */ /* 0x000fe40000011408 */
[----:B------:R-:W-:Y:S02]  /*aa00*/  LOP3.LUT R15, R9, 0x38, R10, 0xf8, !PT ;  /* 0x00000038090f7812 */ /* 0x000fe400078ef80a */
[----:B------:R-:W-:Y:S01]  /*aa10*/  LEA.HI R13, R13, R8, RZ, 0x3 ;  /* 0x000000080d0d7211 */ /* 0x000fe200078f18ff */
[----:B------:R-:W-:Y:S01]  /*aa20*/  IMAD.SHL.U32 R8, R8, 0x8, RZ ;  /* 0x0000000808087824 */ /* 0x000fe200078e00ff */
[----:B------:R-:W-:-:S02]  /*aa30*/  SHF.R.U32.HI R10, RZ, 0x3, R9 ;  /* 0x00000003ff0a7819 */ /* 0x000fc40000011609 */
[----:B------:R-:W-:Y:S02]  /*aa40*/  SHF.L.U32 R13, R13, 0xa, RZ ;  /* 0x0000000a0d0d7819 */ /* 0x000fe400000006ff */
[----:B------:R-:W-:Y:S02]  /*aa50*/  LOP3.LUT R9, R9, 0x38, R8, 0xf8, !PT ;  /* 0x0000003809097812 */ /* 0x000fe400078ef808 */
[----:B------:R-:W-:Y:S02]  /*aa60*/  LOP3.LUT R12, R11, 0x7fffe000, RZ, 0xc0, !PT ;  /* 0x7fffe0000b0c7812 */ /* 0x000fe400078ec0ff */
[----:B------:R-:W-:Y:S02]  /*aa70*/  LOP3.LUT R8, R13, 0x7fffe000, RZ, 0xc0, !PT ;  /* 0x7fffe0000d087812 */ /* 0x000fe400078ec0ff */
[-C--:B------:R-:W-:Y:S01]  /*aa80*/  LOP3.LUT R15, R15, R10.reuse, RZ, 0x3c, !PT ;  /* 0x0000000a0f0f7212 */ /* 0x080fe200078e3cff */
[----:B------:R-:W-:Y:S01]  /*aa90*/  IMAD R12, R21, 0x200, R12 ;  /* 0x00000200150c7824 */ /* 0x000fe200078e020c */
[----:B------:R-:W-:-:S02]  /*aaa0*/  LOP3.LUT R9, R9, R10, RZ, 0x3c, !PT ;  /* 0x0000000a09097212 */ /* 0x000fc400078e3cff */
[----:B------:R-:W-:Y:S01]  /*aab0*/  LEA R8, R21, R8, 0x9 ;  /* 0x0000000815087211 */ /* 0x000fe200078e48ff */
[----:B------:R-:W-:Y:S01]  /*aac0*/  IMAD.IADD R12, R12, 0x1, R15 ;  /* 0x000000010c0c7824 */ /* 0x000fe200078e020f */
[----:B------:R-:W-:Y:S02]  /*aad0*/  LOP3.LUT R59, R40, 0xffff0000, RZ, 0xc0, !PT ;  /* 0xffff0000283b7812 */ /* 0x000fe400078ec0ff */
[----:B------:R-:W-:Y:S01]  /*aae0*/  SHF.L.U32 R70, R37, 0x10, RZ ;  /* 0x0000001025467819 */ /* 0x000fe200000006ff */
[----:B------:R-:W-:Y:S01]  /*aaf0*/  IMAD.IADD R50, R8, 0x1, R9 ;  /* 0x0000000108327824 */ /* 0x000fe200078e0209 */
[----:B------:R-:W-:Y:S01]  /*ab00*/  LOP3.LUT R67, R39, 0xffff0000, RZ, 0xc0, !PT ;  /* 0xffff000027437812 */ /* 0x000fe200078ec0ff */
[----:B------:R-:W-:Y:S02]  /*ab10*/  IMAD.SHL.U32 R52, R12, 0x2, RZ ;  /* 0x000000020c347824 */ /* 0x000fe400078e00ff */
[----:B------:R-:W-:-:S03]  /*ab20*/  IMAD.SHL.U32 R50, R50, 0x2, RZ ;  /* 0x0000000232327824 */ /* 0x000fc600078e00ff */
[----:B------:R-:W1:Y:S04]  /*ab30*/  LDS.128 R12, [R52+0xc100] ;  /* 0x00c10000340c7984 */ /* 0x000e680000000c00 */
[----:B------:R-:W2:Y:S01]  /*ab40*/  LDS.128 R8, [R50+0xc100] ;  /* 0x00c1000032087984 */ /* 0x000ea20000000c00 */
[C---:B-1----:R-:W-:Y:S01]  /*ab50*/  SHF.L.U32 R53, R12.reuse, 0x10, RZ ;  /* 0x000000100c357819 */ /* 0x042fe200000006ff */
[C---:B------:R-:W-:Y:S01]  /*ab60*/  IMAD.U32 R56, R13.reuse, 0x10000, RZ ;  /* 0x000100000d387824 */ /* 0x040fe200078e00ff */
[----:B------:R-:W-:Y:S01]  /*ab70*/  LOP3.LUT R57, R12, 0xffff0000, RZ, 0xc0, !PT ;  /* 0xffff00000c397812 */ /* 0x000fe200078ec0ff */
[----:B------:R-:W-:Y:S01]  /*ab80*/  IMAD.U32 R55, R14, 0x10000, RZ ;  /* 0x000100000e377824 */ /* 0x000fe200078e00ff */
[----:B------:R-:W-:Y:S01]  /*ab90*/  LOP3.LUT R12, R13, 0xffff0000, RZ, 0xc0, !PT ;  /* 0xffff00000d0c7812 */ /* 0x000fe200078ec0ff */
[----:B--2---:R-:W-:Y:S01]  /*aba0*/  IMAD.U32 R65, R8, 0x10000, RZ ;  /* 0x0001000008417824 */ /* 0x004fe200078e00ff */
[----:B------:R-:W-:Y:S01]  /*abb0*/  LOP3.LUT R54, R14, 0xffff0000, RZ, 0xc0, !PT ;  /* 0xffff00000e367812 */ /* 0x000fe200078ec0ff */
[----:B------:R-:W-:Y:S01]  /*abc0*/  IMAD.U32 R61, R10, 0x10000, RZ ;  /* 0x000100000a3d7824 */ /* 0x000fe200078e00ff */
[----:B------:R-:W-:Y:S01]  /*abd0*/  SHF.L.U32 R13, R15, 0x10, RZ ;  /* 0x000000100f0d7819 */ /* 0x000fe200000006ff */
[----:B------:R-:W-:Y:S01]  /*abe0*/  FMUL.FTZ R62, R65, R60 ;  /* 0x0000003c413e7220 */ /* 0x000fe20000410000 */
[----:B------:R-:W-:Y:S01]  /*abf0*/  LOP3.LUT R14, R15, 0xffff0000, RZ, 0xc0, !PT ;  /* 0xffff00000f0e7812 */ /* 0x000fe200078ec0ff */
[-C--:B------:R-:W-:Y:S01]  /*ac00*/  FMUL.FTZ R65, R65, R58.reuse ;  /* 0x0000003a41417220 */ /* 0x080fe20000410000 */
[----:B------:R-:W-:Y:S01]  /*ac10*/  SHF.L.U32 R15, R9, 0x10, RZ ;  /* 0x00000010090f7819 */ /* 0x000fe200000006ff */
[----:B------:R-:W-:Y:S01]  /*ac20*/  FFMA.FTZ R62, R53, R58, -R62 ;  /* 0x0000003a353e7223 */ /* 0x000fe2000001083e */
[----:B------:R-:W-:Y:S01]  /*ac30*/  LOP3.LUT R64, R9, 0xffff0000, RZ, 0xc0, !PT ;  /* 0xffff000009407812 */ /* 0x000fe200078ec0ff */
[----:B------:R-:W-:Y:S01]  /*ac40*/  FFMA.FTZ R53, R53, R60, R65 ;  /* 0x0000003c35357223 */ /* 0x000fe20000010041 */
[C---:B------:R-:W-:Y:S01]  /*ac50*/  SHF.L.U32 R9, R11.reuse, 0x10, RZ ;  /* 0x000000100b097819 */ /* 0x040fe200000006ff */
[----:B------:R-:W-:Y:S01]  /*ac60*/  IMAD.U32 R58, R34, 0x10000, RZ ;  /* 0x00010000223a7824 */ /* 0x000fe200078e00ff */
[----:B------:R-:W-:-:S02]  /*ac70*/  LOP3.LUT R66, R11, 0xffff0000, RZ, 0xc0, !PT ;  /* 0xffff00000b427812 */ /* 0x000fc400078ec0ff */
[----:B------:R-:W-:Y:S01]  /*ac80*/  LOP3.LUT R8, R8, 0xffff0000, RZ, 0xc0, !PT ;  /* 0xffff000008087812 */ /* 0x000fe200078ec0ff */
[----:B------:R-:W-:Y:S01]  /*ac90*/  FMUL.FTZ R65, R61, R58 ;  /* 0x0000003a3d417220 */ /* 0x000fe20000410000 */
[----:B------:R-:W-:Y:S02]  /*aca0*/  LOP3.LUT R11, R36, 0xffff0000, RZ, 0xc0, !PT ;  /* 0xffff0000240b7812 */ /* 0x000fe400078ec0ff */
[----:B------:R-:W-:Y:S02]  /*acb0*/  LOP3.LUT R63, R10, 0xffff0000, RZ, 0xc0, !PT ;  /* 0xffff00000a3f7812 */ /* 0x000fe400078ec0ff */
[----:B------:R-:W-:Y:S01]  /*acc0*/  SHF.L.U32 R60, R38, 0x10, RZ ;  /* 0x00000010263c7819 */ /* 0x000fe200000006ff */
[C---:B------:R-:W-:Y:S02]  /*acd0*/  FMUL.FTZ R10, R8.reuse, R11 ;  /* 0x0000000b080a7220 */ /* 0x040fe40000410000 */
[-C--:B------:R-:W-:Y:S02]  /*ace0*/  FMUL.FTZ R8, R8, R59.reuse ;  /* 0x0000003b08087220 */ /* 0x080fe40000410000 */
[----:B------:R-:W-:Y:S01]  /*acf0*/  FFMA.FTZ R59, R57, R59, -R10 ;  /* 0x0000003b393b7223 */ /* 0x000fe2000001080a */
[----:B------:R-:W-:Y:S01]  /*ad00*/  LOP3.LUT R10, R34, 0xffff0000, RZ, 0xc0, !PT ;  /* 0xffff0000220a7812 */ /* 0x000fe200078ec0ff */
[----:B------:R-:W-:-:S02]  /*ad10*/  FMUL.FTZ R61, R61, R60 ;  /* 0x0000003c3d3d7220 */ /* 0x000fc40000410000 */
[----:B------:R-:W-:Y:S01]  /*ad20*/  FFMA.FTZ R8, R57, R11, R8 ;  /* 0x0000000b39087223 */ /* 0x000fe20000010008 */
[----:B------:R-:W-:Y:S01]  /*ad30*/  LOP3.LUT R57, R38, 0xffff0000, RZ, 0xc0, !PT ;  /* 0xffff000026397812 */ /* 0x000fe200078ec0ff */
[----:B------:R-:W-:Y:S01]  /*ad40*/  FFMA.FTZ R60, R55, R60, -R65 ;  /* 0x0000003c373c7223 */ /* 0x000fe20000010841 */
[----:B------:R-:W-:Y:S01]  /*ad50*/  SHF.L.U32 R11, R35, 0x10, RZ ;  /* 0x00000010230b7819 */ /* 0x000fe200000006ff */
[----:B------:R-:W-:Y:S01]  /*ad60*/  FFMA.FTZ R55, R55, R58, R61 ;  /* 0x0000003a37377223 */ /* 0x000fe2000001003d */
[----:B------:R-:W-:Y:S01]  /*ad70*/  F2FP.BF16.PACK_AB R8, R8, R53 ;  /* 0x000000350808723e */ /* 0x000fe200000010ff */
[----:B------:R-:W-:Y:S02]  /*ad80*/  FMUL.FTZ R61, R63, R10 ;  /* 0x0000000a3f3d7220 */ /* 0x000fe40000410000 */
[----:B------:R-:W-:Y:S02]  /*ad90*/  IMAD.U32 R58, R39, 0x10000, RZ ;  /* 0x00010000273a7824 */ /* 0x000fe400078e00ff */
[----:B------:R-:W-:-:S02]  /*ada0*/  FMUL.FTZ R63, R63, R57 ;  /* 0x000000393f3f7220 */ /* 0x000fc40000410000 */
[----:B------:R-:W-:Y:S02]  /*adb0*/  FFMA.FTZ R57, R54, R57, -R61 ;  /* 0x0000003936397223 */ /* 0x000fe4000001083d */
[CC--:B------:R-:W-:Y:S02]  /*adc0*/  FMUL.FTZ R61, R15.reuse, R11.reuse ;  /* 0x0000000b0f3d7220 */ /* 0x0c0fe40000410000 */
[-C--:B------:R-:W-:Y:S02]  /*add0*/  FMUL.FTZ R15, R15, R58.reuse ;  /* 0x0000003a0f0f7220 */ /* 0x080fe40000410000 */
[----:B------:R-:W-:Y:S01]  /*ade0*/  FFMA.FTZ R58, R56, R58, -R61 ;  /* 0x0000003a383a7223 */ /* 0x000fe2000001083d */
[----:B------:R-:W-:Y:S01]  /*adf0*/  LOP3.LUT R61, R33, 0xffff0000, RZ, 0xc0, !PT ;  /* 0xffff0000213d7812 */ /* 0x000fe200078ec0ff */
[----:B------:R-:W-:Y:S02]  /*ae00*/  FFMA.FTZ R10, R54, R10, R63 ;  /* 0x0000000a360a7223 */ /* 0x000fe4000001003f */
        /* <DEDUP_REMOVED lines=24> */
.L_x_123:
[----:B------:R-:W-:Y:S05]  /*af90*/  BSYNC B0 ;  /* 0x0000000000007941 */ /* 0x000fea0003800000 */
.L_x_122:
[----:B-1----:R-:W-:-:S04]  /*afa0*/  IADD3 R12, R23, 0x40, RZ ;  /* 0x00000040170c7810 */ /* 0x002fc80007ffe0ff */
        /* <DEDUP_REMOVED lines=104> */
.L_x_119:
[----:B------:R-:W-:Y:S05]  /*b630*/  BSYNC B1 ;  /* 0x0000000000017941 */ /* 0x000fea0003800000 */
.L_x_118:
[----:B------:R-:W-:-:S04]  /*b640*/  IADD3 R24, R24, 0x40, RZ ;  /* 0x0000004018187810 */ /* 0x000fc80007ffe0ff */
[----:B------:R-:W-:-:S13]  /*b650*/  ISETP.GE.AND P0, PT, R24, R51, PT ;  /* 0x000000331800720c */ /* 0x000fda0003f06270 */
[----:B------:R-:W-:Y:S05]  /*b660*/  @P0 BRA `(.L_x_105) ;  /* 0x000013d000000947 */ /* 0x000fea0003800000 */
[----:B------:R-:W-:Y:S01]  /*b670*/  ISETP.GE.AND P0, PT, R23, c[0x0][0x27c], PT ;  /* 0x00009f0017007a0c */ /* 0x000fe20003f06270 */
[----:B------:R-:W-:-:S12]  /*b680*/  BSSY B0, `(.L_x_124) ;  /* 0x0000063000007945 */ /* 0x000fd80003800000 */
[----:B------:R-:W-:Y:S05]  /*b690*/  @P0 BRA `(.L_x_125) ;  /* 0x0000061000000947 */ /* 0x000fea0003800000 */
[----:B-1----:R-:W-:Y:S01]  /*b6a0*/  IMAD.MOV.U32 R12, RZ, RZ, c[0x0][0x27c] ;  /* 0x00009f00ff0c7624 */ /* 0x002fe200078e00ff */
[----:B------:R-:W-:Y:S01]  /*b6b0*/  SHF.R.S32.HI R9, RZ, 0x1f, R24 ;  /* 0x0000001fff097819 */ /* 0x000fe20000011418 */
[----:B------:R-:W-:Y:S02]  /*b6c0*/  IMAD.SHL.U32 R10, R24, 0x40, RZ ;  /* 0x00000040180a7824 */ /* 0x000fe400078e00ff */
[----:B------:R-:W-:Y:S01]  /*b6d0*/  IMAD.U32 R56, R42, 0x10000, RZ ;  /* 0x000100002a387824 */ /* 0x000fe200078e00ff */
[----:B------:R-:W-:Y:S01]  /*b6e0*/  LEA.HI R12, R12, R49, RZ, 0x1d ;  /* 0x000000310c0c7211 */ /* 0x000fe200078fe8ff */
[----:B------:R-:W-:Y:S01]  /*b6f0*/  IMAD.U32 R60, R46, 0x10000, RZ ;  /* 0x000100002e3c7824 */ /* 0x000fe200078e00ff */
[----:B------:R-:W-:Y:S02]  /*b700*/  LEA.HI R8, R9, R24, RZ, 0x3 ;  /* 0x0000001809087211 */ /* 0x000fe400078f18ff */
[----:B------:R-:W-:Y:S01]  /*b710*/  SHF.R.S32.HI R9, RZ, 0x1f, R12 ;  /* 0x0000001fff097819 */ /* 0x000fe2000001140c */
[----:B------:R-:W-:Y:S01]  /*b720*/  IMAD.SHL.U32 R11, R12, 0x8, RZ ;  /* 0x000000080c0b7824 */ /* 0x000fe200078e00ff */
[----:B------:R-:W-:-:S02]  /*b730*/  LOP3.LUT R10, R10, 0x1c0, RZ, 0xc0, !PT ;  /* 0x000001c00a0a7812 */ /* 0x000fc400078ec0ff */
[----:B------:R-:W-:Y:S02]  /*b740*/  LEA.HI R9, R9, R12, RZ, 0x3 ;  /* 0x0000000c09097211 */ /* 0x000fe400078f18ff */
[----:B------:R-:W-:Y:S02]  /*b750*/  SHF.L.U32 R8, R8, 0x6, RZ ;  /* 0x0000000608087819 */ /* 0x000fe400000006ff */
[C---:B------:R-:W-:Y:S01]  /*b760*/  LOP3.LUT R14, R10.reuse, 0x38, R23, 0xf8, !PT ;  /* 0x000000380a0e7812 */ /* 0x040fe200078ef817 */
[----:B------:R-:W-:Y:S01]  /*b770*/  IMAD.SHL.U32 R9, R9, 0x400, RZ ;  /* 0x0000040009097824 */ /* 0x000fe200078e00ff */
[----:B------:R-:W-:Y:S02]  /*b780*/  SHF.R.U32.HI R13, RZ, 0x3, R10 ;  /* 0x00000003ff0d7819 */ /* 0x000fe4000001160a */
[----:B------:R-:W-:Y:S02]  /*b790*/  LOP3.LUT R10, R10, 0x38, R11, 0xf8, !PT ;  /* 0x000000380a0a7812 */ /* 0x000fe400078ef80b */
[----:B------:R-:W-:-:S02]  /*b7a0*/  LOP3.LUT R8, R8, 0xfffffe00, RZ, 0xc0, !PT ;  /* 0xfffffe0008087812 */ /* 0x000fc400078ec0ff */
[----:B------:R-:W-:Y:S02]  /*b7b0*/  LOP3.LUT R49, R10, R13, RZ, 0x3c, !PT ;  /* 0x0000000d0a317212 */ /* 0x000fe400078e3cff */
[----:B------:R-:W-:Y:S02]  /*b7c0*/  LOP3.LUT R9, R9, 0x7fffe000, RZ, 0xc0, !PT ;  /* 0x7fffe00009097812 */ /* 0x000fe400078ec0ff */
[----:B------:R-:W-:Y:S02]  /*b7d0*/  LOP3.LUT R14, R8, R14, R13, 0xf6, !PT ;  /* 0x0000000e080e7212 */ /* 0x000fe400078ef60d */
[----:B------:R-:W-:Y:S02]  /*b7e0*/  IADD3 R49, R49, R9, R8 ;  /* 0x0000000931317210 */ /* 0x000fe40007ffe008 */
[----:B------:R-:W-:Y:S02]  /*b7f0*/  SHF.L.U32 R50, R14, 0x1, RZ ;  /* 0x000000010e327819 */ /* 0x000fe400000006ff */
[----:B------:R-:W-:Y:S01]  /*b800*/  LOP3.LUT R42, R42, 0xffff0000, RZ, 0xc0, !PT ;  /* 0xffff00002a2a7812 */ /* 0x000fe200078ec0ff */
[----:B------:R-:W-:-:S02]  /*b810*/  IMAD.SHL.U32 R49, R49, 0x2, RZ ;  /* 0x0000000231317824 */ /* 0x000fc400078e00ff */
[----:B------:R-:W1:Y:S04]  /*b820*/  LDS.128 R12, [R50+0xc100] ;  /* 0x00c10000320c7984 */ /* 0x000e680000000c00 */
[----:B------:R-:W2:Y:S01]  /*b830*/  LDS.128 R8, [R49+0xc100] ;  /* 0x00c1000031087984 */ /* 0x000ea20000000c00 */
[C---:B-1----:R-:W-:Y:S01]  /*b840*/  IMAD.U32 R52, R12.reuse, 0x10000, RZ ;  /* 0x000100000c347824 */ /* 0x042fe200078e00ff */
[----:B------:R-:W-:Y:S01]  /*b850*/  LOP3.LUT R51, R12, 0xffff0000, RZ, 0xc0, !PT ;  /* 0xffff00000c337812 */ /* 0x000fe200078ec0ff */
[----:B------:R-:W-:Y:S01]  /*b860*/  IMAD.U32 R53, R14, 0x10000, RZ ;  /* 0x000100000e357824 */ /* 0x000fe200078e00ff */
[C---:B------:R-:W-:Y:S01]  /*b870*/  SHF.L.U32 R12, R13.reuse, 0x10, RZ ;  /* 0x000000100d0c7819 */ /* 0x040fe200000006ff */
[----:B--2---:R-:W-:Y:S01]  /*b880*/  IMAD.U32 R57, R8, 0x10000, RZ ;  /* 0x0001000008397824 */ /* 0x004fe200078e00ff */
[----:B------:R-:W-:-:S02]  /*b890*/  LOP3.LUT R54, R13, 0xffff0000, RZ, 0xc0, !PT ;  /* 0xffff00000d367812 */ /* 0x000fc400078ec0ff */
[C---:B------:R-:W-:Y:S02]  /*b8a0*/  SHF.L.U32 R13, R15.reuse, 0x10, RZ ;  /* 0x000000100f0d7819 */ /* 0x040fe400000006ff */
[----:B------:R-:W-:Y:S02]  /*b8b0*/  LOP3.LUT R58, R15, 0xffff0000, RZ, 0xc0, !PT ;  /* 0xffff00000f3a7812 */ /* 0x000fe400078ec0ff */
[----:B------:R-:W-:Y:S02]  /*b8c0*/  SHF.L.U32 R15, R10, 0x10, RZ ;  /* 0x000000100a0f7819 */ /* 0x000fe400000006ff */
[----:B------:R-:W-:Y:S02]  /*b8d0*/  LOP3.LUT R55, R8, 0xffff0000, RZ, 0xc0, !PT ;  /* 0xffff000008377812 */ /* 0x000fe400078ec0ff */
[C---:B------:R-:W-:Y:S02]  /*b8e0*/  SHF.L.U32 R8, R9.reuse, 0x10, RZ ;  /* 0x0000001009087819 */ /* 0x040fe400000006ff */
[----:B------:R-:W-:Y:S01]  /*b8f0*/  LOP3.LUT R61, R9, 0xffff0000, RZ, 0xc0, !PT ;  /* 0xffff0000093d7812 */ /* 0x000fe200078ec0ff */
[-C--:B------:R-:W-:Y:S01]  /*b900*/  FMUL.FTZ R9, R56, R15.reuse ;  /* 0x0000000f38097220 */ /* 0x080fe20000410000 */
[----:B------:R-:W-:Y:S01]  /*b910*/  LOP3.LUT R59, R10, 0xffff0000, RZ, 0xc0, !PT ;  /* 0xffff00000a3b7812 */ /* 0x000fe200078ec0ff */
[----:B------:R-:W-:Y:S01]  /*b920*/  FMUL.FTZ R15, R60, R15 ;  /* 0x0000000f3c0f7220 */ /* 0x000fe20000410000 */
[----:B------:R-:W-:Y:S01]  /*b930*/  LOP3.LUT R14, R14, 0xffff0000, RZ, 0xc0, !PT ;  /* 0xffff00000e0e7812 */ /* 0x000fe200078ec0ff */
[-C--:B------:R-:W-:Y:S01]  /*b940*/  FFMA.FTZ R9, R60, R53.reuse, -R9 ;  /* 0x000000353c097223 */ /* 0x080fe20000010809 */
[----:B------:R-:W-:Y:S01]  /*b950*/  LOP3.LUT R60, R46, 0xffff0000, RZ, 0xc0, !PT ;  /* 0xffff00002e3c7812 */ /* 0x000fe200078ec0ff */
[----:B------:R-:W-:Y:S01]  /*b960*/  FFMA.FTZ R15, R56, R53, R15 ;  /* 0x00000035380f7223 */ /* 0x000fe2000001000f */
[----:B------:R-:W-:Y:S01]  /*b970*/  SHF.L.U32 R53, R48, 0x10, RZ ;  /* 0x0000001030357819 */ /* 0x000fe200000006ff */
[C---:B------:R-:W-:Y:S01]  /*b980*/  IMAD.U32 R46, R44.reuse, 0x10000, RZ ;  /* 0x000100002c2e7824 */ /* 0x040fe200078e00ff */
[----:B------:R-:W-:Y:S01]  /*b990*/  LOP3.LUT R44, R44, 0xffff0000, RZ, 0xc0, !PT ;  /* 0xffff00002c2c7812 */ /* 0x000fe200078ec0ff */
[----:B------:R-:W-:Y:S01]  /*b9a0*/  FMUL.FTZ R63, R42, R59 ;  /* 0x0000003b2a3f7220 */ /* 0x000fe20000410000 */
[----:B------:R-:W-:Y:S01]  /*b9b0*/  LOP3.LUT R48, R48, 0xffff0000, RZ, 0xc0, !PT ;  /* 0xffff000030307812 */ /* 0x000fe200078ec0ff */
[-C--:B------:R-:W-:Y:S01]  /*b9c0*/  FMUL.FTZ R56, R46, R57.reuse ;  /* 0x000000392e387220 */ /* 0x080fe20000410000 */
[----:B------:R-:W-:Y:S01]  /*b9d0*/  SHF.L.U32 R10, R11, 0x10, RZ ;  /* 0x000000100b0a7819 */ /* 0x000fe200000006ff */
[----:B------:R-:W-:Y:S01]  /*b9e0*/  FMUL.FTZ R57, R53, R57 ;  /* 0x0000003935397220 */ /* 0x000fe20000410000 */
[----:B------:R-:W-:Y:S01]  /*b9f0*/  LOP3.LUT R11, R11, 0xffff0000, RZ, 0xc0, !PT ;  /* 0xffff00000b0b7812 */ /* 0x000fe200078ec0ff */
[----:B------:R-:W-:-:S02]  /*ba00*/  FMUL.FTZ R59, R60, R59 ;  /* 0x0000003b3c3b7220 */ /* 0x000fc40000410000 */
[----:B------:R-:W-:Y:S02]  /*ba10*/  FFMA.FTZ R57, R46, R52, R57 ;  /* 0x000000342e397223 */ /* 0x000fe40000010039 */
[-C--:B------:R-:W-:Y:S02]  /*ba20*/  FMUL.FTZ R46, R44, R55.reuse ;  /* 0x000000372c2e7220 */ /* 0x080fe40000410000 */
[-C--:B------:R-:W-:Y:S02]  /*ba30*/  FFMA.FTZ R60, R60, R14.reuse, -R63 ;  /* 0x0000000e3c3c7223 */ /* 0x080fe4000001083f */
[----:B------:R-:W-:Y:S02]  /*ba40*/  FFMA.FTZ R42, R42, R14, R59 ;  /* 0x0000000e2a2a7223 */ /* 0x000fe4000001003b */
[----:B------:R-:W-:Y:S01]  /*ba50*/  FFMA.FTZ R56, R53, R52, -R56 ;  /* 0x0000003435387223 */ /* 0x000fe20000010838 */
[C---:B------:R-:W-:Y:S01]  /*ba60*/  SHF.L.U32 R53, R43.reuse, 0x10, RZ ;  /* 0x000000102b357819 */ /* 0x040fe200000006ff */
[C---:B------:R-:W-:Y:S01]  /*ba70*/  FMUL.FTZ R14, R48.reuse, R55 ;  /* 0x00000037300e7220 */ /* 0x040fe20000410000 */
[----:B------:R-:W-:Y:S01]  /*ba80*/  LOP3.LUT R43, R43, 0xffff0000, RZ, 0xc0, !PT ;  /* 0xffff00002b2b7812 */ /* 0x000fe200078ec0ff */
[-C--:B------:R-:W-:Y:S01]  /*ba90*/  FFMA.FTZ R55, R48, R51.reuse, -R46 ;  /* 0x0000003330377223 */ /* 0x080fe2000001082e */
[----:B------:R-:W-:Y:S01]  /*baa0*/  SHF.L.U32 R48, R45, 0x10, RZ ;  /* 0x000000102d307819 */ /* 0x000fe200000006ff */
[C---:B------:R-:W-:Y:S01]  /*bab0*/  IMAD.U32 R46, R41.reuse, 0x10000, RZ ;  /* 0x00010000292e7824 */ /* 0x040fe200078e00ff */
[----:B------:R-:W-:Y:S01]  /*bac0*/  LOP3.LUT R41, R41, 0xffff0000, RZ, 0xc0, !PT ;  /* 0xffff000029297812 */ /* 0x000fe200078ec0ff */
[C---:B------:R-:W-:Y:S01]  /*bad0*/  IMAD.U32 R59, R47.reuse, 0x10000, RZ ;  /* 0x000100002f3b7824 */ /* 0x040fe200078e00ff */
[----:B------:R-:W-:Y:S01]  /*bae0*/  LOP3.LUT R47, R47, 0xffff0000, RZ, 0xc0, !PT ;  /* 0xffff00002f2f7812 */ /* 0x000fe200078ec0ff */
[----:B------:R-:W-:Y:S01]  /*baf0*/  FFMA.FTZ R44, R44, R51, R14 ;  /* 0x000000332c2c7223 */ /* 0x000fe2000001000e */
[----:B------:R-:W-:Y:S01]  /*bb00*/  LOP3.LUT R45, R45, 0xffff0000, RZ, 0xc0, !PT ;  /* 0xffff00002d2d7812 */ /* 0x000fe200078ec0ff */
[----:B------:R-:W-:-:S02]  /*bb10*/  FMUL.FTZ R52, R53, R8 ;  /* 0x0000000835347220 */ /* 0x000fc40000410000 */
[----:B------:R-:W-:Y:S02]  /*bb20*/  FMUL.FTZ R14, R46, R10 ;  /* 0x0000000a2e0e7220 */ /* 0x000fe40000410000 */
[----:B------:R-:W-:Y:S02]  /*bb30*/  FMUL.FTZ R8, R59, R8 ;  /* 0x000000083b087220 */ /* 0x000fe40000410000 */
[C---:B------:R-:W-:Y:S02]  /*bb40*/  FMUL.FTZ R10, R48.reuse, R10 ;  /* 0x0000000a300a7220 */ /* 0x040fe40000410000 */
[----:B------:R-:W-:Y:S02]  /*bb50*/  FFMA.FTZ R53, R53, R12, R8 ;  /* 0x0000000c35357223 */ /* 0x000fe40000010008 */
[----:B------:R-:W-:Y:S01]  /*bb60*/  FFMA.FTZ R48, R48, R13, -R14 ;  /* 0x0000000d30307223 */ /* 0x000fe2000001080e */
[----:B------:R-:W-:Y:S01]  /*bb70*/  F2FP.BF16.PACK_AB R14, R60, R9 ;  /* 0x000000093c0e723e */ /* 0x000fe200000010ff */
[----:B------:R-:W-:Y:S01]  /*bb80*/  FFMA.FTZ R46, R46, R13, R10 ;  /* 0x0000000d2e2e7223 */ /* 0x000fe2000001000a */
[----:B------:R-:W-:Y:S01]  /*bb90*/  F2FP.BF16.PACK_AB R10, R42, R15 ;  /* 0x0000000f2a0a723e */ /* 0x000fe200000010ff */
[----:B------:R-:W-:-:S02]  /*bba0*/  FMUL.FTZ R13, R43, R61 ;  /* 0x0000003d2b0d7220 */ /* 0x000fc40000410000 */
[----:B------:R-:W-:Y:S02]  /*bbb0*/  FMUL.FTZ R8, R41, R11 ;  /* 0x0000000b29087220 */ /* 0x000fe40000410000 */
[----:B------:R-:W-:Y:S02]  /*bbc0*/  FMUL.FTZ R61, R47, R61 ;  /* 0x0000003d2f3d7220 */ /* 0x000fe40000410000 */
[----:B------:R-:W-:Y:S02]  /*bbd0*/  FMUL.FTZ R11, R45, R11 ;  /* 0x0000000b2d0b7220 */ /* 0x000fe40000410000 */
[----:B------:R-:W-:Y:S01]  /*bbe0*/  FFMA.FTZ R52, R59, R12, -R52 ;  /* 0x0000000c3b347223 */ /* 0x000fe20000010834 */
[----:B------:R-:W-:Y:S01]  /*bbf0*/  F2FP.BF16.PACK_AB R12, R55, R56 ;  /* 0x00000038370c723e */ /* 0x000fe200000010ff */
[----:B------:R-:W-:Y:S02]  /*bc00*/  FFMA.FTZ R13, R47, R54, -R13 ;  /* 0x000000362f0d7223 */ /* 0x000fe4000001080d */
[----:B------:R-:W-:Y:S01]  /*bc10*/  FFMA.FTZ R45, R45, R58, -R8 ;  /* 0x0000003a2d2d7223 */ /* 0x000fe20000010808 */
[----:B------:R-:W-:Y:S01]  /*bc20*/  F2FP.BF16.PACK_AB R8, R44, R57 ;  /* 0x000000392c08723e */ /* 0x000fe200000010ff */
[----:B------:R-:W-:Y:S01]  /*bc30*/  FFMA.FTZ R54, R43, R54, R61 ;  /* 0x000000362b367223 */ /* 0x000fe2000001003d */
[----:B------:R-:W-:Y:S01]  /*bc40*/  F2FP.BF16.PACK_AB R13, R13, R52 ;  /* 0x000000340d0d723e */ /* 0x000fe200000010ff */
[----:B------:R-:W-:Y:S01]  /*bc50*/  FFMA.FTZ R11, R41, R58, R11 ;  /* 0x0000003a290b7223 */ /* 0x000fe2000001000b */
[----:B------:R-:W-:-:S02]  /*bc60*/  F2FP.BF16.PACK_AB R15, R45, R48 ;  /* 0x000000302d0f723e */ /* 0x000fc400000010ff */
[----:B------:R-:W-:Y:S02]  /*bc70*/  F2FP.BF16.PACK_AB R9, R54, R53 ;  /* 0x000000353609723e */ /* 0x000fe400000010ff */
[----:B------:R-:W-:Y:S01]  /*bc80*/  F2FP.BF16.PACK_AB R11, R11, R46 ;  /* 0x0000002e0b0b723e */ /* 0x000fe200000010ff */
[----:B------:R1:W-:Y:S04]  /*bc90*/  STS.128 [R50+0xc100], R12 ;  /* 0x00c1000c32007388 */ /* 0x0003e80000000c00 */
[----:B------:R1:W-:Y:S02]  /*bca0*/  STS.128 [R49+0xc100], R8 ;  /* 0x00c1000831007388 */ /* 0x0003e40000000c00 */
.L_x_125:
[----:B------:R-:W-:Y:S05]  /*bcb0*/  BSYNC B0 ;  /* 0x0000000000007941 */ /* 0x000fea0003800000 */
.L_x_124:
[----:B-1----:R-:W-:Y:S01]  /*bcc0*/  IADD3 R11, R23, 0x20, RZ ;  /* 0x00000020170b7810 */ /* 0x002fe20007ffe0ff */
[----:B------:R-:W-:Y:S03]  /*bcd0*/  BSSY B0, `(.L_x_126) ;  /* 0x000006b000007945 */ /* 0x000fe60003800000 */
[----:B------:R-:W-:-:S13]  /*bce0*/  ISETP.GE.AND P0, PT, R11, c[0x0][0x27c], PT ;  /* 0x00009f000b007a0c */ /* 0x000fda0003f06270 */
[----:B------:R-:W-:Y:S05]  /*bcf0*/  @P0 BRA `(.L_x_127) ;  /* 0x0000068000000947 */ /* 0x000fea0003800000 */
[----:B------:R-:W-:Y:S01]  /*bd00*/  SHF.R.S32.HI R12, RZ, 0x1f, R11 ;  /* 0x0000001fff0c7819 */ /* 0x000fe2000001140b */
[----:B------:R-:W-:Y:S01]  /*bd10*/  IMAD.MOV.U32 R13, RZ, RZ, c[0x0][0x27c] ;  /* 0x00009f00ff0d7624 */ /* 0x000fe200078e00ff */
[----:B------:R-:W-:Y:S01]  /*bd20*/  SHF.R.S32.HI R9, RZ, 0x1f, R24 ;  /* 0x0000001fff097819 */ /* 0x000fe20000011418 */
[----:B------:R-:W-:Y:S01]  /*bd30*/  IMAD.SHL.U32 R14, R24, 0x40, RZ ;  /* 0x00000040180e7824 */ /* 0x000fe200078e00ff */
[-C--:B------:R-:W-:Y:S01]  /*bd40*/  LEA.HI R15, R12, R11.reuse, RZ, 0x3 ;  /* 0x0000000b0c0f7211 */ /* 0x080fe200078f18ff */
[----:B------:R-:W-:Y:S01]  /*bd50*/  IMAD.U32 R49, R40, 0x10000, RZ ;  /* 0x0001000028317824 */ /* 0x000fe200078e00ff */
[----:B------:R-:W-:Y:S02]  /*bd60*/  LEA.HI R12, R12, R11, RZ, 0x6 ;  /* 0x0000000b0c0c7211 */ /* 0x000fe400078f30ff */
[----:B------:R-:W-:Y:S02]  /*bd70*/  SHF.R.S32.HI R8, RZ, 0x3, R15 ;  /* 0x00000003ff087819 */ /* 0x000fe4000001140f */
[----:B------:R-:W-:Y:S01]  /*bd80*/  LOP3.LUT R14, R14, 0x1c0, RZ, 0xc0, !PT ;  /* 0x000001c00e0e7812 */ /* 0x000fe200078ec0ff */
[----:B------:R-:W-:Y:S01]  /*bd90*/  IMAD.SHL.U32 R12, R12, 0x80, RZ ;  /* 0x000000800c0c7824 */ /* 0x000fe200078e00ff */
[----:B------:R-:W-:-:S02]  /*bda0*/  LEA.HI R13, R13, R8, RZ, 0x1d ;  /* 0x000000080d0d7211 */ /* 0x000fc400078fe8ff */
[----:B------:R-:W-:Y:S02]  /*bdb0*/  LEA.HI R9, R9, R24, RZ, 0x3 ;  /* 0x0000001809097211 */ /* 0x000fe400078f18ff */
[----:B------:R-:W-:Y:S01]  /*bdc0*/  SHF.R.S32.HI R10, RZ, 0x1f, R13 ;  /* 0x0000001fff0a7819 */ /* 0x000fe2000001140d */
[----:B------:R-:W-:Y:S01]  /*bdd0*/  IMAD.SHL.U32 R11, R13, 0x8, RZ ;  /* 0x000000080d0b7824 */ /* 0x000fe200078e00ff */
[----:B------:R-:W-:Y:S02]  /*bde0*/  LOP3.LUT R15, R14, 0x38, R15, 0xf8, !PT ;  /* 0x000000380e0f7812 */ /* 0x000fe400078ef80f */
[----:B------:R-:W-:Y:S02]  /*bdf0*/  LEA.HI R10, R10, R13, RZ, 0x3 ;  /* 0x0000000d0a0a7211 */ /* 0x000fe400078f18ff */
[----:B------:R-:W-:Y:S02]  /*be00*/  SHF.R.U32.HI R8, RZ, 0x3, R14 ;  /* 0x00000003ff087819 */ /* 0x000fe4000001160e */
[----:B------:R-:W-:Y:S01]  /*be10*/  SHF.L.U32 R9, R9, 0x6, RZ ;  /* 0x0000000609097819 */ /* 0x000fe200000006ff */
[----:B------:R-:W-:Y:S01]  /*be20*/  IMAD.SHL.U32 R10, R10, 0x400, RZ ;  /* 0x000004000a0a7824 */ /* 0x000fe200078e00ff */
[----:B------:R-:W-:-:S02]  /*be30*/  LOP3.LUT R12, R12, 0x7fffe000, RZ, 0xc0, !PT ;  /* 0x7fffe0000c0c7812 */ /* 0x000fc400078ec0ff */
[----:B------:R-:W-:Y:S02]  /*be40*/  LOP3.LUT R15, R15, R8, RZ, 0x3c, !PT ;  /* 0x000000080f0f7212 */ /* 0x000fe400078e3cff */
[----:B------:R-:W-:Y:S02]  /*be50*/  LOP3.LUT R9, R9, 0xfffffe00, RZ, 0xc0, !PT ;  /* 0xfffffe0009097812 */ /* 0x000fe400078ec0ff */
[----:B------:R-:W-:Y:S02]  /*be60*/  LOP3.LUT R11, R14, 0x38, R11, 0xf8, !PT ;  /* 0x000000380e0b7812 */ /* 0x000fe400078ef80b */
[--C-:B------:R-:W-:Y:S02]  /*be70*/  IADD3 R12, R15, R12, R9.reuse ;  /* 0x0000000c0f0c7210 */ /* 0x100fe40007ffe009 */
[----:B------:R-:W-:Y:S02]  /*be80*/  LOP3.LUT R8, R11, R8, RZ, 0x3c, !PT ;  /* 0x000000080b087212 */ /* 0x000fe400078e3cff */
[----:B------:R-:W-:Y:S01]  /*be90*/  LOP3.LUT R10, R10, 0x7fffe000, RZ, 0xc0, !PT ;  /* 0x7fffe0000a0a7812 */ /* 0x000fe200078ec0ff */
[----:B------:R-:W-:Y:S01]  /*bea0*/  IMAD.SHL.U32 R42, R12, 0x2, RZ ;  /* 0x000000020c2a7824 */ /* 0x000fe200078e00ff */
[----:B------:R-:W-:Y:S01]  /*beb0*/  LOP3.LUT R54, R40, 0xffff0000, RZ, 0xc0, !PT ;  /* 0xffff000028367812 */ /* 0x000fe200078ec0ff */
[----:B------:R-:W-:Y:S01]  /*bec0*/  IMAD.U32 R40, R34, 0x10000, RZ ;  /* 0x0001000022287824 */ /* 0x000fe200078e00ff */
[----:B------:R-:W-:-:S02]  /*bed0*/  IADD3 R41, R8, R10, R9 ;  /* 0x0000000a08297210 */ /* 0x000fc40007ffe009 */
[----:B------:R-:W1:Y:S01]  /*bee0*/  LDS.128 R12, [R42+0xc100] ;  /* 0x00c100002a0c7984 */ /* 0x000e620000000c00 */
[----:B------:R-:W-:Y:S02]  /*bef0*/  LOP3.LUT R34, R34, 0xffff0000, RZ, 0xc0, !PT ;  /* 0xffff000022227812 */ /* 0x000fe400078ec0ff */
[----:B------:R-:W-:-:S05]  /*bf00*/  SHF.L.U32 R41, R41, 0x1, RZ ;  /* 0x0000000129297819 */ /* 0x000fca00000006ff */
[----:B------:R-:W2:Y:S01]  /*bf10*/  LDS.128 R8, [R41+0xc100] ;  /* 0x00c1000029087984 */ /* 0x000ea20000000c00 */
[C---:B-1----:R-:W-:Y:S01]  /*bf20*/  IMAD.U32 R44, R12.reuse, 0x10000, RZ ;  /* 0x000100000c2c7824 */ /* 0x042fe200078e00ff */
[----:B------:R-:W-:Y:S01]  /*bf30*/  LOP3.LUT R43, R12, 0xffff0000, RZ, 0xc0, !PT ;  /* 0xffff00000c2b7812 */ /* 0x000fe200078ec0ff */
[C---:B------:R-:W-:Y:S01]  /*bf40*/  IMAD.U32 R12, R13.reuse, 0x10000, RZ ;  /* 0x000100000d0c7824 */ /* 0x040fe200078e00ff */
[----:B------:R-:W-:Y:S01]  /*bf50*/  LOP3.LUT R46, R13, 0xffff0000, RZ, 0xc0, !PT ;  /* 0xffff00000d2e7812 */ /* 0x000fe200078ec0ff */
[C---:B------:R-:W-:Y:S01]  /*bf60*/  IMAD.U32 R13, R15.reuse, 0x10000, RZ ;  /* 0x000100000f0d7824 */ /* 0x040fe200078e00ff */
[----:B------:R-:W-:Y:S02]  /*bf70*/  LOP3.LUT R48, R15, 0xffff0000, RZ, 0xc0, !PT ;  /* 0xffff00000f307812 */ /* 0x000fe400078ec0ff */
[----:B------:R-:W-:Y:S01]  /*bf80*/  SHF.L.U32 R45, R14, 0x10, RZ ;  /* 0x000000100e2d7819 */ /* 0x000fe200000006ff */
[C---:B--2---:R-:W-:Y:S01]  /*bf90*/  IMAD.U32 R47, R8.reuse, 0x10000, RZ ;  /* 0x00010000082f7824 */ /* 0x044fe200078e00ff */
[----:B------:R-:W-:Y:S01]  /*bfa0*/  LOP3.LUT R15, R8, 0xffff0000, RZ, 0xc0, !PT ;  /* 0xffff0000080f7812 */ /* 0x000fe200078ec0ff */
[----:B------:R-:W-:Y:S01]  /*bfb0*/  IMAD.U32 R50, R11, 0x10000, RZ ;  /* 0x000100000b327824 */ /* 0x000fe200078e00ff */
[----:B------:R-:W-:-:S02]  /*bfc0*/  SHF.L.U32 R8, R9, 0x10, RZ ;  /* 0x0000001009087819 */ /* 0x000fc400000006ff */
[----:B------:R-:W-:Y:S01]  /*bfd0*/  LOP3.LUT R53, R9, 0xffff0000, RZ, 0xc0, !PT ;  /* 0xffff000009357812 */ /* 0x000fe200078ec0ff */
[----:B------:R-:W-:Y:S01]  /*bfe0*/  IMAD.U32 R9, R36, 0x10000, RZ ;  /* 0x0001000024097824 */ /* 0x000fe200078e00ff */
[C---:B------:R-:W-:Y:S02]  /*bff0*/  SHF.L.U32 R52, R10.reuse, 0x10, RZ ;  /* 0x000000100a347819 */ /* 0x040fe400000006ff */
[----:B------:R-:W-:Y:S01]  /*c000*/  LOP3.LUT R51, R10, 0xffff0000, RZ, 0xc0, !PT ;  /* 0xffff00000a337812 */ /* 0x000fe200078ec0ff */
[-C--:B------:R-:W-:Y:S01]  /*c010*/  FMUL.FTZ R10, R9, R47.reuse ;  /* 0x0000002f090a7220 */ /* 0x080fe20000410000 */
[----:B------:R-:W-:Y:S01]  /*c020*/  LOP3.LUT R36, R36, 0xffff0000, RZ, 0xc0, !PT ;  /* 0xffff000024247812 */ /* 0x000fe200078ec0ff */
[C---:B------:R-:W-:Y:S01]  /*c030*/  FMUL.FTZ R47, R49.reuse, R47 ;  /* 0x0000002f312f7220 */ /* 0x040fe20000410000 */
[----:B------:R-:W-:Y:S01]  /*c040*/  LOP3.LUT R14, R14, 0xffff0000, RZ, 0xc0, !PT ;  /* 0xffff00000e0e7812 */ /* 0x000fe200078ec0ff */
[----:B------:R-:W-:Y:S01]  /*c050*/  FFMA.FTZ R10, R49, R44, -R10 ;  /* 0x0000002c310a7223 */ /* 0x000fe2000001080a */
[----:B------:R-:W-:Y:S01]  /*c060*/  LOP3.LUT R11, R11, 0xffff0000, RZ, 0xc0, !PT ;  /* 0xffff00000b0b7812 */ /* 0x000fe200078ec0ff */
[----:B------:R-:W-:-:S02]  /*c070*/  FMUL.FTZ R49, R36, R15 ;  /* 0x0000000f24317220 */ /* 0x000fc40000410000 */
[----:B------:R-:W-:Y:S02]  /*c080*/  FMUL.FTZ R15, R54, R15 ;  /* 0x0000000f360f7220 */ /* 0x000fe40000410000 */
[----:B------:R-:W-:Y:S01]  /*c090*/  FFMA.FTZ R47, R9, R44, R47 ;  /* 0x0000002c092f7223 */ /* 0x000fe2000001002f */
[----:B------:R-:W-:Y:S01]  /*c0a0*/  SHF.L.U32 R9, R38, 0x10, RZ ;  /* 0x0000001026097819 */ /* 0x000fe200000006ff */
[-C--:B------:R-:W-:Y:S01]  /*c0b0*/  FFMA.FTZ R49, R54, R43.reuse, -R49 ;  /* 0x0000002b36317223 */ /* 0x080fe20000010831 */
[----:B------:R-:W-:Y:S01]  /*c0c0*/  LOP3.LUT R38, R38, 0xffff0000, RZ, 0xc0, !PT ;  /* 0xffff000026267812 */ /* 0x000fe200078ec0ff */
[----:B------:R-:W-:Y:S02]  /*c0d0*/  FFMA.FTZ R36, R36, R43, R15 ;  /* 0x0000002b24247223 */ /* 0x000fe4000001000f */
[----:B------:R-:W-:Y:S02]  /*c0e0*/  FMUL.FTZ R43, R34, R51 ;  /* 0x00000033222b7220 */ /* 0x000fe40000410000 */
[----:B------:R-:W-:-:S02]  /*c0f0*/  FMUL.FTZ R44, R40, R52 ;  /* 0x00000034282c7220 */ /* 0x000fc40000410000 */
[----:B------:R-:W-:Y:S02]  /*c100*/  FMUL.FTZ R52, R9, R52 ;  /* 0x0000003409347220 */ /* 0x000fe40000410000 */
[C---:B------:R-:W-:Y:S02]  /*c110*/  FMUL.FTZ R51, R38.reuse, R51 ;  /* 0x0000003326337220 */ /* 0x040fe40000410000 */
[----:B------:R-:W-:Y:S01]  /*c120*/  FFMA.FTZ R43, R38, R14, -R43 ;  /* 0x0000000e262b7223 */ /* 0x000fe2000001082b */
[C---:B------:R-:W-:Y:S01]  /*c130*/  SHF.L.U32 R38, R33.reuse, 0x10, RZ ;  /* 0x0000001021267819 */ /* 0x040fe200000006ff */
[-C--:B------:R-:W-:Y:S01]  /*c140*/  FFMA.FTZ R52, R40, R45.reuse, R52 ;  /* 0x0000002d28347223 */ /* 0x080fe20000010034 */
[----:B------:R-:W-:Y:S01]  /*c150*/  LOP3.LUT R33, R33, 0xffff0000, RZ, 0xc0, !PT ;  /* 0xffff000021217812 */ /* 0x000fe200078ec0ff */
[C---:B------:R-:W-:Y:S01]  /*c160*/  IMAD.U32 R40, R37.reuse, 0x10000, RZ ;  /* 0x0001000025287824 */ /* 0x040fe200078e00ff */
[----:B------:R-:W-:Y:S01]  /*c170*/  LOP3.LUT R37, R37, 0xffff0000, RZ, 0xc0, !PT ;  /* 0xffff000025257812 */ /* 0x000fe200078ec0ff */
[----:B------:R-:W-:-:S02]  /*c180*/  FFMA.FTZ R44, R9, R45, -R44 ;  /* 0x0000002d092c7223 */ /* 0x000fc4000001082c */
[----:B------:R-:W-:Y:S02]  /*c190*/  FFMA.FTZ R51, R34, R14, R51 ;  /* 0x0000000e22337223 */ /* 0x000fe40000010033 */
[C---:B------:R-:W-:Y:S01]  /*c1a0*/  IMAD.U32 R9, R35.reuse, 0x10000, RZ ;  /* 0x0001000023097824 */ /* 0x040fe200078e00ff */
[----:B------:R-:W-:Y:S01]  /*c1b0*/  LOP3.LUT R35, R35, 0xffff0000, RZ, 0xc0, !PT ;  /* 0xffff000023237812 */ /* 0x000fe200078ec0ff */
[-C--:B------:R-:W-:Y:S02]  /*c1c0*/  FMUL.FTZ R14, R38, R50.reuse ;  /* 0x00000032260e7220 */ /* 0x080fe40000410000 */
[C---:B------:R-:W-:Y:S01]  /*c1d0*/  IMAD.U32 R15, R39.reuse, 0x10000, RZ ;  /* 0x00010000270f7824 */ /* 0x040fe200078e00ff */
[----:B------:R-:W-:Y:S01]  /*c1e0*/  LOP3.LUT R39, R39, 0xffff0000, RZ, 0xc0, !PT ;  /* 0xffff000027277812 */ /* 0x000fe200078ec0ff */
[----:B------:R-:W-:Y:S02]  /*c1f0*/  FMUL.FTZ R50, R40, R50 ;  /* 0x0000003228327220 */ /* 0x000fe40000410000 */
[----:B------:R-:W-:-:S02]  /*c200*/  FMUL.FTZ R45, R9, R8 ;  /* 0x00000008092d7220 */ /* 0x000fc40000410000 */
[----:B------:R-:W-:Y:S02]  /*c210*/  FFMA.FTZ R50, R38, R13, R50 ;  /* 0x0000000d26327223 */ /* 0x000fe40000010032 */
[----:B------:R-:W-:Y:S02]  /*c220*/  FMUL.FTZ R34, R35, R53 ;  /* 0x0000003523227220 */ /* 0x000fe40000410000 */
[----:B------:R-:W-:Y:S02]  /*c230*/  FMUL.FTZ R38, R33, R11 ;  /* 0x0000000b21267220 */ /* 0x000fe40000410000 */
[----:B------:R-:W-:Y:S02]  /*c240*/  FMUL.FTZ R8, R15, R8 ;  /* 0x000000080f087220 */ /* 0x000fe40000410000 */
[----:B------:R-:W-:Y:S02]  /*c250*/  FMUL.FTZ R53, R39, R53 ;  /* 0x0000003527357220 */ /* 0x000fe40000410000 */
[----:B------:R-:W-:-:S02]  /*c260*/  FMUL.FTZ R11, R37, R11 ;  /* 0x0000000b250b7220 */ /* 0x000fc40000410000 */
[----:B------:R-:W-:Y:S02]  /*c270*/  FFMA.FTZ R45, R15, R12, -R45 ;  /* 0x0000000c0f2d7223 */ /* 0x000fe4000001082d */
[----:B------:R-:W-:Y:S01]  /*c280*/  FFMA.FTZ R15, R40, R13, -R14 ;  /* 0x0000000d280f7223 */ /* 0x000fe2000001080e */
[----:B------:R-:W-:Y:S01]  /*c290*/  F2FP.BF16.PACK_AB R14, R43, R44 ;  /* 0x0000002c2b0e723e */ /* 0x000fe200000010ff */
[----:B------:R-:W-:Y:S02]  /*c2a0*/  FFMA.FTZ R34, R39, R46, -R34 ;  /* 0x0000002e27227223 */ /* 0x000fe40000010822 */
[----:B------:R-:W-:Y:S02]  /*c2b0*/  FFMA.FTZ R38, R37, R48, -R38 ;  /* 0x0000003025267223 */ /* 0x000fe40000010826 */
[----:B------:R-:W-:Y:S01]  /*c2c0*/  FFMA.FTZ R9, R9, R12, R8 ;  /* 0x0000000c09097223 */ /* 0x000fe20000010008 */
[----:B------:R-:W-:Y:S01]  /*c2d0*/  F2FP.BF16.PACK_AB R12, R49, R10 ;  /* 0x0000000a310c723e */ /* 0x000fe200000010ff */
[----:B------:R-:W-:Y:S01]  /*c2e0*/  FFMA.FTZ R46, R35, R46, R53 ;  /* 0x0000002e232e7223 */ /* 0x000fe20000010035 */
[----:B------:R-:W-:Y:S01]  /*c2f0*/  F2FP.BF16.PACK_AB R13, R34, R45 ;  /* 0x0000002d220d723e */ /* 0x000fe200000010ff */
[----:B------:R-:W-:Y:S01]  /*c300*/  FFMA.FTZ R11, R33, R48, R11 ;  /* 0x00000030210b7223 */ /* 0x000fe2000001000b */
[----:B------:R-:W-:-:S02]  /*c310*/  F2FP.BF16.PACK_AB R15, R38, R15 ;  /* 0x0000000f260f723e */ /* 0x000fc400000010ff */
[----:B------:R-:W-:Y:S02]  /*c320*/  F2FP.BF16.PACK_AB R10, R51, R52 ;  /* 0x00000034330a723e */ /* 0x000fe400000010ff */
[----:B------:R-:W-:Y:S01]  /*c330*/  F2FP.BF16.PACK_AB R8, R36, R47 ;  /* 0x0000002f2408723e */ /* 0x000fe200000010ff */
[----:B------:R1:W-:Y:S01]  /*c340*/  STS.128 [R42+0xc100], R12 ;  /* 0x00c1000c2a007388 */ /* 0x0003e20000000c00 */
[----:B------:R-:W-:Y:S02]  /*c350*/  F2FP.BF16.PACK_AB R9, R46, R9 ;  /* 0x000000092e09723e */ /* 0x000fe400000010ff */
[----:B------:R-:W-:-:S05]  /*c360*/  F2FP.BF16.PACK_AB R11, R11, R50 ;  /* 0x000000320b0b723e */ /* 0x000fca00000010ff */
[----:B------:R1:W-:Y:S02]  /*c370*/  STS.128 [R41+0xc100], R8 ;  /* 0x00c1000829007388 */ /* 0x0003e40000000c00 */
.L_x_127:
[----:B------:R-:W-:Y:S05]  /*c380*/  BSYNC B0 ;  /* 0x0000000000007941 */ /* 0x000fea0003800000 */
.L_x_126:
[----:B-1----:R-:W-:-:S04]  /*c390*/  IADD3 R8, R23, 0x40, RZ ;  /* 0x0000004017087810 */ /* 0x002fc80007ffe0ff */
[----:B------:R-:W-:-:S13]  /*c3a0*/  ISETP.GE.AND P0, PT, R8, c[0x0][0x27c], PT ;  /* 0x00009f0008007a0c */ /* 0x000fda0003f06270 */
[----:B------:R-:W-:Y:S05]  /*c3b0*/  @P0 BRA `(.L_x_105) ;  /* 0x0000068000000947 */ /* 0x000fea0003800000 */
[----:B------:R-:W-:Y:S01]  /*c3c0*/  SHF.R.S32.HI R13, RZ, 0x1f, R8 ;  /* 0x0000001fff0d7819 */ /* 0x000fe20000011408 */
[----:B------:R-:W-:Y:S01]  /*c3d0*/  IMAD.MOV.U32 R11, RZ, RZ, c[0x0][0x27c] ;  /* 0x00009f00ff0b7624 */ /* 0x000fe200078e00ff */
[----:B------:R-:W-:Y:S01]  /*c3e0*/  SHF.R.S32.HI R15, RZ, 0x1f, R24 ;  /* 0x0000001fff0f7819 */ /* 0x000fe20000011418 */
[----:B------:R-:W-:Y:S01]  /*c3f0*/  IMAD.SHL.U32 R12, R24, 0x40, RZ ;  /* 0x00000040180c7824 */ /* 0x000fe200078e00ff */
[CC--:B------:R-:W-:Y:S01]  /*c400*/  LEA.HI R9, R13.reuse, R8.reuse, RZ, 0x3 ;  /* 0x000000080d097211 */ /* 0x0c0fe200078f18ff */
        /* <DEDUP_REMOVED lines=11> */
[----:B------:R-:W-:Y:S02]  /*c4c0*/  SHF.L.U32 R8, R8, 0x6, RZ ;  /* 0x0000000608087819 */ /* 0x000fe400000006ff */
[----:B------:R-:W-:Y:S01]  /*c4d0*/  SHF.R.U32.HI R9, RZ, 0x3, R12 ;  /* 0x00000003ff097819 */ /* 0x000fe2000001160c */
[----:B------:R-:W-:Y:S01]  /*c4e0*/  IMAD.SHL.U32 R11, R10, 0x400, RZ ;  /* 0x000004000a0b7824 */ /* 0x000fe200078e00ff */
[----:B------:R-:W-:-:S02]  /*c4f0*/  LOP3.LUT R12, R12, 0x38, R15, 0xf8, !PT ;  /* 0x000000380c0c7812 */ /* 0x000fc400078ef80f */
[----:B------:R-:W-:Y:S02]  /*c500*/  LOP3.LUT R13, R13, 0x7fffe000, RZ, 0xc0, !PT ;  /* 0x7fffe0000d0d7812 */ /* 0x000fe400078ec0ff */
[----:B------:R-:W-:Y:S02]  /*c510*/  LOP3.LUT R8, R8, 0xfffffe00, RZ, 0xc0, !PT ;  /* 0xfffffe0008087812 */ /* 0x000fe400078ec0ff */
[-C--:B------:R-:W-:Y:S02]  /*c520*/  LOP3.LUT R14, R14, R9.reuse, RZ, 0x3c, !PT ;  /* 0x000000090e0e7212 */ /* 0x080fe400078e3cff */
[----:B------:R-:W-:Y:S02]  /*c530*/  LOP3.LUT R10, R12, R9, RZ, 0x3c, !PT ;  /* 0x000000090c0a7212 */ /* 0x000fe400078e3cff */
[----:B------:R-:W-:Y:S02]  /*c540*/  IADD3 R13, R14, R13, R8 ;  /* 0x0000000d0e0d7210 */ /* 0x000fe40007ffe008 */
[----:B------:R-:W-:-:S02]  /*c550*/  LOP3.LUT R9, R11, 0x7fffe000, RZ, 0xc0, !PT ;  /* 0x7fffe0000b097812 */ /* 0x000fc400078ec0ff */
[----:B------:R-:W-:Y:S01]  /*c560*/  SHF.L.U32 R42, R30, 0x10, RZ ;  /* 0x000000101e2a7819 */ /* 0x000fe200000006ff */
[----:B------:R-:W-:Y:S01]  /*c570*/  IMAD.SHL.U32 R24, R13, 0x2, RZ ;  /* 0x000000020d187824 */ /* 0x000fe200078e00ff */
[----:B------:R-:W-:Y:S02]  /*c580*/  IADD3 R9, R10, R9, R8 ;  /* 0x000000090a097210 */ /* 0x000fe40007ffe008 */
[----:B------:R-:W-:Y:S02]  /*c590*/  LOP3.LUT R26, R26, 0xffff0000, RZ, 0xc0, !PT ;  /* 0xffff00001a1a7812 */ /* 0x000fe400078ec0ff */
[----:B------:R-:W-:Y:S01]  /*c5a0*/  SHF.L.U32 R23, R9, 0x1, RZ ;  /* 0x0000000109177819 */ /* 0x000fe200000006ff */
[----:B------:R-:W1:Y:S04]  /*c5b0*/  LDS.128 R12, [R24+0xc100] ;  /* 0x00c10000180c7984 */ /* 0x000e680000000c00 */
[----:B------:R-:W2:Y:S01]  /*c5c0*/  LDS.128 R8, [R23+0xc100] ;  /* 0x00c1000017087984 */ /* 0x000ea20000000c00 */
[C---:B-1----:R-:W-:Y:S01]  /*c5d0*/  IMAD.U32 R34, R12.reuse, 0x10000, RZ ;  /* 0x000100000c227824 */ /* 0x042fe200078e00ff */
[----:B------:R-:W-:Y:S01]  /*c5e0*/  LOP3.LUT R33, R12, 0xffff0000, RZ, 0xc0, !PT ;  /* 0xffff00000c217812 */ /* 0x000fe200078ec0ff */
[C---:B------:R-:W-:Y:S01]  /*c5f0*/  IMAD.U32 R12, R13.reuse, 0x10000, RZ ;  /* 0x000100000d0c7824 */ /* 0x040fe200078e00ff */
[----:B------:R-:W-:Y:S01]  /*c600*/  LOP3.LUT R36, R13, 0xffff0000, RZ, 0xc0, !PT ;  /* 0xffff00000d247812 */ /* 0x000fe200078ec0ff */
[C---:B------:R-:W-:Y:S01]  /*c610*/  IMAD.U32 R13, R15.reuse, 0x10000, RZ ;  /* 0x000100000f0d7824 */ /* 0x040fe200078e00ff */
[----:B------:R-:W-:Y:S01]  /*c620*/  LOP3.LUT R40, R15, 0xffff0000, RZ, 0xc0, !PT ;  /* 0xffff00000f287812 */ /* 0x000fe200078ec0ff */
[----:B--2---:R-:W-:Y:S01]  /*c630*/  IMAD.U32 R39, R8, 0x10000, RZ ;  /* 0x0001000008277824 */ /* 0x004fe200078e00ff */
[----:B------:R-:W-:-:S02]  /*c640*/  SHF.L.U32 R15, R10, 0x10, RZ ;  /* 0x000000100a0f7819 */ /* 0x000fc400000006ff */
[----:B------:R-:W-:Y:S01]  /*c650*/  LOP3.LUT R37, R8, 0xffff0000, RZ, 0xc0, !PT ;  /* 0xffff000008257812 */ /* 0x000fe200078ec0ff */
[C---:B------:R-:W-:Y:S01]  /*c660*/  IMAD.U32 R8, R9.reuse, 0x10000, RZ ;  /* 0x0001000009087824 */ /* 0x040fe200078e00ff */
[----:B------:R-:W-:Y:S02]  /*c670*/  SHF.L.U32 R35, R14, 0x10, RZ ;  /* 0x000000100e237819 */ /* 0x000fe400000006ff */
[----:B------:R-:W-:Y:S01]  /*c680*/  LOP3.LUT R43, R9, 0xffff0000, RZ, 0xc0, !PT ;  /* 0xffff0000092b7812 */ /* 0x000fe200078ec0ff */
[-C--:B------:R-:W-:Y:S01]  /*c690*/  FMUL.FTZ R9, R38, R15.reuse ;  /* 0x0000000f26097220 */ /* 0x080fe20000410000 */
[----:B------:R-:W-:Y:S01]  /*c6a0*/  LOP3.LUT R41, R10, 0xffff0000, RZ, 0xc0, !PT ;  /* 0xffff00000a297812 */ /* 0x000fe200078ec0ff */
[----:B------:R-:W-:Y:S01]  /*c6b0*/  FMUL.FTZ R15, R42, R15 ;  /* 0x0000000f2a0f7220 */ /* 0x000fe20000410000 */
[----:B------:R-:W-:Y:S01]  /*c6c0*/  LOP3.LUT R14, R14, 0xffff0000, RZ, 0xc0, !PT ;  /* 0xffff00000e0e7812 */ /* 0x000fe200078ec0ff */
[-C--:B------:R-:W-:Y:S01]  /*c6d0*/  FFMA.FTZ R9, R42, R35.reuse, -R9 ;  /* 0x000000232a097223 */ /* 0x080fe20000010809 */
[----:B------:R-:W-:Y:S01]  /*c6e0*/  LOP3.LUT R42, R30, 0xffff0000, RZ, 0xc0, !PT ;  /* 0xffff00001e2a7812 */ /* 0x000fe200078ec0ff */
[C---:B------:R-:W-:Y:S01]  /*c6f0*/  IMAD.U32 R30, R28.reuse, 0x10000, RZ ;  /* 0x000100001c1e7824 */ /* 0x040fe200078e00ff */
[----:B------:R-:W-:Y:S01]  /*c700*/  LOP3.LUT R28, R28, 0xffff0000, RZ, 0xc0, !PT ;  /* 0xffff00001c1c7812 */ /* 0x000fe200078ec0ff */
[----:B------:R-:W-:Y:S01]  /*c710*/  FFMA.FTZ R15, R38, R35, R15 ;  /* 0x00000023260f7223 */ /* 0x000fe2000001000f */
[----:B------:R-:W-:Y:S01]  /*c720*/  SHF.L.U32 R35, R32, 0x10, RZ ;  /* 0x0000001020237819 */ /* 0x000fe200000006ff */
[----:B------:R-:W-:Y:S01]  /*c730*/  FMUL.FTZ R45, R26, R41 ;  /* 0x000000291a2d7220 */ /* 0x000fe20000410000 */
[----:B------:R-:W-:Y:S01]  /*c740*/  LOP3.LUT R32, R32, 0xffff0000, RZ, 0xc0, !PT ;  /* 0xffff000020207812 */ /* 0x000fe200078ec0ff */
[----:B------:R-:W-:-:S02]  /*c750*/  FMUL.FTZ R38, R30, R39 ;  /* 0x000000271e267220 */ /* 0x000fc40000410000 */
[C---:B------:R-:W-:Y:S02]  /*c760*/  FMUL.FTZ R41, R42.reuse, R41 ;  /* 0x000000292a297220 */ /* 0x040fe40000410000 */
[----:B------:R-:W-:Y:S02]  /*c770*/  FFMA.FTZ R42, R42, R14, -R45 ;  /* 0x0000000e2a2a7223 */ /* 0x000fe4000001082d */
[C---:B------:R-:W-:Y:S02]  /*c780*/  FMUL.FTZ R39, R35.reuse, R39 ;  /* 0x0000002723277220 */ /* 0x040fe40000410000 */
[----:B------:R-:W-:Y:S02]  /*c790*/  FFMA.FTZ R38, R35, R34, -R38 ;  /* 0x0000002223267223 */ /* 0x000fe40000010826 */
[-C--:B------:R-:W-:Y:S02]  /*c7a0*/  FMUL.FTZ R45, R28, R37.reuse ;  /* 0x000000251c2d7220 */ /* 0x080fe40000410000 */
[----:B------:R-:W-:Y:S01]  /*c7b0*/  FFMA.FTZ R26, R26, R14, R41 ;  /* 0x0000000e1a1a7223 */ /* 0x000fe20000010029 */
[----:B------:R-:W-:Y:S01]  /*c7c0*/  SHF.L.U32 R14, R25, 0x10, RZ ;  /* 0x00000010190e7819 */ /* 0x000fe200000006ff */
[C---:B------:R-:W-:Y:S01]  /*c7d0*/  IMAD.U32 R35, R27.reuse, 0x10000, RZ ;  /* 0x000100001b237824 */ /* 0x040fe200078e00ff */
[----:B------:R-:W-:Y:S01]  /*c7e0*/  LOP3.LUT R27, R27, 0xffff0000, RZ, 0xc0, !PT ;  /* 0xffff00001b1b7812 */ /* 0x000fe200078ec0ff */
[C---:B------:R-:W-:Y:S01]  /*c7f0*/  IMAD.U32 R41, R31.reuse, 0x10000, RZ ;  /* 0x000100001f297824 */ /* 0x040fe200078e00ff */
[----:B------:R-:W-:Y:S01]  /*c800*/  LOP3.LUT R31, R31, 0xffff0000, RZ, 0xc0, !PT ;  /* 0xffff00001f1f7812 */ /* 0x000fe200078ec0ff */
[----:B------:R-:W-:-:S02]  /*c810*/  FMUL.FTZ R37, R32, R37 ;  /* 0x0000002520257220 */ /* 0x000fc40000410000 */
[-C--:B------:R-:W-:Y:S02]  /*c820*/  FFMA.FTZ R45, R32, R33.reuse, -R45 ;  /* 0x00000021202d7223 */ /* 0x080fe4000001082d */
[----:B------:R-:W-:Y:S02]  /*c830*/  FMUL.FTZ R32, R35, R8 ;  /* 0x0000000823207220 */ /* 0x000fe40000410000 */
[C---:B------:R-:W-:Y:S01]  /*c840*/  IMAD.U32 R10, R11.reuse, 0x10000, RZ ;  /* 0x000100000b0a7824 */ /* 0x040fe200078e00ff */
[----:B------:R-:W-:Y:S01]  /*c850*/  LOP3.LUT R11, R11, 0xffff0000, RZ, 0xc0, !PT ;  /* 0xffff00000b0b7812 */ /* 0x000fe200078ec0ff */
[----:B------:R-:W-:Y:S02]  /*c860*/  FFMA.FTZ R39, R30, R34, R39 ;  /* 0x000000221e277223 */ /* 0x000fe40000010027 */
[----:B------:R-:W-:Y:S02]  /*c870*/  FMUL.FTZ R8, R41, R8 ;  /* 0x0000000829087220 */ /* 0x000fe40000410000 */
[C---:B------:R-:W-:Y:S01]  /*c880*/  IMAD.U32 R30, R29.reuse, 0x10000, RZ ;  /* 0x000100001d1e7824 */ /* 0x040fe200078e00ff */
[----:B------:R-:W-:Y:S01]  /*c890*/  LOP3.LUT R29, R29, 0xffff0000, RZ, 0xc0, !PT ;  /* 0xffff00001d1d7812 */ /* 0x000fe200078ec0ff */
[----:B------:R-:W-:-:S02]  /*c8a0*/  FFMA.FTZ R28, R28, R33, R37 ;  /* 0x000000211c1c7223 */ /* 0x000fc40000010025 */
[----:B------:R-:W-:Y:S02]  /*c8b0*/  FMUL.FTZ R33, R14, R10 ;  /* 0x0000000a0e217220 */ /* 0x000fe40000410000 */
[----:B------:R-:W-:Y:S01]  /*c8c0*/  FFMA.FTZ R35, R35, R12, R8 ;  /* 0x0000000c23237223 */ /* 0x000fe20000010008 */
[----:B------:R-:W-:Y:S01]  /*c8d0*/  LOP3.LUT R8, R25, 0xffff0000, RZ, 0xc0, !PT ;  /* 0xffff000019087812 */ /* 0x000fe200078ec0ff */
[C---:B------:R-:W-:Y:S02]  /*c8e0*/  FMUL.FTZ R10, R30.reuse, R10 ;  /* 0x0000000a1e0a7220 */ /* 0x040fe40000410000 */
[-C--:B------:R-:W-:Y:S02]  /*c8f0*/  FFMA.FTZ R33, R30, R13.reuse, -R33 ;  /* 0x0000000d1e217223 */ /* 0x080fe40000010821 */
[----:B------:R-:W-:Y:S01]  /*c900*/  FFMA.FTZ R25, R14, R13, R10 ;  /* 0x0000000d0e197223 */ /* 0x000fe2000001000a */
[----:B------:R-:W-:Y:S01]  /*c910*/  F2FP.BF16.PACK_AB R10, R26, R15 ;  /* 0x0000000f1a0a723e */ /* 0x000fe200000010ff */
[----:B------:R-:W-:Y:S01]  /*c920*/  FMUL.FTZ R13, R27, R43 ;  /* 0x0000002b1b0d7220 */ /* 0x000fe20000410000 */
[----:B------:R-:W-:Y:S01]  /*c930*/  F2FP.BF16.PACK_AB R14, R42, R9 ;  /* 0x000000092a0e723e */ /* 0x000fe200000010ff */
[----:B------:R-:W-:-:S02]  /*c940*/  FMUL.FTZ R30, R8, R11 ;  /* 0x0000000b081e7220 */ /* 0x000fc40000410000 */
[----:B------:R-:W-:Y:S02]  /*c950*/  FMUL.FTZ R43, R31, R43 ;  /* 0x0000002b1f2b7220 */ /* 0x000fe40000410000 */
[----:B------:R-:W-:Y:S02]  /*c960*/  FMUL.FTZ R11, R29, R11 ;  /* 0x0000000b1d0b7220 */ /* 0x000fe40000410000 */
[----:B------:R-:W-:Y:S01]  /*c970*/  FFMA.FTZ R32, R41, R12, -R32 ;  /* 0x0000000c29207223 */ /* 0x000fe20000010820 */
[----:B------:R-:W-:Y:S01]  /*c980*/  F2FP.BF16.PACK_AB R12, R45, R38 ;  /* 0x000000262d0c723e */ /* 0x000fe200000010ff */
[----:B------:R-:W-:Y:S02]  /*c990*/  FFMA.FTZ R13, R31, R36, -R13 ;  /* 0x000000241f0d7223 */ /* 0x000fe4000001080d */
[----:B------:R-:W-:Y:S02]  /*c9a0*/  FFMA.FTZ R30, R29, R40, -R30 ;  /* 0x000000281d1e7223 */ /* 0x000fe4000001081e */
[----:B------:R-:W-:Y:S01]  /*c9b0*/  FFMA.FTZ R36, R27, R36, R43 ;  /* 0x000000241b247223 */ /* 0x000fe2000001002b */
[----:B------:R-:W-:Y:S01]  /*c9c0*/  F2FP.BF16.PACK_AB R13, R13, R32 ;  /* 0x000000200d0d723e */ /* 0x000fe200000010ff */
[----:B------:R-:W-:Y:S01]  /*c9d0*/  FFMA.FTZ R40, R8, R40, R11 ;  /* 0x0000002808287223 */ /* 0x000fe2000001000b */
[----:B------:R-:W-:-:S02]  /*c9e0*/  F2FP.BF16.PACK_AB R15, R30, R33 ;  /* 0x000000211e0f723e */ /* 0x000fc400000010ff */
[----:B------:R-:W-:Y:S02]  /*c9f0*/  F2FP.BF16.PACK_AB R8, R28, R39 ;  /* 0x000000271c08723e */ /* 0x000fe400000010ff */
[----:B------:R-:W-:Y:S01]  /*ca00*/  F2FP.BF16.PACK_AB R9, R36, R35 ;  /* 0x000000232409723e */ /* 0x000fe200000010ff */
[----:B------:R1:W-:Y:S01]  /*ca10*/  STS.128 [R24+0xc100], R12 ;  /* 0x00c1000c18007388 */ /* 0x0003e20000000c00 */
[----:B------:R-:W-:-:S05]  /*ca20*/  F2FP.BF16.PACK_AB R11, R40, R25 ;  /* 0x00000019280b723e */ /* 0x000fca00000010ff */
[----:B------:R1:W-:Y:S02]  /*ca30*/  STS.128 [R23+0xc100], R8 ;  /* 0x00c1000817007388 */ /* 0x0003e40000000c00 */
.L_x_105:
[----:B------:R-:W-:Y:S05]  /*ca40*/  BSYNC B2 ;  /* 0x0000000000027941 */ /* 0x000fea0003800000 */
.L_x_89:
[----:B-1----:R-:W-:Y:S01]  /*ca50*/  IMAD.SHL.U32 R10, R3, 0x40, RZ ;  /* 0x00000040030a7824 */ /* 0x002fe200078e00ff */
[----:B------:R-:W-:-:S04]  /*ca60*/  DEPBAR.LE SB0, 0x0 ;  /* 0x000080000000791a */ /* 0x000fc80000000000 */
[----:B------:R-:W-:Y:S01]  /*ca70*/  IMAD.SHL.U32 R15, R18, 0x8, RZ ;  /* 0x00000008120f7824 */ /* 0x000fe200078e00ff */
[----:B------:R-:W-:Y:S01]  /*ca80*/  LOP3.LUT R10, R10, 0x1c0, RZ, 0xc0, !PT ;  /* 0x000001c00a0a7812 */ /* 0x000fe200078ec0ff */
[----:B------:R-:W-:Y:S01]  /*ca90*/  IMAD R8, R20, c[0x0][0x208], RZ ;  /* 0x0000820014087a24 */ /* 0x000fe200078e02ff */
[----:B------:R-:W-:Y:S01]  /*caa0*/  SEL R9, RZ, 0x4, P5 ;  /* 0x00000004ff097807 */ /* 0x000fe20002800000 */
[C---:B------:R-:W-:Y:S01]  /*cab0*/  IMAD.WIDE.U32 R12, R17.reuse, c[0x0][0x208], RZ ;  /* 0x00008200110c7a25 */ /* 0x040fe200078e00ff */
[----:B------:R-:W-:Y:S02]  /*cac0*/  LOP3.LUT R15, R10, 0x8, R15, 0xf8, !PT ;  /* 0x000000080a0f7812 */ /* 0x000fe400078ef80f */
[----:B------:R-:W-:Y:S01]  /*cad0*/  SHF.R.U32.HI R10, RZ, 0x3, R10 ;  /* 0x00000003ff0a7819 */ /* 0x000fe2000001160a */
[----:B------:R-:W-:Y:S01]  /*cae0*/  IMAD R8, R17, c[0x0][0x20c], R8 ;  /* 0x0000830011087a24 */ /* 0x000fe200078e0208 */
[----:B------:R-:W-:Y:S01]  /*caf0*/  BAR.SYNC.DEFER_BLOCKING 0x0 ;  /* 0x0000000000007b1d */ /* 0x000fe20000010000 */
[----:B------:R-:W-:Y:S01]  /*cb00*/  LEA R11, P0, R12, R214, 0x6 ;  /* 0x000000d60c0b7211 */ /* 0x000fe200078030ff */
[----:B------:R-:W-:Y:S01]  /*cb10*/  IMAD R206, R21, 0x400, R2 ;  /* 0x0000040015ce7824 */ /* 0x000fe200078e0202 */
[----:B------:R-:W-:Y:S01]  /*cb20*/  LOP3.LUT R10, R15, R10, RZ, 0x3c, !PT ;  /* 0x0000000a0f0a7212 */ /* 0x000fe200078e3cff */
[----:B------:R-:W-:Y:S01]  /*cb30*/  IMAD.IADD R8, R13, 0x1, R8 ;  /* 0x000000010d087824 */ /* 0x000fe200078e0208 */
[----:B------:R-:W-:Y:S01]  /*cb40*/  SEL R13, RZ, 0x2, P4 ;  /* 0x00000002ff0d7807 */ /* 0x000fe20002000000 */
[----:B------:R-:W-:-:S02]  /*cb50*/  IMAD.SHL.U32 R206, R206, 0x2, RZ ;  /* 0x00000002cece7824 */ /* 0x000fc400078e00ff */
[----:B------:R-:W-:Y:S01]  /*cb60*/  IMAD R205, R19, 0x200, R10 ;  /* 0x0000020013cd7824 */ /* 0x000fe200078e020a */
[----:B------:R-:W-:Y:S01]  /*cb70*/  LEA.HI.X R8, R12, R209, R8, 0x6, P0 ;  /* 0x000000d10c087211 */ /* 0x000fe200000f3408 */
[----:B------:R-:W-:Y:S01]  /*cb80*/  IMAD R80, R17, -0x40, R83 ;  /* 0xffffffc011507824 */ /* 0x000fe200078e0253 */
[----:B------:R-:W-:Y:S01]  /*cb90*/  LEA R12, P0, R11, c[0x0][0x1f8], 0x1 ;  /* 0x00007e000b0c7a11 */ /* 0x000fe200078008ff */
[----:B------:R-:W-:Y:S01]  /*cba0*/  IMAD.SHL.U32 R205, R205, 0x2, RZ ;  /* 0x00000002cdcd7824 */ /* 0x000fe200078e00ff */
[----:B------:R-:W-:Y:S01]  /*cbb0*/  IADD3 R9, R9, R13, R22 ;  /* 0x0000000d09097210 */ /* 0x000fe20007ffe016 */
[----:B------:R-:W-:Y:S01]  /*cbc0*/  IMAD.MOV.U32 R15, RZ, RZ, c[0x0][0x208] ;  /* 0x00008200ff0f7624 */ /* 0x000fe200078e00ff */
[----:B------:R-:W-:Y:S01]  /*cbd0*/  LEA.HI.X R13, R11, c[0x0][0x1fc], R8, 0x1, P0 ;  /* 0x00007f000b0d7a11 */ /* 0x000fe200000f0c08 */
[----:B------:R-:W-:Y:S01]  /*cbe0*/  IMAD.MOV.U32 R11, RZ, RZ, c[0x0][0x20c] ;  /* 0x00008300ff0b7624 */ /* 0x000fe200078e00ff */
[----:B------:R-:W-:Y:S01]  /*cbf0*/  LOP3.LUT P0, RZ, R3, 0x2, RZ, 0xc0, !PT ;  /* 0x0000000203ff7812 */ /* 0x000fe2000780c0ff */
[--C-:B------:R-:W-:Y:S01]  /*cc00*/  IMAD R202, R0, 0x2, R206.reuse ;  /* 0x0000000200ca7824 */ /* 0x100fe200078e02ce */
[C---:B------:R-:W-:Y:S01]  /*cc10*/  IADD3 R8, R205.reuse, 0x6100, RZ ;  /* 0x00006100cd087810 */ /* 0x040fe20007ffe0ff */
[----:B------:R-:W-:Y:S01]  /*cc20*/  IMAD.SHL.U32 R213, R16, 0x2, RZ ;  /* 0x0000000210d57824 */ /* 0x000fe200078e00ff */
[----:B------:R-:W-:Y:S01]  /*cc30*/  IADD3 R204, R205, 0x6120, RZ ;  /* 0x00006120cdcc7810 */ /* 0x000fe20007ffe0ff */
[----:B------:R-:W-:Y:S01]  /*cc40*/  IMAD R201, R5, 0x2, R206 ;  /* 0x0000000205c97824 */ /* 0x000fe200078e02ce */
[----:B------:R-:W-:Y:S01]  /*cc50*/  LOP3.LUT P1, RZ, R9, 0x2, RZ, 0xc0, !PT ;  /* 0x0000000209ff7812 */ /* 0x000fe2000782c0ff */
[----:B------:R-:W-:Y:S01]  /*cc60*/  LDSM.16.M88.4 R48, [R206+0xc100] ;  /* 0x00c10000ce30783b */ /* 0x000fe20000000200 */
[----:B------:R-:W-:Y:S01]  /*cc70*/  LEA R24, P2, R15, R12, 0x6 ;  /* 0x0000000c0f187211 */ /* 0x000fe200078430ff */
[----:B------:R-:W-:-:S02]  /*cc80*/  IMAD R199, R5, 0x2, R202 ;  /* 0x0000000205c77824 */ /* 0x000fc400078e02ca */
[----:B------:R-:W1:Y:S01]  /*cc90*/  LDSM.16.M88.4 R20, [R205+0x6100] ;  /* 0x00610000cd14783b */ /* 0x000e620000000200 */
[----:B------:R-:W-:Y:S01]  /*cca0*/  LEA.HI.X R25, R15, R13, R11, 0x6, P2 ;  /* 0x0000000d0f197211 */ /* 0x000fe200010f340b */
[----:B------:R-:W-:Y:S01]  /*ccb0*/  IMAD.SHL.U32 R203, R2, 0x2, RZ ;  /* 0x0000000202cb7824 */ /* 0x000fe200078e00ff */
[----:B------:R-:W-:Y:S01]  /*ccc0*/  @P0 IADD3 R204, R8, -0x20, RZ ;  /* 0xffffffe008cc0810 */ /* 0x000fe20007ffe0ff */
[----:B------:R-:W-:Y:S01]  /*ccd0*/  IMAD.IADD R8, R80, 0x1, -R18 ;  /* 0x0000000150087824 */ /* 0x000fe200078e0a12 */
[----:B------:R-:W-:Y:S01]  /*cce0*/  LOP3.LUT P0, RZ, R9, 0x4, RZ, 0xc0, !PT ;  /* 0x0000000409ff7812 */ /* 0x000fe2000780c0ff */
[----:B------:R-:W-:Y:S01]  /*ccf0*/  LDSM.16.M88.4 R36, [R202+0xc100] ;  /* 0x00c10000ca24783b */ /* 0x000fe20000000200 */
[C-C-:B------:R-:W-:Y:S02]  /*cd00*/  IMAD R197, R5.reuse, 0x2, R203.reuse ;  /* 0x0000000205c57824 */ /* 0x140fe400078e02cb */
[C---:B------:R-:W-:Y:S01]  /*cd10*/  ISETP.LT.OR P4, PT, R8.reuse, 0x1, P6 ;  /* 0x000000010800780c */ /* 0x040fe20003781670 */
[----:B------:R-:W-:Y:S01]  /*cd20*/  LDSM.16.M88.4 R76, [R204] ;  /* 0x00000000cc4c783b */ /* 0x000fe20000000200 */
[----:B------:R-:W-:Y:S01]  /*cd30*/  ISETP.LT.OR P3, PT, R8, 0x1, !P1 ;  /* 0x000000010800780c */ /* 0x000fe20004f61670 */
[----:B------:R-:W-:Y:S01]  /*cd40*/  IMAD R198, R0, 0x2, R203 ;  /* 0x0000000200c67824 */ /* 0x000fe200078e02cb */
[C---:B------:R-:W-:Y:S01]  /*cd50*/  ISETP.LT.OR P2, PT, R8.reuse, 0x1, !P0 ;  /* 0x000000010800780c */ /* 0x040fe20004741670 */
[----:B------:R-:W2:Y:S01]  /*cd60*/  LDSM.16.M88.4 R44, [R205+0x6900] ;  /* 0x00690000cd2c783b */ /* 0x000ea20000000200 */
[C---:B------:R-:W-:Y:S01]  /*cd70*/  ISETP.LT.OR P1, PT, R8.reuse, 0x21, !P1 ;  /* 0x000000210800780c */ /* 0x040fe20004f21670 */
[----:B------:R-:W-:Y:S01]  /*cd80*/  IMAD R196, R5, 0x2, R198 ;  /* 0x0000000205c47824 */ /* 0x000fe200078e02c6 */
[----:B------:R-:W-:Y:S01]  /*cd90*/  ISETP.LT.OR P0, PT, R8, 0x21, !P0 ;  /* 0x000000210800780c */ /* 0x000fe20004701670 */
[----:B------:R-:W3:Y:S04]  /*cda0*/  LDSM.16.M88.4 R60, [R205+0x7100] ;  /* 0x00710000cd3c783b */ /* 0x000ee80000000200 */
[----:B------:R-:W4:Y:S04]  /*cdb0*/  LDSM.16.M88.4 R68, [R205+0x7900] ;  /* 0x00790000cd44783b */ /* 0x000f280000000200 */
[----:B------:R-:W-:Y:S04]  /*cdc0*/  LDSM.16.M88.4 R16, [R204+0x800] ;  /* 0x00080000cc10783b */ /* 0x000fe80000000200 */
[----:B------:R-:W-:Y:S04]  /*cdd0*/  LDSM.16.M88.4 R28, [R204+0x1000] ;  /* 0x00100000cc1c783b */ /* 0x000fe80000000200 */
[----:B------:R-:W-:Y:S04]  /*cde0*/  LDSM.16.M88.4 R52, [R204+0x1800] ;  /* 0x00180000cc34783b */ /* 0x000fe80000000200 */
[----:B------:R-:W-:Y:S01]  /*cdf0*/  @!PT LDS RZ, [RZ] ;  /* 0x00000000fffff984 */ /* 0x000fe20000000800 */
[----:B------:R-:W-:Y:S01]  /*ce00*/  @!PT LDS RZ, [RZ] ;  /* 0x00000000fffff984 */ /* 0x000fe20000000800 */
[----:B------:R-:W-:Y:S01]  /*ce10*/  @!PT LDS RZ, [RZ] ;  /* 0x00000000fffff984 */ /* 0x000fe20000000800 */
[----:B------:R2:W-:Y:S04]  /*ce20*/  LDGSTS.E.BYPASS.LTC128B.128 [R213+0x100], [R12.64], !P4 ;  /* 0x001000000cd57fae */ /* 0x0005e8000e101d46 */
[----:B------:R3:W-:Y:S01]  /*ce30*/  LDGSTS.E.BYPASS.LTC128B.128 [R213+0x2100], [R12.64+0x80], !P3 ;  /* 0x021000800cd57fae */ /* 0x0007e2000d901d46 */
[----:B------:R-:W-:Y:S01]  /*ce40*/  LOP3.LUT P3, RZ, R3, 0x4, RZ, 0xc0, !PT ;  /* 0x0000000403ff7812 */ /* 0x000fe2000786c0ff */
[----:B------:R-:W-:-:S02]  /*ce50*/  IMAD.MOV.U32 R3, RZ, RZ, 0x40 ;  /* 0x00000040ff037424 */ /* 0x000fc400078e00ff */
[----:B------:R3:W-:Y:S01]  /*ce60*/  LDGSTS.E.BYPASS.LTC128B.128 [R213+0x4100], [R12.64+0x100], !P2 ;  /* 0x041001000cd57fae */ /* 0x0007e2000d101d46 */
[----:B------:R-:W-:Y:S02]  /*ce70*/  ISETP.LT.OR P2, PT, R8, 0x21, P6 ;  /* 0x000000210800780c */ /* 0x000fe40003741670 */
[----:B------:R-:W-:Y:S01]  /*ce80*/  SEL R3, R3, 0xffffffc0, !P3 ;  /* 0xffffffc003037807 */ /* 0x000fe20005800000 */
[----:B-1----:R-:W-:Y:S04]  /*ce90*/  HMMA.16816.F32.BF16 R8, R48, R20, RZ ;  /* 0x000000143008723c */ /* 0x002fe800000418ff */
[----:B------:R-:W-:Y:S02]  /*cea0*/  IMAD.IADD R200, R205, 0x1, R3 ;  /* 0x00000001cdc87824 */ /* 0x000fe400078e0203 */
[----:B------:R-:W-:-:S02]  /*ceb0*/  IMAD.IADD R192, R3, 0x1, R204 ;  /* 0x0000000103c07824 */ /* 0x000fc400078e02cc */
[C---:B------:R-:W-:Y:S02]  /*cec0*/  HMMA.16816.F32.BF16 R20, R48.reuse, R22, RZ ;  /* 0x000000163014723c */ /* 0x040fe400000418ff */
[----:B------:R1:W-:Y:S04]  /*ced0*/  LDGSTS.E.BYPASS.LTC128B.128 [R213+0x1100], [R24.64], !P2 ;  /* 0x0110000018d57fae */ /* 0x0003e8000d101d46 */
[----:B------:R1:W-:Y:S02]  /*cee0*/  LDGSTS.E.BYPASS.LTC128B.128 [R213+0x3100], [R24.64+0x80], !P1 ;  /* 0x0310008018d57fae */ /* 0x0003e4000c901d46 */
[----:B--2---:R-:W-:Y:S02]  /*cef0*/  HMMA.16816.F32.BF16 R32, R48, R44, RZ ;  /* 0x0000002c3020723c */ /* 0x004fe400000418ff */
[----:B------:R1:W-:Y:S04]  /*cf00*/  LDGSTS.E.BYPASS.LTC128B.128 [R213+0x5100], [R24.64+0x100], !P0 ;  /* 0x0510010018d57fae */ /* 0x0003e8000c101d46 */
[----:B------:R-:W-:Y:S02]  /*cf10*/  LDSM.16.M88.4 R88, [R201+0xc100] ;  /* 0x00c10000c958783b */ /* 0x000fe40000000200 */
[----:B------:R-:W-:Y:S02]  /*cf20*/  HMMA.16816.F32.BF16 R8, R36, R76, R8 ;  /* 0x0000004c2408723c */ /* 0x000fe40000041808 */
[----:B------:R-:W2:Y:S04]  /*cf30*/  LDSM.16.M88.4 R72, [R200+0x6100] ;  /* 0x00610000c848783b */ /* 0x000ea80000000200 */
[----:B------:R-:W-:Y:S02]  /*cf40*/  LDSM.16.M88.4 R40, [R199+0xc100] ;  /* 0x00c10000c728783b */ /* 0x000fe40000000200 */
[----:B---3--:R-:W-:Y:S02]  /*cf50*/  HMMA.16816.F32.BF16 R64, R48, R60, RZ ;  /* 0x0000003c3040723c */ /* 0x008fe400000418ff */
[----:B------:R-:W3:Y:S04]  /*cf60*/  LDSM.16.M88.4 R96, [R192] ;  /* 0x00000000c060783b */ /* 0x000ee80000000200 */
[----:B------:R-:W3:Y:S02]  /*cf70*/  LDSM.16.M88.4 R12, [R200+0x6900] ;  /* 0x00690000c80c783b */ /* 0x000ee40000000200 */
[----:B------:R-:W-:Y:S02]  /*cf80*/  HMMA.16816.F32.BF16 R20, R36, R78, R20 ;  /* 0x0000004e2414723c */ /* 0x000fe40000041814 */
[----:B------:R-:W-:Y:S04]  /*cf90*/  LDSM.16.M88.4 R76, [R205+0x8100] ;  /* 0x00810000cd4c783b */ /* 0x000fe80000000200 */
[----:B-1----:R-:W1:Y:S02]  /*cfa0*/  LDSM.16.M88.4 R24, [R200+0x7100] ;  /* 0x00710000c818783b */ /* 0x002e640000000200 */
[C---:B------:R-:W-:Y:S02]  /*cfb0*/  HMMA.16816.F32.BF16 R44, R48.reuse, R46, RZ ;  /* 0x0000002e302c723c */ /* 0x040fe400000418ff */
[----:B------:R-:W-:Y:S04]  /*cfc0*/  LDSM.16.M88.4 R92, [R200+0x7900] ;  /* 0x00790000c85c783b */ /* 0x000fe80000000200 */
[----:B------:R-:W-:Y:S02]  /*cfd0*/  LDSM.16.M88.4 R104, [R205+0xa900] ;  /* 0x00a90000cd68783b */ /* 0x000fe40000000200 */
[C---:B------:R-:W-:Y:S02]  /*cfe0*/  HMMA.16816.F32.BF16 R60, R48.reuse, R62, RZ ;  /* 0x0000003e303c723c */ /* 0x040fe400000418ff */
[----:B------:R-:W-:Y:S04]  /*cff0*/  LDSM.16.M88.4 R100, [R200+0xa100] ;  /* 0x00a10000c864783b */ /* 0x000fe80000000200 */
[----:B------:R-:W0:Y:S02]  /*d000*/  LDGDEPBAR ;  /* 0x00000000000079af */ /* 0x000e240000000000 */
[----:B----4-:R-:W-:Y:S08]  /*d010*/  HMMA.16816.F32.BF16 R56, R48, R68, RZ ;  /* 0x000000443038723c */ /* 0x010ff000000418ff */
[----:B--2---:R-:W-:Y:S08]  /*d020*/  HMMA.16816.F32.BF16 R8, R88, R72, R8 ;  /* 0x000000485808723c */ /* 0x004ff00000041808 */
[----:B------:R-:W-:Y:S01]  /*d030*/  HMMA.16816.F32.BF16 R48, R48, R70, RZ ;  /* 0x000000463030723c */ /* 0x000fe200000418ff */
[----:B------:R-:W-:Y:S07]  /*d040*/  LDSM.16.M88.4 R68, [R192+0x1000] ;  /* 0x00100000c044783b */ /* 0x000fee0000000200 */
[----:B------:R-:W-:Y:S01]  /*d050*/  HMMA.16816.F32.BF16 R20, R88, R74, R20 ;  /* 0x0000004a5814723c */ /* 0x000fe20000041814 */
[----:B------:R-:W-:Y:S07]  /*d060*/  LDSM.16.M88.4 R72, [R192+0x1800] ;  /* 0x00180000c048783b */ /* 0x000fee0000000200 */
[C---:B------:R-:W-:Y:S08]  /*d070*/  HMMA.16816.F32.BF16 R32, R36.reuse, R16, R32 ;  /* 0x000000102420723c */ /* 0x040ff00000041820 */
[C---:B------:R-:W-:Y:S01]  /*d080*/  HMMA.16816.F32.BF16 R44, R36.reuse, R18, R44 ;  /* 0x00000012242c723c */ /* 0x040fe2000004182c */
[----:B------:R-:W-:Y:S07]  /*d090*/  LDSM.16.M88.4 R16, [R192+0x800] ;  /* 0x00080000c010783b */ /* 0x000fee0000000200 */
[C---:B------:R-:W-:Y:S08]  /*d0a0*/  HMMA.16816.F32.BF16 R64, R36.reuse, R28, R64 ;  /* 0x0000001c2440723c */ /* 0x040ff00000041840 */
[----:B------:R-:W-:Y:S01]  /*d0b0*/  HMMA.16816.F32.BF16 R60, R36, R30, R60 ;  /* 0x0000001e243c723c */ /* 0x000fe2000004183c */
[----:B------:R-:W2:Y:S07]  /*d0c0*/  LDSM.16.M88.4 R28, [R206+0x10100] ;  /* 0x01010000ce1c783b */ /* 0x000eae0000000200 */
[----:B---3--:R-:W-:Y:S08]  /*d0d0*/  HMMA.16816.F32.BF16 R8, R40, R96, R8 ;  /* 0x000000602808723c */ /* 0x008ff00000041808 */
[C---:B------:R-:W-:Y:S08]  /*d0e0*/  HMMA.16816.F32.BF16 R56, R36.reuse, R52, R56 ;  /* 0x000000342438723c */ /* 0x040ff00000041838 */
[----:B------:R-:W-:Y:S01]  /*d0f0*/  HMMA.16816.F32.BF16 R36, R36, R54, R48 ;  /* 0x000000362424723c */ /* 0x000fe20000041830 */
[----:B------:R-:W-:Y:S04]  /*d100*/  LDSM.16.M88.4 R52, [R204+0x2000] ;  /* 0x00200000cc34783b */ /* 0x000fe80000000200 */
[----:B------:R-:W-:Y:S03]  /*d110*/  LDSM.16.M88.4 R48, [R205+0x9100] ;  /* 0x00910000cd30783b */ /* 0x000fe60000000200 */
[----:B------:R-:W-:Y:S01]  /*d120*/  HMMA.16816.F32.BF16 R20, R40, R98, R20 ;  /* 0x000000622814723c */ /* 0x000fe20000041814 */
[----:B------:R-:W-:Y:S07]  /*d130*/  LDSM.16.M88.4 R96, [R200+0x9900] ;  /* 0x00990000c860783b */ /* 0x000fee0000000200 */
[C---:B------:R-:W-:Y:S08]  /*d140*/  HMMA.16816.F32.BF16 R32, R88.reuse, R12, R32 ;  /* 0x0000000c5820723c */ /* 0x040ff00000041820 */
[C---:B------:R-:W-:Y:S01]  /*d150*/  HMMA.16816.F32.BF16 R44, R88.reuse, R14, R44 ;  /* 0x0000000e582c723c */ /* 0x040fe2000004182c */
[----:B------:R-:W-:Y:S07]  /*d160*/  LDSM.16.M88.4 R12, [R205+0x8900] ;  /* 0x00890000cd0c783b */ /* 0x000fee0000000200 */
[C---:B-1----:R-:W-:Y:S08]  /*d170*/  HMMA.16816.F32.BF16 R64, R88.reuse, R24, R64 ;  /* 0x000000185840723c */ /* 0x042ff00000041840 */
[----:B------:R-:W-:Y:S01]  /*d180*/  HMMA.16816.F32.BF16 R60, R88, R26, R60 ;  /* 0x0000001a583c723c */ /* 0x000fe2000004183c */
[----:B------:R-:W1:Y:S07]  /*d190*/  LDSM.16.M88.4 R24, [R202+0x10100] ;  /* 0x01010000ca18783b */ /* 0x000e6e0000000200 */
[----:B--2---:R-:W-:Y:S08]  /*d1a0*/  HMMA.16816.F32.BF16 R8, R28, R76, R8 ;  /* 0x0000004c1c08723c */ /* 0x004ff00000041808 */
        /* <DEDUP_REMOVED lines=12> */
[----:B-1----:R-:W-:Y:S08]  /*d270*/  HMMA.16816.F32.BF16 R8, R24, R52, R8 ;  /* 0x000000341808723c */ /* 0x002ff00000041808 */
        /* <DEDUP_REMOVED lines=11> */
[----:B------:R-:W1:Y:S07]  /*d330*/  LDSM.16.M88.4 R48, [R192+0x2000] ;  /* 0x00200000c030783b */ /* 0x000e6e0000000200 */
[----:B--2---:R-:W-:Y:S08]  /*d340*/  HMMA.16816.F32.BF16 R8, R92, R68, R8 ;  /* 0x000000445c08723c */ /* 0x004ff00000041808 */
[C---:B------:R-:W-:Y:S08]  /*d350*/  HMMA.16816.F32.BF16 R56, R28.reuse, R36, R56 ;  /* 0x000000241c38723c */ /* 0x040ff00000041838 */
[----:B------:R-:W-:Y:S01]  /*d360*/  HMMA.16816.F32.BF16 R88, R28, R38, R88 ;  /* 0x000000261c58723c */ /* 0x000fe20000041858 */
[----:B------:R-:W2:Y:S04]  /*d370*/  LDSM.16.M88.4 R36, [R200+0x8900] ;  /* 0x00890000c824783b */ /* 0x000ea80000000200 */
[----:B------:R-:W-:Y:S03]  /*d380*/  LDSM.16.M88.4 R28, [R200+0x9100] ;  /* 0x00910000c81c783b */ /* 0x000fe60000000200 */
[----:B------:R-:W-:Y:S01]  /*d390*/  HMMA.16816.F32.BF16 R20, R92, R70, R20 ;  /* 0x000000465c14723c */ /* 0x000fe20000041814 */
[----:B------:R-:W-:Y:S07]  /*d3a0*/  LDSM.16.M88.4 R68, [R192+0x3800] ;  /* 0x00380000c044783b */ /* 0x000fee0000000200 */
[C---:B------:R-:W-:Y:S08]  /*d3b0*/  HMMA.16816.F32.BF16 R32, R24.reuse, R16, R32 ;  /* 0x000000101820723c */ /* 0x040ff00000041820 */
[----:B------:R-:W-:Y:S01]  /*d3c0*/  HMMA.16816.F32.BF16 R44, R24, R18, R44 ;  /* 0x00000012182c723c */ /* 0x000fe2000004182c */
[----:B------:R-:W3:Y:S07]  /*d3d0*/  LDSM.16.M88.4 R16, [R205+0xa100] ;  /* 0x00a10000cd10783b */ /* 0x000eee0000000200 */
[----:B-1----:R-:W-:Y:S08]  /*d3e0*/  HMMA.16816.F32.BF16 R8, R76, R48, R8 ;  /* 0x000000304c08723c */ /* 0x002ff00000041808 */
[C---:B------:R-:W-:Y:S08]  /*d3f0*/  HMMA.16816.F32.BF16 R64, R24.reuse, R12, R64 ;  /* 0x0000000c1840723c */ /* 0x040ff00000041840 */
[----:B------:R-:W-:Y:S01]  /*d400*/  HMMA.16816.F32.BF16 R60, R24, R14, R60 ;  /* 0x0000000e183c723c */ /* 0x000fe2000004183c */
[----:B------:R-:W1:Y:S07]  /*d410*/  LDSM.16.M88.4 R12, [R192+0x2800] ;  /* 0x00280000c00c783b */ /* 0x000e6e0000000200 */
[----:B------:R-:W-:Y:S01]  /*d420*/  HMMA.16816.F32.BF16 R20, R76, R50, R20 ;  /* 0x000000324c14723c */ /* 0x000fe20000041814 */
[----:B------:R-:W-:Y:S07]  /*d430*/  LDSM.16.M88.4 R48, [R205+0xb100] ;  /* 0x00b10000cd30783b */ /* 0x000fee0000000200 */
[C---:B------:R-:W-:Y:S08]  /*d440*/  HMMA.16816.F32.BF16 R56, R24.reuse, R40, R56 ;  /* 0x000000281838723c */ /* 0x040ff00000041838 */
[----:B------:R-:W-:Y:S01]  /*d450*/  HMMA.16816.F32.BF16 R88, R24, R42, R88 ;  /* 0x0000002a1858723c */ /* 0x000fe20000041858 */
[----:B------:R-:W-:Y:S04]  /*d460*/  LDSM.16.M88.4 R40, [R202+0x14100] ;  /* 0x01410000ca28783b */ /* 0x000fe80000000200 */
[----:B------:R-:W4:Y:S03]  /*d470*/  LDSM.16.M88.4 R24, [R204+0x4000] ;  /* 0x00400000cc18783b */ /* 0x000f260000000200 */
[C---:B--2---:R-:W-:Y:S08]  /*d480*/  HMMA.16816.F32.BF16 R32, R92.reuse, R36, R32 ;  /* 0x000000245c20723c */ /* 0x044ff00000041820 */
[----:B------:R-:W-:Y:S01]  /*d490*/  HMMA.16816.F32.BF16 R44, R92, R38, R44 ;  /* 0x000000265c2c723c */ /* 0x000fe2000004182c */
[----:B------:R-:W-:Y:S07]  /*d4a0*/  LDSM.16.M88.4 R36, [R204+0x4800] ;  /* 0x00480000cc24783b */ /* 0x000fee0000000200 */
[C---:B---3--:R-:W-:Y:S08]  /*d4b0*/  HMMA.16816.F32.BF16 R8, R52.reuse, R16, R8 ;  /* 0x000000103408723c */ /* 0x048ff00000041808 */
[----:B------:R-:W-:Y:S01]  /*d4c0*/  HMMA.16816.F32.BF16 R20, R52, R18, R20 ;  /* 0x000000123414723c */ /* 0x000fe20000041814 */
[----:B------:R-:W-:Y:S07]  /*d4d0*/  LDSM.16.M88.4 R16, [R199+0x14100] ;  /* 0x01410000c710783b */ /* 0x000fee0000000200 */
[C---:B------:R-:W-:Y:S08]  /*d4e0*/  HMMA.16816.F32.BF16 R64, R92.reuse, R28, R64 ;  /* 0x0000001c5c40723c */ /* 0x040ff00000041840 */
[----:B------:R-:W-:Y:S01]  /*d4f0*/  HMMA.16816.F32.BF16 R60, R92, R30, R60 ;  /* 0x0000001e5c3c723c */ /* 0x000fe2000004183c */
[----:B------:R-:W2:Y:S07]  /*d500*/  LDSM.16.M88.4 R28, [R201+0x14100] ;  /* 0x01410000c91c783b */ /* 0x000eae0000000200 */
[----:B-1----:R-:W-:Y:S08]  /*d510*/  HMMA.16816.F32.BF16 R32, R76, R12, R32 ;  /* 0x0000000c4c20723c */ /* 0x002ff00000041820 */
[----:B----4-:R-:W-:Y:S08]  /*d520*/  HMMA.16816.F32.BF16 R8, R40, R24, R8 ;  /* 0x000000182808723c */ /* 0x010ff00000041808 */
[----:B------:R-:W-:Y:S01]  /*d530*/  HMMA.16816.F32.BF16 R44, R76, R14, R44 ;  /* 0x0000000e4c2c723c */ /* 0x000fe2000004182c */
[----:B------:R-:W1:Y:S07]  /*d540*/  LDSM.16.M88.4 R12, [R192+0x4000] ;  /* 0x00400000c00c783b */ /* 0x000e6e0000000200 */
[----:B------:R-:W-:Y:S01]  /*d550*/  HMMA.16816.F32.BF16 R20, R40, R26, R20 ;  /* 0x0000001a2814723c */ /* 0x000fe20000041814 */
[----:B------:R-:W3:Y:S07]  /*d560*/  LDSM.16.M88.4 R24, [R200+0xa900] ;  /* 0x00a90000c818783b */ /* 0x000eee0000000200 */
[----:B------:R-:W-:Y:S08]  /*d570*/  HMMA.16816.F32.BF16 R32, R52, R104, R32 ;  /* 0x000000683420723c */ /* 0x000ff00000041820 */
[----:B------:R-:W-:Y:S08]  /*d580*/  HMMA.16816.F32.BF16 R64, R76, R72, R64 ;  /* 0x000000484c40723c */ /* 0x000ff00000041840 */
[----:B--2---:R-:W-:Y:S08]  /*d590*/  HMMA.16816.F32.BF16 R8, R28, R100, R8 ;  /* 0x000000641c08723c */ /* 0x004ff00000041808 */
[----:B------:R-:W-:Y:S08]  /*d5a0*/  HMMA.16816.F32.BF16 R44, R52, R106, R44 ;  /* 0x0000006a342c723c */ /* 0x000ff0000004182c */
[----:B------:R-:W-:Y:S08]  /*d5b0*/  HMMA.16816.F32.BF16 R56, R92, R96, R56 ;  /* 0x000000605c38723c */ /* 0x000ff00000041838 */
[----:B------:R-:W-:Y:S01]  /*d5c0*/  HMMA.16816.F32.BF16 R60, R76, R74, R60 ;  /* 0x0000004a4c3c723c */ /* 0x000fe2000004183c */
[----:B------:R-:W2:Y:S07]  /*d5d0*/  LDSM.16.M88.4 R72, [R204+0x5000] ;  /* 0x00500000cc48783b */ /* 0x000eae0000000200 */
[----:B------:R-:W-:Y:S08]  /*d5e0*/  HMMA.16816.F32.BF16 R20, R28, R102, R20 ;  /* 0x000000661c14723c */ /* 0x000ff00000041814 */
[----:B------:R-:W-:Y:S08]  /*d5f0*/  HMMA.16816.F32.BF16 R88, R92, R98, R88 ;  /* 0x000000625c58723c */ /* 0x000ff00000041858 */
[----:B------:R-:W-:Y:S08]  /*d600*/  HMMA.16816.F32.BF16 R32, R40, R36, R32 ;  /* 0x000000242820723c */ /* 0x000ff00000041820 */
[----:B------:R-:W-:Y:S08]  /*d610*/  HMMA.16816.F32.BF16 R64, R52, R48, R64 ;  /* 0x000000303440723c */ /* 0x000ff00000041840 */
[----:B-1----:R-:W-:Y:S08]  /*d620*/  HMMA.16816.F32.BF16 R8, R16, R12, R8 ;  /* 0x0000000c1008723c */ /* 0x002ff00000041808 */
[----:B------:R-:W-:Y:S01]  /*d630*/  HMMA.16816.F32.BF16 R44, R40, R38, R44 ;  /* 0x00000026282c723c */ /* 0x000fe2000004182c */
[----:B------:R-:W1:Y:S07]  /*d640*/  LDSM.16.M88.4 R36, [R205+0xb900] ;  /* 0x00b90000cd24783b */ /* 0x000e6e0000000200 */
[----:B------:R-:W-:Y:S01]  /*d650*/  HMMA.16816.F32.BF16 R92, R76, R68, R56 ;  /* 0x000000444c5c723c */ /* 0x000fe20000041838 */
[----:B------:R-:W4:Y:S07]  /*d660*/  LDSM.16.M88.4 R56, [R192+0x4800] ;  /* 0x00480000c038783b */ /* 0x000f2e0000000200 */
[----:B------:R-:W-:Y:S01]  /*d670*/  HMMA.16816.F32.BF16 R20, R16, R14, R20 ;  /* 0x0000000e1014723c */ /* 0x000fe20000041814 */
[----:B------:R-:W4:Y:S01]  /*d680*/  LDSM.16.M88.4 R12, [R200+0xb100] ;  /* 0x00b10000c80c783b */ /* 0x000f220000000200 */
[----:B------:R-:W-:-:S02]  /*d690*/  FMUL.FTZ R3, R8, c[0x0][0x320] ;  /* 0x0000c80008037a20 */ /* 0x000fc40000410000 */
[----:B------:R-:W-:Y:S02]  /*d6a0*/  FMUL.FTZ R48, R9, c[0x0][0x320] ;  /* 0x0000c80009307a20 */ /* 0x000fe40000410000 */
[----:B------:R-:W-:Y:S02]  /*d6b0*/  FMUL.FTZ R49, R10, c[0x0][0x320] ;  /* 0x0000c8000a317a20 */ /* 0x000fe40000410000 */
[----:B------:R-:W-:Y:S01]  /*d6c0*/  HMMA.16816.F32.BF16 R88, R76, R70, R88 ;  /* 0x000000464c58723c */ /* 0x000fe20000041858 */
[----:B------:R-:W-:Y:S01]  /*d6d0*/  FMUL.FTZ R68, R11, c[0x0][0x320] ;  /* 0x0000c8000b447a20 */ /* 0x000fe20000410000 */
[----:B------:R-:W1:Y:S01]  /*d6e0*/  MUFU.TANH R3, R3 ;  /* 0x0000000300037308 */ /* 0x000e620000002400 */
[----:B------:R-:W4:Y:S05]  /*d6f0*/  LDSM.16.M88.4 R8, [R204+0x5800] ;  /* 0x00580000cc08783b */ /* 0x000f2a0000000200 */
[----:B---3--:R-:W-:Y:S02]  /*d700*/  HMMA.16816.F32.BF16 R32, R28, R24, R32 ;  /* 0x000000181c20723c */ /* 0x008fe40000041820 */
[----:B------:R-:W3:Y:S06]  /*d710*/  MUFU.TANH R48, R48 ;  /* 0x0000003000307308 */ /* 0x000eec0000002400 */
[----:B--2---:R-:W-:Y:S01]  /*d720*/  HMMA.16816.F32.BF16 R64, R40, R72, R64 ;  /* 0x000000482840723c */ /* 0x004fe20000041840 */
[----:B------:R-:W-:Y:S01]  /*d730*/  FMUL.FTZ R20, R20, c[0x0][0x320] ;  /* 0x0000c80014147a20 */ /* 0x000fe20000410000 */
[----:B------:R-:W2:Y:S01]  /*d740*/  MUFU.TANH R49, R49 ;  /* 0x0000003100317308 */ /* 0x000ea20000002400 */
[----:B------:R-:W-:-:S05]  /*d750*/  FMUL.FTZ R21, R21, c[0x0][0x320] ;  /* 0x0000c80015157a20 */ /* 0x000fca0000410000 */
[C---:B------:R-:W-:Y:S02]  /*d760*/  HMMA.16816.F32.BF16 R60, R52.reuse, R50, R60 ;  /* 0x00000032343c723c */ /* 0x040fe4000004183c */
[----:B------:R-:W-:Y:S06]  /*d770*/  MUFU.TANH R50, R21 ;  /* 0x0000001500327308 */ /* 0x000fec0000002400 */
[C---:B-1----:R-:W-:Y:S02]  /*d780*/  HMMA.16816.F32.BF16 R92, R52.reuse, R36, R92 ;  /* 0x00000024345c723c */ /* 0x042fe4000004185c */
[----:B------:R-:W-:Y:S05]  /*d790*/  MUFU.TANH R68, R68 ;  /* 0x0000004400447308 */ /* 0x000fea0000002400 */
[----:B------:R-:W-:Y:S01]  /*d7a0*/  FMUL.FTZ R36, R22, c[0x0][0x320] ;  /* 0x0000c80016247a20 */ /* 0x000fe20000410000 */
[----:B------:R-:W-:Y:S05]  /*d7b0*/  HMMA.16816.F32.BF16 R88, R52, R38, R88 ;  /* 0x000000263458723c */ /* 0x000fea0000041858 */
[----:B------:R-:W-:Y:S03]  /*d7c0*/  MUFU.TANH R36, R36 ;  /* 0x0000002400247308 */ /* 0x000fe60000002400 */
[----:B----4-:R-:W-:Y:S05]  /*d7d0*/  HMMA.16816.F32.BF16 R32, R16, R56, R32 ;  /* 0x000000381020723c */ /* 0x010fea0000041820 */
[----:B------:R1:W-:Y:S03]  /*d7e0*/  MUFU.TANH R56, R20 ;  /* 0x0000001400387308 */ /* 0x0003e60000002400 */
[----:B------:R-:W-:Y:S07]  /*d7f0*/  HMMA.16816.F32.BF16 R64, R28, R12, R64 ;  /* 0x0000000c1c40723c */ /* 0x000fee0000041840 */
[----:B------:R-:W-:Y:S01]  /*d800*/  FMUL.FTZ R12, R23, c[0x0][0x320] ;  /* 0x0000c800170c7a20 */ /* 0x000fe20000410000 */
[----:B------:R-:W-:Y:S01]  /*d810*/  HMMA.16816.F32.BF16 R60, R40, R74, R60 ;  /* 0x0000004a283c723c */ /* 0x000fe2000004183c */
[----:B-1----:R-:W1:Y:S04]  /*d820*/  LDSM.16.M88.4 R20, [R200+0xb900] ;  /* 0x00b90000c814783b */ /* 0x002e680000000200 */
[----:B------:R-:W-:Y:S03]  /*d830*/  MUFU.TANH R12, R12 ;  /* 0x0000000c000c7308 */ /* 0x000fe60000002400 */
[----:B------:R-:W-:Y:S01]  /*d840*/  HMMA.16816.F32.BF16 R44, R28, R26, R44 ;  /* 0x0000001a1c2c723c */ /* 0x000fe2000004182c */
[----:B------:R-:W4:Y:S01]  /*d850*/  LDSM.16.M88.4 R24, [R192+0x5000] ;  /* 0x00500000c018783b */ /* 0x000f220000000200 */
[----:B------:R-:W-:-:S02]  /*d860*/  FMUL.FTZ R13, R32, c[0x0][0x320] ;  /* 0x0000c800200d7a20 */ /* 0x000fc40000410000 */
[----:B------:R-:W-:Y:S02]  /*d870*/  FMUL.FTZ R32, R33, c[0x0][0x320] ;  /* 0x0000c80021207a20 */ /* 0x000fe40000410000 */
[----:B------:R-:W-:Y:S02]  /*d880*/  FMUL.FTZ R33, R34, c[0x0][0x320] ;  /* 0x0000c80022217a20 */ /* 0x000fe40000410000 */
[----:B------:R-:W-:Y:S01]  /*d890*/  HMMA.16816.F32.BF16 R92, R40, R8, R92 ;  /* 0x00000008285c723c */ /* 0x000fe2000004185c */
[----:B------:R-:W1:Y:S01]  /*d8a0*/  MUFU.TANH R13, R13 ;  /* 0x0000000d000d7308 */ /* 0x000e620000002400 */
[----:B------:R-:W-:-:S06]  /*d8b0*/  FMUL.FTZ R34, R35, c[0x0][0x320] ;  /* 0x0000c80023227a20 */ /* 0x000fcc0000410000 */
[----:B------:R-:W-:Y:S01]  /*d8c0*/  HMMA.16816.F32.BF16 R88, R40, R10, R88 ;  /* 0x0000000a2858723c */ /* 0x000fe20000041858 */
[----:B------:R-:W2:Y:S01]  /*d8d0*/  LDSM.16.M88.4 R8, [R192+0x5800] ;  /* 0x00580000c008783b */ /* 0x000ea20000000200 */
[----:B------:R-:W1:Y:S01]  /*d8e0*/  MUFU.TANH R32, R32 ;  /* 0x0000002000207308 */ /* 0x000e620000002400 */
[----:B------:R-:W-:-:S05]  /*d8f0*/  DEPBAR.LE SB0, 0x0 ;  /* 0x000080000000791a */ /* 0x000fca0000000000 */
[----:B------:R-:W-:Y:S02]  /*d900*/  HMMA.16816.F32.BF16 R60, R28, R14, R60 ;  /* 0x0000000e1c3c723c */ /* 0x000fe4000004183c */
[----:B------:R-:W-:Y:S05]  /*d910*/  MUFU.TANH R33, R33 ;  /* 0x0000002100217308 */ /* 0x000fea0000002400 */
[----:B------:R-:W-:Y:S01]  /*d920*/  LOP3.LUT R15, R6, 0xffffffe0, RZ, 0xc0, !PT ;  /* 0xffffffe0060f7812 */ /* 0x000fe200078ec0ff */
[----:B------:R-:W-:Y:S02]  /*d930*/  HMMA.16816.F32.BF16 R44, R16, R58, R44 ;  /* 0x0000003a102c723c */ /* 0x000fe4000004182c */
[----:B------:R-:W-:Y:S02]  /*d940*/  MUFU.TANH R34, R34 ;  /* 0x0000002200227308 */ /* 0x000fe40000002400 */
[----:B------:R-:W-:-:S04]  /*d950*/  IMAD.IADD R84, R84, 0x1, -R15 ;  /* 0x0000000154547824 */ /* 0x000fc800078e0a0f */
[----:B-1----:R-:W-:Y:S01]  /*d960*/  HMMA.16816.F32.BF16 R92, R28, R20, R92 ;  /* 0x000000141c5c723c */ /* 0x002fe2000004185c */
[----:B------:R-:W-:-:S04]  /*d970*/  SHF.R.S32.HI R15, RZ, 0x1f, R84 ;  /* 0x0000001fff0f7819 */ /* 0x000fc80000011454 */
[----:B------:R-:W-:-:S03]  /*d980*/  LEA.HI R15, R15, R84, RZ, 0x2 ;  /* 0x000000540f0f7211 */ /* 0x000fc600078f10ff */
[----:B------:R-:W-:Y:S01]  /*d990*/  HMMA.16816.F32.BF16 R88, R28, R22, R88 ;  /* 0x000000161c58723c */ /* 0x000fe20000041858 */
[----:B------:R-:W-:-:S05]  /*d9a0*/  LOP3.LUT R15, R15, 0x7ffffffc, RZ, 0xc0, !PT ;  /* 0x7ffffffc0f0f7812 */ /* 0x000fca00078ec0ff */
[----:B------:R-:W-:Y:S02]  /*d9b0*/  IMAD.IADD R15, R84, 0x1, -R15 ;  /* 0x00000001540f7824 */ /* 0x000fe400078e0a0f */
[C---:B----4-:R-:W-:Y:S01]  /*d9c0*/  HMMA.16816.F32.BF16 R64, R16.reuse, R24, R64 ;  /* 0x000000181040723c */ /* 0x050fe20000041840 */
[----:B------:R-:W-:Y:S02]  /*d9d0*/  FMUL.FTZ R35, R47, c[0x0][0x320] ;  /* 0x0000c8002f237a20 */ /* 0x000fe40000410000 */
[----:B------:R-:W-:Y:S02]  /*d9e0*/  IMAD R80, R15, -0x2, R80 ;  /* 0xfffffffe0f507824 */ /* 0x000fe400078e0250 */
[----:B------:R-:W-:Y:S02]  /*d9f0*/  FMUL.FTZ R37, R46, c[0x0][0x320] ;  /* 0x0000c8002e257a20 */ /* 0x000fe40000410000 */
[----:B------:R-:W-:Y:S01]  /*da00*/  FMUL.FTZ R24, R44, c[0x0][0x320] ;  /* 0x0000c8002c187a20 */ /* 0x000fe20000410000 */
[----:B------:R-:W-:Y:S01]  /*da10*/  HMMA.16816.F32.BF16 R60, R16, R26, R60 ;  /* 0x0000001a103c723c */ /* 0x000fe2000004183c */
[C---:B------:R-:W-:Y:S01]  /*da20*/  ISETP.GT.AND P0, PT, R80.reuse, RZ, PT ;  /* 0x000000ff5000720c */ /* 0x040fe20003f04270 */
[----:B------:R-:W-:Y:S01]  /*da30*/  FMUL.FTZ R25, R45, c[0x0][0x320] ;  /* 0x0000c8002d197a20 */ /* 0x000fe20000410000 */
[C---:B------:R-:W-:Y:S01]  /*da40*/  ISETP.GT.AND P2, PT, R80.reuse, 0x1, PT ;  /* 0x000000015000780c */ /* 0x040fe20003f44270 */
[----:B------:R-:W-:Y:S01]  /*da50*/  MUFU.TANH R35, R35 ;  /* 0x0000002300237308 */ /* 0x000fe20000002400 */
[----:B------:R-:W-:-:S02]  /*da60*/  ISETP.GT.AND P3, PT, R80, 0x8, PT ;  /* 0x000000085000780c */ /* 0x000fc40003f64270 */
[----:B------:R-:W-:Y:S01]  /*da70*/  FSEL R3, R3, -INF , P0 ;  /* 0xff80000003037808 */ /* 0x000fe20000000000 */
[C---:B--2---:R-:W-:Y:S01]  /*da80*/  HMMA.16816.F32.BF16 R92, R16.reuse, R8, R92 ;  /* 0x00000008105c723c */ /* 0x044fe2000004185c */
[----:B---3--:R-:W-:Y:S02]  /*da90*/  FSEL R48, R48, -INF , P2 ;  /* 0xff80000030307808 */ /* 0x008fe40001000000 */
[C---:B------:R-:W-:Y:S01]  /*daa0*/  ISETP.GT.AND P4, PT, R80.reuse, 0x9, PT ;  /* 0x000000095000780c */ /* 0x040fe20003f84270 */
[----:B------:R-:W1:Y:S01]  /*dab0*/  MUFU.TANH R24, R24 ;  /* 0x0000001800187308 */ /* 0x000e620000002400 */
[----:B------:R-:W-:Y:S02]  /*dac0*/  ISETP.GT.AND P1, PT, R80, 0x10, PT ;  /* 0x000000105000780c */ /* 0x000fe40003f24270 */
[----:B------:R-:W-:Y:S01]  /*dad0*/  FSEL R49, R49, -INF , P0 ;  /* 0xff80000031317808 */ /* 0x000fe20000000000 */
[----:B------:R-:W-:Y:S01]  /*dae0*/  HMMA.16816.F32.BF16 R88, R16, R10, R88 ;  /* 0x0000000a1058723c */ /* 0x000fe20000041858 */
[----:B------:R-:W-:Y:S01]  /*daf0*/  FMUL.FTZ R64, R64, c[0x0][0x320] ;  /* 0x0000c80040407a20 */ /* 0x000fe20000410000 */
[----:B------:R-:W-:Y:S01]  /*db00*/  ISETP.GT.AND P0, PT, R80, 0x11, PT ;  /* 0x000000115000780c */ /* 0x000fe20003f04270 */
[----:B------:R-:W-:Y:S01]  /*db10*/  FMUL.FTZ R65, R65, c[0x0][0x320] ;  /* 0x0000c80041417a20 */ /* 0x000fe20000410000 */
[----:B------:R-:W2:Y:S01]  /*db20*/  MUFU.TANH R25, R25 ;  /* 0x0000001900197308 */ /* 0x000ea20000002400 */
[----:B------:R-:W-:Y:S01]  /*db30*/  FSEL R15, R13, -INF , P1 ;  /* 0xff8000000d0f7808 */ /* 0x000fe20000800000 */
[----:B------:R-:W-:Y:S01]  /*db40*/  FMUL.FTZ R66, R66, c[0x0][0x320] ;  /* 0x0000c80042427a20 */ /* 0x000fe20000410000 */
[----:B------:R-:W-:Y:S01]  /*db50*/  FSEL R19, R56, -INF , P3 ;  /* 0xff80000038137808 */ /* 0x000fe20001800000 */
[----:B------:R-:W-:Y:S01]  /*db60*/  FMUL.FTZ R60, R60, c[0x0][0x320] ;  /* 0x0000c8003c3c7a20 */ /* 0x000fe20000410000 */
[----:B------:R-:W-:Y:S01]  /*db70*/  FMNMX.FTZ R16, R3, R48, !PT ;  /* 0x0000003003107209 */ /* 0x000fe20007810000 */
[----:B------:R-:W-:Y:S01]  /*db80*/  FMUL.FTZ R61, R61, c[0x0][0x320] ;  /* 0x0000c8003d3d7a20 */ /* 0x000fe20000410000 */
[----:B------:R-:W-:Y:S01]  /*db90*/  FSEL R17, R50, -INF , P4 ;  /* 0xff80000032117808 */ /* 0x000fe20002000000 */
[----:B------:R-:W3:Y:S01]  /*dba0*/  MUFU.TANH R167, R64 ;  /* 0x0000004000a77308 */ /* 0x000ee20000002400 */
[----:B------:R-:W-:Y:S01]  /*dbb0*/  FMNMX.FTZ R16, R19, R16, !PT ;  /* 0x0000001013107209 */ /* 0x000fe20007810000 */
[----:B------:R-:W-:Y:S01]  /*dbc0*/  FMUL.FTZ R67, R67, c[0x0][0x320] ;  /* 0x0000c80043437a20 */ /* 0x000fe20000410000 */
[----:B------:R-:W-:Y:S01]  /*dbd0*/  FSEL R36, R36, -INF , P3 ;  /* 0xff80000024247808 */ /* 0x000fe20001800000 */
[----:B------:R-:W-:Y:S01]  /*dbe0*/  FMUL.FTZ R92, R92, c[0x0][0x320] ;  /* 0x0000c8005c5c7a20 */ /* 0x000fe20000410000 */
[----:B------:R-:W-:Y:S01]  /*dbf0*/  FMNMX.FTZ R16, R17, R16, !PT ;  /* 0x0000001011107209 */ /* 0x000fe20007810000 */
[----:B------:R-:W-:Y:S01]  /*dc00*/  FMUL.FTZ R93, R93, c[0x0][0x320] ;  /* 0x0000c8005d5d7a20 */ /* 0x000fe20000410000 */
[----:B------:R-:W-:Y:S01]  /*dc10*/  ISETP.GT.AND P3, PT, R80, 0x18, PT ;  /* 0x000000185000780c */ /* 0x000fe20003f64270 */
[----:B------:R-:W4:Y:S01]  /*dc20*/  MUFU.TANH R159, R65 ;  /* 0x00000041009f7308 */ /* 0x000f220000002400 */
[----:B------:R-:W-:Y:S01]  /*dc30*/  FSEL R13, R32, -INF , P0 ;  /* 0xff800000200d7808 */ /* 0x000fe20000000000 */
[----:B------:R-:W-:Y:S01]  /*dc40*/  FMUL.FTZ R62, R62, c[0x0][0x320] ;  /* 0x0000c8003e3e7a20 */ /* 0x000fe20000410000 */
[----:B------:R-:W-:Y:S01]  /*dc50*/  FMNMX.FTZ R16, R15, R16, !PT ;  /* 0x000000100f107209 */ /* 0x000fe20007810000 */
[----:B------:R-:W-:Y:S01]  /*dc60*/  FMUL.FTZ R88, R88, c[0x0][0x320] ;  /* 0x0000c80058587a20 */ /* 0x000fe20000410000 */
[----:B------:R-:W-:Y:S01]  /*dc70*/  FSEL R6, R12, -INF , P4 ;  /* 0xff8000000c067808 */ /* 0x000fe20002000000 */
[----:B------:R-:W-:Y:S01]  /*dc80*/  FMUL.FTZ R89, R89, c[0x0][0x320] ;  /* 0x0000c80059597a20 */ /* 0x000fe20000410000 */
[----:B------:R-:W-:Y:S01]  /*dc90*/  ISETP.GT.AND P4, PT, R80, 0x19, PT ;  /* 0x000000195000780c */ /* 0x000fe20003f84270 */
[----:B------:R-:W3:Y:S01]  /*dca0*/  MUFU.TANH R165, R60 ;  /* 0x0000003c00a57308 */ /* 0x000ee20000002400 */
[----:B-1----:R-:W-:Y:S01]  /*dcb0*/  FSEL R11, R24, -INF , P3 ;  /* 0xff800000180b7808 */ /* 0x002fe20001800000 */
[----:B------:R-:W-:Y:S01]  /*dcc0*/  FMUL.FTZ R63, R63, c[0x0][0x320] ;  /* 0x0000c8003f3f7a20 */ /* 0x000fe20000410000 */
[----:B------:R-:W-:Y:S01]  /*dcd0*/  FMNMX.FTZ R16, R13, R16, !PT ;  /* 0x000000100d107209 */ /* 0x000fe20007810000 */
[----:B------:R-:W-:Y:S01]  /*dce0*/  FMUL.FTZ R94, R94, c[0x0][0x320] ;  /* 0x0000c8005e5e7a20 */ /* 0x000fe20000410000 */
[----:B------:R-:W-:Y:S01]  /*dcf0*/  FSEL R68, R68, -INF , P2 ;  /* 0xff80000044447808 */ /* 0x000fe20001000000 */
[----:B------:R-:W-:Y:S01]  /*dd00*/  FMUL.FTZ R95, R95, c[0x0][0x320] ;  /* 0x0000c8005f5f7a20 */ /* 0x000fe20000410000 */
[----:B------:R-:W-:Y:S01]  /*dd10*/  ISETP.GT.AND P2, PT, R80, 0x20, PT ;  /* 0x000000205000780c */ /* 0x000fe20003f44270 */
[----:B------:R-:W1:Y:S01]  /*dd20*/  MUFU.TANH R37, R37 ;  /* 0x0000002500257308 */ /* 0x000e620000002400 */
[----:B--2---:R-:W-:Y:S01]  /*dd30*/  FSEL R9, R25, -INF , P4 ;  /* 0xff80000019097808 */ /* 0x004fe20002000000 */
[----:B------:R-:W-:Y:S01]  /*dd40*/  FMUL.FTZ R90, R90, c[0x0][0x320] ;  /* 0x0000c8005a5a7a20 */ /* 0x000fe20000410000 */
[----:B------:R-:W-:Y:S01]  /*dd50*/  FMNMX.FTZ R16, R11, R16, !PT ;  /* 0x000000100b107209 */ /* 0x000fe20007810000 */
[----:B------:R-:W-:Y:S01]  /*dd60*/  FMUL.FTZ R91, R91, c[0x0][0x320] ;  /* 0x0000c8005b5b7a20 */ /* 0x000fe20000410000 */
[----:B------:R-:W-:-:S02]  /*dd70*/  FSEL R14, R33, -INF , P1 ;  /* 0xff800000210e7808 */ /* 0x000fc40000800000 */
[----:B------:R-:W-:Y:S01]  /*dd80*/  ISETP.GT.AND P1, PT, R80, 0x21, PT ;  /* 0x000000215000780c */ /* 0x000fe20003f24270 */
[----:B------:R-:W2:Y:S01]  /*dd90*/  MUFU.TANH R161, R61 ;  /* 0x0000003d00a17308 */ /* 0x000ea20000002400 */
[----:B---3--:R-:W-:Y:S02]  /*dda0*/  FSEL R167, R167, -INF , P2 ;  /* 0xff800000a7a77808 */ /* 0x008fe40001000000 */
[----:B------:R-:W-:Y:S02]  /*ddb0*/  FMNMX.FTZ R16, R9, R16, !PT ;  /* 0x0000001009107209 */ /* 0x000fe40007810000 */
[----:B------:R-:W-:Y:S02]  /*ddc0*/  FMNMX.FTZ R21, R49, R68, !PT ;  /* 0x0000004431157209 */ /* 0x000fe40007810000 */
[----:B------:R-:W-:Y:S01]  /*ddd0*/  FSEL R12, R34, -INF , P0 ;  /* 0xff800000220c7808 */ /* 0x000fe20000000000 */
[----:B------:R-:W3:Y:S01]  /*dde0*/  MUFU.TANH R160, R66 ;  /* 0x0000004200a07308 */ /* 0x000ee20000002400 */
[----:B------:R-:W-:-:S02]  /*ddf0*/  ISETP.GT.AND P0, PT, R80, 0x28, PT ;  /* 0x000000285000780c */ /* 0x000fc40003f04270 */
[----:B----4-:R-:W-:Y:S02]  /*de00*/  FSEL R159, R159, -INF , P1 ;  /* 0xff8000009f9f7808 */ /* 0x010fe40000800000 */
[----:B------:R-:W-:Y:S02]  /*de10*/  FMNMX.FTZ R16, R167, R16, !PT ;  /* 0x00000010a7107209 */ /* 0x000fe40007810000 */
[----:B------:R-:W-:Y:S01]  /*de20*/  FMNMX.FTZ R21, R36, R21, !PT ;  /* 0x0000001524157209 */ /* 0x000fe20007810000 */
[----:B------:R-:W4:Y:S01]  /*de30*/  MUFU.TANH R171, R92 ;  /* 0x0000005c00ab7308 */ /* 0x000f220000002400 */
[----:B------:R-:W-:Y:S02]  /*de40*/  FSEL R8, R35, -INF , P4 ;  /* 0xff80000023087808 */ /* 0x000fe40002000000 */
[----:B------:R-:W-:Y:S02]  /*de50*/  ISETP.GT.AND P4, PT, R80, 0x29, PT ;  /* 0x000000295000780c */ /* 0x000fe40003f84270 */
[----:B------:R-:W-:-:S02]  /*de60*/  FSEL R165, R165, -INF , P0 ;  /* 0xff800000a5a57808 */ /* 0x000fc40000000000 */
[----:B------:R-:W-:Y:S01]  /*de70*/  FMNMX.FTZ R16, R159, R16, !PT ;  /* 0x000000109f107209 */ /* 0x000fe20007810000 */
[----:B------:R-:W4:Y:S01]  /*de80*/  MUFU.TANH R170, R67 ;  /* 0x0000004300aa7308 */ /* 0x000f220000002400 */
[----:B------:R-:W-:Y:S02]  /*de90*/  FMNMX.FTZ R21, R6, R21, !PT ;  /* 0x0000001506157209 */ /* 0x000fe40007810000 */
[----:B-1----:R-:W-:Y:S02]  /*dea0*/  FSEL R10, R37, -INF , P3 ;  /* 0xff800000250a7808 */ /* 0x002fe40001800000 */
[----:B------:R-:W-:Y:S02]  /*deb0*/  ISETP.GT.AND P3, PT, R80, 0x30, PT ;  /* 0x000000305000780c */ /* 0x000fe40003f64270 */
[----:B--2---:R-:W-:Y:S01]  /*dec0*/  FSEL R161, R161, -INF , P4 ;  /* 0xff800000a1a17808 */ /* 0x004fe20002000000 */
[----:B------:R-:W1:Y:S01]  /*ded0*/  MUFU.TANH R169, R93 ;  /* 0x0000005d00a97308 */ /* 0x000e620000002400 */
[----:B------:R-:W-:-:S02]  /*dee0*/  FMNMX.FTZ R16, R165, R16, !PT ;  /* 0x00000010a5107209 */ /* 0x000fc40007810000 */
[----:B------:R-:W-:Y:S02]  /*def0*/  FMNMX.FTZ R21, R14, R21, !PT ;  /* 0x000000150e157209 */ /* 0x000fe40007810000 */
[----:B---3--:R-:W-:Y:S02]  /*df00*/  FSEL R160, R160, -INF , P2 ;  /* 0xff800000a0a07808 */ /* 0x008fe40001000000 */
[----:B------:R-:W-:Y:S01]  /*df10*/  ISETP.GT.AND P2, PT, R80, 0x31, PT ;  /* 0x000000315000780c */ /* 0x000fe20003f44270 */
[----:B------:R-:W2:Y:S01]  /*df20*/  MUFU.TANH R162, R62 ;  /* 0x0000003e00a27308 */ /* 0x000ea20000002400 */
[----:B----4-:R-:W-:Y:S02]  /*df30*/  FSEL R171, R171, -INF , P3 ;  /* 0xff800000abab7808 */ /* 0x010fe40001800000 */
[----:B------:R-:W-:Y:S02]  /*df40*/  FMNMX.FTZ R16, R161, R16, !PT ;  /* 0x00000010a1107209 */ /* 0x000fe40007810000 */
[----:B------:R-:W-:-:S02]  /*df50*/  FMNMX.FTZ R21, R12, R21, !PT ;  /* 0x000000150c157209 */ /* 0x000fc40007810000 */
[----:B------:R-:W-:Y:S01]  /*df60*/  FSEL R170, R170, -INF , P1 ;  /* 0xff800000aaaa7808 */ /* 0x000fe20000800000 */
[----:B------:R-:W3:Y:S01]  /*df70*/  MUFU.TANH R143, R88 ;  /* 0x00000058008f7308 */ /* 0x000ee20000002400 */
[----:B------:R-:W-:Y:S02]  /*df80*/  ISETP.GT.AND P1, PT, R80, 0x38, PT ;  /* 0x000000385000780c */ /* 0x000fe40003f24270 */
[----:B-1----:R-:W-:Y:S02]  /*df90*/  FSEL R169, R169, -INF , P2 ;  /* 0xff800000a9a97808 */ /* 0x002fe40001000000 */
[----:B------:R-:W-:Y:S02]  /*dfa0*/  FMNMX.FTZ R16, R171, R16, !PT ;  /* 0x00000010ab107209 */ /* 0x000fe40007810000 */
[----:B------:R-:W-:Y:S01]  /*dfb0*/  FMNMX.FTZ R21, R10, R21, !PT ;  /* 0x000000150a157209 */ /* 0x000fe20007810000 */
[----:B------:R-:W1:Y:S01]  /*dfc0*/  MUFU.TANH R141, R89 ;  /* 0x00000059008d7308 */ /* 0x000e620000002400 */
[----:B--2---:R-:W-:-:S02]  /*dfd0*/  FSEL R162, R162, -INF , P0 ;  /* 0xff800000a2a27808 */ /* 0x004fc40000000000 */
[----:B------:R-:W-:Y:S02]  /*dfe0*/  ISETP.GT.AND P0, PT, R80, 0x39, PT ;  /* 0x000000395000780c */ /* 0x000fe40003f04270 */
[----:B------:R-:W-:Y:S02]  /*dff0*/  FMNMX.FTZ R16, R169, R16, !PT ;  /* 0x00000010a9107209 */ /* 0x000fe40007810000 */
[----:B------:R-:W-:Y:S01]  /*e000*/  FMNMX.FTZ R21, R8, R21, !PT ;  /* 0x0000001508157209 */ /* 0x000fe20007810000 */
[----:B------:R-:W2:Y:S01]  /*e010*/  MUFU.TANH R168, R63 ;  /* 0x0000003f00a87308 */ /* 0x000ea20000002400 */
[----:B---3--:R-:W-:Y:S02]  /*e020*/  FSEL R143, R143, -INF , P1 ;  /* 0xff8000008f8f7808 */ /* 0x008fe40000800000 */
[----:B------:R-:W-:Y:S02]  /*e030*/  FMNMX.FTZ R21, R160, R21, !PT ;  /* 0x00000015a0157209 */ /* 0x000fe40007810000 */
[----:B------:R-:W-:-:S02]  /*e040*/  FMNMX.FTZ R16, R143, R16, !PT ;  /* 0x000000108f107209 */ /* 0x000fc40007810000 */
[----:B------:R-:W-:Y:S01]  /*e050*/  FMNMX.FTZ R23, R170, R21, !PT ;  /* 0x00000015aa177209 */ /* 0x000fe20007810000 */
[----:B------:R-:W3:Y:S01]  /*e060*/  MUFU.TANH R164, R94 ;  /* 0x0000005e00a47308 */ /* 0x000ee20000002400 */
[----:B-1----:R-:W-:Y:S02]  /*e070*/  FSEL R141, R141, -INF , P0 ;  /* 0xff8000008d8d7808 */ /* 0x002fe40000000000 */
[----:B------:R-:W-:Y:S02]  /*e080*/  FMNMX.FTZ R23, R162, R23, !PT ;  /* 0x00000017a2177209 */ /* 0x000fe40007810000 */
[----:B------:R-:W-:-:S03]  /*e090*/  FMNMX.FTZ R16, R141, R16, !PT ;  /* 0x000000108d107209 */ /* 0x000fc60007810000 */
[----:B------:R-:W1:Y:S01]  /*e0a0*/  MUFU.TANH R142, R95 ;  /* 0x0000005f008e7308 */ /* 0x000e620000002400 */
[----:B--2---:R-:W-:Y:S01]  /*e0b0*/  FSEL R168, R168, -INF , P4 ;  /* 0xff800000a8a87808 */ /* 0x004fe20002000000 */
[----:B------:R-:W2:Y:S04]  /*e0c0*/  SHFL.BFLY PT, R21, R16, 0x2, 0x1f ;  /* 0x0c401f0010157f89 */ /* 0x000ea800000e0000 */
[----:B------:R-:W-:Y:S01]  /*e0d0*/  BAR.SYNC.DEFER_BLOCKING 0x0 ;  /* 0x0000000000007b1d */ /* 0x000fe20000010000 */
[----:B------:R-:W-:Y:S02]  /*e0e0*/  FMNMX.FTZ R23, R168, R23, !PT ;  /* 0x00000017a8177209 */ /* 0x000fe40007810000 */
[----:B---3--:R-:W-:Y:S02]  /*e0f0*/  FSEL R164, R164, -INF , P3 ;  /* 0xff800000a4a47808 */ /* 0x008fe40001800000 */
[----:B------:R-:W-:Y:S01]  /*e100*/  ISETP.NE.AND P4, PT, R212, RZ, PT ;  /* 0x000000ffd400720c */ /* 0x000fe20003f85270 */
[----:B------:R-:W3:Y:S01]  /*e110*/  MUFU.TANH R140, R90 ;  /* 0x0000005a008c7308 */ /* 0x000ee20000002400 */
[----:B------:R-:W-:-:S02]  /*e120*/  FMNMX.FTZ R23, R164, R23, !PT ;  /* 0x00000017a4177209 */ /* 0x000fc40007810000 */
[----:B-1----:R-:W-:-:S05]  /*e130*/  FSEL R142, R142, -INF , P2 ;  /* 0xff8000008e8e7808 */ /* 0x002fca0001000000 */
[----:B------:R-:W1:Y:S01]  /*e140*/  MUFU.TANH R158, R91 ;  /* 0x0000005b009e7308 */ /* 0x000e620000002400 */
[----:B------:R-:W-:Y:S02]  /*e150*/  FMNMX.FTZ R23, R142, R23, !PT ;  /* 0x000000178e177209 */ /* 0x000fe40007810000 */
[----:B---3--:R-:W-:-:S04]  /*e160*/  FSEL R140, R140, -INF , P1 ;  /* 0xff8000008c8c7808 */ /* 0x008fc80000800000 */
[----:B------:R-:W-:Y:S02]  /*e170*/  FMNMX.FTZ R23, R140, R23, !PT ;  /* 0x000000178c177209 */ /* 0x000fe40007810000 */
[----:B-1----:R-:W-:Y:S02]  /*e180*/  FSEL R158, R158, -INF , P0 ;  /* 0xff8000009e9e7808 */ /* 0x002fe40000000000 */
[----:B------:R-:W-:Y:S02]  /*e190*/  ISETP.GE.AND P0, PT, R83, 0x41, PT ;  /* 0x000000415300780c */ /* 0x000fe40003f06270 */
[----:B------:R-:W-:Y:S02]  /*e1a0*/  FMNMX.FTZ R18, R158, R23, !PT ;  /* 0x000000179e127209 */ /* 0x000fe40007810000 */
[----:B--2---:R-:W-:-:S03]  /*e1b0*/  FMNMX.FTZ R23, R16, R21, !PT ;  /* 0x0000001510177209 */ /* 0x004fc60007810000 */
[----:B------:R-:W1:Y:S04]  /*e1c0*/  SHFL.BFLY PT, R21, R18, 0x2, 0x1f ;  /* 0x0c401f0012157f89 */ /* 0x000e6800000e0000 */
[----:B------:R-:W2:Y:S02]  /*e1d0*/  SHFL.BFLY PT, R132, R23, 0x1, 0x1f ;  /* 0x0c201f0017847f89 */ /* 0x000ea400000e0000 */
[----:B------:R-:W-:-:S05]  /*e1e0*/  @P0 LEA.HI.SX32 R25, R133, 0xfffffffe, 0x1a ;  /* 0xfffffffe85190811 */ /* 0x000fca00078fd2ff */
[----:B------:R-:W-:Y:S01]  /*e1f0*/  @P0 IMAD R4, R4, R25, RZ ;  /* 0x0000001904040224 */ /* 0x000fe200078e02ff */
[----:B-1----:R-:W-:Y:S02]  /*e200*/  FMNMX.FTZ R21, R18, R21, !PT ;  /* 0x0000001512157209 */ /* 0x002fe40007810000 */
[----:B------:R-:W-:Y:S01]  /*e210*/  @P0 SHF.R.S32.HI R18, RZ, 0x1f, R25 ;  /* 0x0000001fff120819 */ /* 0x000fe20000011419 */
[-C--:B------:R-:W-:Y:S01]  /*e220*/  @P0 IMAD.WIDE.U32 R24, R25, R81.reuse, R218 ;  /* 0x0000005119180225 */ /* 0x080fe200078e00da */
[----:B--2---:R-:W-:Y:S01]  /*e230*/  FMNMX.FTZ R132, R23, R132, !PT ;  /* 0x0000008417847209 */ /* 0x004fe20007810000 */
[----:B------:R-:W1:Y:S02]  /*e240*/  SHFL.BFLY PT, R16, R21, 0x1, 0x1f ;  /* 0x0c201f0015107f89 */ /* 0x000e6400000e0000 */
[----:B------:R-:W-:Y:S01]  /*e250*/  @P0 IMAD R81, R18, R81, R4 ;  /* 0x0000005112510224 */ /* 0x000fe200078e0204 */
[C---:B------:R-:W-:Y:S01]  /*e260*/  FSETP.NEU.FTZ.AND P1, PT, R132.reuse, -INF , PT ;  /* 0xff8000008400780b */ /* 0x040fe20003f3d000 */
[----:B------:R-:W-:-:S02]  /*e270*/  FMUL.FTZ R166, R132, c[0x0][0x2d0] ;  /* 0x0000b40084a67a20 */ /* 0x000fc40000410000 */
[----:B------:R-:W-:-:S03]  /*e280*/  @P0 IMAD.IADD R81, R25, 0x1, R81 ;  /* 0x0000000119510824 */ /* 0x000fc600078e0251 */
[----:B------:R-:W-:Y:S02]  /*e290*/  FSEL R166, R166, RZ, P1 ;  /* 0x000000ffa6a67208 */ /* 0x000fe40000800000 */
[----:B------:R-:W-:-:S03]  /*e2a0*/  @P0 LEA R22, P1, R24, c[0x0][0x1c8], 0x1 ;  /* 0x0000720018160a11 */ /* 0x000fc600078208ff */
[--C-:B------:R-:W-:Y:S01]  /*e2b0*/  FFMA.FTZ R151, R19, c[0x0][0x2d0], -R166.reuse ;  /* 0x0000b40013977a23 */ /* 0x100fe200000108a6 */
[----:B------:R-:W-:Y:S01]  /*e2c0*/  @P0 LEA.HI.X R23, R24, c[0x0][0x1cc], R81, 0x1, P1 ;  /* 0x0000730018170a11 */ /* 0x000fe200008f0c51 */
[--C-:B------:R-:W-:Y:S01]  /*e2d0*/  FFMA.FTZ R153, R3, c[0x0][0x2d0], -R166.reuse ;  /* 0x0000b40003997a23 */ /* 0x100fe200000108a6 */
[C---:B------:R-:W-:Y:S01]  /*e2e0*/  @P0 LEA R18, P1, R7.reuse, R22, 0x1 ;  /* 0x0000001607120211 */ /* 0x040fe200078208ff */
[----:B------:R-:W-:Y:S02]  /*e2f0*/  FFMA.FTZ R150, R48, c[0x0][0x2d0], -R166 ;  /* 0x0000b40030967a23 */ /* 0x000fe400000108a6 */
[----:B------:R2:W-:Y:S01]  /*e300*/  @P0 LDGSTS.E.BYPASS.LTC128B.128 [R213+0x6100], [R22.64], !P6 ;  /* 0x0610000016d50fae */ /* 0x0005e2000f101d46 */
[----:B------:R-:W-:Y:S01]  /*e310*/  @P0 LEA.HI.X R19, R7, R23, R210, 0x1, P1 ;  /* 0x0000001707130211 */ /* 0x000fe200008f0cd2 */
[--C-:B------:R-:W-:Y:S01]  /*e320*/  FFMA.FTZ R146, R17, c[0x0][0x2d0], -R166.reuse ;  /* 0x0000b40011927a23 */ /* 0x100fe200000108a6 */
[----:B------:R-:W-:Y:S01]  /*e330*/  MUFU.EX2 R153, R153 ;  /* 0x0000009900997308 */ /* 0x000fe20000000800 */
[----:B------:R2:W-:Y:S01]  /*e340*/  @P0 LDGSTS.E.BYPASS.LTC128B.128 [R213+0x8100], [R22.64+0x80], !P4 ;  /* 0x0810008016d50fae */ /* 0x0005e2000e101d46 */
[----:B-1----:R-:W-:Y:S01]  /*e350*/  FMNMX.FTZ R3, R21, R16, !PT ;  /* 0x0000001015037209 */ /* 0x002fe20007810000 */
[----:B------:R-:W-:-:S02]  /*e360*/  FFMA.FTZ R145, R11, c[0x0][0x2d0], -R166 ;  /* 0x0000b4000b917a23 */ /* 0x000fc400000108a6 */
[----:B------:R2:W-:Y:S01]  /*e370*/  @P0 LDGSTS.E.BYPASS.LTC128B.128 [R213+0xa100], [R22.64+0x100], !P5 ;  /* 0x0a10010016d50fae */ /* 0x0005e2000e901d46 */
[C---:B------:R-:W-:Y:S01]  /*e380*/  FSETP.NEU.FTZ.AND P1, PT, R3.reuse, -INF , PT ;  /* 0xff8000000300780b */ /* 0x040fe20003f3d000 */
[----:B------:R-:W-:Y:S01]  /*e390*/  FMUL.FTZ R163, R3, c[0x0][0x2d0] ;  /* 0x0000b40003a37a20 */ /* 0x000fe20000410000 */
[----:B------:R-:W1:Y:S01]  /*e3a0*/  MUFU.EX2 R150, R150 ;  /* 0x0000009600967308 */ /* 0x000e620000000800 */
[----:B------:R3:W-:Y:S01]  /*e3b0*/  @P0 LDGSTS.E.BYPASS.LTC128B.128 [R213+0x7100], [R18.64], !P6 ;  /* 0x0710000012d50fae */ /* 0x0007e2000f101d46 */
[--C-:B------:R-:W-:Y:S02]  /*e3c0*/  FFMA.FTZ R2, R9, c[0x0][0x2d0], -R166.reuse ;  /* 0x0000b40009027a23 */ /* 0x100fe400000108a6 */
[----:B------:R-:W-:Y:S01]  /*e3d0*/  FSEL R163, R163, RZ, P1 ;  /* 0x000000ffa3a37208 */ /* 0x000fe20000800000 */
[----:B------:R3:W-:Y:S01]  /*e3e0*/  @P0 LDGSTS.E.BYPASS.LTC128B.128 [R213+0x9100], [R18.64+0x80], !P4 ;  /* 0x0910008012d50fae */ /* 0x0007e2000e101d46 */
[----:B------:R-:W-:Y:S02]  /*e3f0*/  FFMA.FTZ R149, R15, c[0x0][0x2d0], -R166 ;  /* 0x0000b4000f957a23 */ /* 0x000fe400000108a6 */
[----:B------:R-:W-:Y:S01]  /*e400*/  MUFU.EX2 R151, R151 ;  /* 0x0000009700977308 */ /* 0x000fe20000000800 */
[----:B------:R3:W-:Y:S01]  /*e410*/  @P0 LDGSTS.E.BYPASS.LTC128B.128 [R213+0xb100], [R18.64+0x100], !P5 ;  /* 0x0b10010012d50fae */ /* 0x0007e2000e901d46 */
[----:B------:R-:W-:-:S02]  /*e420*/  FFMA.FTZ R152, R49, c[0x0][0x2d0], -R163 ;  /* 0x0000b40031987a23 */ /* 0x000fc400000108a3 */
[--C-:B------:R-:W-:Y:S01]  /*e430*/  FFMA.FTZ R155, R68, c[0x0][0x2d0], -R163.reuse ;  /* 0x0000b400449b7a23 */ /* 0x100fe200000108a3 */
[----:B------:R-:W4:Y:S01]  /*e440*/  LDSM.16.MT88.4 R40, [R203+0x2100] ;  /* 0x00210000cb28783b */ /* 0x000f220000004200 */
[--C-:B------:R-:W-:Y:S02]  /*e450*/  FFMA.FTZ R157, R36, c[0x0][0x2d0], -R163.reuse ;  /* 0x0000b400249d7a23 */ /* 0x100fe400000108a3 */
[--C-:B------:R-:W-:Y:S01]  /*e460*/  FFMA.FTZ R148, R6, c[0x0][0x2d0], -R163.reuse ;  /* 0x0000b40006947a23 */ /* 0x100fe200000108a3 */
[----:B------:R-:W2:Y:S01]  /*e470*/  LDSM.16.MT88.4 R56, [R197+0x2100] ;  /* 0x00210000c538783b */ /* 0x000ea20000004200 */
[----:B------:R-:W3:Y:S01]  /*e480*/  MUFU.EX2 R146, R146 ;  /* 0x0000009200927308 */ /* 0x000ee20000000800 */
[--C-:B------:R-:W-:Y:S01]  /*e490*/  FFMA.FTZ R135, R10, c[0x0][0x2d0], -R163.reuse ;  /* 0x0000b4000a877a23 */ /* 0x100fe200000108a3 */
[----:B-1----:R-:W-:Y:S01]  /*e4a0*/  F2FP.BF16.PACK_AB R96, R150, R153 ;  /* 0x000000999660723e */ /* 0x002fe200000010ff */
[----:B------:R-:W1:Y:S01]  /*e4b0*/  LDSM.16.MT88.4 R124, [R203+0x100] ;  /* 0x00010000cb7c783b */ /* 0x000e620000004200 */
[----:B------:R-:W-:-:S02]  /*e4c0*/  FFMA.FTZ R0, R8, c[0x0][0x2d0], -R163 ;  /* 0x0000b40008007a23 */ /* 0x000fc400000108a3 */
[--C-:B------:R-:W-:Y:S01]  /*e4d0*/  FFMA.FTZ R144, R13, c[0x0][0x2d0], -R166.reuse ;  /* 0x0000b4000d907a23 */ /* 0x100fe200000108a6 */
[----:B------:R-:W1:Y:S01]  /*e4e0*/  LDSM.16.MT88.4 R116, [R198+0x100] ;  /* 0x00010000c674783b */ /* 0x000e620000004200 */
[----:B------:R-:W-:Y:S01]  /*e4f0*/  MUFU.EX2 R152, R152 ;  /* 0x0000009800987308 */ /* 0x000fe20000000800 */
[--C-:B------:R-:W-:Y:S02]  /*e500*/  FFMA.FTZ R147, R14, c[0x0][0x2d0], -R163.reuse ;  /* 0x0000b4000e937a23 */ /* 0x100fe400000108a3 */
[----:B------:R-:W1:Y:S01]  /*e510*/  LDSM.16.MT88.4 R108, [R197+0x100] ;  /* 0x00010000c56c783b */ /* 0x000e620000004200 */
[----:B------:R-:W-:Y:S02]  /*e520*/  FFMA.FTZ R134, R12, c[0x0][0x2d0], -R163 ;  /* 0x0000b4000c867a23 */ /* 0x000fe400000108a3 */
[--C-:B------:R-:W-:Y:S01]  /*e530*/  FFMA.FTZ R154, R167, c[0x0][0x2d0], -R166.reuse ;  /* 0x0000b400a79a7a23 */ /* 0x100fe200000108a6 */
[----:B------:R-:W1:Y:S01]  /*e540*/  LDSM.16.MT88.4 R100, [R196+0x100] ;  /* 0x00010000c464783b */ /* 0x000e620000004200 */
[----:B------:R-:W4:Y:S01]  /*e550*/  MUFU.EX2 R155, R155 ;  /* 0x0000009b009b7308 */ /* 0x000f220000000800 */
[----:B---3--:R-:W-:Y:S01]  /*e560*/  F2FP.BF16.PACK_AB R98, R146, R151 ;  /* 0x000000979262723e */ /* 0x008fe200000010ff */
[--C-:B------:R-:W-:Y:S01]  /*e570*/  FFMA.FTZ R156, R165, c[0x0][0x2d0], -R166.reuse ;  /* 0x0000b400a59c7a23 */ /* 0x100fe200000108a6 */
[----:B------:R-:W3:Y:S01]  /*e580*/  LDSM.16.MT88.4 R48, [R198+0x2100] ;  /* 0x00210000c630783b */ /* 0x000ee20000004200 */
[----:B------:R-:W-:-:S02]  /*e590*/  FFMA.FTZ R159, R159, c[0x0][0x2d0], -R166 ;  /* 0x0000b4009f9f7a23 */ /* 0x000fc400000108a6 */
[--C-:B------:R-:W-:Y:S01]  /*e5a0*/  FFMA.FTZ R161, R161, c[0x0][0x2d0], -R166.reuse ;  /* 0x0000b400a1a17a23 */ /* 0x100fe200000108a6 */
[----:B------:R-:W1:Y:S01]  /*e5b0*/  LDSM.16.MT88.4 R64, [R196+0x2100] ;  /* 0x00210000c440783b */ /* 0x000e620000004200 */
[----:B------:R-:W-:Y:S01]  /*e5c0*/  MUFU.EX2 R157, R157 ;  /* 0x0000009d009d7308 */ /* 0x000fe20000000800 */
[--C-:B------:R-:W-:Y:S02]  /*e5d0*/  FFMA.FTZ R160, R160, c[0x0][0x2d0], -R163.reuse ;  /* 0x0000b400a0a07a23 */ /* 0x100fe400000108a3 */
[----:B------:R-:W1:Y:S01]  /*e5e0*/  LDSM.16.MT88.4 R72, [R203+0x4100] ;  /* 0x00410000cb48783b */ /* 0x000e620000004200 */
[--C-:B------:R-:W-:Y:S02]  /*e5f0*/  FFMA.FTZ R165, R170, c[0x0][0x2d0], -R163.reuse ;  /* 0x0000b400aaa57a23 */ /* 0x100fe400000108a3 */
[--C-:B------:R-:W-:Y:S01]  /*e600*/  FFMA.FTZ R162, R162, c[0x0][0x2d0], -R163.reuse ;  /* 0x0000b400a2a27a23 */ /* 0x100fe200000108a3 */
[----:B------:R-:W1:Y:S01]  /*e610*/  LDSM.16.MT88.4 R80, [R198+0x4100] ;  /* 0x00410000c650783b */ /* 0x000e620000004200 */
[----:B------:R-:W2:Y:S01]  /*e620*/  MUFU.EX2 R148, R148 ;  /* 0x0000009400947308 */ /* 0x000ea20000000800 */
[----:B----4-:R-:W-:Y:S01]  /*e630*/  F2FP.BF16.PACK_AB R97, R155, R152 ;  /* 0x000000989b61723e */ /* 0x010fe200000010ff */
[----:B------:R-:W-:Y:S01]  /*e640*/  FFMA.FTZ R167, R168, c[0x0][0x2d0], -R163 ;  /* 0x0000b400a8a77a23 */ /* 0x000fe200000108a3 */
[----:B------:R-:W4:Y:S01]  /*e650*/  LDSM.16.MT88.4 R88, [R197+0x4100] ;  /* 0x00410000c558783b */ /* 0x000f220000004200 */
        /* <DEDUP_REMOVED lines=9> */
[----:B--2---:R-:W-:Y:S01]  /*e6f0*/  F2FP.BF16.PACK_AB R99, R148, R157 ;  /* 0x0000009d9463723e */ /* 0x004fe200000010ff */
[----:B------:R-:W2:Y:S01]  /*e700*/  MUFU.EX2 R144, R144 ;  /* 0x0000009000907308 */ /* 0x000ea20000000800 */
[--C-:B------:R-:W-:Y:S01]  /*e710*/  FFMA.FTZ R171, R142, c[0x0][0x2d0], -R163.reuse ;  /* 0x0000b4008eab7a23 */ /* 0x100fe200000108a3 */
[----:B------:R-:W2:Y:S01]  /*e720*/  LDSM.16.MT88.4 R20, [R203+0x900] ;  /* 0x00090000cb14783b */ /* 0x000ea20000004200 */
[----:B------:R-:W-:-:S02]  /*e730*/  FFMA.FTZ R166, R140, c[0x0][0x2d0], -R163 ;  /* 0x0000b4008ca67a23 */ /* 0x000fc400000108a3 */
[----:B------:R-:W-:Y:S01]  /*e740*/  FFMA.FTZ R233, R158, c[0x0][0x2d0], -R163 ;  /* 0x0000b4009ee97a23 */ /* 0x000fe200000108a3 */
[C---:B------:R-:W-:Y:S01]  /*e750*/  HMMA.16816.F32.BF16 R36, R96.reuse, R40, RZ ;  /* 0x000000286024723c */ /* 0x040fe200000418ff */
[----:B------:R-:W2:Y:S01]  /*e760*/  LDSM.16.MT88.4 R12, [R196+0x2900] ;  /* 0x00290000c40c783b */ /* 0x000ea20000004200 */
[----:B------:R-:W-:Y:S01]  /*e770*/  MUFU.EX2 R145, R145 ;  /* 0x0000009100917308 */ /* 0x000fe20000000800 */
[----:B------:R-:W-:Y:S02]  /*e780*/  FADD.FTZ R150, R153, R150 ;  /* 0x0000009699967221 */ /* 0x000fe40000010000 */
[----:B------:R-:W-:Y:S01]  /*e790*/  LDSM.16.MT88.4 R136, [R198+0x900] ;  /* 0x00090000c688783b */ /* 0x000fe20000004200 */
[----:B------:R-:W-:Y:S02]  /*e7a0*/  FADD.FTZ R152, R152, R155 ;  /* 0x0000009b98987221 */ /* 0x000fe40000010000 */
[----:B------:R-:W-:Y:S01]  /*e7b0*/  HMMA.16816.F32.BF16 R52, R96, R56, RZ ;  /* 0x000000386034723c */ /* 0x000fe200000418ff */
[----:B------:R-:W-:Y:S01]  /*e7c0*/  LDSM.16.MT88.4 R32, [R197+0x900] ;  /* 0x00090000c520783b */ /* 0x000fe20000004200 */
[----:B------:R-:W-:Y:S01]  /*e7d0*/  MUFU.EX2 R2, R2 ;  /* 0x0000000200027308 */ /* 0x000fe20000000800 */
[----:B------:R-:W-:-:S02]  /*e7e0*/  FADD.FTZ R151, R151, R150 ;  /* 0x0000009697977221 */ /* 0x000fc40000010000 */
[----:B------:R-:W-:Y:S01]  /*e7f0*/  LDSM.16.MT88.4 R28, [R196+0x900] ;  /* 0x00090000c41c783b */ /* 0x000fe20000004200 */
[----:B------:R-:W-:Y:S02]  /*e800*/  FADD.FTZ R157, R157, R152 ;  /* 0x000000989d9d7221 */ /* 0x000fe40000010000 */
[C---:B------:R-:W-:Y:S01]  /*e810*/  HMMA.16816.F32.BF16 R40, R96.reuse, R42, RZ ;  /* 0x0000002a6028723c */ /* 0x040fe200000418ff */
[----:B------:R-:W-:Y:S01]  /*e820*/  LDSM.16.MT88.4 R24, [R198+0x2900] ;  /* 0x00290000c618783b */ /* 0x000fe20000004200 */
[----:B------:R-:W-:Y:S01]  /*e830*/  MUFU.EX2 R147, R147 ;  /* 0x0000009300937308 */ /* 0x000fe20000000800 */
[----:B------:R-:W-:Y:S02]  /*e840*/  FADD.FTZ R146, R146, R151 ;  /* 0x0000009792927221 */ /* 0x000fe40000010000 */
[----:B------:R-:W-:Y:S01]  /*e850*/  FADD.FTZ R148, R148, R157 ;  /* 0x0000009d94947221 */ /* 0x000fe20000010000 */
[----:B------:R-:W-:Y:S02]  /*e860*/  LDSM.16.MT88.4 R140, [R198+0x1900] ;  /* 0x00190000c68c783b */ /* 0x000fe40000004200 */
[C---:B------:R-:W-:Y:S02]  /*e870*/  HMMA.16816.F32.BF16 R56, R96.reuse, R58, RZ ;  /* 0x0000003a6038723c */ /* 0x040fe400000418ff */
[----:B------:R-:W2:Y:S01]  /*e880*/  MUFU.EX2 R134, R134 ;  /* 0x0000008600867308 */ /* 0x000ea20000000800 */
[----:B------:R-:W0:Y:S05]  /*e890*/  LDGDEPBAR ;  /* 0x00000000000079af */ /* 0x000e2a0000000000 */
[C---:B-1----:R-:W-:Y:S02]  /*e8a0*/  HMMA.16816.F32.BF16 R128, R96.reuse, R124, RZ ;  /* 0x0000007c6080723c */ /* 0x042fe400000418ff */
[----:B------:R-:W-:Y:S06]  /*e8b0*/  MUFU.EX2 R135, R135 ;  /* 0x0000008700877308 */ /* 0x000fec0000000800 */
[C---:B------:R-:W-:Y:S02]  /*e8c0*/  HMMA.16816.F32.BF16 R120, R96.reuse, R116, RZ ;  /* 0x000000746078723c */ /* 0x040fe400000418ff */
[----:B------:R-:W1:Y:S06]  /*e8d0*/  MUFU.EX2 R0, R0 ;  /* 0x0000000000007308 */ /* 0x000e6c0000000800 */
[C---:B------:R-:W-:Y:S02]  /*e8e0*/  HMMA.16816.F32.BF16 R112, R96.reuse, R108, RZ ;  /* 0x0000006c6070723c */ /* 0x040fe400000418ff */
[----:B------:R-:W-:Y:S06]  /*e8f0*/  MUFU.EX2 R154, R154 ;  /* 0x0000009a009a7308 */ /* 0x000fec0000000800 */
[C---:B------:R-:W-:Y:S02]  /*e900*/  HMMA.16816.F32.BF16 R104, R96.reuse, R100, RZ ;  /* 0x000000646068723c */ /* 0x040fe400000418ff */
[----:B------:R-:W1:Y:S06]  /*e910*/  MUFU.EX2 R159, R159 ;  /* 0x0000009f009f7308 */ /* 0x000e6c0000000800 */
[C---:B---3--:R-:W-:Y:S02]  /*e920*/  HMMA.16816.F32.BF16 R44, R96.reuse, R48, RZ ;  /* 0x00000030602c723c */ /* 0x048fe400000418ff */
[----:B------:R-:W-:Y:S06]  /*e930*/  MUFU.EX2 R156, R156 ;  /* 0x0000009c009c7308 */ /* 0x000fec0000000800 */
[C---:B------:R-:W-:Y:S02]  /*e940*/  HMMA.16816.F32.BF16 R60, R96.reuse, R64, RZ ;  /* 0x00000040603c723c */ /* 0x040fe400000418ff */
[----:B------:R-:W3:Y:S06]  /*e950*/  MUFU.EX2 R161, R161 ;  /* 0x000000a100a17308 */ /* 0x000eec0000000800 */
[C---:B------:R-:W-:Y:S02]  /*e960*/  HMMA.16816.F32.BF16 R68, R96.reuse, R72, RZ ;  /* 0x000000486044723c */ /* 0x040fe400000418ff */
[----:B------:R-:W-:Y:S06]  /*e970*/  MUFU.EX2 R160, R160 ;  /* 0x000000a000a07308 */ /* 0x000fec0000000800 */
[C---:B------:R-:W-:Y:S02]  /*e980*/  HMMA.16816.F32.BF16 R76, R96.reuse, R80, RZ ;  /* 0x00000050604c723c */ /* 0x040fe400000418ff */
[----:B------:R-:W1:Y:S06]  /*e990*/  MUFU.EX2 R165, R165 ;  /* 0x000000a500a57308 */ /* 0x000e6c0000000800 */
[C---:B----45:R-:W-:Y:S02]  /*e9a0*/  HMMA.16816.F32.BF16 R84, R96.reuse, R88, RZ ;  /* 0x000000586054723c */ /* 0x070fe400000418ff */
[----:B------:R-:W-:Y:S06]  /*e9b0*/  MUFU.EX2 R162, R162 ;  /* 0x000000a200a27308 */ /* 0x000fec0000000800 */
[C---:B------:R-:W-:Y:S02]  /*e9c0*/  HMMA.16816.F32.BF16 R124, R96.reuse, R126, RZ ;  /* 0x0000007e607c723c */ /* 0x040fe400000418ff */
[----:B------:R-:W4:Y:S06]  /*e9d0*/  MUFU.EX2 R167, R167 ;  /* 0x000000a700a77308 */ /* 0x000f2c0000000800 */
[C---:B------:R-:W-:Y:S02]  /*e9e0*/  HMMA.16816.F32.BF16 R116, R96.reuse, R118, RZ ;  /* 0x000000766074723c */ /* 0x040fe400000418ff */
[----:B------:R-:W-:Y:S06]  /*e9f0*/  MUFU.EX2 R168, R168 ;  /* 0x000000a800a87308 */ /* 0x000fec0000000800 */
[C---:B------:R-:W-:Y:S02]  /*ea00*/  HMMA.16816.F32.BF16 R108, R96.reuse, R110, RZ ;  /* 0x0000006e606c723c */ /* 0x040fe400000418ff */
[----:B------:R-:W1:Y:S06]  /*ea10*/  MUFU.EX2 R169, R169 ;  /* 0x000000a900a97308 */ /* 0x000e6c0000000800 */
        /* <DEDUP_REMOVED lines=12> */
[C---:B------:R-:W-:Y:S07]  /*eae0*/  HMMA.16816.F32.BF16 R92, R96.reuse, R4, RZ ;  /* 0x00000004605c723c */ /* 0x040fee00000418ff */
[----:B--2---:R-:W-:Y:S01]  /*eaf0*/  F2FP.BF16.PACK_AB R4, R144, R149 ;  /* 0x000000959004723e */ /* 0x004fe200000010ff */
[----:B------:R-:W-:Y:S01]  /*eb00*/  HMMA.16816.F32.BF16 R96, R96, R6, RZ ;  /* 0x000000066060723c */ /* 0x000fe200000418ff */
[----:B------:R-:W-:Y:S01]  /*eb10*/  F2FP.BF16.PACK_AB R5, R134, R147 ;  /* 0x000000938605723e */ /* 0x000fe200000010ff */
[----:B------:R-:W-:-:S02]  /*eb20*/  FADD.FTZ R149, R149, R146 ;  /* 0x0000009295957221 */ /* 0x000fc40000010000 */
[----:B------:R-:W-:Y:S02]  /*eb30*/  FADD.FTZ R147, R147, R148 ;  /* 0x0000009493937221 */ /* 0x000fe40000010000 */
[----:B------:R-:W-:Y:S01]  /*eb40*/  FADD.FTZ R144, R144, R149 ;  /* 0x0000009590907221 */ /* 0x000fe20000010000 */
[----:B------:R-:W-:Y:S01]  /*eb50*/  F2FP.BF16.PACK_AB R6, R2, R145 ;  /* 0x000000910206723e */ /* 0x000fe200000010ff */
[----:B------:R-:W-:Y:S01]  /*eb60*/  FADD.FTZ R134, R134, R147 ;  /* 0x0000009386867221 */ /* 0x000fe20000010000 */
[----:B-1----:R-:W-:Y:S01]  /*eb70*/  F2FP.BF16.PACK_AB R7, R0, R135 ;  /* 0x000000870007723e */ /* 0x002fe200000010ff */
[----:B------:R-:W-:Y:S02]  /*eb80*/  FADD.FTZ R145, R145, R144 ;  /* 0x0000009091917221 */ /* 0x000fe40000010000 */
[----:B------:R-:W-:Y:S02]  /*eb90*/  FADD.FTZ R135, R135, R134 ;  /* 0x0000008687877221 */ /* 0x000fe40000010000 */
[----:B------:R-:W-:-:S02]  /*eba0*/  FADD.FTZ R145, R2, R145 ;  /* 0x0000009102917221 */ /* 0x000fc40000010000 */
[----:B------:R-:W-:Y:S01]  /*ebb0*/  HMMA.16816.F32.BF16 R36, R4, R8, R36 ;  /* 0x000000080424723c */ /* 0x000fe20000041824 */
[----:B------:R-:W-:-:S07]  /*ebc0*/  FADD.FTZ R135, R0, R135 ;  /* 0x0000008700877221 */ /* 0x000fce0000010000 */
[C---:B------:R-:W-:Y:S01]  /*ebd0*/  HMMA.16816.F32.BF16 R40, R4.reuse, R10, R40 ;  /* 0x0000000a0428723c */ /* 0x040fe20000041828 */
[----:B------:R-:W1:Y:S07]  /*ebe0*/  LDSM.16.MT88.4 R8, [R198+0x4900] ;  /* 0x00490000c608783b */ /* 0x000e6e0000004200 */
[C---:B------:R-:W-:Y:S08]  /*ebf0*/  HMMA.16816.F32.BF16 R52, R4.reuse, R16, R52 ;  /* 0x000000100434723c */ /* 0x040ff00000041834 */
[C---:B------:R-:W-:Y:S01]  /*ec00*/  HMMA.16816.F32.BF16 R56, R4.reuse, R18, R56 ;  /* 0x000000120438723c */ /* 0x040fe20000041838 */
[----:B------:R-:W2:Y:S07]  /*ec10*/  LDSM.16.MT88.4 R16, [R197+0x4900] ;  /* 0x00490000c510783b */ /* 0x000eae0000004200 */
[C---:B------:R-:W-:Y:S08]  /*ec20*/  HMMA.16816.F32.BF16 R128, R4.reuse, R20, R128 ;  /* 0x000000140480723c */ /* 0x040ff00000041880 */
[C---:B------:R-:W-:Y:S01]  /*ec30*/  HMMA.16816.F32.BF16 R124, R4.reuse, R22, R124 ;  /* 0x00000016047c723c */ /* 0x040fe2000004187c */
[----:B------:R-:W3:Y:S07]  /*ec40*/  LDSM.16.MT88.4 R20, [R203+0x4900] ;  /* 0x00490000cb14783b */ /* 0x000eee0000004200 */
[C---:B------:R-:W-:Y:S08]  /*ec50*/  HMMA.16816.F32.BF16 R60, R4.reuse, R12, R60 ;  /* 0x0000000c043c723c */ /* 0x040ff0000004183c */
        /* <DEDUP_REMOVED lines=8> */
[C---:B------:R-:W-:Y:S08]  /*ece0*/  HMMA.16816.F32.BF16 R120, R4.reuse, R136, R120 ;  /* 0x000000880478723c */ /* 0x040ff00000041878 */
[C---:B------:R-:W-:Y:S01]  /*ecf0*/  HMMA.16816.F32.BF16 R116, R4.reuse, R138, R116 ;  /* 0x0000008a0474723c */ /* 0x040fe20000041874 */
[----:B------:R-:W-:Y:S07]  /*ed00*/  LDSM.16.MT88.4 R136, [R197+0x1900] ;  /* 0x00190000c588783b */ /* 0x000fee0000004200 */
        /* <DEDUP_REMOVED lines=9> */
[C---:B---3--:R-:W-:Y:S08]  /*eda0*/  HMMA.16816.F32.BF16 R68, R4.reuse, R20, R68 ;  /* 0x000000140444723c */ /* 0x048ff00000041844 */
[C---:B------:R-:W-:Y:S01]  /*edb0*/  HMMA.16816.F32.BF16 R72, R4.reuse, R22, R72 ;  /* 0x000000160448723c */ /* 0x040fe20000041848 */
[----:B------:R-:W-:Y:S07]  /*edc0*/  LDSM.16.MT88.4 R20, [R203+0x5100] ;  /* 0x00510000cb14783b */ /* 0x000fee0000004200 */
[C---:B------:R-:W-:Y:S08]  /*edd0*/  HMMA.16816.F32.BF16 R92, R4.reuse, R12, R92 ;  /* 0x0000000c045c723c */ /* 0x040ff0000004185c */
[----:B------:R-:W-:Y:S01]  /*ede0*/  HMMA.16816.F32.BF16 R96, R4, R14, R96 ;  /* 0x0000000e0460723c */ /* 0x000fe20000041860 */
[----:B------:R-:W3:Y:S06]  /*edf0*/  LDSM.16.MT88.4 R12, [R203+0x3100] ;  /* 0x00310000cb0c783b */ /* 0x000eec0000004200 */
[----:B------:R-:W-:Y:S01]  /*ee00*/  F2FP.BF16.PACK_AB R4, R159, R154 ;  /* 0x0000009a9f04723e */ /* 0x000fe200000010ff */
[----:B------:R-:W-:Y:S01]  /*ee10*/  FADD.FTZ R154, R154, R145 ;  /* 0x000000919a9a7221 */ /* 0x000fe20000010000 */
[----:B------:R-:W-:-:S02]  /*ee20*/  F2FP.BF16.PACK_AB R6, R161, R156 ;  /* 0x0000009ca106723e */ /* 0x000fc400000010ff */
[----:B------:R-:W-:Y:S01]  /*ee30*/  F2FP.BF16.PACK_AB R5, R165, R160 ;  /* 0x000000a0a505723e */ /* 0x000fe200000010ff */
[----:B------:R-:W-:Y:S01]  /*ee40*/  FADD.FTZ R160, R160, R135 ;  /* 0x00000087a0a07221 */ /* 0x000fe20000010000 */
[----:B----4-:R-:W-:Y:S01]  /*ee50*/  F2FP.BF16.PACK_AB R7, R167, R162 ;  /* 0x000000a2a707723e */ /* 0x010fe200000010ff */
[----:B------:R-:W-:Y:S02]  /*ee60*/  FADD.FTZ R159, R159, R154 ;  /* 0x0000009a9f9f7221 */ /* 0x000fe40000010000 */
[----:B------:R-:W-:Y:S02]  /*ee70*/  FADD.FTZ R165, R165, R160 ;  /* 0x000000a0a5a57221 */ /* 0x000fe40000010000 */
[----:B------:R-:W-:Y:S02]  /*ee80*/  FADD.FTZ R156, R156, R159 ;  /* 0x0000009f9c9c7221 */ /* 0x000fe40000010000 */
[----:B-1----:R-:W-:Y:S01]  /*ee90*/  HMMA.16816.F32.BF16 R128, R4, R8, R128 ;  /* 0x000000080480723c */ /* 0x002fe20000041880 */
[----:B------:R-:W-:-:S02]  /*eea0*/  FADD.FTZ R162, R162, R165 ;  /* 0x000000a5a2a27221 */ /* 0x000fc40000010000 */
[----:B------:R-:W-:Y:S02]  /*eeb0*/  FADD.FTZ R161, R161, R156 ;  /* 0x0000009ca1a17221 */ /* 0x000fe40000010000 */
[----:B------:R-:W-:-:S03]  /*eec0*/  FADD.FTZ R167, R167, R162 ;  /* 0x000000a2a7a77221 */ /* 0x000fc60000010000 */
[C---:B------:R-:W-:Y:S01]  /*eed0*/  HMMA.16816.F32.BF16 R124, R4.reuse, R10, R124 ;  /* 0x0000000a047c723c */ /* 0x040fe2000004187c */
[----:B------:R-:W1:Y:S07]  /*eee0*/  LDSM.16.MT88.4 R8, [R197+0x3100] ;  /* 0x00310000c508783b */ /* 0x000e6e0000004200 */
[C---:B--2---:R-:W-:Y:S08]  /*eef0*/  HMMA.16816.F32.BF16 R120, R4.reuse, R16, R120 ;  /* 0x000000100478723c */ /* 0x044ff00000041878 */
[C---:B------:R-:W-:Y:S01]  /*ef00*/  HMMA.16816.F32.BF16 R116, R4.reuse, R18, R116 ;  /* 0x000000120474723c */ /* 0x040fe20000041874 */
[----:B------:R-:W2:Y:S07]  /*ef10*/  LDSM.16.MT88.4 R16, [R196+0x3100] ;  /* 0x00310000c410783b */ /* 0x000eae0000004200 */
[C---:B---3--:R-:W-:Y:S08]  /*ef20*/  HMMA.16816.F32.BF16 R36, R4.reuse, R12, R36 ;  /* 0x0000000c0424723c */ /* 0x048ff00000041824 */
[C---:B------:R-:W-:Y:S01]  /*ef30*/  HMMA.16816.F32.BF16 R40, R4.reuse, R14, R40 ;  /* 0x0000000e0428723c */ /* 0x040fe20000041828 */
[----:B------:R-:W3:Y:S07]  /*ef40*/  LDSM.16.MT88.4 R12, [R198+0x5100] ;  /* 0x00510000c60c783b */ /* 0x000eee0000004200 */
[C---:B------:R-:W-:Y:S08]  /*ef50*/  HMMA.16816.F32.BF16 R68, R4.reuse, R20, R68 ;  /* 0x000000140444723c */ /* 0x040ff00000041844 */
[C---:B-1----:R-:W-:Y:S08]  /*ef60*/  HMMA.16816.F32.BF16 R52, R4.reuse, R8, R52 ;  /* 0x000000080434723c */ /* 0x042ff00000041834 */
        /* <DEDUP_REMOVED lines=8> */
[C---:B------:R-:W-:Y:S01]  /*eff0*/  HMMA.16816.F32.BF16 R72, R4.reuse, R22, R72 ;  /* 0x000000160448723c */ /* 0x040fe20000041848 */
[----:B------:R-:W-:Y:S07]  /*f000*/  LDSM.16.MT88.4 R20, [R196+0x3900] ;  /* 0x00390000c414783b */ /* 0x000fee0000004200 */
        /* <DEDUP_REMOVED lines=8> */
[----:B------:R-:W4:Y:S07]  /*f090*/  LDSM.16.MT88.4 R32, [R196+0x1900] ;  /* 0x00190000c420783b */ /* 0x000f2e0000004200 */
[C---:B------:R-:W-:Y:S08]  /*f0a0*/  HMMA.16816.F32.BF16 R104, R4.reuse, R28, R104 ;  /* 0x0000001c0468723c */ /* 0x040ff00000041868 */
[C---:B------:R-:W-:Y:S01]  /*f0b0*/  HMMA.16816.F32.BF16 R100, R4.reuse, R30, R100 ;  /* 0x0000001e0464723c */ /* 0x040fe20000041864 */
[----:B------:R-:W1:Y:S07]  /*f0c0*/  LDSM.16.MT88.4 R28, [R198+0x3900] ;  /* 0x00390000c61c783b */ /* 0x000e6e0000004200 */
[C---:B------:R-:W-:Y:S08]  /*f0d0*/  HMMA.16816.F32.BF16 R44, R4.reuse, R24, R44 ;  /* 0x00000018042c723c */ /* 0x040ff0000004182c */
[----:B------:R-:W-:Y:S01]  /*f0e0*/  HMMA.16816.F32.BF16 R48, R4, R26, R48 ;  /* 0x0000001a0430723c */ /* 0x000fe20000041830 */
[----:B------:R-:W2:Y:S06]  /*f0f0*/  LDSM.16.MT88.4 R24, [R197+0x3900] ;  /* 0x00390000c518783b */ /* 0x000eac0000004200 */
[----:B------:R-:W-:Y:S01]  /*f100*/  F2FP.BF16.PACK_AB R4, R169, R168 ;  /* 0x000000a8a904723e */ /* 0x000fe200000010ff */
[----:B------:R-:W-:Y:S01]  /*f110*/  FADD.FTZ R168, R168, R161 ;  /* 0x000000a1a8a87221 */ /* 0x000fe20000010000 */
[----:B------:R-:W-:-:S02]  /*f120*/  F2FP.BF16.PACK_AB R6, R235, R170 ;  /* 0x000000aaeb06723e */ /* 0x000fc400000010ff */
[----:B------:R-:W-:Y:S01]  /*f130*/  F2FP.BF16.PACK_AB R5, R171, R164 ;  /* 0x000000a4ab05723e */ /* 0x000fe200000010ff */
[----:B------:R-:W-:Y:S01]  /*f140*/  FADD.FTZ R164, R164, R167 ;  /* 0x000000a7a4a47221 */ /* 0x000fe20000010000 */
[----:B------:R-:W-:Y:S01]  /*f150*/  F2FP.BF16.PACK_AB R7, R233, R166 ;  /* 0x000000a6e907723e */ /* 0x000fe200000010ff */
[----:B------:R-:W-:Y:S02]  /*f160*/  FADD.FTZ R169, R169, R168 ;  /* 0x000000a8a9a97221 */ /* 0x000fe40000010000 */
[----:B------:R-:W-:Y:S02]  /*f170*/  FADD.FTZ R171, R171, R164 ;  /* 0x000000a4abab7221 */ /* 0x000fe40000010000 */
[----:B------:R-:W-:Y:S02]  /*f180*/  FADD.FTZ R170, R170, R169 ;  /* 0x000000a9aaaa7221 */ /* 0x000fe40000010000 */
[----:B---3--:R-:W-:Y:S01]  /*f190*/  HMMA.16816.F32.BF16 R128, R4, R12, R128 ;  /* 0x0000000c0480723c */ /* 0x008fe20000041880 */
[----:B------:R-:W-:-:S02]  /*f1a0*/  FADD.FTZ R166, R166, R171 ;  /* 0x000000aba6a67221 */ /* 0x000fc40000010000 */
[----:B------:R-:W-:Y:S02]  /*f1b0*/  FADD.FTZ R235, R235, R170 ;  /* 0x000000aaebeb7221 */ /* 0x000fe40000010000 */
[----:B------:R-:W-:-:S03]  /*f1c0*/  FADD.FTZ R233, R233, R166 ;  /* 0x000000a6e9e97221 */ /* 0x000fc60000010000 */
        /* <DEDUP_REMOVED lines=9> */
[C---:B------:R-:W-:Y:S08]  /*f260*/  HMMA.16816.F32.BF16 R116, R4.reuse, R142, R116 ;  /* 0x0000008e0474723c */ /* 0x040ff00000041874 */
[C---:B------:R-:W-:Y:S08]  /*f270*/  HMMA.16816.F32.BF16 R112, R4.reuse, R136, R112 ;  /* 0x000000880470723c */ /* 0x040ff00000041870 */
[C---:B------:R-:W-:Y:S08]  /*f280*/  HMMA.16816.F32.BF16 R108, R4.reuse, R138, R108 ;  /* 0x0000008a046c723c */ /* 0x040ff0000004186c */
[C---:B----4-:R-:W-:Y:S08]  /*f290*/  HMMA.16816.F32.BF16 R104, R4.reuse, R32, R104 ;  /* 0x000000200468723c */ /* 0x050ff00000041868 */
[C---:B------:R-:W-:Y:S08]  /*f2a0*/  HMMA.16816.F32.BF16 R100, R4.reuse, R34, R100 ;  /* 0x000000220464723c */ /* 0x040ff00000041864 */
[C---:B------:R-:W-:Y:S08]  /*f2b0*/  HMMA.16816.F32.BF16 R44, R4.reuse, R28, R44 ;  /* 0x0000001c042c723c */ /* 0x040ff0000004182c */
[C---:B------:R-:W-:Y:S08]  /*f2c0*/  HMMA.16816.F32.BF16 R48, R4.reuse, R30, R48 ;  /* 0x0000001e0430723c */ /* 0x040ff00000041830 */
[C---:B------:R-:W-:Y:S08]  /*f2d0*/  HMMA.16816.F32.BF16 R52, R4.reuse, R24, R52 ;  /* 0x000000180434723c */ /* 0x040ff00000041834 */
[C---:B------:R-:W-:Y:S08]  /*f2e0*/  HMMA.16816.F32.BF16 R56, R4.reuse, R26, R56 ;  /* 0x0000001a0438723c */ /* 0x040ff00000041838 */
[C---:B------:R-:W-:Y:S08]  /*f2f0*/  HMMA.16816.F32.BF16 R60, R4.reuse, R20, R60 ;  /* 0x00000014043c723c */ /* 0x040ff0000004183c */
[C---:B------:R-:W-:Y:S08]  /*f300*/  HMMA.16816.F32.BF16 R64, R4.reuse, R22, R64 ;  /* 0x000000160440723c */ /* 0x040ff00000041840 */
[C---:B---3--:R-:W-:Y:S08]  /*f310*/  HMMA.16816.F32.BF16 R76, R4.reuse, R12, R76 ;  /* 0x0000000c044c723c */ /* 0x048ff0000004184c */
[C---:B------:R-:W-:Y:S08]  /*f320*/  HMMA.16816.F32.BF16 R80, R4.reuse, R14, R80 ;  /* 0x0000000e0450723c */ /* 0x040ff00000041850 */
[C---:B-1----:R-:W-:Y:S08]  /*f330*/  HMMA.16816.F32.BF16 R84, R4.reuse, R8, R84 ;  /* 0x000000080454723c */ /* 0x042ff00000041854 */
[C---:B------:R-:W-:Y:S08]  /*f340*/  HMMA.16816.F32.BF16 R88, R4.reuse, R10, R88 ;  /* 0x0000000a0458723c */ /* 0x040ff00000041858 */
[C---:B--2---:R-:W-:Y:S08]  /*f350*/  HMMA.16816.F32.BF16 R92, R4.reuse, R16, R92 ;  /* 0x00000010045c723c */ /* 0x044ff0000004185c */
[----:B------:R-:W-:Y:S01]  /*f360*/  HMMA.16816.F32.BF16 R96, R4, R18, R96 ;  /* 0x000000120460723c */ /* 0x000fe20000041860 */
[----:B------:R-:W-:Y:S07]  /*f370*/  @!P0 BRA `(.L_x_128) ;  /* 0x00002eb000008947 */ /* 0x000fee0003800000 */
[C---:B------:R-:W-:Y:S01]  /*f380*/  IADD3 RZ, P3, R214.reuse, 0x40, RZ ;  /* 0x00000040d6ff7810 */ /* 0x040fe20007f7e0ff */
[----:B------:R-:W-:Y:S01]  /*f390*/  IMAD.MOV.U32 R224, RZ, RZ, c[0x0][0x1e0] ;  /* 0x00007800ffe07624 */ /* 0x000fe200078e00ff */
[----:B------:R-:W-:Y:S01]  /*f3a0*/  IADD3 RZ, P2, R214, 0x80, RZ ;  /* 0x00000080d6ff7810 */ /* 0x000fe20007f5e0ff */
[----:B------:R-:W-:Y:S01]  /*f3b0*/  IMAD.MOV.U32 R0, RZ, RZ, R3 ;  /* 0x000000ffff007224 */ /* 0x000fe200078e0003 */
[C---:B------:R-:W-:Y:S01]  /*f3c0*/  IADD3 RZ, P1, R216.reuse, 0x40, RZ ;  /* 0x00000040d8ff7810 */ /* 0x040fe20007f3e0ff */
[----:B------:R-:W-:Y:S01]  /*f3d0*/  IMAD.MOV.U32 R135, RZ, RZ, R132 ;  /* 0x000000ffff877224 */ /* 0x000fe200078e0084 */
[----:B------:R-:W-:Y:S01]  /*f3e0*/  IADD3 RZ, P0, R216, 0x80, RZ ;  /* 0x00000080d8ff7810 */ /* 0x000fe20007f1e0ff */
[--C-:B------:R-:W-:Y:S01]  /*f3f0*/  IMAD.X R230, RZ, RZ, R209.reuse, P3 ;  /* 0x000000ffffe67224 */ /* 0x100fe200018e06d1 */
[----:B------:R-:W-:Y:S01]  /*f400*/  LEA.HI.SX32 R231, R133, 0xfffffffe, 0x1a ;  /* 0xfffffffe85e77811 */ /* 0x000fe200078fd2ff */
[----:B------:R-:W-:Y:S01]  /*f410*/  IMAD.X R229, RZ, RZ, R209, P2 ;  /* 0x000000ffffe57224 */ /* 0x000fe200010e06d1 */
[C---:B------:R-:W-:Y:S01]  /*f420*/  IADD3 R195, R204.reuse, 0x800, RZ ;  /* 0x00000800ccc37810 */ /* 0x040fe20007ffe0ff */
[--C-:B------:R-:W-:Y:S01]  /*f430*/  IMAD.X R228, RZ, RZ, R219.reuse, P1 ;  /* 0x000000ffffe47224 */ /* 0x100fe200008e06db */
[C---:B------:R-:W-:Y:S01]  /*f440*/  IADD3 R194, R204.reuse, 0x1000, RZ ;  /* 0x00001000ccc27810 */ /* 0x040fe20007ffe0ff */
[----:B------:R-:W-:Y:S01]  /*f450*/  IMAD.X R227, RZ, RZ, R219, P0 ;  /* 0x000000ffffe37224 */ /* 0x000fe200000e06db */
[C---:B------:R-:W-:Y:S01]  /*f460*/  IADD3 R193, R204.reuse, 0x1800, RZ ;  /* 0x00001800ccc17810 */ /* 0x040fe20007ffe0ff */
[----:B------:R-:W-:Y:S01]  /*f470*/  IMAD.MOV.U32 R226, RZ, RZ, c[0x0][0x208] ;  /* 0x00008200ffe27624 */ /* 0x000fe200078e00ff */
[C---:B------:R-:W-:Y:S01]  /*f480*/  IADD3 R191, R204.reuse, 0x2000, RZ ;  /* 0x00002000ccbf7810 */ /* 0x040fe20007ffe0ff */
[----:B------:R-:W-:Y:S01]  /*f490*/  IMAD.MOV.U32 R225, RZ, RZ, c[0x0][0x20c] ;  /* 0x00008300ffe17624 */ /* 0x000fe200078e00ff */
[----:B------:R-:W-:Y:S01]  /*f4a0*/  IADD3 R190, R204, 0x2800, RZ ;  /* 0x00002800ccbe7810 */ /* 0x000fe20007ffe0ff */
[----:B------:R-:W-:Y:S01]  /*f4b0*/  IMAD.SHL.U32 R224, R224, 0x20, RZ ;  /* 0x00000020e0e07824 */ /* 0x000fe200078e00ff */
[C---:B------:R-:W-:Y:S01]  /*f4c0*/  IADD3 R189, R204.reuse, 0x3000, RZ ;  /* 0x00003000ccbd7810 */ /* 0x040fe20007ffe0ff */
[----:B------:R-:W-:Y:S01]  /*f4d0*/  ULDC.64 UR4, c[0x0][0x118] ;  /* 0x0000460000047ab9 */ /* 0x000fe20000000a00 */
[----:B------:R-:W-:-:S02]  /*f4e0*/  IADD3 R188, R204, 0x3800, RZ ;  /* 0x00003800ccbc7810 */ /* 0x000fc40007ffe0ff */
[C---:B------:R-:W-:Y:S02]  /*f4f0*/  IADD3 R187, R204.reuse, 0x4000, RZ ;  /* 0x00004000ccbb7810 */ /* 0x040fe40007ffe0ff */
[C---:B------:R-:W-:Y:S02]  /*f500*/  IADD3 R186, R204.reuse, 0x4800, RZ ;  /* 0x00004800ccba7810 */ /* 0x040fe40007ffe0ff */
[C---:B------:R-:W-:Y:S02]  /*f510*/  IADD3 R185, R204.reuse, 0x5000, RZ ;  /* 0x00005000ccb97810 */ /* 0x040fe40007ffe0ff */
[----:B------:R-:W-:Y:S02]  /*f520*/  IADD3 R184, R204, 0x5800, RZ ;  /* 0x00005800ccb87810 */ /* 0x000fe40007ffe0ff */
[C---:B------:R-:W-:Y:S02]  /*f530*/  IADD3 R223, R214.reuse, 0x40, RZ ;  /* 0x00000040d6df7810 */ /* 0x040fe40007ffe0ff */
[----:B------:R-:W-:-:S02]  /*f540*/  IADD3 R222, R214, 0x80, RZ ;  /* 0x00000080d6de7810 */ /* 0x000fc40007ffe0ff */
[C---:B------:R-:W-:Y:S02]  /*f550*/  IADD3 R221, R216.reuse, 0x40, RZ ;  /* 0x00000040d8dd7810 */ /* 0x040fe40007ffe0ff */
[----:B------:R-:W-:Y:S02]  /*f560*/  IADD3 R220, R216, 0x80, RZ ;  /* 0x00000080d8dc7810 */ /* 0x000fe40007ffe0ff */
.L_x_129:
[----:B------:R-:W-:Y:S04]  /*f570*/  DEPBAR.LE SB0, 0x0 ;  /* 0x000080000000791a */ /* 0x000fe80000000000 */
[----:B------:R-:W-:Y:S01]  /*f580*/  BAR.SYNC.DEFER_BLOCKING 0x0 ;  /* 0x0000000000007b1d */ /* 0x000fe20000010000 */
[----:B------:R-:W-:Y:S01]  /*f590*/  SHF.R.S32.HI R12, RZ, 0x1f, R231 ;  /* 0x0000001fff0c7819 */ /* 0x000fe200000114e7 */
[C---:B------:R-:W-:Y:S04]  /*f5a0*/  IMAD.WIDE.U32 R2, R231.reuse, c[0x0][0x208], RZ ;  /* 0x00008200e7027a25 */ /* 0x040fe800078e00ff */
[----:B------:R-:W-:Y:S01]  /*f5b0*/  IMAD R12, R12, c[0x0][0x208], RZ ;  /* 0x000082000c0c7a24 */ /* 0x000fe200078e02ff */
[C---:B------:R-:W-:Y:S03]  /*f5c0*/  SHF.L.U32 R5, R2.reuse, 0x6, RZ ;  /* 0x0000000602057819 */ /* 0x040fe600000006ff */
[----:B------:R-:W-:Y:S01]  /*f5d0*/  IMAD R12, R231, c[0x0][0x20c], R12 ;  /* 0x00008300e70c7a24 */ /* 0x000fe200078e020c */
[----:B------:R-:W-:Y:S04]  /*f5e0*/  IADD3 R7, P1, R5, R223, RZ ;  /* 0x000000df05077210 */ /* 0x000fe80007f3e0ff */
[----:B------:R-:W-:Y:S02]  /*f5f0*/  IADD3 R12, R3, R12, RZ ;  /* 0x0000000c030c7210 */ /* 0x000fe40007ffe0ff */
[----:B------:R-:W-:Y:S02]  /*f600*/  IADD3 R3, P3, R5, R214, RZ ;  /* 0x000000d605037210 */ /* 0x000fe40007f7e0ff */
[----:B------:R-:W-:Y:S02]  /*f610*/  SHF.L.U64.HI R12, R2, 0x6, R12 ;  /* 0x00000006020c7819 */ /* 0x000fe4000001020c */
[C---:B------:R-:W-:Y:S02]  /*f620*/  LEA R16, P2, R3.reuse, c[0x0][0x1f8], 0x1 ;  /* 0x00007e0003107a11 */ /* 0x040fe400078408ff */
[C---:B------:R-:W-:Y:S01]  /*f630*/  IADD3.X R2, R12.reuse, R209, RZ, P3, !PT ;  /* 0x000000d10c027210 */ /* 0x040fe20001ffe4ff */
[----:B------:R-:W-:Y:S01]  /*f640*/  LDSM.16.M88.4 R136, [R206+0xc100] ;  /* 0x00c10000ce88783b */ /* 0x000fe20000000200 */
[----:B------:R-:W-:Y:S02]  /*f650*/  IADD3.X R4, R12, R230, RZ, P1, !PT ;  /* 0x000000e60c047210 */ /* 0x000fe40000ffe4ff */
[----:B------:R-:W-:Y:S02]  /*f660*/  LEA.HI.X R17, R3, c[0x0][0x1fc], R2, 0x1, P2 ;  /* 0x00007f0003117a11 */ /* 0x000fe400010f0c02 */
[C---:B------:R-:W-:Y:S02]  /*f670*/  LEA R3, P1, R226.reuse, R5, 0x5 ;  /* 0x00000005e2037211 */ /* 0x040fe400078228ff */
[----:B------:R-:W-:Y:S01]  /*f680*/  LEA R20, P0, R7, c[0x0][0x1f8], 0x1 ;  /* 0x00007e0007147a11 */ /* 0x000fe200078008ff */
[----:B------:R-:W1:Y:S01]  /*f690*/  LDSM.16.M88.4 R140, [R205+0x6100] ;  /* 0x00610000cd8c783b */ /* 0x000e620000000200 */
[----:B------:R-:W-:Y:S02]  /*f6a0*/  IADD3 R8, P4, R3, R223, RZ ;  /* 0x000000df03087210 */ /* 0x000fe40007f9e0ff */
[----:B------:R-:W-:Y:S02]  /*f6b0*/  LEA.HI.X R2, R226, R12, R225, 0x5, P1 ;  /* 0x0000000ce2027211 */ /* 0x000fe400008f2ce1 */
[----:B------:R-:W-:Y:S02]  /*f6c0*/  LEA.HI.X R21, R7, c[0x0][0x1fc], R4, 0x1, P0 ;  /* 0x00007f0007157a11 */ /* 0x000fe400000f0c04 */
[----:B------:R-:W-:Y:S01]  /*f6d0*/  IADD3 R4, P2, R5, R222, RZ ;  /* 0x000000de05047210 */ /* 0x000fe20007f5e0ff */
[----:B------:R-:W2:Y:S01]  /*f6e0*/  LDSM.16.M88.4 R144, [R205+0x6900] ;  /* 0x00690000cd90783b */ /* 0x000ea20000000200 */
[C---:B------:R-:W-:Y:S02]  /*f6f0*/  IADD3 R6, P0, R3.reuse, R214, RZ ;  /* 0x000000d603067210 */ /* 0x040fe40007f1e0ff */
[----:B------:R-:W-:Y:S02]  /*f700*/  IADD3.X R7, R2, R230, RZ, P4, !PT ;  /* 0x000000e602077210 */ /* 0x000fe400027fe4ff */
[----:B------:R-:W-:Y:S02]  /*f710*/  ISETP.NE.AND P4, PT, R212, RZ, PT ;  /* 0x000000ffd400720c */ /* 0x000fe40003f85270 */
[----:B------:R-:W-:Y:S01]  /*f720*/  LEA R24, P5, R4, c[0x0][0x1f8], 0x1 ;  /* 0x00007e0004187a11 */ /* 0x000fe200078a08ff */
[----:B------:R-:W3:Y:S01]  /*f730*/  LDSM.16.M88.4 R148, [R205+0x7100] ;  /* 0x00710000cd94783b */ /* 0x000ee20000000200 */
[----:B------:R-:W-:Y:S02]  /*f740*/  LEA R132, P1, R8, c[0x0][0x1f8], 0x1 ;  /* 0x00007e0008847a11 */ /* 0x000fe400078208ff */
[----:B------:R-:W-:Y:S02]  /*f750*/  IADD3 R10, P3, R3, R222, RZ ;  /* 0x000000de030a7210 */ /* 0x000fe40007f7e0ff */
[----:B------:R-:W-:Y:S02]  /*f760*/  IADD3.X R3, R12, R229, RZ, P2, !PT ;  /* 0x000000e50c037210 */ /* 0x000fe400017fe4ff */
[----:B------:R-:W-:Y:S01]  /*f770*/  LEA R32, P2, R6, c[0x0][0x1f8], 0x1 ;  /* 0x00007e0006207a11 */ /* 0x000fe200078408ff */
[----:B------:R-:W4:Y:S01]  /*f780*/  LDSM.16.M88.4 R152, [R205+0x7900] ;  /* 0x00790000cd98783b */ /* 0x000f220000000200 */
[----:B------:R-:W-:Y:S02]  /*f790*/  IADD3.X R5, R2, R209, RZ, P0, !PT ;  /* 0x000000d102057210 */ /* 0x000fe400007fe4ff */
[----:B------:R-:W-:Y:S02]  /*f7a0*/  LEA.HI.X R25, R4, c[0x0][0x1fc], R3, 0x1, P5 ;  /* 0x00007f0004197a11 */ /* 0x000fe400028f0c03 */
[----:B------:R-:W-:Y:S02]  /*f7b0*/  LEA.HI.X R33, R6, c[0x0][0x1fc], R5, 0x1, P2 ;  /* 0x00007f0006217a11 */ /* 0x000fe400010f0c05 */
[----:B------:R-:W-:Y:S01]  /*f7c0*/  LEA.HI.X R133, R8, c[0x0][0x1fc], R7, 0x1, P1 ;  /* 0x00007f0008857a11 */ /* 0x000fe200008f0c07 */
[----:B------:R-:W-:Y:S01]  /*f7d0*/  LDSM.16.M88.4 R156, [R202+0xc100] ;  /* 0x00c10000ca9c783b */ /* 0x000fe20000000200 */
[----:B------:R-:W-:Y:S02]  /*f7e0*/  ISETP.NE.AND P5, PT, R211, RZ, PT ;  /* 0x000000ffd300720c */ /* 0x000fe40003fa5270 */
[----:B------:R-:W-:Y:S02]  /*f7f0*/  IADD3.X R9, R2, R229, RZ, P3, !PT ;  /* 0x000000e502097210 */ /* 0x000fe40001ffe4ff */
[C---:B------:R-:W-:Y:S01]  /*f800*/  LEA R2, P0, R10.reuse, c[0x0][0x1f8], 0x1 ;  /* 0x00007e000a027a11 */ /* 0x040fe200078008ff */
[C---:B-1----:R-:W-:Y:S02]  /*f810*/  HMMA.16816.F32.BF16 R4, R136.reuse, R140, RZ ;  /* 0x0000008c8804723c */ /* 0x042fe400000418ff */
[----:B------:R-:W1:Y:S01]  /*f820*/  LDSM.16.M88.4 R160, [R204] ;  /* 0x00000000cca0783b */ /* 0x000e620000000200 */
[----:B------:R-:W-:Y:S02]  /*f830*/  LEA.HI.X R3, R10, c[0x0][0x1fc], R9, 0x1, P0 ;  /* 0x00007f000a037a11 */ /* 0x000fe400000f0c09 */
[C---:B------:R-:W-:Y:S02]  /*f840*/  ISETP.GT.AND P0, PT, R231.reuse, RZ, PT ;  /* 0x000000ffe700720c */ /* 0x040fe40003f04270 */
[----:B------:R-:W-:Y:S01]  /*f850*/  IADD3 R231, R231, -0x1, RZ ;  /* 0xffffffffe7e77810 */ /* 0x000fe20007ffe0ff */
[C---:B------:R-:W-:Y:S02]  /*f860*/  HMMA.16816.F32.BF16 R8, R136.reuse, R142, RZ ;  /* 0x0000008e8808723c */ /* 0x040fe400000418ff */
[----:B------:R-:W5:Y:S06]  /*f870*/  LDSM.16.M88.4 R164, [R195] ;  /* 0x00000000c3a4783b */ /* 0x000f6c0000000200 */
[C---:B--2---:R-:W-:Y:S02]  /*f880*/  HMMA.16816.F32.BF16 R12, R136.reuse, R144, RZ ;  /* 0x00000090880c723c */ /* 0x044fe400000418ff */
[----:B------:R-:W2:Y:S08]  /*f890*/  LDSM.16.M88.4 R168, [R194] ;  /* 0x00000000c2a8783b */ /* 0x000eb00000000200 */
[----:B------:R-:W1:Y:S08]  /*f8a0*/  LDSM.16.M88.4 R172, [R193] ;  /* 0x00000000c1ac783b */ /* 0x000e700000000200 */
[----:B------:R-:W-:Y:S01]  /*f8b0*/  @!PT LDS RZ, [RZ] ;  /* 0x00000000fffff984 */ /* 0x000fe20000000800 */
[----:B------:R-:W-:Y:S01]  /*f8c0*/  @!PT LDS RZ, [RZ] ;  /* 0x00000000fffff984 */ /* 0x000fe20000000800 */
[----:B------:R-:W-:Y:S01]  /*f8d0*/  @!PT LDS RZ, [RZ] ;  /* 0x00000000fffff984 */ /* 0x000fe20000000800 */
[----:B------:R2:W-:Y:S08]  /*f8e0*/  LDGSTS.E.BYPASS.LTC128B.128 [R213+0x100], [R16.64], !P6 ;  /* 0x0010000010d57fae */ /* 0x0005f0000f101d44 */
[----:B------:R3:W-:Y:S08]  /*f8f0*/  LDGSTS.E.BYPASS.LTC128B.128 [R213+0x2100], [R20.64], !P4 ;  /* 0x0210000014d57fae */ /* 0x0007f0000e101d44 */
[----:B------:R1:W-:Y:S08]  /*f900*/  LDGSTS.E.BYPASS.LTC128B.128 [R213+0x4100], [R24.64], !P5 ;  /* 0x0410000018d57fae */ /* 0x0003f0000e901d44 */
[----:B------:R4:W-:Y:S01]  /*f910*/  LDGSTS.E.BYPASS.LTC128B.128 [R213+0x1100], [R32.64], !P6 ;  /* 0x0110000020d57fae */ /* 0x0009e2000f101d44 */
[C---:B--2---:R-:W-:Y:S07]  /*f920*/  HMMA.16816.F32.BF16 R16, R136.reuse, R146, RZ ;  /* 0x000000928810723c */ /* 0x044fee00000418ff */
[----:B------:R2:W-:Y:S01]  /*f930*/  LDGSTS.E.BYPASS.LTC128B.128 [R213+0x3100], [R132.64], !P4 ;  /* 0x0310000084d57fae */ /* 0x0005e2000e101d44 */
[C---:B---3--:R-:W-:Y:S07]  /*f940*/  HMMA.16816.F32.BF16 R20, R136.reuse, R148, RZ ;  /* 0x000000948814723c */ /* 0x048fee00000418ff */
[----:B------:R3:W-:Y:S01]  /*f950*/  LDGSTS.E.BYPASS.LTC128B.128 [R213+0x5100], [R2.64], !P5 ;  /* 0x0510000002d57fae */ /* 0x0007e2000e901d44 */
[C---:B-1----:R-:W-:Y:S07]  /*f960*/  HMMA.16816.F32.BF16 R24, R136.reuse, R150, RZ ;  /* 0x000000968818723c */ /* 0x042fee00000418ff */
[----:B------:R-:W-:Y:S01]  /*f970*/  LDSM.16.M88.4 R176, [R201+0xc100] ;  /* 0x00c10000c9b0783b */ /* 0x000fe20000000200 */
[C---:B----4-:R-:W-:Y:S07]  /*f980*/  HMMA.16816.F32.BF16 R28, R136.reuse, R152, RZ ;  /* 0x00000098881c723c */ /* 0x050fee00000418ff */
[----:B------:R-:W0:Y:S01]  /*f990*/  LDGDEPBAR ;  /* 0x00000000000079af */ /* 0x000e220000000000 */
[----:B------:R-:W-:Y:S07]  /*f9a0*/  HMMA.16816.F32.BF16 R32, R136, R154, RZ ;  /* 0x0000009a8820723c */ /* 0x000fee00000418ff */
[----:B------:R-:W1:Y:S01]  /*f9b0*/  LDSM.16.M88.4 R180, [R200+0x6100] ;  /* 0x00610000c8b4783b */ /* 0x000e620000000200 */
[C---:B------:R-:W-:Y:S07]  /*f9c0*/  HMMA.16816.F32.BF16 R4, R156.reuse, R160, R4 ;  /* 0x000000a09c04723c */ /* 0x040fee0000041804 */
[----:B------:R-:W4:Y:S01]  /*f9d0*/  LDSM.16.M88.4 R136, [R200+0x6900] ;  /* 0x00690000c888783b */ /* 0x000f220000000200 */
[C---:B------:R-:W-:Y:S07]  /*f9e0*/  HMMA.16816.F32.BF16 R8, R156.reuse, R162, R8 ;  /* 0x000000a29c08723c */ /* 0x040fee0000041808 */
[----:B------:R-:W1:Y:S01]  /*f9f0*/  LDSM.16.M88.4 R140, [R200+0x7100] ;  /* 0x00710000c88c783b */ /* 0x000e620000000200 */
[C---:B-----5:R-:W-:Y:S07]  /*fa00*/  HMMA.16816.F32.BF16 R12, R156.reuse, R164, R12 ;  /* 0x000000a49c0c723c */ /* 0x060fee000004180c */
[----:B------:R-:W5:Y:S01]  /*fa10*/  LDSM.16.M88.4 R144, [R200+0x7900] ;  /* 0x00790000c890783b */ /* 0x000f620000000200 */
[C---:B------:R-:W-:Y:S07]  /*fa20*/  HMMA.16816.F32.BF16 R16, R156.reuse, R166, R16 ;  /* 0x000000a69c10723c */ /* 0x040fee0000041810 */
[----:B------:R-:W-:Y:S01]  /*fa30*/  LDSM.16.M88.4 R148, [R199+0xc100] ;  /* 0x00c10000c794783b */ /* 0x000fe20000000200 */
[C---:B------:R-:W-:Y:S07]  /*fa40*/  HMMA.16816.F32.BF16 R20, R156.reuse, R168, R20 ;  /* 0x000000a89c14723c */ /* 0x040fee0000041814 */
[----:B------:R-:W2:Y:S01]  /*fa50*/  LDSM.16.M88.4 R152, [R192] ;  /* 0x00000000c098783b */ /* 0x000ea20000000200 */
[C---:B------:R-:W-:Y:S07]  /*fa60*/  HMMA.16816.F32.BF16 R24, R156.reuse, R170, R24 ;  /* 0x000000aa9c18723c */ /* 0x040fee0000041818 */
[----:B------:R-:W-:Y:S01]  /*fa70*/  LDSM.16.M88.4 R160, [R192+0x1000] ;  /* 0x00100000c0a0783b */ /* 0x000fe20000000200 */
[C---:B------:R-:W-:Y:S07]  /*fa80*/  HMMA.16816.F32.BF16 R28, R156.reuse, R172, R28 ;  /* 0x000000ac9c1c723c */ /* 0x040fee000004181c */
[----:B------:R-:W-:Y:S01]  /*fa90*/  LDSM.16.M88.4 R164, [R192+0x1800] ;  /* 0x00180000c0a4783b */ /* 0x000fe20000000200 */
[----:B------:R-:W-:Y:S07]  /*faa0*/  HMMA.16816.F32.BF16 R32, R156, R174, R32 ;  /* 0x000000ae9c20723c */ /* 0x000fee0000041820 */
[----:B------:R-:W2:Y:S01]  /*fab0*/  LDSM.16.M88.4 R156, [R192+0x800] ;  /* 0x00080000c09c783b */ /* 0x000ea20000000200 */
[C---:B-1----:R-:W-:Y:S07]  /*fac0*/  HMMA.16816.F32.BF16 R4, R176.reuse, R180, R4 ;  /* 0x000000b4b004723c */ /* 0x042fee0000041804 */
[----:B------:R-:W-:Y:S01]  /*fad0*/  LDSM.16.M88.4 R168, [R206+0x10100] ;  /* 0x01010000cea8783b */ /* 0x000fe20000000200 */
[C---:B------:R-:W-:Y:S07]  /*fae0*/  HMMA.16816.F32.BF16 R8, R176.reuse, R182, R8 ;  /* 0x000000b6b008723c */ /* 0x040fee0000041808 */
[----:B------:R-:W1:Y:S01]  /*faf0*/  LDSM.16.M88.4 R172, [R205+0x8100] ;  /* 0x00810000cdac783b */ /* 0x000e620000000200 */
[C---:B----4-:R-:W-:Y:S07]  /*fb00*/  HMMA.16816.F32.BF16 R12, R176.reuse, R136, R12 ;  /* 0x00000088b00c723c */ /* 0x050fee000004180c */
[----:B------:R-:W-:Y:S01]  /*fb10*/  LDSM.16.M88.4 R180, [R191] ;  /* 0x00000000bfb4783b */ /* 0x000fe20000000200 */
[C---:B------:R-:W-:Y:S07]  /*fb20*/  HMMA.16816.F32.BF16 R16, R176.reuse, R138, R16 ;  /* 0x0000008ab010723c */ /* 0x040fee0000041810 */
[----:B------:R-:W4:Y:S01]  /*fb30*/  LDSM.16.M88.4 R136, [R205+0x8900] ;  /* 0x00890000cd88783b */ /* 0x000f220000000200 */
[C---:B------:R-:W-:Y:S08]  /*fb40*/  HMMA.16816.F32.BF16 R20, R176.reuse, R140, R20 ;  /* 0x0000008cb014723c */ /* 0x040ff00000041814 */
[C---:B------:R-:W-:Y:S01]  /*fb50*/  HMMA.16816.F32.BF16 R24, R176.reuse, R142, R24 ;  /* 0x0000008eb018723c */ /* 0x040fe20000041818 */
[----:B------:R-:W1:Y:S07]  /*fb60*/  LDSM.16.M88.4 R140, [R205+0x9100] ;  /* 0x00910000cd8c783b */ /* 0x000e6e0000000200 */
[C---:B-----5:R-:W-:Y:S08]  /*fb70*/  HMMA.16816.F32.BF16 R28, R176.reuse, R144, R28 ;  /* 0x00000090b01c723c */ /* 0x060ff0000004181c */
[----:B------:R-:W-:Y:S01]  /*fb80*/  HMMA.16816.F32.BF16 R32, R176, R146, R32 ;  /* 0x00000092b020723c */ /* 0x000fe20000041820 */
[----:B------:R-:W5:Y:S07]  /*fb90*/  LDSM.16.M88.4 R144, [R205+0x9900] ;  /* 0x00990000cd90783b */ /* 0x000f6e0000000200 */
[C---:B--2---:R-:W-:Y:S01]  /*fba0*/  HMMA.16816.F32.BF16 R4, R148.reuse, R152, R4 ;  /* 0x000000989404723c */ /* 0x044fe20000041804 */
[----:B------:R-:W2:Y:S07]  /*fbb0*/  LDSM.16.M88.4 R176, [R202+0x10100] ;  /* 0x01010000cab0783b */ /* 0x000eae0000000200 */
[C---:B------:R-:W-:Y:S01]  /*fbc0*/  HMMA.16816.F32.BF16 R8, R148.reuse, R154, R8 ;  /* 0x0000009a9408723c */ /* 0x040fe20000041808 */
[----:B------:R-:W-:Y:S07]  /*fbd0*/  LDSM.16.M88.4 R152, [R189] ;  /* 0x00000000bd98783b */ /* 0x000fee0000000200 */
[C---:B------:R-:W-:Y:S08]  /*fbe0*/  HMMA.16816.F32.BF16 R12, R148.reuse, R156, R12 ;  /* 0x0000009c940c723c */ /* 0x040ff0000004180c */
[C---:B------:R-:W-:Y:S01]  /*fbf0*/  HMMA.16816.F32.BF16 R16, R148.reuse, R158, R16 ;  /* 0x0000009e9410723c */ /* 0x040fe20000041810 */
[----:B------:R-:W-:Y:S07]  /*fc00*/  LDSM.16.M88.4 R156, [R188] ;  /* 0x00000000bc9c783b */ /* 0x000fee0000000200 */
[C---:B------:R-:W-:Y:S08]  /*fc10*/  HMMA.16816.F32.BF16 R20, R148.reuse, R160, R20 ;  /* 0x000000a09414723c */ /* 0x040ff00000041814 */
[C---:B------:R-:W-:Y:S01]  /*fc20*/  HMMA.16816.F32.BF16 R24, R148.reuse, R162, R24 ;  /* 0x000000a29418723c */ /* 0x040fe20000041818 */
[----:B------:R-:W-:Y:S07]  /*fc30*/  LDSM.16.M88.4 R160, [R201+0x10100] ;  /* 0x01010000c9a0783b */ /* 0x000fee0000000200 */
[C---:B------:R-:W-:Y:S08]  /*fc40*/  HMMA.16816.F32.BF16 R28, R148.reuse, R164, R28 ;  /* 0x000000a4941c723c */ /* 0x040ff0000004181c */
[----:B------:R-:W-:Y:S01]  /*fc50*/  HMMA.16816.F32.BF16 R32, R148, R166, R32 ;  /* 0x000000a69420723c */ /* 0x000fe20000041820 */
[----:B------:R-:W2:Y:S07]  /*fc60*/  LDSM.16.M88.4 R148, [R190] ;  /* 0x00000000be94783b */ /* 0x000eae0000000200 */
[C---:B-1----:R-:W-:Y:S01]  /*fc70*/  HMMA.16816.F32.BF16 R4, R168.reuse, R172, R4 ;  /* 0x000000aca804723c */ /* 0x042fe20000041804 */
[----:B------:R-:W1:Y:S07]  /*fc80*/  LDSM.16.M88.4 R164, [R200+0x8100] ;  /* 0x00810000c8a4783b */ /* 0x000e6e0000000200 */
[C---:B------:R-:W-:Y:S01]  /*fc90*/  HMMA.16816.F32.BF16 R8, R168.reuse, R174, R8 ;  /* 0x000000aea808723c */ /* 0x040fe20000041808 */
[----:B------:R-:W-:Y:S07]  /*fca0*/  LDSM.16.M88.4 R172, [R192+0x2000] ;  /* 0x00200000c0ac783b */ /* 0x000fee0000000200 */
[C---:B----4-:R-:W-:Y:S08]  /*fcb0*/  HMMA.16816.F32.BF16 R12, R168.reuse, R136, R12 ;  /* 0x00000088a80c723c */ /* 0x050ff0000004180c */
[C---:B------:R-:W-:Y:S01]  /*fcc0*/  HMMA.16816.F32.BF16 R16, R168.reuse, R138, R16 ;  /* 0x0000008aa810723c */ /* 0x040fe20000041810 */
[----:B------:R-:W4:Y:S07]  /*fcd0*/  LDSM.16.M88.4 R136, [R200+0x8900] ;  /* 0x00890000c888783b */ /* 0x000f2e0000000200 */
        /* <DEDUP_REMOVED lines=9> */
[----:B------:R-:W-:Y:S07]  /*fd70*/  LDSM.16.M88.4 R180, [R205+0xa100] ;  /* 0x00a10000cdb4783b */ /* 0x000fee0000000200 */
[C---:B------:R-:W-:Y:S08]  /*fd80*/  HMMA.16816.F32.BF16 R12, R176.reuse, R148, R12 ;  /* 0x00000094b00c723c */ /* 0x040ff0000004180c */
[C---:B------:R-:W-:Y:S01]  /*fd90*/  HMMA.16816.F32.BF16 R16, R176.reuse, R150, R16 ;  /* 0x00000096b010723c */ /* 0x040fe20000041810 */
[----:B------:R-:W2:Y:S07]  /*fda0*/  LDSM.16.M88.4 R148, [R192+0x2800] ;  /* 0x00280000c094783b */ /* 0x000eae0000000200 */
[C---:B------:R-:W-:Y:S08]  /*fdb0*/  HMMA.16816.F32.BF16 R20, R176.reuse, R152, R20 ;  /* 0x00000098b014723c */ /* 0x040ff00000041814 */
[C---:B------:R-:W-:Y:S01]  /*fdc0*/  HMMA.16816.F32.BF16 R24, R176.reuse, R154, R24 ;  /* 0x0000009ab018723c */ /* 0x040fe20000041818 */
[----:B------:R-:W2:Y:S07]  /*fdd0*/  LDSM.16.M88.4 R152, [R192+0x3000] ;  /* 0x00300000c098783b */ /* 0x000eae0000000200 */
[C---:B------:R-:W-:Y:S08]  /*fde0*/  HMMA.16816.F32.BF16 R28, R176.reuse, R156, R28 ;  /* 0x0000009cb01c723c */ /* 0x040ff0000004181c */
[----:B------:R-:W-:Y:S01]  /*fdf0*/  HMMA.16816.F32.BF16 R32, R176, R158, R32 ;  /* 0x0000009eb020723c */ /* 0x000fe20000041820 */
[----:B------:R-:W2:Y:S07]  /*fe00*/  LDSM.16.M88.4 R156, [R192+0x3800] ;  /* 0x00380000c09c783b */ /* 0x000eae0000000200 */
[C---:B-1----:R-:W-:Y:S01]  /*fe10*/  HMMA.16816.F32.BF16 R4, R160.reuse, R164, R4 ;  /* 0x000000a4a004723c */ /* 0x042fe20000041804 */
[----:B------:R-:W1:Y:S07]  /*fe20*/  LDSM.16.M88.4 R176, [R206+0x14100] ;  /* 0x01410000ceb0783b */ /* 0x000e6e0000000200 */
[C---:B------:R-:W-:Y:S01]  /*fe30*/  HMMA.16816.F32.BF16 R8, R160.reuse, R166, R8 ;  /* 0x000000a6a008723c */ /* 0x040fe20000041808 */
[----:B------:R-:W-:Y:S07]  /*fe40*/  LDSM.16.M88.4 R164, [R187] ;  /* 0x00000000bba4783b */ /* 0x000fee0000000200 */
        /* <DEDUP_REMOVED lines=15> */
[----:B------:R-:W2:Y:S07]  /*ff40*/  LDSM.16.M88.4 R148, [R186] ;  /* 0x00000000ba94783b */ /* 0x000eae0000000200 */
[C---:B------:R-:W-:Y:S08]  /*ff50*/  HMMA.16816.F32.BF16 R20, R168.reuse, R152, R20 ;  /* 0x00000098a814723c */ /* 0x040ff00000041814 */
[C---:B------:R-:W-:Y:S01]  /*ff60*/  HMMA.16816.F32.BF16 R24, R168.reuse, R154, R24 ;  /* 0x0000009aa818723c */ /* 0x040fe20000041818 */
[----:B------:R-:W2:Y:S07]  /*ff70*/  LDSM.16.M88.4 R152, [R185] ;  /* 0x00000000b998783b */ /* 0x000eae0000000200 */
        /* <DEDUP_REMOVED lines=18> */
[C---:B------:R-:W-:Y:S08]  /*100a0*/  HMMA.16816.F32.BF16 R8, R160.reuse, R166, R8 ;  /* 0x000000a6a008723c */ /* 0x040ff00000041808 */
[C---:B------:R-:W-:Y:S08]  /*100b0*/  HMMA.16816.F32.BF16 R12, R160.reuse, R148, R12 ;  /* 0x00000094a00c723c */ /* 0x040ff0000004180c */
[C---:B------:R-:W-:Y:S08]  /*100c0*/  HMMA.16816.F32.BF16 R16, R160.reuse, R150, R16 ;  /* 0x00000096a010723c */ /* 0x040ff00000041810 */
[C---:B------:R-:W-:Y:S08]  /*100d0*/  HMMA.16816.F32.BF16 R20, R160.reuse, R152, R20 ;  /* 0x00000098a014723c */ /* 0x040ff00000041814 */
[C---:B------:R-:W-:Y:S08]  /*100e0*/  HMMA.16816.F32.BF16 R24, R160.reuse, R154, R24 ;  /* 0x0000009aa018723c */ /* 0x040ff00000041818 */
[C---:B------:R-:W-:Y:S08]  /*100f0*/  HMMA.16816.F32.BF16 R28, R160.reuse, R156, R28 ;  /* 0x0000009ca01c723c */ /* 0x040ff0000004181c */
[----:B------:R-:W-:Y:S08]  /*10100*/  HMMA.16816.F32.BF16 R32, R160, R158, R32 ;  /* 0x0000009ea020723c */ /* 0x000ff00000041820 */
[C---:B-1----:R-:W-:Y:S08]  /*10110*/  HMMA.16816.F32.BF16 R4, R168.reuse, R172, R4 ;  /* 0x000000aca804723c */ /* 0x042ff00000041804 */
[C---:B------:R-:W-:Y:S08]  /*10120*/  HMMA.16816.F32.BF16 R8, R168.reuse, R174, R8 ;  /* 0x000000aea808723c */ /* 0x040ff00000041808 */
[C---:B----4-:R-:W-:Y:S08]  /*10130*/  HMMA.16816.F32.BF16 R12, R168.reuse, R136, R12 ;  /* 0x00000088a80c723c */ /* 0x050ff0000004180c */
[C---:B------:R-:W-:Y:S01]  /*10140*/  HMMA.16816.F32.BF16 R16, R168.reuse, R138, R16 ;  /* 0x0000008aa810723c */ /* 0x040fe20000041810 */
[----:B------:R-:W1:Y:S07]  /*10150*/  LDSM.16.M88.4 R136, [R192+0x4800] ;  /* 0x00480000c088783b */ /* 0x000e6e0000000200 */
[C---:B------:R-:W-:Y:S08]  /*10160*/  HMMA.16816.F32.BF16 R20, R168.reuse, R140, R20 ;  /* 0x0000008ca814723c */ /* 0x040ff00000041814 */
[C---:B------:R-:W-:Y:S08]  /*10170*/  HMMA.16816.F32.BF16 R24, R168.reuse, R142, R24 ;  /* 0x0000008ea818723c */ /* 0x040ff00000041818 */
[C---:B-----5:R-:W-:Y:S08]  /*10180*/  HMMA.16816.F32.BF16 R28, R168.reuse, R144, R28 ;  /* 0x00000090a81c723c */ /* 0x060ff0000004181c */
[----:B------:R-:W-:Y:S08]  /*10190*/  HMMA.16816.F32.BF16 R32, R168, R146, R32 ;  /* 0x00000092a820723c */ /* 0x000ff00000041820 */
[C---:B--2---:R-:W-:Y:S08]  /*101a0*/  HMMA.16816.F32.BF16 R4, R176.reuse, R180, R4 ;  /* 0x000000b4b004723c */ /* 0x044ff00000041804 */
[C---:B------:R-:W-:Y:S08]  /*101b0*/  HMMA.16816.F32.BF16 R8, R176.reuse, R182, R8 ;  /* 0x000000b6b008723c */ /* 0x040ff00000041808 */
[C---:B-1----:R-:W-:Y:S08]  /*101c0*/  HMMA.16816.F32.BF16 R12, R176.reuse, R136, R12 ;  /* 0x00000088b00c723c */ /* 0x042ff0000004180c */
[C---:B------:R-:W-:Y:S04]  /*101d0*/  HMMA.16816.F32.BF16 R16, R176.reuse, R138, R16 ;  /* 0x0000008ab010723c */ /* 0x040fe80000041810 */
[----:B------:R-:W-:Y:S02]  /*101e0*/  FMUL.FTZ R166, R4, c[0x0][0x320] ;  /* 0x0000c80004a67a20 */ /* 0x000fe40000410000 */
[----:B------:R-:W-:Y:S02]  /*101f0*/  FMUL.FTZ R161, R5, c[0x0][0x320] ;  /* 0x0000c80005a17a20 */ /* 0x000fe40000410000 */
[----:B------:R-:W-:Y:S02]  /*10200*/  FMUL.FTZ R9, R9, c[0x0][0x320] ;  /* 0x0000c80009097a20 */ /* 0x000fe40000410000 */
[----:B------:R-:W3:Y:S02]  /*10210*/  MUFU.TANH R166, R166 ;  /* 0x000000a600a67308 */ /* 0x000ee40000002400 */
[----:B------:R-:W-:Y:S02]  /*10220*/  FMUL.FTZ R10, R10, c[0x0][0x320] ;  /* 0x0000c8000a0a7a20 */ /* 0x000fe40000410000 */
[----:B------:R-:W-:Y:S02]  /*10230*/  FMUL.FTZ R11, R11, c[0x0][0x320] ;  /* 0x0000c8000b0b7a20 */ /* 0x000fe40000410000 */
[----:B------:R-:W-:Y:S02]  /*10240*/  FMUL.FTZ R165, R6, c[0x0][0x320] ;  /* 0x0000c80006a57a20 */ /* 0x000fe40000410000 */
[----:B------:R-:W-:Y:S02]  /*10250*/  FMUL.FTZ R164, R7, c[0x0][0x320] ;  /* 0x0000c80007a47a20 */ /* 0x000fe40000410000 */
[----:B------:R-:W-:Y:S01]  /*10260*/  MUFU.TANH R247, R9 ;  /* 0x0000000900f77308 */ /* 0x000fe20000002400 */
[----:B------:R-:W1:Y:S01]  /*10270*/  LDSM.16.M88.4 R4, [R192+0x5000] ;  /* 0x00500000c004783b */ /* 0x000e620000000200 */
[----:B------:R-:W-:Y:S02]  /*10280*/  FMUL.FTZ R167, R8, c[0x0][0x320] ;  /* 0x0000c80008a77a20 */ /* 0x000fe40000410000 */
[----:B------:R-:W-:Y:S02]  /*10290*/  FMUL.FTZ R171, R12, c[0x0][0x320] ;  /* 0x0000c8000cab7a20 */ /* 0x000fe40000410000 */
[----:B------:R-:W-:Y:S02]  /*102a0*/  FMUL.FTZ R14, R14, c[0x0][0x320] ;  /* 0x0000c8000e0e7a20 */ /* 0x000fe40000410000 */
[----:B------:R-:W-:Y:S02]  /*102b0*/  FMUL.FTZ R15, R15, c[0x0][0x320] ;  /* 0x0000c8000f0f7a20 */ /* 0x000fe40000410000 */
[----:B------:R-:W-:Y:S01]  /*102c0*/  MUFU.TANH R246, R10 ;  /* 0x0000000a00f67308 */ /* 0x000fe20000002400 */
[----:B------:R-:W-:Y:S02]  /*102d0*/  FMUL.FTZ R16, R16, c[0x0][0x320] ;  /* 0x0000c80010107a20 */ /* 0x000fe40000410000 */
[----:B------:R-:W-:Y:S01]  /*102e0*/  FMUL.FTZ R13, R13, c[0x0][0x320] ;  /* 0x0000c8000d0d7a20 */ /* 0x000fe20000410000 */
[----:B---3--:R-:W-:Y:S01]  /*102f0*/  FMNMX.FTZ R2, R166, R135, !PT ;  /* 0x00000087a6027209 */ /* 0x008fe20007810000 */
[----:B------:R-:W-:Y:S02]  /*10300*/  FMUL.FTZ R17, R17, c[0x0][0x320] ;  /* 0x0000c80011117a20 */ /* 0x000fe40000410000 */
[----:B------:R-:W-:Y:S02]  /*10310*/  FMUL.FTZ R18, R18, c[0x0][0x320] ;  /* 0x0000c80012127a20 */ /* 0x000fe40000410000 */
[----:B------:R-:W-:Y:S01]  /*10320*/  FMUL.FTZ R19, R19, c[0x0][0x320] ;  /* 0x0000c80013137a20 */ /* 0x000fe20000410000 */
[----:B------:R2:W-:Y:S10]  /*10330*/  MUFU.TANH R244, R11 ;  /* 0x0000000b00f47308 */ /* 0x0005f40000002400 */
[----:B------:R-:W-:Y:S10]  /*10340*/  MUFU.TANH R242, R14 ;  /* 0x0000000e00f27308 */ /* 0x000ff40000002400 */
[----:B------:R-:W-:Y:S01]  /*10350*/  MUFU.TANH R180, R15 ;  /* 0x0000000f00b47308 */ /* 0x000fe20000002400 */
[C---:B-1----:R-:W-:Y:S01]  /*10360*/  HMMA.16816.F32.BF16 R20, R176.reuse, R4, R20 ;  /* 0x00000004b014723c */ /* 0x042fe20000041814 */
[----:B--2---:R-:W1:Y:S01]  /*10370*/  LDSM.16.M88.4 R8, [R192+0x5800] ;  /* 0x00580000c008783b */ /* 0x004e620000000200 */
[----:B------:R-:W-:Y:S06]  /*10380*/  DEPBAR.LE SB0, 0x0 ;  /* 0x000080000000791a */ /* 0x000fec0000000000 */
[C---:B------:R-:W-:Y:S01]  /*10390*/  HMMA.16816.F32.BF16 R24, R176.reuse, R6, R24 ;  /* 0x00000006b018723c */ /* 0x040fe20000041818 */
[----:B------:R-:W2:Y:S01]  /*103a0*/  MUFU.TANH R161, R161 ;  /* 0x000000a100a17308 */ /* 0x000ea20000002400 */
[----:B------:R-:W-:Y:S11]  /*103b0*/  BAR.SYNC.DEFER_BLOCKING 0x0 ;  /* 0x0000000000007b1d */ /* 0x000ff60000010000 */
[----:B------:R-:W-:Y:S03]  /*103c0*/  @!UPT UIADD3 URZ, URZ, URZ, URZ ;  /* 0x0000003f3f3ff290 */ /* 0x000fe6000fffe03f */
[----:B------:R-:W-:Y:S02]  /*103d0*/  FMUL.FTZ R20, R20, c[0x0][0x320] ;  /* 0x0000c80014147a20 */ /* 0x000fe40000410000 */
[----:B------:R-:W-:Y:S02]  /*103e0*/  FMUL.FTZ R21, R21, c[0x0][0x320] ;  /* 0x0000c80015157a20 */ /* 0x000fe40000410000 */
[----:B------:R-:W-:Y:S02]  /*103f0*/  FMUL.FTZ R22, R22, c[0x0][0x320] ;  /* 0x0000c80016167a20 */ /* 0x000fe40000410000 */
[----:B------:R-:W-:Y:S02]  /*10400*/  FMUL.FTZ R23, R23, c[0x0][0x320] ;  /* 0x0000c80017177a20 */ /* 0x000fe40000410000 */
[----:B------:R-:W-:Y:S01]  /*10410*/  FMUL.FTZ R24, R24, c[0x0][0x320] ;  /* 0x0000c80018187a20 */ /* 0x000fe20000410000 */
[----:B--2---:R-:W-:Y:S01]  /*10420*/  FMNMX.FTZ R2, R161, R2, !PT ;  /* 0x00000002a1027209 */ /* 0x004fe20007810000 */
[----:B------:R-:W-:Y:S01]  /*10430*/  FMUL.FTZ R25, R25, c[0x0][0x320] ;  /* 0x0000c80019197a20 */ /* 0x000fe20000410000 */
[----:B------:R-:W2:Y:S01]  /*10440*/  MUFU.TANH R165, R165 ;  /* 0x000000a500a57308 */ /* 0x000ea20000002400 */
[----:B------:R-:W-:Y:S02]  /*10450*/  FMUL.FTZ R26, R26, c[0x0][0x320] ;  /* 0x0000c8001a1a7a20 */ /* 0x000fe40000410000 */
[----:B------:R-:W-:Y:S01]  /*10460*/  FMUL.FTZ R27, R27, c[0x0][0x320] ;  /* 0x0000c8001b1b7a20 */ /* 0x000fe20000410000 */
[C---:B-1----:R-:W-:Y:S06]  /*10470*/  HMMA.16816.F32.BF16 R28, R176.reuse, R8, R28 ;  /* 0x00000008b01c723c */ /* 0x042fec000004181c */
[----:B------:R-:W1:Y:S02]  /*10480*/  MUFU.TANH R167, R167 ;  /* 0x000000a700a77308 */ /* 0x000e640000002400 */
[----:B------:R-:W-:Y:S08]  /*10490*/  HMMA.16816.F32.BF16 R32, R176, R10, R32 ;  /* 0x0000000ab020723c */ /* 0x000ff00000041820 */
[----:B------:R-:W3:Y:S01]  /*104a0*/  MUFU.TANH R164, R164 ;  /* 0x000000a400a47308 */ /* 0x000ee20000002400 */
[----:B--2---:R-:W-:Y:S09]  /*104b0*/  FMNMX.FTZ R3, R165, R0, !PT ;  /* 0x00000000a5037209 */ /* 0x004ff20007810000 */
[----:B------:R-:W2:Y:S01]  /*104c0*/  MUFU.TANH R171, R171 ;  /* 0x000000ab00ab7308 */ /* 0x000ea20000002400 */
[----:B------:R-:W-:Y:S01]  /*104d0*/  FMUL.FTZ R28, R28, c[0x0][0x320] ;  /* 0x0000c8001c1c7a20 */ /* 0x000fe20000410000 */
[----:B-1----:R-:W-:Y:S01]  /*104e0*/  FMNMX.FTZ R2, R167, R2, !PT ;  /* 0x00000002a7027209 */ /* 0x002fe20007810000 */
[----:B------:R-:W-:Y:S02]  /*104f0*/  FMUL.FTZ R29, R29, c[0x0][0x320] ;  /* 0x0000c8001d1d7a20 */ /* 0x000fe40000410000 */
[----:B------:R-:W-:Y:S01]  /*10500*/  FMUL.FTZ R30, R30, c[0x0][0x320] ;  /* 0x0000c8001e1e7a20 */ /* 0x000fe20000410000 */
[----:B------:R-:W-:Y:S01]  /*10510*/  FMNMX.FTZ R2, R247, R2, !PT ;  /* 0x00000002f7027209 */ /* 0x000fe20007810000 */
[----:B------:R-:W-:Y:S03]  /*10520*/  FMUL.FTZ R31, R31, c[0x0][0x320] ;  /* 0x0000c8001f1f7a20 */ /* 0x000fe60000410000 */
[----:B------:R-:W1:Y:S01]  /*10530*/  MUFU.TANH R245, R13 ;  /* 0x0000000d00f57308 */ /* 0x000e620000002400 */
[----:B------:R-:W-:Y:S02]  /*10540*/  FMUL.FTZ R32, R32, c[0x0][0x320] ;  /* 0x0000c80020207a20 */ /* 0x000fe40000410000 */
[----:B------:R-:W-:Y:S01]  /*10550*/  FMUL.FTZ R33, R33, c[0x0][0x320] ;  /* 0x0000c80021217a20 */ /* 0x000fe20000410000 */
[----:B---3--:R-:W-:Y:S01]  /*10560*/  FMNMX.FTZ R3, R164, R3, !PT ;  /* 0x00000003a4037209 */ /* 0x008fe20007810000 */
[----:B------:R-:W-:Y:S02]  /*10570*/  FMUL.FTZ R34, R34, c[0x0][0x320] ;  /* 0x0000c80022227a20 */ /* 0x000fe40000410000 */
[----:B------:R-:W-:Y:S01]  /*10580*/  FMUL.FTZ R35, R35, c[0x0][0x320] ;  /* 0x0000c80023237a20 */ /* 0x000fe20000410000 */
[----:B------:R-:W-:Y:S02]  /*10590*/  FMNMX.FTZ R3, R246, R3, !PT ;  /* 0x00000003f6037209 */ /* 0x000fe40007810000 */
[----:B------:R-:W3:Y:S02]  /*105a0*/  MUFU.TANH R243, R16 ;  /* 0x0000001000f37308 */ /* 0x000ee40000002400 */
[----:B------:R-:W-:Y:S02]  /*105b0*/  FMNMX.FTZ R3, R244, R3, !PT ;  /* 0x00000003f4037209 */ /* 0x000fe40007810000 */
[----:B--2---:R-:W-:Y:S02]  /*105c0*/  FMNMX.FTZ R2, R171, R2, !PT ;  /* 0x00000002ab027209 */ /* 0x004fe40007810000 */
[----:B------:R-:W-:Y:S04]  /*105d0*/  FMNMX.FTZ R3, R242, R3, !PT ;  /* 0x00000003f2037209 */ /* 0x000fe80007810000 */
[----:B------:R-:W2:Y:S01]  /*105e0*/  MUFU.TANH R181, R17 ;  /* 0x0000001100b57308 */ /* 0x000ea20000002400 */
[----:B------:R-:W-:Y:S02]  /*105f0*/  FMNMX.FTZ R3, R180, R3, !PT ;  /* 0x00000003b4037209 */ /* 0x000fe40007810000 */
[----:B-1----:R-:W-:Y:S07]  /*10600*/  FMNMX.FTZ R2, R245, R2, !PT ;  /* 0x00000002f5027209 */ /* 0x002fee0007810000 */
[----:B------:R-:W1:Y:S01]  /*10610*/  MUFU.TANH R240, R18 ;  /* 0x0000001200f07308 */ /* 0x000e620000002400 */
[----:B---3--:R-:W-:Y:S09]  /*10620*/  FMNMX.FTZ R2, R243, R2, !PT ;  /* 0x00000002f3027209 */ /* 0x008ff20007810000 */
[----:B------:R-:W3:Y:S01]  /*10630*/  MUFU.TANH R239, R20 ;  /* 0x0000001400ef7308 */ /* 0x000ee20000002400 */
[----:B--2---:R-:W-:Y:S09]  /*10640*/  FMNMX.FTZ R2, R181, R2, !PT ;  /* 0x00000002b5027209 */ /* 0x004ff20007810000 */
[----:B------:R-:W2:Y:S01]  /*10650*/  MUFU.TANH R182, R19 ;  /* 0x0000001300b67308 */ /* 0x000ea20000002400 */
[----:B-1----:R-:W-:Y:S09]  /*10660*/  FMNMX.FTZ R3, R240, R3, !PT ;  /* 0x00000003f0037209 */ /* 0x002ff20007810000 */
        /* <DEDUP_REMOVED lines=25> */
[----:B---3--:R-:W-:Y:S01]  /*10800*/  FMNMX.FTZ R2, R172, R9, !PT ;  /* 0x00000009ac027209 */ /* 0x008fe20007810000 */
[----:B------:R-:W-:Y:S08]  /*10810*/  @P0 IMAD.WIDE.U32 R8, R231, c[0x0][0x1e0], RZ ;  /* 0x00007800e7080a25 */ /* 0x000ff000078e00ff */
[----:B------:R-:W3:Y:S01]  /*10820*/  MUFU.TANH R134, R34 ;  /* 0x0000002200867308 */ /* 0x000ee20000002400 */
[----:B--2---:R-:W-:Y:S09]  /*10830*/  FMNMX.FTZ R3, R160, R3, !PT ;  /* 0x00000003a0037209 */ /* 0x004ff20007810000 */
[----:B------:R-:W2:Y:S01]  /*10840*/  MUFU.TANH R133, R35 ;  /* 0x0000002300857308 */ /* 0x000ea20000002400 */
[----:B-1----:R-:W-:Y:S02]  /*10850*/  FMNMX.FTZ R6, R163, R2, !PT ;  /* 0x00000002a3067209 */ /* 0x002fe40007810000 */
[----:B---3--:R-:W-:Y:S03]  /*10860*/  FMNMX.FTZ R2, R134, R3, !PT ;  /* 0x0000000386027209 */ /* 0x008fe60007810000 */
[----:B------:R-:W1:Y:S01]  /*10870*/  SHFL.BFLY PT, R3, R6, 0x2, 0x1f ;  /* 0x0c401f0006037f89 */ /* 0x000e6200000e0000 */
[----:B--2---:R-:W-:Y:S07]  /*10880*/  FMNMX.FTZ R5, R133, R2, !PT ;  /* 0x0000000285057209 */ /* 0x004fee0007810000 */
[----:B------:R-:W2:Y:S01]  /*10890*/  SHFL.BFLY PT, R2, R5, 0x2, 0x1f ;  /* 0x0c401f0005027f89 */ /* 0x000ea200000e0000 */
[----:B-1----:R-:W-:Y:S07]  /*108a0*/  FMNMX.FTZ R7, R6, R3, !PT ;  /* 0x0000000306077209 */ /* 0x002fee0007810000 */
[----:B------:R-:W1:Y:S01]  /*108b0*/  SHFL.BFLY PT, R132, R7, 0x1, 0x1f ;  /* 0x0c201f0007847f89 */ /* 0x000e6200000e0000 */
[----:B--2---:R-:W-:Y:S07]  /*108c0*/  FMNMX.FTZ R4, R5, R2, !PT ;  /* 0x0000000205047209 */ /* 0x004fee0007810000 */
[----:B------:R-:W2:Y:S01]  /*108d0*/  SHFL.BFLY PT, R3, R4, 0x1, 0x1f ;  /* 0x0c201f0004037f89 */ /* 0x000ea200000e0000 */
[----:B-1----:R-:W-:Y:S02]  /*108e0*/  FMNMX.FTZ R132, R7, R132, !PT ;  /* 0x0000008407847209 */ /* 0x002fe40007810000 */
[----:B------:R-:W-:Y:S03]  /*108f0*/  @P0 SHF.R.S32.HI R7, RZ, 0x1f, R231 ;  /* 0x0000001fff070819 */ /* 0x000fe600000114e7 */
[C---:B------:R-:W-:Y:S02]  /*10900*/  FADD.FTZ R2, -R132.reuse, R135 ;  /* 0x0000008784027221 */ /* 0x040fe40000010100 */
[----:B------:R-:W-:Y:S02]  /*10910*/  FMUL.FTZ R174, R132, c[0x0][0x2d0] ;  /* 0x0000b40084ae7a20 */ /* 0x000fe40000410000 */
[----:B------:R-:W-:Y:S02]  /*10920*/  FMUL.FTZ R6, R2, c[0x0][0x2d0] ;  /* 0x0000b40002067a20 */ /* 0x000fe40000410000 */
[--C-:B------:R-:W-:Y:S02]  /*10930*/  FFMA.FTZ R169, R161, c[0x0][0x2d0], -R174.reuse ;  /* 0x0000b400a1a97a23 */ /* 0x100fe400000108ae */
[----:B------:R1:W3:Y:S01]  /*10940*/  MUFU.EX2 R2, R6 ;  /* 0x0000000600027308 */ /* 0x0002e20000000800 */
[----:B--2---:R-:W-:Y:S01]  /*10950*/  FMNMX.FTZ R3, R4, R3, !PT ;  /* 0x0000000304037209 */ /* 0x004fe20007810000 */
[--C-:B------:R-:W-:Y:S02]  /*10960*/  FFMA.FTZ R170, R166, c[0x0][0x2d0], -R174.reuse ;  /* 0x0000b400a6aa7a23 */ /* 0x100fe400000108ae */
[----:B------:R-:W-:Y:S02]  /*10970*/  FFMA.FTZ R168, R167, c[0x0][0x2d0], -R174 ;  /* 0x0000b400a7a87a23 */ /* 0x000fe400000108ae */
[C---:B------:R-:W-:Y:S02]  /*10980*/  FADD.FTZ R5, -R3.reuse, R0 ;  /* 0x0000000003057221 */ /* 0x040fe40000010100 */
[----:B------:R-:W-:Y:S02]  /*10990*/  FMUL.FTZ R161, R3, c[0x0][0x2d0] ;  /* 0x0000b40003a17a20 */ /* 0x000fe40000410000 */
[----:B------:R-:W-:Y:S01]  /*109a0*/  FMUL.FTZ R0, R5, c[0x0][0x2d0] ;  /* 0x0000b40005007a20 */ /* 0x000fe20000410000 */
[----:B------:R-:W-:Y:S01]  /*109b0*/  MUFU.EX2 R170, R170 ;  /* 0x000000aa00aa7308 */ /* 0x000fe20000000800 */
[----:B------:R-:W-:Y:S01]  /*109c0*/  @P0 IMAD R5, R7, c[0x0][0x1e0], RZ ;  /* 0x0000780007050a24 */ /* 0x000fe200078e02ff */
[----:B------:R-:W-:Y:S01]  /*109d0*/  @P0 SHF.L.U32 R7, R8, 0x6, RZ ;  /* 0x0000000608070819 */ /* 0x000fe200000006ff */
[----:B------:R-:W-:Y:S02]  /*109e0*/  FFMA.FTZ R167, R247, c[0x0][0x2d0], -R174 ;  /* 0x0000b400f7a77a23 */ /* 0x000fe400000108ae */
[----:B------:R-:W-:Y:S01]  /*109f0*/  @P0 IMAD R5, R231, c[0x0][0x1e4], R5 ;  /* 0x00007900e7050a24 */ /* 0x000fe200078e0205 */
[----:B------:R-:W-:Y:S01]  /*10a00*/  @P0 IADD3 R4, P3, R7, R220, RZ ;  /* 0x000000dc07040210 */ /* 0x000fe20007f7e0ff */
[--C-:B------:R-:W-:Y:S02]  /*10a10*/  FFMA.FTZ R166, R165, c[0x0][0x2d0], -R161.reuse ;  /* 0x0000b400a5a67a23 */ /* 0x100fe400000108a1 */
[--C-:B------:R-:W-:Y:S01]  /*10a20*/  FFMA.FTZ R165, R164, c[0x0][0x2d0], -R161.reuse ;  /* 0x0000b400a4a57a23 */ /* 0x100fe200000108a1 */
[----:B------:R-:W-:Y:S01]  /*10a30*/  @P0 IADD3 R5, R9, R5, RZ ;  /* 0x0000000509050210 */ /* 0x000fe20007ffe0ff */
[--C-:B------:R-:W-:Y:S01]  /*10a40*/  FFMA.FTZ R164, R246, c[0x0][0x2d0], -R161.reuse ;  /* 0x0000b400f6a47a23 */ /* 0x100fe200000108a1 */
[----:B------:R-:W2:Y:S01]  /*10a50*/  MUFU.EX2 R0, R0 ;  /* 0x0000000000007308 */ /* 0x000ea20000000800 */
[----:B-1----:R-:W-:Y:S01]  /*10a60*/  @P0 IADD3 R6, P1, R7, R216, RZ ;  /* 0x000000d807060210 */ /* 0x002fe20007f3e0ff */
[----:B------:R-:W-:Y:S01]  /*10a70*/  FFMA.FTZ R135, R244, c[0x0][0x2d0], -R161 ;  /* 0x0000b400f4877a23 */ /* 0x000fe200000108a1 */
[----:B------:R-:W-:Y:S01]  /*10a80*/  @P0 SHF.L.U64.HI R5, R8, 0x6, R5 ;  /* 0x0000000608050819 */ /* 0x000fe20000010205 */
[----:B---3--:R-:W-:Y:S01]  /*10a90*/  FMUL.FTZ R32, R2, R100 ;  /* 0x0000006402207220 */ /* 0x008fe20000410000 */
[----:B------:R-:W-:Y:S01]  /*10aa0*/  @P0 LEA R16, P4, R6, c[0x0][0x1c8], 0x1 ;  /* 0x0000720006100a11 */ /* 0x000fe200078808ff */
[C---:B------:R-:W-:Y:S01]  /*10ab0*/  FMUL.FTZ R33, R2.reuse, R101 ;  /* 0x0000006502217220 */ /* 0x040fe20000410000 */
[----:B------:R-:W-:Y:S01]  /*10ac0*/  @P0 IADD3.X R9, R5, R219, RZ, P1, !PT ;  /* 0x000000db05090210 */ /* 0x000fe20000ffe4ff */
[----:B------:R-:W-:Y:S01]  /*10ad0*/  FMUL.FTZ R36, R2, R36 ;  /* 0x0000002402247220 */ /* 0x000fe20000410000 */
[----:B------:R-:W-:Y:S01]  /*10ae0*/  @P0 IADD3 R8, P2, R7, R221, RZ ;  /* 0x000000dd07080210 */ /* 0x000fe20007f5e0ff */
[----:B------:R-:W1:Y:S01]  /*10af0*/  MUFU.EX2 R169, R169 ;  /* 0x000000a900a97308 */ /* 0x000e620000000800 */
[----:B------:R-:W-:Y:S01]  /*10b00*/  @P0 LEA.HI.X R17, R6, c[0x0][0x1cc], R9, 0x1, P4 ;  /* 0x0000730006110a11 */ /* 0x000fe200020f0c09 */
[----:B------:R-:W-:Y:S01]  /*10b10*/  FMUL.FTZ R37, R2, R37 ;  /* 0x0000002502257220 */ /* 0x000fe20000410000 */
[----:B------:R-:W-:Y:S01]  /*10b20*/  ISETP.NE.AND P4, PT, R212, RZ, PT ;  /* 0x000000ffd400720c */ /* 0x000fe20003f85270 */
[----:B------:R-:W-:Y:S01]  /*10b30*/  FMUL.FTZ R40, R2, R40 ;  /* 0x0000002802287220 */ /* 0x000fe20000410000 */
[----:B------:R-:W-:Y:S01]  /*10b40*/  @P0 LEA R18, P1, R8, c[0x0][0x1c8], 0x1 ;  /* 0x0000720008120a11 */ /* 0x000fe200078208ff */
[----:B------:R3:W-:Y:S01]  /*10b50*/  @P0 LDGSTS.E.BYPASS.LTC128B.128 [R213+0x6100], [R16.64], !P6 ;  /* 0x0610000010d50fae */ /* 0x0007e2000f101d44 */
[C---:B------:R-:W-:Y:S01]  /*10b60*/  @P0 IADD3.X R11, R5.reuse, R228, RZ, P2, !PT ;  /* 0x000000e4050b0210 */ /* 0x040fe200017fe4ff */
[----:B------:R-:W-:Y:S01]  /*10b70*/  FMUL.FTZ R41, R2, R41 ;  /* 0x0000002902297220 */ /* 0x000fe20000410000 */
[----:B------:R-:W-:Y:S01]  /*10b80*/  @P0 IADD3.X R9, R5, R227, RZ, P3, !PT ;  /* 0x000000e305090210 */ /* 0x000fe20001ffe4ff */
[----:B------:R-:W-:Y:S01]  /*10b90*/  MUFU.EX2 R168, R168 ;  /* 0x000000a800a87308 */ /* 0x000fe20000000800 */
[----:B------:R-:W-:Y:S01]  /*10ba0*/  @P0 LEA.HI.X R19, R8, c[0x0][0x1cc], R11, 0x1, P1 ;  /* 0x0000730008130a11 */ /* 0x000fe200008f0c0b */
[----:B------:R-:W-:Y:S01]  /*10bb0*/  FMUL.FTZ R44, R2, R44 ;  /* 0x0000002c022c7220 */ /* 0x000fe20000410000 */
[----:B------:R-:W-:Y:S01]  /*10bc0*/  @P0 LEA R8, P2, R4, c[0x0][0x1c8], 0x1 ;  /* 0x0000720004080a11 */ /* 0x000fe200078408ff */
[----:B--2---:R-:W-:Y:S01]  /*10bd0*/  FMUL.FTZ R34, R0, R102 ;  /* 0x0000006600227220 */ /* 0x004fe20000410000 */
[----:B------:R-:W-:Y:S01]  /*10be0*/  @P0 IADD3 R7, P1, R224, R7, RZ ;  /* 0x00000007e0070210 */ /* 0x000fe20007f3e0ff */
[----:B------:R2:W-:Y:S01]  /*10bf0*/  @P0 LDGSTS.E.BYPASS.LTC128B.128 [R213+0x8100], [R18.64], !P4 ;  /* 0x0810000012d50fae */ /* 0x0005e2000e101d44 */
[----:B------:R-:W-:Y:S01]  /*10c00*/  @P0 LEA.HI.X R9, R4, c[0x0][0x1cc], R9, 0x1, P2 ;  /* 0x0000730004090a11 */ /* 0x000fe200010f0c09 */
[----:B------:R-:W-:Y:S01]  /*10c10*/  FMUL.FTZ R35, R0, R103 ;  /* 0x0000006700237220 */ /* 0x000fe20000410000 */
[----:B------:R-:W-:Y:S01]  /*10c20*/  @P0 IADD3.X R5, R210, R5, RZ, P1, !PT ;  /* 0x00000005d2050210 */ /* 0x000fe20000ffe4ff */
[----:B------:R-:W4:Y:S01]  /*10c30*/  MUFU.EX2 R167, R167 ;  /* 0x000000a700a77308 */ /* 0x000f220000000800 */
[C---:B------:R-:W-:Y:S01]  /*10c40*/  @P0 IADD3 R4, P3, R7.reuse, R216, RZ ;  /* 0x000000d807040210 */ /* 0x040fe20007f7e0ff */
[C---:B------:R-:W-:Y:S01]  /*10c50*/  FMUL.FTZ R38, R0.reuse, R38 ;  /* 0x0000002600267220 */ /* 0x040fe20000410000 */
[----:B------:R-:W-:Y:S01]  /*10c60*/  @P0 IADD3 R6, P2, R7, R221, RZ ;  /* 0x000000dd07060210 */ /* 0x000fe20007f5e0ff */
[----:B------:R5:W-:Y:S01]  /*10c70*/  @P0 LDGSTS.E.BYPASS.LTC128B.128 [R213+0xa100], [R8.64], !P5 ;  /* 0x0a10000008d50fae */ /* 0x000be2000e901d44 */
[C---:B------:R-:W-:Y:S01]  /*10c80*/  @P0 IADD3.X R11, R5.reuse, R219, RZ, P3, !PT ;  /* 0x000000db050b0210 */ /* 0x040fe20001ffe4ff */
[----:B------:R-:W-:Y:S01]  /*10c90*/  FMUL.FTZ R39, R0, R39 ;  /* 0x0000002700277220 */ /* 0x000fe20000410000 */
[----:B------:R-:W-:Y:S01]  /*10ca0*/  @P0 LEA R24, P3, R4, c[0x0][0x1c8], 0x1 ;  /* 0x0000720004180a11 */ /* 0x000fe200078608ff */
[----:B------:R-:W-:Y:S01]  /*10cb0*/  FMUL.FTZ R42, R0, R42 ;  /* 0x0000002a002a7220 */ /* 0x000fe20000410000 */
[----:B------:R-:W-:Y:S01]  /*10cc0*/  @P0 IADD3.X R13, R5, R228, RZ, P2, !PT ;  /* 0x000000e4050d0210 */ /* 0x000fe200017fe4ff */
[----:B------:R-:W-:Y:S01]  /*10cd0*/  MUFU.EX2 R166, R166 ;  /* 0x000000a600a67308 */ /* 0x000fe20000000800 */
[----:B------:R-:W-:Y:S01]  /*10ce0*/  @P0 LEA.HI.X R25, R4, c[0x0][0x1cc], R11, 0x1, P3 ;  /* 0x0000730004190a11 */ /* 0x000fe200018f0c0b */
[----:B------:R-:W-:Y:S01]  /*10cf0*/  FMUL.FTZ R4, R2, R128 ;  /* 0x0000008002047220 */ /* 0x000fe20000410000 */
[----:B------:R-:W-:Y:S01]  /*10d00*/  @P0 LEA R26, P2, R6, c[0x0][0x1c8], 0x1 ;  /* 0x00007200061a0a11 */ /* 0x000fe200078408ff */
[----:B------:R-:W-:Y:S01]  /*10d10*/  FMUL.FTZ R11, R0, R127 ;  /* 0x0000007f000b7220 */ /* 0x000fe20000410000 */
[----:B------:R-:W-:Y:S01]  /*10d20*/  @P0 IADD3 R7, P1, R7, R220, RZ ;  /* 0x000000dc07070210 */ /* 0x000fe20007f3e0ff */
[----:B------:R2:W-:Y:S01]  /*10d30*/  @P0 LDGSTS.E.BYPASS.LTC128B.128 [R213+0x7100], [R24.64], !P6 ;  /* 0x0710000018d50fae */ /* 0x0005e2000f101d44 */
[----:B------:R-:W-:Y:S01]  /*10d40*/  @P0 LEA.HI.X R27, R6, c[0x0][0x1cc], R13, 0x1, P2 ;  /* 0x00007300061b0a11 */ /* 0x000fe200010f0c0d */
[----:B------:R-:W-:Y:S01]  /*10d50*/  FMUL.FTZ R6, R0, R130 ;  /* 0x0000008200067220 */ /* 0x000fe20000410000 */
[----:B------:R-:W-:Y:S01]  /*10d60*/  @P0 IADD3.X R10, R5, R227, RZ, P1, !PT ;  /* 0x000000e3050a0210 */ /* 0x000fe20000ffe4ff */
[----:B------:R-:W2:Y:S01]  /*10d70*/  MUFU.EX2 R165, R165 ;  /* 0x000000a500a57308 */ /* 0x000ea20000000800 */
[----:B------:R-:W-:Y:S01]  /*10d80*/  @P0 LEA R28, P1, R7, c[0x0][0x1c8], 0x1 ;  /* 0x00007200071c0a11 */ /* 0x000fe200078208ff */
[----:B------:R-:W-:Y:S01]  /*10d90*/  FMUL.FTZ R5, R2, R129 ;  /* 0x0000008102057220 */ /* 0x000fe20000410000 */
[----:B-1----:R-:W-:Y:S01]  /*10da0*/  F2FP.BF16.PACK_AB R128, R169, R170 ;  /* 0x000000aaa980723e */ /* 0x002fe200000010ff */
[----:B------:R1:W-:Y:S01]  /*10db0*/  @P0 LDGSTS.E.BYPASS.LTC128B.128 [R213+0x9100], [R26.64], !P4 ;  /* 0x091000001ad50fae */ /* 0x0003e2000e101d44 */
[----:B------:R-:W-:Y:S01]  /*10dc0*/  @P0 LEA.HI.X R29, R7, c[0x0][0x1cc], R10, 0x1, P1 ;  /* 0x00007300071d0a11 */ /* 0x000fe200008f0c0a */
[C---:B------:R-:W-:Y:S01]  /*10dd0*/  FMUL.FTZ R7, R0.reuse, R131 ;  /* 0x0000008300077220 */ /* 0x040fe20000410000 */
[----:B----4-:R-:W-:Y:S01]  /*10de0*/  F2FP.BF16.PACK_AB R130, R167, R168 ;  /* 0x000000a8a782723e */ /* 0x010fe200000010ff */
[----:B------:R-:W-:Y:S02]  /*10df0*/  FMUL.FTZ R10, R0, R126 ;  /* 0x0000007e000a7220 */ /* 0x000fe40000410000 */
[----:B------:R-:W-:Y:S01]  /*10e00*/  MUFU.EX2 R164, R164 ;  /* 0x000000a400a47308 */ /* 0x000fe20000000800 */
[C---:B-----5:R-:W-:Y:S01]  /*10e10*/  FMUL.FTZ R8, R2.reuse, R124 ;  /* 0x0000007c02087220 */ /* 0x060fe20000410000 */
[----:B------:R4:W-:Y:S01]  /*10e20*/  @P0 LDGSTS.E.BYPASS.LTC128B.128 [R213+0xb100], [R28.64], !P5 ;  /* 0x0b1000001cd50fae */ /* 0x0009e2000e901d44 */
[C---:B------:R-:W-:Y:S02]  /*10e30*/  FMUL.FTZ R9, R2.reuse, R125 ;  /* 0x0000007d02097220 */ /* 0x040fe40000410000 */
[C---:B---3--:R-:W-:Y:S02]  /*10e40*/  FMUL.FTZ R16, R2.reuse, R116 ;  /* 0x0000007402107220 */ /* 0x048fe40000410000 */
[----:B------:R-:W-:Y:S02]  /*10e50*/  FMUL.FTZ R17, R2, R117 ;  /* 0x0000007502117220 */ /* 0x000fe40000410000 */
[C---:B--2---:R-:W-:Y:S01]  /*10e60*/  FMUL.FTZ R18, R0.reuse, R118 ;  /* 0x0000007600127220 */ /* 0x044fe20000410000 */
[----:B------:R-:W2:Y:S01]  /*10e70*/  LDSM.16.MT88.4 R12, [R203+0x100] ;  /* 0x00010000cb0c783b */ /* 0x000ea20000004200 */
[----:B------:R-:W3:Y:S01]  /*10e80*/  MUFU.EX2 R135, R135 ;  /* 0x0000008700877308 */ /* 0x000ee20000000800 */
[----:B------:R-:W-:Y:S01]  /*10e90*/  FMUL.FTZ R19, R0, R119 ;  /* 0x0000007700137220 */ /* 0x000fe20000410000 */
[----:B------:R-:W-:Y:S01]  /*10ea0*/  F2FP.BF16.PACK_AB R129, R165, R166 ;  /* 0x000000a6a581723e */ /* 0x000fe200000010ff */
[C---:B------:R-:W-:Y:S02]  /*10eb0*/  FMUL.FTZ R24, R2.reuse, R108 ;  /* 0x0000006c02187220 */ /* 0x040fe40000410000 */
[----:B------:R-:W-:Y:S02]  /*10ec0*/  FMUL.FTZ R25, R2, R109 ;  /* 0x0000006d02197220 */ /* 0x000fe40000410000 */
[----:B------:R-:W5:Y:S01]  /*10ed0*/  LDSM.16.MT88.4 R20, [R198+0x100] ;  /* 0x00010000c614783b */ /* 0x000f620000004200 */
[C---:B------:R-:W-:Y:S02]  /*10ee0*/  FMUL.FTZ R43, R0.reuse, R43 ;  /* 0x0000002b002b7220 */ /* 0x040fe40000410000 */
[C---:B-1----:R-:W-:Y:S02]  /*10ef0*/  FMUL.FTZ R26, R0.reuse, R110 ;  /* 0x0000006e001a7220 */ /* 0x042fe40000410000 */
[----:B------:R-:W-:Y:S02]  /*10f00*/  FMUL.FTZ R27, R0, R111 ;  /* 0x0000006f001b7220 */ /* 0x000fe40000410000 */
[----:B------:R-:W-:Y:S01]  /*10f10*/  FMUL.FTZ R45, R2, R45 ;  /* 0x0000002d022d7220 */ /* 0x000fe20000410000 */
[----:B------:R-:W-:Y:S01]  /*10f20*/  LDSM.16.MT88.4 R100, [R197+0x2100] ;  /* 0x00210000c564783b */ /* 0x000fe20000004200 */
[C---:B------:R-:W-:Y:S02]  /*10f30*/  FMUL.FTZ R46, R0.reuse, R46 ;  /* 0x0000002e002e7220 */ /* 0x040fe40000410000 */
[----:B------:R-:W-:Y:S02]  /*10f40*/  FMUL.FTZ R47, R0, R47 ;  /* 0x0000002f002f7220 */ /* 0x000fe40000410000 */
[C---:B------:R-:W-:Y:S02]  /*10f50*/  FMUL.FTZ R48, R2.reuse, R48 ;  /* 0x0000003002307220 */ /* 0x040fe40000410000 */
[----:B------:R-:W-:Y:S01]  /*10f60*/  FMUL.FTZ R49, R2, R49 ;  /* 0x0000003102317220 */ /* 0x000fe20000410000 */
[----:B----4-:R-:W1:Y:S01]  /*10f70*/  LDSM.16.MT88.4 R28, [R197+0x100] ;  /* 0x00010000c51c783b */ /* 0x010e620000004200 */
[----:B---3--:R-:W-:Y:S01]  /*10f80*/  F2FP.BF16.PACK_AB R131, R135, R164 ;  /* 0x000000a48783723e */ /* 0x008fe200000010ff */
[C---:B------:R-:W-:Y:S02]  /*10f90*/  FMUL.FTZ R50, R0.reuse, R50 ;  /* 0x0000003200327220 */ /* 0x040fe40000410000 */
[----:B------:R-:W-:Y:S02]  /*10fa0*/  FMUL.FTZ R51, R0, R51 ;  /* 0x0000003300337220 */ /* 0x000fe40000410000 */
[C---:B------:R-:W-:Y:S02]  /*10fb0*/  FMUL.FTZ R52, R2.reuse, R52 ;  /* 0x0000003402347220 */ /* 0x040fe40000410000 */
[----:B------:R-:W-:Y:S01]  /*10fc0*/  LDSM.16.MT88.4 R108, [R196+0x2100] ;  /* 0x00210000c46c783b */ /* 0x000fe20000004200 */
[----:B------:R-:W-:Y:S02]  /*10fd0*/  FMUL.FTZ R53, R2, R53 ;  /* 0x0000003502357220 */ /* 0x000fe40000410000 */
[C---:B------:R-:W-:Y:S02]  /*10fe0*/  FMUL.FTZ R54, R0.reuse, R54 ;  /* 0x0000003600367220 */ /* 0x040fe40000410000 */
[----:B------:R-:W-:Y:S02]  /*10ff0*/  FMUL.FTZ R55, R0, R55 ;  /* 0x0000003700377220 */ /* 0x000fe40000410000 */
[C---:B------:R-:W-:Y:S01]  /*11000*/  FMUL.FTZ R56, R2.reuse, R56 ;  /* 0x0000003802387220 */ /* 0x040fe20000410000 */
[C---:B--2---:R-:W-:Y:S01]  /*11010*/  HMMA.16816.F32.BF16 R4, R128.reuse, R12, R4 ;  /* 0x0000000c8004723c */ /* 0x044fe20000041804 */
[----:B------:R-:W-:Y:S04]  /*11020*/  LDSM.16.MT88.4 R116, [R197+0x900] ;  /* 0x00090000c574783b */ /* 0x000fe80000004200 */
[C---:B------:R-:W-:Y:S02]  /*11030*/  FMUL.FTZ R57, R2.reuse, R57 ;  /* 0x0000003902397220 */ /* 0x040fe40000410000 */
[C---:B------:R-:W-:Y:S01]  /*11040*/  FMUL.FTZ R12, R2.reuse, R120 ;  /* 0x00000078020c7220 */ /* 0x040fe20000410000 */
[C---:B------:R-:W-:Y:S01]  /*11050*/  HMMA.16816.F32.BF16 R8, R128.reuse, R14, R8 ;  /* 0x0000000e8008723c */ /* 0x040fe20000041808 */
[----:B------:R-:W-:Y:S03]  /*11060*/  LDSM.16.MT88.4 R124, [R203+0x2900] ;  /* 0x00290000cb7c783b */ /* 0x000fe60000004200 */
[----:B------:R-:W-:Y:S02]  /*11070*/  FMUL.FTZ R13, R2, R121 ;  /* 0x00000079020d7220 */ /* 0x000fe40000410000 */
[C---:B------:R-:W-:Y:S02]  /*11080*/  FMUL.FTZ R58, R0.reuse, R58 ;  /* 0x0000003a003a7220 */ /* 0x040fe40000410000 */
[C---:B------:R-:W-:Y:S01]  /*11090*/  FMUL.FTZ R14, R0.reuse, R122 ;  /* 0x0000007a000e7220 */ /* 0x040fe20000410000 */
[----:B------:R-:W-:Y:S03]  /*110a0*/  LDSM.16.MT88.4 R136, [R198+0x2900] ;  /* 0x00290000c688783b */ /* 0x000fe60000004200 */
[C---:B------:R-:W-:Y:S02]  /*110b0*/  FMUL.FTZ R15, R0.reuse, R123 ;  /* 0x0000007b000f7220 */ /* 0x040fe40000410000 */
[----:B------:R-:W-:Y:S02]  /*110c0*/  FMUL.FTZ R59, R0, R59 ;  /* 0x0000003b003b7220 */ /* 0x000fe40000410000 */
[C---:B------:R-:W-:Y:S01]  /*110d0*/  FMUL.FTZ R60, R2.reuse, R60 ;  /* 0x0000003c023c7220 */ /* 0x040fe20000410000 */
[----:B------:R-:W2:Y:S01]  /*110e0*/  LDSM.16.MT88.4 R120, [R196+0x100] ;  /* 0x00010000c478783b */ /* 0x000ea20000004200 */
[----:B------:R-:W-:Y:S01]  /*110f0*/  FMUL.FTZ R61, R2, R61 ;  /* 0x0000003d023d7220 */ /* 0x000fe20000410000 */
[C---:B-----5:R-:W-:Y:S03]  /*11100*/  HMMA.16816.F32.BF16 R12, R128.reuse, R20, R12 ;  /* 0x00000014800c723c */ /* 0x060fe6000004180c */
[C---:B------:R-:W-:Y:S02]  /*11110*/  FMUL.FTZ R62, R0.reuse, R62 ;  /* 0x0000003e003e7220 */ /* 0x040fe40000410000 */
[----:B------:R-:W-:Y:S01]  /*11120*/  FMUL.FTZ R63, R0, R63 ;  /* 0x0000003f003f7220 */ /* 0x000fe20000410000 */
[----:B------:R-:W-:Y:S01]  /*11130*/  LDSM.16.MT88.4 R140, [R197+0x2900] ;  /* 0x00290000c58c783b */ /* 0x000fe20000004200 */
[C---:B------:R-:W-:Y:S01]  /*11140*/  FMUL.FTZ R20, R2.reuse, R112 ;  /* 0x0000007002147220 */ /* 0x040fe20000410000 */
[C---:B------:R-:W-:Y:S04]  /*11150*/  HMMA.16816.F32.BF16 R16, R128.reuse, R22, R16 ;  /* 0x000000168010723c */ /* 0x040fe80000041810 */
[----:B------:R-:W-:Y:S02]  /*11160*/  FMUL.FTZ R21, R2, R113 ;  /* 0x0000007102157220 */ /* 0x000fe40000410000 */
[----:B------:R-:W-:Y:S01]  /*11170*/  LDSM.16.MT88.4 R144, [R203+0x3900] ;  /* 0x00390000cb90783b */ /* 0x000fe20000004200 */
[C---:B------:R-:W-:Y:S02]  /*11180*/  FMUL.FTZ R22, R0.reuse, R114 ;  /* 0x0000007200167220 */ /* 0x040fe40000410000 */
[----:B------:R-:W-:Y:S03]  /*11190*/  FMUL.FTZ R23, R0, R115 ;  /* 0x0000007300177220 */ /* 0x000fe60000410000 */
[C---:B------:R-:W-:Y:S02]  /*111a0*/  FMUL.FTZ R64, R2.reuse, R64 ;  /* 0x0000004002407220 */ /* 0x040fe40000410000 */
[----:B------:R-:W3:Y:S01]  /*111b0*/  LDSM.16.MT88.4 R112, [R203+0x2100] ;  /* 0x00210000cb70783b */ /* 0x000ee20000004200 */
[----:B------:R-:W-:Y:S01]  /*111c0*/  FMUL.FTZ R65, R2, R65 ;  /* 0x0000004102417220 */ /* 0x000fe20000410000 */
[C---:B-1----:R-:W-:Y:S03]  /*111d0*/  HMMA.16816.F32.BF16 R20, R128.reuse, R28, R20 ;  /* 0x0000001c8014723c */ /* 0x042fe60000041814 */
        /* <DEDUP_REMOVED lines=10> */
[----:B------:R-:W1:Y:S01]  /*11280*/  LDSM.16.MT88.4 R104, [R198+0x2100] ;  /* 0x00210000c668783b */ /* 0x000e620000004200 */
[----:B------:R-:W-:Y:S01]  /*11290*/  FMUL.FTZ R69, R2, R69 ;  /* 0x0000004502457220 */ /* 0x000fe20000410000 */
[C---:B--2---:R-:W-:Y:S03]  /*112a0*/  HMMA.16816.F32.BF16 R28, R128.reuse, R120, R28 ;  /* 0x00000078801c723c */ /* 0x044fe6000004181c */
[C---:B------:R-:W-:Y:S02]  /*112b0*/  FMUL.FTZ R70, R0.reuse, R70 ;  /* 0x0000004600467220 */ /* 0x040fe40000410000 */
[----:B------:R-:W-:Y:S01]  /*112c0*/  FMUL.FTZ R71, R0, R71 ;  /* 0x0000004700477220 */ /* 0x000fe20000410000 */
[----:B------:R-:W-:Y:S01]  /*112d0*/  LDSM.16.MT88.4 R156, [R196+0x3900] ;  /* 0x00390000c49c783b */ /* 0x000fe20000004200 */
[C---:B------:R-:W-:Y:S01]  /*112e0*/  FMUL.FTZ R72, R2.reuse, R72 ;  /* 0x0000004802487220 */ /* 0x040fe20000410000 */
[C---:B------:R-:W-:Y:S04]  /*112f0*/  HMMA.16816.F32.BF16 R32, R128.reuse, R122, R32 ;  /* 0x0000007a8020723c */ /* 0x040fe80000041820 */
[----:B------:R-:W-:Y:S02]  /*11300*/  FMUL.FTZ R73, R2, R73 ;  /* 0x0000004902497220 */ /* 0x000fe40000410000 */
[----:B------:R-:W-:Y:S01]  /*11310*/  LDSM.16.MT88.4 R120, [R196+0x900] ;  /* 0x00090000c478783b */ /* 0x000fe20000004200 */
[C---:B------:R-:W-:Y:S01]  /*11320*/  FMUL.FTZ R74, R0.reuse, R74 ;  /* 0x0000004a004a7220 */ /* 0x040fe20000410000 */
[C---:B---3--:R-:W-:Y:S04]  /*11330*/  HMMA.16816.F32.BF16 R36, R128.reuse, R112, R36 ;  /* 0x000000708024723c */ /* 0x048fe80000041824 */
[----:B------:R-:W-:Y:S02]  /*11340*/  FMUL.FTZ R75, R0, R75 ;  /* 0x0000004b004b7220 */ /* 0x000fe40000410000 */
[----:B------:R-:W0:Y:S01]  /*11350*/  LDGDEPBAR ;  /* 0x00000000000079af */ /* 0x000e220000000000 */
[C---:B------:R-:W-:Y:S01]  /*11360*/  FMUL.FTZ R84, R2.reuse, R84 ;  /* 0x0000005402547220 */ /* 0x040fe20000410000 */
[C---:B------:R-:W-:Y:S04]  /*11370*/  HMMA.16816.F32.BF16 R40, R128.reuse, R114, R40 ;  /* 0x000000728028723c */ /* 0x040fe80000041828 */
[----:B------:R-:W-:Y:S02]  /*11380*/  FMUL.FTZ R85, R2, R85 ;  /* 0x0000005502557220 */ /* 0x000fe40000410000 */
[----:B------:R-:W-:Y:S01]  /*11390*/  LDSM.16.MT88.4 R112, [R203+0x900] ;  /* 0x00090000cb70783b */ /* 0x000fe20000004200 */
[C---:B------:R-:W-:Y:S02]  /*113a0*/  FMUL.FTZ R86, R0.reuse, R86 ;  /* 0x0000005600567220 */ /* 0x040fe40000410000 */
[----:B------:R-:W-:Y:S03]  /*113b0*/  FMUL.FTZ R87, R0, R87 ;  /* 0x0000005700577220 */ /* 0x000fe60000410000 */
[--C-:B------:R-:W-:Y:S01]  /*113c0*/  FFMA.FTZ R171, R171, c[0x0][0x2d0], -R174.reuse ;  /* 0x0000b400abab7a23 */ /* 0x100fe200000108ae */
[C---:B-1----:R-:W-:Y:S03]  /*113d0*/  HMMA.16816.F32.BF16 R44, R128.reuse, R104, R44 ;  /* 0x00000068802c723c */ /* 0x042fe6000004182c */
[--C-:B------:R-:W-:Y:S02]  /*113e0*/  FFMA.FTZ R176, R245, c[0x0][0x2d0], -R174.reuse ;  /* 0x0000b400f5b07a23 */ /* 0x100fe400000108ae */
[----:B------:R-:W-:Y:S01]  /*113f0*/  MUFU.EX2 R171, R171 ;  /* 0x000000ab00ab7308 */ /* 0x000fe20000000800 */
[--C-:B------:R-:W-:Y:S02]  /*11400*/  FFMA.FTZ R177, R243, c[0x0][0x2d0], -R174.reuse ;  /* 0x0000b400f3b17a23 */ /* 0x100fe400000108ae */
[--C-:B------:R-:W-:Y:S01]  /*11410*/  FFMA.FTZ R243, R160, c[0x0][0x2d0], -R161.reuse ;  /* 0x0000b400a0f37a23 */ /* 0x100fe200000108a1 */
[C---:B------:R-:W-:Y:S01]  /*11420*/  HMMA.16816.F32.BF16 R48, R128.reuse, R106, R48 ;  /* 0x0000006a8030723c */ /* 0x040fe20000041830 */
[----:B------:R-:W1:Y:S02]  /*11430*/  LDSM.16.MT88.4 R104, [R203+0x4100] ;  /* 0x00410000cb68783b */ /* 0x000e640000004200 */
[--C-:B------:R-:W-:Y:S02]  /*11440*/  FFMA.FTZ R178, R181, c[0x0][0x2d0], -R174.reuse ;  /* 0x0000b400b5b27a23 */ /* 0x100fe400000108ae */
[--C-:B------:R-:W-:Y:S01]  /*11450*/  FFMA.FTZ R179, R242, c[0x0][0x2d0], -R161.reuse ;  /* 0x0000b400f2b37a23 */ /* 0x100fe200000108a1 */
[----:B------:R-:W2:Y:S02]  /*11460*/  MUFU.EX2 R176, R176 ;  /* 0x000000b000b07308 */ /* 0x000ea40000000800 */
[C---:B------:R-:W-:Y:S04]  /*11470*/  HMMA.16816.F32.BF16 R52, R128.reuse, R100, R52 ;  /* 0x000000648034723c */ /* 0x040fe80000041834 */
[--C-:B------:R-:W-:Y:S02]  /*11480*/  FFMA.FTZ R180, R180, c[0x0][0x2d0], -R161.reuse ;  /* 0x0000b400b4b47a23 */ /* 0x100fe400000108a1 */
[--C-:B------:R-:W-:Y:S02]  /*11490*/  FFMA.FTZ R181, R240, c[0x0][0x2d0], -R161.reuse ;  /* 0x0000b400f0b57a23 */ /* 0x100fe400000108a1 */
[C---:B------:R-:W-:Y:S01]  /*114a0*/  HMMA.16816.F32.BF16 R56, R128.reuse, R102, R56 ;  /* 0x000000668038723c */ /* 0x040fe20000041838 */
[----:B------:R-:W3:Y:S01]  /*114b0*/  LDSM.16.MT88.4 R100, [R198+0x4100] ;  /* 0x00410000c664783b */ /* 0x000ee20000004200 */
[----:B------:R-:W-:Y:S02]  /*114c0*/  MUFU.EX2 R177, R177 ;  /* 0x000000b100b17308 */ /* 0x000fe40000000800 */
[--C-:B------:R-:W-:Y:S02]  /*114d0*/  FFMA.FTZ R182, R182, c[0x0][0x2d0], -R161.reuse ;  /* 0x0000b400b6b67a23 */ /* 0x100fe400000108a1 */
[C---:B------:R-:W-:Y:S02]  /*114e0*/  FMUL.FTZ R88, R2.reuse, R88 ;  /* 0x0000005802587220 */ /* 0x040fe40000410000 */
[C---:B------:R-:W-:Y:S04]  /*114f0*/  HMMA.16816.F32.BF16 R60, R128.reuse, R108, R60 ;  /* 0x0000006c803c723c */ /* 0x040fe8000004183c */
[----:B------:R-:W-:Y:S01]  /*11500*/  FMUL.FTZ R89, R2, R89 ;  /* 0x0000005902597220 */ /* 0x000fe20000410000 */
[----:B------:R-:W-:Y:S01]  /*11510*/  MUFU.EX2 R178, R178 ;  /* 0x000000b200b27308 */ /* 0x000fe20000000800 */
[C---:B------:R-:W-:Y:S02]  /*11520*/  FMUL.FTZ R90, R0.reuse, R90 ;  /* 0x0000005a005a7220 */ /* 0x040fe40000410000 */
[C---:B------:R-:W-:Y:S01]  /*11530*/  HMMA.16816.F32.BF16 R64, R128.reuse, R110, R64 ;  /* 0x0000006e8040723c */ /* 0x040fe20000041840 */
[----:B------:R-:W4:Y:S03]  /*11540*/  LDSM.16.MT88.4 R108, [R197+0x4100] ;  /* 0x00410000c56c783b */ /* 0x000f260000004200 */
[----:B------:R-:W-:Y:S02]  /*11550*/  FMUL.FTZ R91, R0, R91 ;  /* 0x0000005b005b7220 */ /* 0x000fe40000410000 */
[C---:B------:R-:W-:Y:S01]  /*11560*/  FMUL.FTZ R92, R2.reuse, R92 ;  /* 0x0000005c025c7220 */ /* 0x040fe20000410000 */
[----:B------:R-:W-:Y:S01]  /*11570*/  MUFU.EX2 R179, R179 ;  /* 0x000000b300b37308 */ /* 0x000fe20000000800 */
[----:B------:R-:W-:Y:S01]  /*11580*/  FMUL.FTZ R93, R2, R93 ;  /* 0x0000005d025d7220 */ /* 0x000fe20000410000 */
[C---:B-1----:R-:W-:Y:S03]  /*11590*/  HMMA.16816.F32.BF16 R68, R128.reuse, R104, R68 ;  /* 0x000000688044723c */ /* 0x042fe60000041844 */
[C---:B------:R-:W-:Y:S02]  /*115a0*/  FMUL.FTZ R94, R0.reuse, R94 ;  /* 0x0000005e005e7220 */ /* 0x040fe40000410000 */
[----:B------:R-:W-:Y:S02]  /*115b0*/  FMUL.FTZ R95, R0, R95 ;  /* 0x0000005f005f7220 */ /* 0x000fe40000410000 */
[C---:B------:R-:W-:Y:S01]  /*115c0*/  FMUL.FTZ R96, R2.reuse, R96 ;  /* 0x0000006002607220 */ /* 0x040fe20000410000 */
[C---:B------:R-:W-:Y:S01]  /*115d0*/  HMMA.16816.F32.BF16 R72, R128.reuse, R106, R72 ;  /* 0x0000006a8048723c */ /* 0x040fe20000041848 */
[----:B------:R-:W1:Y:S01]  /*115e0*/  LDSM.16.MT88.4 R104, [R196+0x4100] ;  /* 0x00410000c468783b */ /* 0x000e620000004200 */
[----:B------:R-:W5:Y:S02]  /*115f0*/  MUFU.EX2 R180, R180 ;  /* 0x000000b400b47308 */ /* 0x000f640000000800 */
[C---:B------:R-:W-:Y:S02]  /*11600*/  FMUL.FTZ R76, R2.reuse, R76 ;  /* 0x0000004c024c7220 */ /* 0x040fe40000410000 */
[----:B------:R-:W-:Y:S02]  /*11610*/  FMUL.FTZ R77, R2, R77 ;  /* 0x0000004d024d7220 */ /* 0x000fe40000410000 */
[C---:B------:R-:W-:Y:S04]  /*11620*/  FMUL.FTZ R78, R0.reuse, R78 ;  /* 0x0000004e004e7220 */ /* 0x040fe80000410000 */
[----:B------:R-:W-:Y:S01]  /*11630*/  FMUL.FTZ R79, R0, R79 ;  /* 0x0000004f004f7220 */ /* 0x000fe20000410000 */
[----:B------:R-:W-:Y:S01]  /*11640*/  MUFU.EX2 R181, R181 ;  /* 0x000000b500b57308 */ /* 0x000fe20000000800 */
[----:B------:R-:W-:Y:S02]  /*11650*/  FMUL.FTZ R97, R2, R97 ;  /* 0x0000006102617220 */ /* 0x000fe40000410000 */
[C---:B------:R-:W-:Y:S02]  /*11660*/  FMUL.FTZ R98, R0.reuse, R98 ;  /* 0x0000006200627220 */ /* 0x040fe40000410000 */
[----:B------:R-:W-:Y:S01]  /*11670*/  FMUL.FTZ R99, R0, R99 ;  /* 0x0000006300637220 */ /* 0x000fe20000410000 */
[C---:B---3--:R-:W-:Y:S03]  /*11680*/  HMMA.16816.F32.BF16 R76, R128.reuse, R100, R76 ;  /* 0x00000064804c723c */ /* 0x048fe6000004184c */
[C---:B------:R-:W-:Y:S01]  /*11690*/  FMUL.FTZ R80, R2.reuse, R80 ;  /* 0x0000005002507220 */ /* 0x040fe20000410000 */
[----:B------:R-:W3:Y:S01]  /*116a0*/  MUFU.EX2 R182, R182 ;  /* 0x000000b600b67308 */ /* 0x000ee20000000800 */
[----:B------:R-:W-:Y:S02]  /*116b0*/  FMUL.FTZ R81, R2, R81 ;  /* 0x0000005102517220 */ /* 0x000fe40000410000 */
[----:B------:R-:W-:Y:S01]  /*116c0*/  FMUL.FTZ R82, R0, R82 ;  /* 0x0000005200527220 */ /* 0x000fe20000410000 */
[----:B--2---:R-:W-:Y:S01]  /*116d0*/  F2FP.BF16.PACK_AB R100, R176, R171 ;  /* 0x000000abb064723e */ /* 0x004fe200000010ff */
[----:B------:R-:W-:Y:S03]  /*116e0*/  FMUL.FTZ R83, R0, R83 ;  /* 0x0000005300537220 */ /* 0x000fe60000410000 */
[----:B-----5:R-:W-:Y:S01]  /*116f0*/  F2FP.BF16.PACK_AB R101, R180, R179 ;  /* 0x000000b3b465723e */ /* 0x020fe200000010ff */
[--C-:B------:R-:W-:Y:S01]  /*11700*/  FFMA.FTZ R239, R239, c[0x0][0x2d0], -R174.reuse ;  /* 0x0000b400efef7a23 */ /* 0x100fe200000108ae */
[----:B------:R-:W-:Y:S01]  /*11710*/  MUFU.EX2 R243, R243 ;  /* 0x000000f300f37308 */ /* 0x000fe20000000800 */
[--C-:B------:R-:W-:Y:S01]  /*11720*/  FFMA.FTZ R240, R237, c[0x0][0x2d0], -R174.reuse ;  /* 0x0000b400edf07a23 */ /* 0x100fe200000108ae */
[C---:B------:R-:W-:Y:S03]  /*11730*/  HMMA.16816.F32.BF16 R80, R128.reuse, R102, R80 ;  /* 0x000000668050723c */ /* 0x040fe60000041850 */
[--C-:B------:R-:W-:Y:S02]  /*11740*/  FFMA.FTZ R237, R241, c[0x0][0x2d0], -R174.reuse ;  /* 0x0000b400f1ed7a23 */ /* 0x100fe400000108ae */
[--C-:B------:R-:W-:Y:S02]  /*11750*/  FFMA.FTZ R242, R183, c[0x0][0x2d0], -R174.reuse ;  /* 0x0000b400b7f27a23 */ /* 0x100fe400000108ae */
[----:B------:R-:W-:Y:S01]  /*11760*/  F2FP.BF16.PACK_AB R102, R178, R177 ;  /* 0x000000b1b266723e */ /* 0x000fe200000010ff */
[C---:B----4-:R-:W-:Y:S01]  /*11770*/  HMMA.16816.F32.BF16 R84, R128.reuse, R108, R84 ;  /* 0x0000006c8054723c */ /* 0x050fe20000041854 */
[----:B------:R-:W-:Y:S03]  /*11780*/  MUFU.EX2 R239, R239 ;  /* 0x000000ef00ef7308 */ /* 0x000fe60000000800 */
[----:B---3--:R-:W-:Y:S01]  /*11790*/  F2FP.BF16.PACK_AB R103, R182, R181 ;  /* 0x000000b5b667723e */ /* 0x008fe200000010ff */
[--C-:B------:R-:W-:Y:S02]  /*117a0*/  FFMA.FTZ R183, R236, c[0x0][0x2d0], -R161.reuse ;  /* 0x0000b400ecb77a23 */ /* 0x100fe400000108a1 */
[--C-:B------:R-:W-:Y:S01]  /*117b0*/  FFMA.FTZ R234, R234, c[0x0][0x2d0], -R161.reuse ;  /* 0x0000b400eaea7a23 */ /* 0x100fe200000108a1 */
[C---:B------:R-:W-:Y:S01]  /*117c0*/  HMMA.16816.F32.BF16 R88, R128.reuse, R110, R88 ;  /* 0x0000006e8058723c */ /* 0x040fe20000041858 */
[----:B------:R-:W2:Y:S02]  /*117d0*/  LDSM.16.MT88.4 R108, [R198+0x900] ;  /* 0x00090000c66c783b */ /* 0x000ea40000004200 */
[----:B------:R-:W-:Y:S01]  /*117e0*/  MUFU.EX2 R240, R240 ;  /* 0x000000f000f07308 */ /* 0x000fe20000000800 */
[--C-:B------:R-:W-:Y:S02]  /*117f0*/  FFMA.FTZ R236, R238, c[0x0][0x2d0], -R161.reuse ;  /* 0x0000b400eeec7a23 */ /* 0x100fe400000108a1 */
[--C-:B------:R-:W-:Y:S02]  /*11800*/  FFMA.FTZ R238, R162, c[0x0][0x2d0], -R161.reuse ;  /* 0x0000b400a2ee7a23 */ /* 0x100fe400000108a1 */
[C---:B-1----:R-:W-:Y:S04]  /*11810*/  HMMA.16816.F32.BF16 R92, R128.reuse, R104, R92 ;  /* 0x00000068805c723c */ /* 0x042fe8000004185c */
[--C-:B------:R-:W-:Y:S01]  /*11820*/  FFMA.FTZ R241, R232, c[0x0][0x2d0], -R161.reuse ;  /* 0x0000b400e8f17a23 */ /* 0x100fe200000108a1 */
[----:B------:R-:W-:Y:S01]  /*11830*/  MUFU.EX2 R237, R237 ;  /* 0x000000ed00ed7308 */ /* 0x000fe20000000800 */
[--C-:B------:R-:W-:Y:S02]  /*11840*/  FFMA.FTZ R175, R175, c[0x0][0x2d0], -R174.reuse ;  /* 0x0000b400afaf7a23 */ /* 0x100fe400000108ae */
[----:B------:R-:W-:Y:S01]  /*11850*/  HMMA.16816.F32.BF16 R96, R128, R106, R96 ;  /* 0x0000006a8060723c */ /* 0x000fe20000041860 */
[----:B------:R-:W1:Y:S03]  /*11860*/  LDSM.16.MT88.4 R104, [R196+0x2900] ;  /* 0x00290000c468783b */ /* 0x000e660000004200 */
[--C-:B------:R-:W-:Y:S02]  /*11870*/  FFMA.FTZ R232, R173, c[0x0][0x2d0], -R174.reuse ;  /* 0x0000b400ade87a23 */ /* 0x100fe400000108ae */
[--C-:B------:R-:W-:Y:S01]  /*11880*/  FFMA.FTZ R172, R172, c[0x0][0x2d0], -R174.reuse ;  /* 0x0000b400acac7a23 */ /* 0x100fe200000108ae */
[----:B------:R-:W-:Y:S01]  /*11890*/  MUFU.EX2 R242, R242 ;  /* 0x000000f200f27308 */ /* 0x000fe20000000800 */
[C---:B------:R-:W-:Y:S05]  /*118a0*/  HMMA.16816.F32.BF16 R4, R100.reuse, R112, R4 ;  /* 0x000000706404723c */ /* 0x040fea0000041804 */
[----:B------:R-:W-:Y:S02]  /*118b0*/  FFMA.FTZ R174, R163, c[0x0][0x2d0], -R174 ;  /* 0x0000b400a3ae7a23 */ /* 0x000fe400000108ae */
[--C-:B------:R-:W-:Y:S01]  /*118c0*/  FFMA.FTZ R134, R134, c[0x0][0x2d0], -R161.reuse ;  /* 0x0000b40086867a23 */ /* 0x100fe200000108a1 */
[C---:B------:R-:W-:Y:S01]  /*118d0*/  HMMA.16816.F32.BF16 R8, R100.reuse, R114, R8 ;  /* 0x000000726408723c */ /* 0x040fe20000041808 */
[----:B------:R-:W-:Y:S01]  /*118e0*/  LDSM.16.MT88.4 R112, [R198+0x4900] ;  /* 0x00490000c670783b */ /* 0x000fe20000004200 */
[----:B------:R-:W-:Y:S02]  /*118f0*/  MUFU.EX2 R183, R183 ;  /* 0x000000b700b77308 */ /* 0x000fe40000000800 */
[----:B------:R-:W-:Y:S02]  /*11900*/  FFMA.FTZ R161, R133, c[0x0][0x2d0], -R161 ;  /* 0x0000b40085a17a23 */ /* 0x000fe400000108a1 */
[----:B------:R-:W-:Y:S02]  /*11910*/  FFMA.FTZ R170, R2, R235, R170 ;  /* 0x000000eb02aa7223 */ /* 0x000fe400000100aa */
[----:B------:R-:W-:Y:S01]  /*11920*/  FFMA.FTZ R166, R0, R233, R166 ;  /* 0x000000e900a67223 */ /* 0x000fe200000100a6 */
[C---:B--2---:R-:W-:Y:S03]  /*11930*/  HMMA.16816.F32.BF16 R12, R100.reuse, R108, R12 ;  /* 0x0000006c640c723c */ /* 0x044fe6000004180c */
[----:B------:R2:W-:Y:S01]  /*11940*/  MUFU.EX2 R133, R161 ;  /* 0x000000a100857308 */ /* 0x0005e20000000800 */
[----:B------:R-:W-:Y:S02]  /*11950*/  FADD.FTZ R169, R169, R170 ;  /* 0x000000aaa9a97221 */ /* 0x000fe40000010000 */
[----:B------:R-:W-:Y:S02]  /*11960*/  FADD.FTZ R165, R165, R166 ;  /* 0x000000a6a5a57221 */ /* 0x000fe40000010000 */
[C---:B------:R-:W-:Y:S01]  /*11970*/  HMMA.16816.F32.BF16 R16, R100.reuse, R110, R16 ;  /* 0x0000006e6410723c */ /* 0x040fe20000041810 */
[----:B------:R-:W3:Y:S03]  /*11980*/  LDSM.16.MT88.4 R108, [R203+0x4900] ;  /* 0x00490000cb6c783b */ /* 0x000ee60000004200 */
[----:B------:R-:W-:Y:S01]  /*11990*/  FADD.FTZ R0, R168, R169 ;  /* 0x000000a9a8007221 */ /* 0x000fe20000010000 */
[----:B------:R-:W-:Y:S01]  /*119a0*/  MUFU.EX2 R234, R234 ;  /* 0x000000ea00ea7308 */ /* 0x000fe20000000800 */
[----:B------:R-:W-:Y:S02]  /*119b0*/  FADD.FTZ R2, R164, R165 ;  /* 0x000000a5a4027221 */ /* 0x000fe40000010000 */
[C---:B------:R-:W-:Y:S04]  /*119c0*/  HMMA.16816.F32.BF16 R20, R100.reuse, R116, R20 ;  /* 0x000000746414723c */ /* 0x040fe80000041814 */
[----:B------:R-:W-:Y:S02]  /*119d0*/  FADD.FTZ R0, R167, R0 ;  /* 0x00000000a7007221 */ /* 0x000fe40000010000 */
[----:B------:R-:W-:Y:S01]  /*119e0*/  FADD.FTZ R2, R135, R2 ;  /* 0x0000000287027221 */ /* 0x000fe20000010000 */
[----:B------:R-:W-:Y:S01]  /*119f0*/  MUFU.EX2 R236, R236 ;  /* 0x000000ec00ec7308 */ /* 0x000fe20000000800 */
[C---:B------:R-:W-:Y:S01]  /*11a00*/  HMMA.16816.F32.BF16 R24, R100.reuse, R118, R24 ;  /* 0x000000766418723c */ /* 0x040fe20000041818 */
[----:B------:R-:W-:Y:S03]  /*11a10*/  LDSM.16.MT88.4 R116, [R196+0x4900] ;  /* 0x00490000c474783b */ /* 0x000fe60000004200 */
[----:B------:R-:W-:Y:S01]  /*11a20*/  MOV R135, R132 ;  /* 0x0000008400877202 */ /* 0x000fe20000000f00 */
[----:B------:R-:W-:Y:S01]  /*11a30*/  FADD.FTZ R171, R171, R0 ;  /* 0x00000000abab7221 */ /* 0x000fe20000010000 */
[----:B------:R-:W-:Y:S01]  /*11a40*/  MOV R0, R3 ;  /* 0x0000000300007202 */ /* 0x000fe20000000f00 */
[----:B------:R-:W-:Y:S01]  /*11a50*/  FADD.FTZ R179, R179, R2 ;  /* 0x00000002b3b37221 */ /* 0x000fe20000010000 */
[C---:B------:R-:W-:Y:S01]  /*11a60*/  HMMA.16816.F32.BF16 R28, R100.reuse, R120, R28 ;  /* 0x00000078641c723c */ /* 0x040fe2000004181c */
[----:B--2---:R-:W-:Y:S01]  /*11a70*/  LDSM.16.MT88.4 R160, [R203+0x5900] ;  /* 0x00590000cba0783b */ /* 0x004fe20000004200 */
[----:B------:R-:W-:Y:S02]  /*11a80*/  MUFU.EX2 R241, R241 ;  /* 0x000000f100f17308 */ /* 0x000fe40000000800 */
[----:B------:R-:W-:Y:S02]  /*11a90*/  FADD.FTZ R176, R176, R171 ;  /* 0x000000abb0b07221 */ /* 0x000fe40000010000 */
[----:B------:R-:W-:Y:S02]  /*11aa0*/  FADD.FTZ R180, R180, R179 ;  /* 0x000000b3b4b47221 */ /* 0x000fe40000010000 */
[C---:B------:R-:W-:Y:S01]  /*11ab0*/  HMMA.16816.F32.BF16 R32, R100.reuse, R122, R32 ;  /* 0x0000007a6420723c */ /* 0x040fe20000041820 */
[----:B------:R-:W-:Y:S03]  /*11ac0*/  LDSM.16.MT88.4 R120, [R198+0x1100] ;  /* 0x00110000c678783b */ /* 0x000fe60000004200 */
[----:B------:R-:W-:Y:S01]  /*11ad0*/  MUFU.EX2 R175, R175 ;  /* 0x000000af00af7308 */ /* 0x000fe20000000800 */
[----:B------:R-:W-:Y:S02]  /*11ae0*/  FADD.FTZ R177, R177, R176 ;  /* 0x000000b0b1b17221 */ /* 0x000fe40000010000 */
[----:B------:R-:W-:Y:S01]  /*11af0*/  FADD.FTZ R181, R181, R180 ;  /* 0x000000b4b5b57221 */ /* 0x000fe20000010000 */
[C---:B------:R-:W-:Y:S04]  /*11b00*/  HMMA.16816.F32.BF16 R36, R100.reuse, R124, R36 ;  /* 0x0000007c6424723c */ /* 0x040fe80000041824 */
[----:B------:R-:W-:Y:S02]  /*11b10*/  FADD.FTZ R178, R178, R177 ;  /* 0x000000b1b2b27221 */ /* 0x000fe40000010000 */
[----:B------:R-:W2:Y:S01]  /*11b20*/  MUFU.EX2 R232, R232 ;  /* 0x000000e800e87308 */ /* 0x000ea20000000800 */
[----:B------:R-:W-:Y:S01]  /*11b30*/  FADD.FTZ R182, R182, R181 ;  /* 0x000000b5b6b67221 */ /* 0x000fe20000010000 */
[C---:B------:R-:W-:Y:S01]  /*11b40*/  HMMA.16816.F32.BF16 R40, R100.reuse, R126, R40 ;  /* 0x0000007e6428723c */ /* 0x040fe20000041828 */
[----:B------:R-:W-:Y:S07]  /*11b50*/  LDSM.16.MT88.4 R124, [R196+0x1100] ;  /* 0x00110000c47c783b */ /* 0x000fee0000004200 */
[C---:B------:R-:W-:Y:S01]  /*11b60*/  HMMA.16816.F32.BF16 R44, R100.reuse, R136, R44 ;  /* 0x00000088642c723c */ /* 0x040fe2000004182c */
[----:B------:R-:W-:Y:S07]  /*11b70*/  MUFU.EX2 R172, R172 ;  /* 0x000000ac00ac7308 */ /* 0x000fee0000000800 */
[C---:B------:R-:W-:Y:S03]  /*11b80*/  HMMA.16816.F32.BF16 R48, R100.reuse, R138, R48 ;  /* 0x0000008a6430723c */ /* 0x040fe60000041830 */
[----:B------:R-:W4:Y:S01]  /*11b90*/  MUFU.EX2 R173, R174 ;  /* 0x000000ae00ad7308 */ /* 0x000f220000000800 */
[----:B--2---:R-:W-:Y:S04]  /*11ba0*/  F2FP.BF16.PACK_AB R136, R232, R175 ;  /* 0x000000afe888723e */ /* 0x004fe800000010ff */
[C---:B------:R-:W-:Y:S05]  /*11bb0*/  HMMA.16816.F32.BF16 R52, R100.reuse, R140, R52 ;  /* 0x0000008c6434723c */ /* 0x040fea0000041834 */
[----:B------:R-:W2:Y:S03]  /*11bc0*/  MUFU.EX2 R238, R238 ;  /* 0x000000ee00ee7308 */ /* 0x000ea60000000800 */
[C---:B------:R-:W-:Y:S01]  /*11bd0*/  HMMA.16816.F32.BF16 R56, R100.reuse, R142, R56 ;  /* 0x0000008e6438723c */ /* 0x040fe20000041838 */
[----:B------:R-:W-:Y:S06]  /*11be0*/  LDSM.16.MT88.4 R140, [R196+0x1900] ;  /* 0x00190000c48c783b */ /* 0x000fec0000004200 */
[----:B------:R-:W5:Y:S01]  /*11bf0*/  MUFU.EX2 R134, R134 ;  /* 0x0000008600867308 */ /* 0x000f620000000800 */
[C---:B-1----:R-:W-:Y:S04]  /*11c00*/  HMMA.16816.F32.BF16 R60, R100.reuse, R104, R60 ;  /* 0x00000068643c723c */ /* 0x042fe8000004183c */
[----:B----4-:R-:W-:Y:S04]  /*11c10*/  F2FP.BF16.PACK_AB R138, R173, R172 ;  /* 0x000000acad8a723e */ /* 0x010fe800000010ff */
[C---:B------:R-:W-:Y:S01]  /*11c20*/  HMMA.16816.F32.BF16 R64, R100.reuse, R106, R64 ;  /* 0x0000006a6440723c */ /* 0x040fe20000041840 */
[----:B------:R-:W1:Y:S03]  /*11c30*/  LDSM.16.MT88.4 R104, [R197+0x4900] ;  /* 0x00490000c568783b */ /* 0x000e660000004200 */
[----:B--2---:R-:W-:Y:S04]  /*11c40*/  F2FP.BF16.PACK_AB R137, R243, R238 ;  /* 0x000000eef389723e */ /* 0x004fe800000010ff */
[C---:B---3--:R-:W-:Y:S04]  /*11c50*/  HMMA.16816.F32.BF16 R68, R100.reuse, R108, R68 ;  /* 0x0000006c6444723c */ /* 0x048fe80000041844 */
[----:B-----5:R-:W-:Y:S04]  /*11c60*/  F2FP.BF16.PACK_AB R139, R133, R134 ;  /* 0x00000086858b723e */ /* 0x020fe800000010ff */
[C---:B------:R-:W-:Y:S01]  /*11c70*/  HMMA.16816.F32.BF16 R72, R100.reuse, R110, R72 ;  /* 0x0000006e6448723c */ /* 0x040fe20000041848 */
[----:B------:R-:W2:Y:S07]  /*11c80*/  LDSM.16.MT88.4 R108, [R203+0x1100] ;  /* 0x00110000cb6c783b */ /* 0x000eae0000004200 */
[C---:B------:R-:W-:Y:S08]  /*11c90*/  HMMA.16816.F32.BF16 R76, R100.reuse, R112, R76 ;  /* 0x00000070644c723c */ /* 0x040ff0000004184c */
[C---:B------:R-:W-:Y:S01]  /*11ca0*/  HMMA.16816.F32.BF16 R80, R100.reuse, R114, R80 ;  /* 0x000000726450723c */ /* 0x040fe20000041850 */
[----:B------:R-:W3:Y:S07]  /*11cb0*/  LDSM.16.MT88.4 R112, [R197+0x1100] ;  /* 0x00110000c570783b */ /* 0x000eee0000004200 */
[C---:B-1----:R-:W-:Y:S08]  /*11cc0*/  HMMA.16816.F32.BF16 R84, R100.reuse, R104, R84 ;  /* 0x000000686454723c */ /* 0x042ff00000041854 */
[C---:B------:R-:W-:Y:S01]  /*11cd0*/  HMMA.16816.F32.BF16 R88, R100.reuse, R106, R88 ;  /* 0x0000006a6458723c */ /* 0x040fe20000041858 */
[----:B------:R-:W1:Y:S07]  /*11ce0*/  LDSM.16.MT88.4 R104, [R203+0x3100] ;  /* 0x00310000cb68783b */ /* 0x000e6e0000004200 */
[C---:B------:R-:W-:Y:S08]  /*11cf0*/  HMMA.16816.F32.BF16 R92, R100.reuse, R116, R92 ;  /* 0x00000074645c723c */ /* 0x040ff0000004185c */
[----:B------:R-:W-:Y:S01]  /*11d00*/  HMMA.16816.F32.BF16 R96, R100, R118, R96 ;  /* 0x000000766460723c */ /* 0x000fe20000041860 */
[----:B------:R-:W4:Y:S06]  /*11d10*/  LDSM.16.MT88.4 R116, [R198+0x3100] ;  /* 0x00310000c674783b */ /* 0x000f2c0000004200 */
[----:B------:R-:W-:Y:S01]  /*11d20*/  F2FP.BF16.PACK_AB R100, R240, R239 ;  /* 0x000000eff064723e */ /* 0x000fe200000010ff */
[----:B------:R-:W-:Y:S01]  /*11d30*/  FADD.FTZ R239, R239, R178 ;  /* 0x000000b2efef7221 */ /* 0x000fe20000010000 */
[----:B------:R-:W-:Y:S03]  /*11d40*/  F2FP.BF16.PACK_AB R102, R242, R237 ;  /* 0x000000edf266723e */ /* 0x000fe600000010ff */
[----:B------:R-:W-:Y:S01]  /*11d50*/  F2FP.BF16.PACK_AB R101, R234, R183 ;  /* 0x000000b7ea65723e */ /* 0x000fe200000010ff */
[----:B------:R-:W-:Y:S01]  /*11d60*/  FADD.FTZ R240, R240, R239 ;  /* 0x000000eff0f07221 */ /* 0x000fe20000010000 */
[----:B------:R-:W-:Y:S03]  /*11d70*/  F2FP.BF16.PACK_AB R103, R241, R236 ;  /* 0x000000ecf167723e */ /* 0x000fe600000010ff */
[----:B------:R-:W-:Y:S04]  /*11d80*/  FADD.FTZ R237, R237, R240 ;  /* 0x000000f0eded7221 */ /* 0x000fe80000010000 */
[C---:B--2---:R-:W-:Y:S03]  /*11d90*/  HMMA.16816.F32.BF16 R4, R100.reuse, R108, R4 ;  /* 0x0000006c6404723c */ /* 0x044fe60000041804 */
[----:B------:R-:W-:Y:S04]  /*11da0*/  FADD.FTZ R242, R242, R237 ;  /* 0x000000edf2f27221 */ /* 0x000fe80000010000 */
[----:B------:R-:W-:Y:S01]  /*11db0*/  FADD.FTZ R175, R175, R242 ;  /* 0x000000f2afaf7221 */ /* 0x000fe20000010000 */
[C---:B------:R-:W-:Y:S01]  /*11dc0*/  HMMA.16816.F32.BF16 R8, R100.reuse, R110, R8 ;  /* 0x0000006e6408723c */ /* 0x040fe20000041808 */
[----:B------:R-:W2:Y:S03]  /*11dd0*/  LDSM.16.MT88.4 R108, [R197+0x3100] ;  /* 0x00310000c56c783b */ /* 0x000ea60000004200 */
[----:B------:R-:W-:Y:S04]  /*11de0*/  FADD.FTZ R175, R232, R175 ;  /* 0x000000afe8af7221 */ /* 0x000fe80000010000 */
[C---:B------:R-:W-:Y:S04]  /*11df0*/  HMMA.16816.F32.BF16 R12, R100.reuse, R120, R12 ;  /* 0x00000078640c723c */ /* 0x040fe8000004180c */
[----:B------:R-:W-:Y:S04]  /*11e00*/  FADD.FTZ R172, R172, R175 ;  /* 0x000000afacac7221 */ /* 0x000fe80000010000 */
[C---:B------:R-:W-:Y:S04]  /*11e10*/  HMMA.16816.F32.BF16 R16, R100.reuse, R122, R16 ;  /* 0x0000007a6410723c */ /* 0x040fe80000041810 */
[----:B------:R-:W-:Y:S04]  /*11e20*/  FADD.FTZ R235, R173, R172 ;  /* 0x000000acadeb7221 */ /* 0x000fe80000010000 */
[C---:B---3--:R-:W-:Y:S08]  /*11e30*/  HMMA.16816.F32.BF16 R20, R100.reuse, R112, R20 ;  /* 0x000000706414723c */ /* 0x048ff00000041814 */
[C---:B------:R-:W-:Y:S01]  /*11e40*/  HMMA.16816.F32.BF16 R24, R100.reuse, R114, R24 ;  /* 0x000000726418723c */ /* 0x040fe20000041818 */
[----:B------:R-:W3:Y:S07]  /*11e50*/  LDSM.16.MT88.4 R112, [R196+0x3100] ;  /* 0x00310000c470783b */ /* 0x000eee0000004200 */
[C---:B------:R-:W-:Y:S08]  /*11e60*/  HMMA.16816.F32.BF16 R28, R100.reuse, R124, R28 ;  /* 0x0000007c641c723c */ /* 0x040ff0000004181c */
[C---:B------:R-:W-:Y:S01]  /*11e70*/  HMMA.16816.F32.BF16 R32, R100.reuse, R126, R32 ;  /* 0x0000007e6420723c */ /* 0x040fe20000041820 */
[----:B------:R-:W-:Y:S07]  /*11e80*/  LDSM.16.MT88.4 R124, [R203+0x1900] ;  /* 0x00190000cb7c783b */ /* 0x000fee0000004200 */
[C---:B-1----:R-:W-:Y:S08]  /*11e90*/  HMMA.16816.F32.BF16 R36, R100.reuse, R104, R36 ;  /* 0x000000686424723c */ /* 0x042ff00000041824 */
[C---:B------:R-:W-:Y:S01]  /*11ea0*/  HMMA.16816.F32.BF16 R40, R100.reuse, R106, R40 ;  /* 0x0000006a6428723c */ /* 0x040fe20000041828 */
[----:B------:R-:W1:Y:S07]  /*11eb0*/  LDSM.16.MT88.4 R104, [R203+0x5100] ;  /* 0x00510000cb68783b */ /* 0x000e6e0000004200 */
[C---:B----4-:R-:W-:Y:S08]  /*11ec0*/  HMMA.16816.F32.BF16 R44, R100.reuse, R116, R44 ;  /* 0x00000074642c723c */ /* 0x050ff0000004182c */
[C---:B------:R-:W-:Y:S01]  /*11ed0*/  HMMA.16816.F32.BF16 R48, R100.reuse, R118, R48 ;  /* 0x000000766430723c */ /* 0x040fe20000041830 */
[----:B------:R-:W4:Y:S07]  /*11ee0*/  LDSM.16.MT88.4 R116, [R198+0x5100] ;  /* 0x00510000c674783b */ /* 0x000f2e0000004200 */
[C---:B--2---:R-:W-:Y:S08]  /*11ef0*/  HMMA.16816.F32.BF16 R52, R100.reuse, R108, R52 ;  /* 0x0000006c6434723c */ /* 0x044ff00000041834 */
[C---:B------:R-:W-:Y:S01]  /*11f00*/  HMMA.16816.F32.BF16 R56, R100.reuse, R110, R56 ;  /* 0x0000006e6438723c */ /* 0x040fe20000041838 */
[----:B------:R-:W2:Y:S07]  /*11f10*/  LDSM.16.MT88.4 R108, [R197+0x5100] ;  /* 0x00510000c56c783b */ /* 0x000eae0000004200 */
[C---:B---3--:R-:W-:Y:S08]  /*11f20*/  HMMA.16816.F32.BF16 R60, R100.reuse, R112, R60 ;  /* 0x00000070643c723c */ /* 0x048ff0000004183c */
[C---:B------:R-:W-:Y:S01]  /*11f30*/  HMMA.16816.F32.BF16 R64, R100.reuse, R114, R64 ;  /* 0x000000726440723c */ /* 0x040fe20000041840 */
[----:B------:R-:W3:Y:S07]  /*11f40*/  LDSM.16.MT88.4 R112, [R196+0x5100] ;  /* 0x00510000c470783b */ /* 0x000eee0000004200 */
[C---:B-1----:R-:W-:Y:S08]  /*11f50*/  HMMA.16816.F32.BF16 R68, R100.reuse, R104, R68 ;  /* 0x000000686444723c */ /* 0x042ff00000041844 */
[C---:B------:R-:W-:Y:S01]  /*11f60*/  HMMA.16816.F32.BF16 R72, R100.reuse, R106, R72 ;  /* 0x0000006a6448723c */ /* 0x040fe20000041848 */
[----:B------:R-:W-:Y:S07]  /*11f70*/  LDSM.16.MT88.4 R104, [R197+0x1900] ;  /* 0x00190000c568783b */ /* 0x000fee0000004200 */
[C---:B----4-:R-:W-:Y:S08]  /*11f80*/  HMMA.16816.F32.BF16 R76, R100.reuse, R116, R76 ;  /* 0x00000074644c723c */ /* 0x050ff0000004184c */
[C---:B------:R-:W-:Y:S01]  /*11f90*/  HMMA.16816.F32.BF16 R80, R100.reuse, R118, R80 ;  /* 0x000000766450723c */ /* 0x040fe20000041850 */
[----:B------:R-:W1:Y:S07]  /*11fa0*/  LDSM.16.MT88.4 R116, [R198+0x1900] ;  /* 0x00190000c674783b */ /* 0x000e6e0000004200 */
[C---:B--2---:R-:W-:Y:S08]  /*11fb0*/  HMMA.16816.F32.BF16 R84, R100.reuse, R108, R84 ;  /* 0x0000006c6454723c */ /* 0x044ff00000041854 */
[C---:B------:R-:W-:Y:S08]  /*11fc0*/  HMMA.16816.F32.BF16 R88, R100.reuse, R110, R88 ;  /* 0x0000006e6458723c */ /* 0x040ff00000041858 */
[C---:B---3--:R-:W-:Y:S08]  /*11fd0*/  HMMA.16816.F32.BF16 R92, R100.reuse, R112, R92 ;  /* 0x00000070645c723c */ /* 0x048ff0000004185c */
[----:B------:R-:W-:Y:S08]  /*11fe0*/  HMMA.16816.F32.BF16 R96, R100, R114, R96 ;  /* 0x000000726460723c */ /* 0x000ff00000041860 */
[C---:B------:R-:W-:Y:S01]  /*11ff0*/  HMMA.16816.F32.BF16 R128, R136.reuse, R124, R4 ;  /* 0x0000007c8880723c */ /* 0x040fe20000041804 */
[----:B------:R-:W2:Y:S07]  /*12000*/  LDSM.16.MT88.4 R4, [R198+0x5900] ;  /* 0x00590000c604783b */ /* 0x000eae0000004200 */
[C---:B------:R-:W-:Y:S01]  /*12010*/  HMMA.16816.F32.BF16 R124, R136.reuse, R126, R8 ;  /* 0x0000007e887c723c */ /* 0x040fe20000041808 */
[----:B------:R-:W3:Y:S07]  /*12020*/  LDSM.16.MT88.4 R8, [R197+0x5900] ;  /* 0x00590000c508783b */ /* 0x000eee0000004200 */
[C---:B-1----:R-:W-:Y:S01]  /*12030*/  HMMA.16816.F32.BF16 R120, R136.reuse, R116, R12 ;  /* 0x000000748878723c */ /* 0x042fe2000004180c */
[----:B------:R-:W1:Y:S07]  /*12040*/  LDSM.16.MT88.4 R12, [R196+0x5900] ;  /* 0x00590000c40c783b */ /* 0x000e6e0000004200 */
        /* <DEDUP_REMOVED lines=15> */
[C---:B--2---:R-:W-:Y:S07]  /*12140*/  HMMA.16816.F32.BF16 R76, R136.reuse, R4, R76 ;  /* 0x00000004884c723c */ /* 0x044fee000004184c */
[----:B------:R-:W-:Y:S01]  /*12150*/  FADD.FTZ R5, R183, R182 ;  /* 0x000000b6b7057221 */ /* 0x000fe20000010000 */
[C---:B------:R-:W-:Y:S04]  /*12160*/  HMMA.16816.F32.BF16 R80, R136.reuse, R6, R80 ;  /* 0x000000068850723c */ /* 0x040fe80000041850 */
[----:B------:R-:W-:Y:S04]  /*12170*/  FADD.FTZ R5, R234, R5 ;  /* 0x00000005ea057221 */ /* 0x000fe80000010000 */
[C---:B---3--:R-:W-:Y:S04]  /*12180*/  HMMA.16816.F32.BF16 R84, R136.reuse, R8, R84 ;  /* 0x000000088854723c */ /* 0x048fe80000041854 */
[----:B------:R-:W-:Y:S04]  /*12190*/  FADD.FTZ R236, R236, R5 ;  /* 0x00000005ecec7221 */ /* 0x000fe80000010000 */
[C---:B------:R-:W-:Y:S04]  /*121a0*/  HMMA.16816.F32.BF16 R88, R136.reuse, R10, R88 ;  /* 0x0000000a8858723c */ /* 0x040fe80000041858 */
[----:B------:R-:W-:Y:S04]  /*121b0*/  FADD.FTZ R241, R241, R236 ;  /* 0x000000ecf1f17221 */ /* 0x000fe80000010000 */
[C---:B-1----:R-:W-:Y:S04]  /*121c0*/  HMMA.16816.F32.BF16 R92, R136.reuse, R12, R92 ;  /* 0x0000000c885c723c */ /* 0x042fe8000004185c */
[----:B------:R-:W-:Y:S04]  /*121d0*/  FADD.FTZ R238, R238, R241 ;  /* 0x000000f1eeee7221 */ /* 0x000fe80000010000 */
[----:B------:R-:W-:Y:S04]  /*121e0*/  HMMA.16816.F32.BF16 R96, R136, R14, R96 ;  /* 0x0000000e8860723c */ /* 0x000fe80000041860 */
[----:B------:R-:W-:Y:S04]  /*121f0*/  FADD.FTZ R243, R243, R238 ;  /* 0x000000eef3f37221 */ /* 0x000fe80000010000 */
[----:B------:R-:W-:Y:S04]  /*12200*/  FADD.FTZ R134, R134, R243 ;  /* 0x000000f386867221 */ /* 0x000fe80000010000 */
[----:B------:R-:W-:Y:S01]  /*12210*/  FADD.FTZ R233, R133, R134 ;  /* 0x0000008685e97221 */ /* 0x000fe20000010000 */
[----:B------:R-:W-:-:S05]  /*12220*/  @P0 BRA `(.L_x_129) ;  /* 0xffffd34000000947 */ /* 0x000fca000383ffff */
.L_x_128:
[----:B------:R-:W1:Y:S01]  /*12230*/  SHFL.BFLY PT, R0, R233, 0x2, 0x1f ;  /* 0x0c401f00e9007f89 */ /* 0x000e6200000e0000 */
[----:B------:R-:W-:-:S02]  /*12240*/  MOV R2, RZ ;  /* 0x000000ff00027202 */ /* 0x000fc40000000f00 */
[----:B------:R-:W-:Y:S01]  /*12250*/  MOV R4, RZ ;  /* 0x000000ff00047202 */ /* 0x000fe20000000f00 */
[----:B------:R-:W2:Y:S01]  /*12260*/  SHFL.BFLY PT, R6, R235, 0x2, 0x1f ;  /* 0x0c401f00eb067f89 */ /* 0x000ea200000e0000 */
[----:B------:R-:W-:Y:S02]  /*12270*/  MOV R10, 0xff800000 ;  /* 0xff800000000a7802 */ /* 0x000fe40000000f00 */
[----:B------:R-:W-:Y:S02]  /*12280*/  MOV R12, 0xff800000 ;  /* 0xff800000000c7802 */ /* 0x000fe40000000f00 */
[----:B------:R-:W-:Y:S01]  /*12290*/  PLOP3.LUT P2, PT, PT, PT, PT, 0x8, 0x0 ;  /* 0x000000000000781c */ /* 0x000fe20003f4e170 */
[----:B-1----:R-:W-:Y:S02]  /*122a0*/  FADD.FTZ R7, R0, R233 ;  /* 0x000000e900077221 */ /* 0x002fe40000010000 */
[----:B--2---:R-:W-:-:S03]  /*122b0*/  FADD.FTZ R6, R6, R235 ;  /* 0x000000eb06067221 */ /* 0x004fc60000010000 */
[----:B------:R-:W1:Y:S04]  /*122c0*/  SHFL.BFLY PT, R0, R7, 0x1, 0x1f ;  /* 0x0c201f0007007f89 */ /* 0x000e6800000e0000 */
[----:B------:R-:W2:Y:S01]  /*122d0*/  SHFL.BFLY PT, R5, R6, 0x1, 0x1f ;  /* 0x0c201f0006057f89 */ /* 0x000ea200000e0000 */
[----:B-1----:R-:W-:Y:S02]  /*122e0*/  FADD.FTZ R0, R0, R7 ;  /* 0x0000000700007221 */ /* 0x002fe40000010000 */
[----:B--2---:R-:W-:-:S03]  /*122f0*/  FADD.FTZ R5, R6, R5 ;  /* 0x0000000506057221 */ /* 0x004fc60000010000 */
[----:B------:R-:W-:Y:S02]  /*12300*/  FSETP.NE.FTZ.AND P0, PT, R0, RZ, PT ;  /* 0x000000ff0000720b */ /* 0x000fe40003f15000 */
[----:B------:R-:W-:-:S11]  /*12310*/  FSETP.NE.FTZ.AND P1, PT, R5, RZ, PT ;  /* 0x000000ff0500720b */ /* 0x000fd60003f35000 */
[----:B------:R-:W1:Y:S01]  /*12320*/  @P0 MUFU.RCP R2, R0 ;  /* 0x0000000000020308 */ /* 0x000e620000001000 */
[----:B------:R-:W-:Y:S02]  /*12330*/  @P0 MOV R15, 0x3f317218 ;  /* 0x3f317218000f0802 */ /* 0x000fe40000000f00 */
[----:B------:R-:W-:-:S05]  /*12340*/  @P1 MOV R13, 0x3f317218 ;  /* 0x3f317218000d1802 */ /* 0x000fca0000000f00 */
[----:B------:R-:W2:Y:S01]  /*12350*/  @P1 MUFU.RCP R4, R5 ;  /* 0x0000000500041308 */ /* 0x000ea20000001000 */
[----:B------:R-:W-:-:S07]  /*12360*/  @P1 FMUL.FTZ R13, R13, c[0x0][0x2d0] ;  /* 0x0000b4000d0d1a20 */ /* 0x000fce0000410000 */
[----:B------:R-:W3:Y:S01]  /*12370*/  @P0 MUFU.LG2 R0, R0 ;  /* 0x0000000000000308 */ /* 0x000ee20000000c00 */
[C---:B-1----:R-:W-:Y:S02]  /*12380*/  FMUL.FTZ R130, R2.reuse, R130 ;  /* 0x0000008202827220 */ /* 0x042fe40000410000 */
[C---:B------:R-:W-:Y:S02]  /*12390*/  FMUL.FTZ R131, R2.reuse, R131 ;  /* 0x0000008302837220 */ /* 0x040fe40000410000 */
[C---:B------:R-:W-:Y:S02]  /*123a0*/  FMUL.FTZ R126, R2.reuse, R126 ;  /* 0x0000007e027e7220 */ /* 0x040fe40000410000 */
[----:B------:R-:W-:Y:S01]  /*123b0*/  FMUL.FTZ R127, R2, R127 ;  /* 0x0000007f027f7220 */ /* 0x000fe20000410000 */
[----:B------:R-:W1:Y:S01]  /*123c0*/  @P1 MUFU.LG2 R5, R5 ;  /* 0x0000000500051308 */ /* 0x000e620000000c00 */
[C---:B--2---:R-:W-:Y:S02]  /*123d0*/  FMUL.FTZ R128, R4.reuse, R128 ;  /* 0x0000008004807220 */ /* 0x044fe40000410000 */
[----:B------:R-:W-:-:S02]  /*123e0*/  FMUL.FTZ R129, R4, R129 ;  /* 0x0000008104817220 */ /* 0x000fc40000410000 */
[C---:B------:R-:W-:Y:S02]  /*123f0*/  FMUL.FTZ R124, R4.reuse, R124 ;  /* 0x0000007c047c7220 */ /* 0x040fe40000410000 */
[----:B------:R-:W-:Y:S02]  /*12400*/  FMUL.FTZ R125, R4, R125 ;  /* 0x0000007d047d7220 */ /* 0x000fe40000410000 */
[----:B---3--:R-:W-:Y:S02]  /*12410*/  @P0 FMUL.FTZ R14, R0, 0.69314718246459960938 ;  /* 0x3f317218000e0820 */ /* 0x008fe40000410000 */
[----:B------:R-:W-:Y:S02]  /*12420*/  @P0 FMUL.FTZ R0, R15, c[0x0][0x2d0] ;  /* 0x0000b4000f000a20 */ /* 0x000fe40000410000 */
[C---:B------:R-:W-:Y:S02]  /*12430*/  FMUL.FTZ R120, R4.reuse, R120 ;  /* 0x0000007804787220 */ /* 0x040fe40000410000 */
[----:B------:R-:W-:-:S02]  /*12440*/  FMUL.FTZ R121, R4, R121 ;  /* 0x0000007904797220 */ /* 0x000fc40000410000 */
[----:B-1----:R-:W-:Y:S02]  /*12450*/  @P1 FMUL.FTZ R5, R5, 0.69314718246459960938 ;  /* 0x3f31721805051820 */ /* 0x002fe40000410000 */
        /* <DEDUP_REMOVED lines=41> */
[----:B------:R-:W-:Y:S02]  /*126f0*/  FMUL.FTZ R97, R4, R97 ;  /* 0x0000006104617220 */ /* 0x000fe40000410000 */
        /* <DEDUP_REMOVED lines=43> */
[----:B------:R-:W-:Y:S02]  /*129b0*/  FMUL.FTZ R99, R2, R99 ;  /* 0x0000006302637220 */ /* 0x000fe40000410000 */
[----:B------:R-:W-:Y:S02]  /*129c0*/  @P1 FFMA.FTZ R10, R13, R132, R5 ;  /* 0x000000840d0a1223 */ /* 0x000fe40000010005 */
[----:B------:R-:W-:Y:S02]  /*129d0*/  @P0 FFMA.FTZ R12, R0, R3, R14 ;  /* 0x00000003000c0223 */ /* 0x000fe4000001000e */
.L_x_81:
[----:B------:R-:W-:Y:S01]  /*129e0*/  ULDC.64 UR4, c[0x0][0x118] ;  /* 0x0000460000047ab9 */ /* 0x000fe20000000a00 */
[----:B------:R-:W-:Y:S01]  /*129f0*/  SHF.R.S32.HI R0, RZ, 0x1f, R207 ;  /* 0x0000001fff007819 */ /* 0x000fe200000114cf */
[----:B------:R-:W-:Y:S05]  /*12a00*/  @P2 BRA `(.L_x_130) ;  /* 0x0000168000002947 */ /* 0x000fea0003800000 */
[----:B------:R-:W1:Y:S01]  /*12a10*/  S2R R2, SR_TID.X ;  /* 0x0000000000027919 */ /* 0x000e620000002100 */
[----:B------:R-:W-:-:S02]  /*12a20*/  F2FP.BF16.PACK_AB R4, R11, R4 ;  /* 0x000000040b04723e */ /* 0x000fc400000010ff */
[----:B------:R-:W-:Y:S01]  /*12a30*/  F2FP.BF16.PACK_AB R6, R7, R6 ;  /* 0x000000060706723e */ /* 0x000fe200000010ff */
[----:B------:R-:W-:Y:S01]  /*12a40*/  BAR.SYNC.DEFER_BLOCKING 0x1, 0x100 ;  /* 0x0044000000007b1d */ /* 0x000fe20000010000 */
        /* <DEDUP_REMOVED lines=12> */
[----:B------:R-:W-:Y:S02]  /*12b10*/  LEA.HI R5, R3, R2, RZ, 0x2 ;  /* 0x0000000203057211 */ /* 0x000fe400078f10ff */
[----:B------:R-:W-:Y:S02]  /*12b20*/  F2FP.BF16.PACK_AB R110, R111, R110 ;  /* 0x0000006e6f6e723e */ /* 0x000fe400000010ff */
[--C-:B------:R-:W-:Y:S02]  /*12b30*/  SHF.R.S32.HI R14, RZ, 0x2, R5.reuse ;  /* 0x00000002ff0e7819 */ /* 0x100fe40000011405 */
[----:B------:R-:W-:Y:S02]  /*12b40*/  SHF.R.S32.HI R13, RZ, 0x1f, R5 ;  /* 0x0000001fff0d7819 */ /* 0x000fe40000011405 */
[----:B------:R-:W-:-:S02]  /*12b50*/  LOP3.LUT R5, R5, 0xfffffffc, RZ, 0xc0, !PT ;  /* 0xfffffffc05057812 */ /* 0x000fc400078ec0ff */
[----:B------:R-:W-:Y:S02]  /*12b60*/  LEA.HI R13, R13, R14, RZ, 0x3 ;  /* 0x0000000e0d0d7211 */ /* 0x000fe400078f18ff */
[----:B------:R-:W-:Y:S01]  /*12b70*/  F2FP.BF16.PACK_AB R104, R105, R104 ;  /* 0x000000686968723e */ /* 0x000fe200000010ff */
[----:B------:R-:W-:Y:S01]  /*12b80*/  IMAD.IADD R18, R2, 0x1, -R5 ;  /* 0x0000000102127824 */ /* 0x000fe200078e0a05 */
[----:B------:R-:W-:Y:S02]  /*12b90*/  LOP3.LUT R13, R13, 0xfffffff8, RZ, 0xc0, !PT ;  /* 0xfffffff80d0d7812 */ /* 0x000fe400078ec0ff */
[----:B------:R-:W-:Y:S02]  /*12ba0*/  F2FP.BF16.PACK_AB R106, R107, R106 ;  /* 0x0000006a6b6a723e */ /* 0x000fe400000010ff */
[----:B------:R-:W-:Y:S01]  /*12bb0*/  F2FP.BF16.PACK_AB R100, R101, R100 ;  /* 0x000000646564723e */ /* 0x000fe200000010ff */
[----:B------:R-:W-:Y:S01]  /*12bc0*/  IMAD.IADD R14, R14, 0x1, -R13 ;  /* 0x000000010e0e7824 */ /* 0x000fe200078e0a0d */
[----:B------:R-:W-:-:S02]  /*12bd0*/  LEA.HI R13, R3, R2, RZ, 0x5 ;  /* 0x00000002030d7211 */ /* 0x000fc400078f28ff */
[----:B------:R-:W-:Y:S01]  /*12be0*/  F2FP.BF16.PACK_AB R102, R103, R102 ;  /* 0x000000666766723e */ /* 0x000fe200000010ff */
[C---:B------:R-:W-:Y:S01]  /*12bf0*/  IMAD.SHL.U32 R16, R14.reuse, 0x40, RZ ;  /* 0x000000400e107824 */ /* 0x040fe200078e00ff */
[----:B------:R-:W-:Y:S02]  /*12c00*/  SHF.R.S32.HI R15, RZ, 0x5, R13 ;  /* 0x00000005ff0f7819 */ /* 0x000fe4000001140d */
[----:B------:R-:W-:Y:S02]  /*12c10*/  LOP3.LUT R17, R14, 0x1, RZ, 0xc0, !PT ;  /* 0x000000010e117812 */ /* 0x000fe400078ec0ff */
        /* <DEDUP_REMOVED lines=11> */
[----:B------:R-:W-:Y:S02]  /*12cd0*/  F2FP.BF16.PACK_AB R40, R41, R40 ;  /* 0x000000282928723e */ /* 0x000fe400000010ff */
[----:B------:R-:W-:Y:S01]  /*12ce0*/  F2FP.BF16.PACK_AB R42, R43, R42 ;  /* 0x0000002a2b2a723e */ /* 0x000fe200000010ff */
[C---:B------:R-:W-:Y:S01]  /*12cf0*/  IMAD.IADD R17, R5.reuse, 0x1, R14 ;  /* 0x0000000105117824 */ /* 0x040fe200078e020e */
[C---:B------:R-:W-:Y:S01]  /*12d00*/  IADD3 R11, R5.reuse, 0x80, RZ ;  /* 0x00000080050b7810 */ /* 0x040fe20007ffe0ff */
[----:B------:R-:W-:Y:S01]  /*12d10*/  STS [R5+0x80], R128 ;  /* 0x0000808005007388 */ /* 0x000fe20000000800 */
[----:B------:R-:W-:-:S02]  /*12d20*/  IADD3 R7, R5, 0x70, RZ ;  /* 0x0000007005077810 */ /* 0x000fc40007ffe0ff */
[----:B------:R-:W-:Y:S01]  /*12d30*/  @P0 IADD3 R7, R11, 0x10, RZ ;  /* 0x000000100b070810 */ /* 0x000fe20007ffe0ff */
[----:B------:R-:W-:Y:S01]  /*12d40*/  IMAD.MOV.U32 R11, RZ, RZ, 0x40 ;  /* 0x00000040ff0b7424 */ /* 0x000fe200078e00ff */
[----:B------:R-:W-:Y:S01]  /*12d50*/  STS [R5+0x480], R130 ;  /* 0x0004808205007388 */ /* 0x000fe20000000800 */
[----:B------:R-:W-:Y:S02]  /*12d60*/  F2FP.BF16.PACK_AB R44, R45, R44 ;  /* 0x0000002c2d2c723e */ /* 0x000fe400000010ff */
[----:B------:R-:W-:Y:S01]  /*12d70*/  F2FP.BF16.PACK_AB R46, R47, R46 ;  /* 0x0000002e2f2e723e */ /* 0x000fe200000010ff */
[----:B------:R-:W-:Y:S01]  /*12d80*/  STS [R7], R124 ;  /* 0x0000007c07007388 */ /* 0x000fe20000000800 */
[----:B------:R-:W-:Y:S01]  /*12d90*/  SEL R16, R11, 0xffffffc0, !P2 ;  /* 0xffffffc00b107807 */ /* 0x000fe20005000000 */
[--C-:B------:R-:W-:Y:S01]  /*12da0*/  IMAD.IADD R11, R14, 0x1, R7.reuse ;  /* 0x000000010e0b7824 */ /* 0x100fe200078e0207 */
[----:B------:R-:W-:Y:S01]  /*12db0*/  F2FP.BF16.PACK_AB R48, R49, R48 ;  /* 0x000000303130723e */ /* 0x000fe200000010ff */
[----:B------:R-:W-:Y:S01]  /*12dc0*/  STS [R7+0x400], R126 ;  /* 0x0004007e07007388 */ /* 0x000fe20000000800 */
[----:B------:R-:W-:Y:S01]  /*12dd0*/  F2FP.BF16.PACK_AB R50, R51, R50 ;  /* 0x000000323332723e */ /* 0x000fe200000010ff */
[--C-:B------:R-:W-:Y:S01]  /*12de0*/  IMAD.IADD R19, R5, 0x1, R16.reuse ;  /* 0x0000000105137824 */ /* 0x100fe200078e0210 */
[----:B------:R-:W-:Y:S01]  /*12df0*/  F2FP.BF16.PACK_AB R52, R53, R52 ;  /* 0x000000343534723e */ /* 0x000fe200000010ff */
[C---:B------:R-:W-:Y:S01]  /*12e00*/  IMAD.IADD R21, R16.reuse, 0x1, R7 ;  /* 0x0000000110157824 */ /* 0x040fe200078e0207 */
[----:B------:R-:W-:Y:S01]  /*12e10*/  STS [R17+0x80], R120 ;  /* 0x0000807811007388 */ /* 0x000fe20000000800 */
[----:B------:R-:W-:Y:S01]  /*12e20*/  IMAD.IADD R23, R16, 0x1, R17 ;  /* 0x0000000110177824 */ /* 0x000fe200078e0211 */
[----:B------:R-:W-:Y:S01]  /*12e30*/  F2FP.BF16.PACK_AB R54, R55, R54 ;  /* 0x000000363736723e */ /* 0x000fe200000010ff */
[----:B------:R-:W-:Y:S01]  /*12e40*/  IMAD.IADD R25, R11, 0x1, R16 ;  /* 0x000000010b197824 */ /* 0x000fe200078e0210 */
[----:B------:R-:W-:Y:S01]  /*12e50*/  STS [R17+0x480], R122 ;  /* 0x0004807a11007388 */ /* 0x000fe20000000800 */
[----:B------:R-:W-:-:S02]  /*12e60*/  F2FP.BF16.PACK_AB R56, R57, R56 ;  /* 0x000000383938723e */ /* 0x000fc400000010ff */
[----:B------:R-:W-:Y:S01]  /*12e70*/  F2FP.BF16.PACK_AB R58, R59, R58 ;  /* 0x0000003a3b3a723e */ /* 0x000fe200000010ff */
[----:B------:R-:W-:Y:S01]  /*12e80*/  STS [R11], R116 ;  /* 0x000000740b007388 */ /* 0x000fe20000000800 */
        /* <DEDUP_REMOVED lines=23> */
[----:B------:R-:W-:Y:S01]  /*13000*/  STS [R25], R100 ;  /* 0x0000006419007388 */ /* 0x000fe20000000800 */
[----:B------:R-:W-:-:S02]  /*13010*/  F2FP.BF16.PACK_AB R96, R97, R96 ;  /* 0x000000606160723e */ /* 0x000fc400000010ff */
[----:B------:R-:W-:Y:S01]  /*13020*/  F2FP.BF16.PACK_AB R98, R99, R98 ;  /* 0x000000626362723e */ /* 0x000fe200000010ff */
[----:B------:R-:W-:Y:S01]  /*13030*/  STS [R25+0x400], R102 ;  /* 0x0004006619007388 */ /* 0x000fe20000000800 */
[----:B------:R-:W-:Y:S02]  /*13040*/  ISETP.NE.U32.AND P1, PT, RZ, c[0x0][0x508], PT ;  /* 0x00014200ff007a0c */ /* 0x000fe40003f25070 */
[----:B------:R-:W-:Y:S01]  /*13050*/  ISETP.NE.U32.AND P0, PT, RZ, c[0x0][0x500], PT ;  /* 0x00014000ff007a0c */ /* 0x000fe20003f05070 */
[----:B------:R-:W-:Y:S01]  /*13060*/  STS [R5+0x4080], R36 ;  /* 0x0040802405007388 */ /* 0x000fe20000000800 */
[----:B------:R-:W-:Y:S02]  /*13070*/  ISETP.NE.AND.EX P1, PT, RZ, c[0x0][0x50c], PT, P1 ;  /* 0x00014300ff007a0c */ /* 0x000fe40003f25310 */
[----:B------:R-:W-:Y:S01]  /*13080*/  ISETP.NE.AND.EX P0, PT, RZ, c[0x0][0x504], PT, P0 ;  /* 0x00014100ff007a0c */ /* 0x000fe20003f05300 */
        /* <DEDUP_REMOVED lines=20> */
[----:B------:R2:W-:Y:S04]  /*131d0*/  STS [R17+0x8480], R78 ;  /* 0x0084804e11007388 */ /* 0x0005e80000000800 */
[----:B------:R-:W-:Y:S04]  /*131e0*/  STS [R11+0x8000], R80 ;  /* 0x008000500b007388 */ /* 0x000fe80000000800 */
[----:B------:R-:W-:Y:S01]  /*131f0*/  STS [R11+0x8400], R9 ;  /* 0x008400090b007388 */ /* 0x000fe20000000800 */
[----:B-1----:R-:W-:-:S03]  /*13200*/  IMAD.MOV.U32 R5, RZ, RZ, 0x4 ;  /* 0x00000004ff057424 */ /* 0x002fc600078e00ff */
[----:B------:R-:W-:Y:S04]  /*13210*/  STS [R19+0x8080], R6 ;  /* 0x0080800613007388 */ /* 0x000fe80000000800 */
[----:B------:R1:W-:Y:S04]  /*13220*/  STS [R19+0x8480], R4 ;  /* 0x0084800413007388 */ /* 0x0003e80000000800 */
[----:B------:R3:W-:Y:S04]  /*13230*/  STS [R21+0x8000], R8 ;  /* 0x0080000815007388 */ /* 0x0007e80000000800 */
[----:B------:R4:W-:Y:S01]  /*13240*/  STS [R21+0x8400], R90 ;  /* 0x0084005a15007388 */ /* 0x0009e20000000800 */
[----:B--2---:R-:W-:-:S03]  /*13250*/  IMAD.WIDE R16, R208, R5, c[0x0][0x500] ;  /* 0x00014000d0107625 */ /* 0x004fc600078e0205 */
[----:B------:R2:W-:Y:S04]  /*13260*/  STS [R23+0x8080], R92 ;  /* 0x0080805c17007388 */ /* 0x0005e80000000800 */
[----:B------:R2:W-:Y:S04]  /*13270*/  STS [R23+0x8480], R94 ;  /* 0x0084805e17007388 */ /* 0x0005e80000000800 */
[----:B------:R2:W-:Y:S04]  /*13280*/  STS [R25+0x8000], R96 ;  /* 0x0080006019007388 */ /* 0x0005e80000000800 */
[----:B------:R2:W-:Y:S04]  /*13290*/  STS [R25+0x8400], R98 ;  /* 0x0084006219007388 */ /* 0x0005e80000000800 */
[----:B------:R-:W-:Y:S01]  /*132a0*/  BAR.SYNC.DEFER_BLOCKING 0x1, 0x100 ;  /* 0x0044000000007b1d */ /* 0x000fe20000010000 */
[----:B-1----:R-:W-:-:S02]  /*132b0*/  IMAD.MOV.U32 R4, RZ, RZ, c[0x0][0x388] ;  /* 0x0000e200ff047624 */ /* 0x002fc400078e00ff */
[----:B---3--:R-:W-:-:S03]  /*132c0*/  @P1 IMAD.WIDE R8, R208, R5, c[0x0][0x508] ;  /* 0x00014200d0081625 */ /* 0x008fc600078e0205 */
[----:B------:R-:W3:Y:S04]  /*132d0*/  @P0 LDG.E R7, [R16.64] ;  /* 0x0000000410070981 */ /* 0x000ee8000c1e1900 */
[----:B------:R2:W5:Y:S01]  /*132e0*/  @P1 LDG.E R4, [R8.64] ;  /* 0x0000000408041981 */ /* 0x000562000c1e1900 */
[----:B----4-:R-:W-:Y:S02]  /*132f0*/  CS2R R20, SRZ ;  /* 0x0000000000147805 */ /* 0x010fe4000001ff00 */
[--C-:B---3--:R-:W-:Y:S01]  /*13300*/  @P0 SHF.R.S32.HI R21, RZ, 0x1f, R7.reuse ;  /* 0x0000001fff150819 */ /* 0x108fe20000011407 */
[----:B------:R-:W-:Y:S01]  /*13310*/  @P0 IMAD.MOV.U32 R20, RZ, RZ, R7 ;  /* 0x000000ffff140224 */ /* 0x000fe200078e0007 */
[----:B------:R-:W-:Y:S05]  /*13320*/  @P1 BRA `(.L_x_131) ;  /* 0x0000004000001947 */ /* 0x000fea0003800000 */
[----:B--2---:R-:W-:Y:S05]  /*13330*/  @!P0 BRA `(.L_x_131) ;  /* 0x0000003000008947 */ /* 0x004fea0003800000 */
[----:B-----5:R-:W2:Y:S04]  /*13340*/  LDG.E R4, [R16.64] ;  /* 0x0000000410047981 */ /* 0x020ea8000c1e1900 */
[----:B------:R-:W2:Y:S02]  /*13350*/  LDG.E R5, [R16.64+0x4] ;  /* 0x0000040410057981 */ /* 0x000ea4000c1e1900 */
[----:B--2---:R-:W-:-:S02]  /*13360*/  IADD3 R4, -R4, R5, RZ ;  /* 0x0000000504047210 */ /* 0x004fc40007ffe1ff */
.L_x_131:
[----:B--2---:R-:W-:Y:S01]  /*13370*/  LOP3.LUT R13, R13, 0xffffffe0, RZ, 0xc0, !PT ;  /* 0xffffffe00d0d7812 */ /* 0x004fe200078ec0ff */
[----:B------:R-:W1:Y:S01]  /*13380*/  S2R R55, SR_CTAID.X ;  /* 0x0000000000377919 */ /* 0x000e620000002500 */
[----:B------:R-:W-:Y:S01]  /*13390*/  SHF.R.S32.HI R14, RZ, 0x1f, R15 ;  /* 0x0000001fff0e7819 */ /* 0x000fe2000001140f */
[----:B------:R-:W-:Y:S01]  /*133a0*/  IMAD.MOV.U32 R7, RZ, RZ, c[0x0][0x4e8] ;  /* 0x00013a00ff077624 */ /* 0x000fe200078e00ff */
[----:B------:R-:W-:Y:S01]  /*133b0*/  LEA.HI R8, R18, R18, RZ, 0x1 ;  /* 0x0000001212087211 */ /* 0x000fe200078f08ff */
[----:B------:R-:W-:Y:S01]  /*133c0*/  IMAD.IADD R6, R2, 0x1, -R13 ;  /* 0x0000000102067824 */ /* 0x000fe200078e0a0d */
[----:B------:R-:W-:Y:S01]  /*133d0*/  LEA.HI R14, R14, R15, RZ, 0x3 ;  /* 0x0000000f0e0e7211 */ /* 0x000fe200078f18ff */
[----:B------:R-:W-:Y:S01]  /*133e0*/  IMAD.MOV.U32 R19, RZ, RZ, R21 ;  /* 0x000000ffff137224 */ /* 0x000fe200078e0015 */
[----:B------:R-:W-:Y:S01]  /*133f0*/  LOP3.LUT R9, R8, 0x1ffffffe, RZ, 0xc0, !PT ;  /* 0x1ffffffe08097812 */ /* 0x000fe200078ec0ff */
[----:B------:R-:W-:Y:S01]  /*13400*/  BSSY B0, `(.L_x_132) ;  /* 0x0000080000007945 */ /* 0x000fe20003800000 */
[----:B------:R-:W-:-:S02]  /*13410*/  SHF.R.S32.HI R5, RZ, 0x1f, R6 ;  /* 0x0000001fff057819 */ /* 0x000fc40000011406 */
[----:B------:R-:W-:Y:S02]  /*13420*/  LOP3.LUT R14, R14, 0xffffff8, RZ, 0xc0, !PT ;  /* 0x0ffffff80e0e7812 */ /* 0x000fe400078ec0ff */
[----:B------:R-:W-:Y:S02]  /*13430*/  LEA.HI R5, R5, R6, RZ, 0x2 ;  /* 0x0000000605057211 */ /* 0x000fe400078f10ff */
[----:B------:R-:W-:Y:S01]  /*13440*/  IADD3 R15, -R14, R15, RZ ;  /* 0x0000000f0e0f7210 */ /* 0x000fe20007ffe1ff */
[----:B------:R-:W-:Y:S01]  /*13450*/  IMAD R14, R0, c[0x0][0x490], RZ ;  /* 0x00012400000e7a24 */ /* 0x000fe200078e02ff */
[----:B------:R-:W-:Y:S01]  /*13460*/  SHF.R.S32.HI R8, RZ, 0x2, R5 ;  /* 0x00000002ff087819 */ /* 0x000fe20000011405 */
[----:B------:R-:W-:Y:S01]  /*13470*/  IMAD.IADD R5, R18, 0x1, -R9 ;  /* 0x0000000112057824 */ /* 0x000fe200078e0a09 */
[----:B------:R-:W-:Y:S01]  /*13480*/  LOP3.LUT P2, RZ, R6, 0x3, RZ, 0xc0, !PT ;  /* 0x0000000306ff7812 */ /* 0x000fe2000784c0ff */
[----:B------:R-:W-:Y:S01]  /*13490*/  IMAD R11, R207, c[0x0][0x494], R14 ;  /* 0x00012500cf0b7a24 */ /* 0x000fe200078e020e */
[----:B------:R-:W-:Y:S01]  /*134a0*/  ISETP.NE.AND P1, PT, R7, 0x1, PT ;  /* 0x000000010700780c */ /* 0x000fe20003f25270 */
[----:B------:R-:W-:Y:S01]  /*134b0*/  IMAD R6, R15, 0x10, R8 ;  /* 0x000000100f067824 */ /* 0x000fe200078e0208 */
[----:B------:R-:W-:Y:S01]  /*134c0*/  MOV R18, R20 ;  /* 0x0000001400127202 */ /* 0x000fe20000000f00 */
[----:B------:R-:W-:Y:S01]  /*134d0*/  IMAD R7, R21, c[0x0][0x3a0], RZ ;  /* 0x0000e80015077a24 */ /* 0x000fe200078e02ff */
[-C--:B------:R-:W-:Y:S01]  /*134e0*/  LEA.HI R8, R3, R2.reuse, RZ, 0x3 ;  /* 0x0000000203087211 */ /* 0x080fe200078f18ff */
[----:B------:R-:W-:Y:S01]  /*134f0*/  IMAD R16, R5, 0x8, R6 ;  /* 0x0000000805107824 */ /* 0x000fe200078e0206 */
[----:B------:R-:W-:Y:S01]  /*13500*/  LEA.HI R3, R3, R2, RZ, 0x6 ;  /* 0x0000000203037211 */ /* 0x000fe200078f30ff */
[----:B------:R-:W-:Y:S01]  /*13510*/  IMAD.WIDE.U32 R18, R207, c[0x0][0x490], R18 ;  /* 0x00012400cf127a25 */ /* 0x000fe200078e0012 */
[----:B------:R-:W-:-:S02]  /*13520*/  LOP3.LUT R5, R8, 0xfffffff8, RZ, 0xc0, !PT ;  /* 0xfffffff808057812 */ /* 0x000fc400078ec0ff */
[----:B-1----:R-:W-:Y:S01]  /*13530*/  LEA R9, R55, R16, 0x7 ;  /* 0x0000001037097211 */ /* 0x002fe200078e38ff */
[C---:B------:R-:W-:Y:S01]  /*13540*/  IMAD R7, R20.reuse, c[0x0][0x3a4], R7 ;  /* 0x0000e90014077a24 */ /* 0x040fe200078e0207 */
[----:B------:R-:W-:Y:S01]  /*13550*/  SHF.R.S32.HI R8, RZ, 0x3, R8 ;  /* 0x00000003ff087819 */ /* 0x000fe20000011408 */
[----:B------:R-:W-:-:S04]  /*13560*/  IMAD.WIDE.U32 R14, R20, c[0x0][0x3a0], RZ ;  /* 0x0000e800140e7a25 */ /* 0x000fc800078e00ff */
[----:B------:R-:W-:Y:S01]  /*13570*/  IMAD.IADD R19, R19, 0x1, R11 ;  /* 0x0000000113137824 */ /* 0x000fe200078e020b */
[----:B------:R-:W-:Y:S01]  /*13580*/  IADD3 R15, R15, R7, RZ ;  /* 0x000000070f0f7210 */ /* 0x000fe20007ffe0ff */
[----:B------:R-:W-:-:S04]  /*13590*/  @P1 IMAD.HI.U32 R11, R9, c[0x0][0x4ec], RZ ;  /* 0x00013b00090b1a27 */ /* 0x000fc800078e00ff */
[----:B------:R-:W-:Y:S01]  /*135a0*/  IMAD.IADD R5, R2, 0x1, -R5 ;  /* 0x0000000102057824 */ /* 0x000fe200078e0a05 */
[----:B------:R-:W-:Y:S01]  /*135b0*/  SHF.R.S32.HI R2, RZ, 0x1f, R208 ;  /* 0x0000001fff027819 */ /* 0x000fe200000114d0 */
[----:B------:R-:W-:Y:S01]  /*135c0*/  IMAD.MOV.U32 R7, RZ, RZ, R9 ;  /* 0x000000ffff077224 */ /* 0x000fe200078e0009 */
[----:B------:R-:W-:Y:S01]  /*135d0*/  @P1 SHF.R.U32.HI R7, RZ, c[0x0][0x4f0], R11 ;  /* 0x00013c00ff071a19 */ /* 0x000fe2000001160b */
[----:B------:R-:W-:Y:S01]  /*135e0*/  IMAD R0, R0, c[0x0][0x3e8], RZ ;  /* 0x0000fa0000007a24 */ /* 0x000fe200078e02ff */
[----:B------:R-:W-:Y:S01]  /*135f0*/  SEL R208, R208, RZ, !P0 ;  /* 0x000000ffd0d07207 */ /* 0x000fe20004000000 */
[----:B------:R-:W-:Y:S01]  /*13600*/  IMAD.WIDE.U32 R14, R207, c[0x0][0x3e8], R14 ;  /* 0x0000fa00cf0e7a25 */ /* 0x000fe200078e000e */
[----:B------:R-:W-:-:S03]  /*13610*/  SEL R2, R2, RZ, !P0 ;  /* 0x000000ff02027207 */ /* 0x000fc60004000000 */
[----:B------:R-:W-:Y:S02]  /*13620*/  IMAD.MOV R16, RZ, RZ, -R7 ;  /* 0x000000ffff107224 */ /* 0x000fe400078e0a07 */
[----:B------:R-:W-:-:S04]  /*13630*/  IMAD.WIDE.U32 R18, R208, c[0x0][0x498], R18 ;  /* 0x00012600d0127a25 */ /* 0x000fc800078e0012 */
[----:B------:R-:W-:Y:S01]  /*13640*/  IMAD R11, R16, c[0x0][0x4e8], R9 ;  /* 0x00013a00100b7a24 */ /* 0x000fe200078e0209 */
[----:B------:R-:W-:Y:S01]  /*13650*/  IADD3 R20, P0, R7, R18, RZ ;  /* 0x0000001207147210 */ /* 0x000fe20007f1e0ff */
[----:B------:R-:W-:Y:S01]  /*13660*/  IMAD R13, R2, c[0x0][0x498], RZ ;  /* 0x00012600020d7a24 */ /* 0x000fe200078e02ff */
[----:B------:R-:W-:Y:S01]  /*13670*/  SHF.R.S32.HI R16, RZ, 0x1f, R7 ;  /* 0x0000001fff107819 */ /* 0x000fe20000011407 */
[----:B------:R-:W-:Y:S01]  /*13680*/  IMAD R17, R207, c[0x0][0x3ec], R0 ;  /* 0x0000fb00cf117a24 */ /* 0x000fe200078e0200 */
[----:B------:R-:W-:Y:S01]  /*13690*/  LEA R0, R5, R8, 0x5 ;  /* 0x0000000805007211 */ /* 0x000fe200078e28ff */
[----:B------:R-:W-:Y:S01]  /*136a0*/  IMAD R13, R208, c[0x0][0x49c], R13 ;  /* 0x00012700d00d7a24 */ /* 0x000fe200078e020d */
[----:B------:R-:W-:Y:S02]  /*136b0*/  SHF.R.S32.HI R18, RZ, 0x1f, R11 ;  /* 0x0000001fff127819 */ /* 0x000fe4000001140b */
[----:B------:R-:W-:Y:S01]  /*136c0*/  IADD3 R15, R15, R17, RZ ;  /* 0x000000110f0f7210 */ /* 0x000fe20007ffe0ff */
[----:B------:R-:W-:Y:S01]  /*136d0*/  IMAD R9, R55, 0x80, R0 ;  /* 0x0000008037097824 */ /* 0x000fe200078e0200 */
[----:B------:R-:W-:Y:S01]  /*136e0*/  IADD3.X R21, R16, R19, R13, P0, !PT ;  /* 0x0000001310157210 */ /* 0x000fe200007fe40d */
[----:B------:R-:W-:-:S02]  /*136f0*/  IMAD R18, R18, c[0x0][0x488], RZ ;  /* 0x0001220012127a24 */ /* 0x000fc400078e02ff */
[----:B------:R-:W-:Y:S02]  /*13700*/  IMAD.SHL.U32 R0, R8, 0x40, RZ ;  /* 0x0000004008007824 */ /* 0x000fe400078e00ff */
[----:B------:R-:W-:-:S03]  /*13710*/  @P1 IMAD.HI.U32 R17, R9, c[0x0][0x4ec], RZ ;  /* 0x00013b0009111a27 */ /* 0x000fc600078e00ff */
[----:B------:R-:W-:Y:S01]  /*13720*/  LOP3.LUT R13, R0, 0x1c0, RZ, 0xc0, !PT ;  /* 0x000001c0000d7812 */ /* 0x000fe200078ec0ff */
[----:B------:R-:W-:-:S04]  /*13730*/  IMAD.WIDE.U32 R20, R11, c[0x0][0x488], R20 ;  /* 0x000122000b147a25 */ /* 0x000fc800078e0014 */
[----:B------:R-:W-:Y:S01]  /*13740*/  IMAD R18, R11, c[0x0][0x48c], R18 ;  /* 0x000123000b127a24 */ /* 0x000fe200078e0212 */
[----:B------:R-:W-:Y:S01]  /*13750*/  LEA R11, P0, R20, c[0x0][0x450], 0x2 ;  /* 0x00011400140b7a11 */ /* 0x000fe200078010ff */
[----:B------:R-:W-:Y:S01]  /*13760*/  IMAD.MOV.U32 R7, RZ, RZ, R9 ;  /* 0x000000ffff077224 */ /* 0x000fe200078e0009 */
[----:B------:R-:W-:Y:S01]  /*13770*/  @P1 SHF.R.U32.HI R7, RZ, c[0x0][0x4f0], R17 ;  /* 0x00013c00ff071a19 */ /* 0x000fe20000011611 */
[----:B------:R-:W-:Y:S01]  /*13780*/  IMAD.SHL.U32 R0, R5, 0x8, RZ ;  /* 0x0000000805007824 */ /* 0x000fe200078e00ff */
[----:B------:R-:W-:Y:S01]  /*13790*/  IADD3 R17, R21, R18, RZ ;  /* 0x0000001215117210 */ /* 0x000fe20007ffe0ff */
[----:B------:R-:W-:Y:S01]  /*137a0*/  IMAD R5, R2, c[0x0][0x3f0], RZ ;  /* 0x0000fc0002057a24 */ /* 0x000fe200078e02ff */
[----:B------:R-:W-:Y:S01]  /*137b0*/  SHF.R.U32.HI R2, RZ, 0x3, R13 ;  /* 0x00000003ff027819 */ /* 0x000fe2000001160d */
[----:B------:R-:W-:Y:S01]  /*137c0*/  IMAD.WIDE.U32 R14, R208, c[0x0][0x3f0], R14 ;  /* 0x0000fc00d00e7a25 */ /* 0x000fe200078e000e */
[----:B------:R-:W-:Y:S01]  /*137d0*/  LEA.HI.X R17, R20, c[0x0][0x454], R17, 0x2, P0 ;  /* 0x0001150014117a11 */ /* 0x000fe200000f1411 */
[----:B------:R-:W-:Y:S01]  /*137e0*/  SHFL.IDX PT, R48, R11, RZ, 0x1c1f ;  /* 0x001c1fff0b307589 */ /* 0x000fe200000e0000 */
[----:B------:R-:W-:Y:S01]  /*137f0*/  LOP3.LUT R13, R13, 0x38, R0, 0xf8, !PT ;  /* 0x000000380d0d7812 */ /* 0x000fe200078ef800 */
[----:B------:R-:W-:Y:S01]  /*13800*/  IMAD R5, R208, c[0x0][0x3f4], R5 ;  /* 0x0000fd00d0057a24 */ /* 0x000fe200078e0205 */
[--C-:B------:R-:W-:Y:S01]  /*13810*/  SHF.R.S32.HI R16, RZ, 0x1f, R7.reuse ;  /* 0x0000001fff107819 */ /* 0x100fe20000011407 */
[----:B------:R-:W1:Y:S01]  /*13820*/  SHFL.IDX PT, R49, R17, RZ, 0x1c1f ;  /* 0x001c1fff11317589 */ /* 0x000e6200000e0000 */
[----:B------:R-:W-:Y:S01]  /*13830*/  LOP3.LUT R13, R13, R2, RZ, 0x3c, !PT ;  /* 0x000000020d0d7212 */ /* 0x000fe200078e3cff */
[----:B------:R-:W-:Y:S01]  /*13840*/  IMAD.MOV R2, RZ, RZ, -R7 ;  /* 0x000000ffff027224 */ /* 0x000fe200078e0a07 */
[----:B------:R-:W-:Y:S01]  /*13850*/  IADD3 R15, R15, R5, RZ ;  /* 0x000000050f0f7210 */ /* 0x000fe20007ffe0ff */
[----:B------:R-:W-:Y:S01]  /*13860*/  SHFL.IDX PT, R50, R11, 0x1, 0x1c1f ;  /* 0x003c1f000b327f89 */ /* 0x000fe200000e0000 */
[----:B------:R-:W-:Y:S01]  /*13870*/  IMAD R5, R55, 0x80, R6 ;  /* 0x0000008037057824 */ /* 0x000fe200078e0206 */
[----:B------:R-:W-:Y:S01]  /*13880*/  SHF.L.U32 R6, R3, 0x3, RZ ;  /* 0x0000000303067819 */ /* 0x000fe200000006ff */
[----:B------:R-:W-:Y:S01]  /*13890*/  IMAD R56, R2, c[0x0][0x4e8], R9 ;  /* 0x00013a0002387a24 */ /* 0x000fe200078e0209 */
[----:B------:R-:W2:Y:S01]  /*138a0*/  SHFL.IDX PT, R51, R17, 0x1, 0x1c1f ;  /* 0x003c1f0011337f89 */ /* 0x000ea200000e0000 */
[----:B-----5:R-:W-:Y:S01]  /*138b0*/  IMAD R2, R4, c[0x0][0x4e8], RZ ;  /* 0x00013a0004027a24 */ /* 0x020fe200078e02ff */
[----:B------:R-:W-:Y:S01]  /*138c0*/  IADD3 R9, R5, 0x8, RZ ;  /* 0x0000000805097810 */ /* 0x000fe20007ffe0ff */
[----:B------:R-:W-:Y:S01]  /*138d0*/  IMAD R16, R16, c[0x0][0x3e0], RZ ;  /* 0x0000f80010107a24 */ /* 0x000fe200078e02ff */
[----:B------:R-:W-:Y:S01]  /*138e0*/  LOP3.LUT R6, R13, 0x7ffffe00, R6, 0xf8, !PT ;  /* 0x7ffffe000d067812 */ /* 0x000fe200078ef806 */
[----:B------:R-:W-:Y:S01]  /*138f0*/  IMAD.WIDE.U32 R14, R7, c[0x0][0x3e0], R14 ;  /* 0x0000f800070e7a25 */ /* 0x000fe200078e000e */
[----:B------:R-:W-:-:S02]  /*13900*/  ISETP.GE.OR P1, PT, R5, R2, P2 ;  /* 0x000000020500720c */ /* 0x000fc40001726670 */
[----:B------:R-:W-:Y:S01]  /*13910*/  ISETP.GE.OR P0, PT, R9, R2, P2 ;  /* 0x000000020900720c */ /* 0x000fe20001706670 */
[----:B------:R-:W-:Y:S01]  /*13920*/  IMAD R16, R7, c[0x0][0x3e4], R16 ;  /* 0x0000f90007107a24 */ /* 0x000fe200078e0210 */
[----:B------:R-:W-:Y:S02]  /*13930*/  SHF.R.S32.HI R4, RZ, 0x1f, R56 ;  /* 0x0000001fff047819 */ /* 0x000fe40000011438 */
[----:B------:R-:W-:Y:S01]  /*13940*/  SHF.L.U32 R58, R6, 0x1, RZ ;  /* 0x00000001063a7819 */ /* 0x000fe200000006ff */
[----:B------:R-:W-:Y:S01]  /*13950*/  IMAD.IADD R15, R15, 0x1, R16 ;  /* 0x000000010f0f7824 */ /* 0x000fe200078e0210 */
[----:B------:R-:W-:Y:S01]  /*13960*/  LEA R55, R55, R8, 0x7 ;  /* 0x0000000837377211 */ /* 0x000fe200078e38ff */
[----:B------:R-:W-:-:S04]  /*13970*/  IMAD R3, R4, c[0x0][0x3d8], RZ ;  /* 0x0000f60004037a24 */ /* 0x000fc800078e02ff */
[----:B-1----:R1:W-:Y:S01]  /*13980*/  @!P1 ST.E [R48.64], R10 ;  /* 0x0000000a30009985 */ /* 0x0023e2000c101904 */
[C---:B------:R-:W-:Y:S02]  /*13990*/  IMAD R3, R56.reuse, c[0x0][0x3dc], R3 ;  /* 0x0000f70038037a24 */ /* 0x040fe400078e0203 */
[----:B------:R-:W-:Y:S01]  /*139a0*/  IMAD.WIDE.U32 R56, R56, c[0x0][0x3d8], R14 ;  /* 0x0000f60038387a25 */ /* 0x000fe200078e000e */
[----:B--2---:R1:W-:Y:S03]  /*139b0*/  @!P0 ST.E [R50.64], R12 ;  /* 0x0000000c32008985 */ /* 0x0043e6000c101904 */
[----:B------:R-:W-:Y:S01]  /*139c0*/  IMAD.IADD R3, R57, 0x1, R3 ;  /* 0x0000000139037824 */ /* 0x000fe200078e0203 */
[C---:B------:R-:W-:Y:S01]  /*139d0*/  LEA R57, P0, R56.reuse, c[0x0][0x380], 0x1 ;  /* 0x0000e00038397a11 */ /* 0x040fe200078008ff */
[----:B------:R1:W2:Y:S03]  /*139e0*/  LDS.128 R44, [R58+0x1080] ;  /* 0x001080003a2c7984 */ /* 0x0002a60000000c00 */
[----:B------:R-:W-:Y:S01]  /*139f0*/  LEA.HI.X R56, R56, c[0x0][0x384], R3, 0x1, P0 ;  /* 0x0000e10038387a11 */ /* 0x000fe200000f0c03 */
[----:B------:R1:W3:Y:S01]  /*13a00*/  LDS.128 R40, [R58+0x2080] ;  /* 0x002080003a287984 */ /* 0x0002e20000000c00 */
[----:B------:R-:W-:-:S03]  /*13a10*/  ISETP.GE.AND P0, PT, R55, R2, PT ;  /* 0x000000023700720c */ /* 0x000fc60003f06270 */
[----:B------:R1:W4:Y:S04]  /*13a20*/  LDS.128 R36, [R58+0x3080] ;  /* 0x003080003a247984 */ /* 0x0003280000000c00 */
[----:B------:R1:W1:Y:S04]  /*13a30*/  LDS.128 R32, [R58+0x5080] ;  /* 0x005080003a207984 */ /* 0x0002680000000c00 */
[----:B------:R1:W1:Y:S04]  /*13a40*/  LDS.128 R28, [R58+0x6080] ;  /* 0x006080003a1c7984 */ /* 0x0002680000000c00 */
[----:B------:R1:W1:Y:S04]  /*13a50*/  LDS.128 R24, [R58+0x7080] ;  /* 0x007080003a187984 */ /* 0x0002680000000c00 */
[----:B------:R1:W1:Y:S04]  /*13a60*/  LDS.128 R20, [R58+0x9080] ;  /* 0x009080003a147984 */ /* 0x0002680000000c00 */
[----:B------:R1:W1:Y:S04]  /*13a70*/  LDS.128 R16, [R58+0xa080] ;  /* 0x00a080003a107984 */ /* 0x0002680000000c00 */
[----:B------:R1:W1:Y:S04]  /*13a80*/  LDS.128 R4, [R58+0xb080] ;  /* 0x00b080003a047984 */ /* 0x0002680000000c00 */
[----:B------:R1:W1:Y:S04]  /*13a90*/  SHFL.IDX PT, R60, R57, RZ, 0x181f ;  /* 0x00181fff393c7589 */ /* 0x00026800000e0000 */
[----:B------:R1:W1:Y:S01]  /*13aa0*/  SHFL.IDX PT, R61, R56, RZ, 0x181f ;  /* 0x00181fff383d7589 */ /* 0x00026200000e0000 */
[----:B------:R-:W-:Y:S05]  /*13ab0*/  @P0 BRA `(.L_x_133) ;  /* 0x0000014000000947 */ /* 0x000fea0003800000 */
[----:B-12---:R-:W1:Y:S01]  /*13ac0*/  LDS.128 R48, [R58+0x80] ;  /* 0x000080003a307984 */ /* 0x006e620000000c00 */
[----:B------:R-:W-:-:S02]  /*13ad0*/  IADD3 R54, R0, 0x40, RZ ;  /* 0x0000004000367810 */ /* 0x000fc40007ffe0ff */
[----:B------:R-:W-:Y:S01]  /*13ae0*/  IADD3 R52, R0, 0x80, RZ ;  /* 0x0000008000347810 */ /* 0x000fe20007ffe0ff */
[----:B------:R-:W2:Y:S01]  /*13af0*/  LDS.128 R12, [R58+0x4080] ;  /* 0x004080003a0c7984 */ /* 0x000ea20000000c00 */
[----:B------:R-:W-:Y:S02]  /*13b00*/  ISETP.GE.AND P1, PT, R54, c[0x0][0x3c8], PT ;  /* 0x0000f20036007a0c */ /* 0x000fe40003f26270 */
[----:B------:R-:W-:Y:S01]  /*13b10*/  ISETP.GE.AND P0, PT, R52, c[0x0][0x3c8], PT ;  /* 0x0000f20034007a0c */ /* 0x000fe20003f06270 */
[----:B------:R5:W4:Y:S01]  /*13b20*/  LDS.128 R8, [R58+0x8080] ;  /* 0x008080003a087984 */ /* 0x000b220000000c00 */
[----:B------:R-:W-:-:S09]  /*13b30*/  ISETP.GE.AND P2, PT, R0, c[0x0][0x3c8], PT ;  /* 0x0000f20000007a0c */ /* 0x000fd20003f46270 */
[----:B------:R-:W-:Y:S02]  /*13b40*/  @!P1 SHF.R.S32.HI R53, RZ, 0x1f, R54 ;  /* 0x0000001fff359819 */ /* 0x000fe40000011436 */
[----:B------:R-:W-:Y:S02]  /*13b50*/  @!P0 SHF.R.S32.HI R3, RZ, 0x1f, R52 ;  /* 0x0000001fff038819 */ /* 0x000fe40000011434 */
[----:B------:R-:W-:Y:S02]  /*13b60*/  @!P1 LEA.HI R53, R53, R54, RZ, 0x3 ;  /* 0x0000003635359211 */ /* 0x000fe400078f18ff */
[----:B------:R-:W-:Y:S02]  /*13b70*/  @!P0 LEA.HI R3, R3, R52, RZ, 0x3 ;  /* 0x0000003403038211 */ /* 0x000fe400078f18ff */
[----:B------:R-:W-:Y:S02]  /*13b80*/  @!P1 LOP3.LUT R53, R53, 0xfffffff8, RZ, 0xc0, !PT ;  /* 0xfffffff835359812 */ /* 0x000fe400078ec0ff */
[----:B------:R-:W-:Y:S01]  /*13b90*/  @!P0 LOP3.LUT R3, R3, 0xfffffff8, RZ, 0xc0, !PT ;  /* 0xfffffff803038812 */ /* 0x000fe200078ec0ff */
[----:B-----5:R-:W-:-:S04]  /*13ba0*/  @!P2 IMAD.WIDE R58, R0, 0x2, R60 ;  /* 0x00000002003aa825 */ /* 0x020fc800078e023c */
[----:B------:R-:W-:-:S04]  /*13bb0*/  @!P1 IMAD.WIDE R52, R53, 0x2, R60 ;  /* 0x0000000235349825 */ /* 0x000fc800078e023c */
[----:B------:R-:W-:Y:S01]  /*13bc0*/  @!P0 IMAD.WIDE R60, R3, 0x2, R60 ;  /* 0x00000002033c8825 */ /* 0x000fe200078e023c */
[----:B-1----:R1:W-:Y:S04]  /*13bd0*/  @!P2 ST.E.128 [R58.64], R48 ;  /* 0x000000303a00a985 */ /* 0x0023e8000c101d04 */
[----:B--2---:R1:W-:Y:S04]  /*13be0*/  @!P1 ST.E.128 [R52.64], R12 ;  /* 0x0000000c34009985 */ /* 0x0043e8000c101d04 */
[----:B----4-:R1:W-:Y:S02]  /*13bf0*/  @!P0 ST.E.128 [R60.64], R8 ;  /* 0x000000083c008985 */ /* 0x0103e4000c101d04 */
.L_x_133:
[----:B--2---:R-:W-:Y:S05]  /*13c00*/  BSYNC B0 ;  /* 0x0000000000007941 */ /* 0x004fea0003800000 */
.L_x_132:
[----:B------:R-:W-:Y:S01]  /*13c10*/  IADD3 R3, R55, 0x20, RZ ;  /* 0x0000002037037810 */ /* 0x000fe20007ffe0ff */
[----:B-1----:R1:W2:Y:S01]  /*13c20*/  SHFL.IDX PT, R13, R56, 0x1, 0x181f ;  /* 0x00381f00380d7f89 */ /* 0x0022a200000e0000 */
[----:B------:R-:W-:Y:S02]  /*13c30*/  BSSY B0, `(.L_x_134) ;  /* 0x0000015000007945 */ /* 0x000fe40003800000 */
[----:B------:R-:W-:Y:S01]  /*13c40*/  ISETP.GE.AND P0, PT, R3, R2, PT ;  /* 0x000000020300720c */ /* 0x000fe20003f06270 */
[----:B------:R1:W4:-:S12]  /*13c50*/  SHFL.IDX PT, R12, R57, 0x1, 0x181f ;  /* 0x00381f00390c7f89 */ /* 0x00031800000e0000 */
[----:B------:R-:W-:Y:S05]  /*13c60*/  @P0 BRA `(.L_x_135) ;  /* 0x0000011000000947 */ /* 0x000fea0003800000 */
[C---:B------:R-:W-:Y:S02]  /*13c70*/  IADD3 R10, R0.reuse, 0x40, RZ ;  /* 0x00000040000a7810 */ /* 0x040fe40007ffe0ff */
[----:B------:R-:W-:Y:S02]  /*13c80*/  IADD3 R8, R0, 0x80, RZ ;  /* 0x0000008000087810 */ /* 0x000fe40007ffe0ff */
[----:B------:R-:W-:Y:S02]  /*13c90*/  ISETP.GE.AND P1, PT, R10, c[0x0][0x3c8], PT ;  /* 0x0000f2000a007a0c */ /* 0x000fe40003f26270 */
        /* <DEDUP_REMOVED lines=14> */
.L_x_135:
[----:B------:R-:W-:Y:S05]  /*13d80*/  BSYNC B0 ;  /* 0x0000000000007941 */ /* 0x000fea0003800000 */
.L_x_134:
[----:B------:R-:W-:Y:S01]  /*13d90*/  IADD3 R3, R55, 0x40, RZ ;  /* 0x0000004037037810 */ /* 0x000fe20007ffe0ff */
[----:B--2---:R2:W1:Y:S01]  /*13da0*/  SHFL.IDX PT, R13, R56, 0x2, 0x181f ;  /* 0x00581f00380d7f89 */ /* 0x00446200000e0000 */
[----:B------:R-:W-:Y:S02]  /*13db0*/  BSSY B0, `(.L_x_136) ;  /* 0x0000015000007945 */ /* 0x000fe40003800000 */
[----:B------:R-:W-:Y:S01]  /*13dc0*/  ISETP.GE.AND P0, PT, R3, R2, PT ;  /* 0x000000020300720c */ /* 0x000fe20003f06270 */
[----:B----4-:R2:W4:-:S12]  /*13dd0*/  SHFL.IDX PT, R12, R57, 0x2, 0x181f ;  /* 0x00581f00390c7f89 */ /* 0x01051800000e0000 */
        /* <DEDUP_REMOVED lines=13> */
[----:B---3--:R1:W-:Y:S02]  /*13eb0*/  @!P2 ST.E.128 [R10.64], R40 ;  /* 0x000000280a00a985 */ /* 0x0083e4000c101d04 */
[----:B------:R-:W-:-:S04]  /*13ec0*/  @!P1 IMAD.WIDE R8, R9, 0x2, R12 ;  /* 0x0000000209089825 */ /* 0x000fc800078e020c */
[----:B------:R-:W-:Y:S01]  /*13ed0*/  @!P0 IMAD.WIDE R12, R3, 0x2, R12 ;  /* 0x00000002030c8825 */ /* 0x000fe200078e020c */
[----:B------:R1:W-:Y:S04]  /*13ee0*/  @!P1 ST.E.128 [R8.64], R28 ;  /* 0x0000001c08009985 */ /* 0x0003e8000c101d04 */
[----:B------:R1:W-:Y:S02]  /*13ef0*/  @!P0 ST.E.128 [R12.64], R16 ;  /* 0x000000100c008985 */ /* 0x0003e4000c101d04 */
.L_x_137:
[----:B------:R-:W-:Y:S05]  /*13f00*/  BSYNC B0 ;  /* 0x0000000000007941 */ /* 0x000fea0003800000 */
.L_x_136:
[----:B------:R-:W-:Y:S01]  /*13f10*/  IADD3 R55, R55, 0x60, RZ ;  /* 0x0000006037377810 */ /* 0x000fe20007ffe0ff */
[----:B-1----:R1:W2:Y:S03]  /*13f20*/  SHFL.IDX PT, R9, R56, 0x3, 0x181f ;  /* 0x00781f0038097f89 */ /* 0x0022a600000e0000 */
[----:B------:R-:W-:Y:S01]  /*13f30*/  ISETP.GE.AND P0, PT, R55, R2, PT ;  /* 0x000000023700720c */ /* 0x000fe20003f06270 */
[----:B------:R1:W4:-:S12]  /*13f40*/  SHFL.IDX PT, R8, R57, 0x3, 0x181f ;  /* 0x00781f0039087f89 */ /* 0x00031800000e0000 */
[----:B------:R-:W-:Y:S05]  /*13f50*/  @P0 EXIT ;  /* 0x000000000000094d */ /* 0x000fea0003800000 */
[C---:B------:R-:W-:Y:S02]  /*13f60*/  IADD3 R3, R0.reuse, 0x40, RZ ;  /* 0x0000004000037810 */ /* 0x040fe40007ffe0ff */
[C---:B------:R-:W-:Y:S02]  /*13f70*/  ISETP.GE.AND P1, PT, R0.reuse, c[0x0][0x3c8], PT ;  /* 0x0000f20000007a0c */ /* 0x040fe40003f26270 */
[----:B------:R-:W-:Y:S02]  /*13f80*/  ISETP.GE.AND P0, PT, R3, c[0x0][0x3c8], PT ;  /* 0x0000f20003007a0c */ /* 0x000fe40003f06270 */
[----:B------:R-:W-:-:S09]  /*13f90*/  IADD3 R13, R0, 0x80, RZ ;  /* 0x00000080000d7810 */ /* 0x000fd20007ffe0ff */
[----:B--2-4-:R-:W-:Y:S02]  /*13fa0*/  @!P1 IMAD.WIDE R10, R0, 0x2, R8 ;  /* 0x00000002000a9825 */ /* 0x014fe400078e0208 */
[----:B------:R-:W-:-:S03]  /*13fb0*/  @!P0 SHF.R.S32.HI R2, RZ, 0x1f, R3 ;  /* 0x0000001fff028819 */ /* 0x000fc60000011403 */
[----:B------:R2:W-:Y:S01]  /*13fc0*/  @!P1 ST.E.128 [R10.64], R36 ;  /* 0x000000240a009985 */ /* 0x0005e2000c101d04 */
[----:B------:R-:W-:-:S04]  /*13fd0*/  @!P0 LEA.HI R2, R2, R3, RZ, 0x3 ;  /* 0x0000000302028211 */ /* 0x000fc800078f18ff */
[----:B------:R-:W-:-:S05]  /*13fe0*/  @!P0 LOP3.LUT R2, R2, 0xfffffff8, RZ, 0xc0, !PT ;  /* 0xfffffff802028812 */ /* 0x000fca00078ec0ff */
[----:B------:R-:W-:-:S05]  /*13ff0*/  @!P0 IMAD.WIDE R2, R2, 0x2, R8 ;  /* 0x0000000202028825 */ /* 0x000fca00078e0208 */
[----:B------:R2:W-:Y:S01]  /*14000*/  @!P0 ST.E.128 [R2.64], R24 ;  /* 0x0000001802008985 */ /* 0x0005e2000c101d04 */
[----:B------:R-:W-:-:S13]  /*14010*/  ISETP.GE.AND P0, PT, R13, c[0x0][0x3c8], PT ;  /* 0x0000f2000d007a0c */ /* 0x000fda0003f06270 */
[----:B------:R-:W-:Y:S05]  /*14020*/  @P0 EXIT ;  /* 0x000000000000094d */ /* 0x000fea0003800000 */
[----:B------:R-:W-:-:S04]  /*14030*/  SHF.R.S32.HI R0, RZ, 0x1f, R13 ;  /* 0x0000001fff007819 */ /* 0x000fc8000001140d */
[----:B------:R-:W-:-:S04]  /*14040*/  LEA.HI R0, R0, R13, RZ, 0x3 ;  /* 0x0000000d00007211 */ /* 0x000fc800078f18ff */
[----:B--2---:R-:W-:-:S05]  /*14050*/  LOP3.LUT R3, R0, 0xfffffff8, RZ, 0xc0, !PT ;  /* 0xfffffff800037812 */ /* 0x004fca00078ec0ff */
[----:B------:R-:W-:-:S05]  /*14060*/  IMAD.WIDE R8, R3, 0x2, R8 ;  /* 0x0000000203087825 */ /* 0x000fca00078e0208 */
[----:B------:R-:W-:Y:S01]  /*14070*/  ST.E.128 [R8.64], R4 ;  /* 0x0000000408007985 */ /* 0x000fe2000c101d04 */
[----:B------:R-:W-:Y:S05]  /*14080*/  EXIT ;  /* 0x000000000000794d */ /* 0x000fea0003800000 */
.L_x_130:
[----:B------:R-:W-:Y:S01]  /*14090*/  ISETP.NE.U32.AND P1, PT, RZ, c[0x0][0x508], PT ;  /* 0x00014200ff007a0c */ /* 0x000fe20003f25070 */
[----:B------:R-:W-:Y:S01]  /*140a0*/  IMAD.MOV.U32 R9, RZ, RZ, 0x4 ;  /* 0x00000004ff097424 */ /* 0x000fe200078e00ff */
[----:B------:R-:W-:Y:S02]  /*140b0*/  ISETP.NE.U32.AND P0, PT, RZ, c[0x0][0x500], PT ;  /* 0x00014000ff007a0c */ /* 0x000fe40003f05070 */
[----:B------:R-:W-:Y:S01]  /*140c0*/  ISETP.NE.AND.EX P1, PT, RZ, c[0x0][0x50c], PT, P1 ;  /* 0x00014300ff007a0c */ /* 0x000fe20003f25310 */
[----:B------:R-:W-:Y:S01]  /*140d0*/  IMAD.WIDE R6, R208, R9, c[0x0][0x500] ;  /* 0x00014000d0067625 */ /* 0x000fe200078e0209 */
[----:B------:R-:W-:-:S03]  /*140e0*/  ISETP.NE.AND.EX P0, PT, RZ, c[0x0][0x504], PT, P0 ;  /* 0x00014100ff007a0c */ /* 0x000fc60003f05300 */
[----:B------:R-:W-:-:S08]  /*140f0*/  IMAD.MOV.U32 R3, RZ, RZ, c[0x0][0x388] ;  /* 0x0000e200ff037624 */ /* 0x000fd000078e00ff */
        /* <DEDUP_REMOVED lines=8> */
[----:B-----5:R-:W2:Y:S04]  /*14180*/  LDG.E R3, [R6.64] ;  /* 0x0000000406037981 */ /* 0x020ea8000c1e1900 */
[----:B------:R-:W2:Y:S02]  /*14190*/  LDG.E R2, [R6.64+0x4] ;  /* 0x0000040406027981 */ /* 0x000ea4000c1e1900 */
[----:B--2---:R-:W-:-:S02]  /*141a0*/  IADD3 R3, -R3, R2, RZ ;  /* 0x0000000203037210 */ /* 0x004fc40007ffe1ff */
.L_x_138:
        /* <DEDUP_REMOVED lines=12> */
[----:B------:R-:W-:Y:S01]  /*14270*/  MOV R4, c[0x0][0x4e8] ;  /* 0x00013a0000047a02 */ /* 0x000fe20000000f00 */
[----:B------:R-:W-:Y:S01]  /*14280*/  IMAD.MOV.U32 R12, RZ, RZ, R10 ;  /* 0x000000ffff0c7224 */ /* 0x000fe200078e000a */
[----:B------:R-:W-:Y:S02]  /*14290*/  MOV R13, R11 ;  /* 0x0000000b000d7202 */ /* 0x000fe40000000f00 */
[----:B------:R-:W-:Y:S01]  /*142a0*/  ISETP.NE.AND P0, PT, R4, 0x1, PT ;  /* 0x000000010400780c */ /* 0x000fe20003f05270 */
[----:B------:R-:W-:Y:S01]  /*142b0*/  IMAD R4, R0, c[0x0][0x490], RZ ;  /* 0x0001240000047a24 */ /* 0x000fe200078e02ff */
[----:B------:R-:W-:Y:S01]  /*142c0*/  MOV R7, R8 ;  /* 0x0000000800077202 */ /* 0x000fe20000000f00 */
[----:B------:R-:W-:-:S04]  /*142d0*/  IMAD.WIDE.U32 R12, R207, c[0x0][0x490], R12 ;  /* 0x00012400cf0c7a25 */ /* 0x000fc800078e000c */
[----:B------:R-:W-:Y:S02]  /*142e0*/  IMAD R4, R207, c[0x0][0x494], R4 ;  /* 0x00012500cf047a24 */ /* 0x000fe400078e0204 */
[----:B------:R-:W-:Y:S02]  /*142f0*/  IMAD.MOV.U32 R14, RZ, RZ, R12 ;  /* 0x000000ffff0e7224 */ /* 0x000fe400078e000c */
[----:B------:R-:W-:Y:S02]  /*14300*/  IMAD.IADD R15, R4, 0x1, R13 ;  /* 0x00000001040f7824 */ /* 0x000fe400078e020d */
[----:B------:R-:W-:-:S04]  /*14310*/  @P0 IMAD.HI.U32 R6, R8, c[0x0][0x4ec], RZ ;  /* 0x00013b0008060a27 */ /* 0x000fc800078e00ff */
[----:B------:R-:W-:Y:S01]  /*14320*/  IMAD R13, R5, c[0x0][0x498], RZ ;  /* 0x00012600050d7a24 */ /* 0x000fe200078e02ff */
[----:B------:R-:W-:Y:S01]  /*14330*/  @P0 SHF.R.U32.HI R7, RZ, c[0x0][0x4f0], R6 ;  /* 0x00013c00ff070a19 */ /* 0x000fe20000011606 */
[----:B------:R-:W-:-:S03]  /*14340*/  IMAD.WIDE.U32 R14, R208, c[0x0][0x498], R14 ;  /* 0x00012600d00e7a25 */ /* 0x000fc600078e000e */
[C---:B------:R-:W-:Y:S01]  /*14350*/  IADD3 R9, -R7.reuse, RZ, RZ ;  /* 0x000000ff07097210 */ /* 0x040fe20007ffe1ff */
[----:B------:R-:W-:Y:S01]  /*14360*/  IMAD R13, R208, c[0x0][0x49c], R13 ;  /* 0x00012700d00d7a24 */ /* 0x000fe200078e020d */
[----:B------:R-:W-:Y:S02]  /*14370*/  SHF.R.S32.HI R4, RZ, 0x1f, R7 ;  /* 0x0000001fff047819 */ /* 0x000fe40000011407 */
[----:B------:R-:W-:Y:S01]  /*14380*/  IADD3 R12, P0, R7, R14, RZ ;  /* 0x0000000e070c7210 */ /* 0x000fe20007f1e0ff */
[----:B------:R-:W-:-:S03]  /*14390*/  IMAD R9, R9, c[0x0][0x4e8], R8 ;  /* 0x00013a0009097a24 */ /* 0x000fc600078e0208 */
[----:B------:R-:W-:Y:S02]  /*143a0*/  IADD3.X R13, R4, R15, R13, P0, !PT ;  /* 0x0000000f040d7210 */ /* 0x000fe400007fe40d */
[----:B------:R-:W-:Y:S02]  /*143b0*/  SHF.R.S32.HI R6, RZ, 0x1f, R9 ;  /* 0x0000001fff067819 */ /* 0x000fe40000011409 */
[----:B------:R-:W-:Y:S01]  /*143c0*/  MOV R4, 0xff800000 ;  /* 0xff80000000047802 */ /* 0x000fe20000000f00 */
[----:B------:R-:W-:-:S04]  /*143d0*/  IMAD.WIDE.U32 R12, R9, c[0x0][0x488], R12 ;  /* 0x00012200090c7a25 */ /* 0x000fc800078e000c */
[----:B------:R-:W-:-:S04]  /*143e0*/  IMAD R6, R6, c[0x0][0x488], RZ ;  /* 0x0001220006067a24 */ /* 0x000fc800078e02ff */
[----:B------:R-:W-:Y:S01]  /*143f0*/  IMAD R7, R9, c[0x0][0x48c], R6 ;  /* 0x0001230009077a24 */ /* 0x000fe200078e0206 */
[----:B------:R-:W-:-:S04]  /*14400*/  LEA R6, P0, R12, c[0x0][0x450], 0x2 ;  /* 0x000114000c067a11 */ /* 0x000fc800078010ff */
[----:B------:R-:W-:-:S04]  /*14410*/  IADD3 R7, R13, R7, RZ ;  /* 0x000000070d077210 */ /* 0x000fc80007ffe0ff */
[----:B------:R-:W-:-:S05]  /*14420*/  LEA.HI.X R7, R12, c[0x0][0x454], R7, 0x2, P0 ;  /* 0x000115000c077a11 */ /* 0x000fca00000f1407 */
[----:B------:R1:W-:Y:S02]  /*14430*/  STG.E [R6.64], R4 ;  /* 0x0000000406007986 */ /* 0x0003e4000c101904 */
.L_x_140:
[----:B------:R-:W-:Y:S05]  /*14440*/  BSYNC B0 ;  /* 0x0000000000007941 */ /* 0x000fea0003800000 */
.L_x_139:
[----:B-1----:R-:W1:Y:S01]  /*14450*/  S2R R6, SR_CTAID.X ;  /* 0x0000000000067919 */ /* 0x002e620000002500 */
[----:B------:R-:W-:Y:S01]  /*14460*/  SHF.R.S32.HI R9, RZ, 0x1f, R2 ;  /* 0x0000001fff097819 */ /* 0x000fe20000011402 */
[----:B------:R-:W-:Y:S01]  /*14470*/  IMAD R7, R11, c[0x0][0x3a0], RZ ;  /* 0x0000e8000b077a24 */ /* 0x000fe200078e02ff */
[----:B------:R-:W-:Y:S01]  /*14480*/  MOV R8, c[0x0][0x4e8] ;  /* 0x00013a0000087a02 */ /* 0x000fe20000000f00 */
[----:B------:R-:W-:Y:S01]  /*14490*/  IMAD R0, R0, c[0x0][0x3e8], RZ ;  /* 0x0000fa0000007a24 */ /* 0x000fe200078e02ff */
[----:B------:R-:W-:Y:S01]  /*144a0*/  LEA.HI R4, R9, R2, RZ, 0x3 ;  /* 0x0000000209047211 */ /* 0x000fe200078f18ff */
[----:B------:R-:W-:Y:S01]  /*144b0*/  IMAD R7, R10, c[0x0][0x3a4], R7 ;  /* 0x0000e9000a077a24 */ /* 0x000fe200078e0207 */
[----:B------:R-:W-:Y:S01]  /*144c0*/  ISETP.NE.AND P0, PT, R8, 0x1, PT ;  /* 0x000000010800780c */ /* 0x000fe20003f05270 */
[----:B------:R-:W-:Y:S01]  /*144d0*/  IMAD.WIDE.U32 R10, R10, c[0x0][0x3a0], RZ ;  /* 0x0000e8000a0a7a25 */ /* 0x000fe200078e00ff */
[----:B------:R-:W-:Y:S01]  /*144e0*/  LOP3.LUT R9, R4, 0xfffffff8, RZ, 0xc0, !PT ;  /* 0xfffffff804097812 */ /* 0x000fe200078ec0ff */
[----:B------:R-:W-:Y:S01]  /*144f0*/  BSSY B0, `(.L_x_141) ;  /* 0x0000036000007945 */ /* 0x000fe20003800000 */
[----:B------:R-:W-:Y:S01]  /*14500*/  SHF.R.S32.HI R4, RZ, 0x3, R4 ;  /* 0x00000003ff047819 */ /* 0x000fe20000011404 */
[----:B------:R-:W-:Y:S01]  /*14510*/  IMAD R0, R207, c[0x0][0x3ec], R0 ;  /* 0x0000fb00cf007a24 */ /* 0x000fe200078e0200 */
[----:B------:R-:W-:Y:S01]  /*14520*/  IADD3 R11, R11, R7, RZ ;  /* 0x000000070b0b7210 */ /* 0x000fe20007ffe0ff */
[----:B------:R-:W-:-:S02]  /*14530*/  IMAD.IADD R9, R2, 0x1, -R9 ;  /* 0x0000000102097824 */ /* 0x000fc400078e0a09 */
[----:B------:R-:W-:Y:S02]  /*14540*/  IMAD R5, R5, c[0x0][0x3f0], RZ ;  /* 0x0000fc0005057a24 */ /* 0x000fe400078e02ff */
[----:B------:R-:W-:Y:S01]  /*14550*/  IMAD.WIDE.U32 R10, R207, c[0x0][0x3e8], R10 ;  /* 0x0000fa00cf0a7a25 */ /* 0x000fe200078e000a */
[CC--:B------:R-:W-:Y:S02]  /*14560*/  LEA R7, R9.reuse, R4.reuse, 0x5 ;  /* 0x0000000409077211 */ /* 0x0c0fe400078e28ff */
[----:B------:R-:W-:Y:S01]  /*14570*/  SHF.L.U32 R9, R9, 0x3, RZ ;  /* 0x0000000309097819 */ /* 0x000fe200000006ff */
[----:B------:R-:W-:Y:S01]  /*14580*/  IMAD R5, R208, c[0x0][0x3f4], R5 ;  /* 0x0000fd00d0057a24 */ /* 0x000fe200078e0205 */
[----:B------:R-:W-:Y:S01]  /*14590*/  IADD3 R11, R0, R11, RZ ;  /* 0x0000000b000b7210 */ /* 0x000fe20007ffe0ff */
[C---:B-1----:R-:W-:Y:S01]  /*145a0*/  IMAD R7, R6.reuse, 0x80, R7 ;  /* 0x0000008006077824 */ /* 0x042fe200078e0207 */
[----:B------:R-:W-:Y:S01]  /*145b0*/  LEA R4, R6, R4, 0x7 ;  /* 0x0000000406047211 */ /* 0x000fe200078e38ff */
[----:B-----5:R-:W-:Y:S01]  /*145c0*/  IMAD R3, R3, c[0x0][0x4e8], RZ ;  /* 0x00013a0003037a24 */ /* 0x020fe200078e02ff */
[----:B------:R-:W-:Y:S01]  /*145d0*/  IADD3 R6, R9, 0x40, RZ ;  /* 0x0000004009067810 */ /* 0x000fe20007ffe0ff */
[----:B------:R-:W-:Y:S01]  /*145e0*/  @P0 IMAD.HI.U32 R0, R7, c[0x0][0x4ec], RZ ;  /* 0x00013b0007000a27 */ /* 0x000fe200078e00ff */
[----:B------:R-:W-:-:S03]  /*145f0*/  MOV R2, R7 ;  /* 0x0000000700027202 */ /* 0x000fc60000000f00 */
[----:B------:R-:W-:Y:S01]  /*14600*/  IMAD.WIDE.U32 R10, R208, c[0x0][0x3f0], R10 ;  /* 0x0000fc00d00a7a25 */ /* 0x000fe200078e000a */
[----:B------:R-:W-:-:S04]  /*14610*/  @P0 SHF.R.U32.HI R2, RZ, c[0x0][0x4f0], R0 ;  /* 0x00013c00ff020a19 */ /* 0x000fc80000011600 */
[--C-:B------:R-:W-:Y:S01]  /*14620*/  SHF.R.S32.HI R8, RZ, 0x1f, R2.reuse ;  /* 0x0000001fff087819 */ /* 0x100fe20000011402 */
[----:B------:R-:W-:Y:S01]  /*14630*/  IMAD.MOV R0, RZ, RZ, -R2 ;  /* 0x000000ffff007224 */ /* 0x000fe200078e0a02 */
[----:B------:R-:W-:-:S03]  /*14640*/  IADD3 R11, R11, R5, RZ ;  /* 0x000000050b0b7210 */ /* 0x000fc60007ffe0ff */
[----:B------:R-:W-:Y:S02]  /*14650*/  IMAD R5, R8, c[0x0][0x3e0], RZ ;  /* 0x0000f80008057a24 */ /* 0x000fe400078e02ff */
[----:B------:R-:W-:Y:S02]  /*14660*/  IMAD R0, R0, c[0x0][0x4e8], R7 ;  /* 0x00013a0000007a24 */ /* 0x000fe400078e0207 */
[----:B------:R-:W-:-:S04]  /*14670*/  IMAD.WIDE.U32 R10, R2, c[0x0][0x3e0], R10 ;  /* 0x0000f800020a7a25 */ /* 0x000fc800078e000a */
[----:B------:R-:W-:Y:S01]  /*14680*/  IMAD R5, R2, c[0x0][0x3e4], R5 ;  /* 0x0000f90002057a24 */ /* 0x000fe200078e0205 */
[----:B------:R-:W-:-:S04]  /*14690*/  SHF.R.S32.HI R2, RZ, 0x1f, R0 ;  /* 0x0000001fff027819 */ /* 0x000fc80000011400 */
        /* <DEDUP_REMOVED lines=9> */
[----:B------:R-:W-:-:S03]  /*14730*/  IADD3 R5, R9, 0x80, RZ ;  /* 0x0000008009057810 */ /* 0x000fc60007ffe0ff */
[----:B------:R1:W3:Y:S08]  /*14740*/  SHFL.IDX PT, R11, R0, RZ, 0x181f ;  /* 0x00181fff000b7589 */ /* 0x0002f000000e0000 */
[----:B------:R-:W-:Y:S05]  /*14750*/  @P0 BRA `(.L_x_142) ;  /* 0x000000f000000947 */ /* 0x000fea0003800000 */
[----:B------:R-:W-:Y:S02]  /*14760*/  ISETP.GE.AND P1, PT, R6, c[0x0][0x3c8], PT ;  /* 0x0000f20006007a0c */ /* 0x000fe40003f26270 */
[----:B------:R-:W-:-:S02]  /*14770*/  ISETP.GE.AND P0, PT, R5, c[0x0][0x3c8], PT ;  /* 0x0000f20005007a0c */ /* 0x000fc40003f06270 */
        /* <DEDUP_REMOVED lines=13> */
.L_x_142:
[----:B------:R-:W-:Y:S05]  /*14850*/  BSYNC B0 ;  /* 0x0000000000007941 */ /* 0x000fea0003800000 */
.L_x_141:
[----:B------:R-:W-:Y:S01]  /*14860*/  IADD3 R8, R4, 0x20, RZ ;  /* 0x0000002004087810 */ /* 0x000fe20007ffe0ff */
[----:B--23--:R2:W3:Y:S01]  /*14870*/  SHFL.IDX PT, R11, R0, 0x1, 0x181f ;  /* 0x00381f00000b7f89 */ /* 0x00c4e200000e0000 */
        /* <DEDUP_REMOVED lines=9> */
[----:B------:R-:W-:Y:S02]  /*14910*/  @!P1 LEA.HI R8, R7, R6, RZ, 0x3 ;  /* 0x0000000607089211 */ /* 0x000fe400078f18ff */
[----:B------:R-:W-:Y:S01]  /*14920*/  @!P0 LEA.HI R7, R12, R5, RZ, 0x3 ;  /* 0x000000050c078211 */ /* 0x000fe200078f18ff */
[----:B---34-:R-:W-:Y:S01]  /*14930*/  @!P2 IMAD.WIDE R12, R9, 0x2, R10 ;  /* 0x00000002090ca825 */ /* 0x018fe200078e020a */
[----:B------:R-:W-:Y:S02]  /*14940*/  @!P1 LOP3.LUT R8, R8, 0xfffffff8, RZ, 0xc0, !PT ;  /* 0xfffffff808089812 */ /* 0x000fe400078ec0ff */
[----:B------:R-:W-:-:S02]  /*14950*/  @!P0 LOP3.LUT R7, R7, 0xfffffff8, RZ, 0xc0, !PT ;  /* 0xfffffff807078812 */ /* 0x000fc400078ec0ff */
[----:B------:R3:W-:Y:S01]  /*14960*/  @!P2 ST.E.128 [R12.64], RZ ;  /* 0x000000ff0c00a985 */ /* 0x0007e2000c101d04 */
[----:B------:R-:W-:-:S04]  /*14970*/  @!P1 IMAD.WIDE R14, R8, 0x2, R10 ;  /* 0x00000002080e9825 */ /* 0x000fc800078e020a */
[----:B------:R-:W-:Y:S01]  /*14980*/  @!P0 IMAD.WIDE R10, R7, 0x2, R10 ;  /* 0x00000002070a8825 */ /* 0x000fe200078e020a */
[----:B------:R3:W-:Y:S04]  /*14990*/  @!P1 ST.E.128 [R14.64], RZ ;  /* 0x000000ff0e009985 */ /* 0x0007e8000c101d04 */
[----:B------:R3:W-:Y:S02]  /*149a0*/  @!P0 ST.E.128 [R10.64], RZ ;  /* 0x000000ff0a008985 */ /* 0x0007e4000c101d04 */
.L_x_144:
[----:B------:R-:W-:Y:S05]  /*149b0*/  BSYNC B0 ;  /* 0x0000000000007941 */ /* 0x000fea0003800000 */
.L_x_143:
[----:B------:R-:W-:Y:S01]  /*149c0*/  IADD3 R8, R4, 0x40, RZ ;  /* 0x0000004004087810 */ /* 0x000fe20007ffe0ff */
[----:B---3--:R3:W1:Y:S01]  /*149d0*/  SHFL.IDX PT, R11, R0, 0x2, 0x181f ;  /* 0x00581f00000b7f89 */ /* 0x00866200000e0000 */
        /* <DEDUP_REMOVED lines=11> */
[----:B-1--4-:R-:W-:Y:S01]  /*14a90*/  @!P2 IMAD.WIDE R12, R9, 0x2, R10 ;  /* 0x00000002090ca825 */ /* 0x012fe200078e020a */
[----:B------:R-:W-:Y:S02]  /*14aa0*/  @!P1 LOP3.LUT R8, R8, 0xfffffff8, RZ, 0xc0, !PT ;  /* 0xfffffff808089812 */ /* 0x000fe400078ec0ff */
[----:B------:R-:W-:-:S02]  /*14ab0*/  @!P0 LOP3.LUT R7, R7, 0xfffffff8, RZ, 0xc0, !PT ;  /* 0xfffffff807078812 */ /* 0x000fc400078ec0ff */
[----:B------:R1:W-:Y:S01]  /*14ac0*/  @!P2 ST.E.128 [R12.64], RZ ;  /* 0x000000ff0c00a985 */ /* 0x0003e2000c101d04 */
[----:B------:R-:W-:-:S04]  /*14ad0*/  @!P1 IMAD.WIDE R14, R8, 0x2, R10 ;  /* 0x00000002080e9825 */ /* 0x000fc800078e020a */
[----:B------:R-:W-:Y:S01]  /*14ae0*/  @!P0 IMAD.WIDE R10, R7, 0x2, R10 ;  /* 0x00000002070a8825 */ /* 0x000fe200078e020a */
[----:B------:R1:W-:Y:S04]  /*14af0*/  @!P1 ST.E.128 [R14.64], RZ ;  /* 0x000000ff0e009985 */ /* 0x0003e8000c101d04 */
[----:B------:R1:W-:Y:S02]  /*14b00*/  @!P0 ST.E.128 [R10.64], RZ ;  /* 0x000000ff0a008985 */ /* 0x0003e4000c101d04 */
.L_x_146:
[----:B------:R-:W-:Y:S05]  /*14b10*/  BSYNC B0 ;  /* 0x0000000000007941 */ /* 0x000fea0003800000 */
.L_x_145:
[----:B------:R-:W-:Y:S01]  /*14b20*/  IADD3 R4, R4, 0x60, RZ ;  /* 0x0000006004047810 */ /* 0x000fe20007ffe0ff */
[----:B-1----:R1:W2:Y:S03]  /*14b30*/  SHFL.IDX PT, R11, R0, 0x3, 0x181f ;  /* 0x00781f00000b7f89 */ /* 0x0022a600000e0000 */
[----:B------:R-:W-:Y:S01]  /*14b40*/  ISETP.GE.AND P0, PT, R4, R3, PT ;  /* 0x000000030400720c */ /* 0x000fe20003f06270 */
[----:B----4-:R1:W4:-:S12]  /*14b50*/  SHFL.IDX PT, R10, R2, 0x3, 0x181f ;  /* 0x00781f00020a7f89 */ /* 0x01031800000e0000 */
[----:B------:R-:W-:Y:S05]  /*14b60*/  @P0 EXIT ;  /* 0x000000000000094d */ /* 0x000fea0003800000 */
[----:B------:R-:W-:Y:S02]  /*14b70*/  ISETP.GE.AND P0, PT, R6, c[0x0][0x3c8], PT ;  /* 0x0000f20006007a0c */ /* 0x000fe40003f06270 */
[----:B------:R-:W-:-:S11]  /*14b80*/  ISETP.GE.AND P1, PT, R9, c[0x0][0x3c8], PT ;  /* 0x0000f20009007a0c */ /* 0x000fd60003f26270 */
[----:B------:R-:W-:-:S04]  /*14b90*/  @!P0 SHF.R.S32.HI R3, RZ, 0x1f, R6 ;  /* 0x0000001fff038819 */ /* 0x000fc80000011406 */
[----:B------:R-:W-:Y:S01]  /*14ba0*/  @!P0 LEA.HI R3, R3, R6, RZ, 0x3 ;  /* 0x0000000603038211 */ /* 0x000fe200078f18ff */
[----:B--2-4-:R-:W-:-:S03]  /*14bb0*/  @!P1 IMAD.WIDE R6, R9, 0x2, R10 ;  /* 0x0000000209069825 */ /* 0x014fc600078e020a */
[----:B------:R-:W-:Y:S02]  /*14bc0*/  @!P0 LOP3.LUT R3, R3, 0xfffffff8, RZ, 0xc0, !PT ;  /* 0xfffffff803038812 */ /* 0x000fe400078ec0ff */
[----:B------:R2:W-:Y:S03]  /*14bd0*/  @!P1 ST.E.128 [R6.64], RZ ;  /* 0x000000ff06009985 */ /* 0x0005e6000c101d04 */
[----:B-1-3--:R-:W-:-:S05]  /*14be0*/  @!P0 IMAD.WIDE R2, R3, 0x2, R10 ;  /* 0x0000000203028825 */ /* 0x00afca00078e020a */
[----:B------:R2:W-:Y:S01]  /*14bf0*/  @!P0 ST.E.128 [R2.64], RZ ;  /* 0x000000ff02008985 */ /* 0x0005e2000c101d04 */
[----:B------:R-:W-:-:S13]  /*14c00*/  ISETP.GE.AND P0, PT, R5, c[0x0][0x3c8], PT ;  /* 0x0000f20005007a0c */ /* 0x000fda0003f06270 */
[----:B------:R-:W-:Y:S05]  /*14c10*/  @P0 EXIT ;  /* 0x000000000000094d */ /* 0x000fea0003800000 */
[----:B------:R-:W-:-:S04]  /*14c20*/  SHF.R.S32.HI R0, RZ, 0x1f, R5 ;  /* 0x0000001fff007819 */ /* 0x000fc80000011405 */
[----:B------:R-:W-:-:S04]  /*14c30*/  LEA.HI R0, R0, R5, RZ, 0x3 ;  /* 0x0000000500007211 */ /* 0x000fc800078f18ff */
[----:B--2---:R-:W-:-:S05]  /*14c40*/  LOP3.LUT R3, R0, 0xfffffff8, RZ, 0xc0, !PT ;  /* 0xfffffff800037812 */ /* 0x004fca00078ec0ff */
[----:B------:R-:W-:-:S05]  /*14c50*/  IMAD.WIDE R10, R3, 0x2, R10 ;  /* 0x00000002030a7825 */ /* 0x000fca00078e020a */
[----:B------:R-:W-:Y:S01]  /*14c60*/  ST.E.128 [R10.64], RZ ;  /* 0x000000ff0a007985 */ /* 0x000fe2000c101d04 */
[----:B------:R-:W-:Y:S05]  /*14c70*/  EXIT ;  /* 0x000000000000794d */ /* 0x000fea0003800000 */
.L_x_147:
        /* <DEDUP_REMOVED lines=16> */
.L_x_1333:


//--------------------- .text._ZN7cutlass13device_kernelIN5flash19enable_sm80_to_sm89INS1_16FlashAttnFwdSm80INS1_25CollectiveMainloopFwdSm80ILi8ELi1ELb0EN4cute5tupleIJNS5_1CILi128EEENS7_ILi64EEENS7_ILi192EEEEEELi192ENS_10bfloat16_tEfNS_4arch4Sm80ELb0ELb1ELb1ELb0ELb0ELb0ELb1ELb0EEENS1_21CollectiveEpilogueFwdINS6_IJS8_SA_S9_EEENS6_IJNS7_ILi1EEESI_SI_EEESC_SE_Li256ELb0ELb1ELb0ELb0EEENS1_19SingleTileSchedulerILb0ELb0ELb1ELi128EEEEEEEEEvNT_6ParamsE --------------------------
	.section	.text._ZN7cutlass13device_kernelIN5flash19enable_sm80_to_sm89INS1_16FlashAttnFwdSm80INS1_25CollectiveMainloopFwdSm80ILi8ELi1ELb0EN4cute5tupleIJNS5_1CILi128EEENS7_ILi64EEENS7_ILi192EEEEEELi192ENS_10bfloat16_tEfNS_4arch4Sm80ELb0ELb1ELb1ELb0ELb0ELb0ELb1ELb0EEENS1_21CollectiveEpilogueFwdINS6_IJS8_SA_S9_EEENS6_IJNS7_ILi1EEESI_SI_EEESC_SE_Li256ELb0ELb1ELb0ELb0EEENS1_19SingleTileSchedulerILb0ELb0ELb1ELi128EEEEEEEEEvNT_6ParamsE,"ax",@progbits
	.sectioninfo	@"SHI_REGISTERS=255"
	.align	128
.text._ZN7cutlass13device_kernelIN5flash19enable_sm80_to_sm89INS1_16FlashAttnFwdSm80INS1_25CollectiveMainloopFwdSm80ILi8ELi1ELb0EN4cute5tupleIJNS5_1CILi128EEENS7_ILi64EEENS7_ILi192EEEEEELi192ENS_10bfloat16_tEfNS_4arch4Sm80ELb0ELb1ELb1ELb0ELb0ELb0ELb1ELb0EEENS1_21CollectiveEpilogueFwdINS6_IJS8_SA_S9_EEENS6_IJNS7_ILi1EEESI_SI_EEESC_SE_Li256ELb0ELb1ELb0ELb0EEENS1_19SingleTileSchedulerILb0ELb0ELb1ELi128EEEEEEEEEvNT_6ParamsE:
        .type           _ZN7cutlass13device_kernelIN5flash19enable_sm80_to_sm89INS1_16FlashAttnFwdSm80INS1_25CollectiveMainloopFwdSm80ILi8ELi1ELb0EN4cute5tupleIJNS5_1CILi128EEENS7_ILi64EEENS7_ILi192EEEEEELi192ENS_10bfloat16_tEfNS_4arch4Sm80ELb0ELb1ELb1ELb0ELb0ELb0ELb1ELb0EEENS1_21CollectiveEpilogueFwdINS6_IJS8_SA_S9_EEENS6_IJNS7_ILi1EEESI_SI_EEESC_SE_Li256ELb0ELb1ELb0ELb0EEENS1_19SingleTileSchedulerILb0ELb0ELb1ELi128EEEEEEEEEvNT_6ParamsE,@function
        .size           _ZN7cutlass13device_kernelIN5flash19enable_sm80_to_sm89INS1_16FlashAttnFwdSm80INS1_25CollectiveMainloopFwdSm80ILi8ELi1ELb0EN4cute5tupleIJNS5_1CILi128EEENS7_ILi64EEENS7_ILi192EEEEEELi192ENS_10bfloat16_tEfNS_4arch4Sm80ELb0ELb1ELb1ELb0ELb0ELb0ELb1ELb0EEENS1_21CollectiveEpilogueFwdINS6_IJS8_SA_S9_EEENS6_IJNS7_ILi1EEESI_SI_EEESC_SE_Li256ELb0ELb1ELb0ELb0EEENS1_19SingleTileSchedulerILb0ELb0ELb1ELi128EEEEEEEEEvNT_6ParamsE,(.L_x_1334 - _ZN7cutlass13device_kernelIN5flash19enable_sm80_to_sm89INS1_16FlashAttnFwdSm80INS1_25CollectiveMainloopFwdSm80ILi8ELi1ELb0EN4cute5tupleIJNS5_1CILi128EEENS7_ILi64EEENS7_ILi192EEEEEELi192ENS_10bfloat16_tEfNS_4arch4Sm80ELb0ELb1ELb1ELb0ELb0ELb0ELb1ELb0EEENS1_21CollectiveEpilogueFwdINS6_IJS8_SA_S9_EEENS6_IJNS7_ILi1EEESI_SI_EEESC_SE_Li256ELb0ELb1ELb0ELb0EEENS1_19SingleTileSchedulerILb0ELb0ELb1ELi128EEEEEEEEEvNT_6ParamsE)
        .other          _ZN7cutlass13device_kernelIN5flash19enable_sm80_to_sm89INS1_16FlashAttnFwdSm80INS1_25CollectiveMainloopFwdSm80ILi8ELi1ELb0EN4cute5tupleIJNS5_1CILi128EEENS7_ILi64EEENS7_ILi192EEEEEELi192ENS_10bfloat16_tEfNS_4arch4Sm80ELb0ELb1ELb1ELb0ELb0ELb0ELb1ELb0EEENS1_21CollectiveEpilogueFwdINS6_IJS8_SA_S9_EEENS6_IJNS7_ILi1EEESI_SI_EEESC_SE_Li256ELb0ELb1ELb0ELb0EEENS1_19SingleTileSchedulerILb0ELb0ELb1ELi128EEEEEEEEEvNT_6ParamsE,@"STO_CUDA_ENTRY STV_DEFAULT"
_ZN7cutlass13device_kernelIN5flash19enable_sm80_to_sm89INS1_16FlashAttnFwdSm80INS1_25CollectiveMainloopFwdSm80ILi8ELi1ELb0EN4cute5tupleIJNS5_1CILi128EEENS7_ILi64EEENS7_ILi192EEEEEELi192ENS_10bfloat16_tEfNS_4arch4Sm80ELb0ELb1ELb1ELb0ELb0ELb0ELb1ELb0EEENS1_21CollectiveEpilogueFwdINS6_IJS8_SA_S9_EEENS6_IJNS7_ILi1EEESI_SI_EEESC_SE_Li256ELb0ELb1ELb0ELb0EEENS1_19SingleTileSchedulerILb0ELb0ELb1ELi128EEEEEEEEEvNT_6ParamsE:
[----:B------:R-:W-:Y:S02]  /*0000*/  MOV R1, c[0x0][0x28] ;  /* 0x00000a0000017a02 */ /* 0x000fe40000000f00 */
[----:B------:R-:W1:Y:S02]  /*0010*/  S2R R0, SR_CTAID.Z ;  /* 0x0000000000007919 */ /* 0x000e640000002700 */
[----:B-1----:R-:W-:-:S13]  /*0020*/  ISETP.GE.AND P0, PT, R0, RZ, PT ;  /* 0x000000ff0000720c */ /* 0x002fda0003f06270 */
[----:B------:R-:W-:Y:S05]  /*0030*/  @!P0 EXIT ;  /* 0x000000000000894d */ /* 0x000fea0003800000 */
[----:B------:R-:W1:Y:S01]  /*0040*/  S2UR UR15, SR_CTAID.X ;  /* 0x00000000000f79c3 */ /* 0x000e620000002500 */
[----:B------:R-:W-:Y:S01]  /*0050*/  ULDC UR9, c[0x0][0x2c4] ;  /* 0x0000b10000097ab9 */ /* 0x000fe20000000800 */
[----:B------:R-:W2:Y:S01]  /*0060*/  S2R R88, SR_TID.X ;  /* 0x0000000000587919 */ /* 0x000ea20000002100 */
[----:B------:R-:W-:Y:S02]  /*0070*/  UISETP.NE.AND UP2, UPT, UR9, 0x1, UPT ;  /* 0x000000010900788c */ /* 0x000fe4000bf45270 */
[----:B------:R-:W-:Y:S02]  /*0080*/  ULDC.64 UR4, c[0x0][0x2c8] ;  /* 0x0000b20000047ab9 */ /* 0x000fe40000000a00 */
[----:B------:R-:W-:Y:S02]  /*0090*/  UMOV UR6, 0x1 ;  /* 0x0000000100067882 */ /* 0x000fe40000000000 */
[----:B------:R-:W-:Y:S02]  /*00a0*/  ULDC UR8, c[0x0][0x168] ;  /* 0x00005a0000087ab9 */ /* 0x000fe40000000800 */
[----:B------:R-:W-:-:S02]  /*00b0*/  UIADD3 UR8, UR6, -UR8, URZ ;  /* 0x8000000806087290 */ /* 0x000fc4000fffe03f */
[----:B-1----:R-:W-:-:S04]  /*00c0*/  USHF.L.U32 UR15, UR15, 0x7, URZ ;  /* 0x000000070f0f7899 */ /* 0x002fc8000800063f */
[----:B------:R-:W-:Y:S02]  /*00d0*/  @UP2 UIADD3 UR10, UR15, 0x7f, URZ ;  /* 0x0000007f0f0a2890 */ /* 0x000fe4000fffe03f */
[----:B------:R-:W-:Y:S02]  /*00e0*/  UIADD3 UR7, UR15, 0x7f, URZ ;  /* 0x0000007f0f077890 */ /* 0x000fe4000fffe03f */
[----:B------:R-:W-:-:S04]  /*00f0*/  UIMAD.WIDE.U32 UR10, UR10, UR4, URZ ;  /* 0x000000040a0a72a5 */ /* 0x000fc8000f8e003f */
[----:B------:R-:W-:-:S03]  /*0100*/  @UP2 USHF.R.U32.HI UR7, URZ, UR5, UR11 ;  /* 0x000000053f072299 */ /* 0x000fc6000801160b */
[----:B------:R-:W-:Y:S02]  /*0110*/  ULDC.64 UR4, c[0x0][0x328] ;  /* 0x0000ca0000047ab9 */ /* 0x000fe40000000a00 */
[----:B------:R-:W-:-:S03]  /*0120*/  UISETP.LE.AND UP1, UPT, UR6, UR5, UPT ;  /* 0x000000050600728c */ /* 0x000fc6000bf23270 */
[----:B------:R-:W-:Y:S02]  /*0130*/  ULDC UR5, c[0x0][0x1d0] ;  /* 0x0000740000057ab9 */ /* 0x000fe40000000800 */
[----:B------:R-:W-:Y:S01]  /*0140*/  UIADD3 UR5, UR7, UR5, UR8 ;  /* 0x0000000507057290 */ /* 0x000fe2000fffe008 */
[----:B------:R-:W-:-:S03]  /*0150*/  PLOP3.LUT P0, PT, PT, PT, UP1, 0x40, 0x0 ;  /* 0x000000000000781c */ /* 0x000fc60003f0e818 */
[----:B------:R-:W-:-:S10]  /*0160*/  UIADD3 UR7, UR5, UR4, URZ ;  /* 0x0000000405077290 */ /* 0x000fd4000fffe03f */
[----:B------:R-:W-:Y:S05]  /*0170*/  @P0 BRA `(.L_x_148) ;  /* 0x0000014000000947 */ /* 0x000fea0003800000 */
[----:B--2---:R-:W-:Y:S01]  /*0180*/  ISETP.LT.AND P0, PT, RZ, UR5, PT ;  /* 0x00000005ff007c0c */ /* 0x004fe2000bf01270 */
[----:B------:R-:W-:-:S12]  /*0190*/  UIADD3 UR8, UR5, -0x1, URZ ;  /* 0xffffffff05087890 */ /* 0x000fd8000fffe03f */
[----:B------:R-:W-:Y:S05]  /*01a0*/  @P0 BRA `(.L_x_149) ;  /* 0x0000008000000947 */ /* 0x000fea0003800000 */
[----:B------:R-:W-:Y:S02]  /*01b0*/  ULDC UR4, c[0x0][0x32c] ;  /* 0x0000cb0000047ab9 */ /* 0x000fe40000000800 */
[----:B------:R-:W-:Y:S02]  /*01c0*/  UISETP.NE.AND UP0, UPT, UR6, UR4, UPT ;  /* 0x000000040600728c */ /* 0x000fe4000bf05270 */
[----:B------:R-:W-:-:S03]  /*01d0*/  UIADD3 UR8, -UR5, URZ, URZ ;  /* 0x0000003f05087290 */ /* 0x000fc6000fffe13f */
[----:B------:R-:W-:Y:S02]  /*01e0*/  ULDC.64 UR4, c[0x0][0x330] ;  /* 0x0000cc0000047ab9 */ /* 0x000fe40000000a00 */
[----:B------:R-:W-:-:S04]  /*01f0*/  UIMAD.WIDE.U32 UR10, UR8, UR4, URZ ;  /* 0x00000004080a72a5 */ /* 0x000fc8000f8e003f */
[----:B------:R-:W-:-:S04]  /*0200*/  @UP0 USHF.R.U32.HI UR8, URZ, UR5, UR11 ;  /* 0x000000053f080299 */ /* 0x000fc8000801160b */
[----:B------:R-:W-:Y:S01]  /*0210*/  ULOP3.LUT UR8, URZ, UR8, URZ, 0x33, !UPT ;  /* 0x000000083f087292 */ /* 0x000fe2000f8e333f */
[----:B------:R-:W-:Y:S05]  /*0220*/  BRA `(.L_x_150) ;  /* 0x0000005000007947 */ /* 0x000fea0003800000 */
.L_x_149:
[----:B------:R-:W-:Y:S02]  /*0230*/  ULDC UR4, c[0x0][0x32c] ;  /* 0x0000cb0000047ab9 */ /* 0x000fe40000000800 */
[----:B------:R-:W-:-:S03]  /*0240*/  UISETP.NE.AND UP0, UPT, UR6, UR4, UPT ;  /* 0x000000040600728c */ /* 0x000fc6000bf05270 */
[----:B------:R-:W-:Y:S02]  /*0250*/  ULDC.64 UR4, c[0x0][0x330] ;  /* 0x0000cc0000047ab9 */ /* 0x000fe40000000a00 */
[----:B------:R-:W-:-:S06]  /*0260*/  UIMAD.WIDE.U32 UR10, UR8, UR4, URZ ;  /* 0x00000004080a72a5 */ /* 0x000fcc000f8e003f */
[----:B------:R-:W-:Y:S02]  /*0270*/  @UP0 USHF.R.U32.HI UR8, URZ, UR5, UR11 ;  /* 0x000000053f080299 */ /* 0x000fe4000801160b */
.L_x_150:
[----:B------:R-:W-:Y:S02]  /*0280*/  ULDC UR4, c[0x0][0x32c] ;  /* 0x0000cb0000047ab9 */ /* 0x000fe40000000800 */
[----:B------:R-:W-:-:S04]  /*0290*/  UIMAD UR4, UR8, UR4, UR4 ;  /* 0x00000004080472a4 */ /* 0x000fc8000f8e0204 */
[----:B------:R-:W-:-:S04]  /*02a0*/  UISETP.LT.AND UP0, UPT, UR7, UR4, UPT ;  /* 0x000000040700728c */ /* 0x000fc8000bf01270 */
[----:B------:R-:W-:-:S03]  /*02b0*/  USEL UR7, UR7, UR4, UP0 ;  /* 0x0000000407077287 */ /* 0x000fc60008000000 */
.L_x_148:
[----:B--2---:R-:W-:Y:S01]  /*02c0*/  ULDC.64 UR4, c[0x0][0x2c8] ;  /* 0x0000b20000047ab9 */ /* 0x004fe20000000a00 */
[----:B------:R-:W-:Y:S01]  /*02d0*/  PLOP3.LUT P0, PT, PT, PT, UP1, 0x40, 0x0 ;  /* 0x000000000000781c */ /* 0x000fe20003f0e818 */
[----:B------:R-:W-:Y:S02]  /*02e0*/  UIMAD.WIDE.U32 UR12, UR15, UR4, URZ ;  /* 0x000000040f0c72a5 */ /* 0x000fe4000f8e003f */
[----:B------:R-:W-:Y:S02]  /*02f0*/  UMOV UR8, 0x3f ;  /* 0x0000003f00087882 */ /* 0x000fe40000000000 */
[----:B------:R-:W-:Y:S02]  /*0300*/  ULDC UR4, c[0x0][0x1d0] ;  /* 0x0000740000047ab9 */ /* 0x000fe40000000800 */
[----:B------:R-:W-:Y:S02]  /*0310*/  UIADD3 UR7, UR7, 0x3f, URZ ;  /* 0x0000003f07077890 */ /* 0x000fe4000fffe03f */
[----:B------:R-:W-:-:S02]  /*0320*/  UIADD3 UR8, UR8, UR4, URZ ;  /* 0x0000000408087290 */ /* 0x000fc4000fffe03f */
[----:B------:R-:W-:Y:S02]  /*0330*/  UMOV UR10, UR15 ;  /* 0x0000000f000a7c82 */ /* 0x000fe40008000000 */
[----:B------:R-:W-:Y:S02]  /*0340*/  @UP2 USHF.R.U32.HI UR10, URZ, UR5, UR13 ;  /* 0x000000053f0a2299 */ /* 0x000fe4000801160d */
[----:B------:R-:W-:Y:S02]  /*0350*/  USHF.R.S32.HI UR12, URZ, 0x1f, UR7 ;  /* 0x0000001f3f0c7899 */ /* 0x000fe40008011407 */
[----:B------:R-:W-:Y:S02]  /*0360*/  USHF.R.S32.HI UR13, URZ, 0x1f, UR8 ;  /* 0x0000001f3f0d7899 */ /* 0x000fe40008011408 */
[----:B------:R-:W-:Y:S02]  /*0370*/  ULEA.HI UR12, UR12, UR7, URZ, 0x6 ;  /* 0x000000070c0c7291 */ /* 0x000fe4000f8f303f */
[----:B------:R-:W-:-:S02]  /*0380*/  ULEA.HI UR13, UR13, UR8, URZ, 0x6 ;  /* 0x000000080d0d7291 */ /* 0x000fc4000f8f303f */
[----:B------:R-:W-:Y:S02]  /*0390*/  ULDC UR11, c[0x0][0x168] ;  /* 0x00005a00000b7ab9 */ /* 0x000fe40000000800 */
[----:B------:R-:W-:Y:S02]  /*03a0*/  UIADD3 UR7, UR4, -UR11, URZ ;  /* 0x8000000b04077290 */ /* 0x000fe4000fffe03f */
[----:B------:R-:W-:Y:S02]  /*03b0*/  USHF.R.S32.HI UR12, URZ, 0x6, UR12 ;  /* 0x000000063f0c7899 */ /* 0x000fe4000801140c */
[----:B------:R-:W-:Y:S02]  /*03c0*/  USHF.R.S32.HI UR13, URZ, 0x6, UR13 ;  /* 0x000000063f0d7899 */ /* 0x000fe4000801140d */
[----:B------:R-:W-:Y:S02]  /*03d0*/  UIADD3 UR4, UR7, UR10, URZ ;  /* 0x0000000a07047290 */ /* 0x000fe4000fffe03f */
[----:B------:R-:W-:-:S02]  /*03e0*/  UISETP.LT.AND UP0, UPT, UR13, UR12, UPT ;  /* 0x0000000c0d00728c */ /* 0x000fc4000bf01270 */
[----:B------:R-:W-:Y:S02]  /*03f0*/  ULDC UR5, c[0x0][0x324] ;  /* 0x0000c90000057ab9 */ /* 0x000fe40000000800 */
[----:B------:R-:W-:Y:S02]  /*0400*/  UIADD3 UR8, UR4, -UR5, URZ ;  /* 0x8000000504087290 */ /* 0x000fe4000fffe03f */
[----:B------:R-:W-:Y:S01]  /*0410*/  USEL UR13, UR13, UR12, UP0 ;  /* 0x0000000c0d0d7287 */ /* 0x000fe20008000000 */
[----:B------:R-:W-:Y:S05]  /*0420*/  @P0 BRA `(.L_x_151) ;  /* 0x0000015000000947 */ /* 0x000fea0003800000 */
[----:B------:R-:W-:Y:S02]  /*0430*/  UMOV UR10, UR4 ;  /* 0x00000004000a7c82 */ /* 0x000fe40008000000 */
[----:B------:R-:W-:-:S06]  /*0440*/  UISETP.GT.AND UP0, UPT, UR10, -0x1, UPT ;  /* 0xffffffff0a00788c */ /* 0x000fcc000bf04270 */
[----:B------:R-:W-:-:S13]  /*0450*/  PLOP3.LUT P0, PT, PT, PT, UP0, 0x80, 0x0 ;  /* 0x000000000000781c */ /* 0x000fda0003f0f008 */
[----:B------:R-:W-:Y:S05]  /*0460*/  @P0 BRA `(.L_x_152) ;  /* 0x0000008000000947 */ /* 0x000fea0003800000 */
[----:B------:R-:W-:Y:S02]  /*0470*/  ULDC UR4, c[0x0][0x32c] ;  /* 0x0000cb0000047ab9 */ /* 0x000fe40000000800 */
[----:B------:R-:W-:Y:S02]  /*0480*/  UISETP.NE.AND UP0, UPT, UR4, 0x1, UPT ;  /* 0x000000010400788c */ /* 0x000fe4000bf05270 */
[----:B------:R-:W-:Y:S02]  /*0490*/  ULOP3.LUT UR10, URZ, UR10, URZ, 0x33, !UPT ;  /* 0x0000000a3f0a7292 */ /* 0x000fe4000f8e333f */
[----:B------:R-:W-:Y:S02]  /*04a0*/  ULDC.64 UR4, c[0x0][0x330] ;  /* 0x0000cc0000047ab9 */ /* 0x000fe40000000a00 */
[----:B------:R-:W-:-:S05]  /*04b0*/  UIMAD.WIDE.U32 UR16, UR10, UR4, URZ ;  /* 0x000000040a1072a5 */ /* 0x000fca000f8e003f */
[----:B------:R-:W-:-:S04]  /*04c0*/  @UP0 USHF.R.U32.HI UR10, URZ, UR5, UR17 ;  /* 0x000000053f0a0299 */ /* 0x000fc80008011611 */
[----:B------:R-:W-:Y:S01]  /*04d0*/  ULOP3.LUT UR10, URZ, UR10, URZ, 0x33, !UPT ;  /* 0x0000000a3f0a7292 */ /* 0x000fe2000f8e333f */
[----:B------:R-:W-:Y:S05]  /*04e0*/  BRA `(.L_x_153) ;  /* 0x0000005000007947 */ /* 0x000fea0003800000 */
.L_x_152:
[----:B------:R-:W-:Y:S02]  /*04f0*/  ULDC UR4, c[0x0][0x32c] ;  /* 0x0000cb0000047ab9 */ /* 0x000fe40000000800 */
[----:B------:R-:W-:-:S03]  /*0500*/  UISETP.NE.AND UP0, UPT, UR4, 0x1, UPT ;  /* 0x000000010400788c */ /* 0x000fc6000bf05270 */
[----:B------:R-:W-:Y:S02]  /*0510*/  ULDC.64 UR4, c[0x0][0x330] ;  /* 0x0000cc0000047ab9 */ /* 0x000fe40000000a00 */
[----:B------:R-:W-:-:S06]  /*0520*/  UIMAD.WIDE.U32 UR16, UR10, UR4, URZ ;  /* 0x000000040a1072a5 */ /* 0x000fcc000f8e003f */
[----:B------:R-:W-:Y:S02]  /*0530*/  @UP0 USHF.R.U32.HI UR10, URZ, UR5, UR17 ;  /* 0x000000053f0a0299 */ /* 0x000fe40008011611 */
.L_x_153:
[----:B------:R-:W-:Y:S02]  /*0540*/  ULDC UR4, c[0x0][0x32c] ;  /* 0x0000cb0000047ab9 */ /* 0x000fe40000000800 */
[----:B------:R-:W-:-:S04]  /*0550*/  UIMAD UR4, UR10, UR4, URZ ;  /* 0x000000040a0472a4 */ /* 0x000fc8000f8e023f */
[----:B------:R-:W-:-:S04]  /*0560*/  UISETP.LT.AND UP0, UPT, UR8, UR4, UPT ;  /* 0x000000040800728c */ /* 0x000fc8000bf01270 */
[----:B------:R-:W-:-:S04]  /*0570*/  USEL UR8, UR8, UR4, !UP0 ;  /* 0x0000000408087287 */ /* 0x000fc8000c000000 */
.L_x_151:
[----:B------:R-:W-:Y:S01]  /*0580*/  USHF.R.S32.HI UR4, URZ, 0x1f, UR8 ;  /* 0x0000001f3f047899 */ /* 0x000fe20008011408 */
[----:B------:R-:W-:Y:S01]  /*0590*/  PLOP3.LUT P2, PT, PT, PT, PT, 0x80, 0x0 ;  /* 0x000000000000781c */ /* 0x000fe20003f4f070 */
[----:B------:R-:W-:Y:S01]  /*05a0*/  ULDC.64 UR16, c[0x0][0x118] ;  /* 0x0000460000107ab9 */ /* 0x000fe20000000a00 */
[----:B------:R-:W-:Y:S01]  /*05b0*/  CS2R R98, SRZ ;  /* 0x0000000000627805 */ /* 0x000fe2000001ff00 */
[----:B------:R-:W-:Y:S01]  /*05c0*/  ULEA.HI UR8, UR4, UR8, URZ, 0x6 ;  /* 0x0000000804087291 */ /* 0x000fe2000f8f303f */
[----:B------:R-:W-:Y:S01]  /*05d0*/  IMAD.MOV.U32 R5, RZ, RZ, RZ ;  /* 0x000000ffff057224 */ /* 0x000fe200078e00ff */
[----:B------:R-:W-:Y:S01]  /*05e0*/  CS2R R94, SRZ ;  /* 0x00000000005e7805 */ /* 0x000fe2000001ff00 */
[----:B------:R-:W-:Y:S01]  /*05f0*/  IMAD.MOV.U32 R96, RZ, RZ, RZ ;  /* 0x000000ffff607224 */ /* 0x000fe200078e00ff */
[----:B------:R-:W-:Y:S01]  /*0600*/  USHF.R.S32.HI UR8, URZ, 0x6, UR8 ;  /* 0x000000063f087899 */ /* 0x000fe20008011408 */
[----:B------:R-:W-:Y:S01]  /*0610*/  CS2R R92, SRZ ;  /* 0x00000000005c7805 */ /* 0x000fe2000001ff00 */
[----:B------:R-:W-:Y:S01]  /*0620*/  CS2R R90, SRZ ;  /* 0x00000000005a7805 */ /* 0x000fe2000001ff00 */
[----:B------:R-:W-:Y:S01]  /*0630*/  MOV R89, RZ ;  /* 0x000000ff00597202 */ /* 0x000fe20000000f00 */
[----:B------:R-:W-:Y:S01]  /*0640*/  UISETP.LT.AND UP0, UPT, URZ, UR8, UPT ;  /* 0x000000083f00728c */ /* 0x000fe2000bf01270 */
[----:B------:R-:W-:Y:S01]  /*0650*/  CS2R R6, SRZ ;  /* 0x0000000000067805 */ /* 0x000fe2000001ff00 */
[----:B------:R-:W-:Y:S01]  /*0660*/  CS2R R86, SRZ ;  /* 0x0000000000567805 */ /* 0x000fe2000001ff00 */
[----:B------:R-:W-:Y:S01]  /*0670*/  CS2R R84, SRZ ;  /* 0x0000000000547805 */ /* 0x000fe2000001ff00 */
[----:B------:R-:W-:Y:S01]  /*0680*/  USEL UR8, URZ, UR8, !UP0 ;  /* 0x000000083f087287 */ /* 0x000fe2000c000000 */
[----:B------:R-:W-:Y:S01]  /*0690*/  CS2R R82, SRZ ;  /* 0x0000000000527805 */ /* 0x000fe2000001ff00 */
[----:B------:R-:W-:Y:S01]  /*06a0*/  CS2R R80, SRZ ;  /* 0x0000000000507805 */ /* 0x000fe2000001ff00 */
[----:B------:R-:W-:Y:S01]  /*06b0*/  CS2R R78, SRZ ;  /* 0x00000000004e7805 */ /* 0x000fe2000001ff00 */
[----:B------:R-:W-:Y:S01]  /*06c0*/  UISETP.GT.AND UP0, UPT, UR13, UR8, UPT ;  /* 0x000000080d00728c */ /* 0x000fe2000bf04270 */
[----:B------:R-:W-:Y:S01]  /*06d0*/  CS2R R76, SRZ ;  /* 0x00000000004c7805 */ /* 0x000fe2000001ff00 */
[----:B------:R-:W-:Y:S01]  /*06e0*/  CS2R R74, SRZ ;  /* 0x00000000004a7805 */ /* 0x000fe2000001ff00 */
[----:B------:R-:W-:Y:S01]  /*06f0*/  CS2R R72, SRZ ;  /* 0x0000000000487805 */ /* 0x000fe2000001ff00 */
[----:B------:R-:W-:Y:S01]  /*0700*/  CS2R R70, SRZ ;  /* 0x0000000000467805 */ /* 0x000fe2000001ff00 */
[----:B------:R-:W-:Y:S01]  /*0710*/  CS2R R68, SRZ ;  /* 0x0000000000447805 */ /* 0x000fe2000001ff00 */
[----:B------:R-:W-:Y:S01]  /*0720*/  PLOP3.LUT P0, PT, PT, PT, UP0, 0x80, 0x0 ;  /* 0x000000000000781c */ /* 0x000fe20003f0f008 */
        /* <DEDUP_REMOVED lines=34> */
[----:B------:R-:W-:Y:S01]  /*0950*/  ISETP.NE.U32.AND P3, PT, RZ, c[0x0][0x340], PT ;  /* 0x0000d000ff007a0c */ /* 0x000fe20003f65070 */
[----:B------:R-:W1:Y:S01]  /*0960*/  S2R R4, SR_CTAID.Y ;  /* 0x0000000000047919 */ /* 0x000e620000002600 */
[----:B------:R-:W-:-:S02]  /*0970*/  SHF.R.S32.HI R91, RZ, 0x1f, R88 ;  /* 0x0000001fff5b7819 */ /* 0x000fc40000011458 */
[----:B------:R-:W-:Y:S02]  /*0980*/  PLOP3.LUT P1, PT, PT, PT, UP2, 0x80, 0x0 ;  /* 0x000000000000781c */ /* 0x000fe40003f2f028 */
[----:B------:R-:W-:Y:S02]  /*0990*/  PLOP3.LUT P0, PT, PT, PT, UP2, 0x80, 0x0 ;  /* 0x000000000000781c */ /* 0x000fe40003f0f028 */
[----:B------:R-:W-:Y:S01]  /*09a0*/  SHF.R.S32.HI R5, RZ, 0x1f, R0 ;  /* 0x0000001fff057819 */ /* 0x000fe20000011400 */
[----:B------:R-:W-:Y:S01]  /*09b0*/  ULDC UR4, c[0x0][0x168] ;  /* 0x00005a0000047ab9 */ /* 0x000fe20000000800 */
[----:B------:R-:W-:Y:S01]  /*09c0*/  ISETP.NE.AND.EX P3, PT, RZ, c[0x0][0x344], PT, P3 ;  /* 0x0000d100ff007a0c */ /* 0x000fe20003f65330 */
[----:B------:R-:W-:Y:S02]  /*09d0*/  UIADD3 UR18, UR13, -0x1, URZ ;  /* 0xffffffff0d127890 */ /* 0x000fe4000fffe03f */
[----:B------:R-:W-:-:S10]  /*09e0*/  ULDC.64 UR10, c[0x0][0x1e0] ;  /* 0x00007800000a7ab9 */ /* 0x000fd40000000a00 */
[----:B------:R-:W-:-:S04]  /*09f0*/  @P3 IMAD.MOV.U32 R3, RZ, RZ, 0x4 ;  /* 0x00000004ff033424 */ /* 0x000fc800078e00ff */
[----:B------:R-:W-:-:S06]  /*0a00*/  @P3 IMAD.WIDE R208, R0, R3, c[0x0][0x340] ;  /* 0x0000d00000d03625 */ /* 0x000fcc00078e0203 */
[----:B------:R-:W2:Y:S01]  /*0a10*/  @P3 LDG.E R208, [R208.64] ;  /* 0x00000010d0d03981 */ /* 0x000ea2000c1e1900 */
[-C--:B------:R-:W-:Y:S01]  /*0a20*/  LEA.HI R9, R91, R88.reuse, RZ, 0x3 ;  /* 0x000000585b097211 */ /* 0x080fe200078f18ff */
[----:B-1----:R-:W-:Y:S01]  /*0a30*/  IMAD.WIDE.U32 R12, R4, c[0x0][0x1b8], RZ ;  /* 0x00006e00040c7a25 */ /* 0x002fe200078e00ff */
[----:B------:R-:W-:Y:S01]  /*0a40*/  SHF.R.S32.HI R7, RZ, 0x1f, R4 ;  /* 0x0000001fff077819 */ /* 0x000fe20000011404 */
[----:B------:R-:W-:Y:S01]  /*0a50*/  UIMAD UR4, UR9, UR4, URZ ;  /* 0x00000004090472a4 */ /* 0x000fe2000f8e023f */
[----:B------:R-:W-:Y:S01]  /*0a60*/  LOP3.LUT R3, R9, 0xfffffff8, RZ, 0xc0, !PT ;  /* 0xfffffff809037812 */ /* 0x000fe200078ec0ff */
[----:B------:R-:W-:Y:S01]  /*0a70*/  USHF.L.U32 UR14, UR18, 0x6, URZ ;  /* 0x00000006120e7899 */ /* 0x000fe2000800063f */
[----:B------:R-:W-:Y:S01]  /*0a80*/  SHF.R.S32.HI R9, RZ, 0x3, R9 ;  /* 0x00000003ff097819 */ /* 0x000fe20000011409 */
[----:B------:R-:W-:Y:S01]  /*0a90*/  IMAD R11, R7, c[0x0][0x1b8], RZ ;  /* 0x00006e00070b7a24 */ /* 0x000fe200078e02ff */
[----:B------:R-:W-:Y:S01]  /*0aa0*/  UMOV UR9, 0x6 ;  /* 0x0000000600097882 */ /* 0x000fe20000000000 */
[----:B------:R-:W-:Y:S01]  /*0ab0*/  IMAD.IADD R3, R88, 0x1, -R3 ;  /* 0x0000000158037824 */ /* 0x000fe200078e0a03 */
[----:B------:R-:W-:Y:S01]  /*0ac0*/  USHF.L.U32 UR20, UR10, 0x6, URZ ;  /* 0x000000060a147899 */ /* 0x000fe2000800063f */
[----:B------:R-:W-:Y:S01]  /*0ad0*/  IMAD R11, R4, c[0x0][0x1bc], R11 ;  /* 0x00006f00040b7a24 */ /* 0x000fe200078e020b */
[----:B------:R-:W-:Y:S01]  /*0ae0*/  USHF.L.U64.HI UR19, UR10, UR9, UR11 ;  /* 0x000000090a137299 */ /* 0x000fe2000801020b */
[----:B------:R-:W-:Y:S01]  /*0af0*/  IMAD R2, R3, 0x20, R9 ;  /* 0x0000002003027824 */ /* 0x000fe200078e0209 */
[----:B------:R-:W-:Y:S01]  /*0b00*/  USHF.R.S32.HI UR21, URZ, 0x1f, UR18 ;  /* 0x0000001f3f157899 */ /* 0x000fe20008011412 */
[----:B------:R-:W-:Y:S01]  /*0b10*/  IMAD.IADD R13, R13, 0x1, R11 ;  /* 0x000000010d0d7824 */ /* 0x000fe200078e020b */
[----:B------:R-:W-:Y:S01]  /*0b20*/  USHF.L.U32 UR12, UR10, 0x5, URZ ;  /* 0x000000050a0c7899 */ /* 0x000fe2000800063f */
[----:B------:R-:W-:Y:S01]  /*0b30*/  IMAD R11, R5, c[0x0][0x1c0], RZ ;  /* 0x00007000050b7a24 */ /* 0x000fe200078e02ff */
[----:B------:R-:W-:Y:S01]  /*0b40*/  IADD3 R2, R2, UR15, RZ ;  /* 0x0000000f02027c10 */ /* 0x000fe2000fffe0ff */
[----:B------:R-:W-:Y:S01]  /*0b50*/  IMAD.WIDE.U32 R12, R0, c[0x0][0x1c0], R12 ;  /* 0x00007000000c7a25 */ /* 0x000fe200078e000c */
[----:B------:R-:W-:Y:S01]  /*0b60*/  UMOV UR5, 0x5 ;  /* 0x0000000500057882 */ /* 0x000fe20000000000 */
[----:B------:R-:W-:Y:S01]  /*0b70*/  LEA.HI R89, R91, R88, RZ, 0x5 ;  /* 0x000000585b597211 */ /* 0x000fe200078f28ff */
[----:B------:R-:W-:Y:S01]  /*0b80*/  USHF.L.U64.HI UR11, UR10, UR5, UR11 ;  /* 0x000000050a0b7299 */ /* 0x000fe2000801020b */
[----:B------:R-:W-:Y:S01]  /*0b90*/  @P1 IMAD.HI.U32 R6, R2, c[0x0][0x2c8], RZ ;  /* 0x0000b20002061a27 */ /* 0x000fe200078e00ff */
[----:B------:R-:W-:-:S03]  /*0ba0*/  UISETP.GT.AND UP0, UPT, UR18, UR8, UPT ;  /* 0x000000081200728c */ /* 0x000fc6000bf04270 */
[----:B------:R-:W-:Y:S01]  /*0bb0*/  IMAD.MOV.U32 R10, RZ, RZ, R2 ;  /* 0x000000ffff0a7224 */ /* 0x000fe200078e0002 */
[----:B------:R-:W-:Y:S01]  /*0bc0*/  @P0 SHF.R.U32.HI R10, RZ, c[0x0][0x2cc], R6 ;  /* 0x0000b300ff0a0a19 */ /* 0x000fe20000011606 */
[----:B------:R-:W-:Y:S02]  /*0bd0*/  IMAD R6, R0, c[0x0][0x1c4], R11 ;  /* 0x0000710000067a24 */ /* 0x000fe400078e020b */
[----:B------:R-:W-:Y:S01]  /*0be0*/  IMAD.MOV.U32 R14, RZ, RZ, R12 ;  /* 0x000000ffff0e7224 */ /* 0x000fe200078e000c */
[--C-:B------:R-:W-:Y:S01]  /*0bf0*/  SHF.R.S32.HI R8, RZ, 0x1f, R10.reuse ;  /* 0x0000001fff087819 */ /* 0x100fe2000001140a */
[----:B------:R-:W-:Y:S02]  /*0c00*/  IMAD.MOV R11, RZ, RZ, -R10 ;  /* 0x000000ffff0b7224 */ /* 0x000fe400078e0a0a */
[----:B------:R-:W-:Y:S01]  /*0c10*/  IMAD.IADD R15, R13, 0x1, R6 ;  /* 0x000000010d0f7824 */ /* 0x000fe200078e0206 */
[----:B------:R-:W-:Y:S01]  /*0c20*/  IADD3 R6, R9, UR15, RZ ;  /* 0x0000000f09067c10 */ /* 0x000fe2000fffe0ff */
[----:B------:R-:W-:-:S02]  /*0c30*/  IMAD R11, R11, c[0x0][0x2c4], R2 ;  /* 0x0000b1000b0b7a24 */ /* 0x000fc400078e0202 */
[----:B------:R-:W-:Y:S01]  /*0c40*/  IMAD R13, R8, c[0x0][0x1b0], RZ ;  /* 0x00006c00080d7a24 */ /* 0x000fe200078e02ff */
[----:B------:R-:W-:Y:S01]  /*0c50*/  LEA.HI R8, R91, R88, RZ, 0x6 ;  /* 0x000000585b087211 */ /* 0x000fe200078f30ff */
[----:B------:R-:W-:Y:S01]  /*0c60*/  IMAD.WIDE.U32 R14, R10, c[0x0][0x1b0], R14 ;  /* 0x00006c000a0e7a25 */ /* 0x000fe200078e000e */
[----:B------:R-:W-:Y:S02]  /*0c70*/  SHF.R.S32.HI R2, RZ, 0x1f, R11 ;  /* 0x0000001fff027819 */ /* 0x000fe4000001140b */
[----:B------:R-:W-:Y:S01]  /*0c80*/  IADD3 R16, R6, 0x40, RZ ;  /* 0x0000004006107810 */ /* 0x000fe20007ffe0ff */
[----:B------:R-:W-:Y:S02]  /*0c90*/  IMAD R13, R10, c[0x0][0x1b4], R13 ;  /* 0x00006d000a0d7a24 */ /* 0x000fe400078e020d */
[----:B------:R-:W-:Y:S02]  /*0ca0*/  IMAD R2, R2, c[0x0][0x1a8], RZ ;  /* 0x00006a0002027a24 */ /* 0x000fe400078e02ff */
[----:B------:R-:W-:-:S02]  /*0cb0*/  IMAD.IADD R15, R15, 0x1, R13 ;  /* 0x000000010f0f7824 */ /* 0x000fc400078e020d */
[C---:B------:R-:W-:Y:S02]  /*0cc0*/  IMAD R2, R11.reuse, c[0x0][0x1ac], R2 ;  /* 0x00006b000b027a24 */ /* 0x040fe400078e0202 */
[----:B------:R-:W-:-:S04]  /*0cd0*/  IMAD.WIDE.U32 R12, R11, c[0x0][0x1a8], R14 ;  /* 0x00006a000b0c7a25 */ /* 0x000fc800078e000e */
[----:B------:R-:W-:Y:S02]  /*0ce0*/  IMAD.SHL.U32 R207, R9, 0x40, RZ ;  /* 0x0000004009cf7824 */ /* 0x000fe400078e00ff */
[----:B------:R-:W-:Y:S01]  /*0cf0*/  IMAD.IADD R11, R13, 0x1, R2 ;  /* 0x000000010d0b7824 */ /* 0x000fe200078e0202 */
[----:B------:R-:W-:Y:S01]  /*0d00*/  LEA R13, P0, R12, c[0x0][0x160], 0x1 ;  /* 0x000058000c0d7a11 */ /* 0x000fe200078008ff */
[----:B------:R-:W-:Y:S01]  /*0d10*/  IMAD.SHL.U32 R10, R3, 0x8, RZ ;  /* 0x00000008030a7824 */ /* 0x000fe200078e00ff */
[----:B------:R-:W-:Y:S01]  /*0d20*/  LOP3.LUT R207, R207, 0x1c0, RZ, 0xc0, !PT ;  /* 0x000001c0cfcf7812 */ /* 0x000fe200078ec0ff */
[----:B------:R-:W-:Y:S01]  /*0d30*/  IMAD.SHL.U32 R8, R8, 0x8, RZ ;  /* 0x0000000808087824 */ /* 0x000fe200078e00ff */
[----:B------:R-:W-:Y:S01]  /*0d40*/  LEA.HI.X R12, R12, c[0x0][0x164], R11, 0x1, P0 ;  /* 0x000059000c0c7a11 */ /* 0x000fe200000f0c0b */
[----:B------:R-:W-:Y:S01]  /*0d50*/  SHFL.IDX PT, R20, R13, RZ, 0x181f ;  /* 0x00181fff0d147589 */ /* 0x000fe200000e0000 */
[----:B------:R-:W-:Y:S01]  /*0d60*/  LOP3.LUT R2, R207, 0x38, R10, 0xf8, !PT ;  /* 0x00000038cf027812 */ /* 0x000fe200078ef80a */
[----:B------:R-:W-:Y:S01]  /*0d70*/  IMAD.MOV.U32 R44, RZ, RZ, 0x40 ;  /* 0x00000040ff2c7424 */ /* 0x000fe200078e00ff */
[----:B------:R-:W-:Y:S01]  /*0d80*/  SHF.R.U32.HI R207, RZ, 0x3, R207 ;  /* 0x00000003ffcf7819 */ /* 0x000fe200000116cf */
[----:B------:R-:W1:Y:S01]  /*0d90*/  SHFL.IDX PT, R21, R12, RZ, 0x181f ;  /* 0x00181fff0c157589 */ /* 0x000e6200000e0000 */
[----:B------:R-:W-:-:S02]  /*0da0*/  ISETP.GE.AND P0, PT, R6, UR4, PT ;  /* 0x0000000406007c0c */ /* 0x000fc4000bf06270 */
[----:B------:R-:W-:Y:S01]  /*0db0*/  LOP3.LUT R207, R2, R207, RZ, 0x3c, !PT ;  /* 0x000000cf02cf7212 */ /* 0x000fe200078e3cff */
[----:B------:R-:W3:Y:S01]  /*0dc0*/  SHFL.IDX PT, R18, R13, 0x1, 0x181f ;  /* 0x00381f000d127f89 */ /* 0x000ee200000e0000 */
[----:B------:R-:W-:Y:S02]  /*0dd0*/  IADD3 R2, R6, 0x20, RZ ;  /* 0x0000002006027810 */ /* 0x000fe40007ffe0ff */
[----:B------:R-:W-:Y:S01]  /*0de0*/  LOP3.LUT R207, R207, 0xfffffe00, R8, 0xf8, !PT ;  /* 0xfffffe00cfcf7812 */ /* 0x000fe200078ef808 */
[----:B------:R-:W4:Y:S01]  /*0df0*/  SHFL.IDX PT, R19, R12, 0x1, 0x181f ;  /* 0x00381f000c137f89 */ /* 0x000f2200000e0000 */
[----:B------:R-:W-:Y:S02]  /*0e00*/  IADD3 R8, R10, 0x40, RZ ;  /* 0x000000400a087810 */ /* 0x000fe40007ffe0ff */
[----:B------:R-:W-:Y:S01]  /*0e10*/  ISETP.GE.AND P5, PT, R2, UR4, PT ;  /* 0x0000000402007c0c */ /* 0x000fe2000bfa6270 */
[----:B------:R-:W-:Y:S01]  /*0e20*/  IMAD.SHL.U32 R207, R207, 0x2, RZ ;  /* 0x00000002cfcf7824 */ /* 0x000fe200078e00ff */
[----:B------:R-:W-:-:S02]  /*0e30*/  IADD3 R2, R10, 0x80, RZ ;  /* 0x000000800a027810 */ /* 0x000fc40007ffe0ff */
[----:B------:R-:W-:Y:S02]  /*0e40*/  @!P0 SHF.R.S32.HI R15, RZ, 0x1f, R8 ;  /* 0x0000001fff0f8819 */ /* 0x000fe40000011408 */
[----:B------:R-:W-:Y:S02]  /*0e50*/  @!P0 SHF.R.S32.HI R17, RZ, 0x1f, R2 ;  /* 0x0000001fff118819 */ /* 0x000fe40000011402 */
[----:B------:R-:W-:Y:S02]  /*0e60*/  @!P0 LEA.HI R15, R15, R8, RZ, 0x3 ;  /* 0x000000080f0f8211 */ /* 0x000fe400078f18ff */
[----:B------:R-:W-:Y:S02]  /*0e70*/  @!P0 LEA.HI R14, R17, R2, RZ, 0x3 ;  /* 0x00000002110e8211 */ /* 0x000fe400078f18ff */
[----:B------:R-:W-:Y:S02]  /*0e80*/  @!P0 LOP3.LUT R15, R15, 0xfffffff8, RZ, 0xc0, !PT ;  /* 0xfffffff80f0f8812 */ /* 0x000fe400078ec0ff */
[----:B------:R-:W-:-:S02]  /*0e90*/  @!P0 LOP3.LUT R14, R14, 0xfffffff8, RZ, 0xc0, !PT ;  /* 0xfffffff80e0e8812 */ /* 0x000fc400078ec0ff */
[----:B------:R-:W-:Y:S01]  /*0ea0*/  ISETP.GE.AND P2, PT, R10, c[0x0][0x198], PT ;  /* 0x000066000a007a0c */ /* 0x000fe20003f46270 */
[--C-:B-1----:R-:W-:Y:S01]  /*0eb0*/  @!P0 IMAD.WIDE R26, R15, 0x2, R20.reuse ;  /* 0x000000020f1a8825 */ /* 0x102fe200078e0214 */
[----:B------:R-:W-:Y:S02]  /*0ec0*/  ISETP.GE.AND P1, PT, R8, c[0x0][0x198], PT ;  /* 0x0000660008007a0c */ /* 0x000fe40003f26270 */
[----:B------:R-:W-:Y:S01]  /*0ed0*/  ISETP.GE.AND P4, PT, R2, c[0x0][0x198], PT ;  /* 0x0000660002007a0c */ /* 0x000fe20003f86270 */
[----:B------:R-:W-:Y:S01]  /*0ee0*/  @!P0 IMAD.WIDE R28, R14, 0x2, R20 ;  /* 0x000000020e1c8825 */ /* 0x000fe200078e0214 */
[----:B------:R-:W-:Y:S02]  /*0ef0*/  @!P5 SHF.R.S32.HI R15, RZ, 0x1f, R8 ;  /* 0x0000001fff0fd819 */ /* 0x000fe40000011408 */
[----:B------:R-:W-:Y:S02]  /*0f00*/  @!P5 SHF.R.S32.HI R17, RZ, 0x1f, R2 ;  /* 0x0000001fff11d819 */ /* 0x000fe40000011402 */
[----:B------:R-:W-:-:S02]  /*0f10*/  SHF.R.S32.HI R11, RZ, 0x1f, R10 ;  /* 0x0000001fff0b7819 */ /* 0x000fc4000001140a */
[C---:B------:R-:W-:Y:S02]  /*0f20*/  @!P0 LEA R22, P6, R10.reuse, R20, 0x1 ;  /* 0x000000140a168211 */ /* 0x040fe400078c08ff */
[----:B------:R-:W-:Y:S01]  /*0f30*/  SHFL.IDX PT, R20, R13, 0x2, 0x181f ;  /* 0x00581f000d147f89 */ /* 0x000fe200000e0000 */
[----:B------:R-:W-:Y:S02]  /*0f40*/  @!P5 LEA.HI R15, R15, R8, RZ, 0x3 ;  /* 0x000000080f0fd211 */ /* 0x000fe400078f18ff */
[----:B------:R-:W-:Y:S02]  /*0f50*/  @!P5 LEA.HI R14, R17, R2, RZ, 0x3 ;  /* 0x00000002110ed211 */ /* 0x000fe400078f18ff */
[----:B------:R-:W-:Y:S02]  /*0f60*/  @!P0 LEA.HI.X R23, R10, R21, R11, 0x1, P6 ;  /* 0x000000150a178211 */ /* 0x000fe400030f0c0b */
[----:B------:R-:W-:Y:S01]  /*0f70*/  ISETP.GE.AND P6, PT, R16, UR4, PT ;  /* 0x0000000410007c0c */ /* 0x000fe2000bfc6270 */
[----:B------:R-:W1:Y:S01]  /*0f80*/  SHFL.IDX PT, R21, R12, 0x2, 0x181f ;  /* 0x00581f000c157f89 */ /* 0x000e6200000e0000 */
[----:B------:R-:W-:-:S02]  /*0f90*/  @!P5 LOP3.LUT R15, R15, 0xfffffff8, RZ, 0xc0, !PT ;  /* 0xfffffff80f0fd812 */ /* 0x000fc400078ec0ff */
[----:B------:R-:W-:Y:S01]  /*0fa0*/  @!P5 LOP3.LUT R17, R14, 0xfffffff8, RZ, 0xc0, !PT ;  /* 0xfffffff80e11d812 */ /* 0x000fe200078ec0ff */
[----:B------:R5:W-:Y:S01]  /*0fb0*/  @!P0 LDGSTS.E.BYPASS.LTC128B.128 [R207+0xc100], [R22.64], !P2 ;  /* 0x0c10000016cf8fae */ /* 0x000be2000d101d50 */
[----:B------:R-:W-:-:S03]  /*0fc0*/  IADD3 R6, R6, 0x60, RZ ;  /* 0x0000006006067810 */ /* 0x000fc60007ffe0ff */
[----:B------:R1:W1:Y:S04]  /*0fd0*/  SHFL.IDX PT, R14, R13, 0x3, 0x181f ;  /* 0x00781f000d0e7f89 */ /* 0x00026800000e0000 */
[----:B------:R1:W-:Y:S04]  /*0fe0*/  @!P0 LDGSTS.E.BYPASS.LTC128B.128 [R207+0x10100], [R26.64], !P1 ;  /* 0x101000001acf8fae */ /* 0x0003e8000c901d50 */
[----:B------:R2:W-:Y:S01]  /*0ff0*/  @!P0 LDGSTS.E.BYPASS.LTC128B.128 [R207+0x14100], [R28.64], !P4 ;  /* 0x141000001ccf8fae */ /* 0x0005e2000e101d50 */
[----:B---3--:R-:W-:-:S04]  /*1000*/  @!P5 LEA R24, P0, R10, R18, 0x1 ;  /* 0x000000120a18d211 */ /* 0x008fc800078008ff */
[----:B----4-:R-:W-:Y:S02]  /*1010*/  @!P5 LEA.HI.X R25, R10, R19, R11, 0x1, P0 ;  /* 0x000000130a19d211 */ /* 0x010fe400000f0c0b */
[----:B------:R-:W-:Y:S01]  /*1020*/  ISETP.GE.AND P0, PT, R6, UR4, PT ;  /* 0x0000000406007c0c */ /* 0x000fe2000bf06270 */
[----:B------:R-:W-:Y:S02]  /*1030*/  UIMAD UR4, UR19, UR18, URZ ;  /* 0x00000012130472a4 */ /* 0x000fe4000f8e023f */
[----:B------:R3:W-:Y:S02]  /*1040*/  @!P5 LDGSTS.E.BYPASS.LTC128B.128 [R207+0xd100], [R24.64], !P2 ;  /* 0x0d10000018cfdfae */ /* 0x0007e4000d101d50 */
[----:B------:R-:W-:Y:S01]  /*1050*/  UIMAD UR4, UR21, UR20, UR4 ;  /* 0x00000014150472a4 */ /* 0x000fe2000f8e0204 */
[--C-:B-----5:R-:W-:Y:S02]  /*1060*/  @!P5 IMAD.WIDE R22, R15, 0x2, R18.reuse ;  /* 0x000000020f16d825 */ /* 0x120fe400078e0212 */
[----:B------:R4:W5:Y:S04]  /*1070*/  SHFL.IDX PT, R15, R12, 0x3, 0x181f ;  /* 0x00781f000c0f7f89 */ /* 0x00096800000e0000 */
[----:B------:R5:W-:Y:S01]  /*1080*/  @!P5 LDGSTS.E.BYPASS.LTC128B.128 [R207+0x11100], [R22.64], !P1 ;  /* 0x1110000016cfdfae */ /* 0x000be2000c901d50 */
[----:B-1----:R-:W-:Y:S01]  /*1090*/  @!P5 IMAD.WIDE R26, R17, 0x2, R18 ;  /* 0x00000002111ad825 */ /* 0x002fe200078e0212 */
[----:B------:R-:W-:-:S02]  /*10a0*/  @!P6 SHF.R.S32.HI R19, RZ, 0x1f, R8 ;  /* 0x0000001fff13e819 */ /* 0x000fc40000011408 */
[----:B------:R-:W-:Y:S02]  /*10b0*/  @!P6 SHF.R.S32.HI R17, RZ, 0x1f, R2 ;  /* 0x0000001fff11e819 */ /* 0x000fe40000011402 */
[----:B------:R-:W-:Y:S01]  /*10c0*/  @!P6 LEA.HI R19, R19, R8, RZ, 0x3 ;  /* 0x000000081313e211 */ /* 0x000fe200078f18ff */
[----:B------:R1:W-:Y:S01]  /*10d0*/  @!P5 LDGSTS.E.BYPASS.LTC128B.128 [R207+0x15100], [R26.64], !P4 ;  /* 0x151000001acfdfae */ /* 0x0003e2000e101d50 */
[----:B------:R-:W-:Y:S02]  /*10e0*/  @!P6 LEA.HI R6, R17, R2, RZ, 0x3 ;  /* 0x000000021106e211 */ /* 0x000fe400078f18ff */
[----:B------:R-:W-:Y:S02]  /*10f0*/  @!P6 LOP3.LUT R19, R19, 0xfffffff8, RZ, 0xc0, !PT ;  /* 0xfffffff81313e812 */ /* 0x000fe400078ec0ff */
[----:B------:R-:W-:Y:S02]  /*1100*/  LEA.HI R17, R91, R88, RZ, 0x4 ;  /* 0x000000585b117211 */ /* 0x000fe400078f20ff */
[----:B------:R-:W-:Y:S01]  /*1110*/  @!P6 LOP3.LUT R13, R6, 0xfffffff8, RZ, 0xc0, !PT ;  /* 0xfffffff8060de812 */ /* 0x000fe200078ec0ff */
[----:B------:R-:W-:Y:S01]  /*1120*/  IMAD.U32 R6, RZ, RZ, UR14 ;  /* 0x0000000eff067e24 */ /* 0x000fe2000f8e00ff */
[----:B------:R-:W-:Y:S01]  /*1130*/  SHF.R.S32.HI R16, RZ, 0x4, R17 ;  /* 0x00000004ff107819 */ /* 0x000fe20000011411 */
[----:B---3--:R-:W-:-:S03]  /*1140*/  @!P6 IMAD.WIDE R24, R19, 0x2, R20 ;  /* 0x000000021318e825 */ /* 0x008fc600078e0214 */
[----:B------:R-:W-:Y:S02]  /*1150*/  LEA.HI R205, R17, R16, RZ, 0x1 ;  /* 0x0000001011cd7211 */ /* 0x000fe400078f08ff */
[----:B----4-:R-:W-:Y:S02]  /*1160*/  IADD3 R12, -R6, c[0x0][0x1d0], -R9 ;  /* 0x00007400060c7a10 */ /* 0x010fe40007ffe909 */
[----:B------:R-:W-:Y:S02]  /*1170*/  LOP3.LUT R205, R205, 0xfffffffe, RZ, 0xc0, !PT ;  /* 0xfffffffecdcd7812 */ /* 0x000fe400078ec0ff */
[----:B-----5:R-:W-:-:S03]  /*1180*/  @!P6 LEA R22, P5, R10, R20, 0x1 ;  /* 0x000000140a16e211 */ /* 0x020fc600078a08ff */
[----:B------:R-:W-:Y:S01]  /*1190*/  IMAD.IADD R205, R16, 0x1, -R205 ;  /* 0x0000000110cd7824 */ /* 0x000fe200078e0acd */
[C---:B------:R-:W-:Y:S01]  /*11a0*/  @!P6 LEA.HI.X R23, R10.reuse, R21, R11, 0x1, P5 ;  /* 0x000000150a17e211 */ /* 0x040fe200028f0c0b */
[----:B------:R-:W-:Y:S01]  /*11b0*/  @!P6 IMAD.WIDE R20, R13, 0x2, R20 ;  /* 0x000000020d14e825 */ /* 0x000fe200078e0214 */
[C---:B------:R-:W-:Y:S02]  /*11c0*/  @!P0 LEA R18, P5, R10.reuse, R14, 0x1 ;  /* 0x0000000e0a128211 */ /* 0x040fe400078a08ff */
[----:B------:R-:W-:Y:S01]  /*11d0*/  @!P0 SHF.R.S32.HI R13, RZ, 0x1f, R8 ;  /* 0x0000001fff0d8819 */ /* 0x000fe20000011408 */
[----:B------:R3:W-:Y:S01]  /*11e0*/  @!P6 LDGSTS.E.BYPASS.LTC128B.128 [R207+0xe100], [R22.64], !P2 ;  /* 0x0e10000016cfefae */ /* 0x0007e2000d101d50 */
[----:B------:R-:W-:Y:S02]  /*11f0*/  @!P0 LEA.HI.X R19, R10, R15, R11, 0x1, P5 ;  /* 0x0000000f0a138211 */ /* 0x000fe400028f0c0b */
[----:B------:R-:W-:Y:S01]  /*1200*/  ISETP.GE.AND P5, PT, R12, 0x21, PT ;  /* 0x000000210c00780c */ /* 0x000fe20003fa6270 */
[----:B------:R4:W-:Y:S01]  /*1210*/  @!P6 LDGSTS.E.BYPASS.LTC128B.128 [R207+0x12100], [R24.64], !P1 ;  /* 0x1210000018cfefae */ /* 0x0009e2000c901d50 */
[----:B------:R-:W-:-:S03]  /*1220*/  @!P0 LEA.HI R13, R13, R8, RZ, 0x3 ;  /* 0x000000080d0d8211 */ /* 0x000fc600078f18ff */
[----:B------:R5:W-:Y:S01]  /*1230*/  @!P6 LDGSTS.E.BYPASS.LTC128B.128 [R207+0x16100], [R20.64], !P4 ;  /* 0x1610000014cfefae */ /* 0x000be2000e101d50 */
[----:B------:R-:W-:Y:S02]  /*1240*/  ISETP.GE.AND P6, PT, R12, 0x1, PT ;  /* 0x000000010c00780c */ /* 0x000fe40003fc6270 */
[----:B------:R-:W-:Y:S01]  /*1250*/  SHF.R.S32.HI R12, RZ, 0x1f, R9 ;  /* 0x0000001fff0c7819 */ /* 0x000fe20000011409 */
[----:B------:R1:W-:Y:S01]  /*1260*/  @!P0 LDGSTS.E.BYPASS.LTC128B.128 [R207+0xf100], [R18.64], !P2 ;  /* 0x0f10000012cf8fae */ /* 0x0003e2000d101d50 */
[----:B------:R-:W-:Y:S02]  /*1270*/  @!P0 LOP3.LUT R13, R13, 0xfffffff8, RZ, 0xc0, !PT ;  /* 0xfffffff80d0d8812 */ /* 0x000fe400078ec0ff */
[----:B------:R-:W-:Y:S01]  /*1280*/  ISETP.GE.AND P2, PT, R8, c[0x0][0x1d4], PT ;  /* 0x0000750008007a0c */ /* 0x000fe20003f46270 */
[----:B------:R-:W-:-:S04]  /*1290*/  IMAD R16, R12, c[0x0][0x1e0], RZ ;  /* 0x000078000c107a24 */ /* 0x000fc800078e02ff */
[----:B------:R-:W-:Y:S02]  /*12a0*/  IMAD R16, R9, c[0x0][0x1e4], R16 ;  /* 0x0000790009107a24 */ /* 0x000fe400078e0210 */
[----:B---3--:R-:W-:Y:S01]  /*12b0*/  @!P0 IMAD.WIDE R22, R13, 0x2, R14 ;  /* 0x000000020d168825 */ /* 0x008fe200078e020e */
[----:B------:R-:W-:-:S03]  /*12c0*/  LOP3.LUT R13, R17, 0xfffffff0, RZ, 0xc0, !PT ;  /* 0xfffffff0110d7812 */ /* 0x000fc600078ec0ff */
[----:B------:R-:W-:Y:S01]  /*12d0*/  IMAD.SHL.U32 R17, R3, 0x40, RZ ;  /* 0x0000004003117824 */ /* 0x000fe200078e00ff */
[----:B------:R3:W-:Y:S01]  /*12e0*/  @!P0 LDGSTS.E.BYPASS.LTC128B.128 [R207+0x13100], [R22.64], !P1 ;  /* 0x1310000016cf8fae */ /* 0x0007e2000c901d50 */
[----:B------:R-:W-:Y:S01]  /*12f0*/  IMAD.IADD R13, R88, 0x1, -R13 ;  /* 0x00000001580d7824 */ /* 0x000fe200078e0a0d */
[----:B------:R-:W-:Y:S01]  /*1300*/  ISETP.GE.AND P1, PT, R2, c[0x0][0x1d4], PT ;  /* 0x0000750002007a0c */ /* 0x000fe20003f26270 */
[----:B-----5:R-:W-:Y:S01]  /*1310*/  IMAD.WIDE.U32 R20, R9, c[0x0][0x1e0], R10 ;  /* 0x0000780009147a25 */ /* 0x020fe200078e000a */
[----:B------:R-:W-:-:S03]  /*1320*/  LOP3.LUT R17, R17, 0x1c0, RZ, 0xc0, !PT ;  /* 0x000001c011117812 */ /* 0x000fc600078ec0ff */
[----:B-1----:R-:W-:Y:S02]  /*1330*/  IMAD R19, R7, c[0x0][0x1e8], RZ ;  /* 0x00007a0007137a24 */ /* 0x002fe400078e02ff */
[----:B------:R-:W-:Y:S02]  /*1340*/  IMAD.IADD R21, R21, 0x1, R16 ;  /* 0x0000000115157824 */ /* 0x000fe400078e0210 */
[C---:B------:R-:W-:Y:S02]  /*1350*/  IMAD R210, R4.reuse, c[0x0][0x1ec], R19 ;  /* 0x00007b0004d27a24 */ /* 0x040fe400078e0213 */
[----:B------:R-:W-:-:S04]  /*1360*/  IMAD.WIDE.U32 R18, R4, c[0x0][0x1e8], R20 ;  /* 0x00007a0004127a25 */ /* 0x000fc800078e0014 */
[----:B------:R-:W-:Y:S02]  /*1370*/  IMAD.IADD R211, R19, 0x1, R210 ;  /* 0x0000000113d37824 */ /* 0x000fe400078e02d2 */
[----:B------:R-:W-:Y:S02]  /*1380*/  IMAD.MOV.U32 R210, RZ, RZ, R18 ;  /* 0x000000ffffd27224 */ /* 0x000fe400078e0012 */
[----:B------:R-:W-:Y:S02]  /*1390*/  IMAD R16, R12, c[0x0][0x208], RZ ;  /* 0x000082000c107a24 */ /* 0x000fe400078e02ff */
[----:B------:R-:W-:Y:S02]  /*13a0*/  IMAD R7, R7, c[0x0][0x210], RZ ;  /* 0x0000840007077a24 */ /* 0x000fe400078e02ff */
[----:B------:R-:W-:Y:S02]  /*13b0*/  IMAD R16, R9, c[0x0][0x20c], R16 ;  /* 0x0000830009107a24 */ /* 0x000fe400078e0210 */
[----:B------:R-:W-:Y:S01]  /*13c0*/  IMAD R7, R4, c[0x0][0x214], R7 ;  /* 0x0000850004077a24 */ /* 0x000fe200078e0207 */
[----:B--2---:R-:W-:Y:S01]  /*13d0*/  @P3 SHF.R.S32.HI R209, RZ, 0x1f, R208 ;  /* 0x0000001fffd13819 */ /* 0x004fe200000114d0 */
[----:B------:R-:W-:Y:S01]  /*13e0*/  @!P3 IMAD.MOV.U32 R209, RZ, RZ, R5 ;  /* 0x000000ffffd1b224 */ /* 0x000fe200078e0005 */
[----:B------:R-:W-:Y:S01]  /*13f0*/  @!P0 SHF.R.S32.HI R5, RZ, 0x1f, R2 ;  /* 0x0000001fff058819 */ /* 0x000fe20000011402 */
[----:B------:R-:W-:Y:S01]  /*1400*/  @!P3 IMAD.MOV.U32 R208, RZ, RZ, R0 ;  /* 0x000000ffffd0b224 */ /* 0x000fe200078e0000 */
[----:B------:R-:W-:Y:S01]  /*1410*/  ISETP.GE.AND P3, PT, R10, c[0x0][0x1d4], PT ;  /* 0x000075000a007a0c */ /* 0x000fe20003f66270 */
[----:B------:R-:W-:Y:S01]  /*1420*/  IMAD R217, R209, c[0x0][0x1f0], RZ ;  /* 0x00007c00d1d97a24 */ /* 0x000fe200078e02ff */
[----:B------:R-:W-:Y:S01]  /*1430*/  @!P0 LEA.HI R5, R5, R2, RZ, 0x3 ;  /* 0x0000000205058211 */ /* 0x000fe200078f18ff */
[----:B------:R-:W-:Y:S01]  /*1440*/  IMAD.SHL.U32 R0, R9, 0x8, RZ ;  /* 0x0000000809007824 */ /* 0x000fe200078e00ff */
[----:B------:R-:W-:Y:S01]  /*1450*/  SHF.R.S32.HI R2, RZ, 0x1f, R13 ;  /* 0x0000001fff027819 */ /* 0x000fe2000001140d */
[C---:B------:R-:W-:Y:S01]  /*1460*/  IMAD R217, R208.reuse, c[0x0][0x1f4], R217 ;  /* 0x00007d00d0d97a24 */ /* 0x040fe200078e02d9 */
[----:B------:R-:W-:Y:S01]  /*1470*/  @!P0 LOP3.LUT R5, R5, 0xfffffff8, RZ, 0xc0, !PT ;  /* 0xfffffff805058812 */ /* 0x000fe200078ec0ff */
[----:B------:R-:W-:Y:S01]  /*1480*/  IMAD.WIDE.U32 R210, R208, c[0x0][0x1f0], R210 ;  /* 0x00007c00d0d27a25 */ /* 0x000fe200078e00d2 */
[----:B------:R-:W-:-:S02]  /*1490*/  LEA.HI R2, R2, R13, RZ, 0x3 ;  /* 0x0000000d02027211 */ /* 0x000fc400078f18ff */
[----:B------:R-:W-:Y:S01]  /*14a0*/  LOP3.LUT R0, R17, 0x8, R0, 0xf8, !PT ;  /* 0x0000000811007812 */ /* 0x000fe200078ef800 */
[----:B------:R-:W-:Y:S01]  /*14b0*/  @!P0 IMAD.WIDE R18, R5, 0x2, R14 ;  /* 0x0000000205128825 */ /* 0x000fe200078e020e */
[----:B----4-:R-:W-:Y:S02]  /*14c0*/  LOP3.LUT R24, R2, 0xfffffff8, RZ, 0xc0, !PT ;  /* 0xfffffff802187812 */ /* 0x010fe400078ec0ff */
[----:B------:R-:W-:Y:S01]  /*14d0*/  SHF.R.U32.HI R17, RZ, 0x3, R17 ;  /* 0x00000003ff117819 */ /* 0x000fe20000011611 */
[----:B------:R-:W-:Y:S01]  /*14e0*/  IMAD.WIDE.U32 R10, R9, c[0x0][0x208], R10 ;  /* 0x00008200090a7a25 */ /* 0x000fe200078e000a */
[----:B------:R1:W-:Y:S02]  /*14f0*/  @!P0 LDGSTS.E.BYPASS.LTC128B.128 [R207+0x17100], [R18.64], !P4 ;  /* 0x1710000012cf8fae */ /* 0x0003e4000e101d50 */
[----:B------:R-:W-:Y:S01]  /*1500*/  LOP3.LUT R0, R0, R17, RZ, 0x3c, !PT ;  /* 0x0000001100007212 */ /* 0x000fe200078e3cff */
[----:B------:R-:W-:Y:S01]  /*1510*/  IMAD.IADD R217, R211, 0x1, R217 ;  /* 0x00000001d3d97824 */ /* 0x000fe200078e02d9 */
[----:B------:R-:W0:Y:S01]  /*1520*/  LDGDEPBAR ;  /* 0x00000000000079af */ /* 0x000e220000000000 */
[----:B------:R-:W-:-:S02]  /*1530*/  IMAD.U32 R5, RZ, RZ, UR20 ;  /* 0x00000014ff057e24 */ /* 0x000fc4000f8e00ff */
[----:B------:R-:W-:Y:S02]  /*1540*/  IMAD.MOV.U32 R216, RZ, RZ, R210 ;  /* 0x000000ffffd87224 */ /* 0x000fe400078e00d2 */
[----:B------:R-:W-:Y:S02]  /*1550*/  IMAD.IADD R24, R13, 0x1, -R24 ;  /* 0x000000010d187824 */ /* 0x000fe400078e0a18 */
[----:B------:R-:W-:Y:S02]  /*1560*/  IMAD.IADD R17, R11, 0x1, R16 ;  /* 0x000000010b117824 */ /* 0x000fe400078e0210 */
[----:B------:R-:W-:-:S04]  /*1570*/  IMAD.WIDE.U32 R12, R5, UR18, R216 ;  /* 0x00000012050c7c25 */ /* 0x000fc8000f8e00d8 */
[----:B------:R-:W-:Y:S01]  /*1580*/  IMAD.MOV.U32 R16, RZ, RZ, R10 ;  /* 0x000000ffff107224 */ /* 0x000fe200078e000a */
[----:B------:R-:W-:Y:S01]  /*1590*/  IADD3 R8, R13, UR4, RZ ;  /* 0x000000040d087c10 */ /* 0x000fe2000fffe0ff */
[----:B------:R-:W-:Y:S01]  /*15a0*/  IMAD.SHL.U32 R10, R24, 0x40, RZ ;  /* 0x00000040180a7824 */ /* 0x000fe200078e00ff */
[----:B------:R-:W-:Y:S01]  /*15b0*/  BAR.SYNC.DEFER_BLOCKING 0x0 ;  /* 0x0000000000007b1d */ /* 0x000fe20000010000 */
[----:B------:R-:W-:Y:S01]  /*15c0*/  IMAD.SHL.U32 R13, R205, 0x8, RZ ;  /* 0x00000008cd0d7824 */ /* 0x000fe200078e00ff */
[----:B------:R-:W-:Y:S01]  /*15d0*/  @P6 LEA R14, P4, R12, c[0x0][0x1c8], 0x1 ;  /* 0x000072000c0e6a11 */ /* 0x000fe200078808ff */
[----:B------:R-:W-:Y:S01]  /*15e0*/  IMAD.WIDE.U32 R16, R4, c[0x0][0x210], R16 ;  /* 0x0000840004107a25 */ /* 0x000fe200078e0010 */
[----:B------:R-:W-:Y:S02]  /*15f0*/  LOP3.LUT R10, R10, 0x1c0, RZ, 0xc0, !PT ;  /* 0x000001c00a0a7812 */ /* 0x000fe400078ec0ff */
[C---:B------:R-:W-:Y:S01]  /*1600*/  @P5 IADD3 R11, P0, R12.reuse, UR12, RZ ;  /* 0x0000000c0c0b5c10 */ /* 0x040fe2000ff1e0ff */
[----:B------:R-:W-:Y:S01]  /*1610*/  ULDC.64 UR4, c[0x0][0x208] ;  /* 0x0000820000047ab9 */ /* 0x000fe20000000a00 */
[----:B------:R-:W-:Y:S01]  /*1620*/  @P6 LEA.HI.X R15, R12, c[0x0][0x1cc], R8, 0x1, P4 ;  /* 0x000073000c0f6a11 */ /* 0x000fe200020f0c08 */
[----:B------:R-:W-:Y:S01]  /*1630*/  UIMAD UR10, UR21, UR4, URZ ;  /* 0x00000004150a72a4 */ /* 0x000fe2000f8e023f */
[----:B------:R-:W-:Y:S01]  /*1640*/  LOP3.LUT R13, R10, 0x8, R13, 0xf8, !PT ;  /* 0x000000080a0d7812 */ /* 0x000fe200078ef80d */
[----:B------:R-:W-:Y:S01]  /*1650*/  UIMAD.WIDE.U32 UR22, UR18, UR4, URZ ;  /* 0x00000004121672a5 */ /* 0x000fe2000f8e003f */
[----:B------:R-:W-:Y:S01]  /*1660*/  SHF.R.U32.HI R10, RZ, 0x3, R10 ;  /* 0x00000003ff0a7819 */ /* 0x000fe2000001160a */
[----:B------:R-:W-:Y:S01]  /*1670*/  UIMAD UR10, UR18, UR5, UR10 ;  /* 0x00000005120a72a4 */ /* 0x000fe2000f8e020a */
[----:B------:R-:W-:Y:S01]  /*1680*/  @P5 IADD3.X R8, R8, UR11, RZ, P0, !PT ;  /* 0x0000000b08085c10 */ /* 0x000fe200087fe4ff */
[----:B------:R-:W-:Y:S01]  /*1690*/  IMAD.IADD R17, R17, 0x1, R7 ;  /* 0x0000000111117824 */ /* 0x000fe200078e0207 */
[----:B------:R-:W-:Y:S01]  /*16a0*/  @P5 LEA R12, P0, R11, c[0x0][0x1c8], 0x1 ;  /* 0x000072000b0c5a11 */ /* 0x000fe200078008ff */
[----:B------:R-:W-:Y:S01]  /*16b0*/  IMAD R215, R209, c[0x0][0x218], RZ ;  /* 0x00008600d1d77a24 */ /* 0x000fe200078e02ff */
[----:B------:R-:W-:Y:S01]  /*16c0*/  LOP3.LUT R4, R13, R10, RZ, 0x3c, !PT ;  /* 0x0000000a0d047212 */ /* 0x000fe200078e3cff */
[----:B------:R-:W-:Y:S01]  /*16d0*/  IMAD.SHL.U32 R7, R2, 0x40, RZ ;  /* 0x0000004002077824 */ /* 0x000fe200078e00ff */
[----:B------:R-:W-:Y:S01]  /*16e0*/  @P5 LEA.HI.X R13, R11, c[0x0][0x1cc], R8, 0x1, P0 ;  /* 0x000073000b0d5a11 */ /* 0x000fe200000f0c08 */
[----:B------:R-:W-:Y:S01]  /*16f0*/  UIADD3 UR10, UR23, UR10, URZ ;  /* 0x0000000a170a7290 */ /* 0x000fe2000fffe03f */
[C---:B------:R-:W-:Y:S01]  /*1700*/  IMAD R215, R208.reuse, c[0x0][0x21c], R215 ;  /* 0x00008700d0d77a24 */ /* 0x040fe200078e02d7 */
[----:B------:R-:W-:Y:S01]  /*1710*/  LOP3.LUT P4, RZ, R3, 0x2, RZ, 0xc0, !PT ;  /* 0x0000000203ff7812 */ /* 0x000fe2000788c0ff */
[----:B------:R-:W-:Y:S01]  /*1720*/  @!PT LDS RZ, [RZ] ;  /* 0x00000000fffff984 */ /* 0x000fe20000000800 */
[----:B------:R-:W-:Y:S01]  /*1730*/  @!PT LDS RZ, [RZ] ;  /* 0x00000000fffff984 */ /* 0x000fe20000000800 */
[----:B------:R-:W-:Y:S01]  /*1740*/  @!PT LDS RZ, [RZ] ;  /* 0x00000000fffff984 */ /* 0x000fe20000000800 */
[----:B------:R2:W-:Y:S01]  /*1750*/  @P6 LDGSTS.E.BYPASS.LTC128B.128 [R207+0x6100], [R14.64], !P3 ;  /* 0x061000000ecf6fae */ /* 0x0005e2000d901d50 */
[----:B------:R-:W-:Y:S01]  /*1760*/  IMAD.WIDE.U32 R208, R208, c[0x0][0x218], R16 ;  /* 0x00008600d0d07a25 */ /* 0x000fe200078e0010 */
[----:B------:R-:W-:Y:S01]  /*1770*/  LOP3.LUT R4, R4, 0xfffffe00, R7, 0xf8, !PT ;  /* 0xfffffe0004047812 */ /* 0x000fe200078ef807 */
[----:B------:R-:W-:Y:S01]  /*1780*/  USHF.L.U64.HI UR9, UR4, UR9, UR5 ;  /* 0x0000000904097299 */ /* 0x000fe20008010205 */
[----:B------:R2:W-:Y:S01]  /*1790*/  @P6 LDGSTS.E.BYPASS.LTC128B.128 [R207+0x8100], [R14.64+0x80], !P2 ;  /* 0x081000800ecf6fae */ /* 0x0005e2000d101d50 */
[----:B------:R-:W-:Y:S01]  /*17a0*/  IMAD.U32 R10, RZ, RZ, UR22 ;  /* 0x00000016ff0a7e24 */ /* 0x000fe2000f8e00ff */
[----:B------:R-:W-:Y:S01]  /*17b0*/  SHF.R.S32.HI R7, RZ, 0x5, R89 ;  /* 0x00000005ff077819 */ /* 0x000fe20000011459 */
[----:B------:R-:W-:Y:S01]  /*17c0*/  IMAD R205, R205, 0x200, R0 ;  /* 0x00000200cdcd7824 */ /* 0x000fe200078e0200 */
[----:B------:R2:W-:Y:S01]  /*17d0*/  @P6 LDGSTS.E.BYPASS.LTC128B.128 [R207+0xa100], [R14.64+0x100], !P1 ;  /* 0x0a1001000ecf6fae */ /* 0x0005e2000c901d50 */
[----:B------:R-:W-:Y:S01]  /*17e0*/  IMAD.U32 R11, RZ, RZ, UR23 ;  /* 0x00000017ff0b7e24 */ /* 0x000fe2000f8e00ff */
[----:B------:R-:W-:Y:S01]  /*17f0*/  LEA R11, P0, R10, R208, 0x6 ;  /* 0x000000d00a0b7211 */ /* 0x000fe200078030ff */
[----:B------:R-:W-:Y:S01]  /*1800*/  IMAD.IADD R215, R209, 0x1, R215 ;  /* 0x00000001d1d77824 */ /* 0x000fe200078e02d7 */
[----:B------:R4:W-:Y:S01]  /*1810*/  @P5 LDGSTS.E.BYPASS.LTC128B.128 [R207+0x7100], [R12.64], !P3 ;  /* 0x071000000ccf5fae */ /* 0x0009e2000d901d50 */
[----:B------:R-:W-:Y:S01]  /*1820*/  IMAD.SHL.U32 R205, R205, 0x2, RZ ;  /* 0x00000002cdcd7824 */ /* 0x000fe200078e00ff */
[----:B------:R-:W-:Y:S01]  /*1830*/  SEL R8, RZ, 0x1, P3 ;  /* 0x00000001ff087807 */ /* 0x000fe20001800000 */
[----:B------:R-:W-:Y:S01]  /*1840*/  IMAD R206, R7, 0x400, R4 ;  /* 0x0000040007ce7824 */ /* 0x000fe200078e0204 */
[----:B------:R4:W-:Y:S01]  /*1850*/  @P5 LDGSTS.E.BYPASS.LTC128B.128 [R207+0x9100], [R12.64+0x80], !P2 ;  /* 0x091000800ccf5fae */ /* 0x0009e2000d101d50 */
[----:B------:R-:W-:Y:S01]  /*1860*/  LOP3.LUT R89, R89, 0xffffffe0, RZ, 0xc0, !PT ;  /* 0xffffffe059597812 */ /* 0x000fe200078ec0ff */
[----:B------:R-:W-:Y:S01]  /*1870*/  @UP0 UIADD3 UR5, UR13, -0x2, URZ ;  /* 0xfffffffe0d050890 */ /* 0x000fe2000fffe03f */
[----:B------:R-:W-:Y:S01]  /*1880*/  IMAD.SHL.U32 R206, R206, 0x2, RZ ;  /* 0x00000002cece7824 */ /* 0x000fe200078e00ff */
[----:B------:R4:W-:Y:S01]  /*1890*/  @P5 LDGSTS.E.BYPASS.LTC128B.128 [R207+0xb100], [R12.64+0x100], !P1 ;  /* 0x0b1001000ccf5fae */ /* 0x0009e2000c901d50 */
[C---:B------:R-:W-:Y:S01]  /*18a0*/  IADD3 R2, R205.reuse, 0x6100, RZ ;  /* 0x00006100cd027810 */ /* 0x040fe20007ffe0ff */
[----:B------:R-:W-:Y:S01]  /*18b0*/  @UP0 UIMAD UR19, UR19, UR5, URZ ;  /* 0x00000005131302a4 */ /* 0x000fe2000f8e023f */
[----:B------:R-:W-:Y:S01]  /*18c0*/  IADD3 R204, R205, 0x6120, RZ ;  /* 0x00006120cdcc7810 */ /* 0x000fe20007ffe0ff */
[----:B------:R-:W0:Y:S01]  /*18d0*/  LDGDEPBAR ;  /* 0x00000000000079af */ /* 0x000e220000000000 */
[----:B------:R-:W-:Y:S01]  /*18e0*/  @P4 IADD3 R204, R2, -0x20, RZ ;  /* 0xffffffe002cc4810 */ /* 0x000fe20007ffe0ff */
[----:B------:R-:W-:-:S03]  /*18f0*/  IMAD.MOV.U32 R2, RZ, RZ, 0x10 ;  /* 0x00000010ff027424 */ /* 0x000fc600078e00ff */
[C---:B------:R-:W-:Y:S02]  /*1900*/  IADD3 R195, R204.reuse, 0x800, RZ ;  /* 0x00000800ccc37810 */ /* 0x040fe40007ffe0ff */
[C---:B------:R-:W-:Y:S02]  /*1910*/  IADD3 R194, R204.reuse, 0x1000, RZ ;  /* 0x00001000ccc27810 */ /* 0x040fe40007ffe0ff */
[C---:B------:R-:W-:Y:S02]  /*1920*/  IADD3 R193, R204.reuse, 0x1800, RZ ;  /* 0x00001800ccc17810 */ /* 0x040fe40007ffe0ff */
[C---:B------:R-:W-:Y:S02]  /*1930*/  IADD3 R191, R204.reuse, 0x2000, RZ ;  /* 0x00002000ccbf7810 */ /* 0x040fe40007ffe0ff */
[C---:B------:R-:W-:Y:S02]  /*1940*/  IADD3 R190, R204.reuse, 0x2800, RZ ;  /* 0x00002800ccbe7810 */ /* 0x040fe40007ffe0ff */
[----:B------:R-:W-:-:S02]  /*1950*/  IADD3 R189, R204, 0x3000, RZ ;  /* 0x00003000ccbd7810 */ /* 0x000fc40007ffe0ff */
[C---:B------:R-:W-:Y:S02]  /*1960*/  IADD3 R188, R204.reuse, 0x3800, RZ ;  /* 0x00003800ccbc7810 */ /* 0x040fe40007ffe0ff */
[C---:B------:R-:W-:Y:S02]  /*1970*/  IADD3 R187, R204.reuse, 0x4000, RZ ;  /* 0x00004000ccbb7810 */ /* 0x040fe40007ffe0ff */
[----:B------:R-:W-:Y:S01]  /*1980*/  IADD3 R186, R204, 0x4800, RZ ;  /* 0x00004800ccba7810 */ /* 0x000fe20007ffe0ff */
[----:B----4-:R-:W-:Y:S01]  /*1990*/  IMAD.U32 R13, RZ, RZ, UR10 ;  /* 0x0000000aff0d7e24 */ /* 0x010fe2000f8e00ff */
[----:B------:R-:W-:-:S04]  /*19a0*/  DEPBAR.LE SB0, 0x1 ;  /* 0x000080400000791a */ /* 0x000fc80000000000 */
[----:B------:R-:W-:-:S04]  /*19b0*/  DEPBAR.LE SB0, 0x0 ;  /* 0x000080000000791a */ /* 0x000fc80000000000 */
[----:B------:R-:W-:Y:S01]  /*19c0*/  BAR.SYNC.DEFER_BLOCKING 0x0 ;  /* 0x0000000000007b1d */ /* 0x000fe20000010000 */
[----:B------:R-:W-:Y:S01]  /*19d0*/  LEA.HI.X R0, R10, R215, R13, 0x6, P0 ;  /* 0x000000d70a007211 */ /* 0x000fe200000f340d */
[----:B------:R-:W-:Y:S01]  /*19e0*/  USHF.L.U32 UR10, UR4, 0x6, URZ ;  /* 0x00000006040a7899 */ /* 0x000fe2000800063f */
[C---:B------:R-:W-:Y:S01]  /*19f0*/  LEA R46, P0, R11.reuse, c[0x0][0x1f8], 0x1 ;  /* 0x00007e000b2e7a11 */ /* 0x040fe200078008ff */
[----:B------:R-:W-:Y:S01]  /*1a00*/  @UP0 USHF.R.S32.HI UR4, URZ, 0x1f, UR5 ;  /* 0x0000001f3f040899 */ /* 0x000fe20008011405 */
[----:B------:R-:W-:Y:S02]  /*1a10*/  SEL R13, RZ, 0x2, P2 ;  /* 0x00000002ff0d7807 */ /* 0x000fe40001000000 */
[----:B------:R-:W-:Y:S01]  /*1a20*/  LEA.HI.X R47, R11, c[0x0][0x1fc], R0, 0x1, P0 ;  /* 0x00007f000b2f7a11 */ /* 0x000fe200000f0c00 */
[----:B------:R-:W-:Y:S01]  /*1a30*/  @UP0 UIMAD UR4, UR4, UR20, UR19 ;  /* 0x00000014040402a4 */ /* 0x000fe2000f8e0213 */
[----:B------:R-:W-:Y:S02]  /*1a40*/  IADD3 R0, -R9, c[0x0][0x1d0], -R6 ;  /* 0x0000740009007a10 */ /* 0x000fe40007ffe906 */
[----:B------:R-:W-:-:S02]  /*1a50*/  SEL R10, RZ, 0x4, P1 ;  /* 0x00000004ff0a7807 */ /* 0x000fc40000800000 */
[----:B------:R-:W-:Y:S02]  /*1a60*/  LOP3.LUT P0, RZ, R24, 0x2, RZ, 0xc0, !PT ;  /* 0x0000000218ff7812 */ /* 0x000fe4000780c0ff */
[----:B------:R-:W-:Y:S02]  /*1a70*/  ISETP.LT.OR P6, PT, R0, 0x1, P3 ;  /* 0x000000010000780c */ /* 0x000fe40001fc1670 */
[----:B------:R-:W-:Y:S02]  /*1a80*/  IADD3 R8, R10, R13, R8 ;  /* 0x0000000d0a087210 */ /* 0x000fe40007ffe008 */
[----:B------:R-:W-:Y:S02]  /*1a90*/  SEL R2, R2, 0xfffffff0, !P0 ;  /* 0xfffffff002027807 */ /* 0x000fe40004000000 */
[----:B------:R-:W-:Y:S02]  /*1aa0*/  IADD3 R80, P0, R46, UR10, RZ ;  /* 0x0000000a2e507c10 */ /* 0x000fe4000ff1e0ff */
[----:B------:R-:W-:Y:S01]  /*1ab0*/  LOP3.LUT P5, RZ, R8, 0x2, RZ, 0xc0, !PT ;  /* 0x0000000208ff7812 */ /* 0x000fe200078ac0ff */
[----:B-1----:R-:W-:Y:S01]  /*1ac0*/  LDSM.16.M88.4 R16, [R206+0xc100] ;  /* 0x00c10000ce10783b */ /* 0x002fe20000000200 */
[----:B------:R-:W-:Y:S01]  /*1ad0*/  IMAD R202, R2, 0x2, R206 ;  /* 0x0000000202ca7824 */ /* 0x000fe200078e02ce */
[----:B------:R-:W-:-:S02]  /*1ae0*/  IADD3.X R81, R47, UR9, RZ, P0, !PT ;  /* 0x000000092f517c10 */ /* 0x000fc400087fe4ff */
[----:B------:R-:W1:Y:S01]  /*1af0*/  LDSM.16.M88.4 R28, [R205+0x6900] ;  /* 0x00690000cd1c783b */ /* 0x000e620000000200 */
[----:B------:R-:W-:Y:S02]  /*1b00*/  ISETP.LT.OR P0, PT, R0, 0x1, !P5 ;  /* 0x000000010000780c */ /* 0x000fe40006f01670 */
[----:B------:R-:W-:Y:S01]  /*1b10*/  LOP3.LUT P4, RZ, R8, 0x4, RZ, 0xc0, !PT ;  /* 0x0000000408ff7812 */ /* 0x000fe2000788c0ff */
[----:B------:R-:W4:Y:S01]  /*1b20*/  LDSM.16.M88.4 R36, [R205+0x6100] ;  /* 0x00610000cd24783b */ /* 0x000f220000000200 */
[----:B------:R-:W-:Y:S02]  /*1b30*/  ISETP.LT.OR P5, PT, R0, 0x21, !P5 ;  /* 0x000000210000780c */ /* 0x000fe40006fa1670 */
[C---:B------:R-:W-:Y:S01]  /*1b40*/  IADD3 R185, R204.reuse, 0x5000, RZ ;  /* 0x00005000ccb97810 */ /* 0x040fe20007ffe0ff */
[----:B------:R-:W5:Y:S01]  /*1b50*/  LDSM.16.M88.4 R72, [R205+0x7100] ;  /* 0x00710000cd48783b */ /* 0x000f620000000200 */
[----:B------:R-:W-:-:S03]  /*1b60*/  IADD3 R184, R204, 0x5800, RZ ;  /* 0x00005800ccb87810 */ /* 0x000fc60007ffe0ff */
[----:B---3--:R-:W-:Y:S04]  /*1b70*/  LDSM.16.M88.4 R20, [R205+0x7900] ;  /* 0x00790000cd14783b */ /* 0x008fe80000000200 */
[----:B------:R-:W-:Y:S04]  /*1b80*/  LDSM.16.M88.4 R56, [R202+0xc100] ;  /* 0x00c10000ca38783b */ /* 0x000fe80000000200 */
[----:B--2---:R-:W-:Y:S04]  /*1b90*/  LDSM.16.M88.4 R12, [R204] ;  /* 0x00000000cc0c783b */ /* 0x004fe80000000200 */
[----:B------:R-:W2:Y:S04]  /*1ba0*/  LDSM.16.M88.4 R8, [R204+0x800] ;  /* 0x00080000cc08783b */ /* 0x000ea80000000200 */
[----:B------:R-:W3:Y:S04]  /*1bb0*/  LDSM.16.M88.4 R76, [R204+0x1000] ;  /* 0x00100000cc4c783b */ /* 0x000ee80000000200 */
[----:B------:R-:W-:Y:S04]  /*1bc0*/  LDSM.16.M88.4 R60, [R204+0x1800] ;  /* 0x00180000cc3c783b */ /* 0x000fe80000000200 */
[----:B------:R-:W-:Y:S01]  /*1bd0*/  @!PT LDS RZ, [RZ] ;  /* 0x00000000fffff984 */ /* 0x000fe20000000800 */
[----:B------:R-:W-:Y:S01]  /*1be0*/  @!PT LDS RZ, [RZ] ;  /* 0x00000000fffff984 */ /* 0x000fe20000000800 */
[----:B------:R-:W-:Y:S01]  /*1bf0*/  @!PT LDS RZ, [RZ] ;  /* 0x00000000fffff984 */ /* 0x000fe20000000800 */
[----:B------:R2:W-:Y:S01]  /*1c00*/  LDGSTS.E.BYPASS.LTC128B.128 [R207+0x100], [R46.64], !P6 ;  /* 0x001000002ecf7fae */ /* 0x0005e2000f101d50 */
[----:B------:R-:W-:-:S02]  /*1c10*/  ISETP.LT.OR P6, PT, R0, 0x1, !P4 ;  /* 0x000000010000780c */ /* 0x000fc400067c1670 */
[----:B------:R-:W-:Y:S01]  /*1c20*/  ISETP.LT.OR P4, PT, R0, 0x21, !P4 ;  /* 0x000000210000780c */ /* 0x000fe20006781670 */
[----:B------:R2:W-:Y:S01]  /*1c30*/  LDGSTS.E.BYPASS.LTC128B.128 [R207+0x2100], [R46.64+0x80], !P0 ;  /* 0x021000802ecf7fae */ /* 0x0005e2000c101d50 */
[----:B------:R-:W-:Y:S01]  /*1c40*/  LOP3.LUT P0, RZ, R24, 0x4, RZ, 0xc0, !PT ;  /* 0x0000000418ff7812 */ /* 0x000fe2000780c0ff */
[----:B------:R-:W-:Y:S01]  /*1c50*/  IMAD.MOV.U32 R24, RZ, RZ, 0x20 ;  /* 0x00000020ff187424 */ /* 0x000fe200078e00ff */
[C---:B-1----:R-:W-:Y:S07]  /*1c60*/  HMMA.16816.F32.BF16 R32, R16.reuse, R28, RZ ;  /* 0x0000001c1020723c */ /* 0x042fee00000418ff */
[----:B------:R2:W-:Y:S01]  /*1c70*/  LDGSTS.E.BYPASS.LTC128B.128 [R207+0x4100], [R46.64+0x100], !P6 ;  /* 0x041001002ecf7fae */ /* 0x0005e2000f101d50 */
[----:B------:R-:W-:Y:S01]  /*1c80*/  LOP3.LUT P6, RZ, R3, 0x4, RZ, 0xc0, !PT ;  /* 0x0000000403ff7812 */ /* 0x000fe200078cc0ff */
[----:B------:R-:W-:Y:S01]  /*1c90*/  HMMA.16816.F32.BF16 R28, R16, R30, RZ ;  /* 0x0000001e101c723c */ /* 0x000fe200000418ff */
[----:B------:R-:W-:-:S02]  /*1ca0*/  SEL R3, R24, 0xffffffe0, !P0 ;  /* 0xffffffe018037807 */ /* 0x000fc40004000000 */
[----:B------:R-:W-:Y:S02]  /*1cb0*/  ISETP.LT.OR P0, PT, R0, 0x21, P3 ;  /* 0x000000210000780c */ /* 0x000fe40001f01670 */
[----:B------:R-:W-:Y:S01]  /*1cc0*/  SEL R0, R44, 0xffffffc0, !P6 ;  /* 0xffffffc02c007807 */ /* 0x000fe20007000000 */
[C---:B------:R-:W-:Y:S02]  /*1cd0*/  IMAD R201, R3.reuse, 0x2, R206 ;  /* 0x0000000203c97824 */ /* 0x040fe400078e02ce */
[----:B----4-:R-:W-:Y:S01]  /*1ce0*/  HMMA.16816.F32.BF16 R40, R16, R36, RZ ;  /* 0x000000241028723c */ /* 0x010fe200000418ff */
[----:B------:R-:W-:Y:S02]  /*1cf0*/  IMAD R199, R3, 0x2, R202 ;  /* 0x0000000203c77824 */ /* 0x000fe400078e02ca */
[----:B------:R-:W-:Y:S02]  /*1d00*/  IMAD.IADD R200, R205, 0x1, R0 ;  /* 0x00000001cdc87824 */ /* 0x000fe400078e0200 */
[----:B------:R-:W-:-:S03]  /*1d10*/  IMAD.IADD R192, R0, 0x1, R204 ;  /* 0x0000000100c07824 */ /* 0x000fc600078e02cc */
[----:B------:R1:W-:Y:S01]  /*1d20*/  LDGSTS.E.BYPASS.LTC128B.128 [R207+0x1100], [R80.64], !P0 ;  /* 0x0110000050cf7fae */ /* 0x0003e2000c101d50 */
[----:B------:R-:W-:Y:S03]  /*1d30*/  HMMA.16816.F32.BF16 R36, R16, R38, RZ ;  /* 0x000000261024723c */ /* 0x000fe600000418ff */
[----:B------:R1:W-:Y:S01]  /*1d40*/  LDGSTS.E.BYPASS.LTC128B.128 [R207+0x3100], [R80.64+0x80], !P5 ;  /* 0x0310008050cf7fae */ /* 0x0003e2000e901d50 */
[----:B------:R-:W-:-:S03]  /*1d50*/  PLOP3.LUT P5, PT, PT, PT, UP0, 0x80, 0x0 ;  /* 0x000000000000781c */ /* 0x000fc60003faf008 */
[----:B------:R1:W-:Y:S01]  /*1d60*/  LDGSTS.E.BYPASS.LTC128B.128 [R207+0x5100], [R80.64+0x100], !P4 ;  /* 0x0510010050cf7fae */ /* 0x0003e2000e101d50 */
[C---:B-----5:R-:W-:Y:S01]  /*1d70*/  HMMA.16816.F32.BF16 R24, R16.reuse, R72, RZ ;  /* 0x000000481018723c */ /* 0x060fe200000418ff */
[----:B------:R-:W-:Y:S02]  /*1d80*/  PLOP3.LUT P4, PT, PT, PT, UP2, 0x80, 0x0 ;  /* 0x000000000000781c */ /* 0x000fe40003f8f028 */
[----:B------:R-:W-:Y:S04]  /*1d90*/  LDSM.16.M88.4 R64, [R201+0xc100] ;  /* 0x00c10000c940783b */ /* 0x000fe80000000200 */
[----:B------:R-:W4:Y:S01]  /*1da0*/  LDSM.16.M88.4 R48, [R200+0x6900] ;  /* 0x00690000c830783b */ /* 0x000f220000000200 */
[----:B------:R-:W-:Y:S03]  /*1db0*/  HMMA.16816.F32.BF16 R72, R16, R74, RZ ;  /* 0x0000004a1048723c */ /* 0x000fe600000418ff */
[----:B------:R-:W5:Y:S04]  /*1dc0*/  LDSM.16.M88.4 R52, [R200+0x6100] ;  /* 0x00610000c834783b */ /* 0x000f680000000200 */
[----:B--2---:R-:W2:Y:S01]  /*1dd0*/  LDSM.16.M88.4 R44, [R200+0x7100] ;  /* 0x00710000c82c783b */ /* 0x004ea20000000200 */
[C---:B------:R-:W-:Y:S03]  /*1de0*/  HMMA.16816.F32.BF16 R32, R56.reuse, R8, R32 ;  /* 0x000000083820723c */ /* 0x040fe60000041820 */
[----:B------:R-:W-:Y:S04]  /*1df0*/  LDSM.16.M88.4 R84, [R192+0x1000] ;  /* 0x00100000c054783b */ /* 0x000fe80000000200 */
[----:B------:R-:W0:Y:S01]  /*1e00*/  LDGDEPBAR ;  /* 0x00000000000079af */ /* 0x000e220000000000 */
[----:B------:R-:W-:Y:S03]  /*1e10*/  HMMA.16816.F32.BF16 R28, R56, R10, R28 ;  /* 0x0000000a381c723c */ /* 0x000fe6000004181c */
[----:B-1----:R-:W-:Y:S04]  /*1e20*/  LDSM.16.M88.4 R80, [R199+0xc100] ;  /* 0x00c10000c750783b */ /* 0x002fe80000000200 */
[----:B------:R-:W1:Y:S01]  /*1e30*/  LDSM.16.M88.4 R8, [R192+0x800] ;  /* 0x00080000c008783b */ /* 0x000e620000000200 */
[C---:B------:R-:W-:Y:S08]  /*1e40*/  HMMA.16816.F32.BF16 R68, R16.reuse, R20, RZ ;  /* 0x000000141044723c */ /* 0x040ff000000418ff */
[----:B------:R-:W-:Y:S01]  /*1e50*/  HMMA.16816.F32.BF16 R16, R16, R22, RZ ;  /* 0x000000161010723c */ /* 0x000fe200000418ff */
[----:B------:R-:W1:Y:S07]  /*1e60*/  LDSM.16.M88.4 R20, [R200+0x7900] ;  /* 0x00790000c814783b */ /* 0x000e6e0000000200 */
[C---:B------:R-:W-:Y:S08]  /*1e70*/  HMMA.16816.F32.BF16 R40, R56.reuse, R12, R40 ;  /* 0x0000000c3828723c */ /* 0x040ff00000041828 */
[C---:B------:R-:W-:Y:S01]  /*1e80*/  HMMA.16816.F32.BF16 R36, R56.reuse, R14, R36 ;  /* 0x0000000e3824723c */ /* 0x040fe20000041824 */
[----:B------:R-:W1:Y:S07]  /*1e90*/  LDSM.16.M88.4 R12, [R192] ;  /* 0x00000000c00c783b */ /* 0x000e6e0000000200 */
[C---:B---3--:R-:W-:Y:S08]  /*1ea0*/  HMMA.16816.F32.BF16 R24, R56.reuse, R76, R24 ;  /* 0x0000004c3818723c */ /* 0x048ff00000041818 */
[----:B------:R-:W-:Y:S01]  /*1eb0*/  HMMA.16816.F32.BF16 R72, R56, R78, R72 ;  /* 0x0000004e3848723c */ /* 0x000fe20000041848 */
[----:B------:R-:W-:Y:S07]  /*1ec0*/  LDSM.16.M88.4 R76, [R192+0x1800] ;  /* 0x00180000c04c783b */ /* 0x000fee0000000200 */
[C---:B----4-:R-:W-:Y:S08]  /*1ed0*/  HMMA.16816.F32.BF16 R32, R64.reuse, R48, R32 ;  /* 0x000000304020723c */ /* 0x050ff00000041820 */
[----:B------:R-:W-:Y:S01]  /*1ee0*/  HMMA.16816.F32.BF16 R28, R64, R50, R28 ;  /* 0x00000032401c723c */ /* 0x000fe2000004181c */
[----:B------:R-:W-:Y:S07]  /*1ef0*/  LDSM.16.M88.4 R48, [R205+0x9100] ;  /* 0x00910000cd30783b */ /* 0x000fee0000000200 */
[C---:B------:R-:W-:Y:S08]  /*1f00*/  HMMA.16816.F32.BF16 R68, R56.reuse, R60, R68 ;  /* 0x0000003c3844723c */ /* 0x040ff00000041844 */
[----:B------:R-:W-:Y:S01]  /*1f10*/  HMMA.16816.F32.BF16 R16, R56, R62, R16 ;  /* 0x0000003e3810723c */ /* 0x000fe20000041810 */
[----:B------:R-:W-:Y:S04]  /*1f20*/  LDSM.16.M88.4 R60, [R206+0x10100] ;  /* 0x01010000ce3c783b */ /* 0x000fe80000000200 */
[----:B------:R-:W-:Y:S03]  /*1f30*/  LDSM.16.M88.4 R56, [R205+0x8100] ;  /* 0x00810000cd38783b */ /* 0x000fe60000000200 */
[C---:B-----5:R-:W-:Y:S08]  /*1f40*/  HMMA.16816.F32.BF16 R40, R64.reuse, R52, R40 ;  /* 0x000000344028723c */ /* 0x060ff00000041828 */
[C---:B------:R-:W-:Y:S01]  /*1f50*/  HMMA.16816.F32.BF16 R36, R64.reuse, R54, R36 ;  /* 0x000000364024723c */ /* 0x040fe20000041824 */
[----:B------:R-:W3:Y:S07]  /*1f60*/  LDSM.16.M88.4 R52, [R205+0x8900] ;  /* 0x00890000cd34783b */ /* 0x000eee0000000200 */
[C---:B--2---:R-:W-:Y:S08]  /*1f70*/  HMMA.16816.F32.BF16 R24, R64.reuse, R44, R24 ;  /* 0x0000002c4018723c */ /* 0x044ff00000041818 */
[----:B------:R-:W-:Y:S01]  /*1f80*/  HMMA.16816.F32.BF16 R72, R64, R46, R72 ;  /* 0x0000002e4048723c */ /* 0x000fe20000041848 */
[----:B------:R-:W-:Y:S07]  /*1f90*/  LDSM.16.M88.4 R44, [R205+0x9900] ;  /* 0x00990000cd2c783b */ /* 0x000fee0000000200 */
[C---:B-1----:R-:W-:Y:S08]  /*1fa0*/  HMMA.16816.F32.BF16 R32, R80.reuse, R8, R32 ;  /* 0x000000085020723c */ /* 0x042ff00000041820 */
[----:B------:R-:W-:Y:S01]  /*1fb0*/  HMMA.16816.F32.BF16 R28, R80, R10, R28 ;  /* 0x0000000a501c723c */ /* 0x000fe2000004181c */
[----:B------:R-:W-:Y:S07]  /*1fc0*/  LDSM.16.M88.4 R8, [R204+0x3000] ;  /* 0x00300000cc08783b */ /* 0x000fee0000000200 */
[C---:B------:R-:W-:Y:S08]  /*1fd0*/  HMMA.16816.F32.BF16 R68, R64.reuse, R20, R68 ;  /* 0x000000144044723c */ /* 0x040ff00000041844 */
[----:B------:R-:W-:Y:S01]  /*1fe0*/  HMMA.16816.F32.BF16 R64, R64, R22, R16 ;  /* 0x000000164040723c */ /* 0x000fe20000041810 */
[----:B------:R-:W-:Y:S04]  /*1ff0*/  LDSM.16.M88.4 R20, [R202+0x10100] ;  /* 0x01010000ca14783b */ /* 0x000fe80000000200 */
[----:B------:R-:W-:Y:S03]  /*2000*/  LDSM.16.M88.4 R16, [R204+0x2000] ;  /* 0x00200000cc10783b */ /* 0x000fe60000000200 */
[C---:B------:R-:W-:Y:S08]  /*2010*/  HMMA.16816.F32.BF16 R40, R80.reuse, R12, R40 ;  /* 0x0000000c5028723c */ /* 0x040ff00000041828 */
[C---:B------:R-:W-:Y:S01]  /*2020*/  HMMA.16816.F32.BF16 R36, R80.reuse, R14, R36 ;  /* 0x0000000e5024723c */ /* 0x040fe20000041824 */
[----:B------:R-:W1:Y:S07]  /*2030*/  LDSM.16.M88.4 R12, [R204+0x2800] ;  /* 0x00280000cc0c783b */ /* 0x000e6e0000000200 */
[C---:B------:R-:W-:Y:S08]  /*2040*/  HMMA.16816.F32.BF16 R24, R80.reuse, R84, R24 ;  /* 0x000000545018723c */ /* 0x040ff00000041818 */
[----:B------:R-:W-:Y:S08]  /*2050*/  HMMA.16816.F32.BF16 R72, R80, R86, R72 ;  /* 0x000000565048723c */ /* 0x000ff00000041848 */
[C---:B---3--:R-:W-:Y:S08]  /*2060*/  HMMA.16816.F32.BF16 R32, R60.reuse, R52, R32 ;  /* 0x000000343c20723c */ /* 0x048ff00000041820 */
[----:B------:R-:W-:Y:S01]  /*2070*/  HMMA.16816.F32.BF16 R28, R60, R54, R28 ;  /* 0x000000363c1c723c */ /* 0x000fe2000004181c */
[----:B------:R-:W-:Y:S07]  /*2080*/  LDSM.16.M88.4 R52, [R201+0x10100] ;  /* 0x01010000c934783b */ /* 0x000fee0000000200 */
[C---:B------:R-:W-:Y:S08]  /*2090*/  HMMA.16816.F32.BF16 R68, R80.reuse, R76, R68 ;  /* 0x0000004c5044723c */ /* 0x040ff00000041844 */
[----:B------:R-:W-:Y:S01]  /*20a0*/  HMMA.16816.F32.BF16 R64, R80, R78, R64 ;  /* 0x0000004e5040723c */ /* 0x000fe20000041840 */
[----:B------:R-:W2:Y:S07]  /*20b0*/  LDSM.16.M88.4 R76, [R204+0x3800] ;  /* 0x00380000cc4c783b */ /* 0x000eae0000000200 */
[C---:B------:R-:W-:Y:S08]  /*20c0*/  HMMA.16816.F32.BF16 R40, R60.reuse, R56, R40 ;  /* 0x000000383c28723c */ /* 0x040ff00000041828 */
[C---:B------:R-:W-:Y:S08]  /*20d0*/  HMMA.16816.F32.BF16 R36, R60.reuse, R58, R36 ;  /* 0x0000003a3c24723c */ /* 0x040ff00000041824 */
[C---:B------:R-:W-:Y:S01]  /*20e0*/  HMMA.16816.F32.BF16 R56, R60.reuse, R48, R24 ;  /* 0x000000303c38723c */ /* 0x040fe20000041818 */
[----:B------:R-:W3:Y:S07]  /*20f0*/  LDSM.16.M88.4 R24, [R200+0x8100] ;  /* 0x00810000c818783b */ /* 0x000eee0000000200 */
[----:B------:R-:W-:Y:S01]  /*2100*/  HMMA.16816.F32.BF16 R72, R60, R50, R72 ;  /* 0x000000323c48723c */ /* 0x000fe20000041848 */
[----:B------:R-:W-:Y:S07]  /*2110*/  LDSM.16.M88.4 R48, [R199+0x10100] ;  /* 0x01010000c730783b */ /* 0x000fee0000000200 */
[C---:B-1----:R-:W-:Y:S08]  /*2120*/  HMMA.16816.F32.BF16 R32, R20.reuse, R12, R32 ;  /* 0x0000000c1420723c */ /* 0x042ff00000041820 */
[----:B------:R-:W-:Y:S01]  /*2130*/  HMMA.16816.F32.BF16 R28, R20, R14, R28 ;  /* 0x0000000e141c723c */ /* 0x000fe2000004181c */
[----:B------:R-:W1:Y:S07]  /*2140*/  LDSM.16.M88.4 R12, [R200+0x8900] ;  /* 0x00890000c80c783b */ /* 0x000e6e0000000200 */
[C---:B------:R-:W-:Y:S08]  /*2150*/  HMMA.16816.F32.BF16 R68, R60.reuse, R44, R68 ;  /* 0x0000002c3c44723c */ /* 0x040ff00000041844 */
[----:B------:R-:W-:Y:S01]  /*2160*/  HMMA.16816.F32.BF16 R64, R60, R46, R64 ;  /* 0x0000002e3c40723c */ /* 0x000fe20000041840 */
[----:B------:R-:W4:Y:S04]  /*2170*/  LDSM.16.M88.4 R44, [R200+0x9100] ;  /* 0x00910000c82c783b */ /* 0x000f280000000200 */
[----:B------:R-:W-:Y:S03]  /*2180*/  LDSM.16.M88.4 R60, [R192+0x2800] ;  /* 0x00280000c03c783b */ /* 0x000fe60000000200 */
[C---:B------:R-:W-:Y:S08]  /*2190*/  HMMA.16816.F32.BF16 R40, R20.reuse, R16, R40 ;  /* 0x000000101428723c */ /* 0x040ff00000041828 */
[C---:B------:R-:W-:Y:S01]  /*21a0*/  HMMA.16816.F32.BF16 R36, R20.reuse, R18, R36 ;  /* 0x000000121424723c */ /* 0x040fe20000041824 */
[----:B------:R-:W5:Y:S07]  /*21b0*/  LDSM.16.M88.4 R16, [R200+0x9900] ;  /* 0x00990000c810783b */ /* 0x000f6e0000000200 */
[C---:B------:R-:W-:Y:S08]  /*21c0*/  HMMA.16816.F32.BF16 R56, R20.reuse, R8, R56 ;  /* 0x000000081438723c */ /* 0x040ff00000041838 */
[C---:B------:R-:W-:Y:S01]  /*21d0*/  HMMA.16816.F32.BF16 R72, R20.reuse, R10, R72 ;  /* 0x0000000a1448723c */ /* 0x040fe20000041848 */
[----:B------:R-:W4:Y:S07]  /*21e0*/  LDSM.16.M88.4 R8, [R192+0x2000] ;  /* 0x00200000c008783b */ /* 0x000f2e0000000200 */
[C---:B--2---:R-:W-:Y:S08]  /*21f0*/  HMMA.16816.F32.BF16 R68, R20.reuse, R76, R68 ;  /* 0x0000004c1444723c */ /* 0x044ff00000041844 */
[----:B------:R-:W-:Y:S01]  /*2200*/  HMMA.16816.F32.BF16 R64, R20, R78, R64 ;  /* 0x0000004e1440723c */ /* 0x000fe20000041840 */
[----:B------:R-:W2:Y:S07]  /*2210*/  LDSM.16.M88.4 R20, [R192+0x3000] ;  /* 0x00300000c014783b */ /* 0x000eae0000000200 */
[C---:B---3--:R-:W-:Y:S08]  /*2220*/  HMMA.16816.F32.BF16 R40, R52.reuse, R24, R40 ;  /* 0x000000183428723c */ /* 0x048ff00000041828 */
[C---:B------:R-:W-:Y:S01]  /*2230*/  HMMA.16816.F32.BF16 R36, R52.reuse, R26, R36 ;  /* 0x0000001a3424723c */ /* 0x040fe20000041824 */
[----:B------:R-:W-:Y:S07]  /*2240*/  LDSM.16.M88.4 R24, [R206+0x14100] ;  /* 0x01410000ce18783b */ /* 0x000fee0000000200 */
[C---:B-1----:R-:W-:Y:S08]  /*2250*/  HMMA.16816.F32.BF16 R32, R52.reuse, R12, R32 ;  /* 0x0000000c3420723c */ /* 0x042ff00000041820 */
[C---:B------:R-:W-:Y:S01]  /*2260*/  HMMA.16816.F32.BF16 R28, R52.reuse, R14, R28 ;  /* 0x0000000e341c723c */ /* 0x040fe2000004181c */
[----:B------:R-:W1:Y:S07]  /*2270*/  LDSM.16.M88.4 R12, [R192+0x3800] ;  /* 0x00380000c00c783b */ /* 0x000e6e0000000200 */
[C---:B----4-:R-:W-:Y:S08]  /*2280*/  HMMA.16816.F32.BF16 R56, R52.reuse, R44, R56 ;  /* 0x0000002c3438723c */ /* 0x050ff00000041838 */
[C---:B------:R-:W-:Y:S01]  /*2290*/  HMMA.16816.F32.BF16 R72, R52.reuse, R46, R72 ;  /* 0x0000002e3448723c */ /* 0x040fe20000041848 */
[----:B------:R-:W-:Y:S07]  /*22a0*/  LDSM.16.M88.4 R44, [R205+0xb100] ;  /* 0x00b10000cd2c783b */ /* 0x000fee0000000200 */
[C---:B-----5:R-:W-:Y:S08]  /*22b0*/  HMMA.16816.F32.BF16 R68, R52.reuse, R16, R68 ;  /* 0x000000103444723c */ /* 0x060ff00000041844 */
[----:B------:R-:W-:Y:S01]  /*22c0*/  HMMA.16816.F32.BF16 R64, R52, R18, R64 ;  /* 0x000000123440723c */ /* 0x000fe20000041840 */
[----:B------:R-:W3:Y:S04]  /*22d0*/  LDSM.16.M88.4 R16, [R205+0xa100] ;  /* 0x00a10000cd10783b */ /* 0x000ee80000000200 */
[----:B------:R-:W-:Y:S03]  /*22e0*/  LDSM.16.M88.4 R52, [R202+0x14100] ;  /* 0x01410000ca34783b */ /* 0x000fe60000000200 */
[C---:B------:R-:W-:Y:S08]  /*22f0*/  HMMA.16816.F32.BF16 R40, R48.reuse, R8, R40 ;  /* 0x000000083028723c */ /* 0x040ff00000041828 */
[C---:B------:R-:W-:Y:S01]  /*2300*/  HMMA.16816.F32.BF16 R36, R48.reuse, R10, R36 ;  /* 0x0000000a3024723c */ /* 0x040fe20000041824 */
[----:B------:R-:W4:Y:S07]  /*2310*/  LDSM.16.M88.4 R8, [R205+0xa900] ;  /* 0x00a90000cd08783b */ /* 0x000f2e0000000200 */
[C---:B------:R-:W-:Y:S08]  /*2320*/  HMMA.16816.F32.BF16 R32, R48.reuse, R60, R32 ;  /* 0x0000003c3020723c */ /* 0x040ff00000041820 */
[C---:B------:R-:W-:Y:S01]  /*2330*/  HMMA.16816.F32.BF16 R28, R48.reuse, R62, R28 ;  /* 0x0000003e301c723c */ /* 0x040fe2000004181c */
[----:B------:R-:W-:Y:S07]  /*2340*/  LDSM.16.M88.4 R60, [R204+0x5000] ;  /* 0x00500000cc3c783b */ /* 0x000fee0000000200 */
[C---:B--2---:R-:W-:Y:S08]  /*2350*/  HMMA.16816.F32.BF16 R56, R48.reuse, R20, R56 ;  /* 0x000000143038723c */ /* 0x044ff00000041838 */
[C---:B------:R-:W-:Y:S01]  /*2360*/  HMMA.16816.F32.BF16 R72, R48.reuse, R22, R72 ;  /* 0x000000163048723c */ /* 0x040fe20000041848 */
[----:B------:R-:W2:Y:S07]  /*2370*/  LDSM.16.M88.4 R20, [R204+0x4000] ;  /* 0x00400000cc14783b */ /* 0x000eae0000000200 */
[C---:B-1----:R-:W-:Y:S08]  /*2380*/  HMMA.16816.F32.BF16 R68, R48.reuse, R12, R68 ;  /* 0x0000000c3044723c */ /* 0x042ff00000041844 */
[----:B------:R-:W-:Y:S01]  /*2390*/  HMMA.16816.F32.BF16 R64, R48, R14, R64 ;  /* 0x0000000e3040723c */ /* 0x000fe20000041840 */
[----:B------:R-:W1:Y:S04]  /*23a0*/  LDSM.16.M88.4 R12, [R205+0xb900] ;  /* 0x00b90000cd0c783b */ /* 0x000e680000000200 */
[----:B------:R-:W5:Y:S03]  /*23b0*/  LDSM.16.M88.4 R48, [R204+0x4800] ;  /* 0x00480000cc30783b */ /* 0x000f660000000200 */
[C---:B---3--:R-:W-:Y:S08]  /*23c0*/  HMMA.16816.F32.BF16 R40, R24.reuse, R16, R40 ;  /* 0x000000101828723c */ /* 0x048ff00000041828 */
[C---:B------:R-:W-:Y:S01]  /*23d0*/  HMMA.16816.F32.BF16 R36, R24.reuse, R18, R36 ;  /* 0x000000121824723c */ /* 0x040fe20000041824 */
[----:B------:R-:W-:Y:S07]  /*23e0*/  LDSM.16.M88.4 R16, [R201+0x14100] ;  /* 0x01410000c910783b */ /* 0x000fee0000000200 */
[C---:B----4-:R-:W-:Y:S08]  /*23f0*/  HMMA.16816.F32.BF16 R32, R24.reuse, R8, R32 ;  /* 0x000000081820723c */ /* 0x050ff00000041820 */
[C---:B------:R-:W-:Y:S01]  /*2400*/  HMMA.16816.F32.BF16 R28, R24.reuse, R10, R28 ;  /* 0x0000000a181c723c */ /* 0x040fe2000004181c */
[----:B------:R-:W3:Y:S07]  /*2410*/  LDSM.16.M88.4 R8, [R200+0xa100] ;  /* 0x00a10000c808783b */ /* 0x000eee0000000200 */
[----:B------:R-:W-:Y:S08]  /*2420*/  HMMA.16816.F32.BF16 R56, R24, R44, R56 ;  /* 0x0000002c1838723c */ /* 0x000ff00000041838 */
[----:B--2---:R-:W-:Y:S08]  /*2430*/  HMMA.16816.F32.BF16 R40, R52, R20, R40 ;  /* 0x000000143428723c */ /* 0x004ff00000041828 */
[C---:B------:R-:W-:Y:S01]  /*2440*/  HMMA.16816.F32.BF16 R72, R24.reuse, R46, R72 ;  /* 0x0000002e1848723c */ /* 0x040fe20000041848 */
[----:B------:R-:W-:Y:S07]  /*2450*/  LDSM.16.M88.4 R44, [R204+0x5800] ;  /* 0x00580000cc2c783b */ /* 0x000fee0000000200 */
[C---:B-1----:R-:W-:Y:S08]  /*2460*/  HMMA.16816.F32.BF16 R68, R24.reuse, R12, R68 ;  /* 0x0000000c1844723c */ /* 0x042ff00000041844 */
[----:B------:R-:W-:Y:S01]  /*2470*/  HMMA.16816.F32.BF16 R64, R24, R14, R64 ;  /* 0x0000000e1840723c */ /* 0x000fe20000041840 */
[----:B------:R-:W1:Y:S04]  /*2480*/  LDSM.16.M88.4 R24, [R200+0xa900] ;  /* 0x00a90000c818783b */ /* 0x000e680000000200 */
[----:B------:R-:W-:Y:S03]  /*2490*/  LDSM.16.M88.4 R12, [R199+0x14100] ;  /* 0x01410000c70c783b */ /* 0x000fe60000000200 */
[C---:B------:R-:W-:Y:S01]  /*24a0*/  HMMA.16816.F32.BF16 R36, R52.reuse, R22, R36 ;  /* 0x000000163424723c */ /* 0x040fe20000041824 */
[----:B------:R-:W-:Y:S07]  /*24b0*/  LDSM.16.M88.4 R20, [R192+0x4000] ;  /* 0x00400000c014783b */ /* 0x000fee0000000200 */
[----:B-----5:R-:W-:Y:S08]  /*24c0*/  HMMA.16816.F32.BF16 R32, R52, R48, R32 ;  /* 0x000000303420723c */ /* 0x020ff00000041820 */
[C---:B---3--:R-:W-:Y:S08]  /*24d0*/  HMMA.16816.F32.BF16 R40, R16.reuse, R8, R40 ;  /* 0x000000081028723c */ /* 0x048ff00000041828 */
[----:B------:R-:W-:Y:S01]  /*24e0*/  HMMA.16816.F32.BF16 R36, R16, R10, R36 ;  /* 0x0000000a1024723c */ /* 0x000fe20000041824 */
[----:B------:R-:W2:Y:S07]  /*24f0*/  LDSM.16.M88.4 R8, [R192+0x4800] ;  /* 0x00480000c008783b */ /* 0x000eae0000000200 */
[----:B------:R-:W-:Y:S01]  /*2500*/  HMMA.16816.F32.BF16 R28, R52, R50, R28 ;  /* 0x00000032341c723c */ /* 0x000fe2000004181c */
[----:B------:R-:W3:Y:S07]  /*2510*/  LDSM.16.M88.4 R48, [R200+0xb100] ;  /* 0x00b10000c830783b */ /* 0x000eee0000000200 */
[----:B-1----:R-:W-:Y:S07]  /*2520*/  HMMA.16816.F32.BF16 R32, R16, R24, R32 ;  /* 0x000000181020723c */ /* 0x002fee0000041820 */
[----:B------:R-:W-:Y:S01]  /*2530*/  LEA.HI R25, R91, R88, RZ, 0x2 ;  /* 0x000000585b197211 */ /* 0x000fe200078f10ff */
[----:B------:R-:W-:Y:S03]  /*2540*/  HMMA.16816.F32.BF16 R56, R52, R60, R56 ;  /* 0x0000003c3438723c */ /* 0x000fe60000041838 */
[----:B------:R-:W-:-:S05]  /*2550*/  LOP3.LUT R25, R25, 0xfffffffc, RZ, 0xc0, !PT ;  /* 0xfffffffc19197812 */ /* 0x000fca00078ec0ff */
[----:B------:R-:W-:Y:S01]  /*2560*/  HMMA.16816.F32.BF16 R72, R52, R62, R72 ;  /* 0x0000003e3448723c */ /* 0x000fe20000041848 */
[----:B------:R-:W1:Y:S07]  /*2570*/  LDSM.16.M88.4 R60, [R200+0xb900] ;  /* 0x00b90000c83c783b */ /* 0x000e6e0000000200 */
[----:B------:R-:W-:Y:S07]  /*2580*/  HMMA.16816.F32.BF16 R28, R16, R26, R28 ;  /* 0x0000001a101c723c */ /* 0x000fee000004181c */
[----:B------:R-:W-:Y:S01]  /*2590*/  SHF.R.S32.HI R26, RZ, 0x1f, R7 ;  /* 0x0000001fff1a7819 */ /* 0x000fe20000011407 */
[----:B--2---:R-:W-:Y:S03]  /*25a0*/  HMMA.16816.F32.BF16 R32, R12, R8, R32 ;  /* 0x000000080c20723c */ /* 0x004fe60000041820 */
[----:B------:R-:W-:-:S05]  /*25b0*/  LEA.HI R26, R26, R7, RZ, 0x3 ;  /* 0x000000071a1a7211 */ /* 0x000fca00078f18ff */
[C---:B------:R-:W-:Y:S08]  /*25c0*/  HMMA.16816.F32.BF16 R68, R52.reuse, R44, R68 ;  /* 0x0000002c3444723c */ /* 0x040ff00000041844 */
[----:B------:R-:W-:Y:S01]  /*25d0*/  HMMA.16816.F32.BF16 R64, R52, R46, R64 ;  /* 0x0000002e3440723c */ /* 0x000fe20000041840 */
[----:B------:R-:W2:Y:S07]  /*25e0*/  LDSM.16.M88.4 R44, [R192+0x5000] ;  /* 0x00500000c02c783b */ /* 0x000eae0000000200 */
[----:B------:R-:W-:Y:S01]  /*25f0*/  HMMA.16816.F32.BF16 R36, R12, R22, R36 ;  /* 0x000000160c24723c */ /* 0x000fe20000041824 */
[----:B------:R-:W-:Y:S01]  /*2600*/  FMUL.FTZ R24, R32, c[0x0][0x320] ;  /* 0x0000c80020187a20 */ /* 0x000fe20000410000 */
[----:B------:R-:W-:Y:S01]  /*2610*/  LOP3.LUT R32, R26, 0xffffff8, RZ, 0xc0, !PT ;  /* 0x0ffffff81a207812 */ /* 0x000fe200078ec0ff */
[----:B------:R-:W-:-:S02]  /*2620*/  IMAD.IADD R26, R88, 0x1, -R89 ;  /* 0x00000001581a7824 */ /* 0x000fc400078e0a59 */
[----:B------:R-:W-:Y:S02]  /*2630*/  IMAD.IADD R88, R88, 0x1, -R25 ;  /* 0x0000000158587824 */ /* 0x000fe400078e0a19 */
[----:B------:R-:W-:Y:S01]  /*2640*/  FMUL.FTZ R25, R33, c[0x0][0x320] ;  /* 0x0000c80021197a20 */ /* 0x000fe20000410000 */
[----:B------:R-:W-:Y:S01]  /*2650*/  HMMA.16816.F32.BF16 R40, R12, R20, R40 ;  /* 0x000000140c28723c */ /* 0x000fe20000041828 */
[----:B------:R-:W-:Y:S01]  /*2660*/  SHF.R.S32.HI R27, RZ, 0x1f, R26 ;  /* 0x0000001fff1b7819 */ /* 0x000fe2000001141a */
[----:B------:R-:W-:Y:S01]  /*2670*/  IMAD.IADD R32, R7, 0x1, -R32 ;  /* 0x0000000107207824 */ /* 0x000fe200078e0a20 */
[----:B------:R-:W4:Y:S02]  /*2680*/  MUFU.TANH R24, R24 ;  /* 0x0000001800187308 */ /* 0x000f240000002400 */
[----:B------:R-:W-:-:S03]  /*2690*/  LEA.HI R27, R27, R26, RZ, 0x2 ;  /* 0x0000001a1b1b7211 */ /* 0x000fc600078f10ff */
[----:B------:R-:W-:Y:S01]  /*26a0*/  HMMA.16816.F32.BF16 R28, R12, R10, R28 ;  /* 0x0000000a0c1c723c */ /* 0x000fe2000004181c */
[----:B------:R-:W5:Y:S01]  /*26b0*/  LDSM.16.M88.4 R8, [R192+0x5800] ;  /* 0x00580000c008783b */ /* 0x000f620000000200 */
[----:B------:R-:W-:Y:S01]  /*26c0*/  LEA.HI.SX32 R33, R27, UR15, 0x1e ;  /* 0x0000000f1b217c11 */ /* 0x000fe2000f8ff2ff */
[----:B------:R-:W-:-:S04]  /*26d0*/  DEPBAR.LE SB0, 0x0 ;  /* 0x000080000000791a */ /* 0x000fc80000000000 */
[----:B------:R-:W-:Y:S01]  /*26e0*/  IMAD R33, R32, 0x10, R33 ;  /* 0x0000001020217824 */ /* 0x000fe200078e0221 */
[----:B---3--:R-:W-:Y:S01]  /*26f0*/  HMMA.16816.F32.BF16 R56, R16, R48, R56 ;  /* 0x000000301038723c */ /* 0x008fe20000041838 */
[----:B------:R-:W-:Y:S01]  /*2700*/  FMUL.FTZ R22, R36, c[0x0][0x320] ;  /* 0x0000c80024167a20 */ /* 0x000fe20000410000 */
[----:B------:R-:W-:Y:S01]  /*2710*/  LOP3.LUT R213, R27, 0x7ffffffc, RZ, 0xc0, !PT ;  /* 0x7ffffffc1bd57812 */ /* 0x000fe200078ec0ff */
[----:B------:R-:W-:Y:S01]  /*2720*/  FMUL.FTZ R23, R37, c[0x0][0x320] ;  /* 0x0000c80025177a20 */ /* 0x000fe20000410000 */
[----:B------:R-:W3:Y:S01]  /*2730*/  MUFU.TANH R25, R25 ;  /* 0x0000001900197308 */ /* 0x000ee20000002400 */
[----:B------:R-:W-:-:S03]  /*2740*/  @P5 IMAD.WIDE.U32 R36, R5, UR5, R216 ;  /* 0x0000000505245c25 */ /* 0x000fc6000f8e00d8 */
[C---:B------:R-:W-:Y:S01]  /*2750*/  HMMA.16816.F32.BF16 R72, R16.reuse, R50, R72 ;  /* 0x000000321048723c */ /* 0x040fe20000041848 */
[----:B------:R-:W-:Y:S01]  /*2760*/  FMUL.FTZ R21, R41, c[0x0][0x320] ;  /* 0x0000c80029157a20 */ /* 0x000fe20000410000 */
[----:B------:R-:W-:Y:S01]  /*2770*/  LEA.HI R41, R88, R88, RZ, 0x1 ;  /* 0x0000005858297211 */ /* 0x000fe200078f08ff */
[----:B------:R-:W-:Y:S01]  /*2780*/  IMAD.IADD R213, R26, 0x1, -R213 ;  /* 0x000000011ad57824 */ /* 0x000fe200078e0ad5 */
[----:B------:R-:W2:Y:S01]  /*2790*/  MUFU.TANH R22, R22 ;  /* 0x0000001600167308 */ /* 0x000ea20000002400 */
[----:B------:R-:W-:Y:S01]  /*27a0*/  FMUL.FTZ R0, R40, c[0x0][0x320] ;  /* 0x0000c80028007a20 */ /* 0x000fe20000410000 */
[----:B------:R-:W-:Y:S01]  /*27b0*/  LOP3.LUT R41, R41, 0x1ffffffe, RZ, 0xc0, !PT ;  /* 0x1ffffffe29297812 */ /* 0x000fe200078ec0ff */
[----:B------:R-:W-:Y:S01]  /*27c0*/  IMAD.SHL.U32 R213, R213, 0x2, RZ ;  /* 0x00000002d5d57824 */ /* 0x000fe200078e00ff */
[----:B-1----:R-:W-:Y:S01]  /*27d0*/  HMMA.16816.F32.BF16 R68, R16, R60, R68 ;  /* 0x0000003c1044723c */ /* 0x002fe20000041844 */
[----:B------:R-:W-:Y:S02]  /*27e0*/  FMUL.FTZ R5, R29, c[0x0][0x320] ;  /* 0x0000c8001d057a20 */ /* 0x000fe40000410000 */
[----:B------:R-:W-:Y:S01]  /*27f0*/  IMAD.IADD R212, R88, 0x1, -R41 ;  /* 0x0000000158d47824 */ /* 0x000fe200078e0a29 */
[----:B------:R-:W1:Y:S01]  /*2800*/  MUFU.TANH R0, R0 ;  /* 0x0000000000007308 */ /* 0x000e620000002400 */
[----:B------:R-:W-:-:S02]  /*2810*/  IMAD.U32 R29, RZ, RZ, UR12 ;  /* 0x0000000cff1d7e24 */ /* 0x000fc4000f8e00ff */
[----:B------:R-:W-:Y:S01]  /*2820*/  IMAD R212, R212, 0x8, R33 ;  /* 0x00000008d4d47824 */ /* 0x000fe200078e0221 */
[----:B------:R-:W-:Y:S01]  /*2830*/  HMMA.16816.F32.BF16 R64, R16, R62, R64 ;  /* 0x0000003e1040723c */ /* 0x000fe20000041840 */
[----:B------:R-:W-:Y:S02]  /*2840*/  FMUL.FTZ R7, R28, c[0x0][0x320] ;  /* 0x0000c8001c077a20 */ /* 0x000fe40000410000 */
[----:B------:R-:W-:Y:S01]  /*2850*/  FMUL.FTZ R20, R42, c[0x0][0x320] ;  /* 0x0000c8002a147a20 */ /* 0x000fe20000410000 */
[----:B------:R-:W1:Y:S03]  /*2860*/  MUFU.TANH R21, R21 ;  /* 0x0000001500157308 */ /* 0x000e660000002400 */
[----:B------:R-:W-:Y:S01]  /*2870*/  @P5 IADD3 R17, R37, UR4, RZ ;  /* 0x0000000425115c10 */ /* 0x000fe2000fffe0ff */
[C---:B--2---:R-:W-:Y:S01]  /*2880*/  HMMA.16816.F32.BF16 R56, R12.reuse, R44, R56 ;  /* 0x0000002c0c38723c */ /* 0x044fe20000041838 */
[----:B------:R-:W-:Y:S01]  /*2890*/  @P5 LEA R16, P0, R36, c[0x0][0x1c8], 0x1 ;  /* 0x0000720024105a11 */ /* 0x000fe200078008ff */
[----:B------:R-:W-:Y:S01]  /*28a0*/  @P4 IMAD.HI.U32 R19, R212, c[0x0][0x2c8], RZ ;  /* 0x0000b200d4134a27 */ /* 0x000fe200078e00ff */
[----:B------:R-:W-:Y:S01]  /*28b0*/  ULDC UR4, c[0x0][0x1d0] ;  /* 0x0000740000047ab9 */ /* 0x000fe20000000800 */
[----:B------:R-:W2:Y:S01]  /*28c0*/  MUFU.TANH R20, R20 ;  /* 0x0000001400147308 */ /* 0x000ea20000002400 */
[----:B------:R-:W-:Y:S01]  /*28d0*/  @P5 LEA.HI.X R17, R36, c[0x0][0x1cc], R17, 0x1, P0 ;  /* 0x0000730024115a11 */ /* 0x000fe200000f0c11 */
[----:B------:R-:W-:Y:S01]  /*28e0*/  BAR.SYNC.DEFER_BLOCKING 0x0 ;  /* 0x0000000000007b1d */ /* 0x000fe20000010000 */
[----:B------:R-:W-:Y:S01]  /*28f0*/  PLOP3.LUT P0, PT, PT, PT, UP2, 0x80, 0x0 ;  /* 0x000000000000781c */ /* 0x000fe20003f0f028 */
[----:B------:R-:W-:Y:S01]  /*2900*/  HMMA.16816.F32.BF16 R72, R12, R46, R72 ;  /* 0x0000002e0c48723c */ /* 0x000fe20000041848 */
[----:B------:R-:W-:Y:S01]  /*2910*/  IMAD.U32 R18, RZ, RZ, UR12 ;  /* 0x0000000cff127e24 */ /* 0x000fe2000f8e00ff */
[----:B------:R-:W-:Y:S01]  /*2920*/  @P5 LEA R28, P4, R29, R16, 0x1 ;  /* 0x000000101d1c5211 */ /* 0x000fe200078808ff */
[----:B------:R-:W-:Y:S01]  /*2930*/  UIADD3 UR4, -UR14, UR4, UR6 ;  /* 0x000000040e047290 */ /* 0x000fe2000fffe106 */
[----:B------:R-:W1:Y:S02]  /*2940*/  MUFU.TANH R23, R23 ;  /* 0x0000001700177308 */ /* 0x000e640000002400 */
[----:B------:R-:W-:-:S02]  /*2950*/  ULDC UR14, c[0x0][0x324] ;  /* 0x0000c900000e7ab9 */ /* 0x000fc40000000800 */
[----:B-----5:R-:W-:Y:S01]  /*2960*/  HMMA.16816.F32.BF16 R68, R12, R8, R68 ;  /* 0x000000080c44723c */ /* 0x020fe20000041844 */
[----:B------:R-:W-:-:S03]  /*2970*/  ULOP3.LUT UR14, URZ, UR14, URZ, 0x33, !UPT ;  /* 0x0000000e3f0e7292 */ /* 0x000fc6000f8e333f */
[----:B------:R-:W1:Y:S03]  /*2980*/  MUFU.TANH R7, R7 ;  /* 0x0000000700077308 */ /* 0x000e660000002400 */
[----:B------:R-:W-:Y:S01]  /*2990*/  IMAD.U32 R9, RZ, RZ, UR11 ;  /* 0x0000000bff097e24 */ /* 0x000fe2000f8e00ff */
[----:B------:R-:W-:Y:S01]  /*29a0*/  HMMA.16816.F32.BF16 R64, R12, R10, R64 ;  /* 0x0000000a0c40723c */ /* 0x000fe20000041840 */
[----:B------:R-:W-:Y:S01]  /*29b0*/  IMAD.MOV.U32 R8, RZ, RZ, R212 ;  /* 0x000000ffff087224 */ /* 0x000fe200078e00d4 */
[----:B------:R-:W-:Y:S01]  /*29c0*/  @P0 SHF.R.U32.HI R8, RZ, c[0x0][0x2cc], R19 ;  /* 0x0000b300ff080a19 */ /* 0x000fe20000011613 */
[----:B------:R-:W-:Y:S01]  /*29d0*/  FMUL.FTZ R56, R56, c[0x0][0x320] ;  /* 0x0000c80038387a20 */ /* 0x000fe20000410000 */
[----:B------:R-:W-:Y:S01]  /*29e0*/  @P5 LEA.HI.X R29, R18, R17, R9, 0x1, P4 ;  /* 0x00000011121d5211 */ /* 0x000fe200020f0c09 */
[----:B------:R-:W-:Y:S01]  /*29f0*/  FMUL.FTZ R57, R57, c[0x0][0x320] ;  /* 0x0000c80039397a20 */ /* 0x000fe20000410000 */
[----:B------:R-:W-:Y:S01]  /*2a00*/  @!PT LDS RZ, [RZ] ;  /* 0x00000000fffff984 */ /* 0x000fe20000000800 */
[----:B------:R-:W-:Y:S01]  /*2a10*/  @!PT LDS RZ, [RZ] ;  /* 0x00000000fffff984 */ /* 0x000fe20000000800 */
[----:B------:R-:W-:Y:S01]  /*2a20*/  @!PT LDS RZ, [RZ] ;  /* 0x00000000fffff984 */ /* 0x000fe20000000800 */
[----:B------:R5:W-:Y:S01]  /*2a30*/  @P5 LDGSTS.E.BYPASS.LTC128B.128 [R207+0x6100], [R16.64], !P3 ;  /* 0x0610000010cf5fae */ /* 0x000be2000d901d50 */
[----:B------:R-:W-:Y:S01]  /*2a40*/  IMAD.U32 R10, RZ, RZ, UR4 ;  /* 0x00000004ff0a7e24 */ /* 0x000fe2000f8e00ff */
[----:B------:R-:W-:Y:S01]  /*2a50*/  PLOP3.LUT P0, PT, PT, PT, UP1, 0x40, 0x0 ;  /* 0x000000000000781c */ /* 0x000fe20003f0e818 */
[----:B------:R-:W-:Y:S01]  /*2a60*/  FMUL.FTZ R72, R72, c[0x0][0x320] ;  /* 0x0000c80048487a20 */ /* 0x000fe20000410000 */
[----:B------:R-:W1:Y:S01]  /*2a70*/  SHFL.IDX PT, R9, R8, RZ, 0x1c1f ;  /* 0x001c1fff08097589 */ /* 0x000e6200000e0000 */
[----:B------:R-:W-:Y:S01]  /*2a80*/  FMUL.FTZ R73, R73, c[0x0][0x320] ;  /* 0x0000c80049497a20 */ /* 0x000fe20000410000 */
[----:B------:R-:W1:Y:S02]  /*2a90*/  MUFU.TANH R5, R5 ;  /* 0x0000000500057308 */ /* 0x000e640000002400 */
[----:B------:R5:W-:Y:S02]  /*2aa0*/  @P5 LDGSTS.E.BYPASS.LTC128B.128 [R207+0x8100], [R16.64+0x80], !P2 ;  /* 0x0810008010cf5fae */ /* 0x000be4000d101d50 */
[----:B------:R-:W-:-:S02]  /*2ab0*/  FMUL.FTZ R68, R68, c[0x0][0x320] ;  /* 0x0000c80044447a20 */ /* 0x000fc40000410000 */
[----:B------:R-:W-:Y:S01]  /*2ac0*/  FMUL.FTZ R69, R69, c[0x0][0x320] ;  /* 0x0000c80045457a20 */ /* 0x000fe20000410000 */
[----:B------:R5:W-:Y:S01]  /*2ad0*/  @P5 LDGSTS.E.BYPASS.LTC128B.128 [R207+0xa100], [R16.64+0x100], !P1 ;  /* 0x0a10010010cf5fae */ /* 0x000be2000c901d50 */
[----:B------:R1:W1:Y:S03]  /*2ae0*/  MUFU.TANH R155, R56 ;  /* 0x00000038009b7308 */ /* 0x0002660000002400 */
[----:B------:R1:W-:Y:S01]  /*2af0*/  @P5 LDGSTS.E.BYPASS.LTC128B.128 [R207+0x7100], [R28.64], !P3 ;  /* 0x071000001ccf5fae */ /* 0x0003e2000d901d50 */
[----:B------:R-:W-:Y:S02]  /*2b00*/  FMUL.FTZ R64, R64, c[0x0][0x320] ;  /* 0x0000c80040407a20 */ /* 0x000fe40000410000 */
[----:B------:R-:W-:Y:S01]  /*2b10*/  FMUL.FTZ R65, R65, c[0x0][0x320] ;  /* 0x0000c80041417a20 */ /* 0x000fe20000410000 */
[----:B------:R1:W-:Y:S01]  /*2b20*/  @P5 LDGSTS.E.BYPASS.LTC128B.128 [R207+0x9100], [R28.64+0x80], !P2 ;  /* 0x091000801ccf5fae */ /* 0x0003e2000d101d50 */
[----:B------:R1:W1:Y:S03]  /*2b30*/  MUFU.TANH R161, R72 ;  /* 0x0000004800a17308 */ /* 0x0002660000002400 */
[----:B------:R2:W-:Y:S04]  /*2b40*/  @P5 LDGSTS.E.BYPASS.LTC128B.128 [R207+0xb100], [R28.64+0x100], !P1 ;  /* 0x0b1001001ccf5fae */ /* 0x0005e8000c901d50 */
[----:B------:R-:W0:Y:S01]  /*2b50*/  LDGDEPBAR ;  /* 0x00000000000079af */ /* 0x000e220000000000 */
[----:B------:R1:W1:Y:S08]  /*2b60*/  MUFU.TANH R157, R73 ;  /* 0x00000049009d7308 */ /* 0x0002700000002400 */
[----:B------:R2:W2:Y:S01]  /*2b70*/  MUFU.TANH R163, R57 ;  /* 0x0000003900a37308 */ /* 0x0004a20000002400 */
[----:B-----5:R-:W-:-:S02]  /*2b80*/  IADD3 R16, R10, -c[0x0][0x168], -R213 ;  /* 0x80005a000a107a10 */ /* 0x020fc40007ffe8d5 */
[----:B------:R-:W-:Y:S02]  /*2b90*/  IADD3 R10, -R213, c[0x0][0x1d0], -R6 ;  /* 0x00007400d50a7a10 */ /* 0x000fe40007ffe906 */
[----:B------:R-:W-:-:S03]  /*2ba0*/  IADD3 R17, R16, c[0x0][0x328], RZ ;  /* 0x0000ca0010117a10 */ /* 0x000fc60007ffe0ff */
[----:B------:R2:W2:Y:S01]  /*2bb0*/  MUFU.TANH R167, R68 ;  /* 0x0000004400a77308 */ /* 0x0004a20000002400 */
[----:B------:R-:W-:Y:S01]  /*2bc0*/  IADD3 R16, R16, UR14, RZ ;  /* 0x0000000e10107c10 */ /* 0x000fe2000fffe0ff */
[----:B-1----:R-:W-:-:S04]  /*2bd0*/  IMAD.IADD R19, R17, 0x1, R9 ;  /* 0x0000000111137824 */ /* 0x002fc800078e0209 */
[----:B------:R-:W-:Y:S02]  /*2be0*/  IMAD.IADD R18, R16, 0x1, R9 ;  /* 0x0000000110127824 */ /* 0x000fe400078e0209 */
[----:B------:R1:W1:Y:S01]  /*2bf0*/  MUFU.TANH R165, R69 ;  /* 0x0000004500a57308 */ /* 0x0002620000002400 */
[----:B------:R-:W-:-:S07]  /*2c00*/  IMNMX R19, R19, R10, PT ;  /* 0x0000000a13137217 */ /* 0x000fce0003800200 */
[----:B------:R1:W1:Y:S08]  /*2c10*/  MUFU.TANH R143, R64 ;  /* 0x00000040008f7308 */ /* 0x0002700000002400 */
[----:B------:R1:W1:Y:S01]  /*2c20*/  MUFU.TANH R141, R65 ;  /* 0x00000041008d7308 */ /* 0x0002620000002400 */
[----:B------:R-:W-:Y:S05]  /*2c30*/  @P0 BRA `(.L_x_155) ;  /* 0x0000018000000947 */ /* 0x000fea0003800000 */
[----:B--234-:R-:W-:Y:S01]  /*2c40*/  IADD3 R9, R9, c[0x0][0x1d0], RZ ;  /* 0x0000740009097a10 */ /* 0x01cfe20007ffe0ff */
[----:B------:R-:W-:Y:S03]  /*2c50*/  BSSY B0, `(.L_x_156) ;  /* 0x0000011000007945 */ /* 0x000fe60003800000 */
[----:B------:R-:W-:-:S04]  /*2c60*/  IADD3 R11, R9, -c[0x0][0x168], RZ ;  /* 0x80005a00090b7a10 */ /* 0x000fc80007ffe0ff */
[----:B------:R-:W-:-:S13]  /*2c70*/  ISETP.GT.AND P0, PT, R11, -0x1, PT ;  /* 0xffffffff0b00780c */ /* 0x000fda0003f04270 */
[----:B------:R-:W-:Y:S05]  /*2c80*/  @P0 BRA `(.L_x_157) ;  /* 0x0000008000000947 */ /* 0x000fea0003800000 */
[----:B------:R-:W-:Y:S01]  /*2c90*/  ULDC UR4, c[0x0][0x32c] ;  /* 0x0000cb0000047ab9 */ /* 0x000fe20000000800 */
[----:B------:R-:W-:Y:S01]  /*2ca0*/  LOP3.LUT R11, RZ, R11, RZ, 0x33, !PT ;  /* 0x0000000bff0b7212 */ /* 0x000fe200078e33ff */
[----:B------:R-:W-:-:S06]  /*2cb0*/  UISETP.NE.AND UP0, UPT, UR6, UR4, UPT ;  /* 0x000000040600728c */ /* 0x000fcc000bf05270 */
[----:B------:R-:W-:-:S13]  /*2cc0*/  PLOP3.LUT P0, PT, PT, PT, UP0, 0x80, 0x0 ;  /* 0x000000000000781c */ /* 0x000fda0003f0f008 */
[----:B------:R-:W-:-:S05]  /*2cd0*/  @P0 IMAD.HI.U32 R9, R11, c[0x0][0x330], RZ ;  /* 0x0000cc000b090a27 */ /* 0x000fca00078e00ff */
[----:B------:R-:W-:-:S04]  /*2ce0*/  @P0 SHF.R.U32.HI R11, RZ, c[0x0][0x334], R9 ;  /* 0x0000cd00ff0b0a19 */ /* 0x000fc80000011609 */
[----:B------:R-:W-:Y:S01]  /*2cf0*/  LOP3.LUT R11, RZ, R11, RZ, 0x33, !PT ;  /* 0x0000000bff0b7212 */ /* 0x000fe200078e33ff */
[----:B------:R-:W-:Y:S05]  /*2d00*/  BRA `(.L_x_158) ;  /* 0x0000005000007947 */ /* 0x000fea0003800000 */
.L_x_157:
[----:B------:R-:W-:Y:S02]  /*2d10*/  ULDC UR4, c[0x0][0x32c] ;  /* 0x0000cb0000047ab9 */ /* 0x000fe40000000800 */
[----:B------:R-:W-:-:S06]  /*2d20*/  UISETP.NE.AND UP0, UPT, UR6, UR4, UPT ;  /* 0x000000040600728c */ /* 0x000fcc000bf05270 */
[----:B------:R-:W-:-:S13]  /*2d30*/  PLOP3.LUT P0, PT, PT, PT, UP0, 0x80, 0x0 ;  /* 0x000000000000781c */ /* 0x000fda0003f0f008 */
[----:B------:R-:W-:-:S05]  /*2d40*/  @P0 IMAD.HI.U32 R9, R11, c[0x0][0x330], RZ ;  /* 0x0000cc000b090a27 */ /* 0x000fca00078e00ff */
[----:B------:R-:W-:Y:S02]  /*2d50*/  @P0 SHF.R.U32.HI R11, RZ, c[0x0][0x334], R9 ;  /* 0x0000cd00ff0b0a19 */ /* 0x000fe40000011609 */
.L_x_158:
[----:B------:R-:W-:Y:S05]  /*2d60*/  BSYNC B0 ;  /* 0x0000000000007941 */ /* 0x000fea0003800000 */
.L_x_156:
[----:B------:R-:W-:-:S04]  /*2d70*/  IMAD R12, R11, c[0x0][0x32c], -R6 ;  /* 0x0000cb000b0c7a24 */ /* 0x000fc800078e0a06 */
[----:B------:R-:W-:-:S05]  /*2d80*/  IMAD.IADD R9, R12, 0x1, -R213 ;  /* 0x000000010c097824 */ /* 0x000fca00078e0ad5 */
[----:B------:R-:W-:Y:S02]  /*2d90*/  IADD3 R12, R9, c[0x0][0x32c], RZ ;  /* 0x0000cb00090c7a10 */ /* 0x000fe40007ffe0ff */
[----:B------:R-:W-:Y:S02]  /*2da0*/  IMNMX R18, R18, R9, !PT ;  /* 0x0000000912127217 */ /* 0x000fe40007800200 */
[----:B------:R-:W-:Y:S02]  /*2db0*/  IMNMX R19, R19, R12, PT ;  /* 0x0000000c13137217 */ /* 0x000fe40003800200 */
.L_x_155:
[----:B--234-:R-:W-:Y:S01]  /*2dc0*/  ISETP.LT.AND P0, PT, RZ, UR13, PT ;  /* 0x0000000dff007c0c */ /* 0x01cfe2000bf01270 */
[----:B------:R-:W2:Y:S01]  /*2dd0*/  SHFL.IDX PT, R28, R8, 0x1, 0x1c1f ;  /* 0x003c1f00081c7f89 */ /* 0x000ea200000e0000 */
[----:B------:R-:W-:Y:S02]  /*2de0*/  FMUL.FTZ R14, R34, c[0x0][0x320] ;  /* 0x0000c800220e7a20 */ /* 0x000fe40000410000 */
[C---:B------:R-:W-:Y:S01]  /*2df0*/  ISETP.GT.AND P4, PT, R18.reuse, 0x1, P0 ;  /* 0x000000011200780c */ /* 0x040fe20000784270 */
[----:B------:R-:W-:Y:S01]  /*2e00*/  FMUL.FTZ R12, R35, c[0x0][0x320] ;  /* 0x0000c800230c7a20 */ /* 0x000fe20000410000 */
[----:B------:R-:W-:Y:S01]  /*2e10*/  ISETP.GT.AND P5, PT, R18, RZ, P0 ;  /* 0x000000ff1200720c */ /* 0x000fe200007a4270 */
[----:B------:R-:W-:Y:S01]  /*2e20*/  FMUL.FTZ R26, R39, c[0x0][0x320] ;  /* 0x0000c800271a7a20 */ /* 0x000fe20000410000 */
[----:B------:R-:W-:Y:S01]  /*2e30*/  ISETP.LT.OR P4, PT, R19, 0x2, P4 ;  /* 0x000000021300780c */ /* 0x000fe20002781670 */
[----:B------:R-:W-:Y:S01]  /*2e40*/  FMUL.FTZ R27, R43, c[0x0][0x320] ;  /* 0x0000c8002b1b7a20 */ /* 0x000fe20000410000 */
[----:B------:R-:W-:Y:S01]  /*2e50*/  ISETP.LT.OR P5, PT, R19, 0x1, P5 ;  /* 0x000000011300780c */ /* 0x000fe20002fa1670 */
[----:B------:R-:W-:Y:S01]  /*2e60*/  FMUL.FTZ R59, R59, c[0x0][0x320] ;  /* 0x0000c8003b3b7a20 */ /* 0x000fe20000410000 */
[----:B------:R-:W-:Y:S01]  /*2e70*/  FSEL R21, R21, -INF , !P4 ;  /* 0xff80000015157808 */ /* 0x000fe20006000000 */
[----:B------:R-:W-:Y:S01]  /*2e80*/  FMUL.FTZ R58, R58, c[0x0][0x320] ;  /* 0x0000c8003a3a7a20 */ /* 0x000fe20000410000 */
[----:B------:R-:W-:Y:S01]  /*2e90*/  ISETP.GT.AND P4, PT, R18, 0x10, P0 ;  /* 0x000000101200780c */ /* 0x000fe20000784270 */
[----:B------:R-:W-:Y:S01]  /*2ea0*/  FMUL.FTZ R74, R74, c[0x0][0x320] ;  /* 0x0000c8004a4a7a20 */ /* 0x000fe20000410000 */
[----:B------:R-:W-:Y:S01]  /*2eb0*/  FSEL R15, R0, -INF , !P5 ;  /* 0xff800000000f7808 */ /* 0x000fe20006800000 */
[----:B------:R-:W-:Y:S01]  /*2ec0*/  FMUL.FTZ R75, R75, c[0x0][0x320] ;  /* 0x0000c8004b4b7a20 */ /* 0x000fe20000410000 */
[----:B------:R-:W-:Y:S01]  /*2ed0*/  ISETP.LT.OR P4, PT, R19, 0x11, P4 ;  /* 0x000000111300780c */ /* 0x000fe20002781670 */
[----:B------:R-:W-:Y:S01]  /*2ee0*/  FMUL.FTZ R70, R70, c[0x0][0x320] ;  /* 0x0000c80046467a20 */ /* 0x000fe20000410000 */
[C---:B------:R-:W-:Y:S01]  /*2ef0*/  ISETP.GT.AND P6, PT, R18.reuse, 0x8, P0 ;  /* 0x000000081200780c */ /* 0x040fe200007c4270 */
[----:B------:R-:W-:Y:S01]  /*2f00*/  FMUL.FTZ R71, R71, c[0x0][0x320] ;  /* 0x0000c80047477a20 */ /* 0x000fe20000410000 */
[----:B------:R-:W-:Y:S01]  /*2f10*/  ISETP.GT.AND P5, PT, R18, 0x9, P0 ;  /* 0x000000091200780c */ /* 0x000fe200007a4270 */
[----:B------:R-:W-:Y:S01]  /*2f20*/  FMUL.FTZ R30, R30, c[0x0][0x320] ;  /* 0x0000c8001e1e7a20 */ /* 0x000fe20000410000 */
[----:B------:R-:W-:Y:S01]  /*2f30*/  FSEL R11, R24, -INF , !P4 ;  /* 0xff800000180b7808 */ /* 0x000fe20006000000 */
[----:B------:R-:W-:Y:S01]  /*2f40*/  FMUL.FTZ R31, R31, c[0x0][0x320] ;  /* 0x0000c8001f1f7a20 */ /* 0x000fe20000410000 */
[----:B------:R-:W-:Y:S01]  /*2f50*/  ISETP.GT.AND P4, PT, R18, 0x19, P0 ;  /* 0x000000191200780c */ /* 0x000fe20000784270 */
[----:B------:R-:W-:Y:S01]  /*2f60*/  FMUL.FTZ R66, R66, c[0x0][0x320] ;  /* 0x0000c80042427a20 */ /* 0x000fe20000410000 */
[----:B------:R-:W-:Y:S01]  /*2f70*/  ISETP.LT.OR P6, PT, R19, 0x9, P6 ;  /* 0x000000091300780c */ /* 0x000fe200037c1670 */
[----:B------:R-:W-:Y:S01]  /*2f80*/  FMUL.FTZ R67, R67, c[0x0][0x320] ;  /* 0x0000c80043437a20 */ /* 0x000fe20000410000 */
[C---:B------:R-:W-:Y:S01]  /*2f90*/  ISETP.LT.OR P5, PT, R19.reuse, 0xa, P5 ;  /* 0x0000000a1300780c */ /* 0x040fe20002fa1670 */
[----:B------:R3:W4:Y:S01]  /*2fa0*/  MUFU.TANH R162, R59 ;  /* 0x0000003b00a27308 */ /* 0x0007220000002400 */
[----:B------:R-:W-:Y:S01]  /*2fb0*/  ISETP.LT.OR P4, PT, R19, 0x1a, P4 ;  /* 0x0000001a1300780c */ /* 0x000fe20002781670 */
[----:B--2---:R-:W-:Y:S01]  /*2fc0*/  IMAD.IADD R17, R17, 0x1, R28 ;  /* 0x0000000111117824 */ /* 0x004fe200078e021c */
[----:B------:R-:W-:Y:S01]  /*2fd0*/  FSEL R13, R22, -INF , !P6 ;  /* 0xff800000160d7808 */ /* 0x000fe20007000000 */
[----:B------:R-:W-:Y:S01]  /*2fe0*/  FMUL.FTZ R22, R38, c[0x0][0x320] ;  /* 0x0000c80026167a20 */ /* 0x000fe20000410000 */
[----:B------:R-:W-:-:S02]  /*2ff0*/  FSEL R23, R23, -INF , !P5 ;  /* 0xff80000017177808 */ /* 0x000fc40006800000 */
[C---:B------:R-:W-:Y:S01]  /*3000*/  ISETP.GT.AND P6, PT, R18.reuse, 0x11, P0 ;  /* 0x000000111200780c */ /* 0x040fe200007c4270 */
[----:B------:R3:W2:Y:S01]  /*3010*/  MUFU.TANH R172, R58 ;  /* 0x0000003a00ac7308 */ /* 0x0006a20000002400 */
[C---:B------:R-:W-:Y:S02]  /*3020*/  ISETP.GT.AND P5, PT, R18.reuse, 0x18, P0 ;  /* 0x000000181200780c */ /* 0x040fe400007a4270 */
[----:B------:R-:W-:Y:S02]  /*3030*/  FSEL R5, R5, -INF , !P4 ;  /* 0xff80000005057808 */ /* 0x000fe40006000000 */
[----:B------:R-:W-:Y:S02]  /*3040*/  ISETP.GT.AND P4, PT, R18, 0x28, P0 ;  /* 0x000000281200780c */ /* 0x000fe40000784270 */
[C---:B------:R-:W-:Y:S01]  /*3050*/  ISETP.LT.OR P6, PT, R19.reuse, 0x12, P6 ;  /* 0x000000121300780c */ /* 0x040fe200037c1670 */
[----:B------:R-:W1:Y:S01]  /*3060*/  MUFU.TANH R14, R14 ;  /* 0x0000000e000e7308 */ /* 0x000e620000002400 */
[----:B------:R-:W-:-:S02]  /*3070*/  ISETP.LT.OR P5, PT, R19, 0x19, P5 ;  /* 0x000000191300780c */ /* 0x000fc40002fa1670 */
[----:B------:R-:W-:Y:S02]  /*3080*/  ISETP.LT.OR P4, PT, R19, 0x29, P4 ;  /* 0x000000291300780c */ /* 0x000fe40002781670 */
[----:B------:R-:W-:Y:S02]  /*3090*/  FSEL R9, R25, -INF , !P6 ;  /* 0xff80000019097808 */ /* 0x000fe40007000000 */
[----:B------:R-:W-:Y:S01]  /*30a0*/  FSEL R7, R7, -INF , !P5 ;  /* 0xff80000007077808 */ /* 0x000fe20006800000 */
[----:B------:R-:W1:Y:S01]  /*30b0*/  MUFU.TANH R12, R12 ;  /* 0x0000000c000c7308 */ /* 0x000e620000002400 */
[C---:B------:R-:W-:Y:S02]  /*30c0*/  ISETP.GT.AND P6, PT, R18.reuse, 0x20, P0 ;  /* 0x000000201200780c */ /* 0x040fe400007c4270 */
[----:B------:R-:W-:Y:S02]  /*30d0*/  ISETP.GT.AND P5, PT, R18, 0x21, P0 ;  /* 0x000000211200780c */ /* 0x000fe400007a4270 */
[----:B------:R-:W-:-:S02]  /*30e0*/  FSEL R161, R161, -INF , !P4 ;  /* 0xff800000a1a17808 */ /* 0x000fc40006000000 */
[----:B------:R-:W-:Y:S01]  /*30f0*/  ISETP.GT.AND P4, PT, R18, 0x31, P0 ;  /* 0x000000311200780c */ /* 0x000fe20000784270 */
[----:B------:R3:W1:Y:S01]  /*3100*/  MUFU.TANH R170, R74 ;  /* 0x0000004a00aa7308 */ /* 0x0006620000002400 */
[C---:B------:R-:W-:Y:S02]  /*3110*/  ISETP.LT.OR P6, PT, R19.reuse, 0x21, P6 ;  /* 0x000000211300780c */ /* 0x040fe400037c1670 */
[C---:B------:R-:W-:Y:S02]  /*3120*/  ISETP.LT.OR P5, PT, R19.reuse, 0x22, P5 ;  /* 0x000000221300780c */ /* 0x040fe40002fa1670 */
[----:B------:R-:W-:Y:S02]  /*3130*/  ISETP.LT.OR P4, PT, R19, 0x32, P4 ;  /* 0x000000321300780c */ /* 0x000fe40002781670 */
[----:B------:R-:W-:Y:S01]  /*3140*/  FSEL R155, R155, -INF , !P6 ;  /* 0xff8000009b9b7808 */ /* 0x000fe20007000000 */
[----:B------:R3:W1:Y:S01]  /*3150*/  MUFU.TANH R164, R75 ;  /* 0x0000004b00a47308 */ /* 0x0006620000002400 */
[----:B------:R-:W-:-:S02]  /*3160*/  FSEL R163, R163, -INF , !P5 ;  /* 0xff800000a3a37808 */ /* 0x000fc40006800000 */
[C---:B------:R-:W-:Y:S02]  /*3170*/  ISETP.GT.AND P6, PT, R18.reuse, 0x29, P0 ;  /* 0x000000291200780c */ /* 0x040fe400007c4270 */
[----:B------:R-:W-:Y:S02]  /*3180*/  ISETP.GT.AND P5, PT, R18, 0x30, P0 ;  /* 0x000000301200780c */ /* 0x000fe400007a4270 */
[----:B-1----:R-:W-:Y:S01]  /*3190*/  FSEL R165, R165, -INF , !P4 ;  /* 0xff800000a5a57808 */ /* 0x002fe20006000000 */
[----:B------:R-:W1:Y:S01]  /*31a0*/  MUFU.TANH R26, R26 ;  /* 0x0000001a001a7308 */ /* 0x000e620000002400 */
[----:B------:R-:W-:Y:S02]  /*31b0*/  PLOP3.LUT P4, PT, PT, PT, UP1, 0x40, 0x0 ;  /* 0x000000000000781c */ /* 0x000fe40003f8e818 */
[C---:B------:R-:W-:Y:S02]  /*31c0*/  ISETP.LT.OR P6, PT, R19.reuse, 0x2a, P6 ;  /* 0x0000002a1300780c */ /* 0x040fe400037c1670 */
[----:B------:R-:W-:-:S02]  /*31d0*/  ISETP.LT.OR P5, PT, R19, 0x31, P5 ;  /* 0x000000311300780c */ /* 0x000fc40002fa1670 */
[----:B------:R-:W-:Y:S01]  /*31e0*/  FSEL R157, R157, -INF , !P6 ;  /* 0xff8000009d9d7808 */ /* 0x000fe20007000000 */
[----:B------:R-:W1:Y:S01]  /*31f0*/  MUFU.TANH R27, R27 ;  /* 0x0000001b001b7308 */ /* 0x000e620000002400 */
[----:B------:R-:W-:Y:S02]  /*3200*/  FSEL R167, R167, -INF , !P5 ;  /* 0xff800000a7a77808 */ /* 0x000fe40006800000 */
[C---:B------:R-:W-:Y:S02]  /*3210*/  ISETP.GT.AND P6, PT, R18.reuse, 0x38, P0 ;  /* 0x000000381200780c */ /* 0x040fe400007c4270 */
[----:B------:R-:W-:Y:S02]  /*3220*/  ISETP.GT.AND P5, PT, R18, 0x39, P0 ;  /* 0x000000391200780c */ /* 0x000fe400007a4270 */
[C---:B------:R-:W-:Y:S01]  /*3230*/  ISETP.LT.OR P6, PT, R19.reuse, 0x39, P6 ;  /* 0x000000391300780c */ /* 0x040fe200037c1670 */
[----:B------:R3:W1:Y:S01]  /*3240*/  MUFU.TANH R166, R70 ;  /* 0x0000004600a67308 */ /* 0x0006620000002400 */
[----:B------:R-:W-:Y:S01]  /*3250*/  ISETP.LT.OR P5, PT, R19, 0x3a, P5 ;  /* 0x0000003a1300780c */ /* 0x000fe20002fa1670 */
[----:B------:R-:W-:Y:S01]  /*3260*/  IMAD.IADD R19, R16, 0x1, R28 ;  /* 0x0000000110137824 */ /* 0x000fe200078e021c */
[----:B------:R-:W-:-:S02]  /*3270*/  IMNMX R17, R17, R10, PT ;  /* 0x0000000a11117217 */ /* 0x000fc40003800200 */
[----:B------:R-:W-:Y:S02]  /*3280*/  FSEL R143, R143, -INF , !P6 ;  /* 0xff8000008f8f7808 */ /* 0x000fe40007000000 */
[----:B------:R-:W-:Y:S01]  /*3290*/  FSEL R141, R141, -INF , !P5 ;  /* 0xff8000008d8d7808 */ /* 0x000fe20006800000 */
[----:B------:R3:W1:Y:S08]  /*32a0*/  MUFU.TANH R142, R71 ;  /* 0x00000047008e7308 */ /* 0x0006700000002400 */
[----:B------:R3:W1:Y:S08]  /*32b0*/  MUFU.TANH R0, R30 ;  /* 0x0000001e00007308 */ /* 0x0006700000002400 */
[----:B------:R3:W1:Y:S08]  /*32c0*/  MUFU.TANH R8, R31 ;  /* 0x0000001f00087308 */ /* 0x0006700000002400 */
[----:B------:R3:W1:Y:S08]  /*32d0*/  MUFU.TANH R140, R66 ;  /* 0x00000042008c7308 */ /* 0x0006700000002400 */
[----:B------:R3:W1:Y:S08]  /*32e0*/  MUFU.TANH R160, R67 ;  /* 0x0000004300a07308 */ /* 0x0006700000002400 */
[----:B------:R-:W1:Y:S01]  /*32f0*/  MUFU.TANH R22, R22 ;  /* 0x0000001600167308 */ /* 0x000e620000002400 */
[----:B------:R-:W-:Y:S05]  /*3300*/  @P4 BRA `(.L_x_159) ;  /* 0x0000018000004947 */ /* 0x000fea0003800000 */
[----:B--2-4-:R-:W-:Y:S01]  /*3310*/  IADD3 R25, R28, c[0x0][0x1d0], RZ ;  /* 0x000074001c197a10 */ /* 0x014fe20007ffe0ff */
        /* <DEDUP_REMOVED lines=12> */
.L_x_161:
[----:B------:R-:W-:Y:S02]  /*33e0*/  ULDC UR4, c[0x0][0x32c] ;  /* 0x0000cb0000047ab9 */ /* 0x000fe40000000800 */
[----:B------:R-:W-:-:S06]  /*33f0*/  UISETP.NE.AND UP0, UPT, UR6, UR4, UPT ;  /* 0x000000040600728c */ /* 0x000fcc000bf05270 */
[----:B------:R-:W-:-:S13]  /*3400*/  PLOP3.LUT P4, PT, PT, PT, UP0, 0x80, 0x0 ;  /* 0x000000000000781c */ /* 0x000fda0003f8f008 */
[----:B------:R-:W-:-:S05]  /*3410*/  @P4 IMAD.HI.U32 R10, R25, c[0x0][0x330], RZ ;  /* 0x0000cc00190a4a27 */ /* 0x000fca00078e00ff */
[----:B------:R-:W-:Y:S02]  /*3420*/  @P4 SHF.R.U32.HI R25, RZ, c[0x0][0x334], R10 ;  /* 0x0000cd00ff194a19 */ /* 0x000fe4000001160a */
.L_x_162:
[----:B------:R-:W-:Y:S05]  /*3430*/  BSYNC B0 ;  /* 0x0000000000007941 */ /* 0x000fea0003800000 */
.L_x_160:
[----:B------:R-:W-:-:S04]  /*3440*/  IMAD R10, R25, c[0x0][0x32c], -R6 ;  /* 0x0000cb00190a7a24 */ /* 0x000fc800078e0a06 */
[----:B------:R-:W-:-:S05]  /*3450*/  IMAD.IADD R10, R10, 0x1, -R213 ;  /* 0x000000010a0a7824 */ /* 0x000fca00078e0ad5 */
[----:B------:R-:W-:Y:S02]  /*3460*/  IADD3 R6, R10, c[0x0][0x32c], RZ ;  /* 0x0000cb000a067a10 */ /* 0x000fe40007ffe0ff */
[----:B------:R-:W-:Y:S02]  /*3470*/  IMNMX R19, R19, R10, !PT ;  /* 0x0000000a13137217 */ /* 0x000fe40007800200 */
[----:B------:R-:W-:Y:S02]  /*3480*/  IMNMX R17, R17, R6, PT ;  /* 0x0000000611117217 */ /* 0x000fe40003800200 */
.L_x_159:
[C---:B--2-4-:R-:W-:Y:S01]  /*3490*/  ISETP.GT.AND P5, PT, R19.reuse, 0x9, P0 ;  /* 0x000000091300780c */ /* 0x054fe200007a4270 */
[----:B------:R-:W-:Y:S01]  /*34a0*/  IMAD.SHL.U32 R203, R4, 0x2, RZ ;  /* 0x0000000204cb7824 */ /* 0x000fe200078e00ff */
[----:B------:R-:W-:Y:S01]  /*34b0*/  ISETP.GT.AND P6, PT, R19, 0x1, P0 ;  /* 0x000000011300780c */ /* 0x000fe200007c4270 */
[----:B------:R-:W-:Y:S01]  /*34c0*/  ULDC.64 UR4, c[0x0][0x2c8] ;  /* 0x0000b20000047ab9 */ /* 0x000fe20000000a00 */
[----:B------:R-:W-:Y:S01]  /*34d0*/  ISETP.LT.OR P5, PT, R17, 0xa, P5 ;  /* 0x0000000a1100780c */ /* 0x000fe20002fa1670 */
[--C-:B------:R-:W-:Y:S01]  /*34e0*/  IMAD R197, R3, 0x2, R203.reuse ;  /* 0x0000000203c57824 */ /* 0x100fe200078e02cb */
[----:B------:R-:W-:Y:S01]  /*34f0*/  FMNMX.FTZ R10, R15, R21, !PT ;  /* 0x000000150f0a7209 */ /* 0x000fe20007810000 */
[----:B------:R-:W-:Y:S01]  /*3500*/  LDSM.16.MT88.4 R40, [R203+0x2100] ;  /* 0x00210000cb28783b */ /* 0x000fe20000004200 */
[----:B-1----:R-:W-:Y:S01]  /*3510*/  FSEL R6, R26, -INF , !P5 ;  /* 0xff8000001a067808 */ /* 0x002fe20006800000 */
[----:B------:R-:W-:Y:S01]  /*3520*/  IMAD R198, R2, 0x2, R203 ;  /* 0x0000000202c67824 */ /* 0x000fe200078e02cb */
[C---:B------:R-:W-:Y:S01]  /*3530*/  ISETP.GT.AND P5, PT, R19.reuse, RZ, P0 ;  /* 0x000000ff1300720c */ /* 0x040fe200007a4270 */
[----:B---3--:R-:W-:Y:S01]  /*3540*/  LDSM.16.MT88.4 R56, [R197+0x2100] ;  /* 0x00210000c538783b */ /* 0x008fe20000004200 */
[----:B------:R-:W-:Y:S01]  /*3550*/  ISETP.GT.AND P4, PT, R19, 0x8, P0 ;  /* 0x000000081300780c */ /* 0x000fe20000784270 */
[----:B------:R-:W-:Y:S01]  /*3560*/  IMAD R196, R3, 0x2, R198 ;  /* 0x0000000203c47824 */ /* 0x000fe200078e02c6 */
[C---:B------:R-:W-:Y:S01]  /*3570*/  ISETP.LT.OR P6, PT, R17.reuse, 0x2, P6 ;  /* 0x000000021100780c */ /* 0x040fe200037c1670 */
[----:B------:R-:W-:Y:S01]  /*3580*/  LDSM.16.MT88.4 R124, [R203+0x100] ;  /* 0x00010000cb7c783b */ /* 0x000fe20000004200 */
[----:B------:R-:W-:Y:S01]  /*3590*/  ISETP.LT.OR P5, PT, R17, 0x1, P5 ;  /* 0x000000011100780c */ /* 0x000fe20002fa1670 */
[----:B------:R-:W-:Y:S01]  /*35a0*/  UIMAD.WIDE.U32 UR18, UR15, UR4, URZ ;  /* 0x000000040f1272a5 */ /* 0x000fe2000f8e003f */
[----:B------:R-:W-:Y:S01]  /*35b0*/  FMNMX.FTZ R10, R13, R10, !PT ;  /* 0x0000000a0d0a7209 */ /* 0x000fe20007810000 */
[----:B------:R-:W-:Y:S01]  /*35c0*/  LDSM.16.MT88.4 R116, [R198+0x100] ;  /* 0x00010000c674783b */ /* 0x000fe20000004200 */
[----:B------:R-:W-:Y:S01]  /*35d0*/  ISETP.LT.OR P4, PT, R17, 0x9, P4 ;  /* 0x000000091100780c */ /* 0x000fe20002781670 */
[----:B------:R-:W-:Y:S01]  /*35e0*/  @UP2 USHF.R.U32.HI UR15, URZ, UR5, UR19 ;  /* 0x000000053f0f2299 */ /* 0x000fe20008011613 */
[----:B------:R-:W-:Y:S01]  /*35f0*/  FSEL R18, R27, -INF , !P6 ;  /* 0xff8000001b127808 */ /* 0x000fe20007000000 */
[----:B------:R-:W-:Y:S01]  /*3600*/  LDSM.16.MT88.4 R108, [R197+0x100] ;  /* 0x00010000c56c783b */ /* 0x000fe20000004200 */
[----:B------:R-:W-:Y:S01]  /*3610*/  FSEL R20, R20, -INF , !P5 ;  /* 0xff80000014147808 */ /* 0x000fe20006800000 */
[----:B------:R-:W-:Y:S01]  /*3620*/  UIADD3 UR4, UR7, UR15, URZ ;  /* 0x0000000f07047290 */ /* 0x000fe2000fffe03f */
[----:B------:R-:W-:Y:S01]  /*3630*/  ISETP.GT.AND P6, PT, R19, 0x10, P0 ;  /* 0x000000101300780c */ /* 0x000fe200007c4270 */
[----:B------:R-:W-:Y:S01]  /*3640*/  LDSM.16.MT88.4 R100, [R196+0x100] ;  /* 0x00010000c464783b */ /* 0x000fe20000004200 */
[----:B------:R-:W-:Y:S01]  /*3650*/  FMNMX.FTZ R10, R23, R10, !PT ;  /* 0x0000000a170a7209 */ /* 0x000fe20007810000 */
[----:B------:R-:W-:Y:S01]  /*3660*/  ULDC UR7, c[0x0][0x328] ;  /* 0x0000ca0000077ab9 */ /* 0x000fe20000000800 */
[----:B------:R-:W-:Y:S01]  /*3670*/  FSEL R16, R22, -INF , !P4 ;  /* 0xff80000016107808 */ /* 0x000fe20006000000 */
[----:B------:R-:W-:Y:S01]  /*3680*/  LDSM.16.MT88.4 R48, [R198+0x2100] ;  /* 0x00210000c630783b */ /* 0x000fe20000004200 */
[----:B------:R-:W-:Y:S01]  /*3690*/  FMNMX.FTZ R25, R20, R18, !PT ;  /* 0x0000001214197209 */ /* 0x000fe20007810000 */
[----:B------:R-:W-:Y:S01]  /*36a0*/  UIADD3 UR13, UR13, -0x2, URZ ;  /* 0xfffffffe0d0d7890 */ /* 0x000fe2000fffe03f */
[----:B------:R-:W-:Y:S01]  /*36b0*/  FMNMX.FTZ R10, R11, R10, !PT ;  /* 0x0000000a0b0a7209 */ /* 0x000fe20007810000 */
[----:B------:R-:W-:Y:S01]  /*36c0*/  LDSM.16.MT88.4 R64, [R196+0x2100] ;  /* 0x00210000c440783b */ /* 0x000fe20000004200 */
[----:B------:R-:W-:Y:S01]  /*36d0*/  ISETP.LT.OR P6, PT, R17, 0x11, P6 ;  /* 0x000000111100780c */ /* 0x000fe200037c1670 */
[----:B------:R-:W-:Y:S01]  /*36e0*/  UIADD3 UR7, UR4, UR7, URZ ;  /* 0x0000000704077290 */ /* 0x000fe2000fffe03f */
[----:B------:R-:W-:Y:S01]  /*36f0*/  ISETP.GT.AND P4, PT, R19, 0x11, P0 ;  /* 0x000000111300780c */ /* 0x000fe20000784270 */
[----:B------:R-:W-:Y:S01]  /*3700*/  LDSM.16.MT88.4 R72, [R203+0x4100] ;  /* 0x00410000cb48783b */ /* 0x000fe20000004200 */
[----:B------:R-:W-:-:S02]  /*3710*/  FMNMX.FTZ R25, R16, R25, !PT ;  /* 0x0000001910197209 */ /* 0x000fc40007810000 */
[----:B------:R-:W-:Y:S01]  /*3720*/  FMNMX.FTZ R10, R9, R10, !PT ;  /* 0x0000000a090a7209 */ /* 0x000fe20007810000 */
[----:B------:R-:W-:Y:S01]  /*3730*/  LDSM.16.MT88.4 R80, [R198+0x4100] ;  /* 0x00410000c650783b */ /* 0x000fe20000004200 */
[----:B------:R-:W-:Y:S02]  /*3740*/  FSEL R14, R14, -INF , !P6 ;  /* 0xff8000000e0e7808 */ /* 0x000fe40007000000 */
[----:B------:R-:W-:Y:S01]  /*3750*/  ISETP.LT.OR P4, PT, R17, 0x12, P4 ;  /* 0x000000121100780c */ /* 0x000fe20002781670 */
[----:B------:R-:W-:Y:S01]  /*3760*/  LDSM.16.MT88.4 R88, [R197+0x4100] ;  /* 0x00410000c558783b */ /* 0x000fe20000004200 */
[----:B------:R-:W-:Y:S02]  /*3770*/  ISETP.GT.AND P6, PT, R19, 0x18, P0 ;  /* 0x000000181300780c */ /* 0x000fe400007c4270 */
[----:B------:R-:W-:Y:S01]  /*3780*/  FMNMX.FTZ R25, R6, R25, !PT ;  /* 0x0000001906197209 */ /* 0x000fe20007810000 */
[----:B------:R-:W-:Y:S01]  /*3790*/  LDSM.16.MT88.4 R136, [R198+0x900] ;  /* 0x00090000c688783b */ /* 0x000fe20000004200 */
[----:B------:R-:W-:-:S02]  /*37a0*/  FMNMX.FTZ R10, R7, R10, !PT ;  /* 0x0000000a070a7209 */ /* 0x000fc40007810000 */
[----:B------:R-:W-:Y:S01]  /*37b0*/  FSEL R12, R12, -INF , !P4 ;  /* 0xff8000000c0c7808 */ /* 0x000fe20006000000 */
[----:B------:R-:W-:Y:S01]  /*37c0*/  LDSM.16.MT88.4 R32, [R197+0x900] ;  /* 0x00090000c520783b */ /* 0x000fe20000004200 */
[----:B------:R-:W-:Y:S02]  /*37d0*/  ISETP.GT.AND P5, PT, R19, 0x19, P0 ;  /* 0x000000191300780c */ /* 0x000fe400007a4270 */
[----:B------:R-:W-:Y:S01]  /*37e0*/  ISETP.LT.OR P6, PT, R17, 0x19, P6 ;  /* 0x000000191100780c */ /* 0x000fe200037c1670 */
[----:B------:R-:W-:Y:S01]  /*37f0*/  LDSM.16.MT88.4 R28, [R196+0x900] ;  /* 0x00090000c41c783b */ /* 0x000fe20000004200 */
[----:B------:R-:W-:Y:S02]  /*3800*/  FMNMX.FTZ R25, R14, R25, !PT ;  /* 0x000000190e197209 */ /* 0x000fe40007810000 */
[----:B------:R-:W-:Y:S02]  /*3810*/  FMNMX.FTZ R22, R5, R10, !PT ;  /* 0x0000000a05167209 */ /* 0x000fe40007810000 */
[----:B------:R-:W-:-:S02]  /*3820*/  ISETP.GT.AND P4, PT, R19, 0x20, P0 ;  /* 0x000000201300780c */ /* 0x000fc40000784270 */
[----:B------:R-:W-:Y:S02]  /*3830*/  ISETP.LT.OR P5, PT, R17, 0x1a, P5 ;  /* 0x0000001a1100780c */ /* 0x000fe40002fa1670 */
[----:B------:R-:W-:Y:S02]  /*3840*/  FSEL R10, R0, -INF , !P6 ;  /* 0xff800000000a7808 */ /* 0x000fe40007000000 */
[----:B------:R-:W-:Y:S02]  /*3850*/  FMNMX.FTZ R25, R12, R25, !PT ;  /* 0x000000190c197209 */ /* 0x000fe40007810000 */
[----:B------:R-:W-:Y:S02]  /*3860*/  ISETP.GT.AND P6, PT, R19, 0x21, P0 ;  /* 0x000000211300780c */ /* 0x000fe400007c4270 */
[----:B------:R-:W-:Y:S02]  /*3870*/  FSEL R8, R8, -INF , !P5 ;  /* 0xff80000008087808 */ /* 0x000fe40006800000 */
[----:B------:R-:W-:-:S02]  /*3880*/  ISETP.LT.OR P4, PT, R17, 0x21, P4 ;  /* 0x000000211100780c */ /* 0x000fc40002781670 */
[----:B------:R-:W-:Y:S02]  /*3890*/  FMNMX.FTZ R25, R10, R25, !PT ;  /* 0x000000190a197209 */ /* 0x000fe40007810000 */
[----:B------:R-:W-:Y:S02]  /*38a0*/  FMNMX.FTZ R22, R155, R22, !PT ;  /* 0x000000169b167209 */ /* 0x000fe40007810000 */
[----:B------:R-:W-:Y:S02]  /*38b0*/  ISETP.GT.AND P5, PT, R19, 0x28, P0 ;  /* 0x000000281300780c */ /* 0x000fe400007a4270 */
[----:B------:R-:W-:Y:S02]  /*38c0*/  ISETP.LT.OR P6, PT, R17, 0x22, P6 ;  /* 0x000000221100780c */ /* 0x000fe400037c1670 */
[----:B------:R-:W-:Y:S02]  /*38d0*/  FSEL R172, R172, -INF , !P4 ;  /* 0xff800000acac7808 */ /* 0x000fe40006000000 */
[----:B------:R-:W-:-:S02]  /*38e0*/  FMNMX.FTZ R25, R8, R25, !PT ;  /* 0x0000001908197209 */ /* 0x000fc40007810000 */
[----:B------:R-:W-:Y:S02]  /*38f0*/  FMNMX.FTZ R0, R163, R22, !PT ;  /* 0x00000016a3007209 */ /* 0x000fe40007810000 */
[----:B------:R-:W-:Y:S02]  /*3900*/  ISETP.GT.AND P4, PT, R19, 0x29, P0 ;  /* 0x000000291300780c */ /* 0x000fe40000784270 */
[----:B------:R-:W-:Y:S02]  /*3910*/  FSEL R162, R162, -INF , !P6 ;  /* 0xff800000a2a27808 */ /* 0x000fe40007000000 */
[----:B------:R-:W-:Y:S02]  /*3920*/  ISETP.LT.OR P5, PT, R17, 0x29, P5 ;  /* 0x000000291100780c */ /* 0x000fe40002fa1670 */
[----:B------:R-:W-:Y:S02]  /*3930*/  FMNMX.FTZ R27, R172, R25, !PT ;  /* 0x00000019ac1b7209 */ /* 0x000fe40007810000 */
[----:B------:R-:W-:-:S02]  /*3940*/  FMNMX.FTZ R0, R161, R0, !PT ;  /* 0x00000000a1007209 */ /* 0x000fc40007810000 */
[----:B------:R-:W-:Y:S02]  /*3950*/  ISETP.GT.AND P6, PT, R19, 0x30, P0 ;  /* 0x000000301300780c */ /* 0x000fe400007c4270 */
[----:B------:R-:W-:Y:S02]  /*3960*/  ISETP.LT.OR P4, PT, R17, 0x2a, P4 ;  /* 0x0000002a1100780c */ /* 0x000fe40002781670 */
[----:B------:R-:W-:Y:S02]  /*3970*/  FSEL R170, R170, -INF , !P5 ;  /* 0xff800000aaaa7808 */ /* 0x000fe40006800000 */
[----:B------:R-:W-:Y:S02]  /*3980*/  FMNMX.FTZ R27, R162, R27, !PT ;  /* 0x0000001ba21b7209 */ /* 0x000fe40007810000 */
[----:B------:R-:W-:Y:S02]  /*3990*/  FMNMX.FTZ R0, R157, R0, !PT ;  /* 0x000000009d007209 */ /* 0x000fe40007810000 */
[----:B------:R-:W-:-:S02]  /*39a0*/  ISETP.GT.AND P5, PT, R19, 0x31, P0 ;  /* 0x000000311300780c */ /* 0x000fc400007a4270 */
[----:B------:R-:W-:Y:S02]  /*39b0*/  ISETP.LT.OR P6, PT, R17, 0x31, P6 ;  /* 0x000000311100780c */ /* 0x000fe400037c1670 */
[----:B------:R-:W-:Y:S02]  /*39c0*/  FSEL R164, R164, -INF , !P4 ;  /* 0xff800000a4a47808 */ /* 0x000fe40006000000 */
[----:B------:R-:W-:Y:S02]  /*39d0*/  FMNMX.FTZ R27, R170, R27, !PT ;  /* 0x0000001baa1b7209 */ /* 0x000fe40007810000 */
[----:B------:R-:W-:Y:S02]  /*39e0*/  FMNMX.FTZ R0, R167, R0, !PT ;  /* 0x00000000a7007209 */ /* 0x000fe40007810000 */
[----:B------:R-:W-:Y:S02]  /*39f0*/  ISETP.GT.AND P4, PT, R19, 0x38, P0 ;  /* 0x000000381300780c */ /* 0x000fe40000784270 */
[----:B------:R-:W-:-:S02]  /*3a00*/  ISETP.LT.OR P5, PT, R17, 0x32, P5 ;  /* 0x000000321100780c */ /* 0x000fc40002fa1670 */
[----:B------:R-:W-:Y:S02]  /*3a10*/  FSEL R166, R166, -INF , !P6 ;  /* 0xff800000a6a67808 */ /* 0x000fe40007000000 */
[----:B------:R-:W-:Y:S02]  /*3a20*/  FMNMX.FTZ R27, R164, R27, !PT ;  /* 0x0000001ba41b7209 */ /* 0x000fe40007810000 */
[----:B------:R-:W-:Y:S02]  /*3a30*/  FMNMX.FTZ R0, R165, R0, !PT ;  /* 0x00000000a5007209 */ /* 0x000fe40007810000 */
[----:B------:R-:W-:Y:S02]  /*3a40*/  ISETP.GT.AND P0, PT, R19, 0x39, P0 ;  /* 0x000000391300780c */ /* 0x000fe40000704270 */
[----:B------:R-:W-:Y:S02]  /*3a50*/  ISETP.LT.OR P4, PT, R17, 0x39, P4 ;  /* 0x000000391100780c */ /* 0x000fe40002781670 */
[----:B------:R-:W-:-:S02]  /*3a60*/  FSEL R142, R142, -INF , !P5 ;  /* 0xff8000008e8e7808 */ /* 0x000fc40006800000 */
[----:B------:R-:W-:Y:S02]  /*3a70*/  FMNMX.FTZ R27, R166, R27, !PT ;  /* 0x0000001ba61b7209 */ /* 0x000fe40007810000 */
[----:B------:R-:W-:Y:S02]  /*3a80*/  FMNMX.FTZ R0, R143, R0, !PT ;  /* 0x000000008f007209 */ /* 0x000fe40007810000 */
[----:B------:R-:W-:Y:S02]  /*3a90*/  ISETP.LT.OR P0, PT, R17, 0x3a, P0 ;  /* 0x0000003a1100780c */ /* 0x000fe40000701670 */
[----:B------:R-:W-:Y:S02]  /*3aa0*/  FSEL R140, R140, -INF , !P4 ;  /* 0xff8000008c8c7808 */ /* 0x000fe40006000000 */
[----:B------:R-:W-:Y:S02]  /*3ab0*/  FMNMX.FTZ R27, R142, R27, !PT ;  /* 0x0000001b8e1b7209 */ /* 0x000fe40007810000 */
[----:B------:R-:W-:-:S02]  /*3ac0*/  FMNMX.FTZ R0, R141, R0, !PT ;  /* 0x000000008d007209 */ /* 0x000fc40007810000 */
[----:B------:R-:W-:Y:S02]  /*3ad0*/  FSEL R160, R160, -INF , !P0 ;  /* 0xff800000a0a07808 */ /* 0x000fe40004000000 */
[----:B------:R-:W-:Y:S01]  /*3ae0*/  FMNMX.FTZ R19, R140, R27, !PT ;  /* 0x0000001b8c137209 */ /* 0x000fe20007810000 */
[----:B------:R-:W1:Y:S03]  /*3af0*/  SHFL.BFLY PT, R25, R0, 0x2, 0x1f ;  /* 0x0c401f0000197f89 */ /* 0x000e6600000e0000 */
[----:B------:R-:W-:-:S05]  /*3b00*/  FMNMX.FTZ R19, R160, R19, !PT ;  /* 0x00000013a0137209 */ /* 0x000fca0007810000 */
[----:B------:R-:W2:Y:S01]  /*3b10*/  SHFL.BFLY PT, R22, R19, 0x2, 0x1f ;  /* 0x0c401f0013167f89 */ /* 0x000ea200000e0000 */
[----:B-1----:R-:W-:-:S05]  /*3b20*/  FMNMX.FTZ R25, R0, R25, !PT ;  /* 0x0000001900197209 */ /* 0x002fca0007810000 */
[----:B------:R-:W1:Y:S01]  /*3b30*/  SHFL.BFLY PT, R0, R25, 0x1, 0x1f ;  /* 0x0c201f0019007f89 */ /* 0x000e6200000e0000 */
[----:B--2---:R-:W-:-:S05]  /*3b40*/  FMNMX.FTZ R17, R19, R22, !PT ;  /* 0x0000001613117209 */ /* 0x004fca0007810000 */
[----:B------:R-:W2:Y:S01]  /*3b50*/  SHFL.BFLY PT, R132, R17, 0x1, 0x1f ;  /* 0x0c201f0011847f89 */ /* 0x000ea200000e0000 */
[----:B-1----:R-:W-:-:S03]  /*3b60*/  FMNMX.FTZ R0, R25, R0, !PT ;  /* 0x0000000019007209 */ /* 0x002fc60007810000 */
[----:B------:R-:W-:Y:S01]  /*3b70*/  LDSM.16.MT88.4 R24, [R198+0x2900] ;  /* 0x00290000c618783b */ /* 0x000fe20000004200 */
[C---:B------:R-:W-:Y:S01]  /*3b80*/  FSETP.NEU.FTZ.AND P0, PT, R0.reuse, -INF , PT ;  /* 0xff8000000000780b */ /* 0x040fe20003f1d000 */
[----:B------:R-:W-:Y:S01]  /*3b90*/  FMUL.FTZ R168, R0, c[0x0][0x2d0] ;  /* 0x0000b40000a87a20 */ /* 0x000fe20000410000 */
[----:B--2---:R-:W-:-:S04]  /*3ba0*/  FMNMX.FTZ R132, R17, R132, !PT ;  /* 0x0000008411847209 */ /* 0x004fc80007810000 */
[----:B------:R-:W-:Y:S02]  /*3bb0*/  FSEL R168, R168, RZ, P0 ;  /* 0x000000ffa8a87208 */ /* 0x000fe40000000000 */
[C---:B------:R-:W-:Y:S01]  /*3bc0*/  FSETP.NEU.FTZ.AND P0, PT, R132.reuse, -INF , PT ;  /* 0xff8000008400780b */ /* 0x040fe20003f1d000 */
[----:B------:R-:W-:Y:S02]  /*3bd0*/  FMUL.FTZ R159, R132, c[0x0][0x2d0] ;  /* 0x0000b400849f7a20 */ /* 0x000fe40000410000 */
[--C-:B------:R-:W-:Y:S02]  /*3be0*/  FFMA.FTZ R154, R15, c[0x0][0x2d0], -R168.reuse ;  /* 0x0000b4000f9a7a23 */ /* 0x100fe400000108a8 */
[--C-:B------:R-:W-:Y:S01]  /*3bf0*/  FFMA.FTZ R153, R21, c[0x0][0x2d0], -R168.reuse ;  /* 0x0000b40015997a23 */ /* 0x100fe200000108a8 */
[----:B------:R-:W-:Y:S01]  /*3c00*/  FSEL R159, R159, RZ, P0 ;  /* 0x000000ff9f9f7208 */ /* 0x000fe20000000000 */
[--C-:B------:R-:W-:Y:S01]  /*3c10*/  FFMA.FTZ R152, R13, c[0x0][0x2d0], -R168.reuse ;  /* 0x0000b4000d987a23 */ /* 0x100fe200000108a8 */
[----:B------:R-:W-:Y:S01]  /*3c20*/  PLOP3.LUT P0, PT, PT, PT, UP1, 0x40, 0x0 ;  /* 0x000000000000781c */ /* 0x000fe20003f0e818 */
[----:B------:R-:W-:Y:S01]  /*3c30*/  FFMA.FTZ R147, R23, c[0x0][0x2d0], -R168 ;  /* 0x0000b40017937a23 */ /* 0x000fe200000108a8 */
[----:B------:R-:W-:Y:S01]  /*3c40*/  MUFU.EX2 R154, R154 ;  /* 0x0000009a009a7308 */ /* 0x000fe20000000800 */
[----:B------:R-:W-:-:S02]  /*3c50*/  FFMA.FTZ R148, R20, c[0x0][0x2d0], -R159 ;  /* 0x0000b40014947a23 */ /* 0x000fc4000001089f */
[--C-:B------:R-:W-:Y:S01]  /*3c60*/  FFMA.FTZ R149, R18, c[0x0][0x2d0], -R159.reuse ;  /* 0x0000b40012957a23 */ /* 0x100fe2000001089f */
[----:B------:R-:W-:Y:S01]  /*3c70*/  LDSM.16.MT88.4 R20, [R203+0x900] ;  /* 0x00090000cb14783b */ /* 0x000fe20000004200 */
[--C-:B------:R-:W-:Y:S02]  /*3c80*/  FFMA.FTZ R150, R16, c[0x0][0x2d0], -R159.reuse ;  /* 0x0000b40010967a23 */ /* 0x100fe4000001089f */
[--C-:B------:R-:W-:Y:S01]  /*3c90*/  FFMA.FTZ R135, R6, c[0x0][0x2d0], -R159.reuse ;  /* 0x0000b40006877a23 */ /* 0x100fe2000001089f */
[----:B------:R-:W1:Y:S01]  /*3ca0*/  MUFU.EX2 R153, R153 ;  /* 0x0000009900997308 */ /* 0x000e620000000800 */
[--C-:B------:R-:W-:Y:S01]  /*3cb0*/  FFMA.FTZ R145, R7, c[0x0][0x2d0], -R168.reuse ;  /* 0x0000b40007917a23 */ /* 0x100fe200000108a8 */
[----:B------:R-:W-:Y:S01]  /*3cc0*/  LDSM.16.MT88.4 R16, [R197+0x2900] ;  /* 0x00290000c510783b */ /* 0x000fe20000004200 */
[--C-:B------:R-:W-:Y:S02]  /*3cd0*/  FFMA.FTZ R134, R5, c[0x0][0x2d0], -R168.reuse ;  /* 0x0000b40005867a23 */ /* 0x100fe400000108a8 */
[--C-:B------:R-:W-:Y:S01]  /*3ce0*/  FFMA.FTZ R151, R11, c[0x0][0x2d0], -R168.reuse ;  /* 0x0000b4000b977a23 */ /* 0x100fe200000108a8 */
[----:B------:R-:W2:Y:S01]  /*3cf0*/  LDSM.16.MT88.4 R4, [R196+0x4100] ;  /* 0x00410000c404783b */ /* 0x000ea20000004200 */
[----:B------:R-:W-:Y:S01]  /*3d00*/  FFMA.FTZ R146, R9, c[0x0][0x2d0], -R168 ;  /* 0x0000b40009927a23 */ /* 0x000fe200000108a8 */
[----:B------:R-:W-:Y:S01]  /*3d10*/  MUFU.EX2 R152, R152 ;  /* 0x0000009800987308 */ /* 0x000fe20000000800 */
[----:B------:R-:W-:-:S02]  /*3d20*/  FFMA.FTZ R3, R10, c[0x0][0x2d0], -R159 ;  /* 0x0000b4000a037a23 */ /* 0x000fc4000001089f */
[--C-:B------:R-:W-:Y:S02]  /*3d30*/  FFMA.FTZ R2, R8, c[0x0][0x2d0], -R159.reuse ;  /* 0x0000b40008027a23 */ /* 0x100fe4000001089f */
[----:B------:R-:W3:Y:S01]  /*3d40*/  LDSM.16.MT88.4 R8, [R203+0x2900] ;  /* 0x00290000cb08783b */ /* 0x000ee20000004200 */
[--C-:B------:R-:W-:Y:S02]  /*3d50*/  FFMA.FTZ R144, R14, c[0x0][0x2d0], -R159.reuse ;  /* 0x0000b4000e907a23 */ /* 0x100fe4000001089f */
[----:B------:R-:W4:Y:S01]  /*3d60*/  MUFU.EX2 R147, R147 ;  /* 0x0000009300937308 */ /* 0x000f220000000800 */
[----:B-1----:R-:W-:Y:S01]  /*3d70*/  F2FP.BF16.PACK_AB R96, R153, R154 ;  /* 0x0000009a9960723e */ /* 0x002fe200000010ff */
[----:B------:R-:W-:Y:S02]  /*3d80*/  FFMA.FTZ R133, R12, c[0x0][0x2d0], -R159 ;  /* 0x0000b4000c857a23 */ /* 0x000fe4000001089f */
[----:B------:R-:W1:Y:S01]  /*3d90*/  LDSM.16.MT88.4 R12, [R196+0x2900] ;  /* 0x00290000c40c783b */ /* 0x000e620000004200 */
[----:B------:R-:W-:-:S02]  /*3da0*/  FFMA.FTZ R158, R163, c[0x0][0x2d0], -R168 ;  /* 0x0000b400a39e7a23 */ /* 0x000fc400000108a8 */
[--C-:B------:R-:W-:Y:S01]  /*3db0*/  FFMA.FTZ R156, R161, c[0x0][0x2d0], -R168.reuse ;  /* 0x0000b400a19c7a23 */ /* 0x100fe200000108a8 */
[----:B------:R-:W-:Y:S01]  /*3dc0*/  MUFU.EX2 R148, R148 ;  /* 0x0000009400947308 */ /* 0x000fe20000000800 */
[--C-:B------:R-:W-:Y:S02]  /*3dd0*/  FFMA.FTZ R155, R155, c[0x0][0x2d0], -R168.reuse ;  /* 0x0000b4009b9b7a23 */ /* 0x100fe400000108a8 */
[----:B------:R-:W-:Y:S02]  /*3de0*/  FFMA.FTZ R157, R157, c[0x0][0x2d0], -R168 ;  /* 0x0000b4009d9d7a23 */ /* 0x000fe400000108a8 */
[--C-:B------:R-:W-:Y:S02]  /*3df0*/  FFMA.FTZ R161, R172, c[0x0][0x2d0], -R159.reuse ;  /* 0x0000b400aca17a23 */ /* 0x100fe4000001089f */
[--C-:B------:R-:W-:Y:S01]  /*3e00*/  FFMA.FTZ R162, R162, c[0x0][0x2d0], -R159.reuse ;  /* 0x0000b400a2a27a23 */ /* 0x100fe2000001089f */
[----:B------:R-:W5:Y:S01]  /*3e10*/  MUFU.EX2 R149, R149 ;  /* 0x0000009500957308 */ /* 0x000f620000000800 */
[----:B----4-:R-:W-:Y:S01]  /*3e20*/  F2FP.BF16.PACK_AB R98, R147, R152 ;  /* 0x000000989362723e */ /* 0x010fe200000010ff */
[----:B------:R-:W-:-:S02]  /*3e30*/  FFMA.FTZ R163, R170, c[0x0][0x2d0], -R159 ;  /* 0x0000b400aaa37a23 */ /* 0x000fc4000001089f */
[--C-:B------:R-:W-:Y:S02]  /*3e40*/  FFMA.FTZ R164, R164, c[0x0][0x2d0], -R159.reuse ;  /* 0x0000b400a4a47a23 */ /* 0x100fe4000001089f */
[--C-:B------:R-:W-:Y:S02]  /*3e50*/  FFMA.FTZ R170, R165, c[0x0][0x2d0], -R168.reuse ;  /* 0x0000b400a5aa7a23 */ /* 0x100fe400000108a8 */
[----:B------:R-:W-:Y:S01]  /*3e60*/  MUFU.EX2 R150, R150 ;  /* 0x0000009600967308 */ /* 0x000fe20000000800 */
[--C-:B------:R-:W-:Y:S02]  /*3e70*/  FFMA.FTZ R167, R167, c[0x0][0x2d0], -R168.reuse ;  /* 0x0000b400a7a77a23 */ /* 0x100fe400000108a8 */
[--C-:B------:R-:W-:Y:S02]  /*3e80*/  FFMA.FTZ R165, R143, c[0x0][0x2d0], -R168.reuse ;  /* 0x0000b4008fa57a23 */ /* 0x100fe400000108a8 */
[----:B------:R-:W-:Y:S02]  /*3e90*/  FFMA.FTZ R218, R141, c[0x0][0x2d0], -R168 ;  /* 0x0000b4008dda7a23 */ /* 0x000fe400000108a8 */
[--C-:B------:R-:W-:Y:S01]  /*3ea0*/  FFMA.FTZ R166, R166, c[0x0][0x2d0], -R159.reuse ;  /* 0x0000b400a6a67a23 */ /* 0x100fe2000001089f */
[----:B------:R-:W4:Y:S01]  /*3eb0*/  MUFU.EX2 R135, R135 ;  /* 0x0000008700877308 */ /* 0x000f220000000800 */
[----:B-----5:R-:W-:Y:S01]  /*3ec0*/  F2FP.BF16.PACK_AB R97, R149, R148 ;  /* 0x000000949561723e */ /* 0x020fe200000010ff */
[----:B------:R-:W-:-:S02]  /*3ed0*/  FFMA.FTZ R169, R142, c[0x0][0x2d0], -R159 ;  /* 0x0000b4008ea97a23 */ /* 0x000fc4000001089f */
[--C-:B------:R-:W-:Y:S02]  /*3ee0*/  FFMA.FTZ R168, R140, c[0x0][0x2d0], -R159.reuse ;  /* 0x0000b4008ca87a23 */ /* 0x100fe4000001089f */
[----:B------:R-:W-:Y:S01]  /*3ef0*/  FFMA.FTZ R219, R160, c[0x0][0x2d0], -R159 ;  /* 0x0000b400a0db7a23 */ /* 0x000fe2000001089f */
[----:B------:R-:W-:Y:S01]  /*3f00*/  LDSM.16.MT88.4 R140, [R198+0x1900] ;  /* 0x00190000c68c783b */ /* 0x000fe20000004200 */
[----:B------:R-:W-:Y:S01]  /*3f10*/  MUFU.EX2 R151, R151 ;  /* 0x0000009700977308 */ /* 0x000fe20000000800 */
[----:B------:R-:W-:Y:S02]  /*3f20*/  FADD.FTZ R153, R154, R153 ;  /* 0x000000999a997221 */ /* 0x000fe40000010000 */
[----:B------:R-:W-:Y:S02]  /*3f30*/  FADD.FTZ R149, R148, R149 ;  /* 0x0000009594957221 */ /* 0x000fe40000010000 */
[----:B------:R-:W-:Y:S01]  /*3f40*/  FADD.FTZ R152, R152, R153 ;  /* 0x0000009998987221 */ /* 0x000fe20000010000 */
[----:B----4-:R-:W-:-:S02]  /*3f50*/  F2FP.BF16.PACK_AB R99, R135, R150 ;  /* 0x000000968763723e */ /* 0x010fc400000010ff */
[----:B------:R-:W4:Y:S01]  /*3f60*/  MUFU.EX2 R146, R146 ;  /* 0x0000009200927308 */ /* 0x000f220000000800 */
[----:B------:R-:W-:Y:S02]  /*3f70*/  FADD.FTZ R150, R150, R149 ;  /* 0x0000009596967221 */ /* 0x000fe40000010000 */
[----:B------:R-:W-:Y:S02]  /*3f80*/  FADD.FTZ R152, R147, R152 ;  /* 0x0000009893987221 */ /* 0x000fe40000010000 */
[----:B------:R-:W-:Y:S01]  /*3f90*/  FADD.FTZ R135, R135, R150 ;  /* 0x0000009687877221 */ /* 0x000fe20000010000 */
[C---:B------:R-:W-:Y:S02]  /*3fa0*/  HMMA.16816.F32.BF16 R36, R96.reuse, R40, RZ ;  /* 0x000000286024723c */ /* 0x040fe400000418ff */
[----:B------:R-:W-:Y:S06]  /*3fb0*/  MUFU.EX2 R145, R145 ;  /* 0x0000009100917308 */ /* 0x000fec0000000800 */
[C---:B------:R-:W-:Y:S02]  /*3fc0*/  HMMA.16816.F32.BF16 R52, R96.reuse, R56, RZ ;  /* 0x000000386034723c */ /* 0x040fe400000418ff */
[----:B------:R-:W-:Y:S06]  /*3fd0*/  MUFU.EX2 R134, R134 ;  /* 0x0000008600867308 */ /* 0x000fec0000000800 */
[C---:B------:R-:W-:Y:S02]  /*3fe0*/  HMMA.16816.F32.BF16 R40, R96.reuse, R42, RZ ;  /* 0x0000002a6028723c */ /* 0x040fe400000418ff */
[----:B------:R-:W-:Y:S06]  /*3ff0*/  MUFU.EX2 R144, R144 ;  /* 0x0000009000907308 */ /* 0x000fec0000000800 */
[C---:B------:R-:W-:Y:S02]  /*4000*/  HMMA.16816.F32.BF16 R56, R96.reuse, R58, RZ ;  /* 0x0000003a6038723c */ /* 0x040fe400000418ff */
[----:B------:R-:W5:Y:S06]  /*4010*/  MUFU.EX2 R133, R133 ;  /* 0x0000008500857308 */ /* 0x000f6c0000000800 */
        /* <DEDUP_REMOVED lines=36> */
[C---:B--2---:R-:W-:Y:S07]  /*4260*/  HMMA.16816.F32.BF16 R92, R96.reuse, R4, RZ ;  /* 0x00000004605c723c */ /* 0x044fee00000418ff */
[----:B----4-:R-:W-:Y:S01]  /*4270*/  F2FP.BF16.PACK_AB R4, R146, R151 ;  /* 0x000000979204723e */ /* 0x010fe200000010ff */
[----:B------:R-:W-:Y:S01]  /*4280*/  HMMA.16816.F32.BF16 R96, R96, R6, RZ ;  /* 0x000000066060723c */ /* 0x000fe200000418ff */
[----:B-----5:R-:W-:Y:S01]  /*4290*/  F2FP.BF16.PACK_AB R5, R133, R144 ;  /* 0x000000908505723e */ /* 0x020fe200000010ff */
        /* <DEDUP_REMOVED lines=9> */
[----:B---3--:R-:W-:Y:S01]  /*4330*/  HMMA.16816.F32.BF16 R36, R4, R8, R36 ;  /* 0x000000080424723c */ /* 0x008fe20000041824 */
        /* <DEDUP_REMOVED lines=33> */
[C---:B----4-:R-:W-:Y:S08]  /*4550*/  HMMA.16816.F32.BF16 R92, R4.reuse, R12, R92 ;  /* 0x0000000c045c723c */ /* 0x050ff0000004185c */
[----:B------:R-:W-:Y:S01]  /*4560*/  HMMA.16816.F32.BF16 R96, R4, R14, R96 ;  /* 0x0000000e0460723c */ /* 0x000fe20000041860 */
[----:B------:R-:W3:Y:S06]  /*4570*/  LDSM.16.MT88.4 R12, [R203+0x3100] ;  /* 0x00310000cb0c783b */ /* 0x000eec0000004200 */
        /* <DEDUP_REMOVED lines=44> */
[----:B------:R-:W5:Y:S07]  /*4840*/  LDSM.16.MT88.4 R28, [R198+0x3900] ;  /* 0x00390000c61c783b */ /* 0x000f6e0000004200 */
        /* <DEDUP_REMOVED lines=30> */
[C---:B-----5:R-:W-:Y:S08]  /*4a30*/  HMMA.16816.F32.BF16 R44, R4.reuse, R28, R44 ;  /* 0x0000001c042c723c */ /* 0x060ff0000004182c */
        /* <DEDUP_REMOVED lines=11> */
[----:B------:R-:W-:Y:S07]  /*4af0*/  @P0 BRA `(.L_x_163) ;  /* 0x0000014000000947 */ /* 0x000fee0003800000 */
[----:B------:R-:W-:Y:S01]  /*4b00*/  ISETP.LT.AND P0, PT, RZ, UR4, PT ;  /* 0x00000004ff007c0c */ /* 0x000fe2000bf01270 */
        /* <DEDUP_REMOVED lines=10> */
.L_x_164:
[----:B------:R-:W-:Y:S02]  /*4bb0*/  ULDC UR4, c[0x0][0x32c] ;  /* 0x0000cb0000047ab9 */ /* 0x000fe40000000800 */
[----:B------:R-:W-:-:S03]  /*4bc0*/  UISETP.NE.AND UP0, UPT, UR6, UR4, UPT ;  /* 0x000000040600728c */ /* 0x000fc6000bf05270 */
[----:B------:R-:W-:Y:S02]  /*4bd0*/  ULDC.64 UR4, c[0x0][0x330] ;  /* 0x0000cc0000047ab9 */ /* 0x000fe40000000a00 */
[----:B------:R-:W-:-:S06]  /*4be0*/  UIMAD.WIDE.U32 UR18, UR15, UR4, URZ ;  /* 0x000000040f1272a5 */ /* 0x000fcc000f8e003f */
[----:B------:R-:W-:Y:S02]  /*4bf0*/  @UP0 USHF.R.U32.HI UR15, URZ, UR5, UR19 ;  /* 0x000000053f0f0299 */ /* 0x000fe40008011613 */
.L_x_165:
[----:B------:R-:W-:Y:S02]  /*4c00*/  ULDC UR4, c[0x0][0x32c] ;  /* 0x0000cb0000047ab9 */ /* 0x000fe40000000800 */
[----:B------:R-:W-:-:S04]  /*4c10*/  UIMAD UR4, UR15, UR4, UR4 ;  /* 0x000000040f0472a4 */ /* 0x000fc8000f8e0204 */
[----:B------:R-:W-:-:S04]  /*4c20*/  UISETP.LT.AND UP0, UPT, UR7, UR4, UPT ;  /* 0x000000040700728c */ /* 0x000fc8000bf01270 */
[----:B------:R-:W-:-:S04]  /*4c30*/  USEL UR7, UR7, UR4, UP0 ;  /* 0x0000000407077287 */ /* 0x000fc80008000000 */
.L_x_163:
[----:B------:R-:W-:-:S04]  /*4c40*/  USHF.R.S32.HI UR4, URZ, 0x1f, UR7 ;  /* 0x0000001f3f047899 */ /* 0x000fc80008011407 */
[----:B------:R-:W-:-:S04]  /*4c50*/  ULEA.HI UR4, UR4, UR7, URZ, 0x6 ;  /* 0x0000000704047291 */ /* 0x000fc8000f8f303f */
[----:B------:R-:W-:-:S04]  /*4c60*/  USHF.R.S32.HI UR15, URZ, 0x6, UR4 ;  /* 0x000000063f0f7899 */ /* 0x000fc80008011404 */
[----:B------:R-:W-:-:S04]  /*4c70*/  UISETP.LT.AND UP0, UPT, UR8, UR15, UPT ;  /* 0x0000000f0800728c */ /* 0x000fc8000bf01270 */
[----:B------:R-:W-:-:S04]  /*4c80*/  USEL UR15, UR8, UR15, !UP0 ;  /* 0x0000000f080f7287 */ /* 0x000fc8000c000000 */
[----:B------:R-:W-:-:S06]  /*4c90*/  UISETP.GE.AND UP0, UPT, UR13, UR15, UPT ;  /* 0x0000000f0d00728c */ /* 0x000fcc000bf06270 */
[----:B------:R-:W-:-:S13]  /*4ca0*/  PLOP3.LUT P0, PT, PT, PT, UP0, 0x80, 0x0 ;  /* 0x000000000000781c */ /* 0x000fda0003f0f008 */
[----:B------:R-:W-:Y:S05]  /*4cb0*/  @!P0 BRA `(.L_x_166) ;  /* 0x0000391000008947 */ /* 0x000fea0003800000 */
[----:B------:R-:W-:Y:S01]  /*4cc0*/  PLOP3.LUT P4, PT, PT, PT, UP2, 0x80, 0x0 ;  /* 0x000000000000781c */ /* 0x000fe20003f8f028 */
[----:B------:R-:W-:Y:S01]  /*4cd0*/  IMAD.MOV.U32 R2, RZ, RZ, R132 ;  /* 0x000000ffff027224 */ /* 0x000fe200078e0084 */
[----:B------:R-:W-:Y:S01]  /*4ce0*/  PLOP3.LUT P0, PT, PT, PT, UP2, 0x80, 0x0 ;  /* 0x000000000000781c */ /* 0x000fe20003f0f028 */
[----:B------:R-:W-:Y:S01]  /*4cf0*/  IMAD.MOV.U32 R3, RZ, RZ, R0 ;  /* 0x000000ffff037224 */ /* 0x000fe200078e0000 */
[C---:B------:R-:W-:Y:S01]  /*4d00*/  IADD3 R224, P6, R208.reuse, 0x40, RZ ;  /* 0x00000040d0e07810 */ /* 0x040fe20007fde0ff */
[----:B------:R-:W-:Y:S01]  /*4d10*/  ULDC.64 UR6, c[0x0][0x208] ;  /* 0x0000820000067ab9 */ /* 0x000fe20000000a00 */
[----:B------:R-:W-:Y:S01]  /*4d20*/  IADD3 R222, P5, R208, 0x80, RZ ;  /* 0x00000080d0de7810 */ /* 0x000fe20007fbe0ff */
[----:B------:R-:W-:Y:S02]  /*4d30*/  ULDC.64 UR4, c[0x0][0x1e0] ;  /* 0x0000780000047ab9 */ /* 0x000fe40000000a00 */
[--C-:B------:R-:W-:Y:S01]  /*4d40*/  IMAD.X R223, RZ, RZ, R215.reuse, P6 ;  /* 0x000000ffffdf7224 */ /* 0x100fe200030e06d7 */
[----:B------:R-:W-:Y:S01]  /*4d50*/  IADD3 R182, P6, R210, 0x80, RZ ;  /* 0x00000080d2b67810 */ /* 0x000fe20007fde0ff */
[----:B------:R-:W-:-:S02]  /*4d60*/  IMAD.X R221, RZ, RZ, R215, P5 ;  /* 0x000000ffffdd7224 */ /* 0x000fc400028e06d7 */
[----:B------:R-:W-:Y:S01]  /*4d70*/  @P4 IMAD.HI.U32 R180, R212, c[0x0][0x2c8], RZ ;  /* 0x0000b200d4b44a27 */ /* 0x000fe200078e00ff */
[----:B------:R-:W-:-:S03]  /*4d80*/  IADD3 R220, P4, R210, 0x40, RZ ;  /* 0x00000040d2dc7810 */ /* 0x000fc60007f9e0ff */
[--C-:B------:R-:W-:Y:S01]  /*4d90*/  IMAD.X R181, RZ, RZ, R217.reuse, P6 ;  /* 0x000000ffffb57224 */ /* 0x100fe200030e06d9 */
[----:B------:R-:W-:Y:S01]  /*4da0*/  @P0 SHF.R.U32.HI R180, RZ, c[0x0][0x2cc], R180 ;  /* 0x0000b300ffb40a19 */ /* 0x000fe200000116b4 */
[----:B------:R-:W-:Y:S02]  /*4db0*/  IMAD.X R183, RZ, RZ, R217, P4 ;  /* 0x000000ffffb77224 */ /* 0x000fe400020e06d9 */
.L_x_175:
[----:B------:R-:W-:Y:S04]  /*4dc0*/  DEPBAR.LE SB0, 0x0 ;  /* 0x000080000000791a */ /* 0x000fe80000000000 */
[----:B------:R-:W-:Y:S01]  /*4dd0*/  BAR.SYNC.DEFER_BLOCKING 0x0 ;  /* 0x0000000000007b1d */ /* 0x000fe20000010000 */
[----:B------:R-:W-:Y:S06]  /*4de0*/  UISETP.GT.AND UP3, UPT, UR8, UR13, UPT ;  /* 0x0000000d0800728c */ /* 0x000fec000bf64270 */
[----:B------:R-:W-:Y:S05]  /*4df0*/  PLOP3.LUT P0, PT, PT, PT, UP3, 0x80, 0x0 ;  /* 0x000000000000781c */ /* 0x000fea0003f0f038 */
[----:B------:R-:W-:Y:S02]  /*4e00*/  @!UP3 USHF.R.S32.HI UR18, URZ, 0x1f, UR13 ;  /* 0x0000001f3f12b899 */ /* 0x000fe4000801140d */
[----:B------:R-:W-:Y:S02]  /*4e10*/  @!UP3 UIMAD.WIDE.U32 UR20, UR13, UR6, URZ ;  /* 0x000000060d14b2a5 */ /* 0x000fe4000f8e003f */
[----:B------:R-:W-:Y:S02]  /*4e20*/  @!UP3 UIMAD UR18, UR18, UR6, URZ ;  /* 0x000000061212b2a4 */ /* 0x000fe4000f8e023f */
[----:B------:R-:W-:Y:S02]  /*4e30*/  @!UP3 USHF.L.U32 UR19, UR20, 0x6, URZ ;  /* 0x000000061413b899 */ /* 0x000fe4000800063f */
[----:B------:R-:W-:Y:S01]  /*4e40*/  @!UP3 UIMAD UR18, UR13, UR7, UR18 ;  /* 0x000000070d12b2a4 */ /* 0x000fe2000f8e0212 */
[----:B------:R-:W-:Y:S03]  /*4e50*/  LDSM.16.M88.4 R132, [R206+0xc100] ;  /* 0x00c10000ce84783b */ /* 0x000fe60000000200 */
[----:B------:R-:W-:Y:S01]  /*4e60*/  @!UP3 UIADD3 UR18, UR21, UR18, URZ ;  /* 0x000000121512b290 */ /* 0x000fe2000fffe03f */
[----:B------:R-:W-:Y:S02]  /*4e70*/  @!P0 IADD3 R225, P6, R208, UR19, RZ ;  /* 0x00000013d0e18c10 */ /* 0x000fe4000ffde0ff */
[----:B------:R-:W-:Y:S01]  /*4e80*/  @!P0 IADD3 R227, P5, R224, UR19, RZ ;  /* 0x00000013e0e38c10 */ /* 0x000fe2000ffbe0ff */
[----:B------:R-:W-:Y:S01]  /*4e90*/  @!UP3 USHF.L.U64.HI UR18, UR20, 0x6, UR18 ;  /* 0x000000061412b899 */ /* 0x000fe20008010212 */
[----:B------:R-:W-:Y:S01]  /*4ea0*/  @!P0 IADD3 R229, P4, R222, UR19, RZ ;  /* 0x00000013dee58c10 */ /* 0x000fe2000ff9e0ff */
[----:B------:R-:W1:Y:S01]  /*4eb0*/  LDSM.16.M88.4 R136, [R205+0x6100] ;  /* 0x00610000cd88783b */ /* 0x000e620000000200 */
[----:B------:R-:W-:Y:S03]  /*4ec0*/  @!UP3 ULEA UR19, UP0, UR6, UR19, 0x5 ;  /* 0x000000130613b291 */ /* 0x000fe6000f80283f */
[----:B------:R-:W-:Y:S02]  /*4ed0*/  @!P0 IADD3.X R0, R215, UR18, RZ, P6, !PT ;  /* 0x00000012d7008c10 */ /* 0x000fe4000b7fe4ff */
[----:B------:R-:W-:Y:S01]  /*4ee0*/  @!P0 LEA R236, P6, R225, c[0x0][0x1f8], 0x1 ;  /* 0x00007e00e1ec8a11 */ /* 0x000fe200078c08ff */
[----:B------:R-:W2:Y:S01]  /*4ef0*/  LDSM.16.M88.4 R140, [R205+0x6900] ;  /* 0x00690000cd8c783b */ /* 0x000ea20000000200 */
[----:B------:R-:W-:Y:S02]  /*4f00*/  @!P0 IADD3.X R226, R223, UR18, RZ, P5, !PT ;  /* 0x00000012dfe28c10 */ /* 0x000fe4000affe4ff */
[----:B------:R-:W-:Y:S02]  /*4f10*/  @!P0 LEA.HI.X R237, R225, c[0x0][0x1fc], R0, 0x1, P6 ;  /* 0x00007f00e1ed8a11 */ /* 0x000fe400030f0c00 */
[----:B------:R-:W-:Y:S02]  /*4f20*/  @!P0 LEA R234, P5, R227, c[0x0][0x1f8], 0x1 ;  /* 0x00007e00e3ea8a11 */ /* 0x000fe400078a08ff */
[----:B------:R-:W3:Y:S01]  /*4f30*/  LDSM.16.M88.4 R144, [R205+0x7100] ;  /* 0x00710000cd90783b */ /* 0x000ee20000000200 */
[----:B------:R-:W-:Y:S01]  /*4f40*/  @!P0 IADD3.X R228, R221, UR18, RZ, P4, !PT ;  /* 0x00000012dde48c10 */ /* 0x000fe2000a7fe4ff */
[----:B------:R-:W-:Y:S01]  /*4f50*/  @!UP3 ULEA.HI.X UR18, UR6, UR18, UR7, 0x5, UP0 ;  /* 0x000000120612b291 */ /* 0x000fe200080f2c07 */
[----:B------:R-:W-:Y:S01]  /*4f60*/  @!P0 LEA.HI.X R235, R227, c[0x0][0x1fc], R226, 0x1, P5 ;  /* 0x00007f00e3eb8a11 */ /* 0x000fe200028f0ce2 */
[----:B------:R-:W-:Y:S01]  /*4f70*/  UISETP.GT.AND UP3, UPT, UR13, UR8, UPT ;  /* 0x000000080d00728c */ /* 0x000fe2000bf64270 */
[C---:B------:R-:W-:Y:S02]  /*4f80*/  @!P0 LEA R232, P4, R229.reuse, c[0x0][0x1f8], 0x1 ;  /* 0x00007e00e5e88a11 */ /* 0x040fe400078808ff */
[----:B------:R-:W4:Y:S01]  /*4f90*/  LDSM.16.M88.4 R148, [R205+0x7900] ;  /* 0x00790000cd94783b */ /* 0x000f220000000200 */
[----:B------:R-:W-:Y:S02]  /*4fa0*/  @!P0 IADD3 R225, P6, R208, UR19, RZ ;  /* 0x00000013d0e18c10 */ /* 0x000fe4000ffde0ff */
[----:B------:R-:W-:Y:S02]  /*4fb0*/  @!P0 LEA.HI.X R233, R229, c[0x0][0x1fc], R228, 0x1, P4 ;  /* 0x00007f00e5e98a11 */ /* 0x000fe400020f0ce4 */
[----:B------:R-:W-:Y:S02]  /*4fc0*/  @!P0 IADD3.X R0, R215, UR18, RZ, P6, !PT ;  /* 0x00000012d7008c10 */ /* 0x000fe4000b7fe4ff */
[----:B------:R-:W-:Y:S01]  /*4fd0*/  LDSM.16.M88.4 R152, [R202+0xc100] ;  /* 0x00c10000ca98783b */ /* 0x000fe20000000200 */
[C---:B------:R-:W-:Y:S02]  /*4fe0*/  @!P0 LEA R230, P6, R225.reuse, c[0x0][0x1f8], 0x1 ;  /* 0x00007e00e1e68a11 */ /* 0x040fe400078c08ff */
[----:B------:R-:W-:Y:S02]  /*4ff0*/  @!P0 IADD3 R238, P5, R224, UR19, RZ ;  /* 0x00000013e0ee8c10 */ /* 0x000fe4000ffbe0ff */
[----:B------:R-:W-:Y:S02]  /*5000*/  @!P0 LEA.HI.X R231, R225, c[0x0][0x1fc], R0, 0x1, P6 ;  /* 0x00007f00e1e78a11 */ /* 0x000fe400030f0c00 */
[----:B------:R-:W5:Y:S01]  /*5010*/  LDSM.16.M88.4 R156, [R204] ;  /* 0x00000000cc9c783b */ /* 0x000f620000000200 */
[----:B------:R-:W-:Y:S02]  /*5020*/  @!P0 IADD3.X R227, R223, UR18, RZ, P5, !PT ;  /* 0x00000012dfe38c10 */ /* 0x000fe4000affe4ff */
[C---:B------:R-:W-:Y:S01]  /*5030*/  @!P0 LEA R228, P5, R238.reuse, c[0x0][0x1f8], 0x1 ;  /* 0x00007e00eee48a11 */ /* 0x040fe200078a08ff */
[C---:B-1----:R-:W-:Y:S03]  /*5040*/  HMMA.16816.F32.BF16 R4, R132.reuse, R136, RZ ;  /* 0x000000888404723c */ /* 0x042fe600000418ff */
[----:B------:R-:W1:Y:S01]  /*5050*/  LDSM.16.M88.4 R160, [R195] ;  /* 0x00000000c3a0783b */ /* 0x000e620000000200 */
[----:B------:R-:W-:Y:S02]  /*5060*/  @!P0 LEA.HI.X R229, R238, c[0x0][0x1fc], R227, 0x1, P5 ;  /* 0x00007f00eee58a11 */ /* 0x000fe400028f0ce3 */
[----:B------:R-:W-:Y:S01]  /*5070*/  @!P0 IADD3 R240, P4, R222, UR19, RZ ;  /* 0x00000013def08c10 */ /* 0x000fe2000ff9e0ff */
[----:B------:R-:W-:Y:S01]  /*5080*/  @UP3 UIADD3 UR19, UR13, -0x1, URZ ;  /* 0xffffffff0d133890 */ /* 0x000fe2000fffe03f */
[C---:B------:R-:W-:Y:S02]  /*5090*/  HMMA.16816.F32.BF16 R8, R132.reuse, R138, RZ ;  /* 0x0000008a8408723c */ /* 0x040fe400000418ff */
[----:B------:R-:W1:Y:S01]  /*50a0*/  LDSM.16.M88.4 R164, [R194] ;  /* 0x00000000c2a4783b */ /* 0x000e620000000200 */
[----:B------:R-:W-:Y:S01]  /*50b0*/  @UP3 UIMAD.WIDE.U32 UR20, UR19, UR4, URZ ;  /* 0x00000004131432a5 */ /* 0x000fe2000f8e003f */
[----:B------:R-:W-:Y:S01]  /*50c0*/  @!P0 IADD3.X R239, R221, UR18, RZ, P4, !PT ;  /* 0x00000012ddef8c10 */ /* 0x000fe2000a7fe4ff */
[----:B------:R-:W-:Y:S01]  /*50d0*/  @UP3 USHF.R.S32.HI UR18, URZ, 0x1f, UR19 ;  /* 0x0000001f3f123899 */ /* 0x000fe20008011413 */
[C---:B------:R-:W-:Y:S02]  /*50e0*/  @!P0 LEA R226, P4, R240.reuse, c[0x0][0x1f8], 0x1 ;  /* 0x00007e00f0e28a11 */ /* 0x040fe400078808ff */
[C---:B--2---:R-:W-:Y:S01]  /*50f0*/  HMMA.16816.F32.BF16 R12, R132.reuse, R140, RZ ;  /* 0x0000008c840c723c */ /* 0x044fe200000418ff */
[----:B------:R-:W2:Y:S01]  /*5100*/  LDSM.16.M88.4 R168, [R193] ;  /* 0x00000000c1a8783b */ /* 0x000ea20000000200 */
[----:B------:R-:W-:Y:S02]  /*5110*/  @UP3 UIMAD UR18, UR18, UR4, URZ ;  /* 0x00000004121232a4 */ /* 0x000fe4000f8e023f */
[----:B------:R-:W-:Y:S02]  /*5120*/  @!P0 LEA.HI.X R227, R240, c[0x0][0x1fc], R239, 0x1, P4 ;  /* 0x00007f00f0e38a11 */ /* 0x000fe400020f0cef */
[----:B------:R-:W-:Y:S02]  /*5130*/  @UP3 UIMAD UR18, UR19, UR5, UR18 ;  /* 0x00000005131232a4 */ /* 0x000fe4000f8e0212 */
[C---:B------:R-:W-:Y:S01]  /*5140*/  HMMA.16816.F32.BF16 R16, R132.reuse, R142, RZ ;  /* 0x0000008e8410723c */ /* 0x040fe200000418ff */
[----:B------:R-:W-:Y:S01]  /*5150*/  @!PT LDS RZ, [RZ] ;  /* 0x00000000fffff984 */ /* 0x000fe20000000800 */
[----:B------:R-:W-:Y:S01]  /*5160*/  @!PT LDS RZ, [RZ] ;  /* 0x00000000fffff984 */ /* 0x000fe20000000800 */
[----:B------:R-:W-:Y:S01]  /*5170*/  @!PT LDS RZ, [RZ] ;  /* 0x00000000fffff984 */ /* 0x000fe20000000800 */
[----:B------:R1:W-:Y:S01]  /*5180*/  @!P0 LDGSTS.E.BYPASS.LTC128B.128 [R207+0x100], [R236.64], !P3 ;  /* 0x00100000eccf8fae */ /* 0x0003e2000d901d50 */
[----:B------:R-:W-:Y:S02]  /*5190*/  @UP3 USHF.L.U32 UR19, UR20, 0x6, URZ ;  /* 0x0000000614133899 */ /* 0x000fe4000800063f */
[----:B------:R-:W-:Y:S04]  /*51a0*/  @UP3 UIADD3 UR18, UR21, UR18, URZ ;  /* 0x0000001215123290 */ /* 0x000fe8000fffe03f */
[C---:B---3--:R-:W-:Y:S01]  /*51b0*/  HMMA.16816.F32.BF16 R20, R132.reuse, R144, RZ ;  /* 0x000000908414723c */ /* 0x048fe200000418ff */
[----:B------:R3:W-:Y:S01]  /*51c0*/  @!P0 LDGSTS.E.BYPASS.LTC128B.128 [R207+0x2100], [R234.64], !P2 ;  /* 0x02100000eacf8fae */ /* 0x0007e2000d101d50 */
[----:B------:R-:W-:Y:S06]  /*51d0*/  @UP3 USHF.L.U64.HI UR18, UR20, 0x6, UR18 ;  /* 0x0000000614123899 */ /* 0x000fec0008010212 */
[C---:B------:R-:W-:Y:S01]  /*51e0*/  HMMA.16816.F32.BF16 R24, R132.reuse, R146, RZ ;  /* 0x000000928418723c */ /* 0x040fe200000418ff */
[----:B------:R1:W-:Y:S07]  /*51f0*/  @!P0 LDGSTS.E.BYPASS.LTC128B.128 [R207+0x4100], [R232.64], !P1 ;  /* 0x04100000e8cf8fae */ /* 0x0003ee000c901d50 */
[C---:B----4-:R-:W-:Y:S01]  /*5200*/  HMMA.16816.F32.BF16 R28, R132.reuse, R148, RZ ;  /* 0x00000094841c723c */ /* 0x050fe200000418ff */
[----:B------:R4:W-:Y:S07]  /*5210*/  @!P0 LDGSTS.E.BYPASS.LTC128B.128 [R207+0x1100], [R230.64], !P3 ;  /* 0x01100000e6cf8fae */ /* 0x0009ee000d901d50 */
[----:B------:R-:W-:Y:S01]  /*5220*/  HMMA.16816.F32.BF16 R32, R132, R150, RZ ;  /* 0x000000968420723c */ /* 0x000fe200000418ff */
[----:B------:R2:W-:Y:S07]  /*5230*/  @!P0 LDGSTS.E.BYPASS.LTC128B.128 [R207+0x3100], [R228.64], !P2 ;  /* 0x03100000e4cf8fae */ /* 0x0005ee000d101d50 */
[C---:B-----5:R-:W-:Y:S01]  /*5240*/  HMMA.16816.F32.BF16 R4, R152.reuse, R156, R4 ;  /* 0x0000009c9804723c */ /* 0x060fe20000041804 */
[----:B------:R5:W-:Y:S01]  /*5250*/  @!P0 LDGSTS.E.BYPASS.LTC128B.128 [R207+0x5100], [R226.64], !P1 ;  /* 0x05100000e2cf8fae */ /* 0x000be2000c901d50 */
[----:B------:R-:W-:Y:S06]  /*5260*/  PLOP3.LUT P0, PT, PT, PT, UP3, 0x80, 0x0 ;  /* 0x000000000000781c */ /* 0x000fec0003f0f038 */
[C---:B------:R-:W-:Y:S01]  /*5270*/  HMMA.16816.F32.BF16 R8, R152.reuse, R158, R8 ;  /* 0x0000009e9808723c */ /* 0x040fe20000041808 */
[----:B------:R-:W-:Y:S06]  /*5280*/  LDSM.16.M88.4 R172, [R201+0xc100] ;  /* 0x00c10000c9ac783b */ /* 0x000fec0000000200 */
[----:B------:R-:W-:Y:S01]  /*5290*/  @P0 IADD3 R248, P4, R210, UR19, RZ ;  /* 0x00000013d2f80c10 */ /* 0x000fe2000ff9e0ff */
[C---:B-1----:R-:W-:Y:S01]  /*52a0*/  HMMA.16816.F32.BF16 R12, R152.reuse, R160, R12 ;  /* 0x000000a0980c723c */ /* 0x042fe2000004180c */
[----:B------:R-:W0:Y:S03]  /*52b0*/  LDGDEPBAR ;  /* 0x00000000000079af */ /* 0x000e260000000000 */
[----:B------:R-:W-:Y:S02]  /*52c0*/  @P0 IADD3 R249, P5, R220, UR19, RZ ;  /* 0x00000013dcf90c10 */ /* 0x000fe4000ffbe0ff */
[----:B------:R-:W-:Y:S02]  /*52d0*/  @P0 IADD3.X R251, R217, UR18, RZ, P4, !PT ;  /* 0x00000012d9fb0c10 */ /* 0x000fe4000a7fe4ff */
[C---:B------:R-:W-:Y:S01]  /*52e0*/  HMMA.16816.F32.BF16 R16, R152.reuse, R162, R16 ;  /* 0x000000a29810723c */ /* 0x040fe20000041810 */
[----:B------:R-:W1:Y:S03]  /*52f0*/  LDSM.16.M88.4 R176, [R200+0x6100] ;  /* 0x00610000c8b0783b */ /* 0x000e660000000200 */
[----:B------:R-:W-:Y:S04]  /*5300*/  @P0 IADD3.X R250, R183, UR18, RZ, P5, !PT ;  /* 0x00000012b7fa0c10 */ /* 0x000fe8000affe4ff */
[C---:B------:R-:W-:Y:S01]  /*5310*/  HMMA.16816.F32.BF16 R20, R152.reuse, R164, R20 ;  /* 0x000000a49814723c */ /* 0x040fe20000041814 */
[----:B------:R-:W3:Y:S07]  /*5320*/  LDSM.16.M88.4 R132, [R200+0x6900] ;  /* 0x00690000c884783b */ /* 0x000eee0000000200 */
[C---:B------:R-:W-:Y:S01]  /*5330*/  HMMA.16816.F32.BF16 R24, R152.reuse, R166, R24 ;  /* 0x000000a69818723c */ /* 0x040fe20000041818 */
[----:B------:R-:W3:Y:S07]  /*5340*/  LDSM.16.M88.4 R136, [R200+0x7100] ;  /* 0x00710000c888783b */ /* 0x000eee0000000200 */
[C---:B--2---:R-:W-:Y:S01]  /*5350*/  HMMA.16816.F32.BF16 R28, R152.reuse, R168, R28 ;  /* 0x000000a8981c723c */ /* 0x044fe2000004181c */
[----:B------:R-:W2:Y:S07]  /*5360*/  LDSM.16.M88.4 R140, [R200+0x7900] ;  /* 0x00790000c88c783b */ /* 0x000eae0000000200 */
[----:B------:R-:W-:Y:S01]  /*5370*/  HMMA.16816.F32.BF16 R32, R152, R170, R32 ;  /* 0x000000aa9820723c */ /* 0x000fe20000041820 */
[----:B------:R-:W-:Y:S07]  /*5380*/  LDSM.16.M88.4 R144, [R199+0xc100] ;  /* 0x00c10000c790783b */ /* 0x000fee0000000200 */
[----:B------:R-:W2:Y:S01]  /*5390*/  LDSM.16.M88.4 R148, [R192] ;  /* 0x00000000c094783b */ /* 0x000ea20000000200 */
[C---:B-1----:R-:W-:Y:S06]  /*53a0*/  HMMA.16816.F32.BF16 R4, R172.reuse, R176, R4 ;  /* 0x000000b0ac04723c */ /* 0x042fec0000041804 */
[----:B------:R-:W1:Y:S02]  /*53b0*/  LDSM.16.M88.4 R152, [R192+0x800] ;  /* 0x00080000c098783b */ /* 0x000e640000000200 */
[C---:B------:R-:W-:Y:S05]  /*53c0*/  HMMA.16816.F32.BF16 R8, R172.reuse, R178, R8 ;  /* 0x000000b2ac08723c */ /* 0x040fea0000041808 */
[----:B------:R-:W1:Y:S03]  /*53d0*/  LDSM.16.M88.4 R156, [R192+0x1000] ;  /* 0x00100000c09c783b */ /* 0x000e660000000200 */
[C---:B---3--:R-:W-:Y:S04]  /*53e0*/  HMMA.16816.F32.BF16 R12, R172.reuse, R132, R12 ;  /* 0x00000084ac0c723c */ /* 0x048fe8000004180c */
[----:B------:R-:W3:Y:S04]  /*53f0*/  LDSM.16.M88.4 R160, [R192+0x1800] ;  /* 0x00180000c0a0783b */ /* 0x000ee80000000200 */
[C---:B------:R-:W-:Y:S03]  /*5400*/  HMMA.16816.F32.BF16 R16, R172.reuse, R134, R16 ;  /* 0x00000086ac10723c */ /* 0x040fe60000041810 */
[----:B------:R-:W-:Y:S05]  /*5410*/  LDSM.16.M88.4 R164, [R206+0x10100] ;  /* 0x01010000cea4783b */ /* 0x000fea0000000200 */
[C---:B------:R-:W-:Y:S02]  /*5420*/  HMMA.16816.F32.BF16 R20, R172.reuse, R136, R20 ;  /* 0x00000088ac14723c */ /* 0x040fe40000041814 */
[----:B------:R-:W1:Y:S06]  /*5430*/  LDSM.16.M88.4 R168, [R205+0x8100] ;  /* 0x00810000cda8783b */ /* 0x000e6c0000000200 */
[C---:B------:R-:W-:Y:S01]  /*5440*/  HMMA.16816.F32.BF16 R24, R172.reuse, R138, R24 ;  /* 0x0000008aac18723c */ /* 0x040fe20000041818 */
[----:B------:R-:W3:Y:S07]  /*5450*/  LDSM.16.M88.4 R132, [R205+0x8900] ;  /* 0x00890000cd84783b */ /* 0x000eee0000000200 */
[C---:B--2---:R-:W-:Y:S01]  /*5460*/  HMMA.16816.F32.BF16 R28, R172.reuse, R140, R28 ;  /* 0x0000008cac1c723c */ /* 0x044fe2000004181c */
[----:B------:R-:W2:Y:S07]  /*5470*/  LDSM.16.M88.4 R136, [R205+0x9100] ;  /* 0x00910000cd88783b */ /* 0x000eae0000000200 */
[----:B------:R-:W-:Y:S01]  /*5480*/  HMMA.16816.F32.BF16 R32, R172, R142, R32 ;  /* 0x0000008eac20723c */ /* 0x000fe20000041820 */
[----:B------:R-:W2:Y:S07]  /*5490*/  LDSM.16.M88.4 R140, [R205+0x9900] ;  /* 0x00990000cd8c783b */ /* 0x000eae0000000200 */
[C---:B------:R-:W-:Y:S01]  /*54a0*/  HMMA.16816.F32.BF16 R4, R144.reuse, R148, R4 ;  /* 0x000000949004723c */ /* 0x040fe20000041804 */
[----:B------:R-:W-:Y:S07]  /*54b0*/  LDSM.16.M88.4 R172, [R202+0x10100] ;  /* 0x01010000caac783b */ /* 0x000fee0000000200 */
[C---:B------:R-:W-:Y:S01]  /*54c0*/  HMMA.16816.F32.BF16 R8, R144.reuse, R150, R8 ;  /* 0x000000969008723c */ /* 0x040fe20000041808 */
[----:B------:R-:W2:Y:S07]  /*54d0*/  LDSM.16.M88.4 R176, [R191] ;  /* 0x00000000bfb0783b */ /* 0x000eae0000000200 */
[C---:B-1----:R-:W-:Y:S01]  /*54e0*/  HMMA.16816.F32.BF16 R12, R144.reuse, R152, R12 ;  /* 0x00000098900c723c */ /* 0x042fe2000004180c */
[----:B------:R-:W-:Y:S07]  /*54f0*/  LDSM.16.M88.4 R148, [R189] ;  /* 0x00000000bd94783b */ /* 0x000fee0000000200 */
[C---:B------:R-:W-:Y:S01]  /*5500*/  HMMA.16816.F32.BF16 R16, R144.reuse, R154, R16 ;  /* 0x0000009a9010723c */ /* 0x040fe20000041810 */
[----:B------:R-:W-:Y:S07]  /*5510*/  LDSM.16.M88.4 R152, [R188] ;  /* 0x00000000bc98783b */ /* 0x000fee0000000200 */
[C---:B------:R-:W-:Y:S08]  /*5520*/  HMMA.16816.F32.BF16 R20, R144.reuse, R156, R20 ;  /* 0x0000009c9014723c */ /* 0x040ff00000041814 */
[C---:B------:R-:W-:Y:S01]  /*5530*/  HMMA.16816.F32.BF16 R24, R144.reuse, R158, R24 ;  /* 0x0000009e9018723c */ /* 0x040fe20000041818 */
[----:B------:R-:W-:Y:S07]  /*5540*/  LDSM.16.M88.4 R156, [R201+0x10100] ;  /* 0x01010000c99c783b */ /* 0x000fee0000000200 */
[C---:B---3--:R-:W-:Y:S08]  /*5550*/  HMMA.16816.F32.BF16 R28, R144.reuse, R160, R28 ;  /* 0x000000a0901c723c */ /* 0x048ff0000004181c */
[----:B------:R-:W-:Y:S01]  /*5560*/  HMMA.16816.F32.BF16 R32, R144, R162, R32 ;  /* 0x000000a29020723c */ /* 0x000fe20000041820 */
[----:B------:R-:W1:Y:S07]  /*5570*/  LDSM.16.M88.4 R144, [R190] ;  /* 0x00000000be90783b */ /* 0x000e6e0000000200 */
[C---:B------:R-:W-:Y:S01]  /*5580*/  HMMA.16816.F32.BF16 R4, R164.reuse, R168, R4 ;  /* 0x000000a8a404723c */ /* 0x040fe20000041804 */
[----:B------:R-:W3:Y:S07]  /*5590*/  LDSM.16.M88.4 R160, [R200+0x8100] ;  /* 0x00810000c8a0783b */ /* 0x000eee0000000200 */
[C---:B------:R-:W-:Y:S01]  /*55a0*/  HMMA.16816.F32.BF16 R8, R164.reuse, R170, R8 ;  /* 0x000000aaa408723c */ /* 0x040fe20000041808 */
[----:B------:R-:W-:Y:S07]  /*55b0*/  LDSM.16.M88.4 R168, [R192+0x2000] ;  /* 0x00200000c0a8783b */ /* 0x000fee0000000200 */
[C---:B------:R-:W-:Y:S08]  /*55c0*/  HMMA.16816.F32.BF16 R12, R164.reuse, R132, R12 ;  /* 0x00000084a40c723c */ /* 0x040ff0000004180c */
[C---:B------:R-:W-:Y:S01]  /*55d0*/  HMMA.16816.F32.BF16 R16, R164.reuse, R134, R16 ;  /* 0x00000086a410723c */ /* 0x040fe20000041810 */
[----:B------:R-:W1:Y:S07]  /*55e0*/  LDSM.16.M88.4 R132, [R200+0x8900] ;  /* 0x00890000c884783b */ /* 0x000e6e0000000200 */
[C---:B--2---:R-:W-:Y:S08]  /*55f0*/  HMMA.16816.F32.BF16 R20, R164.reuse, R136, R20 ;  /* 0x00000088a414723c */ /* 0x044ff00000041814 */
[C---:B------:R-:W-:Y:S01]  /*5600*/  HMMA.16816.F32.BF16 R24, R164.reuse, R138, R24 ;  /* 0x0000008aa418723c */ /* 0x040fe20000041818 */
[----:B------:R-:W2:Y:S07]  /*5610*/  LDSM.16.M88.4 R136, [R200+0x9100] ;  /* 0x00910000c888783b */ /* 0x000eae0000000200 */
[C---:B------:R-:W-:Y:S08]  /*5620*/  HMMA.16816.F32.BF16 R28, R164.reuse, R140, R28 ;  /* 0x0000008ca41c723c */ /* 0x040ff0000004181c */
[----:B------:R-:W-:Y:S01]  /*5630*/  HMMA.16816.F32.BF16 R32, R164, R142, R32 ;  /* 0x0000008ea420723c */ /* 0x000fe20000041820 */
[----:B------:R-:W2:Y:S07]  /*5640*/  LDSM.16.M88.4 R140, [R200+0x9900] ;  /* 0x00990000c88c783b */ /* 0x000eae0000000200 */
[C---:B------:R-:W-:Y:S01]  /*5650*/  HMMA.16816.F32.BF16 R4, R172.reuse, R176, R4 ;  /* 0x000000b0ac04723c */ /* 0x040fe20000041804 */
[----:B------:R-:W2:Y:S07]  /*5660*/  LDSM.16.M88.4 R164, [R199+0x10100] ;  /* 0x01010000c7a4783b */ /* 0x000eae0000000200 */
[C---:B------:R-:W-:Y:S01]  /*5670*/  HMMA.16816.F32.BF16 R8, R172.reuse, R178, R8 ;  /* 0x000000b2ac08723c */ /* 0x040fe20000041808 */
[----:B------:R-:W-:Y:S07]  /*5680*/  LDSM.16.M88.4 R176, [R205+0xa100] ;  /* 0x00a10000cdb0783b */ /* 0x000fee0000000200 */
[C---:B-1----:R-:W-:Y:S08]  /*5690*/  HMMA.16816.F32.BF16 R12, R172.reuse, R144, R12 ;  /* 0x00000090ac0c723c */ /* 0x042ff0000004180c */
[C---:B------:R-:W-:Y:S01]  /*56a0*/  HMMA.16816.F32.BF16 R16, R172.reuse, R146, R16 ;  /* 0x00000092ac10723c */ /* 0x040fe20000041810 */
[----:B------:R-:W1:Y:S07]  /*56b0*/  LDSM.16.M88.4 R144, [R192+0x2800] ;  /* 0x00280000c090783b */ /* 0x000e6e0000000200 */
[C---:B------:R-:W-:Y:S08]  /*56c0*/  HMMA.16816.F32.BF16 R20, R172.reuse, R148, R20 ;  /* 0x00000094ac14723c */ /* 0x040ff00000041814 */
[C---:B------:R-:W-:Y:S01]  /*56d0*/  HMMA.16816.F32.BF16 R24, R172.reuse, R150, R24 ;  /* 0x00000096ac18723c */ /* 0x040fe20000041818 */
[----:B------:R-:W1:Y:S07]  /*56e0*/  LDSM.16.M88.4 R148, [R192+0x3000] ;  /* 0x00300000c094783b */ /* 0x000e6e0000000200 */
[C---:B------:R-:W-:Y:S08]  /*56f0*/  HMMA.16816.F32.BF16 R28, R172.reuse, R152, R28 ;  /* 0x00000098ac1c723c */ /* 0x040ff0000004181c */
[----:B------:R-:W-:Y:S01]  /*5700*/  HMMA.16816.F32.BF16 R32, R172, R154, R32 ;  /* 0x0000009aac20723c */ /* 0x000fe20000041820 */
[----:B------:R-:W1:Y:S07]  /*5710*/  LDSM.16.M88.4 R152, [R192+0x3800] ;  /* 0x00380000c098783b */ /* 0x000e6e0000000200 */
[C---:B---3--:R-:W-:Y:S01]  /*5720*/  HMMA.16816.F32.BF16 R4, R156.reuse, R160, R4 ;  /* 0x000000a09c04723c */ /* 0x048fe20000041804 */
[----:B------:R-:W3:Y:S07]  /*5730*/  LDSM.16.M88.4 R172, [R206+0x14100] ;  /* 0x01410000ceac783b */ /* 0x000eee0000000200 */
[C---:B------:R-:W-:Y:S01]  /*5740*/  HMMA.16816.F32.BF16 R8, R156.reuse, R162, R8 ;  /* 0x000000a29c08723c */ /* 0x040fe20000041808 */
[----:B------:R-:W-:Y:S07]  /*5750*/  LDSM.16.M88.4 R160, [R187] ;  /* 0x00000000bba0783b */ /* 0x000fee0000000200 */
        /* <DEDUP_REMOVED lines=15> */
[----:B------:R-:W1:Y:S07]  /*5850*/  LDSM.16.M88.4 R144, [R186] ;  /* 0x00000000ba90783b */ /* 0x000e6e0000000200 */
[C---:B------:R-:W-:Y:S08]  /*5860*/  HMMA.16816.F32.BF16 R20, R164.reuse, R148, R20 ;  /* 0x00000094a414723c */ /* 0x040ff00000041814 */
[C---:B------:R-:W-:Y:S01]  /*5870*/  HMMA.16816.F32.BF16 R24, R164.reuse, R150, R24 ;  /* 0x00000096a418723c */ /* 0x040fe20000041818 */
[----:B------:R-:W1:Y:S07]  /*5880*/  LDSM.16.M88.4 R148, [R185] ;  /* 0x00000000b994783b */ /* 0x000e6e0000000200 */
[C---:B------:R-:W-:Y:S08]  /*5890*/  HMMA.16816.F32.BF16 R28, R164.reuse, R152, R28 ;  /* 0x00000098a41c723c */ /* 0x040ff0000004181c */
[----:B------:R-:W-:Y:S01]  /*58a0*/  HMMA.16816.F32.BF16 R32, R164, R154, R32 ;  /* 0x0000009aa420723c */ /* 0x000fe20000041820 */
[----:B------:R-:W1:Y:S07]  /*58b0*/  LDSM.16.M88.4 R152, [R184] ;  /* 0x00000000b898783b */ /* 0x000e6e0000000200 */
[C---:B---3--:R-:W-:Y:S01]  /*58c0*/  HMMA.16816.F32.BF16 R4, R172.reuse, R176, R4 ;  /* 0x000000b0ac04723c */ /* 0x048fe20000041804 */
        /* <DEDUP_REMOVED lines=12> */
[----:B------:R-:W2:Y:S01]  /*5990*/  LDSM.16.M88.4 R172, [R199+0x14100] ;  /* 0x01410000c7ac783b */ /* 0x000ea20000000200 */
[C---:B------:R-:W-:Y:S08]  /*59a0*/  HMMA.16816.F32.BF16 R4, R156.reuse, R160, R4 ;  /* 0x000000a09c04723c */ /* 0x040ff00000041804 */
[C---:B------:R-:W-:Y:S08]  /*59b0*/  HMMA.16816.F32.BF16 R8, R156.reuse, R162, R8 ;  /* 0x000000a29c08723c */ /* 0x040ff00000041808 */
[C---:B-1----:R-:W-:Y:S08]  /*59c0*/  HMMA.16816.F32.BF16 R12, R156.reuse, R144, R12 ;  /* 0x000000909c0c723c */ /* 0x042ff0000004180c */
[C---:B------:R-:W-:Y:S08]  /*59d0*/  HMMA.16816.F32.BF16 R16, R156.reuse, R146, R16 ;  /* 0x000000929c10723c */ /* 0x040ff00000041810 */
[C---:B------:R-:W-:Y:S08]  /*59e0*/  HMMA.16816.F32.BF16 R20, R156.reuse, R148, R20 ;  /* 0x000000949c14723c */ /* 0x040ff00000041814 */
[C---:B------:R-:W-:Y:S08]  /*59f0*/  HMMA.16816.F32.BF16 R24, R156.reuse, R150, R24 ;  /* 0x000000969c18723c */ /* 0x040ff00000041818 */
[C---:B------:R-:W-:Y:S08]  /*5a00*/  HMMA.16816.F32.BF16 R28, R156.reuse, R152, R28 ;  /* 0x000000989c1c723c */ /* 0x040ff0000004181c */
[----:B------:R-:W-:Y:S08]  /*5a10*/  HMMA.16816.F32.BF16 R32, R156, R154, R32 ;  /* 0x0000009a9c20723c */ /* 0x000ff00000041820 */
[C---:B---3--:R-:W-:Y:S08]  /*5a20*/  HMMA.16816.F32.BF16 R4, R164.reuse, R168, R4 ;  /* 0x000000a8a404723c */ /* 0x048ff00000041804 */
[C---:B------:R-:W-:Y:S08]  /*5a30*/  HMMA.16816.F32.BF16 R8, R164.reuse, R170, R8 ;  /* 0x000000aaa408723c */ /* 0x040ff00000041808 */
[C---:B------:R-:W-:Y:S08]  /*5a40*/  HMMA.16816.F32.BF16 R12, R164.reuse, R132, R12 ;  /* 0x00000084a40c723c */ /* 0x040ff0000004180c */
[C---:B------:R-:W-:Y:S01]  /*5a50*/  HMMA.16816.F32.BF16 R16, R164.reuse, R134, R16 ;  /* 0x00000086a410723c */ /* 0x040fe20000041810 */
[----:B------:R-:W1:Y:S07]  /*5a60*/  LDSM.16.M88.4 R132, [R192+0x4800] ;  /* 0x00480000c084783b */ /* 0x000e6e0000000200 */
[C---:B--2---:R-:W-:Y:S08]  /*5a70*/  HMMA.16816.F32.BF16 R20, R164.reuse, R136, R20 ;  /* 0x00000088a414723c */ /* 0x044ff00000041814 */
[C---:B------:R-:W-:Y:S01]  /*5a80*/  HMMA.16816.F32.BF16 R24, R164.reuse, R138, R24 ;  /* 0x0000008aa418723c */ /* 0x040fe20000041818 */
[----:B------:R-:W2:Y:S07]  /*5a90*/  LDSM.16.M88.4 R136, [R192+0x5000] ;  /* 0x00500000c088783b */ /* 0x000eae0000000200 */
[C---:B------:R-:W-:Y:S08]  /*5aa0*/  HMMA.16816.F32.BF16 R28, R164.reuse, R140, R28 ;  /* 0x0000008ca41c723c */ /* 0x040ff0000004181c */
[----:B------:R-:W-:Y:S08]  /*5ab0*/  HMMA.16816.F32.BF16 R32, R164, R142, R32 ;  /* 0x0000008ea420723c */ /* 0x000ff00000041820 */
[C---:B------:R-:W-:Y:S08]  /*5ac0*/  HMMA.16816.F32.BF16 R4, R172.reuse, R176, R4 ;  /* 0x000000b0ac04723c */ /* 0x040ff00000041804 */
[C---:B------:R-:W-:Y:S08]  /*5ad0*/  HMMA.16816.F32.BF16 R8, R172.reuse, R178, R8 ;  /* 0x000000b2ac08723c */ /* 0x040ff00000041808 */
[C---:B-1----:R-:W-:Y:S08]  /*5ae0*/  HMMA.16816.F32.BF16 R12, R172.reuse, R132, R12 ;  /* 0x00000084ac0c723c */ /* 0x042ff0000004180c */
[C---:B------:R-:W-:Y:S01]  /*5af0*/  HMMA.16816.F32.BF16 R16, R172.reuse, R134, R16 ;  /* 0x00000086ac10723c */ /* 0x040fe20000041810 */
[----:B------:R-:W1:Y:S01]  /*5b00*/  LDSM.16.M88.4 R132, [R192+0x5800] ;  /* 0x00580000c084783b */ /* 0x000e620000000200 */
[----:B------:R-:W-:Y:S04]  /*5b10*/  DEPBAR.LE SB0, 0x0 ;  /* 0x000080000000791a */ /* 0x000fe80000000000 */
[----:B-----5:R-:W-:Y:S02]  /*5b20*/  FMUL.FTZ R227, R4, c[0x0][0x320] ;  /* 0x0000c80004e37a20 */ /* 0x020fe40000410000 */
[C---:B--2---:R-:W-:Y:S04]  /*5b30*/  HMMA.16816.F32.BF16 R20, R172.reuse, R136, R20 ;  /* 0x00000088ac14723c */ /* 0x044fe80000041814 */
[----:B------:R-:W2:Y:S01]  /*5b40*/  MUFU.TANH R227, R227 ;  /* 0x000000e300e37308 */ /* 0x000ea20000002400 */
[----:B------:R-:W-:Y:S01]  /*5b50*/  BAR.SYNC.DEFER_BLOCKING 0x0 ;  /* 0x0000000000007b1d */ /* 0x000fe20000010000 */
[----:B------:R-:W-:Y:S02]  /*5b60*/  FMUL.FTZ R228, R11, c[0x0][0x320] ;  /* 0x0000c8000be47a20 */ /* 0x000fe40000410000 */
[C---:B------:R-:W-:Y:S04]  /*5b70*/  HMMA.16816.F32.BF16 R24, R172.reuse, R138, R24 ;  /* 0x0000008aac18723c */ /* 0x040fe80000041818 */
[----:B------:R-:W-:Y:S01]  /*5b80*/  FMUL.FTZ R232, R14, c[0x0][0x320] ;  /* 0x0000c8000ee87a20 */ /* 0x000fe20000410000 */
[----:B------:R-:W-:Y:S01]  /*5b90*/  @P0 LEA R14, P4, R249, c[0x0][0x1c8], 0x1 ;  /* 0x00007200f90e0a11 */ /* 0x000fe200078808ff */
[----:B------:R-:W3:Y:S01]  /*5ba0*/  MUFU.TANH R228, R228 ;  /* 0x000000e400e47308 */ /* 0x000ee20000002400 */
[----:B----4-:R-:W-:Y:S02]  /*5bb0*/  FMUL.FTZ R231, R15, c[0x0][0x320] ;  /* 0x0000c8000fe77a20 */ /* 0x010fe40000410000 */
[----:B------:R-:W-:Y:S03]  /*5bc0*/  @P0 LEA.HI.X R15, R249, c[0x0][0x1cc], R250, 0x1, P4 ;  /* 0x00007300f90f0a11 */ /* 0x000fe600020f0cfa */
[----:B------:R-:W-:Y:S02]  /*5bd0*/  FMUL.FTZ R235, R18, c[0x0][0x320] ;  /* 0x0000c80012eb7a20 */ /* 0x000fe40000410000 */
[----:B------:R-:W-:Y:S02]  /*5be0*/  FMUL.FTZ R236, R13, c[0x0][0x320] ;  /* 0x0000c8000dec7a20 */ /* 0x000fe40000410000 */
[----:B------:R-:W4:Y:S01]  /*5bf0*/  MUFU.TANH R232, R232 ;  /* 0x000000e800e87308 */ /* 0x000f220000002400 */
[----:B------:R-:W-:Y:S01]  /*5c00*/  FMUL.FTZ R240, R22, c[0x0][0x320] ;  /* 0x0000c80016f07a20 */ /* 0x000fe20000410000 */
[----:B------:R-:W-:Y:S01]  /*5c10*/  @P0 LEA R22, P6, R248, c[0x0][0x1c8], 0x1 ;  /* 0x00007200f8160a11 */ /* 0x000fe200078c08ff */
[----:B------:R-:W-:Y:S02]  /*5c20*/  FMUL.FTZ R239, R23, c[0x0][0x320] ;  /* 0x0000c80017ef7a20 */ /* 0x000fe40000410000 */
[----:B------:R-:W-:Y:S01]  /*5c30*/  FMUL.FTZ R226, R10, c[0x0][0x320] ;  /* 0x0000c8000ae27a20 */ /* 0x000fe20000410000 */
[----:B------:R-:W-:Y:S01]  /*5c40*/  @P0 LEA.HI.X R23, R248, c[0x0][0x1cc], R251, 0x1, P6 ;  /* 0x00007300f8170a11 */ /* 0x000fe200030f0cfb */
[----:B------:R-:W-:Y:S01]  /*5c50*/  FMUL.FTZ R234, R19, c[0x0][0x320] ;  /* 0x0000c80013ea7a20 */ /* 0x000fe20000410000 */
[----:B------:R-:W-:Y:S01]  /*5c60*/  @P0 IADD3 R248, P5, R182, UR19, RZ ;  /* 0x00000013b6f80c10 */ /* 0x000fe2000ffbe0ff */
[C---:B-1----:R-:W-:Y:S01]  /*5c70*/  HMMA.16816.F32.BF16 R28, R172.reuse, R132, R28 ;  /* 0x00000084ac1c723c */ /* 0x042fe2000004181c */
[----:B------:R-:W1:Y:S01]  /*5c80*/  MUFU.TANH R236, R236 ;  /* 0x000000ec00ec7308 */ /* 0x000e620000002400 */
[----:B------:R-:W-:Y:S01]  /*5c90*/  @!PT LDS RZ, [RZ] ;  /* 0x00000000fffff984 */ /* 0x000fe20000000800 */
[----:B------:R-:W-:Y:S01]  /*5ca0*/  @!PT LDS RZ, [RZ] ;  /* 0x00000000fffff984 */ /* 0x000fe20000000800 */
[----:B------:R-:W-:Y:S01]  /*5cb0*/  @!PT LDS RZ, [RZ] ;  /* 0x00000000fffff984 */ /* 0x000fe20000000800 */
[----:B------:R1:W-:Y:S01]  /*5cc0*/  @P0 LDGSTS.E.BYPASS.LTC128B.128 [R207+0x6100], [R22.64], !P3 ;  /* 0x0610000016cf0fae */ /* 0x0003e2000d901d50 */
[----:B------:R-:W-:Y:S01]  /*5cd0*/  @P0 LEA R158, P4, R248, c[0x0][0x1c8], 0x1 ;  /* 0x00007200f89e0a11 */ /* 0x000fe200078808ff */
[----:B------:R-:W-:Y:S01]  /*5ce0*/  FMUL.FTZ R243, R26, c[0x0][0x320] ;  /* 0x0000c8001af37a20 */ /* 0x000fe20000410000 */
[----:B------:R-:W-:Y:S01]  /*5cf0*/  @P0 IADD3.X R251, R181, UR18, RZ, P5, !PT ;  /* 0x00000012b5fb0c10 */ /* 0x000fe2000affe4ff */
[----:B------:R-:W-:Y:S01]  /*5d00*/  FMUL.FTZ R242, R27, c[0x0][0x320] ;  /* 0x0000c8001bf27a20 */ /* 0x000fe20000410000 */
[----:B------:R-:W-:Y:S01]  /*5d10*/  @UP3 UIADD3 UR19, UP0, UR12, UR19, URZ ;  /* 0x000000130c133290 */ /* 0x000fe2000ff1e03f */
[----:B------:R-:W-:Y:S01]  /*5d20*/  HMMA.16816.F32.BF16 R32, R172, R134, R32 ;  /* 0x00000086ac20723c */ /* 0x000fe20000041820 */
[----:B------:R5:W-:Y:S02]  /*5d30*/  @P0 LDGSTS.E.BYPASS.LTC128B.128 [R207+0x8100], [R14.64], !P2 ;  /* 0x081000000ecf0fae */ /* 0x000be4000d101d50 */
[----:B------:R-:W1:Y:S01]  /*5d40*/  MUFU.TANH R226, R226 ;  /* 0x000000e200e27308 */ /* 0x000e620000002400 */
[----:B------:R-:W-:Y:S01]  /*5d50*/  @P0 LEA.HI.X R159, R248, c[0x0][0x1cc], R251, 0x1, P4 ;  /* 0x00007300f89f0a11 */ /* 0x000fe200020f0cfb */
[----:B------:R-:W-:Y:S01]  /*5d60*/  @UP3 UIADD3.X UR18, UR11, UR18, URZ, UP0, !UPT ;  /* 0x000000120b123290 */ /* 0x000fe200087fe43f */
[----:B------:R-:W-:Y:S01]  /*5d70*/  @P0 IADD3 R250, P6, R210, UR19, RZ ;  /* 0x00000013d2fa0c10 */ /* 0x000fe2000ffde0ff */
[----:B------:R-:W-:Y:S01]  /*5d80*/  IMAD.MOV.U32 R19, RZ, RZ, R212 ;  /* 0x000000ffff137224 */ /* 0x000fe200078e00d4 */
[----:B------:R-:W-:Y:S01]  /*5d90*/  @P0 IADD3 R18, P4, R182, UR19, RZ ;  /* 0x00000013b6120c10 */ /* 0x000fe2000ff9e0ff */
[----:B------:R1:W-:Y:S03]  /*5da0*/  @P0 LDGSTS.E.BYPASS.LTC128B.128 [R207+0xa100], [R158.64], !P1 ;  /* 0x0a1000009ecf0fae */ /* 0x0003e6000c901d50 */
[----:B------:R-:W-:Y:S01]  /*5db0*/  @P0 IADD3.X R251, R217, UR18, RZ, P6, !PT ;  /* 0x00000012d9fb0c10 */ /* 0x000fe2000b7fe4ff */
[----:B------:R-:W1:Y:S01]  /*5dc0*/  MUFU.TANH R231, R231 ;  /* 0x000000e700e77308 */ /* 0x000e620000002400 */
[----:B------:R-:W-:Y:S01]  /*5dd0*/  @P0 LEA R162, P6, R250, c[0x0][0x1c8], 0x1 ;  /* 0x00007200faa20a11 */ /* 0x000fe200078c08ff */
[----:B------:R-:W-:Y:S01]  /*5de0*/  FMUL.FTZ R229, R5, c[0x0][0x320] ;  /* 0x0000c80005e57a20 */ /* 0x000fe20000410000 */
[----:B------:R-:W-:Y:S01]  /*5df0*/  @P0 IADD3.X R13, R181, UR18, RZ, P4, !PT ;  /* 0x00000012b50d0c10 */ /* 0x000fe2000a7fe4ff */
[----:B------:R-:W-:Y:S01]  /*5e00*/  FMUL.FTZ R249, R30, c[0x0][0x320] ;  /* 0x0000c8001ef97a20 */ /* 0x000fe20000410000 */
[----:B------:R-:W-:Y:S01]  /*5e10*/  @P0 LEA R26, P4, R18, c[0x0][0x1c8], 0x1 ;  /* 0x00007200121a0a11 */ /* 0x000fe200078808ff */
[----:B------:R-:W-:Y:S01]  /*5e20*/  FMUL.FTZ R248, R31, c[0x0][0x320] ;  /* 0x0000c8001ff87a20 */ /* 0x000fe20000410000 */
[----:B------:R-:W-:Y:S01]  /*5e30*/  @P0 LEA.HI.X R163, R250, c[0x0][0x1cc], R251, 0x1, P6 ;  /* 0x00007300faa30a11 */ /* 0x000fe200030f0cfb */
[----:B------:R-:W-:Y:S01]  /*5e40*/  FMUL.FTZ R0, R6, c[0x0][0x320] ;  /* 0x0000c80006007a20 */ /* 0x000fe20000410000 */
[----:B------:R-:W-:Y:S01]  /*5e50*/  @P0 LEA.HI.X R27, R18, c[0x0][0x1cc], R13, 0x1, P4 ;  /* 0x00007300121b0a11 */ /* 0x000fe200020f0c0d */
[----:B------:R-:W1:Y:S01]  /*5e60*/  MUFU.TANH R229, R229 ;  /* 0x000000e500e57308 */ /* 0x000e620000002400 */
[----:B------:R-:W-:Y:S01]  /*5e70*/  @P0 IADD3 R11, P5, R220, UR19, RZ ;  /* 0x00000013dc0b0c10 */ /* 0x000fe2000ffbe0ff */
[----:B------:R1:W-:Y:S01]  /*5e80*/  @P0 LDGSTS.E.BYPASS.LTC128B.128 [R207+0x7100], [R162.64], !P3 ;  /* 0x07100000a2cf0fae */ /* 0x0003e2000d901d50 */
[----:B------:R-:W-:Y:S01]  /*5e90*/  FMUL.FTZ R250, R32, c[0x0][0x320] ;  /* 0x0000c80020fa7a20 */ /* 0x000fe20000410000 */
[----:B------:R-:W-:Y:S01]  /*5ea0*/  PLOP3.LUT P4, PT, PT, PT, UP2, 0x80, 0x0 ;  /* 0x000000000000781c */ /* 0x000fe20003f8f028 */
[----:B------:R-:W-:Y:S01]  /*5eb0*/  FMUL.FTZ R225, R7, c[0x0][0x320] ;  /* 0x0000c80007e17a20 */ /* 0x000fe20000410000 */
[----:B------:R-:W-:Y:S01]  /*5ec0*/  @P0 IADD3.X R10, R183, UR18, RZ, P5, !PT ;  /* 0x00000012b70a0c10 */ /* 0x000fe2000affe4ff */
[----:B------:R-:W-:Y:S01]  /*5ed0*/  USHF.L.U32 UR18, UR13, 0x6, URZ ;  /* 0x000000060d127899 */ /* 0x000fe2000800063f */
[----:B------:R-:W-:Y:S01]  /*5ee0*/  @P0 LEA R30, P5, R11, c[0x0][0x1c8], 0x1 ;  /* 0x000072000b1e0a11 */ /* 0x000fe200078a08ff */
[----:B------:R-:W-:Y:S01]  /*5ef0*/  FMUL.FTZ R230, R8, c[0x0][0x320] ;  /* 0x0000c80008e67a20 */ /* 0x000fe20000410000 */
[----:B------:R1:W1:Y:S01]  /*5f00*/  MUFU.TANH R13, R250 ;  /* 0x000000fa000d7308 */ /* 0x0002620000002400 */
[----:B------:R-:W-:Y:S01]  /*5f10*/  FMUL.FTZ R233, R9, c[0x0][0x320] ;  /* 0x0000c80009e97a20 */ /* 0x000fe20000410000 */
[----:B------:R-:W-:Y:S01]  /*5f20*/  @P0 LEA.HI.X R31, R11, c[0x0][0x1cc], R10, 0x1, P5 ;  /* 0x000073000b1f0a11 */ /* 0x000fe200028f0c0a */
[----:B------:R-:W-:Y:S02]  /*5f30*/  FMUL.FTZ R237, R12, c[0x0][0x320] ;  /* 0x0000c8000ced7a20 */ /* 0x000fe40000410000 */
[----:B------:R-:W-:Y:S02]  /*5f40*/  FMUL.FTZ R238, R16, c[0x0][0x320] ;  /* 0x0000c80010ee7a20 */ /* 0x000fe40000410000 */
[----:B------:R2:W-:Y:S01]  /*5f50*/  @P0 LDGSTS.E.BYPASS.LTC128B.128 [R207+0x9100], [R30.64], !P2 ;  /* 0x091000001ecf0fae */ /* 0x0005e2000d101d50 */
[----:B------:R-:W-:Y:S02]  /*5f60*/  @P4 IMAD.MOV.U32 R19, RZ, RZ, R180 ;  /* 0x000000ffff134224 */ /* 0x000fe400078e00b4 */
[----:B------:R-:W2:Y:S01]  /*5f70*/  MUFU.TANH R0, R0 ;  /* 0x0000000000007308 */ /* 0x000ea20000002400 */
[----:B------:R-:W-:Y:S02]  /*5f80*/  FMUL.FTZ R241, R17, c[0x0][0x320] ;  /* 0x0000c80011f17a20 */ /* 0x000fe40000410000 */
[----:B------:R-:W-:Y:S01]  /*5f90*/  FMUL.FTZ R245, R20, c[0x0][0x320] ;  /* 0x0000c80014f57a20 */ /* 0x000fe20000410000 */
[----:B------:R2:W-:Y:S01]  /*5fa0*/  @P0 LDGSTS.E.BYPASS.LTC128B.128 [R207+0xb100], [R26.64], !P1 ;  /* 0x0b1000001acf0fae */ /* 0x0005e2000c901d50 */
[----:B------:R-:W-:Y:S01]  /*5fb0*/  FMUL.FTZ R244, R21, c[0x0][0x320] ;  /* 0x0000c80015f47a20 */ /* 0x000fe20000410000 */
[----:B------:R-:W-:Y:S01]  /*5fc0*/  PLOP3.LUT P0, PT, PT, PT, UP1, 0x40, 0x0 ;  /* 0x000000000000781c */ /* 0x000fe20003f0e818 */
[----:B------:R-:W-:Y:S02]  /*5fd0*/  FMUL.FTZ R247, R24, c[0x0][0x320] ;  /* 0x0000c80018f77a20 */ /* 0x000fe40000410000 */
[----:B------:R-:W-:Y:S01]  /*5fe0*/  FMUL.FTZ R246, R25, c[0x0][0x320] ;  /* 0x0000c80019f67a20 */ /* 0x000fe20000410000 */
[----:B------:R-:W2:Y:S01]  /*5ff0*/  MUFU.TANH R225, R225 ;  /* 0x000000e100e17308 */ /* 0x000ea20000002400 */
[----:B------:R-:W0:Y:S01]  /*6000*/  LDGDEPBAR ;  /* 0x00000000000079af */ /* 0x000e220000000000 */
[----:B------:R-:W-:Y:S02]  /*6010*/  FMUL.FTZ R9, R28, c[0x0][0x320] ;  /* 0x0000c8001c097a20 */ /* 0x000fe40000410000 */
[----:B-1----:R-:W-:Y:S02]  /*6020*/  IMAD.U32 R250, RZ, RZ, UR18 ;  /* 0x00000012fffa7e24 */ /* 0x002fe4000f8e00ff */
[----:B------:R-:W-:Y:S02]  /*6030*/  FMUL.FTZ R252, R29, c[0x0][0x320] ;  /* 0x0000c8001dfc7a20 */ /* 0x000fe40000410000 */
[----:B------:R-:W-:Y:S01]  /*6040*/  FMUL.FTZ R11, R33, c[0x0][0x320] ;  /* 0x0000c800210b7a20 */ /* 0x000fe20000410000 */
[----:B------:R-:W1:Y:S01]  /*6050*/  SHFL.IDX PT, R10, R19, RZ, 0x1c1f ;  /* 0x001c1fff130a7589 */ /* 0x000e6200000e0000 */
[----:B------:R-:W2:Y:S01]  /*6060*/  MUFU.TANH R230, R230 ;  /* 0x000000e600e67308 */ /* 0x000ea20000002400 */
[----:B------:R-:W-:Y:S01]  /*6070*/  FMUL.FTZ R251, R34, c[0x0][0x320] ;  /* 0x0000c80022fb7a20 */ /* 0x000fe20000410000 */
[----:B-----5:R-:W-:Y:S01]  /*6080*/  IADD3 R14, -R213, 0x1, -R250 ;  /* 0x00000001d50e7810 */ /* 0x020fe20007ffe9fa */
[----:B------:R-:W-:Y:S03]  /*6090*/  FMUL.FTZ R35, R35, c[0x0][0x320] ;  /* 0x0000c80023237a20 */ /* 0x000fe60000410000 */
[----:B------:R-:W-:Y:S04]  /*60a0*/  IADD3 R14, R14, c[0x0][0x1d0], RZ ;  /* 0x000074000e0e7a10 */ /* 0x000fe80007ffe0ff */
[----:B------:R-:W2:Y:S01]  /*60b0*/  MUFU.TANH R233, R233 ;  /* 0x000000e900e97308 */ /* 0x000ea20000002400 */
[----:B------:R-:W-:Y:S04]  /*60c0*/  IADD3 R14, R14, -c[0x0][0x168], RZ ;  /* 0x80005a000e0e7a10 */ /* 0x000fe80007ffe0ff */
[C---:B------:R-:W-:Y:S02]  /*60d0*/  IADD3 R15, R14.reuse, c[0x0][0x328], RZ ;  /* 0x0000ca000e0f7a10 */ /* 0x040fe40007ffe0ff */
[----:B------:R-:W-:Y:S03]  /*60e0*/  IADD3 R14, R14, UR14, RZ ;  /* 0x0000000e0e0e7c10 */ /* 0x000fe6000fffe0ff */
[----:B------:R-:W2:Y:S01]  /*60f0*/  MUFU.TANH R237, R237 ;  /* 0x000000ed00ed7308 */ /* 0x000ea20000002400 */
[--C-:B-1----:R-:W-:Y:S02]  /*6100*/  IMAD.IADD R18, R15, 0x1, R10.reuse ;  /* 0x000000010f127824 */ /* 0x102fe400078e020a */
[----:B------:R-:W-:Y:S07]  /*6110*/  IMAD.IADD R17, R14, 0x1, R10 ;  /* 0x000000010e117824 */ /* 0x000fee00078e020a */
[----:B------:R-:W1:Y:S10]  /*6120*/  MUFU.TANH R238, R238 ;  /* 0x000000ee00ee7308 */ /* 0x000e740000002400 */
        /* <DEDUP_REMOVED lines=17> */
[----:B------:R1:W1:Y:S01]  /*6240*/  MUFU.TANH R250, R35 ;  /* 0x0000002300fa7308 */ /* 0x0002620000002400 */
[----:B------:R-:W-:-:S05]  /*6250*/  @P0 BRA `(.L_x_167) ;  /* 0x000001a000000947 */ /* 0x000fca0003800000 */
[----:B--234-:R-:W-:Y:S01]  /*6260*/  IADD3 R5, R10, c[0x0][0x1d0], RZ ;  /* 0x000074000a057a10 */ /* 0x01cfe20007ffe0ff */
[----:B------:R-:W-:Y:S03]  /*6270*/  BSSY B0, `(.L_x_168) ;  /* 0x0000012000007945 */ /* 0x000fe60003800000 */
[----:B------:R-:W-:Y:S04]  /*6280*/  IADD3 R5, R5, -c[0x0][0x168], RZ ;  /* 0x80005a0005057a10 */ /* 0x000fe80007ffe0ff */
[----:B------:R-:W-:Y:S11]  /*6290*/  ISETP.GT.AND P0, PT, R5, -0x1, PT ;  /* 0xffffffff0500780c */ /* 0x000ff60003f04270 */
[----:B------:R-:W-:Y:S02]  /*62a0*/  @!UPT UIADD3 URZ, URZ, URZ, URZ ;  /* 0x0000003f3f3ff290 */ /* 0x000fe4000fffe03f */
[----:B------:R-:W-:-:S05]  /*62b0*/  @P0 BRA `(.L_x_169) ;  /* 0x0000008000000947 */ /* 0x000fca0003800000 */
[----:B------:R-:W-:Y:S01]  /*62c0*/  LOP3.LUT R5, RZ, R5, RZ, 0x33, !PT ;  /* 0x00000005ff057212 */ /* 0x000fe200078e33ff */
[----:B------:R-:W-:Y:S05]  /*62d0*/  IMAD.MOV.U32 R4, RZ, RZ, c[0x0][0x32c] ;  /* 0x0000cb00ff047624 */ /* 0x000fea00078e00ff */
[----:B------:R-:W-:Y:S11]  /*62e0*/  ISETP.NE.AND P0, PT, R4, 0x1, PT ;  /* 0x000000010400780c */ /* 0x000ff60003f05270 */
[----:B------:R-:W-:Y:S02]  /*62f0*/  @!UPT UIADD3 URZ, URZ, URZ, URZ ;  /* 0x0000003f3f3ff290 */ /* 0x000fe4000fffe03f */
[----:B------:R-:W-:Y:S05]  /*6300*/  @P0 IMAD.HI.U32 R4, R5, c[0x0][0x330], RZ ;  /* 0x0000cc0005040a27 */ /* 0x000fea00078e00ff */
[----:B------:R-:W-:Y:S04]  /*6310*/  @P0 SHF.R.U32.HI R5, RZ, c[0x0][0x334], R4 ;  /* 0x0000cd00ff050a19 */ /* 0x000fe80000011604 */
[----:B------:R-:W-:Y:S01]  /*6320*/  LOP3.LUT R5, RZ, R5, RZ, 0x33, !PT ;  /* 0x00000005ff057212 */ /* 0x000fe200078e33ff */
[----:B------:R-:W-:-:S05]  /*6330*/  BRA `(.L_x_170) ;  /* 0x0000005000007947 */ /* 0x000fca0003800000 */
.L_x_169:
[----:B------:R-:W-:Y:S04]  /*6340*/  MOV R4, c[0x0][0x32c] ;  /* 0x0000cb0000047a02 */ /* 0x000fe80000000f00 */
[----:B------:R-:W-:Y:S11]  /*6350*/  ISETP.NE.AND P0, PT, R4, 0x1, PT ;  /* 0x000000010400780c */ /* 0x000ff60003f05270 */
[----:B------:R-:W-:Y:S02]  /*6360*/  @!UPT UIADD3 URZ, URZ, URZ, URZ ;  /* 0x0000003f3f3ff290 */ /* 0x000fe4000fffe03f */
[----:B------:R-:W-:Y:S05]  /*6370*/  @P0 IMAD.HI.U32 R4, R5, c[0x0][0x330], RZ ;  /* 0x0000cc0005040a27 */ /* 0x000fea00078e00ff */
[----:B------:R-:W-:Y:S02]  /*6380*/  @P0 SHF.R.U32.HI R5, RZ, c[0x0][0x334], R4 ;  /* 0x0000cd00ff050a19 */ /* 0x000fe40000011604 */
.L_x_170:
[----:B------:R-:W-:Y:S05]  /*6390*/  BSYNC B0 ;  /* 0x0000000000007941 */ /* 0x000fea0003800000 */
.L_x_168:
[----:B------:R-:W-:Y:S04]  /*63a0*/  IMAD.MOV.U32 R4, RZ, RZ, c[0x0][0x32c] ;  /* 0x0000cb00ff047624 */ /* 0x000fe800078e00ff */
[----:B------:R-:W-:Y:S04]  /*63b0*/  IMAD R4, R5, R4, -UR18 ;  /* 0x8000001205047e24 */ /* 0x000fe8000f8e0204 */
[----:B------:R-:W-:Y:S05]  /*63c0*/  IMAD.IADD R4, R4, 0x1, -R213 ;  /* 0x0000000104047824 */ /* 0x000fea00078e0ad5 */
[----:B------:R-:W-:Y:S02]  /*63d0*/  IADD3 R5, R4, c[0x0][0x32c], RZ ;  /* 0x0000cb0004057a10 */ /* 0x000fe40007ffe0ff */
[----:B------:R-:W-:Y:S02]  /*63e0*/  IMNMX R17, R17, R4, !PT ;  /* 0x0000000411117217 */ /* 0x000fe40007800200 */
[----:B------:R-:W-:Y:S02]  /*63f0*/  IMNMX R18, R18, R5, PT ;  /* 0x0000000512127217 */ /* 0x000fe40003800200 */
.L_x_167:
[----:B--234-:R-:W-:Y:S01]  /*6400*/  UISETP.GT.AND UP0, UPT, UR13, -0x1, UPT ;  /* 0xffffffff0d00788c */ /* 0x01cfe2000bf04270 */
[----:B------:R-:W2:Y:S05]  /*6410*/  SHFL.IDX PT, R7, R19, 0x1, 0x1c1f ;  /* 0x003c1f0013077f89 */ /* 0x000eaa00000e0000 */
[----:B------:R-:W-:Y:S04]  /*6420*/  PLOP3.LUT P0, PT, PT, PT, UP0, 0x80, 0x0 ;  /* 0x000000000000781c */ /* 0x000fe80003f0f008 */
[C---:B------:R-:W-:Y:S02]  /*6430*/  ISETP.GT.AND P4, PT, R17.reuse, 0x1, P0 ;  /* 0x000000011100780c */ /* 0x040fe40000784270 */
[----:B------:R-:W-:Y:S02]  /*6440*/  ISETP.GT.AND P5, PT, R17, RZ, P0 ;  /* 0x000000ff1100720c */ /* 0x000fe400007a4270 */
[C---:B------:R-:W-:Y:S02]  /*6450*/  ISETP.LT.OR P4, PT, R18.reuse, 0x2, P4 ;  /* 0x000000021200780c */ /* 0x040fe40002781670 */
[C---:B------:R-:W-:Y:S02]  /*6460*/  ISETP.LT.OR P5, PT, R18.reuse, 0x1, P5 ;  /* 0x000000011200780c */ /* 0x040fe40002fa1670 */
[----:B------:R-:W-:Y:S02]  /*6470*/  FSEL R8, R229, -INF , !P4 ;  /* 0xff800000e5087808 */ /* 0x000fe40006000000 */
[C---:B------:R-:W-:Y:S02]  /*6480*/  ISETP.GT.AND P4, PT, R17.reuse, 0x10, P0 ;  /* 0x000000101100780c */ /* 0x040fe40000784270 */
[----:B------:R-:W-:Y:S02]  /*6490*/  ISETP.GT.AND P6, PT, R17, 0x8, P0 ;  /* 0x000000081100780c */ /* 0x000fe400007c4270 */
[----:B------:R-:W-:Y:S01]  /*64a0*/  ISETP.LT.OR P4, PT, R18, 0x11, P4 ;  /* 0x000000111200780c */ /* 0x000fe20002781670 */
[--C-:B--2---:R-:W-:Y:S01]  /*64b0*/  IMAD.IADD R4, R15, 0x1, R7.reuse ;  /* 0x000000010f047824 */ /* 0x104fe200078e0207 */
[----:B------:R-:W-:Y:S01]  /*64c0*/  FSEL R10, R227, -INF , !P5 ;  /* 0xff800000e30a7808 */ /* 0x000fe20006800000 */
[----:B------:R-:W-:Y:S01]  /*64d0*/  IMAD.IADD R5, R14, 0x1, R7 ;  /* 0x000000010e057824 */ /* 0x000fe200078e0207 */
[----:B------:R-:W-:Y:S02]  /*64e0*/  ISETP.GT.AND P5, PT, R17, 0x9, P0 ;  /* 0x000000091100780c */ /* 0x000fe400007a4270 */
[----:B------:R-:W-:Y:S02]  /*64f0*/  FSEL R164, R237, -INF , !P4 ;  /* 0xff800000eda47808 */ /* 0x000fe40006000000 */
[C---:B------:R-:W-:Y:S02]  /*6500*/  ISETP.GT.AND P4, PT, R17.reuse, 0x19, P0 ;  /* 0x000000191100780c */ /* 0x040fe40000784270 */
[C---:B------:R-:W-:Y:S02]  /*6510*/  ISETP.LT.OR P6, PT, R18.reuse, 0x9, P6 ;  /* 0x000000091200780c */ /* 0x040fe400037c1670 */
[C---:B------:R-:W-:Y:S02]  /*6520*/  ISETP.LT.OR P5, PT, R18.reuse, 0xa, P5 ;  /* 0x0000000a1200780c */ /* 0x040fe40002fa1670 */
[----:B------:R-:W-:Y:S02]  /*6530*/  ISETP.LT.OR P4, PT, R18, 0x1a, P4 ;  /* 0x0000001a1200780c */ /* 0x000fe40002781670 */
[----:B------:R-:W-:Y:S02]  /*6540*/  FSEL R230, R230, -INF , !P6 ;  /* 0xff800000e6e67808 */ /* 0x000fe40007000000 */
[----:B------:R-:W-:Y:S02]  /*6550*/  ISETP.GT.AND P6, PT, R17, 0x11, P0 ;  /* 0x000000111100780c */ /* 0x000fe400007c4270 */
[----:B------:R-:W-:Y:S02]  /*6560*/  FSEL R6, R233, -INF , !P5 ;  /* 0xff800000e9067808 */ /* 0x000fe40006800000 */
[----:B------:R-:W-:Y:S02]  /*6570*/  ISETP.GT.AND P5, PT, R17, 0x18, P0 ;  /* 0x000000181100780c */ /* 0x000fe400007a4270 */
[----:B-1----:R-:W-:Y:S02]  /*6580*/  FSEL R140, R241, -INF , !P4 ;  /* 0xff800000f18c7808 */ /* 0x002fe40006000000 */
[C---:B------:R-:W-:Y:S02]  /*6590*/  ISETP.GT.AND P4, PT, R17.reuse, 0x28, P0 ;  /* 0x000000281100780c */ /* 0x040fe40000784270 */
[C---:B------:R-:W-:Y:S02]  /*65a0*/  ISETP.LT.OR P6, PT, R18.reuse, 0x12, P6 ;  /* 0x000000121200780c */ /* 0x040fe400037c1670 */
[C---:B------:R-:W-:Y:S02]  /*65b0*/  ISETP.LT.OR P5, PT, R18.reuse, 0x19, P5 ;  /* 0x000000191200780c */ /* 0x040fe40002fa1670 */
[----:B------:R-:W-:Y:S02]  /*65c0*/  ISETP.LT.OR P4, PT, R18, 0x29, P4 ;  /* 0x000000291200780c */ /* 0x000fe40002781670 */
[----:B------:R-:W-:Y:S02]  /*65d0*/  FSEL R162, R236, -INF , !P6 ;  /* 0xff800000eca27808 */ /* 0x000fe40007000000 */
[C---:B------:R-:W-:Y:S02]  /*65e0*/  ISETP.GT.AND P6, PT, R17.reuse, 0x20, P0 ;  /* 0x000000201100780c */ /* 0x040fe400007c4270 */
[----:B------:R-:W-:Y:S02]  /*65f0*/  FSEL R142, R238, -INF , !P5 ;  /* 0xff800000ee8e7808 */ /* 0x000fe40006800000 */
[----:B------:R-:W-:Y:S02]  /*6600*/  ISETP.GT.AND P5, PT, R17, 0x21, P0 ;  /* 0x000000211100780c */ /* 0x000fe400007a4270 */
[----:B------:R-:W-:Y:S02]  /*6610*/  FSEL R156, R247, -INF , !P4 ;  /* 0xff800000f79c7808 */ /* 0x000fe40006000000 */
[----:B------:R-:W-:Y:S02]  /*6620*/  ISETP.GT.AND P4, PT, R17, 0x31, P0 ;  /* 0x000000311100780c */ /* 0x000fe40000784270 */
[C---:B------:R-:W-:Y:S02]  /*6630*/  ISETP.LT.OR P6, PT, R18.reuse, 0x21, P6 ;  /* 0x000000211200780c */ /* 0x040fe400037c1670 */
[C---:B------:R-:W-:Y:S02]  /*6640*/  ISETP.LT.OR P5, PT, R18.reuse, 0x22, P5 ;  /* 0x000000221200780c */ /* 0x040fe40002fa1670 */
[----:B------:R-:W-:Y:S02]  /*6650*/  ISETP.LT.OR P4, PT, R18, 0x32, P4 ;  /* 0x000000321200780c */ /* 0x000fe40002781670 */
[----:B------:R-:W-:Y:S02]  /*6660*/  FSEL R160, R245, -INF , !P6 ;  /* 0xff800000f5a07808 */ /* 0x000fe40007000000 */
[C---:B------:R-:W-:Y:S02]  /*6670*/  ISETP.GT.AND P6, PT, R17.reuse, 0x29, P0 ;  /* 0x000000291100780c */ /* 0x040fe400007c4270 */
[----:B------:R-:W-:Y:S02]  /*6680*/  FSEL R158, R244, -INF , !P5 ;  /* 0xff800000f49e7808 */ /* 0x000fe40006800000 */
[C---:B------:R-:W-:Y:S02]  /*6690*/  ISETP.GT.AND P5, PT, R17.reuse, 0x30, P0 ;  /* 0x000000301100780c */ /* 0x040fe400007a4270 */
[----:B------:R-:W-:Y:S02]  /*66a0*/  FSEL R150, R252, -INF , !P4 ;  /* 0xff800000fc967808 */ /* 0x000fe40006000000 */
[----:B------:R-:W-:Y:S02]  /*66b0*/  PLOP3.LUT P4, PT, PT, PT, UP1, 0x40, 0x0 ;  /* 0x000000000000781c */ /* 0x000fe40003f8e818 */
[C---:B------:R-:W-:Y:S02]  /*66c0*/  ISETP.LT.OR P6, PT, R18.reuse, 0x2a, P6 ;  /* 0x0000002a1200780c */ /* 0x040fe400037c1670 */
[----:B------:R-:W-:Y:S02]  /*66d0*/  ISETP.LT.OR P5, PT, R18, 0x31, P5 ;  /* 0x000000311200780c */ /* 0x000fe40002fa1670 */
[----:B------:R-:W-:Y:S02]  /*66e0*/  FSEL R154, R246, -INF , !P6 ;  /* 0xff800000f69a7808 */ /* 0x000fe40007000000 */
[----:B------:R-:W-:Y:S02]  /*66f0*/  ISETP.GT.AND P6, PT, R17, 0x38, P0 ;  /* 0x000000381100780c */ /* 0x000fe400007c4270 */
[----:B------:R-:W-:Y:S02]  /*6700*/  FSEL R152, R9, -INF , !P5 ;  /* 0xff80000009987808 */ /* 0x000fe40006800000 */
[----:B------:R-:W-:Y:S02]  /*6710*/  ISETP.GT.AND P5, PT, R17, 0x39, P0 ;  /* 0x000000391100780c */ /* 0x000fe400007a4270 */
[C---:B------:R-:W-:Y:S02]  /*6720*/  ISETP.LT.OR P6, PT, R18.reuse, 0x39, P6 ;  /* 0x000000391200780c */ /* 0x040fe400037c1670 */
[----:B------:R-:W-:Y:S02]  /*6730*/  ISETP.LT.OR P5, PT, R18, 0x3a, P5 ;  /* 0x0000003a1200780c */ /* 0x000fe40002fa1670 */
[----:B------:R-:W-:Y:S02]  /*6740*/  FSEL R148, R13, -INF , !P6 ;  /* 0xff8000000d947808 */ /* 0x000fe40007000000 */
[----:B------:R-:W-:Y:S01]  /*6750*/  FSEL R146, R11, -INF , !P5 ;  /* 0xff8000000b927808 */ /* 0x000fe20006800000 */
[----:B------:R-:W-:-:S05]  /*6760*/  @P4 BRA `(.L_x_171) ;  /* 0x000001a000004947 */ /* 0x000fca0003800000 */
[----:B------:R-:W-:Y:S01]  /*6770*/  IADD3 R7, R7, c[0x0][0x1d0], RZ ;  /* 0x0000740007077a10 */ /* 0x000fe20007ffe0ff */
        /* <DEDUP_REMOVED lines=13> */
.L_x_173:
[----:B------:R-:W-:Y:S04]  /*6850*/  MOV R7, c[0x0][0x32c] ;  /* 0x0000cb0000077a02 */ /* 0x000fe80000000f00 */
[----:B------:R-:W-:Y:S11]  /*6860*/  ISETP.NE.AND P4, PT, R7, 0x1, PT ;  /* 0x000000010700780c */ /* 0x000ff60003f85270 */
[----:B------:R-:W-:Y:S02]  /*6870*/  @!UPT UIADD3 URZ, URZ, URZ, URZ ;  /* 0x0000003f3f3ff290 */ /* 0x000fe4000fffe03f */
[----:B------:R-:W-:Y:S05]  /*6880*/  @P4 IMAD.HI.U32 R7, R12, c[0x0][0x330], RZ ;  /* 0x0000cc000c074a27 */ /* 0x000fea00078e00ff */
[----:B------:R-:W-:Y:S02]  /*6890*/  @P4 SHF.R.U32.HI R12, RZ, c[0x0][0x334], R7 ;  /* 0x0000cd00ff0c4a19 */ /* 0x000fe40000011607 */
.L_x_174:
[----:B------:R-:W-:Y:S05]  /*68a0*/  BSYNC B0 ;  /* 0x0000000000007941 */ /* 0x000fea0003800000 */
.L_x_172:
[----:B------:R-:W-:Y:S04]  /*68b0*/  IMAD.MOV.U32 R7, RZ, RZ, c[0x0][0x32c] ;  /* 0x0000cb00ff077624 */ /* 0x000fe800078e00ff */
[----:B------:R-:W-:Y:S04]  /*68c0*/  IMAD R12, R12, R7, -UR18 ;  /* 0x800000120c0c7e24 */ /* 0x000fe8000f8e0207 */
[----:B------:R-:W-:Y:S05]  /*68d0*/  IMAD.IADD R12, R12, 0x1, -R213 ;  /* 0x000000010c0c7824 */ /* 0x000fea00078e0ad5 */
[----:B------:R-:W-:Y:S02]  /*68e0*/  IADD3 R7, R12, c[0x0][0x32c], RZ ;  /* 0x0000cb000c077a10 */ /* 0x000fe40007ffe0ff */
[----:B------:R-:W-:Y:S02]  /*68f0*/  IMNMX R5, R5, R12, !PT ;  /* 0x0000000c05057217 */ /* 0x000fe40007800200 */
[----:B------:R-:W-:Y:S02]  /*6900*/  IMNMX R4, R4, R7, PT ;  /* 0x0000000704047217 */ /* 0x000fe40003800200 */
.L_x_171:
[----:B------:R-:W-:Y:S01]  /*6910*/  FMNMX.FTZ R7, R10, R3, !PT ;  /* 0x000000030a077209 */ /* 0x000fe20007810000 */
[----:B------:R-:W-:Y:S01]  /*6920*/  LDSM.16.MT88.4 R20, [R198+0x100] ;  /* 0x00010000c614783b */ /* 0x000fe20000004200 */
[C---:B------:R-:W-:Y:S01]  /*6930*/  ISETP.GT.AND P6, PT, R5.reuse, RZ, P0 ;  /* 0x000000ff0500720c */ /* 0x040fe200007c4270 */
[----:B------:R-:W-:Y:S01]  /*6940*/  UISETP.GT.AND UP0, UPT, UR13, UR15, UPT ;  /* 0x0000000f0d00728c */ /* 0x000fe2000bf04270 */
[----:B------:R-:W-:Y:S01]  /*6950*/  FMNMX.FTZ R7, R8, R7, !PT ;  /* 0x0000000708077209 */ /* 0x000fe20007810000 */
[----:B------:R-:W-:Y:S01]  /*6960*/  UIADD3 UR13, UR13, -0x1, URZ ;  /* 0xffffffff0d0d7890 */ /* 0x000fe2000fffe03f */
[----:B------:R-:W-:Y:S02]  /*6970*/  ISETP.LT.OR P6, PT, R4, 0x1, P6 ;  /* 0x000000010400780c */ /* 0x000fe400037c1670 */
[----:B------:R-:W-:Y:S01]  /*6980*/  FMNMX.FTZ R7, R230, R7, !PT ;  /* 0x00000007e6077209 */ /* 0x000fe20007810000 */
[----:B------:R-:W-:Y:S01]  /*6990*/  LDSM.16.MT88.4 R28, [R197+0x100] ;  /* 0x00010000c51c783b */ /* 0x000fe20000004200 */
[C---:B------:R-:W-:Y:S02]  /*69a0*/  ISETP.GT.AND P5, PT, R5.reuse, 0x1, P0 ;  /* 0x000000010500780c */ /* 0x040fe400007a4270 */
[----:B------:R-:W-:Y:S02]  /*69b0*/  FMNMX.FTZ R7, R6, R7, !PT ;  /* 0x0000000706077209 */ /* 0x000fe40007810000 */
[----:B------:R-:W-:Y:S02]  /*69c0*/  FSEL R13, R0, -INF , !P6 ;  /* 0xff800000000d7808 */ /* 0x000fe40007000000 */
[----:B------:R-:W-:Y:S02]  /*69d0*/  FMNMX.FTZ R7, R164, R7, !PT ;  /* 0x00000007a4077209 */ /* 0x000fe40007810000 */
[----:B------:R-:W-:Y:S02]  /*69e0*/  ISETP.GT.AND P4, PT, R5, 0x8, P0 ;  /* 0x000000080500780c */ /* 0x000fe40000784270 */
[----:B------:R-:W-:Y:S02]  /*69f0*/  FMNMX.FTZ R7, R162, R7, !PT ;  /* 0x00000007a2077209 */ /* 0x000fe40007810000 */
[----:B------:R-:W-:Y:S02]  /*6a00*/  ISETP.LT.OR P5, PT, R4, 0x2, P5 ;  /* 0x000000020400780c */ /* 0x000fe40002fa1670 */
[----:B------:R-:W-:Y:S02]  /*6a10*/  FMNMX.FTZ R7, R142, R7, !PT ;  /* 0x000000078e077209 */ /* 0x000fe40007810000 */
[----:B------:R-:W-:Y:S02]  /*6a20*/  FMNMX.FTZ R0, R13, R2, !PT ;  /* 0x000000020d007209 */ /* 0x000fe40007810000 */
[----:B------:R-:W-:Y:S02]  /*6a30*/  FMNMX.FTZ R7, R140, R7, !PT ;  /* 0x000000078c077209 */ /* 0x000fe40007810000 */
[----:B------:R-:W-:Y:S02]  /*6a40*/  FSEL R225, R225, -INF , !P5 ;  /* 0xff800000e1e17808 */ /* 0x000fe40006800000 */
[----:B------:R-:W-:Y:S02]  /*6a50*/  FMNMX.FTZ R7, R160, R7, !PT ;  /* 0x00000007a0077209 */ /* 0x000fe40007810000 */
[----:B------:R-:W-:Y:S02]  /*6a60*/  ISETP.GT.AND P6, PT, R5, 0x9, P0 ;  /* 0x000000090500780c */ /* 0x000fe400007c4270 */
[----:B------:R-:W-:Y:S02]  /*6a70*/  FMNMX.FTZ R7, R158, R7, !PT ;  /* 0x000000079e077209 */ /* 0x000fe40007810000 */
[----:B------:R-:W-:Y:S02]  /*6a80*/  ISETP.LT.OR P4, PT, R4, 0x9, P4 ;  /* 0x000000090400780c */ /* 0x000fe40002781670 */
[----:B------:R-:W-:Y:S02]  /*6a90*/  FMNMX.FTZ R7, R156, R7, !PT ;  /* 0x000000079c077209 */ /* 0x000fe40007810000 */
[----:B------:R-:W-:Y:S02]  /*6aa0*/  FSEL R11, R226, -INF , !P4 ;  /* 0xff800000e20b7808 */ /* 0x000fe40006000000 */
[----:B------:R-:W-:Y:S02]  /*6ab0*/  FMNMX.FTZ R0, R225, R0, !PT ;  /* 0x00000000e1007209 */ /* 0x000fe40007810000 */
[----:B------:R-:W-:Y:S02]  /*6ac0*/  ISETP.GT.AND P5, PT, R5, 0x10, P0 ;  /* 0x000000100500780c */ /* 0x000fe400007a4270 */
[----:B------:R-:W-:Y:S02]  /*6ad0*/  ISETP.LT.OR P6, PT, R4, 0xa, P6 ;  /* 0x0000000a0400780c */ /* 0x000fe400037c1670 */
[----:B------:R-:W-:Y:S02]  /*6ae0*/  FMNMX.FTZ R7, R154, R7, !PT ;  /* 0x000000079a077209 */ /* 0x000fe40007810000 */
[----:B------:R-:W-:Y:S02]  /*6af0*/  FSEL R9, R228, -INF , !P6 ;  /* 0xff800000e4097808 */ /* 0x000fe40007000000 */
[----:B------:R-:W-:Y:S02]  /*6b00*/  ISETP.LT.OR P5, PT, R4, 0x11, P5 ;  /* 0x000000110400780c */ /* 0x000fe40002fa1670 */
[----:B------:R-:W-:Y:S02]  /*6b10*/  FMNMX.FTZ R0, R11, R0, !PT ;  /* 0x000000000b007209 */ /* 0x000fe40007810000 */
[----:B------:R-:W-:Y:S02]  /*6b20*/  ISETP.GT.AND P4, PT, R5, 0x11, P0 ;  /* 0x000000110500780c */ /* 0x000fe40000784270 */
[----:B------:R-:W-:Y:S02]  /*6b30*/  FMNMX.FTZ R7, R152, R7, !PT ;  /* 0x0000000798077209 */ /* 0x000fe40007810000 */
[----:B------:R-:W-:Y:S02]  /*6b40*/  FSEL R163, R232, -INF , !P5 ;  /* 0xff800000e8a37808 */ /* 0x000fe40006800000 */
[----:B------:R-:W-:Y:S02]  /*6b50*/  ISETP.LT.OR P4, PT, R4, 0x12, P4 ;  /* 0x000000120400780c */ /* 0x000fe40002781670 */
[----:B------:R-:W-:Y:S02]  /*6b60*/  FMNMX.FTZ R0, R9, R0, !PT ;  /* 0x0000000009007209 */ /* 0x000fe40007810000 */
[----:B------:R-:W-:Y:S02]  /*6b70*/  ISETP.GT.AND P6, PT, R5, 0x18, P0 ;  /* 0x000000180500780c */ /* 0x000fe400007c4270 */
[----:B------:R-:W-:Y:S02]  /*6b80*/  FMNMX.FTZ R15, R150, R7, !PT ;  /* 0x00000007960f7209 */ /* 0x000fe40007810000 */
[----:B------:R-:W-:Y:S02]  /*6b90*/  FSEL R161, R231, -INF , !P4 ;  /* 0xff800000e7a17808 */ /* 0x000fe40006000000 */
[----:B------:R-:W-:Y:S02]  /*6ba0*/  FMNMX.FTZ R0, R163, R0, !PT ;  /* 0x00000000a3007209 */ /* 0x000fe40007810000 */
[----:B------:R-:W-:Y:S02]  /*6bb0*/  ISETP.LT.OR P6, PT, R4, 0x19, P6 ;  /* 0x000000190400780c */ /* 0x000fe400037c1670 */
        /* <DEDUP_REMOVED lines=9> */
[----:B------:R-:W-:Y:S01]  /*6c50*/  ISETP.LT.OR P4, PT, R4, 0x21, P4 ;  /* 0x000000210400780c */ /* 0x000fe20002781670 */
[----:B------:R-:W1:Y:S01]  /*6c60*/  SHFL.BFLY PT, R0, R7, 0x2, 0x1f ;  /* 0x0c401f0007007f89 */ /* 0x000e6200000e0000 */
[----:B------:R-:W-:Y:S02]  /*6c70*/  ISETP.GT.AND P6, PT, R5, 0x21, P0 ;  /* 0x000000210500780c */ /* 0x000fe400007c4270 */
[----:B------:R-:W-:Y:S02]  /*6c80*/  FSEL R159, R240, -INF , !P4 ;  /* 0xff800000f09f7808 */ /* 0x000fe40006000000 */
[----:B------:R-:W-:Y:S02]  /*6c90*/  FMNMX.FTZ R14, R141, R14, !PT ;  /* 0x0000000e8d0e7209 */ /* 0x000fe40007810000 */
[C---:B------:R-:W-:Y:S02]  /*6ca0*/  ISETP.LT.OR P6, PT, R4.reuse, 0x22, P6 ;  /* 0x000000220400780c */ /* 0x040fe400037c1670 */
[----:B------:R-:W-:Y:S02]  /*6cb0*/  ISETP.GT.AND P5, PT, R5, 0x28, P0 ;  /* 0x000000280500780c */ /* 0x000fe400007a4270 */
[----:B------:R-:W-:Y:S02]  /*6cc0*/  FSEL R157, R239, -INF , !P6 ;  /* 0xff800000ef9d7808 */ /* 0x000fe40007000000 */
[----:B------:R-:W-:Y:S02]  /*6cd0*/  FMNMX.FTZ R14, R159, R14, !PT ;  /* 0x0000000e9f0e7209 */ /* 0x000fe40007810000 */
[C---:B------:R-:W-:Y:S02]  /*6ce0*/  ISETP.LT.OR P5, PT, R4.reuse, 0x29, P5 ;  /* 0x000000290400780c */ /* 0x040fe40002fa1670 */
[----:B------:R-:W-:Y:S02]  /*6cf0*/  ISETP.GT.AND P4, PT, R5, 0x29, P0 ;  /* 0x000000290500780c */ /* 0x000fe40000784270 */
[----:B------:R-:W-:Y:S02]  /*6d00*/  FSEL R155, R243, -INF , !P5 ;  /* 0xff800000f39b7808 */ /* 0x000fe40006800000 */
[----:B------:R-:W-:Y:S02]  /*6d10*/  FMNMX.FTZ R14, R157, R14, !PT ;  /* 0x0000000e9d0e7209 */ /* 0x000fe40007810000 */
[----:B------:R-:W-:Y:S02]  /*6d20*/  ISETP.LT.OR P4, PT, R4, 0x2a, P4 ;  /* 0x0000002a0400780c */ /* 0x000fe40002781670 */
        /* <DEDUP_REMOVED lines=13> */
[----:B-1----:R-:W-:Y:S02]  /*6e00*/  FMNMX.FTZ R12, R7, R0, !PT ;  /* 0x00000000070c7209 */ /* 0x002fe40007810000 */
[----:B------:R-:W-:Y:S02]  /*6e10*/  FSEL R145, R251, -INF , !P4 ;  /* 0xff800000fb917808 */ /* 0x000fe40006000000 */
[----:B------:R-:W-:Y:S01]  /*6e20*/  FMNMX.FTZ R0, R147, R14, !PT ;  /* 0x0000000e93007209 */ /* 0x000fe20007810000 */
[----:B------:R-:W1:Y:S01]  /*6e30*/  SHFL.BFLY PT, R15, R12, 0x1, 0x1f ;  /* 0x0c201f000c0f7f89 */ /* 0x000e6200000e0000 */
[----:B------:R-:W-:Y:S02]  /*6e40*/  ISETP.LT.OR P0, PT, R4, 0x3a, P0 ;  /* 0x0000003a0400780c */ /* 0x000fe40000701670 */
[----:B------:R-:W-:Y:S02]  /*6e50*/  FMNMX.FTZ R0, R145, R0, !PT ;  /* 0x0000000091007209 */ /* 0x000fe40007810000 */
[----:B------:R-:W-:Y:S04]  /*6e60*/  FSEL R133, R250, -INF , !P0 ;  /* 0xff800000fa857808 */ /* 0x000fe80004000000 */
[----:B------:R-:W-:Y:S05]  /*6e70*/  FMNMX.FTZ R7, R133, R0, !PT ;  /* 0x0000000085077209 */ /* 0x000fea0007810000 */
[----:B------:R-:W2:Y:S01]  /*6e80*/  SHFL.BFLY PT, R4, R7, 0x2, 0x1f ;  /* 0x0c401f0007047f89 */ /* 0x000ea200000e0000 */
[----:B-1----:R-:W-:Y:S04]  /*6e90*/  FMNMX.FTZ R0, R12, R15, !PT ;  /* 0x0000000f0c007209 */ /* 0x002fe80007810000 */
[C---:B------:R-:W-:Y:S01]  /*6ea0*/  FSETP.NEU.FTZ.AND P0, PT, R0.reuse, -INF , PT ;  /* 0xff8000000000780b */ /* 0x040fe20003f1d000 */
[----:B------:R-:W-:Y:S05]  /*6eb0*/  FMUL.FTZ R151, R0, c[0x0][0x2d0] ;  /* 0x0000b40000977a20 */ /* 0x000fea0000410000 */
[----:B------:R-:W-:Y:S02]  /*6ec0*/  FSEL R151, R151, RZ, P0 ;  /* 0x000000ff97977208 */ /* 0x000fe40000000000 */
[----:B--2---:R-:W-:Y:S03]  /*6ed0*/  FMNMX.FTZ R5, R7, R4, !PT ;  /* 0x0000000407057209 */ /* 0x004fe60007810000 */
[--C-:B------:R-:W-:Y:S01]  /*6ee0*/  FFMA.FTZ R168, R10, c[0x0][0x2d0], -R151.reuse ;  /* 0x0000b4000aa87a23 */ /* 0x100fe20000010897 */
[----:B------:R-:W-:Y:S01]  /*6ef0*/  FSEL R4, R0, RZ, P0 ;  /* 0x000000ff00047208 */ /* 0x000fe20000000000 */
[--C-:B------:R-:W-:Y:S01]  /*6f00*/  FFMA.FTZ R135, R8, c[0x0][0x2d0], -R151.reuse ;  /* 0x0000b40008877a23 */ /* 0x100fe20000010897 */
[----:B------:R-:W1:Y:S01]  /*6f10*/  SHFL.BFLY PT, R132, R5, 0x1, 0x1f ;  /* 0x0c201f0005847f89 */ /* 0x000e6200000e0000 */
[----:B------:R-:W-:Y:S02]  /*6f20*/  FFMA.FTZ R134, R230, c[0x0][0x2d0], -R151 ;  /* 0x0000b400e6867a23 */ /* 0x000fe40000010897 */
[----:B------:R-:W-:Y:S01]  /*6f30*/  MUFU.EX2 R168, R168 ;  /* 0x000000a800a87308 */ /* 0x000fe20000000800 */
[----:B------:R-:W-:Y:S02]  /*6f40*/  FADD.FTZ R3, -R4, R3 ;  /* 0x0000000304037221 */ /* 0x000fe40000010100 */
[--C-:B------:R-:W-:Y:S02]  /*6f50*/  FFMA.FTZ R169, R6, c[0x0][0x2d0], -R151.reuse ;  /* 0x0000b40006a97a23 */ /* 0x100fe40000010897 */
[----:B------:R-:W-:Y:S02]  /*6f60*/  FMUL.FTZ R6, R3, c[0x0][0x2d0] ;  /* 0x0000b40003067a20 */ /* 0x000fe40000410000 */
[--C-:B------:R-:W-:Y:S02]  /*6f70*/  FFMA.FTZ R174, R164, c[0x0][0x2d0], -R151.reuse ;  /* 0x0000b400a4ae7a23 */ /* 0x100fe40000010897 */
[----:B------:R-:W-:Y:S01]  /*6f80*/  LDSM.16.MT88.4 R164, [R203+0x5900] ;  /* 0x00590000cba4783b */ /* 0x000fe20000004200 */
[----:B------:R-:W2:Y:S01]  /*6f90*/  MUFU.EX2 R135, R135 ;  /* 0x0000008700877308 */ /* 0x000ea20000000800 */
[--C-:B------:R-:W-:Y:S02]  /*6fa0*/  FFMA.FTZ R175, R162, c[0x0][0x2d0], -R151.reuse ;  /* 0x0000b400a2af7a23 */ /* 0x100fe40000010897 */
[--C-:B------:R-:W-:Y:S02]  /*6fb0*/  FFMA.FTZ R176, R142, c[0x0][0x2d0], -R151.reuse ;  /* 0x0000b4008eb07a23 */ /* 0x100fe40000010897 */
[--C-:B------:R-:W-:Y:S02]  /*6fc0*/  FFMA.FTZ R177, R140, c[0x0][0x2d0], -R151.reuse ;  /* 0x0000b4008cb17a23 */ /* 0x100fe40000010897 */
[--C-:B------:R-:W-:Y:S02]  /*6fd0*/  FFMA.FTZ R227, R160, c[0x0][0x2d0], -R151.reuse ;  /* 0x0000b400a0e37a23 */ /* 0x100fe40000010897 */
[--C-:B------:R-:W-:Y:S01]  /*6fe0*/  FFMA.FTZ R228, R158, c[0x0][0x2d0], -R151.reuse ;  /* 0x0000b4009ee47a23 */ /* 0x100fe20000010897 */
[----:B------:R-:W-:Y:S01]  /*6ff0*/  MUFU.EX2 R134, R134 ;  /* 0x0000008600867308 */ /* 0x000fe20000000800 */
[--C-:B------:R-:W-:Y:S01]  /*7000*/  FFMA.FTZ R229, R156, c[0x0][0x2d0], -R151.reuse ;  /* 0x0000b4009ce57a23 */ /* 0x100fe20000010897 */
[----:B-1----:R-:W-:Y:S01]  /*7010*/  FMNMX.FTZ R132, R5, R132, !PT ;  /* 0x0000008405847209 */ /* 0x002fe20007810000 */
[--C-:B------:R-:W-:Y:S02]  /*7020*/  FFMA.FTZ R230, R154, c[0x0][0x2d0], -R151.reuse ;  /* 0x0000b4009ae67a23 */ /* 0x100fe40000010897 */
[--C-:B------:R-:W-:Y:S01]  /*7030*/  FFMA.FTZ R235, R152, c[0x0][0x2d0], -R151.reuse ;  /* 0x0000b40098eb7a23 */ /* 0x100fe20000010897 */
[C---:B------:R-:W-:Y:S01]  /*7040*/  FSETP.NEU.FTZ.AND P0, PT, R132.reuse, -INF , PT ;  /* 0xff8000008400780b */ /* 0x040fe20003f1d000 */
[----:B------:R-:W-:Y:S02]  /*7050*/  FMUL.FTZ R144, R132, c[0x0][0x2d0] ;  /* 0x0000b40084907a20 */ /* 0x000fe40000410000 */
[--C-:B------:R-:W-:Y:S01]  /*7060*/  FFMA.FTZ R236, R150, c[0x0][0x2d0], -R151.reuse ;  /* 0x0000b40096ec7a23 */ /* 0x100fe20000010897 */
[----:B------:R-:W-:Y:S01]  /*7070*/  FSEL R5, R132, RZ, P0 ;  /* 0x000000ff84057208 */ /* 0x000fe20000000000 */
[----:B------:R-:W1:Y:S01]  /*7080*/  MUFU.EX2 R169, R169 ;  /* 0x000000a900a97308 */ /* 0x000e620000000800 */
[----:B------:R-:W-:Y:S01]  /*7090*/  FSEL R144, R144, RZ, P0 ;  /* 0x000000ff90907208 */ /* 0x000fe20000000000 */
[--C-:B------:R-:W-:Y:S01]  /*70a0*/  FFMA.FTZ R237, R148, c[0x0][0x2d0], -R151.reuse ;  /* 0x0000b40094ed7a23 */ /* 0x100fe20000010897 */
[----:B--2---:R-:W-:Y:S01]  /*70b0*/  F2FP.BF16.PACK_AB R136, R135, R168 ;  /* 0x000000a88788723e */ /* 0x004fe200000010ff */
[----:B------:R-:W-:Y:S01]  /*70c0*/  FADD.FTZ R5, -R5, R2 ;  /* 0x0000000205057221 */ /* 0x000fe20000010100 */
[----:B------:R-:W-:Y:S01]  /*70d0*/  PLOP3.LUT P0, PT, PT, PT, UP0, 0x80, 0x0 ;  /* 0x000000000000781c */ /* 0x000fe20003f0f008 */
[--C-:B------:R-:W-:Y:S02]  /*70e0*/  FFMA.FTZ R173, R13, c[0x0][0x2d0], -R144.reuse ;  /* 0x0000b4000dad7a23 */ /* 0x100fe40000010890 */
[----:B------:R-:W2:Y:S01]  /*70f0*/  LDSM.16.MT88.4 R12, [R203+0x100] ;  /* 0x00010000cb0c783b */ /* 0x000ea20000004200 */
[--C-:B------:R-:W-:Y:S01]  /*7100*/  FFMA.FTZ R172, R225, c[0x0][0x2d0], -R144.reuse ;  /* 0x0000b400e1ac7a23 */ /* 0x100fe20000010890 */
[----:B------:R-:W3:Y:S01]  /*7110*/  MUFU.EX2 R3, R6 ;  /* 0x0000000600037308 */ /* 0x000ee20000000800 */
[--C-:B------:R-:W-:Y:S02]  /*7120*/  FFMA.FTZ R171, R11, c[0x0][0x2d0], -R144.reuse ;  /* 0x0000b4000bab7a23 */ /* 0x100fe40000010890 */
[--C-:B------:R-:W-:Y:S02]  /*7130*/  FFMA.FTZ R170, R9, c[0x0][0x2d0], -R144.reuse ;  /* 0x0000b40009aa7a23 */ /* 0x100fe40000010890 */
[----:B------:R-:W-:Y:S02]  /*7140*/  FMUL.FTZ R2, R5, c[0x0][0x2d0] ;  /* 0x0000b40005027a20 */ /* 0x000fe40000410000 */
[--C-:B------:R-:W-:Y:S02]  /*7150*/  FFMA.FTZ R178, R163, c[0x0][0x2d0], -R144.reuse ;  /* 0x0000b400a3b27a23 */ /* 0x100fe40000010890 */
[--C-:B------:R-:W-:Y:S01]  /*7160*/  FFMA.FTZ R179, R161, c[0x0][0x2d0], -R144.reuse ;  /* 0x0000b400a1b37a23 */ /* 0x100fe20000010890 */
[----:B------:R-:W-:Y:S01]  /*7170*/  MUFU.EX2 R173, R173 ;  /* 0x000000ad00ad7308 */ /* 0x000fe20000000800 */
[----:B------:R-:W-:Y:S01]  /*7180*/  LDSM.16.MT88.4 R160, [R196+0x3900] ;  /* 0x00390000c4a0783b */ /* 0x000fe20000004200 */
[--C-:B------:R-:W-:Y:S01]  /*7190*/  FFMA.FTZ R225, R143, c[0x0][0x2d0], -R144.reuse ;  /* 0x0000b4008fe17a23 */ /* 0x100fe20000010890 */
[----:B-1----:R-:W-:Y:S01]  /*71a0*/  F2FP.BF16.PACK_AB R138, R169, R134 ;  /* 0x00000086a98a723e */ /* 0x002fe200000010ff */
[--C-:B------:R-:W-:Y:S02]  /*71b0*/  FFMA.FTZ R226, R141, c[0x0][0x2d0], -R144.reuse ;  /* 0x0000b4008de27a23 */ /* 0x100fe40000010890 */
[--C-:B------:R-:W-:Y:S03]  /*71c0*/  FFMA.FTZ R231, R159, c[0x0][0x2d0], -R144.reuse ;  /* 0x0000b4009fe77a23 */ /* 0x100fe60000010890 */
[----:B------:R-:W-:Y:S01]  /*71d0*/  LDSM.16.MT88.4 R140, [R197+0x2900] ;  /* 0x00290000c58c783b */ /* 0x000fe20000004200 */
[----:B------:R-:W1:Y:S01]  /*71e0*/  MUFU.EX2 R172, R172 ;  /* 0x000000ac00ac7308 */ /* 0x000e620000000800 */
[--C-:B------:R-:W-:Y:S02]  /*71f0*/  FFMA.FTZ R232, R157, c[0x0][0x2d0], -R144.reuse ;  /* 0x0000b4009de87a23 */ /* 0x100fe40000010890 */
[--C-:B------:R-:W-:Y:S02]  /*7200*/  FFMA.FTZ R233, R155, c[0x0][0x2d0], -R144.reuse ;  /* 0x0000b4009be97a23 */ /* 0x100fe40000010890 */
[C---:B---3--:R-:W-:Y:S02]  /*7210*/  FMUL.FTZ R4, R3.reuse, R128 ;  /* 0x0000008003047220 */ /* 0x048fe40000410000 */
[C---:B------:R-:W-:Y:S01]  /*7220*/  FMUL.FTZ R5, R3.reuse, R129 ;  /* 0x0000008103057220 */ /* 0x040fe20000410000 */
[----:B------:R-:W-:Y:S01]  /*7230*/  LDSM.16.MT88.4 R156, [R197+0x3900] ;  /* 0x00390000c59c783b */ /* 0x000fe20000004200 */
[C---:B------:R-:W-:Y:S01]  /*7240*/  FMUL.FTZ R8, R3.reuse, R124 ;  /* 0x0000007c03087220 */ /* 0x040fe20000410000 */
[----:B------:R-:W-:Y:S01]  /*7250*/  MUFU.EX2 R171, R171 ;  /* 0x000000ab00ab7308 */ /* 0x000fe20000000800 */
[C---:B------:R-:W-:Y:S02]  /*7260*/  FMUL.FTZ R9, R3.reuse, R125 ;  /* 0x0000007d03097220 */ /* 0x040fe40000410000 */
[C---:B------:R-:W-:Y:S02]  /*7270*/  FMUL.FTZ R16, R3.reuse, R116 ;  /* 0x0000007403107220 */ /* 0x040fe40000410000 */
[C---:B------:R-:W-:Y:S02]  /*7280*/  FMUL.FTZ R17, R3.reuse, R117 ;  /* 0x0000007503117220 */ /* 0x040fe40000410000 */
[C---:B------:R-:W-:Y:S02]  /*7290*/  FMUL.FTZ R24, R3.reuse, R108 ;  /* 0x0000006c03187220 */ /* 0x040fe40000410000 */
[C---:B------:R-:W-:Y:S01]  /*72a0*/  FMUL.FTZ R25, R3.reuse, R109 ;  /* 0x0000006d03197220 */ /* 0x040fe20000410000 */
[----:B------:R-:W3:Y:S01]  /*72b0*/  MUFU.EX2 R170, R170 ;  /* 0x000000aa00aa7308 */ /* 0x000ee20000000800 */
[C---:B------:R-:W-:Y:S02]  /*72c0*/  FMUL.FTZ R32, R3.reuse, R100 ;  /* 0x0000006403207220 */ /* 0x040fe40000410000 */
[----:B------:R-:W-:Y:S01]  /*72d0*/  FMUL.FTZ R33, R3, R101 ;  /* 0x0000006503217220 */ /* 0x000fe20000410000 */
[----:B-1----:R-:W-:Y:S01]  /*72e0*/  F2FP.BF16.PACK_AB R137, R172, R173 ;  /* 0x000000adac89723e */ /* 0x002fe200000010ff */
[--C-:B------:R-:W-:Y:S02]  /*72f0*/  FFMA.FTZ R234, R153, c[0x0][0x2d0], -R144.reuse ;  /* 0x0000b40099ea7a23 */ /* 0x100fe40000010890 */
[----:B------:R-:W-:Y:S01]  /*7300*/  LDSM.16.MT88.4 R152, [R198+0x3900] ;  /* 0x00390000c698783b */ /* 0x000fe20000004200 */
[--C-:B------:R-:W-:Y:S02]  /*7310*/  FFMA.FTZ R239, R149, c[0x0][0x2d0], -R144.reuse ;  /* 0x0000b40095ef7a23 */ /* 0x100fe40000010890 */
[----:B------:R-:W1:Y:S01]  /*7320*/  MUFU.EX2 R2, R2 ;  /* 0x0000000200027308 */ /* 0x000e620000000800 */
[--C-:B------:R-:W-:Y:S02]  /*7330*/  FFMA.FTZ R240, R147, c[0x0][0x2d0], -R144.reuse ;  /* 0x0000b40093f07a23 */ /* 0x100fe40000010890 */
[--C-:B------:R-:W-:Y:S02]  /*7340*/  FFMA.FTZ R241, R145, c[0x0][0x2d0], -R144.reuse ;  /* 0x0000b40091f17a23 */ /* 0x100fe40000010890 */
[----:B------:R-:W-:Y:S02]  /*7350*/  FFMA.FTZ R151, R146, c[0x0][0x2d0], -R151 ;  /* 0x0000b40092977a23 */ /* 0x000fe40000010897 */
[----:B------:R-:W-:Y:S02]  /*7360*/  FFMA.FTZ R144, R133, c[0x0][0x2d0], -R144 ;  /* 0x0000b40085907a23 */ /* 0x000fe40000010890 */
[C---:B------:R-:W-:Y:S01]  /*7370*/  FMUL.FTZ R36, R3.reuse, R36 ;  /* 0x0000002403247220 */ /* 0x040fe20000410000 */
[----:B------:R-:W-:Y:S01]  /*7380*/  MUFU.EX2 R238, R151 ;  /* 0x0000009700ee7308 */ /* 0x000fe20000000800 */
[C---:B------:R-:W-:Y:S02]  /*7390*/  FMUL.FTZ R37, R3.reuse, R37 ;  /* 0x0000002503257220 */ /* 0x040fe40000410000 */
[C---:B------:R-:W-:Y:S01]  /*73a0*/  FMUL.FTZ R40, R3.reuse, R40 ;  /* 0x0000002803287220 */ /* 0x040fe20000410000 */
[----:B---3--:R-:W-:Y:S01]  /*73b0*/  F2FP.BF16.PACK_AB R139, R170, R171 ;  /* 0x000000abaa8b723e */ /* 0x008fe200000010ff */
[C---:B------:R-:W-:Y:S02]  /*73c0*/  FMUL.FTZ R41, R3.reuse, R41 ;  /* 0x0000002903297220 */ /* 0x040fe40000410000 */
[C---:B------:R-:W-:Y:S02]  /*73d0*/  FMUL.FTZ R44, R3.reuse, R44 ;  /* 0x0000002c032c7220 */ /* 0x040fe40000410000 */
[C---:B------:R-:W-:Y:S01]  /*73e0*/  FMUL.FTZ R45, R3.reuse, R45 ;  /* 0x0000002d032d7220 */ /* 0x040fe20000410000 */
[----:B------:R3:W-:Y:S01]  /*73f0*/  MUFU.EX2 R242, R144 ;  /* 0x0000009000f27308 */ /* 0x0007e20000000800 */
[C---:B------:R-:W-:Y:S02]  /*7400*/  FMUL.FTZ R48, R3.reuse, R48 ;  /* 0x0000003003307220 */ /* 0x040fe40000410000 */
[C---:B------:R-:W-:Y:S02]  /*7410*/  FMUL.FTZ R49, R3.reuse, R49 ;  /* 0x0000003103317220 */ /* 0x040fe40000410000 */
[C---:B-1----:R-:W-:Y:S02]  /*7420*/  FMUL.FTZ R6, R2.reuse, R130 ;  /* 0x0000008202067220 */ /* 0x042fe40000410000 */
[C---:B------:R-:W-:Y:S02]  /*7430*/  FMUL.FTZ R7, R2.reuse, R131 ;  /* 0x0000008302077220 */ /* 0x040fe40000410000 */
[----:B------:R-:W-:Y:S01]  /*7440*/  LDSM.16.MT88.4 R128, [R198+0x2900] ;  /* 0x00290000c680783b */ /* 0x000fe20000004200 */
[C---:B------:R-:W-:Y:S01]  /*7450*/  FMUL.FTZ R10, R2.reuse, R126 ;  /* 0x0000007e020a7220 */ /* 0x040fe20000410000 */
[----:B------:R-:W-:Y:S01]  /*7460*/  MUFU.EX2 R174, R174 ;  /* 0x000000ae00ae7308 */ /* 0x000fe20000000800 */
[C---:B------:R-:W-:Y:S02]  /*7470*/  FMUL.FTZ R11, R2.reuse, R127 ;  /* 0x0000007f020b7220 */ /* 0x040fe40000410000 */
[C---:B--2---:R-:W-:Y:S03]  /*7480*/  HMMA.16816.F32.BF16 R4, R136.reuse, R12, R4 ;  /* 0x0000000c8804723c */ /* 0x044fe60000041804 */
[----:B------:R-:W-:Y:S02]  /*7490*/  LDSM.16.MT88.4 R124, [R203+0x2900] ;  /* 0x00290000cb7c783b */ /* 0x000fe40000004200 */
[C---:B------:R-:W-:Y:S02]  /*74a0*/  FMUL.FTZ R18, R2.reuse, R118 ;  /* 0x0000007602127220 */ /* 0x040fe40000410000 */
[C---:B------:R-:W-:Y:S01]  /*74b0*/  FMUL.FTZ R12, R3.reuse, R120 ;  /* 0x00000078030c7220 */ /* 0x040fe20000410000 */
[C---:B------:R-:W-:Y:S01]  /*74c0*/  HMMA.16816.F32.BF16 R8, R136.reuse, R14, R8 ;  /* 0x0000000e8808723c */ /* 0x040fe20000041808 */
[----:B------:R-:W1:Y:S02]  /*74d0*/  MUFU.EX2 R175, R175 ;  /* 0x000000af00af7308 */ /* 0x000e640000000800 */
[----:B---3--:R-:W-:Y:S01]  /*74e0*/  LDSM.16.MT88.4 R144, [R196+0x1900] ;  /* 0x00190000c490783b */ /* 0x008fe20000004200 */
[C---:B------:R-:W-:Y:S02]  /*74f0*/  FMUL.FTZ R13, R3.reuse, R121 ;  /* 0x00000079030d7220 */ /* 0x040fe40000410000 */
[C---:B------:R-:W-:Y:S02]  /*7500*/  FMUL.FTZ R19, R2.reuse, R119 ;  /* 0x0000007702137220 */ /* 0x040fe40000410000 */
[C---:B------:R-:W-:Y:S03]  /*7510*/  FMUL.FTZ R14, R2.reuse, R122 ;  /* 0x0000007a020e7220 */ /* 0x040fe60000410000 */
[----:B------:R-:W-:Y:S01]  /*7520*/  LDSM.16.MT88.4 R116, [R198+0x900] ;  /* 0x00090000c674783b */ /* 0x000fe20000004200 */
[C---:B------:R-:W-:Y:S01]  /*7530*/  FMUL.FTZ R15, R2.reuse, R123 ;  /* 0x0000007b020f7220 */ /* 0x040fe20000410000 */
[----:B------:R-:W-:Y:S01]  /*7540*/  MUFU.EX2 R176, R176 ;  /* 0x000000b000b07308 */ /* 0x000fe20000000800 */
[C---:B------:R-:W-:Y:S02]  /*7550*/  FMUL.FTZ R26, R2.reuse, R110 ;  /* 0x0000006e021a7220 */ /* 0x040fe40000410000 */
[C---:B------:R-:W-:Y:S02]  /*7560*/  FMUL.FTZ R27, R2.reuse, R111 ;  /* 0x0000006f021b7220 */ /* 0x040fe40000410000 */
[C---:B------:R-:W-:Y:S01]  /*7570*/  FMUL.FTZ R34, R2.reuse, R102 ;  /* 0x0000006602227220 */ /* 0x040fe20000410000 */
[C---:B------:R-:W-:Y:S01]  /*7580*/  HMMA.16816.F32.BF16 R12, R136.reuse, R20, R12 ;  /* 0x00000014880c723c */ /* 0x040fe2000004180c */
[----:B------:R-:W2:Y:S02]  /*7590*/  LDSM.16.MT88.4 R120, [R196+0x100] ;  /* 0x00010000c478783b */ /* 0x000ea40000004200 */
[C---:B------:R-:W-:Y:S01]  /*75a0*/  FMUL.FTZ R35, R2.reuse, R103 ;  /* 0x0000006702237220 */ /* 0x040fe20000410000 */
[----:B------:R-:W-:Y:S01]  /*75b0*/  MUFU.EX2 R177, R177 ;  /* 0x000000b100b17308 */ /* 0x000fe20000000800 */
[C---:B------:R-:W-:Y:S02]  /*75c0*/  FMUL.FTZ R38, R2.reuse, R38 ;  /* 0x0000002602267220 */ /* 0x040fe40000410000 */
[C---:B------:R-:W-:Y:S01]  /*75d0*/  FMUL.FTZ R20, R3.reuse, R112 ;  /* 0x0000007003147220 */ /* 0x040fe20000410000 */
[C---:B------:R-:W-:Y:S01]  /*75e0*/  HMMA.16816.F32.BF16 R16, R136.reuse, R22, R16 ;  /* 0x000000168810723c */ /* 0x040fe20000041810 */
[----:B------:R-:W-:Y:S03]  /*75f0*/  LDSM.16.MT88.4 R100, [R197+0x2100] ;  /* 0x00210000c564783b */ /* 0x000fe60000004200 */
[C---:B------:R-:W-:Y:S02]  /*7600*/  FMUL.FTZ R21, R3.reuse, R113 ;  /* 0x0000007103157220 */ /* 0x040fe40000410000 */
[C---:B------:R-:W-:Y:S01]  /*7610*/  FMUL.FTZ R39, R2.reuse, R39 ;  /* 0x0000002702277220 */ /* 0x040fe20000410000 */
[----:B------:R-:W-:Y:S01]  /*7620*/  MUFU.EX2 R178, R178 ;  /* 0x000000b200b27308 */ /* 0x000fe20000000800 */
[C---:B------:R-:W-:Y:S01]  /*7630*/  FMUL.FTZ R22, R2.reuse, R114 ;  /* 0x0000007202167220 */ /* 0x040fe20000410000 */
[----:B------:R-:W-:Y:S03]  /*7640*/  LDSM.16.MT88.4 R108, [R196+0x2100] ;  /* 0x00210000c46c783b */ /* 0x000fe60000004200 */
[C---:B------:R-:W-:Y:S02]  /*7650*/  FMUL.FTZ R23, R2.reuse, R115 ;  /* 0x0000007302177220 */ /* 0x040fe40000410000 */
[C---:B------:R-:W-:Y:S02]  /*7660*/  FMUL.FTZ R42, R2.reuse, R42 ;  /* 0x0000002a022a7220 */ /* 0x040fe40000410000 */
[C---:B------:R-:W-:Y:S01]  /*7670*/  FMUL.FTZ R43, R2.reuse, R43 ;  /* 0x0000002b022b7220 */ /* 0x040fe20000410000 */
[----:B------:R-:W3:Y:S01]  /*7680*/  LDSM.16.MT88.4 R112, [R203+0x2100] ;  /* 0x00210000cb70783b */ /* 0x000ee20000004200 */
[C---:B------:R-:W-:Y:S01]  /*7690*/  FMUL.FTZ R46, R2.reuse, R46 ;  /* 0x0000002e022e7220 */ /* 0x040fe20000410000 */
[C---:B------:R-:W-:Y:S01]  /*76a0*/  HMMA.16816.F32.BF16 R20, R136.reuse, R28, R20 ;  /* 0x0000001c8814723c */ /* 0x040fe20000041814 */
[----:B------:R-:W4:Y:S02]  /*76b0*/  MUFU.EX2 R179, R179 ;  /* 0x000000b300b37308 */ /* 0x000f240000000800 */
[C---:B------:R-:W-:Y:S02]  /*76c0*/  FMUL.FTZ R47, R2.reuse, R47 ;  /* 0x0000002f022f7220 */ /* 0x040fe40000410000 */
[C---:B------:R-:W-:Y:S01]  /*76d0*/  FMUL.FTZ R50, R2.reuse, R50 ;  /* 0x0000003202327220 */ /* 0x040fe20000410000 */
[----:B------:R-:W-:Y:S01]  /*76e0*/  LDSM.16.MT88.4 R148, [R203+0x3900] ;  /* 0x00390000cb94783b */ /* 0x000fe20000004200 */
[C---:B------:R-:W-:Y:S01]  /*76f0*/  FMUL.FTZ R28, R3.reuse, R104 ;  /* 0x00000068031c7220 */ /* 0x040fe20000410000 */
[C---:B------:R-:W-:Y:S03]  /*7700*/  HMMA.16816.F32.BF16 R24, R136.reuse, R30, R24 ;  /* 0x0000001e8818723c */ /* 0x040fe60000041818 */
[----:B------:R-:W-:Y:S01]  /*7710*/  MUFU.EX2 R225, R225 ;  /* 0x000000e100e17308 */ /* 0x000fe20000000800 */
[C---:B------:R-:W-:Y:S02]  /*7720*/  FMUL.FTZ R29, R3.reuse, R105 ;  /* 0x00000069031d7220 */ /* 0x040fe40000410000 */
[C---:B------:R-:W-:Y:S02]  /*7730*/  FMUL.FTZ R51, R2.reuse, R51 ;  /* 0x0000003302337220 */ /* 0x040fe40000410000 */
[C---:B------:R-:W-:Y:S04]  /*7740*/  FMUL.FTZ R30, R2.reuse, R106 ;  /* 0x0000006a021e7220 */ /* 0x040fe80000410000 */
[C---:B------:R-:W-:Y:S01]  /*7750*/  FMUL.FTZ R31, R2.reuse, R107 ;  /* 0x0000006b021f7220 */ /* 0x040fe20000410000 */
[----:B------:R-:W5:Y:S01]  /*7760*/  MUFU.EX2 R226, R226 ;  /* 0x000000e200e27308 */ /* 0x000f620000000800 */
[----:B------:R-:W1:Y:S01]  /*7770*/  LDSM.16.MT88.4 R104, [R198+0x2100] ;  /* 0x00210000c668783b */ /* 0x000e620000004200 */
[C---:B------:R-:W-:Y:S02]  /*7780*/  FMUL.FTZ R52, R3.reuse, R52 ;  /* 0x0000003403347220 */ /* 0x040fe40000410000 */
[C---:B------:R-:W-:Y:S02]  /*7790*/  FMUL.FTZ R53, R3.reuse, R53 ;  /* 0x0000003503357220 */ /* 0x040fe40000410000 */
[C---:B--2---:R-:W-:Y:S03]  /*77a0*/  HMMA.16816.F32.BF16 R28, R136.reuse, R120, R28 ;  /* 0x00000078881c723c */ /* 0x044fe6000004181c */
        /* <DEDUP_REMOVED lines=8> */
[----:B------:R-:W2:Y:S01]  /*7830*/  MUFU.EX2 R228, R228 ;  /* 0x000000e400e47308 */ /* 0x000ea20000000800 */
[C---:B---3--:R-:W-:Y:S04]  /*7840*/  HMMA.16816.F32.BF16 R36, R136.reuse, R112, R36 ;  /* 0x000000708824723c */ /* 0x048fe80000041824 */
[C---:B------:R-:W-:Y:S02]  /*7850*/  FMUL.FTZ R59, R2.reuse, R59 ;  /* 0x0000003b023b7220 */ /* 0x040fe40000410000 */
[C---:B------:R-:W-:Y:S02]  /*7860*/  FMUL.FTZ R60, R3.reuse, R60 ;  /* 0x0000003c033c7220 */ /* 0x040fe40000410000 */
[C---:B------:R-:W-:Y:S01]  /*7870*/  HMMA.16816.F32.BF16 R40, R136.reuse, R114, R40 ;  /* 0x000000728828723c */ /* 0x040fe20000041828 */
[----:B------:R-:W-:Y:S01]  /*7880*/  LDSM.16.MT88.4 R112, [R203+0x900] ;  /* 0x00090000cb70783b */ /* 0x000fe20000004200 */
[----:B------:R-:W-:Y:S02]  /*7890*/  MUFU.EX2 R229, R229 ;  /* 0x000000e500e57308 */ /* 0x000fe40000000800 */
[C---:B------:R-:W-:Y:S02]  /*78a0*/  FMUL.FTZ R61, R3.reuse, R61 ;  /* 0x0000003d033d7220 */ /* 0x040fe40000410000 */
[C---:B------:R-:W-:Y:S02]  /*78b0*/  FMUL.FTZ R62, R2.reuse, R62 ;  /* 0x0000003e023e7220 */ /* 0x040fe40000410000 */
[C---:B------:R-:W-:Y:S01]  /*78c0*/  FMUL.FTZ R63, R2.reuse, R63 ;  /* 0x0000003f023f7220 */ /* 0x040fe20000410000 */
[C---:B-1----:R-:W-:Y:S03]  /*78d0*/  HMMA.16816.F32.BF16 R44, R136.reuse, R104, R44 ;  /* 0x00000068882c723c */ /* 0x042fe6000004182c */
[----:B------:R-:W1:Y:S01]  /*78e0*/  MUFU.EX2 R230, R230 ;  /* 0x000000e600e67308 */ /* 0x000e620000000800 */
[C---:B------:R-:W-:Y:S02]  /*78f0*/  FMUL.FTZ R64, R3.reuse, R64 ;  /* 0x0000004003407220 */ /* 0x040fe40000410000 */
[C---:B------:R-:W-:Y:S02]  /*7900*/  FMUL.FTZ R65, R3.reuse, R65 ;  /* 0x0000004103417220 */ /* 0x040fe40000410000 */
[C---:B------:R-:W-:Y:S01]  /*7910*/  FMUL.FTZ R66, R2.reuse, R66 ;  /* 0x0000004202427220 */ /* 0x040fe20000410000 */
[C---:B------:R-:W-:Y:S01]  /*7920*/  HMMA.16816.F32.BF16 R48, R136.reuse, R106, R48 ;  /* 0x0000006a8830723c */ /* 0x040fe20000041830 */
[----:B------:R-:W3:Y:S03]  /*7930*/  LDSM.16.MT88.4 R104, [R203+0x4100] ;  /* 0x00410000cb68783b */ /* 0x000ee60000004200 */
[----:B------:R-:W-:Y:S01]  /*7940*/  MUFU.EX2 R231, R231 ;  /* 0x000000e700e77308 */ /* 0x000fe20000000800 */
[C---:B------:R-:W-:Y:S02]  /*7950*/  FMUL.FTZ R67, R2.reuse, R67 ;  /* 0x0000004302437220 */ /* 0x040fe40000410000 */
[C---:B------:R-:W-:Y:S01]  /*7960*/  FMUL.FTZ R68, R3.reuse, R68 ;  /* 0x0000004403447220 */ /* 0x040fe20000410000 */
[C---:B------:R-:W-:Y:S04]  /*7970*/  HMMA.16816.F32.BF16 R52, R136.reuse, R100, R52 ;  /* 0x000000648834723c */ /* 0x040fe80000041834 */
[C---:B------:R-:W-:Y:S02]  /*7980*/  FMUL.FTZ R69, R3.reuse, R69 ;  /* 0x0000004503457220 */ /* 0x040fe40000410000 */
[----:B------:R-:W1:Y:S01]  /*7990*/  MUFU.EX2 R232, R232 ;  /* 0x000000e800e87308 */ /* 0x000e620000000800 */
[C---:B------:R-:W-:Y:S01]  /*79a0*/  FMUL.FTZ R70, R2.reuse, R70 ;  /* 0x0000004602467220 */ /* 0x040fe20000410000 */
[C---:B------:R-:W-:Y:S01]  /*79b0*/  HMMA.16816.F32.BF16 R56, R136.reuse, R102, R56 ;  /* 0x000000668838723c */ /* 0x040fe20000041838 */
[----:B------:R-:W1:Y:S03]  /*79c0*/  LDSM.16.MT88.4 R100, [R198+0x4100] ;  /* 0x00410000c664783b */ /* 0x000e660000004200 */
[C---:B------:R-:W-:Y:S02]  /*79d0*/  FMUL.FTZ R71, R2.reuse, R71 ;  /* 0x0000004702477220 */ /* 0x040fe40000410000 */
[C---:B------:R-:W-:Y:S02]  /*79e0*/  FMUL.FTZ R72, R3.reuse, R72 ;  /* 0x0000004803487220 */ /* 0x040fe40000410000 */
[----:B------:R-:W-:Y:S01]  /*79f0*/  MUFU.EX2 R233, R233 ;  /* 0x000000e900e97308 */ /* 0x000fe20000000800 */
[C---:B------:R-:W-:Y:S03]  /*7a00*/  HMMA.16816.F32.BF16 R60, R136.reuse, R108, R60 ;  /* 0x0000006c883c723c */ /* 0x040fe6000004183c */
[C---:B------:R-:W-:Y:S02]  /*7a10*/  FMUL.FTZ R73, R3.reuse, R73 ;  /* 0x0000004903497220 */ /* 0x040fe40000410000 */
[C---:B------:R-:W-:Y:S03]  /*7a20*/  FMUL.FTZ R74, R2.reuse, R74 ;  /* 0x0000004a024a7220 */ /* 0x040fe60000410000 */
[C---:B------:R-:W-:Y:S01]  /*7a30*/  HMMA.16816.F32.BF16 R64, R136.reuse, R110, R64 ;  /* 0x0000006e8840723c */ /* 0x040fe20000041840 */
[----:B------:R-:W2:Y:S01]  /*7a40*/  LDSM.16.MT88.4 R108, [R197+0x4100] ;  /* 0x00410000c56c783b */ /* 0x000ea20000004200 */
[----:B------:R-:W2:Y:S02]  /*7a50*/  MUFU.EX2 R234, R234 ;  /* 0x000000ea00ea7308 */ /* 0x000ea40000000800 */
[C---:B------:R-:W-:Y:S02]  /*7a60*/  FMUL.FTZ R75, R2.reuse, R75 ;  /* 0x0000004b024b7220 */ /* 0x040fe40000410000 */
[C---:B------:R-:W-:Y:S02]  /*7a70*/  FMUL.FTZ R76, R3.reuse, R76 ;  /* 0x0000004c034c7220 */ /* 0x040fe40000410000 */
[C---:B------:R-:W-:Y:S01]  /*7a80*/  FMUL.FTZ R77, R3.reuse, R77 ;  /* 0x0000004d034d7220 */ /* 0x040fe20000410000 */
[C---:B---3--:R-:W-:Y:S03]  /*7a90*/  HMMA.16816.F32.BF16 R68, R136.reuse, R104, R68 ;  /* 0x000000688844723c */ /* 0x048fe60000041844 */
[C---:B------:R-:W-:Y:S01]  /*7aa0*/  FMUL.FTZ R78, R2.reuse, R78 ;  /* 0x0000004e024e7220 */ /* 0x040fe20000410000 */
[----:B------:R-:W-:Y:S01]  /*7ab0*/  MUFU.EX2 R235, R235 ;  /* 0x000000eb00eb7308 */ /* 0x000fe20000000800 */
[C---:B------:R-:W-:Y:S02]  /*7ac0*/  FMUL.FTZ R79, R2.reuse, R79 ;  /* 0x0000004f024f7220 */ /* 0x040fe40000410000 */
[C---:B------:R-:W-:Y:S01]  /*7ad0*/  FMUL.FTZ R80, R3.reuse, R80 ;  /* 0x0000005003507220 */ /* 0x040fe20000410000 */
[C---:B------:R-:W-:Y:S01]  /*7ae0*/  HMMA.16816.F32.BF16 R72, R136.reuse, R106, R72 ;  /* 0x0000006a8848723c */ /* 0x040fe20000041848 */
[----:B------:R-:W3:Y:S03]  /*7af0*/  LDSM.16.MT88.4 R104, [R196+0x4100] ;  /* 0x00410000c468783b */ /* 0x000ee60000004200 */
[C---:B------:R-:W-:Y:S02]  /*7b00*/  FMUL.FTZ R81, R3.reuse, R81 ;  /* 0x0000005103517220 */ /* 0x040fe40000410000 */
[C---:B------:R-:W-:Y:S01]  /*7b10*/  FMUL.FTZ R82, R2.reuse, R82 ;  /* 0x0000005202527220 */ /* 0x040fe20000410000 */
[----:B------:R-:W2:Y:S01]  /*7b20*/  MUFU.EX2 R236, R236 ;  /* 0x000000ec00ec7308 */ /* 0x000ea20000000800 */
[C---:B-1----:R-:W-:Y:S04]  /*7b30*/  HMMA.16816.F32.BF16 R76, R136.reuse, R100, R76 ;  /* 0x00000064884c723c */ /* 0x042fe8000004184c */
[C---:B------:R-:W-:Y:S02]  /*7b40*/  FMUL.FTZ R83, R2.reuse, R83 ;  /* 0x0000005302537220 */ /* 0x040fe40000410000 */
[----:B------:R-:W-:Y:S01]  /*7b50*/  FMUL.FTZ R84, R3, R84 ;  /* 0x0000005403547220 */ /* 0x000fe20000410000 */
[----:B------:R-:W-:Y:S01]  /*7b60*/  F2FP.BF16.PACK_AB R100, R175, R174 ;  /* 0x000000aeaf64723e */ /* 0x000fe200000010ff */
[----:B------:R-:W-:Y:S01]  /*7b70*/  FMUL.FTZ R85, R3, R85 ;  /* 0x0000005503557220 */ /* 0x000fe20000410000 */
[----:B----4-:R-:W-:Y:S01]  /*7b80*/  F2FP.BF16.PACK_AB R101, R179, R178 ;  /* 0x000000b2b365723e */ /* 0x010fe200000010ff */
[----:B------:R-:W-:Y:S01]  /*7b90*/  MUFU.EX2 R237, R237 ;  /* 0x000000ed00ed7308 */ /* 0x000fe20000000800 */
[C---:B------:R-:W-:Y:S03]  /*7ba0*/  HMMA.16816.F32.BF16 R80, R136.reuse, R102, R80 ;  /* 0x000000668850723c */ /* 0x040fe60000041850 */
[C---:B------:R-:W-:Y:S02]  /*7bb0*/  FMUL.FTZ R86, R2.reuse, R86 ;  /* 0x0000005602567220 */ /* 0x040fe40000410000 */
[C---:B------:R-:W-:Y:S02]  /*7bc0*/  FMUL.FTZ R87, R2.reuse, R87 ;  /* 0x0000005702577220 */ /* 0x040fe40000410000 */
[----:B------:R-:W-:Y:S01]  /*7bd0*/  FMUL.FTZ R88, R3, R88 ;  /* 0x0000005803587220 */ /* 0x000fe20000410000 */
[----:B------:R-:W-:Y:S01]  /*7be0*/  F2FP.BF16.PACK_AB R102, R177, R176 ;  /* 0x000000b0b166723e */ /* 0x000fe200000010ff */
[C---:B------:R-:W-:Y:S01]  /*7bf0*/  FMUL.FTZ R89, R3.reuse, R89 ;  /* 0x0000005903597220 */ /* 0x040fe20000410000 */
[----:B------:R-:W-:Y:S02]  /*7c00*/  MUFU.EX2 R239, R239 ;  /* 0x000000ef00ef7308 */ /* 0x000fe40000000800 */
[C---:B--2---:R-:W-:Y:S03]  /*7c10*/  HMMA.16816.F32.BF16 R84, R136.reuse, R108, R84 ;  /* 0x0000006c8854723c */ /* 0x044fe60000041854 */
[----:B------:R-:W-:Y:S01]  /*7c20*/  FMUL.FTZ R90, R2, R90 ;  /* 0x0000005a025a7220 */ /* 0x000fe20000410000 */
[----:B-----5:R-:W-:Y:S01]  /*7c30*/  F2FP.BF16.PACK_AB R103, R226, R225 ;  /* 0x000000e1e267723e */ /* 0x020fe200000010ff */
[C---:B------:R-:W-:Y:S02]  /*7c40*/  FMUL.FTZ R91, R2.reuse, R91 ;  /* 0x0000005b025b7220 */ /* 0x040fe40000410000 */
[C---:B------:R-:W-:Y:S01]  /*7c50*/  FMUL.FTZ R92, R3.reuse, R92 ;  /* 0x0000005c035c7220 */ /* 0x040fe20000410000 */
[----:B------:R-:W1:Y:S01]  /*7c60*/  MUFU.EX2 R240, R240 ;  /* 0x000000f000f07308 */ /* 0x000e620000000800 */
[C---:B------:R-:W-:Y:S03]  /*7c70*/  FMUL.FTZ R93, R3.reuse, R93 ;  /* 0x0000005d035d7220 */ /* 0x040fe60000410000 */
[C---:B------:R-:W-:Y:S01]  /*7c80*/  HMMA.16816.F32.BF16 R88, R136.reuse, R110, R88 ;  /* 0x0000006e8858723c */ /* 0x040fe20000041858 */
[----:B------:R-:W2:Y:S02]  /*7c90*/  LDSM.16.MT88.4 R108, [R197+0x900] ;  /* 0x00090000c56c783b */ /* 0x000ea40000004200 */
[C---:B------:R-:W-:Y:S02]  /*7ca0*/  FMUL.FTZ R94, R2.reuse, R94 ;  /* 0x0000005e025e7220 */ /* 0x040fe40000410000 */
[C---:B------:R-:W-:Y:S01]  /*7cb0*/  FMUL.FTZ R95, R2.reuse, R95 ;  /* 0x0000005f025f7220 */ /* 0x040fe20000410000 */
[----:B------:R-:W4:Y:S01]  /*7cc0*/  MUFU.EX2 R241, R241 ;  /* 0x000000f100f17308 */ /* 0x000f220000000800 */
[C---:B------:R-:W-:Y:S02]  /*7cd0*/  FMUL.FTZ R96, R3.reuse, R96 ;  /* 0x0000006003607220 */ /* 0x040fe40000410000 */
[C---:B------:R-:W-:Y:S03]  /*7ce0*/  FMUL.FTZ R97, R3.reuse, R97 ;  /* 0x0000006103617220 */ /* 0x040fe60000410000 */
[C---:B---3--:R-:W-:Y:S03]  /*7cf0*/  HMMA.16816.F32.BF16 R92, R136.reuse, R104, R92 ;  /* 0x00000068885c723c */ /* 0x048fe6000004185c */
[C---:B------:R-:W-:Y:S02]  /*7d00*/  FMUL.FTZ R98, R2.reuse, R98 ;  /* 0x0000006202627220 */ /* 0x040fe40000410000 */
[C---:B------:R-:W-:Y:S02]  /*7d10*/  FMUL.FTZ R99, R2.reuse, R99 ;  /* 0x0000006302637220 */ /* 0x040fe40000410000 */
[----:B------:R-:W-:Y:S01]  /*7d20*/  FFMA.FTZ R168, R3, R218, R168 ;  /* 0x000000da03a87223 */ /* 0x000fe200000100a8 */
[----:B------:R-:W-:Y:S01]  /*7d30*/  MOV R3, R0 ;  /* 0x0000000000037202 */ /* 0x000fe20000000f00 */
[----:B------:R-:W-:Y:S03]  /*7d40*/  FFMA.FTZ R173, R2, R219, R173 ;  /* 0x000000db02ad7223 */ /* 0x000fe600000100ad */
[----:B------:R-:W-:Y:S01]  /*7d50*/  HMMA.16816.F32.BF16 R96, R136, R106, R96 ;  /* 0x0000006a8860723c */ /* 0x000fe20000041860 */
[----:B------:R-:W3:Y:S02]  /*7d60*/  LDSM.16.MT88.4 R104, [R196+0x2900] ;  /* 0x00290000c468783b */ /* 0x000ee40000004200 */
[----:B------:R-:W-:Y:S02]  /*7d70*/  FADD.FTZ R135, R135, R168 ;  /* 0x000000a887877221 */ /* 0x000fe40000010000 */
[----:B------:R-:W-:Y:S02]  /*7d80*/  FADD.FTZ R172, R172, R173 ;  /* 0x000000adacac7221 */ /* 0x000fe40000010000 */
[----:B------:R-:W-:Y:S01]  /*7d90*/  FADD.FTZ R134, R134, R135 ;  /* 0x0000008786867221 */ /* 0x000fe20000010000 */
[C---:B------:R-:W-:Y:S01]  /*7da0*/  HMMA.16816.F32.BF16 R4, R100.reuse, R112, R4 ;  /* 0x000000706404723c */ /* 0x040fe20000041804 */
[----:B------:R-:W-:Y:S04]  /*7db0*/  LDSM.16.MT88.4 R136, [R197+0x3100] ;  /* 0x00310000c588783b */ /* 0x000fe80000004200 */
[----:B------:R-:W-:Y:S03]  /*7dc0*/  FADD.FTZ R169, R169, R134 ;  /* 0x00000086a9a97221 */ /* 0x000fe60000010000 */
[C---:B------:R-:W-:Y:S01]  /*7dd0*/  HMMA.16816.F32.BF16 R8, R100.reuse, R114, R8 ;  /* 0x000000726408723c */ /* 0x040fe20000041808 */
[----:B------:R-:W-:Y:S03]  /*7de0*/  LDSM.16.MT88.4 R112, [R198+0x4900] ;  /* 0x00490000c670783b */ /* 0x000fe60000004200 */
[----:B------:R-:W-:Y:S04]  /*7df0*/  FADD.FTZ R174, R174, R169 ;  /* 0x000000a9aeae7221 */ /* 0x000fe80000010000 */
[C---:B------:R-:W-:Y:S04]  /*7e00*/  HMMA.16816.F32.BF16 R12, R100.reuse, R116, R12 ;  /* 0x00000074640c723c */ /* 0x040fe8000004180c */
[----:B------:R-:W-:Y:S04]  /*7e10*/  FADD.FTZ R175, R175, R174 ;  /* 0x000000aeafaf7221 */ /* 0x000fe80000010000 */
[C---:B------:R-:W-:Y:S01]  /*7e20*/  HMMA.16816.F32.BF16 R16, R100.reuse, R118, R16 ;  /* 0x000000766410723c */ /* 0x040fe20000041810 */
[----:B------:R-:W-:Y:S03]  /*7e30*/  LDSM.16.MT88.4 R116, [R197+0x4900] ;  /* 0x00490000c574783b */ /* 0x000fe60000004200 */
[----:B------:R-:W-:Y:S04]  /*7e40*/  FADD.FTZ R176, R176, R175 ;  /* 0x000000afb0b07221 */ /* 0x000fe80000010000 */
[C---:B--2---:R-:W-:Y:S04]  /*7e50*/  HMMA.16816.F32.BF16 R20, R100.reuse, R108, R20 ;  /* 0x0000006c6414723c */ /* 0x044fe80000041814 */
[----:B------:R-:W-:Y:S04]  /*7e60*/  FADD.FTZ R176, R177, R176 ;  /* 0x000000b0b1b07221 */ /* 0x000fe80000010000 */
        /* <DEDUP_REMOVED lines=16> */
[----:B------:R-:W3:Y:S07]  /*7f70*/  LDSM.16.MT88.4 R104, [R196+0x4900] ;  /* 0x00490000c468783b */ /* 0x000eee0000004200 */
[C---:B--2---:R-:W-:Y:S08]  /*7f80*/  HMMA.16816.F32.BF16 R68, R100.reuse, R108, R68 ;  /* 0x0000006c6444723c */ /* 0x044ff00000041844 */
[C---:B------:R-:W-:Y:S01]  /*7f90*/  HMMA.16816.F32.BF16 R72, R100.reuse, R110, R72 ;  /* 0x0000006e6448723c */ /* 0x040fe20000041848 */
[----:B------:R-:W2:Y:S07]  /*7fa0*/  LDSM.16.MT88.4 R108, [R203+0x1100] ;  /* 0x00110000cb6c783b */ /* 0x000eae0000004200 */
[C---:B------:R-:W-:Y:S08]  /*7fb0*/  HMMA.16816.F32.BF16 R76, R100.reuse, R112, R76 ;  /* 0x00000070644c723c */ /* 0x040ff0000004184c */
[C---:B------:R-:W-:Y:S01]  /*7fc0*/  HMMA.16816.F32.BF16 R80, R100.reuse, R114, R80 ;  /* 0x000000726450723c */ /* 0x040fe20000041850 */
[----:B------:R-:W5:Y:S07]  /*7fd0*/  LDSM.16.MT88.4 R112, [R197+0x1100] ;  /* 0x00110000c570783b */ /* 0x000f6e0000004200 */
[C---:B------:R-:W-:Y:S08]  /*7fe0*/  HMMA.16816.F32.BF16 R84, R100.reuse, R116, R84 ;  /* 0x000000746454723c */ /* 0x040ff00000041854 */
[C---:B------:R-:W-:Y:S01]  /*7ff0*/  HMMA.16816.F32.BF16 R88, R100.reuse, R118, R88 ;  /* 0x000000766458723c */ /* 0x040fe20000041858 */
[----:B------:R-:W1:Y:S07]  /*8000*/  LDSM.16.MT88.4 R116, [R203+0x3100] ;  /* 0x00310000cb74783b */ /* 0x000e6e0000004200 */
[C---:B---3--:R-:W-:Y:S08]  /*8010*/  HMMA.16816.F32.BF16 R92, R100.reuse, R104, R92 ;  /* 0x00000068645c723c */ /* 0x048ff0000004185c */
[----:B------:R-:W-:Y:S01]  /*8020*/  HMMA.16816.F32.BF16 R96, R100, R106, R96 ;  /* 0x0000006a6460723c */ /* 0x000fe20000041860 */
[----:B------:R-:W3:Y:S06]  /*8030*/  LDSM.16.MT88.4 R104, [R196+0x3100] ;  /* 0x00310000c468783b */ /* 0x000eec0000004200 */
        /* <DEDUP_REMOVED lines=8> */
[----:B------:R-:W-:Y:S05]  /*80c0*/  FADD.FTZ R230, R230, R229 ;  /* 0x000000e5e6e67221 */ /* 0x000fea0000010000 */
[C---:B------:R-:W-:Y:S01]  /*80d0*/  HMMA.16816.F32.BF16 R8, R100.reuse, R110, R8 ;  /* 0x0000006e6408723c */ /* 0x040fe20000041808 */
[----:B------:R-:W2:Y:S07]  /*80e0*/  LDSM.16.MT88.4 R108, [R203+0x5100] ;  /* 0x00510000cb6c783b */ /* 0x000eae0000004200 */
[C---:B------:R-:W-:Y:S08]  /*80f0*/  HMMA.16816.F32.BF16 R12, R100.reuse, R120, R12 ;  /* 0x00000078640c723c */ /* 0x040ff0000004180c */
[C---:B------:R-:W-:Y:S08]  /*8100*/  HMMA.16816.F32.BF16 R16, R100.reuse, R122, R16 ;  /* 0x0000007a6410723c */ /* 0x040ff00000041810 */
[C---:B-----5:R-:W-:Y:S08]  /*8110*/  HMMA.16816.F32.BF16 R20, R100.reuse, R112, R20 ;  /* 0x000000706414723c */ /* 0x060ff00000041814 */
[C---:B------:R-:W-:Y:S01]  /*8120*/  HMMA.16816.F32.BF16 R24, R100.reuse, R114, R24 ;  /* 0x000000726418723c */ /* 0x040fe20000041818 */
[----:B------:R-:W5:Y:S07]  /*8130*/  LDSM.16.MT88.4 R112, [R198+0x5100] ;  /* 0x00510000c670783b */ /* 0x000f6e0000004200 */
[C---:B------:R-:W-:Y:S08]  /*8140*/  HMMA.16816.F32.BF16 R28, R100.reuse, R124, R28 ;  /* 0x0000007c641c723c */ /* 0x040ff0000004181c */
[C---:B------:R-:W-:Y:S01]  /*8150*/  HMMA.16816.F32.BF16 R32, R100.reuse, R126, R32 ;  /* 0x0000007e6420723c */ /* 0x040fe20000041820 */
[----:B------:R-:W-:Y:S07]  /*8160*/  LDSM.16.MT88.4 R124, [R203+0x1900] ;  /* 0x00190000cb7c783b */ /* 0x000fee0000004200 */
[C---:B-1----:R-:W-:Y:S08]  /*8170*/  HMMA.16816.F32.BF16 R36, R100.reuse, R116, R36 ;  /* 0x000000746424723c */ /* 0x042ff00000041824 */
[C---:B------:R-:W-:Y:S01]  /*8180*/  HMMA.16816.F32.BF16 R40, R100.reuse, R118, R40 ;  /* 0x000000766428723c */ /* 0x040fe20000041828 */
[----:B------:R-:W1:Y:S07]  /*8190*/  LDSM.16.MT88.4 R116, [R197+0x5100] ;  /* 0x00510000c574783b */ /* 0x000e6e0000004200 */
[C---:B------:R-:W-:Y:S08]  /*81a0*/  HMMA.16816.F32.BF16 R44, R100.reuse, R128, R44 ;  /* 0x00000080642c723c */ /* 0x040ff0000004182c */
[C---:B------:R-:W-:Y:S08]  /*81b0*/  HMMA.16816.F32.BF16 R48, R100.reuse, R130, R48 ;  /* 0x000000826430723c */ /* 0x040ff00000041830 */
[C---:B------:R-:W-:Y:S07]  /*81c0*/  HMMA.16816.F32.BF16 R52, R100.reuse, R136, R52 ;  /* 0x000000886434723c */ /* 0x040fee0000041834 */
[----:B------:R-:W-:Y:S01]  /*81d0*/  F2FP.BF16.PACK_AB R136, R236, R235 ;  /* 0x000000ebec88723e */ /* 0x000fe200000010ff */
[C---:B------:R-:W-:Y:S04]  /*81e0*/  HMMA.16816.F32.BF16 R56, R100.reuse, R138, R56 ;  /* 0x0000008a6438723c */ /* 0x040fe80000041838 */
[----:B------:R-:W-:Y:S01]  /*81f0*/  F2FP.BF16.PACK_AB R137, R240, R239 ;  /* 0x000000eff089723e */ /* 0x000fe200000010ff */
[----:B------:R-:W-:Y:S02]  /*8200*/  FADD.FTZ R235, R235, R230 ;  /* 0x000000e6ebeb7221 */ /* 0x000fe40000010000 */
[----:B------:R-:W-:Y:S01]  /*8210*/  F2FP.BF16.PACK_AB R138, R238, R237 ;  /* 0x000000edee8a723e */ /* 0x000fe200000010ff */
[C---:B---3--:R-:W-:Y:S04]  /*8220*/  HMMA.16816.F32.BF16 R60, R100.reuse, R104, R60 ;  /* 0x00000068643c723c */ /* 0x048fe8000004183c */
[----:B----4-:R-:W-:Y:S01]  /*8230*/  F2FP.BF16.PACK_AB R139, R242, R241 ;  /* 0x000000f1f28b723e */ /* 0x010fe200000010ff */
[----:B------:R-:W-:Y:S03]  /*8240*/  FADD.FTZ R236, R236, R235 ;  /* 0x000000ebecec7221 */ /* 0x000fe60000010000 */
[C---:B------:R-:W-:Y:S01]  /*8250*/  HMMA.16816.F32.BF16 R64, R100.reuse, R106, R64 ;  /* 0x0000006a6440723c */ /* 0x040fe20000041840 */
[----:B------:R-:W3:Y:S03]  /*8260*/  LDSM.16.MT88.4 R104, [R196+0x5100] ;  /* 0x00510000c468783b */ /* 0x000ee60000004200 */
[----:B------:R-:W-:Y:S04]  /*8270*/  FADD.FTZ R237, R237, R236 ;  /* 0x000000eceded7221 */ /* 0x000fe80000010000 */
[C---:B--2---:R-:W-:Y:S04]  /*8280*/  HMMA.16816.F32.BF16 R68, R100.reuse, R108, R68 ;  /* 0x0000006c6444723c */ /* 0x044fe80000041844 */
[----:B------:R-:W-:Y:S04]  /*8290*/  FADD.FTZ R218, R238, R237 ;  /* 0x000000edeeda7221 */ /* 0x000fe80000010000 */
[C---:B------:R-:W-:Y:S01]  /*82a0*/  HMMA.16816.F32.BF16 R72, R100.reuse, R110, R72 ;  /* 0x0000006e6448723c */ /* 0x040fe20000041848 */
[----:B------:R-:W2:Y:S07]  /*82b0*/  LDSM.16.MT88.4 R108, [R198+0x1900] ;  /* 0x00190000c66c783b */ /* 0x000eae0000004200 */
[C---:B-----5:R-:W-:Y:S08]  /*82c0*/  HMMA.16816.F32.BF16 R76, R100.reuse, R112, R76 ;  /* 0x00000070644c723c */ /* 0x060ff0000004184c */
[C---:B------:R-:W-:Y:S08]  /*82d0*/  HMMA.16816.F32.BF16 R80, R100.reuse, R114, R80 ;  /* 0x000000726450723c */ /* 0x040ff00000041850 */
[C---:B-1----:R-:W-:Y:S08]  /*82e0*/  HMMA.16816.F32.BF16 R84, R100.reuse, R116, R84 ;  /* 0x000000746454723c */ /* 0x042ff00000041854 */
[C---:B------:R-:W-:Y:S08]  /*82f0*/  HMMA.16816.F32.BF16 R88, R100.reuse, R118, R88 ;  /* 0x000000766458723c */ /* 0x040ff00000041858 */
[C---:B---3--:R-:W-:Y:S08]  /*8300*/  HMMA.16816.F32.BF16 R92, R100.reuse, R104, R92 ;  /* 0x00000068645c723c */ /* 0x048ff0000004185c */
[----:B------:R-:W-:Y:S08]  /*8310*/  HMMA.16816.F32.BF16 R96, R100, R106, R96 ;  /* 0x0000006a6460723c */ /* 0x000ff00000041860 */
[C---:B------:R-:W-:Y:S01]  /*8320*/  HMMA.16816.F32.BF16 R128, R136.reuse, R124, R4 ;  /* 0x0000007c8880723c */ /* 0x040fe20000041804 */
[----:B------:R-:W1:Y:S07]  /*8330*/  LDSM.16.MT88.4 R4, [R198+0x5900] ;  /* 0x00590000c604783b */ /* 0x000e6e0000004200 */
[C---:B------:R-:W-:Y:S01]  /*8340*/  HMMA.16816.F32.BF16 R124, R136.reuse, R126, R8 ;  /* 0x0000007e887c723c */ /* 0x040fe20000041808 */
[----:B------:R-:W3:Y:S07]  /*8350*/  LDSM.16.MT88.4 R8, [R197+0x5900] ;  /* 0x00590000c508783b */ /* 0x000eee0000004200 */
[C---:B--2---:R-:W-:Y:S01]  /*8360*/  HMMA.16816.F32.BF16 R120, R136.reuse, R108, R12 ;  /* 0x0000006c8878723c */ /* 0x044fe2000004180c */
[----:B------:R-:W2:Y:S07]  /*8370*/  LDSM.16.MT88.4 R12, [R196+0x5900] ;  /* 0x00590000c40c783b */ /* 0x000eae0000004200 */
        /* <DEDUP_REMOVED lines=15> */
[C---:B-1----:R-:W-:Y:S07]  /*8470*/  HMMA.16816.F32.BF16 R76, R136.reuse, R4, R76 ;  /* 0x00000004884c723c */ /* 0x042fee000004184c */
[----:B------:R-:W-:Y:S01]  /*8480*/  FADD.FTZ R5, R171, R172 ;  /* 0x000000acab057221 */ /* 0x000fe20000010000 */
[C---:B------:R-:W-:Y:S04]  /*8490*/  HMMA.16816.F32.BF16 R80, R136.reuse, R6, R80 ;  /* 0x000000068850723c */ /* 0x040fe80000041850 */
[----:B------:R-:W-:Y:S04]  /*84a0*/  FADD.FTZ R5, R170, R5 ;  /* 0x00000005aa057221 */ /* 0x000fe80000010000 */
[C---:B---3--:R-:W-:Y:S04]  /*84b0*/  HMMA.16816.F32.BF16 R84, R136.reuse, R8, R84 ;  /* 0x000000088854723c */ /* 0x048fe80000041854 */
[----:B------:R-:W-:Y:S04]  /*84c0*/  FADD.FTZ R2, R178, R5 ;  /* 0x00000005b2027221 */ /* 0x000fe80000010000 */
[C---:B------:R-:W-:Y:S04]  /*84d0*/  HMMA.16816.F32.BF16 R88, R136.reuse, R10, R88 ;  /* 0x0000000a8858723c */ /* 0x040fe80000041858 */
[----:B------:R-:W-:Y:S04]  /*84e0*/  FADD.FTZ R2, R179, R2 ;  /* 0x00000002b3027221 */ /* 0x000fe80000010000 */
[----:B------:R-:W-:Y:S01]  /*84f0*/  FADD.FTZ R225, R225, R2 ;  /* 0x00000002e1e17221 */ /* 0x000fe20000010000 */
[----:B------:R-:W-:Y:S01]  /*8500*/  MOV R2, R132 ;  /* 0x0000008400027202 */ /* 0x000fe20000000f00 */
[C---:B--2---:R-:W-:Y:S03]  /*8510*/  HMMA.16816.F32.BF16 R92, R136.reuse, R12, R92 ;  /* 0x0000000c885c723c */ /* 0x044fe6000004185c */
[----:B------:R-:W-:Y:S04]  /*8520*/  FADD.FTZ R226, R226, R225 ;  /* 0x000000e1e2e27221 */ /* 0x000fe80000010000 */
[----:B------:R-:W-:Y:S01]  /*8530*/  FADD.FTZ R231, R231, R226 ;  /* 0x000000e2e7e77221 */ /* 0x000fe20000010000 */
[----:B------:R-:W-:Y:S04]  /*8540*/  HMMA.16816.F32.BF16 R96, R136, R14, R96 ;  /* 0x0000000e8860723c */ /* 0x000fe80000041860 */
[----:B------:R-:W-:Y:S04]  /*8550*/  FADD.FTZ R232, R232, R231 ;  /* 0x000000e7e8e87221 */ /* 0x000fe80000010000 */
[----:B------:R-:W-:Y:S04]  /*8560*/  FADD.FTZ R233, R233, R232 ;  /* 0x000000e8e9e97221 */ /* 0x000fe80000010000 */
[----:B------:R-:W-:Y:S04]  /*8570*/  FADD.FTZ R234, R234, R233 ;  /* 0x000000e9eaea7221 */ /* 0x000fe80000010000 */
[----:B------:R-:W-:Y:S04]  /*8580*/  FADD.FTZ R239, R239, R234 ;  /* 0x000000eaefef7221 */ /* 0x000fe80000010000 */
[----:B------:R-:W-:Y:S04]  /*8590*/  FADD.FTZ R240, R240, R239 ;  /* 0x000000eff0f07221 */ /* 0x000fe80000010000 */
[----:B------:R-:W-:Y:S04]  /*85a0*/  FADD.FTZ R219, R241, R240 ;  /* 0x000000f0f1db7221 */ /* 0x000fe80000010000 */
[----:B------:R-:W-:Y:S01]  /*85b0*/  FADD.FTZ R219, R242, R219 ;  /* 0x000000dbf2db7221 */ /* 0x000fe20000010000 */
[----:B------:R-:W-:-:S05]  /*85c0*/  @P0 BRA `(.L_x_175) ;  /* 0xffffc7f000000947 */ /* 0x000fca000383ffff */
.L_x_166:
[----:B------:R-:W1:Y:S01]  /*85d0*/  S2UR UR7, SR_CTAID.X ;  /* 0x00000000000779c3 */ /* 0x000e620000002500 */
[----:B------:R-:W-:Y:S01]  /*85e0*/  ULDC.64 UR4, c[0x0][0x2c8] ;  /* 0x0000b20000047ab9 */ /* 0x000fe20000000a00 */
[----:B------:R-:W-:Y:S01]  /*85f0*/  PLOP3.LUT P0, PT, PT, PT, UP1, 0x40, 0x0 ;  /* 0x000000000000781c */ /* 0x000fe20003f0e818 */
[----:B------:R-:W-:-:S02]  /*8600*/  UMOV UR6, 0x1 ;  /* 0x0000000100067882 */ /* 0x000fc40000000000 */
[----:B-1----:R-:W-:-:S04]  /*8610*/  ULEA UR7, UR7, 0x7f, 0x7 ;  /* 0x0000007f07077891 */ /* 0x002fc8000f8e383f */
[----:B------:R-:W-:-:S03]  /*8620*/  UIMAD.WIDE.U32 UR18, UR7, UR4, URZ ;  /* 0x00000004071272a5 */ /* 0x000fc6000f8e003f */
[----:B------:R-:W-:Y:S02]  /*8630*/  ULDC UR4, c[0x0][0x168] ;  /* 0x00005a0000047ab9 */ /* 0x000fe40000000800 */
[----:B------:R-:W-:Y:S02]  /*8640*/  UIADD3 UR4, UR6, -UR4, URZ ;  /* 0x8000000406047290 */ /* 0x000fe4000fffe03f */
[----:B------:R-:W-:Y:S02]  /*8650*/  @UP2 USHF.R.U32.HI UR7, URZ, UR5, UR19 ;  /* 0x000000053f072299 */ /* 0x000fe40008011613 */
[----:B------:R-:W-:Y:S02]  /*8660*/  ULDC UR6, c[0x0][0x324] ;  /* 0x0000c90000067ab9 */ /* 0x000fe40000000800 */
[----:B------:R-:W-:Y:S02]  /*8670*/  ULDC UR5, c[0x0][0x1d0] ;  /* 0x0000740000057ab9 */ /* 0x000fe40000000800 */
[----:B------:R-:W-:-:S04]  /*8680*/  UIADD3 UR7, UR7, UR5, UR4 ;  /* 0x0000000507077290 */ /* 0x000fc8000fffe004 */
[----:B------:R-:W-:Y:S01]  /*8690*/  UIADD3 UR6, UR7, -UR6, URZ ;  /* 0x8000000607067290 */ /* 0x000fe2000fffe03f */
[----:B------:R-:W-:Y:S05]  /*86a0*/  @P0 BRA `(.L_x_176) ;  /* 0x0000016000000947 */ /* 0x000fea0003800000 */
[----:B------:R-:W-:-:S06]  /*86b0*/  UISETP.GT.AND UP0, UPT, UR7, -0x1, UPT ;  /* 0xffffffff0700788c */ /* 0x000fcc000bf04270 */
[----:B------:R-:W-:-:S13]  /*86c0*/  PLOP3.LUT P0, PT, PT, PT, UP0, 0x80, 0x0 ;  /* 0x000000000000781c */ /* 0x000fda0003f0f008 */
[----:B------:R-:W-:Y:S05]  /*86d0*/  @P0 BRA `(.L_x_177) ;  /* 0x0000009000000947 */ /* 0x000fea0003800000 */
[----:B------:R-:W-:Y:S02]  /*86e0*/  ULDC UR4, c[0x0][0x32c] ;  /* 0x0000cb0000047ab9 */ /* 0x000fe40000000800 */
[----:B------:R-:W-:Y:S02]  /*86f0*/  UISETP.NE.AND UP0, UPT, UR4, 0x1, UPT ;  /* 0x000000010400788c */ /* 0x000fe4000bf05270 */
[----:B------:R-:W-:Y:S02]  /*8700*/  ULOP3.LUT UR7, URZ, UR7, URZ, 0x33, !UPT ;  /* 0x000000073f077292 */ /* 0x000fe4000f8e333f */
[----:B------:R-:W-:Y:S02]  /*8710*/  ULDC.64 UR4, c[0x0][0x330] ;  /* 0x0000cc0000047ab9 */ /* 0x000fe40000000a00 */
[----:B------:R-:W-:-:S07]  /*8720*/  UIMAD.WIDE.U32 UR18, UR7, UR4, URZ ;  /* 0x00000004071272a5 */ /* 0x000fce000f8e003f */
[----:B------:R-:W-:Y:S02]  /*8730*/  @UP0 UMOV UR15, UR19 ;  /* 0x00000013000f0c82 */ /* 0x000fe40008000000 */
[----:B------:R-:W-:-:S04]  /*8740*/  @UP0 USHF.R.U32.HI UR7, URZ, UR5, UR15 ;  /* 0x000000053f070299 */ /* 0x000fc8000801160f */
[----:B------:R-:W-:Y:S01]  /*8750*/  ULOP3.LUT UR7, URZ, UR7, URZ, 0x33, !UPT ;  /* 0x000000073f077292 */ /* 0x000fe2000f8e333f */
[----:B------:R-:W-:Y:S05]  /*8760*/  BRA `(.L_x_178) ;  /* 0x0000006000007947 */ /* 0x000fea0003800000 */
.L_x_177:
[----:B------:R-:W-:Y:S02]  /*8770*/  ULDC UR4, c[0x0][0x32c] ;  /* 0x0000cb0000047ab9 */ /* 0x000fe40000000800 */
[----:B------:R-:W-:-:S03]  /*8780*/  UISETP.NE.AND UP0, UPT, UR4, 0x1, UPT ;  /* 0x000000010400788c */ /* 0x000fc6000bf05270 */
[----:B------:R-:W-:Y:S02]  /*8790*/  ULDC.64 UR4, c[0x0][0x330] ;  /* 0x0000cc0000047ab9 */ /* 0x000fe40000000a00 */
[----:B------:R-:W-:-:S07]  /*87a0*/  UIMAD.WIDE.U32 UR18, UR7, UR4, URZ ;  /* 0x00000004071272a5 */ /* 0x000fce000f8e003f */
[----:B------:R-:W-:Y:S02]  /*87b0*/  @UP0 UMOV UR15, UR19 ;  /* 0x00000013000f0c82 */ /* 0x000fe40008000000 */
[----:B------:R-:W-:Y:S02]  /*87c0*/  @UP0 USHF.R.U32.HI UR7, URZ, UR5, UR15 ;  /* 0x000000053f070299 */ /* 0x000fe4000801160f */
.L_x_178:
[----:B------:R-:W-:Y:S02]  /*87d0*/  ULDC UR4, c[0x0][0x32c] ;  /* 0x0000cb0000047ab9 */ /* 0x000fe40000000800 */
[----:B------:R-:W-:-:S04]  /*87e0*/  UIMAD UR4, UR7, UR4, URZ ;  /* 0x00000004070472a4 */ /* 0x000fc8000f8e023f */
[----:B------:R-:W-:-:S04]  /*87f0*/  UISETP.LT.AND UP0, UPT, UR6, UR4, UPT ;  /* 0x000000040600728c */ /* 0x000fc8000bf01270 */
[----:B------:R-:W-:-:S04]  /*8800*/  USEL UR6, UR6, UR4, !UP0 ;  /* 0x0000000406067287 */ /* 0x000fc8000c000000 */
.L_x_176:
[----:B------:R-:W-:-:S04]  /*8810*/  UIADD3 UR6, UR6, 0x3f, URZ ;  /* 0x0000003f06067890 */ /* 0x000fc8000fffe03f */
        /* <DEDUP_REMOVED lines=8> */
[----:B------:R-:W-:Y:S01]  /*88a0*/  IADD3 R227, P6, R208, 0x40, RZ ;  /* 0x00000040d0e37810 */ /* 0x000fe20007fde0ff */
[----:B------:R-:W-:Y:S01]  /*88b0*/  IMAD.MOV.U32 R135, RZ, RZ, R132 ;  /* 0x000000ffff877224 */ /* 0x000fe200078e0084 */
[----:B------:R-:W-:Y:S01]  /*88c0*/  IADD3 R223, P4, R210, 0x40, RZ ;  /* 0x00000040d2df7810 */ /* 0x000fe20007f9e0ff */
[----:B------:R-:W-:Y:S01]  /*88d0*/  IMAD.MOV.U32 R3, RZ, RZ, R0 ;  /* 0x000000ffff037224 */ /* 0x000fe200078e0000 */
[----:B------:R-:W-:Y:S01]  /*88e0*/  IADD3 R225, P5, R208, 0x80, RZ ;  /* 0x00000080d0e17810 */ /* 0x000fe20007fbe0ff */
[----:B------:R-:W-:Y:S01]  /*88f0*/  IMAD.X R226, RZ, RZ, R215, P6 ;  /* 0x000000ffffe27224 */ /* 0x000fe200030e06d7 */
[----:B------:R-:W-:Y:S01]  /*8900*/  IADD3 R221, P0, R210, 0x80, RZ ;  /* 0x00000080d2dd7810 */ /* 0x000fe20007f1e0ff */
[----:B------:R-:W-:Y:S01]  /*8910*/  IMAD.X R222, RZ, RZ, R217, P4 ;  /* 0x000000ffffde7224 */ /* 0x000fe200020e06d9 */
[----:B------:R-:W-:Y:S01]  /*8920*/  IADD3.X R224, RZ, R215, RZ, P5, !PT ;  /* 0x000000d7ffe07210 */ /* 0x000fe20002ffe4ff */
[----:B------:R-:W-:Y:S01]  /*8930*/  UMOV UR18, UR13 ;  /* 0x0000000d00127c82 */ /* 0x000fe20008000000 */
[----:B------:R-:W-:Y:S01]  /*8940*/  IADD3.X R220, RZ, R217, RZ, P0, !PT ;  /* 0x000000d9ffdc7210 */ /* 0x000fe200007fe4ff */
[----:B------:R-:W-:-:S02]  /*8950*/  ULDC.64 UR6, c[0x0][0x208] ;  /* 0x0000820000067ab9 */ /* 0x000fc40000000a00 */
[----:B------:R-:W-:Y:S02]  /*8960*/  ULDC.64 UR4, c[0x0][0x1e0] ;  /* 0x0000780000047ab9 */ /* 0x000fe40000000a00 */
.L_x_180:
        /* <DEDUP_REMOVED lines=15> */
[----:B------:R-:W-:Y:S01]  /*8a60*/  @!UP3 ULEA UR19, UP0, UR6, UR19, 0x5 ;  /* 0x000000130613b291 */ /* 0x000fe2000f80283f */
[----:B------:R-:W1:Y:S03]  /*8a70*/  LDSM.16.M88.4 R8, [R205+0x6100] ;  /* 0x00610000cd08783b */ /* 0x000e660000000200 */
[----:B------:R-:W-:Y:S02]  /*8a80*/  @!P0 IADD3.X R0, R215, UR13, RZ, P6, !PT ;  /* 0x0000000dd7008c10 */ /* 0x000fe4000b7fe4ff */
[----:B------:R-:W-:Y:S02]  /*8a90*/  @!P0 LEA R22, P6, R5, c[0x0][0x1f8], 0x1 ;  /* 0x00007e0005168a11 */ /* 0x000fe400078c08ff */
[----:B------:R-:W-:Y:S01]  /*8aa0*/  @!P0 IADD3.X R2, R226, UR13, RZ, P5, !PT ;  /* 0x0000000de2028c10 */ /* 0x000fe2000affe4ff */
[----:B------:R-:W2:Y:S01]  /*8ab0*/  LDSM.16.M88.4 R16, [R205+0x6900] ;  /* 0x00690000cd10783b */ /* 0x000ea20000000200 */
[----:B------:R-:W-:Y:S02]  /*8ac0*/  @!P0 LEA R20, P5, R7, c[0x0][0x1f8], 0x1 ;  /* 0x00007e0007148a11 */ /* 0x000fe400078a08ff */
[----:B------:R-:W-:Y:S01]  /*8ad0*/  @!P0 IADD3.X R4, R224, UR13, RZ, P4, !PT ;  /* 0x0000000de0048c10 */ /* 0x000fe2000a7fe4ff */
[----:B------:R-:W-:Y:S01]  /*8ae0*/  @!UP3 ULEA.HI.X UR13, UR6, UR13, UR7, 0x5, UP0 ;  /* 0x0000000d060db291 */ /* 0x000fe200080f2c07 */
[----:B------:R-:W-:Y:S01]  /*8af0*/  @!P0 LEA R28, P4, R13, c[0x0][0x1f8], 0x1 ;  /* 0x00007e000d1c8a11 */ /* 0x000fe200078808ff */
[----:B------:R-:W-:Y:S01]  /*8b00*/  UISETP.GT.AND UP3, UPT, UR18, UR8, UPT ;  /* 0x000000081200728c */ /* 0x000fe2000bf64270 */
[----:B------:R-:W-:Y:S01]  /*8b10*/  @!P0 LEA.HI.X R23, R5, c[0x0][0x1fc], R0, 0x1, P6 ;  /* 0x00007f0005178a11 */ /* 0x000fe200030f0c00 */
[----:B------:R-:W3:Y:S01]  /*8b20*/  LDSM.16.M88.4 R24, [R205+0x7100] ;  /* 0x00710000cd18783b */ /* 0x000ee20000000200 */
[----:B------:R-:W-:Y:S02]  /*8b30*/  @!P0 LEA.HI.X R21, R7, c[0x0][0x1fc], R2, 0x1, P5 ;  /* 0x00007f0007158a11 */ /* 0x000fe400028f0c02 */
[----:B------:R-:W-:Y:S02]  /*8b40*/  @!P0 LEA.HI.X R29, R13, c[0x0][0x1fc], R4, 0x1, P4 ;  /* 0x00007f000d1d8a11 */ /* 0x000fe400020f0c04 */
[----:B------:R-:W-:Y:S02]  /*8b50*/  @!P0 IADD3 R5, P6, R208, UR19, RZ ;  /* 0x00000013d0058c10 */ /* 0x000fe4000ffde0ff */
[----:B------:R-:W-:Y:S01]  /*8b60*/  @!P0 IADD3 R7, P5, R227, UR19, RZ ;  /* 0x00000013e3078c10 */ /* 0x000fe2000ffbe0ff */
[----:B------:R-:W4:Y:S01]  /*8b70*/  LDSM.16.M88.4 R136, [R205+0x7900] ;  /* 0x00790000cd88783b */ /* 0x000f220000000200 */
[----:B------:R-:W-:Y:S02]  /*8b80*/  @!P0 IADD3 R13, P4, R225, UR19, RZ ;  /* 0x00000013e10d8c10 */ /* 0x000fe4000ff9e0ff */
[----:B------:R-:W-:Y:S02]  /*8b90*/  @!P0 IADD3.X R0, R215, UR13, RZ, P6, !PT ;  /* 0x0000000dd7008c10 */ /* 0x000fe4000b7fe4ff */
[----:B------:R-:W-:Y:S02]  /*8ba0*/  @!P0 LEA R170, P6, R5, c[0x0][0x1f8], 0x1 ;  /* 0x00007e0005aa8a11 */ /* 0x000fe400078c08ff */
[----:B------:R-:W-:Y:S01]  /*8bb0*/  @!P0 IADD3.X R2, R226, UR13, RZ, P5, !PT ;  /* 0x0000000de2028c10 */ /* 0x000fe2000affe4ff */
[----:B------:R-:W-:Y:S01]  /*8bc0*/  LDSM.16.M88.4 R140, [R202+0xc100] ;  /* 0x00c10000ca8c783b */ /* 0x000fe20000000200 */
[----:B------:R-:W-:Y:S02]  /*8bd0*/  @!P0 LEA R168, P5, R7, c[0x0][0x1f8], 0x1 ;  /* 0x00007e0007a88a11 */ /* 0x000fe400078a08ff */
[----:B------:R-:W-:Y:S01]  /*8be0*/  @!P0 IADD3.X R4, R224, UR13, RZ, P4, !PT ;  /* 0x0000000de0048c10 */ /* 0x000fe2000a7fe4ff */
[----:B------:R-:W-:Y:S01]  /*8bf0*/  UIADD3 UR13, UR18, -0x1, URZ ;  /* 0xffffffff120d7890 */ /* 0x000fe2000fffe03f */
[----:B------:R-:W-:Y:S02]  /*8c00*/  @!P0 LEA R132, P4, R13, c[0x0][0x1f8], 0x1 ;  /* 0x00007e000d848a11 */ /* 0x000fe400078808ff */
[----:B------:R-:W-:Y:S01]  /*8c10*/  @!P0 LEA.HI.X R171, R5, c[0x0][0x1fc], R0, 0x1, P6 ;  /* 0x00007f0005ab8a11 */ /* 0x000fe200030f0c00 */
[----:B------:R-:W5:Y:S01]  /*8c20*/  LDSM.16.M88.4 R144, [R204] ;  /* 0x00000000cc90783b */ /* 0x000f620000000200 */
[----:B------:R-:W-:Y:S01]  /*8c30*/  @!P0 LEA.HI.X R169, R7, c[0x0][0x1fc], R2, 0x1, P5 ;  /* 0x00007f0007a98a11 */ /* 0x000fe200028f0c02 */
[----:B------:R-:W-:Y:S01]  /*8c40*/  @UP3 UIMAD.WIDE.U32 UR22, UR13, UR4, URZ ;  /* 0x000000040d1632a5 */ /* 0x000fe2000f8e003f */
[----:B------:R-:W-:Y:S01]  /*8c50*/  @!P0 LEA.HI.X R133, R13, c[0x0][0x1fc], R4, 0x1, P4 ;  /* 0x00007f000d858a11 */ /* 0x000fe200020f0c04 */
[----:B------:R-:W-:Y:S01]  /*8c60*/  @UP3 USHF.R.S32.HI UR19, URZ, 0x1f, UR13 ;  /* 0x0000001f3f133899 */ /* 0x000fe2000801140d */
[C---:B-1----:R-:W-:Y:S01]  /*8c70*/  HMMA.16816.F32.BF16 R4, R32.reuse, R8, RZ ;  /* 0x000000082004723c */ /* 0x042fe200000418ff */
[----:B------:R-:W-:Y:S02]  /*8c80*/  @UP3 USHF.L.U32 UR20, UR22, 0x6, URZ ;  /* 0x0000000616143899 */ /* 0x000fe4000800063f */
[----:B------:R-:W1:Y:S01]  /*8c90*/  LDSM.16.M88.4 R148, [R195] ;  /* 0x00000000c394783b */ /* 0x000e620000000200 */
[----:B------:R-:W-:Y:S04]  /*8ca0*/  @UP3 UIMAD UR19, UR19, UR4, URZ ;  /* 0x00000004131332a4 */ /* 0x000fe8000f8e023f */
[C---:B------:R-:W-:Y:S01]  /*8cb0*/  HMMA.16816.F32.BF16 R8, R32.reuse, R10, RZ ;  /* 0x0000000a2008723c */ /* 0x040fe200000418ff */
[----:B------:R-:W-:Y:S02]  /*8cc0*/  @UP3 UIMAD UR19, UR13, UR5, UR19 ;  /* 0x000000050d1332a4 */ /* 0x000fe4000f8e0213 */
[----:B------:R-:W1:Y:S02]  /*8cd0*/  LDSM.16.M88.4 R152, [R194] ;  /* 0x00000000c298783b */ /* 0x000e640000000200 */
[----:B------:R-:W-:Y:S03]  /*8ce0*/  @UP3 UIADD3 UR19, UR23, UR19, URZ ;  /* 0x0000001317133290 */ /* 0x000fe6000fffe03f */
[C---:B--2---:R-:W-:Y:S01]  /*8cf0*/  HMMA.16816.F32.BF16 R12, R32.reuse, R16, RZ ;  /* 0x00000010200c723c */ /* 0x044fe200000418ff */
[----:B------:R-:W-:Y:S02]  /*8d00*/  @UP3 USHF.L.U64.HI UR19, UR22, 0x6, UR19 ;  /* 0x0000000616133899 */ /* 0x000fe40008010213 */
[----:B------:R-:W2:Y:S05]  /*8d10*/  LDSM.16.M88.4 R156, [R193] ;  /* 0x00000000c19c783b */ /* 0x000eaa0000000200 */
[C---:B------:R-:W-:Y:S03]  /*8d20*/  HMMA.16816.F32.BF16 R16, R32.reuse, R18, RZ ;  /* 0x000000122010723c */ /* 0x040fe600000418ff */
[----:B------:R-:W-:Y:S01]  /*8d30*/  @!PT LDS RZ, [RZ] ;  /* 0x00000000fffff984 */ /* 0x000fe20000000800 */
[----:B------:R-:W-:Y:S01]  /*8d40*/  @!PT LDS RZ, [RZ] ;  /* 0x00000000fffff984 */ /* 0x000fe20000000800 */
[----:B------:R-:W-:Y:S01]  /*8d50*/  @!PT LDS RZ, [RZ] ;  /* 0x00000000fffff984 */ /* 0x000fe20000000800 */
[----:B------:R3:W-:Y:S08]  /*8d60*/  @!P0 LDGSTS.E.BYPASS.LTC128B.128 [R207+0x100], [R22.64], !P3 ;  /* 0x0010000016cf8fae */ /* 0x0007f0000d901d50 */
[----:B------:R3:W-:Y:S08]  /*8d70*/  @!P0 LDGSTS.E.BYPASS.LTC128B.128 [R207+0x2100], [R20.64], !P2 ;  /* 0x0210000014cf8fae */ /* 0x0007f0000d101d50 */
[----:B------:R4:W-:Y:S08]  /*8d80*/  @!P0 LDGSTS.E.BYPASS.LTC128B.128 [R207+0x4100], [R28.64], !P1 ;  /* 0x041000001ccf8fae */ /* 0x0009f0000c901d50 */
[----:B------:R1:W-:Y:S08]  /*8d90*/  @!P0 LDGSTS.E.BYPASS.LTC128B.128 [R207+0x1100], [R170.64], !P3 ;  /* 0x01100000aacf8fae */ /* 0x0003f0000d901d50 */
[----:B------:R1:W-:Y:S01]  /*8da0*/  @!P0 LDGSTS.E.BYPASS.LTC128B.128 [R207+0x3100], [R168.64], !P2 ;  /* 0x03100000a8cf8fae */ /* 0x0003e2000d101d50 */
[C---:B---3--:R-:W-:Y:S07]  /*8db0*/  HMMA.16816.F32.BF16 R20, R32.reuse, R24, RZ ;  /* 0x000000182014723c */ /* 0x048fee00000418ff */
[----:B------:R3:W-:Y:S01]  /*8dc0*/  @!P0 LDGSTS.E.BYPASS.LTC128B.128 [R207+0x5100], [R132.64], !P1 ;  /* 0x0510000084cf8fae */ /* 0x0007e2000c901d50 */
[----:B------:R-:W-:Y:S01]  /*8dd0*/  PLOP3.LUT P0, PT, PT, PT, UP3, 0x80, 0x0 ;  /* 0x000000000000781c */ /* 0x000fe20003f0f038 */
[C---:B------:R-:W-:Y:S06]  /*8de0*/  HMMA.16816.F32.BF16 R24, R32.reuse, R26, RZ ;  /* 0x0000001a2018723c */ /* 0x040fec00000418ff */
[----:B------:R-:W-:Y:S02]  /*8df0*/  LDSM.16.M88.4 R160, [R201+0xc100] ;  /* 0x00c10000c9a0783b */ /* 0x000fe40000000200 */
[C---:B----4-:R-:W-:Y:S06]  /*8e00*/  HMMA.16816.F32.BF16 R28, R32.reuse, R136, RZ ;  /* 0x00000088201c723c */ /* 0x050fec00000418ff */
[----:B------:R-:W0:Y:S02]  /*8e10*/  LDGDEPBAR ;  /* 0x00000000000079af */ /* 0x000e240000000000 */
[----:B------:R-:W-:Y:S06]  /*8e20*/  HMMA.16816.F32.BF16 R32, R32, R138, RZ ;  /* 0x0000008a2020723c */ /* 0x000fec00000418ff */
[----:B------:R-:W4:Y:S02]  /*8e30*/  LDSM.16.M88.4 R164, [R200+0x6100] ;  /* 0x00610000c8a4783b */ /* 0x000f240000000200 */
[C---:B-----5:R-:W-:Y:S06]  /*8e40*/  HMMA.16816.F32.BF16 R4, R140.reuse, R144, R4 ;  /* 0x000000908c04723c */ /* 0x060fec0000041804 */
[----:B------:R-:W5:Y:S02]  /*8e50*/  LDSM.16.M88.4 R136, [R200+0x6900] ;  /* 0x00690000c888783b */ /* 0x000f640000000200 */
[C---:B------:R-:W-:Y:S06]  /*8e60*/  HMMA.16816.F32.BF16 R8, R140.reuse, R146, R8 ;  /* 0x000000928c08723c */ /* 0x040fec0000041808 */
[----:B-1----:R-:W1:Y:S02]  /*8e70*/  LDSM.16.M88.4 R168, [R200+0x7100] ;  /* 0x00710000c8a8783b */ /* 0x002e640000000200 */
[C---:B------:R-:W-:Y:S06]  /*8e80*/  HMMA.16816.F32.BF16 R12, R140.reuse, R148, R12 ;  /* 0x000000948c0c723c */ /* 0x040fec000004180c */
[----:B------:R-:W1:Y:S02]  /*8e90*/  LDSM.16.M88.4 R172, [R200+0x7900] ;  /* 0x00790000c8ac783b */ /* 0x000e640000000200 */
[C---:B------:R-:W-:Y:S06]  /*8ea0*/  HMMA.16816.F32.BF16 R16, R140.reuse, R150, R16 ;  /* 0x000000968c10723c */ /* 0x040fec0000041810 */
[----:B------:R-:W-:Y:S02]  /*8eb0*/  LDSM.16.M88.4 R176, [R199+0xc100] ;  /* 0x00c10000c7b0783b */ /* 0x000fe40000000200 */
[C---:B------:R-:W-:Y:S06]  /*8ec0*/  HMMA.16816.F32.BF16 R20, R140.reuse, R152, R20 ;  /* 0x000000988c14723c */ /* 0x040fec0000041814 */
[----:B------:R-:W1:Y:S02]  /*8ed0*/  LDSM.16.M88.4 R180, [R192] ;  /* 0x00000000c0b4783b */ /* 0x000e640000000200 */
[C---:B------:R-:W-:Y:S06]  /*8ee0*/  HMMA.16816.F32.BF16 R24, R140.reuse, R154, R24 ;  /* 0x0000009a8c18723c */ /* 0x040fec0000041818 */
[----:B------:R-:W-:Y:S02]  /*8ef0*/  LDSM.16.M88.4 R144, [R192+0x1000] ;  /* 0x00100000c090783b */ /* 0x000fe40000000200 */
[C---:B--2---:R-:W-:Y:S06]  /*8f00*/  HMMA.16816.F32.BF16 R28, R140.reuse, R156, R28 ;  /* 0x0000009c8c1c723c */ /* 0x044fec000004181c */
[----:B------:R-:W-:Y:S02]  /*8f10*/  LDSM.16.M88.4 R148, [R192+0x1800] ;  /* 0x00180000c094783b */ /* 0x000fe40000000200 */
[----:B------:R-:W-:Y:S06]  /*8f20*/  HMMA.16816.F32.BF16 R32, R140, R158, R32 ;  /* 0x0000009e8c20723c */ /* 0x000fec0000041820 */
[----:B------:R-:W2:Y:S02]  /*8f30*/  LDSM.16.M88.4 R140, [R192+0x800] ;  /* 0x00080000c08c783b */ /* 0x000ea40000000200 */
[C---:B----4-:R-:W-:Y:S06]  /*8f40*/  HMMA.16816.F32.BF16 R4, R160.reuse, R164, R4 ;  /* 0x000000a4a004723c */ /* 0x050fec0000041804 */
[----:B------:R-:W-:Y:S02]  /*8f50*/  LDSM.16.M88.4 R152, [R206+0x10100] ;  /* 0x01010000ce98783b */ /* 0x000fe40000000200 */
[C---:B------:R-:W-:Y:S06]  /*8f60*/  HMMA.16816.F32.BF16 R8, R160.reuse, R166, R8 ;  /* 0x000000a6a008723c */ /* 0x040fec0000041808 */
[----:B------:R-:W4:Y:S02]  /*8f70*/  LDSM.16.M88.4 R156, [R205+0x8100] ;  /* 0x00810000cd9c783b */ /* 0x000f240000000200 */
[C---:B-----5:R-:W-:Y:S06]  /*8f80*/  HMMA.16816.F32.BF16 R12, R160.reuse, R136, R12 ;  /* 0x00000088a00c723c */ /* 0x060fec000004180c */
[----:B------:R-:W-:Y:S02]  /*8f90*/  LDSM.16.M88.4 R164, [R205+0x9900] ;  /* 0x00990000cda4783b */ /* 0x000fe40000000200 */
[C---:B------:R-:W-:Y:S06]  /*8fa0*/  HMMA.16816.F32.BF16 R16, R160.reuse, R138, R16 ;  /* 0x0000008aa010723c */ /* 0x040fec0000041810 */
[----:B------:R-:W5:Y:S02]  /*8fb0*/  LDSM.16.M88.4 R136, [R205+0x8900] ;  /* 0x00890000cd88783b */ /* 0x000f640000000200 */
[C---:B-1----:R-:W-:Y:S08]  /*8fc0*/  HMMA.16816.F32.BF16 R20, R160.reuse, R168, R20 ;  /* 0x000000a8a014723c */ /* 0x042ff00000041814 */
[C---:B------:R-:W-:Y:S01]  /*8fd0*/  HMMA.16816.F32.BF16 R24, R160.reuse, R170, R24 ;  /* 0x000000aaa018723c */ /* 0x040fe20000041818 */
[----:B------:R-:W-:Y:S07]  /*8fe0*/  LDSM.16.M88.4 R168, [R202+0x10100] ;  /* 0x01010000caa8783b */ /* 0x000fee0000000200 */
[C---:B------:R-:W-:Y:S08]  /*8ff0*/  HMMA.16816.F32.BF16 R28, R160.reuse, R172, R28 ;  /* 0x000000aca01c723c */ /* 0x040ff0000004181c */
[----:B------:R-:W-:Y:S01]  /*9000*/  HMMA.16816.F32.BF16 R32, R160, R174, R32 ;  /* 0x000000aea020723c */ /* 0x000fe20000041820 */
[----:B------:R-:W1:Y:S07]  /*9010*/  LDSM.16.M88.4 R160, [R205+0x9100] ;  /* 0x00910000cda0783b */ /* 0x000e6e0000000200 */
[C---:B------:R-:W-:Y:S01]  /*9020*/  HMMA.16816.F32.BF16 R4, R176.reuse, R180, R4 ;  /* 0x000000b4b004723c */ /* 0x040fe20000041804 */
[----:B------:R-:W1:Y:S07]  /*9030*/  LDSM.16.M88.4 R172, [R191] ;  /* 0x00000000bfac783b */ /* 0x000e6e0000000200 */
[C---:B------:R-:W-:Y:S01]  /*9040*/  HMMA.16816.F32.BF16 R8, R176.reuse, R182, R8 ;  /* 0x000000b6b008723c */ /* 0x040fe20000041808 */
[----:B------:R-:W-:Y:S07]  /*9050*/  LDSM.16.M88.4 R180, [R200+0x8100] ;  /* 0x00810000c8b4783b */ /* 0x000fee0000000200 */
[C---:B--2---:R-:W-:Y:S08]  /*9060*/  HMMA.16816.F32.BF16 R12, R176.reuse, R140, R12 ;  /* 0x0000008cb00c723c */ /* 0x044ff0000004180c */
[C---:B------:R-:W-:Y:S01]  /*9070*/  HMMA.16816.F32.BF16 R16, R176.reuse, R142, R16 ;  /* 0x0000008eb010723c */ /* 0x040fe20000041810 */
[----:B------:R-:W2:Y:S07]  /*9080*/  LDSM.16.M88.4 R140, [R190] ;  /* 0x00000000be8c783b */ /* 0x000eae0000000200 */
[C---:B------:R-:W-:Y:S08]  /*9090*/  HMMA.16816.F32.BF16 R20, R176.reuse, R144, R20 ;  /* 0x00000090b014723c */ /* 0x040ff00000041814 */
[C---:B------:R-:W-:Y:S01]  /*90a0*/  HMMA.16816.F32.BF16 R24, R176.reuse, R146, R24 ;  /* 0x00000092b018723c */ /* 0x040fe20000041818 */
[----:B------:R-:W1:Y:S07]  /*90b0*/  LDSM.16.M88.4 R144, [R189] ;  /* 0x00000000bd90783b */ /* 0x000e6e0000000200 */
[C---:B------:R-:W-:Y:S08]  /*90c0*/  HMMA.16816.F32.BF16 R28, R176.reuse, R148, R28 ;  /* 0x00000094b01c723c */ /* 0x040ff0000004181c */
[----:B------:R-:W-:Y:S01]  /*90d0*/  HMMA.16816.F32.BF16 R32, R176, R150, R32 ;  /* 0x00000096b020723c */ /* 0x000fe20000041820 */
[----:B------:R-:W2:Y:S07]  /*90e0*/  LDSM.16.M88.4 R148, [R188] ;  /* 0x00000000bc94783b */ /* 0x000eae0000000200 */
[C---:B----4-:R-:W-:Y:S01]  /*90f0*/  HMMA.16816.F32.BF16 R4, R152.reuse, R156, R4 ;  /* 0x0000009c9804723c */ /* 0x050fe20000041804 */
[----:B------:R-:W4:Y:S07]  /*9100*/  LDSM.16.M88.4 R176, [R201+0x10100] ;  /* 0x01010000c9b0783b */ /* 0x000f2e0000000200 */
[C---:B------:R-:W-:Y:S01]  /*9110*/  HMMA.16816.F32.BF16 R8, R152.reuse, R158, R8 ;  /* 0x0000009e9808723c */ /* 0x040fe20000041808 */
[----:B------:R-:W-:Y:S07]  /*9120*/  LDSM.16.M88.4 R156, [R200+0x9900] ;  /* 0x00990000c89c783b */ /* 0x000fee0000000200 */
[C---:B-----5:R-:W-:Y:S08]  /*9130*/  HMMA.16816.F32.BF16 R12, R152.reuse, R136, R12 ;  /* 0x00000088980c723c */ /* 0x060ff0000004180c */
[C---:B------:R-:W-:Y:S01]  /*9140*/  HMMA.16816.F32.BF16 R16, R152.reuse, R138, R16 ;  /* 0x0000008a9810723c */ /* 0x040fe20000041810 */
[----:B------:R-:W5:Y:S07]  /*9150*/  LDSM.16.M88.4 R136, [R200+0x8900] ;  /* 0x00890000c888783b */ /* 0x000f6e0000000200 */
[C---:B-1----:R-:W-:Y:S08]  /*9160*/  HMMA.16816.F32.BF16 R20, R152.reuse, R160, R20 ;  /* 0x000000a09814723c */ /* 0x042ff00000041814 */
[C---:B------:R-:W-:Y:S01]  /*9170*/  HMMA.16816.F32.BF16 R24, R152.reuse, R162, R24 ;  /* 0x000000a29818723c */ /* 0x040fe20000041818 */
[----:B------:R-:W-:Y:S07]  /*9180*/  LDSM.16.M88.4 R160, [R199+0x10100] ;  /* 0x01010000c7a0783b */ /* 0x000fee0000000200 */
[C---:B------:R-:W-:Y:S08]  /*9190*/  HMMA.16816.F32.BF16 R28, R152.reuse, R164, R28 ;  /* 0x000000a4981c723c */ /* 0x040ff0000004181c */
[----:B------:R-:W-:Y:S01]  /*91a0*/  HMMA.16816.F32.BF16 R32, R152, R166, R32 ;  /* 0x000000a69820723c */ /* 0x000fe20000041820 */
[----:B------:R-:W1:Y:S07]  /*91b0*/  LDSM.16.M88.4 R152, [R200+0x9100] ;  /* 0x00910000c898783b */ /* 0x000e6e0000000200 */
[C---:B------:R-:W-:Y:S01]  /*91c0*/  HMMA.16816.F32.BF16 R4, R168.reuse, R172, R4 ;  /* 0x000000aca804723c */ /* 0x040fe20000041804 */
[----:B------:R-:W1:Y:S07]  /*91d0*/  LDSM.16.M88.4 R164, [R192+0x2000] ;  /* 0x00200000c0a4783b */ /* 0x000e6e0000000200 */
[C---:B------:R-:W-:Y:S01]  /*91e0*/  HMMA.16816.F32.BF16 R8, R168.reuse, R174, R8 ;  /* 0x000000aea808723c */ /* 0x040fe20000041808 */
[----:B------:R-:W-:Y:S07]  /*91f0*/  LDSM.16.M88.4 R172, [R205+0xa100] ;  /* 0x00a10000cdac783b */ /* 0x000fee0000000200 */
[C---:B--2---:R-:W-:Y:S08]  /*9200*/  HMMA.16816.F32.BF16 R12, R168.reuse, R140, R12 ;  /* 0x0000008ca80c723c */ /* 0x044ff0000004180c */
[C---:B------:R-:W-:Y:S01]  /*9210*/  HMMA.16816.F32.BF16 R16, R168.reuse, R142, R16 ;  /* 0x0000008ea810723c */ /* 0x040fe20000041810 */
[----:B------:R-:W2:Y:S07]  /*9220*/  LDSM.16.M88.4 R140, [R192+0x2800] ;  /* 0x00280000c08c783b */ /* 0x000eae0000000200 */
[C---:B------:R-:W-:Y:S08]  /*9230*/  HMMA.16816.F32.BF16 R20, R168.reuse, R144, R20 ;  /* 0x00000090a814723c */ /* 0x040ff00000041814 */
[C---:B------:R-:W-:Y:S01]  /*9240*/  HMMA.16816.F32.BF16 R24, R168.reuse, R146, R24 ;  /* 0x00000092a818723c */ /* 0x040fe20000041818 */
[----:B------:R-:W1:Y:S07]  /*9250*/  LDSM.16.M88.4 R144, [R192+0x3000] ;  /* 0x00300000c090783b */ /* 0x000e6e0000000200 */
[C---:B------:R-:W-:Y:S08]  /*9260*/  HMMA.16816.F32.BF16 R28, R168.reuse, R148, R28 ;  /* 0x00000094a81c723c */ /* 0x040ff0000004181c */
[----:B------:R-:W-:Y:S01]  /*9270*/  HMMA.16816.F32.BF16 R32, R168, R150, R32 ;  /* 0x00000096a820723c */ /* 0x000fe20000041820 */
[----:B------:R-:W2:Y:S07]  /*9280*/  LDSM.16.M88.4 R148, [R192+0x3800] ;  /* 0x00380000c094783b */ /* 0x000eae0000000200 */
[C---:B----4-:R-:W-:Y:S01]  /*9290*/  HMMA.16816.F32.BF16 R4, R176.reuse, R180, R4 ;  /* 0x000000b4b004723c */ /* 0x050fe20000041804 */
[----:B------:R-:W4:Y:S07]  /*92a0*/  LDSM.16.M88.4 R168, [R206+0x14100] ;  /* 0x01410000cea8783b */ /* 0x000f2e0000000200 */
[C---:B------:R-:W-:Y:S01]  /*92b0*/  HMMA.16816.F32.BF16 R8, R176.reuse, R182, R8 ;  /* 0x000000b6b008723c */ /* 0x040fe20000041808 */
[----:B------:R-:W-:Y:S07]  /*92c0*/  LDSM.16.M88.4 R180, [R187] ;  /* 0x00000000bbb4783b */ /* 0x000fee0000000200 */
[C---:B-----5:R-:W-:Y:S08]  /*92d0*/  HMMA.16816.F32.BF16 R12, R176.reuse, R136, R12 ;  /* 0x00000088b00c723c */ /* 0x060ff0000004180c */
[C---:B------:R-:W-:Y:S01]  /*92e0*/  HMMA.16816.F32.BF16 R16, R176.reuse, R138, R16 ;  /* 0x0000008ab010723c */ /* 0x040fe20000041810 */
[----:B------:R-:W5:Y:S07]  /*92f0*/  LDSM.16.M88.4 R136, [R205+0xa900] ;  /* 0x00a90000cd88783b */ /* 0x000f6e0000000200 */
[C---:B-1----:R-:W-:Y:S08]  /*9300*/  HMMA.16816.F32.BF16 R20, R176.reuse, R152, R20 ;  /* 0x00000098b014723c */ /* 0x042ff00000041814 */
[C---:B------:R-:W-:Y:S01]  /*9310*/  HMMA.16816.F32.BF16 R24, R176.reuse, R154, R24 ;  /* 0x0000009ab018723c */ /* 0x040fe20000041818 */
[----:B------:R-:W1:Y:S07]  /*9320*/  LDSM.16.M88.4 R152, [R205+0xb100] ;  /* 0x00b10000cd98783b */ /* 0x000e6e0000000200 */
        /* <DEDUP_REMOVED lines=31> */
[C---:B------:R-:W-:Y:S08]  /*9520*/  HMMA.16816.F32.BF16 R8, R176.reuse, R182, R8 ;  /* 0x000000b6b008723c */ /* 0x040ff00000041808 */
[C---:B--2---:R-:W-:Y:S08]  /*9530*/  HMMA.16816.F32.BF16 R12, R176.reuse, R140, R12 ;  /* 0x0000008cb00c723c */ /* 0x044ff0000004180c */
[C---:B------:R-:W-:Y:S08]  /*9540*/  HMMA.16816.F32.BF16 R16, R176.reuse, R142, R16 ;  /* 0x0000008eb010723c */ /* 0x040ff00000041810 */
[C---:B------:R-:W-:Y:S08]  /*9550*/  HMMA.16816.F32.BF16 R20, R176.reuse, R144, R20 ;  /* 0x00000090b014723c */ /* 0x040ff00000041814 */
[C---:B------:R-:W-:Y:S08]  /*9560*/  HMMA.16816.F32.BF16 R24, R176.reuse, R146, R24 ;  /* 0x00000092b018723c */ /* 0x040ff00000041818 */
[C---:B------:R-:W-:Y:S08]  /*9570*/  HMMA.16816.F32.BF16 R28, R176.reuse, R148, R28 ;  /* 0x00000094b01c723c */ /* 0x040ff0000004181c */
[----:B------:R-:W-:Y:S08]  /*9580*/  HMMA.16816.F32.BF16 R32, R176, R150, R32 ;  /* 0x00000096b020723c */ /* 0x000ff00000041820 */
[C---:B----4-:R-:W-:Y:S08]  /*9590*/  HMMA.16816.F32.BF16 R4, R160.reuse, R164, R4 ;  /* 0x000000a4a004723c */ /* 0x050ff00000041804 */
[C---:B------:R-:W-:Y:S08]  /*95a0*/  HMMA.16816.F32.BF16 R8, R160.reuse, R166, R8 ;  /* 0x000000a6a008723c */ /* 0x040ff00000041808 */
[C---:B-----5:R-:W-:Y:S08]  /*95b0*/  HMMA.16816.F32.BF16 R12, R160.reuse, R136, R12 ;  /* 0x00000088a00c723c */ /* 0x060ff0000004180c */
[C---:B------:R-:W-:Y:S01]  /*95c0*/  HMMA.16816.F32.BF16 R16, R160.reuse, R138, R16 ;  /* 0x0000008aa010723c */ /* 0x040fe20000041810 */
[----:B------:R-:W2:Y:S07]  /*95d0*/  LDSM.16.M88.4 R136, [R192+0x4800] ;  /* 0x00480000c088783b */ /* 0x000eae0000000200 */
[C---:B-1----:R-:W-:Y:S08]  /*95e0*/  HMMA.16816.F32.BF16 R20, R160.reuse, R152, R20 ;  /* 0x00000098a014723c */ /* 0x042ff00000041814 */
[C---:B------:R-:W-:Y:S08]  /*95f0*/  HMMA.16816.F32.BF16 R24, R160.reuse, R154, R24 ;  /* 0x0000009aa018723c */ /* 0x040ff00000041818 */
[C---:B------:R-:W-:Y:S08]  /*9600*/  HMMA.16816.F32.BF16 R28, R160.reuse, R156, R28 ;  /* 0x0000009ca01c723c */ /* 0x040ff0000004181c */
[----:B------:R-:W-:Y:S08]  /*9610*/  HMMA.16816.F32.BF16 R32, R160, R158, R32 ;  /* 0x0000009ea020723c */ /* 0x000ff00000041820 */
[C---:B------:R-:W-:Y:S08]  /*9620*/  HMMA.16816.F32.BF16 R4, R168.reuse, R172, R4 ;  /* 0x000000aca804723c */ /* 0x040ff00000041804 */
[C---:B------:R-:W-:Y:S08]  /*9630*/  HMMA.16816.F32.BF16 R8, R168.reuse, R174, R8 ;  /* 0x000000aea808723c */ /* 0x040ff00000041808 */
[C---:B--2---:R-:W-:Y:S08]  /*9640*/  HMMA.16816.F32.BF16 R12, R168.reuse, R136, R12 ;  /* 0x00000088a80c723c */ /* 0x044ff0000004180c */
[C---:B------:R-:W-:Y:S04]  /*9650*/  HMMA.16816.F32.BF16 R16, R168.reuse, R138, R16 ;  /* 0x0000008aa810723c */ /* 0x040fe80000041810 */
[----:B------:R-:W-:Y:S02]  /*9660*/  FMUL.FTZ R230, R4, c[0x0][0x320] ;  /* 0x0000c80004e67a20 */ /* 0x000fe40000410000 */
[----:B------:R-:W-:Y:S02]  /*9670*/  FMUL.FTZ R172, R5, c[0x0][0x320] ;  /* 0x0000c80005ac7a20 */ /* 0x000fe40000410000 */
[----:B------:R-:W-:Y:S02]  /*9680*/  FMUL.FTZ R9, R9, c[0x0][0x320] ;  /* 0x0000c80009097a20 */ /* 0x000fe40000410000 */
[----:B------:R-:W1:Y:S02]  /*9690*/  MUFU.TANH R230, R230 ;  /* 0x000000e600e67308 */ /* 0x000e640000002400 */
[----:B------:R-:W-:Y:S02]  /*96a0*/  FMUL.FTZ R10, R10, c[0x0][0x320] ;  /* 0x0000c8000a0a7a20 */ /* 0x000fe40000410000 */
[----:B------:R-:W-:Y:S02]  /*96b0*/  FMUL.FTZ R11, R11, c[0x0][0x320] ;  /* 0x0000c8000b0b7a20 */ /* 0x000fe40000410000 */
[----:B------:R-:W-:Y:S02]  /*96c0*/  FMUL.FTZ R174, R6, c[0x0][0x320] ;  /* 0x0000c80006ae7a20 */ /* 0x000fe40000410000 */
[----:B------:R-:W-:Y:S02]  /*96d0*/  FMUL.FTZ R228, R7, c[0x0][0x320] ;  /* 0x0000c80007e47a20 */ /* 0x000fe40000410000 */
[----:B------:R-:W-:Y:S01]  /*96e0*/  MUFU.TANH R238, R9 ;  /* 0x0000000900ee7308 */ /* 0x000fe20000002400 */
[----:B------:R-:W2:Y:S01]  /*96f0*/  LDSM.16.M88.4 R4, [R192+0x5000] ;  /* 0x00500000c004783b */ /* 0x000ea20000000200 */
[----:B------:R-:W-:Y:S02]  /*9700*/  FMUL.FTZ R234, R8, c[0x0][0x320] ;  /* 0x0000c80008ea7a20 */ /* 0x000fe40000410000 */
[----:B------:R-:W-:Y:S02]  /*9710*/  FMUL.FTZ R182, R12, c[0x0][0x320] ;  /* 0x0000c8000cb67a20 */ /* 0x000fe40000410000 */
[----:B------:R-:W-:Y:S02]  /*9720*/  FMUL.FTZ R13, R13, c[0x0][0x320] ;  /* 0x0000c8000d0d7a20 */ /* 0x000fe40000410000 */
[----:B------:R-:W-:Y:S02]  /*9730*/  FMUL.FTZ R14, R14, c[0x0][0x320] ;  /* 0x0000c8000e0e7a20 */ /* 0x000fe40000410000 */
[----:B------:R-:W-:Y:S01]  /*9740*/  MUFU.TANH R236, R10 ;  /* 0x0000000a00ec7308 */ /* 0x000fe20000002400 */
[----:B------:R-:W-:Y:S02]  /*9750*/  FMUL.FTZ R15, R15, c[0x0][0x320] ;  /* 0x0000c8000f0f7a20 */ /* 0x000fe40000410000 */
[----:B------:R-:W-:Y:S02]  /*9760*/  FMUL.FTZ R16, R16, c[0x0][0x320] ;  /* 0x0000c80010107a20 */ /* 0x000fe40000410000 */
[----:B------:R-:W-:Y:S02]  /*9770*/  FMUL.FTZ R17, R17, c[0x0][0x320] ;  /* 0x0000c80011117a20 */ /* 0x000fe40000410000 */
[----:B------:R-:W-:Y:S02]  /*9780*/  FMUL.FTZ R18, R18, c[0x0][0x320] ;  /* 0x0000c80012127a20 */ /* 0x000fe40000410000 */
[----:B------:R-:W-:Y:S01]  /*9790*/  FMUL.FTZ R19, R19, c[0x0][0x320] ;  /* 0x0000c80013137a20 */ /* 0x000fe20000410000 */
[----:B------:R4:W-:Y:S10]  /*97a0*/  MUFU.TANH R232, R11 ;  /* 0x0000000b00e87308 */ /* 0x0009f40000002400 */
[----:B------:R-:W-:Y:S10]  /*97b0*/  MUFU.TANH R176, R13 ;  /* 0x0000000d00b07308 */ /* 0x000ff40000002400 */
[----:B------:R-:W-:Y:S01]  /*97c0*/  MUFU.TANH R142, R14 ;  /* 0x0000000e008e7308 */ /* 0x000fe20000002400 */
[C---:B--2---:R-:W-:Y:S01]  /*97d0*/  HMMA.16816.F32.BF16 R20, R168.reuse, R4, R20 ;  /* 0x00000004a814723c */ /* 0x044fe20000041814 */
[----:B----4-:R-:W2:Y:S01]  /*97e0*/  LDSM.16.M88.4 R8, [R192+0x5800] ;  /* 0x00580000c008783b */ /* 0x010ea20000000200 */
[----:B------:R-:W-:Y:S06]  /*97f0*/  DEPBAR.LE SB0, 0x0 ;  /* 0x000080000000791a */ /* 0x000fec0000000000 */
[C---:B------:R-:W-:Y:S01]  /*9800*/  HMMA.16816.F32.BF16 R24, R168.reuse, R6, R24 ;  /* 0x00000006a818723c */ /* 0x040fe20000041818 */
[----:B------:R-:W4:Y:S01]  /*9810*/  MUFU.TANH R172, R172 ;  /* 0x000000ac00ac7308 */ /* 0x000f220000002400 */
[----:B------:R-:W-:Y:S03]  /*9820*/  BAR.SYNC.DEFER_BLOCKING 0x0 ;  /* 0x0000000000007b1d */ /* 0x000fe60000010000 */
[----:B-1----:R-:W-:Y:S11]  /*9830*/  FMNMX.FTZ R5, R230, R3, !PT ;  /* 0x00000003e6057209 */ /* 0x002ff60007810000 */
[----:B------:R-:W-:Y:S02]  /*9840*/  FMUL.FTZ R20, R20, c[0x0][0x320] ;  /* 0x0000c80014147a20 */ /* 0x000fe40000410000 */
[----:B------:R-:W-:Y:S02]  /*9850*/  FMUL.FTZ R21, R21, c[0x0][0x320] ;  /* 0x0000c80015157a20 */ /* 0x000fe40000410000 */
[----:B------:R-:W-:Y:S02]  /*9860*/  FMUL.FTZ R22, R22, c[0x0][0x320] ;  /* 0x0000c80016167a20 */ /* 0x000fe40000410000 */
[----:B------:R-:W-:Y:S02]  /*9870*/  FMUL.FTZ R23, R23, c[0x0][0x320] ;  /* 0x0000c80017177a20 */ /* 0x000fe40000410000 */
[----:B------:R-:W-:Y:S01]  /*9880*/  FMUL.FTZ R24, R24, c[0x0][0x320] ;  /* 0x0000c80018187a20 */ /* 0x000fe20000410000 */
[----:B----4-:R-:W-:Y:S01]  /*9890*/  FMNMX.FTZ R5, R172, R5, !PT ;  /* 0x00000005ac057209 */ /* 0x010fe20007810000 */
[----:B------:R-:W-:Y:S01]  /*98a0*/  FMUL.FTZ R25, R25, c[0x0][0x320] ;  /* 0x0000c80019197a20 */ /* 0x000fe20000410000 */
[----:B------:R-:W1:Y:S01]  /*98b0*/  MUFU.TANH R174, R174 ;  /* 0x000000ae00ae7308 */ /* 0x000e620000002400 */
[----:B------:R-:W-:Y:S02]  /*98c0*/  FMUL.FTZ R26, R26, c[0x0][0x320] ;  /* 0x0000c8001a1a7a20 */ /* 0x000fe40000410000 */
[----:B------:R-:W-:Y:S01]  /*98d0*/  FMUL.FTZ R27, R27, c[0x0][0x320] ;  /* 0x0000c8001b1b7a20 */ /* 0x000fe20000410000 */
[C---:B--2---:R-:W-:Y:S06]  /*98e0*/  HMMA.16816.F32.BF16 R28, R168.reuse, R8, R28 ;  /* 0x00000008a81c723c */ /* 0x044fec000004181c */
[----:B------:R-:W2:Y:S02]  /*98f0*/  MUFU.TANH R228, R228 ;  /* 0x000000e400e47308 */ /* 0x000ea40000002400 */
[----:B------:R-:W-:Y:S08]  /*9900*/  HMMA.16816.F32.BF16 R32, R168, R10, R32 ;  /* 0x0000000aa820723c */ /* 0x000ff00000041820 */
[----:B------:R-:W4:Y:S01]  /*9910*/  MUFU.TANH R234, R234 ;  /* 0x000000ea00ea7308 */ /* 0x000f220000002400 */
[----:B-1----:R-:W-:Y:S09]  /*9920*/  FMNMX.FTZ R9, R174, R135, !PT ;  /* 0x00000087ae097209 */ /* 0x002ff20007810000 */
[----:B------:R-:W1:Y:S01]  /*9930*/  MUFU.TANH R182, R182 ;  /* 0x000000b600b67308 */ /* 0x000e620000002400 */
[----:B------:R-:W-:Y:S01]  /*9940*/  FMUL.FTZ R28, R28, c[0x0][0x320] ;  /* 0x0000c8001c1c7a20 */ /* 0x000fe20000410000 */
[----:B--2---:R-:W-:Y:S01]  /*9950*/  FMNMX.FTZ R9, R228, R9, !PT ;  /* 0x00000009e4097209 */ /* 0x004fe20007810000 */
[----:B------:R-:W-:Y:S02]  /*9960*/  FMUL.FTZ R30, R30, c[0x0][0x320] ;  /* 0x0000c8001e1e7a20 */ /* 0x000fe40000410000 */
[----:B------:R-:W-:Y:S01]  /*9970*/  FMUL.FTZ R29, R29, c[0x0][0x320] ;  /* 0x0000c8001d1d7a20 */ /* 0x000fe20000410000 */
[----:B------:R-:W-:Y:S01]  /*9980*/  FMNMX.FTZ R9, R236, R9, !PT ;  /* 0x00000009ec097209 */ /* 0x000fe20007810000 */
[----:B------:R-:W-:Y:S03]  /*9990*/  FMUL.FTZ R31, R31, c[0x0][0x320] ;  /* 0x0000c8001f1f7a20 */ /* 0x000fe60000410000 */
[----:B------:R-:W2:Y:S01]  /*99a0*/  MUFU.TANH R140, R15 ;  /* 0x0000000f008c7308 */ /* 0x000ea20000002400 */
[----:B------:R-:W-:Y:S01]  /*99b0*/  FMUL.FTZ R32, R32, c[0x0][0x320] ;  /* 0x0000c80020207a20 */ /* 0x000fe20000410000 */
[----:B------:R-:W-:Y:S01]  /*99c0*/  FMNMX.FTZ R9, R232, R9, !PT ;  /* 0x00000009e8097209 */ /* 0x000fe20007810000 */
[----:B------:R-:W-:Y:S01]  /*99d0*/  FMUL.FTZ R33, R33, c[0x0][0x320] ;  /* 0x0000c80021217a20 */ /* 0x000fe20000410000 */
[----:B----4-:R-:W-:Y:S01]  /*99e0*/  FMNMX.FTZ R5, R234, R5, !PT ;  /* 0x00000005ea057209 */ /* 0x010fe20007810000 */
[----:B------:R-:W-:Y:S01]  /*99f0*/  FMUL.FTZ R34, R34, c[0x0][0x320] ;  /* 0x0000c80022227a20 */ /* 0x000fe20000410000 */
[----:B------:R-:W-:Y:S01]  /*9a00*/  FMNMX.FTZ R9, R142, R9, !PT ;  /* 0x000000098e097209 */ /* 0x000fe20007810000 */
[----:B------:R-:W-:Y:S01]  /*9a10*/  FMUL.FTZ R35, R35, c[0x0][0x320] ;  /* 0x0000c80023237a20 */ /* 0x000fe20000410000 */
[----:B------:R-:W-:Y:S02]  /*9a20*/  FMNMX.FTZ R5, R238, R5, !PT ;  /* 0x00000005ee057209 */ /* 0x000fe40007810000 */
[----:B------:R-:W4:Y:S02]  /*9a30*/  MUFU.TANH R180, R16 ;  /* 0x0000001000b47308 */ /* 0x000f240000002400 */
[----:B-1----:R-:W-:Y:S04]  /*9a40*/  FMNMX.FTZ R5, R182, R5, !PT ;  /* 0x00000005b6057209 */ /* 0x002fe80007810000 */
[----:B------:R-:W-:Y:S04]  /*9a50*/  FMNMX.FTZ R5, R176, R5, !PT ;  /* 0x00000005b0057209 */ /* 0x000fe80007810000 */
[----:B------:R-:W1:Y:S01]  /*9a60*/  MUFU.TANH R138, R18 ;  /* 0x00000012008a7308 */ /* 0x000e620000002400 */
[----:B--2---:R-:W-:Y:S09]  /*9a70*/  FMNMX.FTZ R9, R140, R9, !PT ;  /* 0x000000098c097209 */ /* 0x004ff20007810000 */
[----:B------:R-:W2:Y:S01]  /*9a80*/  MUFU.TANH R178, R17 ;  /* 0x0000001100b27308 */ /* 0x000ea20000002400 */
[----:B----4-:R-:W-:Y:S09]  /*9a90*/  FMNMX.FTZ R5, R180, R5, !PT ;  /* 0x00000005b4057209 */ /* 0x010ff20007810000 */
[----:B------:R-:W4:Y:S01]  /*9aa0*/  MUFU.TANH R136, R19 ;  /* 0x0000001300887308 */ /* 0x000f220000002400 */
[----:B-1----:R-:W-:Y:S09]  /*9ab0*/  FMNMX.FTZ R9, R138, R9, !PT ;  /* 0x000000098a097209 */ /* 0x002ff20007810000 */
        /* <DEDUP_REMOVED lines=30> */
[----:B---3--:R-:W1:Y:S01]  /*9ca0*/  MUFU.TANH R133, R35 ;  /* 0x0000002300857308 */ /* 0x008e620000002400 */
[----:B--2---:R-:W-:Y:S02]  /*9cb0*/  FMNMX.FTZ R4, R147, R0, !PT ;  /* 0x0000000093047209 */ /* 0x004fe40007810000 */
[----:B----4-:R-:W-:Y:S03]  /*9cc0*/  FMNMX.FTZ R0, R134, R9, !PT ;  /* 0x0000000986007209 */ /* 0x010fe60007810000 */
[----:B------:R-:W2:Y:S01]  /*9cd0*/  SHFL.BFLY PT, R9, R4, 0x2, 0x1f ;  /* 0x0c401f0004097f89 */ /* 0x000ea200000e0000 */
[----:B-1----:R-:W-:Y:S07]  /*9ce0*/  FMNMX.FTZ R7, R133, R0, !PT ;  /* 0x0000000085077209 */ /* 0x002fee0007810000 */
[----:B------:R-:W1:Y:S01]  /*9cf0*/  SHFL.BFLY PT, R0, R7, 0x2, 0x1f ;  /* 0x0c401f0007007f89 */ /* 0x000e6200000e0000 */
[----:B--2---:R-:W-:Y:S07]  /*9d00*/  FMNMX.FTZ R11, R4, R9, !PT ;  /* 0x00000009040b7209 */ /* 0x004fee0007810000 */
[----:B------:R-:W2:Y:S01]  /*9d10*/  SHFL.BFLY PT, R2, R11, 0x1, 0x1f ;  /* 0x0c201f000b027f89 */ /* 0x000ea200000e0000 */
[----:B-1----:R-:W-:Y:S07]  /*9d20*/  FMNMX.FTZ R5, R7, R0, !PT ;  /* 0x0000000007057209 */ /* 0x002fee0007810000 */
[----:B------:R-:W1:Y:S01]  /*9d30*/  SHFL.BFLY PT, R132, R5, 0x1, 0x1f ;  /* 0x0c201f0005847f89 */ /* 0x000e6200000e0000 */
[----:B--2---:R-:W-:Y:S05]  /*9d40*/  FMNMX.FTZ R0, R11, R2, !PT ;  /* 0x000000020b007209 */ /* 0x004fea0007810000 */
[C---:B------:R-:W-:Y:S02]  /*9d50*/  FADD.FTZ R2, -R0.reuse, R3 ;  /* 0x0000000300027221 */ /* 0x040fe40000010100 */
[----:B------:R-:W-:Y:S02]  /*9d60*/  FMUL.FTZ R151, R0, c[0x0][0x2d0] ;  /* 0x0000b40000977a20 */ /* 0x000fe40000410000 */
[----:B------:R-:W-:Y:S02]  /*9d70*/  FMUL.FTZ R3, R2, c[0x0][0x2d0] ;  /* 0x0000b40002037a20 */ /* 0x000fe40000410000 */
[--C-:B------:R-:W-:Y:S01]  /*9d80*/  FFMA.FTZ R173, R230, c[0x0][0x2d0], -R151.reuse ;  /* 0x0000b400e6ad7a23 */ /* 0x100fe20000010897 */
[----:B-1----:R-:W-:Y:S01]  /*9d90*/  FMNMX.FTZ R132, R5, R132, !PT ;  /* 0x0000008405847209 */ /* 0x002fe20007810000 */
[--C-:B------:R-:W-:Y:S01]  /*9da0*/  FFMA.FTZ R172, R172, c[0x0][0x2d0], -R151.reuse ;  /* 0x0000b400acac7a23 */ /* 0x100fe20000010897 */
[----:B------:R-:W-:Y:S01]  /*9db0*/  @P0 IADD3 R5, P5, R223, UR20, RZ ;  /* 0x00000014df050c10 */ /* 0x000fe2000ffbe0ff */
[----:B------:R-:W-:Y:S01]  /*9dc0*/  FFMA.FTZ R171, R234, c[0x0][0x2d0], -R151 ;  /* 0x0000b400eaab7a23 */ /* 0x000fe20000010897 */
[----:B------:R-:W1:Y:S01]  /*9dd0*/  MUFU.EX2 R3, R3 ;  /* 0x0000000300037308 */ /* 0x000e620000000800 */
[----:B------:R-:W-:Y:S01]  /*9de0*/  FADD.FTZ R4, -R132, R135 ;  /* 0x0000008784047221 */ /* 0x000fe20000010100 */
[----:B------:R-:W-:Y:S01]  /*9df0*/  @P0 IADD3.X R6, R222, UR19, RZ, P5, !PT ;  /* 0x00000013de060c10 */ /* 0x000fe2000affe4ff */
[----:B------:R-:W-:Y:S02]  /*9e00*/  FMUL.FTZ R145, R132, c[0x0][0x2d0] ;  /* 0x0000b40084917a20 */ /* 0x000fe40000410000 */
[----:B------:R-:W-:Y:S01]  /*9e10*/  FMUL.FTZ R2, R4, c[0x0][0x2d0] ;  /* 0x0000b40004027a20 */ /* 0x000fe20000410000 */
[----:B------:R-:W-:Y:S01]  /*9e20*/  @P0 IADD3 R4, P4, R210, UR20, RZ ;  /* 0x00000014d2040c10 */ /* 0x000fe2000ff9e0ff */
[----:B------:R-:W-:Y:S02]  /*9e30*/  FFMA.FTZ R170, R238, c[0x0][0x2d0], -R151 ;  /* 0x0000b400eeaa7a23 */ /* 0x000fe40000010897 */
[--C-:B------:R-:W-:Y:S01]  /*9e40*/  FFMA.FTZ R174, R174, c[0x0][0x2d0], -R145.reuse ;  /* 0x0000b400aeae7a23 */ /* 0x100fe20000010891 */
[----:B------:R-:W-:Y:S01]  /*9e50*/  @P0 LEA R10, P6, R4, c[0x0][0x1c8], 0x1 ;  /* 0x00007200040a0a11 */ /* 0x000fe200078c08ff */
[--C-:B------:R-:W-:Y:S01]  /*9e60*/  FFMA.FTZ R169, R228, c[0x0][0x2d0], -R145.reuse ;  /* 0x0000b400e4a97a23 */ /* 0x100fe20000010891 */
[----:B------:R-:W-:Y:S01]  /*9e70*/  @P0 IADD3.X R7, R217, UR19, RZ, P4, !PT ;  /* 0x00000013d9070c10 */ /* 0x000fe2000a7fe4ff */
[--C-:B------:R-:W-:Y:S01]  /*9e80*/  FFMA.FTZ R168, R236, c[0x0][0x2d0], -R145.reuse ;  /* 0x0000b400eca87a23 */ /* 0x100fe20000010891 */
[C---:B------:R-:W-:Y:S01]  /*9e90*/  @P0 LEA R18, P4, R5.reuse, c[0x0][0x1c8], 0x1 ;  /* 0x0000720005120a11 */ /* 0x040fe200078808ff */
[----:B------:R-:W-:Y:S01]  /*9ea0*/  FFMA.FTZ R135, R232, c[0x0][0x2d0], -R145 ;  /* 0x0000b400e8877a23 */ /* 0x000fe20000010891 */
[----:B------:R-:W-:Y:S01]  /*9eb0*/  @P0 LEA.HI.X R11, R4, c[0x0][0x1cc], R7, 0x1, P6 ;  /* 0x00007300040b0a11 */ /* 0x000fe200030f0c07 */
[----:B------:R-:W2:Y:S01]  /*9ec0*/  MUFU.EX2 R2, R2 ;  /* 0x0000000200027308 */ /* 0x000ea20000000800 */
[----:B------:R-:W-:Y:S01]  /*9ed0*/  @P0 LEA.HI.X R19, R5, c[0x0][0x1cc], R6, 0x1, P4 ;  /* 0x0000730005130a11 */ /* 0x000fe200020f0c06 */
[--C-:B------:R-:W-:Y:S01]  /*9ee0*/  FFMA.FTZ R179, R142, c[0x0][0x2d0], -R145.reuse ;  /* 0x0000b4008eb37a23 */ /* 0x100fe20000010891 */
[----:B------:R-:W-:Y:S01]  /*9ef0*/  @P0 IADD3 R4, P5, R221, UR20, RZ ;  /* 0x00000014dd040c10 */ /* 0x000fe2000ffbe0ff */
[----:B------:R3:W-:Y:S01]  /*9f00*/  @P0 LDGSTS.E.BYPASS.LTC128B.128 [R207+0x6100], [R10.64], !P3 ;  /* 0x061000000acf0fae */ /* 0x0007e2000d901d50 */
[----:B------:R-:W-:Y:S01]  /*9f10*/  @UP3 UIADD3 UR20, UP0, UR12, UR20, URZ ;  /* 0x000000140c143290 */ /* 0x000fe2000ff1e03f */
[----:B------:R-:W-:Y:S01]  /*9f20*/  FFMA.FTZ R181, R138, c[0x0][0x2d0], -R145 ;  /* 0x0000b4008ab57a23 */ /* 0x000fe20000010891 */
[----:B------:R-:W-:Y:S01]  /*9f30*/  @P0 LEA R16, P4, R4, c[0x0][0x1c8], 0x1 ;  /* 0x0000720004100a11 */ /* 0x000fe200078808ff */
[C---:B-1----:R-:W-:Y:S01]  /*9f40*/  FMUL.FTZ R32, R3.reuse, R100 ;  /* 0x0000006403207220 */ /* 0x042fe20000410000 */
[----:B------:R-:W-:Y:S01]  /*9f50*/  @P0 IADD3.X R5, R220, UR19, RZ, P5, !PT ;  /* 0x00000013dc050c10 */ /* 0x000fe2000affe4ff */
[----:B------:R-:W-:Y:S01]  /*9f60*/  @UP3 UIADD3.X UR19, UR11, UR19, URZ, UP0, !UPT ;  /* 0x000000130b133290 */ /* 0x000fe200087fe43f */
[----:B------:R-:W-:Y:S01]  /*9f70*/  MUFU.EX2 R173, R173 ;  /* 0x000000ad00ad7308 */ /* 0x000fe20000000800 */
[----:B------:R1:W-:Y:S01]  /*9f80*/  @P0 LDGSTS.E.BYPASS.LTC128B.128 [R207+0x8100], [R18.64], !P2 ;  /* 0x0810000012cf0fae */ /* 0x0003e2000d101d50 */
[----:B------:R-:W-:Y:S01]  /*9f90*/  @P0 LEA.HI.X R17, R4, c[0x0][0x1cc], R5, 0x1, P4 ;  /* 0x0000730004110a11 */ /* 0x000fe200020f0c05 */
[----:B------:R-:W-:Y:S01]  /*9fa0*/  FMUL.FTZ R33, R3, R101 ;  /* 0x0000006503217220 */ /* 0x000fe20000410000 */
[----:B------:R-:W-:Y:S01]  /*9fb0*/  @P0 IADD3 R4, P6, R210, UR20, RZ ;  /* 0x00000014d2040c10 */ /* 0x000fe2000ffde0ff */
[--C-:B------:R-:W-:Y:S01]  /*9fc0*/  FFMA.FTZ R183, R166, c[0x0][0x2d0], -R151.reuse ;  /* 0x0000b400a6b77a23 */ /* 0x100fe20000010897 */
[----:B------:R-:W-:Y:S01]  /*9fd0*/  @P0 IADD3 R5, P5, R223, UR20, RZ ;  /* 0x00000014df050c10 */ /* 0x000fe2000ffbe0ff */
[----:B------:R-:W-:Y:S01]  /*9fe0*/  FFMA.FTZ R228, R162, c[0x0][0x2d0], -R151 ;  /* 0x0000b400a2e47a23 */ /* 0x000fe20000010897 */
[----:B------:R-:W-:Y:S01]  /*9ff0*/  @P0 IADD3.X R7, R217, UR19, RZ, P6, !PT ;  /* 0x00000013d9070c10 */ /* 0x000fe2000b7fe4ff */
[----:B------:R4:W-:Y:S01]  /*a000*/  @P0 LDGSTS.E.BYPASS.LTC128B.128 [R207+0xa100], [R16.64], !P1 ;  /* 0x0a10000010cf0fae */ /* 0x0009e2000c901d50 */
[----:B------:R-:W-:Y:S01]  /*a010*/  @P0 LEA R28, P6, R4, c[0x0][0x1c8], 0x1 ;  /* 0x00007200041c0a11 */ /* 0x000fe200078c08ff */
[----:B------:R-:W5:Y:S01]  /*a020*/  MUFU.EX2 R172, R172 ;  /* 0x000000ac00ac7308 */ /* 0x000f620000000800 */
[----:B------:R-:W-:Y:S01]  /*a030*/  @P0 IADD3.X R8, R222, UR19, RZ, P5, !PT ;  /* 0x00000013de080c10 */ /* 0x000fe2000affe4ff */
[----:B--2---:R-:W-:Y:S01]  /*a040*/  FMUL.FTZ R34, R2, R102 ;  /* 0x0000006602227220 */ /* 0x004fe20000410000 */
[----:B------:R-:W-:Y:S01]  /*a050*/  @P0 LEA.HI.X R29, R4, c[0x0][0x1cc], R7, 0x1, P6 ;  /* 0x00007300041d0a11 */ /* 0x000fe200030f0c07 */
[----:B------:R-:W-:Y:S01]  /*a060*/  FMUL.FTZ R4, R3, R128 ;  /* 0x0000008003047220 */ /* 0x000fe20000410000 */
[----:B------:R-:W-:Y:S01]  /*a070*/  @P0 LEA R26, P5, R5, c[0x0][0x1c8], 0x1 ;  /* 0x00007200051a0a11 */ /* 0x000fe200078a08ff */
[----:B------:R-:W-:Y:S01]  /*a080*/  FMUL.FTZ R7, R2, R131 ;  /* 0x0000008302077220 */ /* 0x000fe20000410000 */
[----:B------:R-:W-:Y:S01]  /*a090*/  @P0 IADD3 R6, P4, R221, UR20, RZ ;  /* 0x00000014dd060c10 */ /* 0x000fe2000ff9e0ff */
[----:B------:R2:W-:Y:S01]  /*a0a0*/  @P0 LDGSTS.E.BYPASS.LTC128B.128 [R207+0x7100], [R28.64], !P3 ;  /* 0x071000001ccf0fae */ /* 0x0005e2000d901d50 */
[----:B------:R-:W-:Y:S01]  /*a0b0*/  @P0 LEA.HI.X R27, R5, c[0x0][0x1cc], R8, 0x1, P5 ;  /* 0x00007300051b0a11 */ /* 0x000fe200028f0c08 */
[----:B------:R-:W-:Y:S01]  /*a0c0*/  MUFU.EX2 R171, R171 ;  /* 0x000000ab00ab7308 */ /* 0x000fe20000000800 */
[----:B------:R-:W-:Y:S01]  /*a0d0*/  @P0 IADD3.X R9, R220, UR19, RZ, P4, !PT ;  /* 0x00000013dc090c10 */ /* 0x000fe2000a7fe4ff */
[C---:B------:R-:W-:Y:S01]  /*a0e0*/  FMUL.FTZ R5, R3.reuse, R129 ;  /* 0x0000008103057220 */ /* 0x040fe20000410000 */
[C---:B------:R-:W-:Y:S01]  /*a0f0*/  @P0 LEA R24, P4, R6.reuse, c[0x0][0x1c8], 0x1 ;  /* 0x0000720006180a11 */ /* 0x040fe200078808ff */
[C---:B------:R-:W-:Y:S01]  /*a100*/  FMUL.FTZ R8, R3.reuse, R124 ;  /* 0x0000007c03087220 */ /* 0x040fe20000410000 */
[----:B------:R-:W-:Y:S01]  /*a110*/  UISETP.GT.AND UP0, UPT, UR18, UR15, UPT ;  /* 0x0000000f1200728c */ /* 0x000fe2000bf04270 */
[----:B------:R2:W-:Y:S01]  /*a120*/  @P0 LDGSTS.E.BYPASS.LTC128B.128 [R207+0x9100], [R26.64], !P2 ;  /* 0x091000001acf0fae */ /* 0x0005e2000d101d50 */
[----:B------:R-:W-:Y:S01]  /*a130*/  @P0 LEA.HI.X R25, R6, c[0x0][0x1cc], R9, 0x1, P4 ;  /* 0x0000730006190a11 */ /* 0x000fe200020f0c09 */
[C---:B------:R-:W-:Y:S01]  /*a140*/  FMUL.FTZ R6, R2.reuse, R130 ;  /* 0x0000008202067220 */ /* 0x040fe20000410000 */
[----:B------:R-:W-:Y:S01]  /*a150*/  UMOV UR18, UR13 ;  /* 0x0000000d00127c82 */ /* 0x000fe20008000000 */
[----:B------:R-:W2:Y:S01]  /*a160*/  MUFU.EX2 R170, R170 ;  /* 0x000000aa00aa7308 */ /* 0x000ea20000000800 */
[C---:B------:R-:W-:Y:S02]  /*a170*/  FMUL.FTZ R9, R3.reuse, R125 ;  /* 0x0000007d03097220 */ /* 0x040fe40000410000 */
[----:B---3--:R-:W-:Y:S01]  /*a180*/  FMUL.FTZ R10, R2, R126 ;  /* 0x0000007e020a7220 */ /* 0x008fe20000410000 */
[----:B------:R3:W-:Y:S01]  /*a190*/  @P0 LDGSTS.E.BYPASS.LTC128B.128 [R207+0xb100], [R24.64], !P1 ;  /* 0x0b10000018cf0fae */ /* 0x0007e2000c901d50 */
[----:B-----5:R-:W-:Y:S01]  /*a1a0*/  F2FP.BF16.PACK_AB R128, R172, R173 ;  /* 0x000000adac80723e */ /* 0x020fe200000010ff */
[C---:B------:R-:W-:Y:S01]  /*a1b0*/  FMUL.FTZ R11, R2.reuse, R127 ;  /* 0x0000007f020b7220 */ /* 0x040fe20000410000 */
[----:B------:R-:W-:Y:S01]  /*a1c0*/  PLOP3.LUT P0, PT, PT, PT, UP0, 0x80, 0x0 ;  /* 0x000000000000781c */ /* 0x000fe20003f0f008 */
[C---:B----4-:R-:W-:Y:S02]  /*a1d0*/  FMUL.FTZ R16, R3.reuse, R116 ;  /* 0x0000007403107220 */ /* 0x050fe40000410000 */
[----:B------:R-:W-:Y:S01]  /*a1e0*/  MUFU.EX2 R174, R174 ;  /* 0x000000ae00ae7308 */ /* 0x000fe20000000800 */
[C---:B------:R-:W-:Y:S01]  /*a1f0*/  FMUL.FTZ R17, R3.reuse, R117 ;  /* 0x0000007503117220 */ /* 0x040fe20000410000 */
[----:B------:R-:W4:Y:S01]  /*a200*/  LDSM.16.MT88.4 R12, [R203+0x100] ;  /* 0x00010000cb0c783b */ /* 0x000f220000004200 */
[C---:B-1----:R-:W-:Y:S02]  /*a210*/  FMUL.FTZ R18, R2.reuse, R118 ;  /* 0x0000007602127220 */ /* 0x042fe40000410000 */
[C---:B------:R-:W-:Y:S02]  /*a220*/  FMUL.FTZ R19, R2.reuse, R119 ;  /* 0x0000007702137220 */ /* 0x040fe40000410000 */
[----:B------:R-:W-:Y:S02]  /*a230*/  FMUL.FTZ R35, R2, R103 ;  /* 0x0000006702237220 */ /* 0x000fe40000410000 */
[--C-:B------:R-:W-:Y:S01]  /*a240*/  FFMA.FTZ R229, R164, c[0x0][0x2d0], -R151.reuse ;  /* 0x0000b400a4e57a23 */ /* 0x100fe20000010897 */
[----:B------:R-:W1:Y:S01]  /*a250*/  MUFU.EX2 R169, R169 ;  /* 0x000000a900a97308 */ /* 0x000e620000000800 */
[----:B------:R-:W5:Y:S01]  /*a260*/  LDSM.16.MT88.4 R20, [R198+0x100] ;  /* 0x00010000c614783b */ /* 0x000f620000004200 */
[----:B------:R-:W-:Y:S01]  /*a270*/  FFMA.FTZ R230, R160, c[0x0][0x2d0], -R151 ;  /* 0x0000b400a0e67a23 */ /* 0x000fe20000010897 */
[----:B--2---:R-:W-:Y:S01]  /*a280*/  F2FP.BF16.PACK_AB R130, R170, R171 ;  /* 0x000000abaa82723e */ /* 0x004fe200000010ff */
[C---:B------:R-:W-:Y:S02]  /*a290*/  FMUL.FTZ R26, R2.reuse, R110 ;  /* 0x0000006e021a7220 */ /* 0x040fe40000410000 */
[----:B------:R-:W-:Y:S03]  /*a2a0*/  FMUL.FTZ R27, R2, R111 ;  /* 0x0000006f021b7220 */ /* 0x000fe60000410000 */
[----:B------:R-:W2:Y:S01]  /*a2b0*/  LDSM.16.MT88.4 R28, [R197+0x100] ;  /* 0x00010000c51c783b */ /* 0x000ea20000004200 */
[----:B------:R-:W-:Y:S01]  /*a2c0*/  MUFU.EX2 R168, R168 ;  /* 0x000000a800a87308 */ /* 0x000fe20000000800 */
[C---:B---3--:R-:W-:Y:S02]  /*a2d0*/  FMUL.FTZ R24, R3.reuse, R108 ;  /* 0x0000006c03187220 */ /* 0x048fe40000410000 */
[----:B------:R-:W-:Y:S02]  /*a2e0*/  FMUL.FTZ R25, R3, R109 ;  /* 0x0000006d03197220 */ /* 0x000fe40000410000 */
[--C-:B------:R-:W-:Y:S02]  /*a2f0*/  FFMA.FTZ R231, R156, c[0x0][0x2d0], -R145.reuse ;  /* 0x0000b4009ce77a23 */ /* 0x100fe40000010891 */
[----:B------:R-:W-:Y:S01]  /*a300*/  LDSM.16.MT88.4 R100, [R197+0x2100] ;  /* 0x00210000c564783b */ /* 0x000fe20000004200 */
[--C-:B------:R-:W-:Y:S02]  /*a310*/  FFMA.FTZ R232, R154, c[0x0][0x2d0], -R145.reuse ;  /* 0x0000b4009ae87a23 */ /* 0x100fe40000010891 */
[----:B------:R-:W3:Y:S01]  /*a320*/  MUFU.EX2 R135, R135 ;  /* 0x0000008700877308 */ /* 0x000ee20000000800 */
[--C-:B------:R-:W-:Y:S02]  /*a330*/  FFMA.FTZ R233, R158, c[0x0][0x2d0], -R145.reuse ;  /* 0x0000b4009ee97a23 */ /* 0x100fe40000010891 */
[----:B------:R-:W-:Y:S01]  /*a340*/  FFMA.FTZ R234, R152, c[0x0][0x2d0], -R145 ;  /* 0x0000b40098ea7a23 */ /* 0x000fe20000010891 */
[----:B-1----:R-:W-:Y:S01]  /*a350*/  F2FP.BF16.PACK_AB R129, R169, R174 ;  /* 0x000000aea981723e */ /* 0x002fe200000010ff */
[----:B------:R-:W-:Y:S01]  /*a360*/  LDSM.16.MT88.4 R108, [R196+0x2100] ;  /* 0x00210000c46c783b */ /* 0x000fe20000004200 */
[--C-:B------:R-:W-:Y:S02]  /*a370*/  FFMA.FTZ R235, R150, c[0x0][0x2d0], -R151.reuse ;  /* 0x0000b40096eb7a23 */ /* 0x100fe40000010897 */
[--C-:B------:R-:W-:Y:S02]  /*a380*/  FFMA.FTZ R236, R149, c[0x0][0x2d0], -R151.reuse ;  /* 0x0000b40095ec7a23 */ /* 0x100fe40000010897 */
[----:B------:R-:W-:Y:S01]  /*a390*/  FFMA.FTZ R237, R148, c[0x0][0x2d0], -R151 ;  /* 0x0000b40094ed7a23 */ /* 0x000fe20000010897 */
[----:B------:R-:W-:Y:S01]  /*a3a0*/  MUFU.EX2 R179, R179 ;  /* 0x000000b300b37308 */ /* 0x000fe20000000800 */
[--C-:B------:R-:W-:Y:S01]  /*a3b0*/  FFMA.FTZ R239, R146, c[0x0][0x2d0], -R145.reuse ;  /* 0x0000b40092ef7a23 */ /* 0x100fe20000010891 */
[----:B------:R-:W-:Y:S01]  /*a3c0*/  LDSM.16.MT88.4 R116, [R198+0x900] ;  /* 0x00090000c674783b */ /* 0x000fe20000004200 */
[----:B------:R-:W-:Y:S02]  /*a3d0*/  FFMA.FTZ R240, R144, c[0x0][0x2d0], -R145 ;  /* 0x0000b40090f07a23 */ /* 0x000fe40000010891 */
[C---:B------:R-:W-:Y:S02]  /*a3e0*/  FMUL.FTZ R36, R3.reuse, R36 ;  /* 0x0000002403247220 */ /* 0x040fe40000410000 */
[----:B------:R-:W-:Y:S02]  /*a3f0*/  FMUL.FTZ R37, R3, R37 ;  /* 0x0000002503257220 */ /* 0x000fe40000410000 */
[C---:B------:R-:W-:Y:S01]  /*a400*/  FMUL.FTZ R38, R2.reuse, R38 ;  /* 0x0000002602267220 */ /* 0x040fe20000410000 */
[----:B------:R-:W-:Y:S01]  /*a410*/  LDSM.16.MT88.4 R124, [R203+0x2900] ;  /* 0x00290000cb7c783b */ /* 0x000fe20000004200 */
[C---:B------:R-:W-:Y:S01]  /*a420*/  FMUL.FTZ R39, R2.reuse, R39 ;  /* 0x0000002702277220 */ /* 0x040fe20000410000 */
[----:B------:R-:W-:Y:S01]  /*a430*/  MUFU.EX2 R181, R181 ;  /* 0x000000b500b57308 */ /* 0x000fe20000000800 */
[----:B---3--:R-:W-:Y:S01]  /*a440*/  F2FP.BF16.PACK_AB R131, R135, R168 ;  /* 0x000000a88783723e */ /* 0x008fe200000010ff */
[C---:B------:R-:W-:Y:S02]  /*a450*/  FMUL.FTZ R40, R3.reuse, R40 ;  /* 0x0000002803287220 */ /* 0x040fe40000410000 */
[C---:B------:R-:W-:Y:S02]  /*a460*/  FMUL.FTZ R41, R3.reuse, R41 ;  /* 0x0000002903297220 */ /* 0x040fe40000410000 */
[----:B------:R-:W-:Y:S01]  /*a470*/  LDSM.16.MT88.4 R152, [R198+0x3900] ;  /* 0x00390000c698783b */ /* 0x000fe20000004200 */
[C---:B------:R-:W-:Y:S01]  /*a480*/  FMUL.FTZ R42, R2.reuse, R42 ;  /* 0x0000002a022a7220 */ /* 0x040fe20000410000 */
[C---:B----4-:R-:W-:Y:S02]  /*a490*/  HMMA.16816.F32.BF16 R4, R128.reuse, R12, R4 ;  /* 0x0000000c8004723c */ /* 0x050fe40000041804 */
[----:B------:R-:W-:Y:S03]  /*a4a0*/  MUFU.EX2 R183, R183 ;  /* 0x000000b700b77308 */ /* 0x000fe60000000800 */
[C---:B------:R-:W-:Y:S01]  /*a4b0*/  FMUL.FTZ R43, R2.reuse, R43 ;  /* 0x0000002b022b7220 */ /* 0x040fe20000410000 */
[----:B------:R-:W-:Y:S01]  /*a4c0*/  LDSM.16.MT88.4 R156, [R197+0x3900] ;  /* 0x00390000c59c783b */ /* 0x000fe20000004200 */
[C---:B------:R-:W-:Y:S01]  /*a4d0*/  FMUL.FTZ R12, R3.reuse, R120 ;  /* 0x00000078030c7220 */ /* 0x040fe20000410000 */
[C---:B------:R-:W-:Y:S04]  /*a4e0*/  HMMA.16816.F32.BF16 R8, R128.reuse, R14, R8 ;  /* 0x0000000e8008723c */ /* 0x040fe80000041808 */
[C---:B------:R-:W-:Y:S01]  /*a4f0*/  FMUL.FTZ R13, R3.reuse, R121 ;  /* 0x00000079030d7220 */ /* 0x040fe20000410000 */
[----:B------:R-:W-:Y:S01]  /*a500*/  MUFU.EX2 R228, R228 ;  /* 0x000000e400e47308 */ /* 0x000fe20000000800 */
[----:B------:R-:W-:Y:S01]  /*a510*/  LDSM.16.MT88.4 R160, [R196+0x3900] ;  /* 0x00390000c4a0783b */ /* 0x000fe20000004200 */
[C---:B------:R-:W-:Y:S02]  /*a520*/  FMUL.FTZ R14, R2.reuse, R122 ;  /* 0x0000007a020e7220 */ /* 0x040fe40000410000 */
[C---:B------:R-:W-:Y:S03]  /*a530*/  FMUL.FTZ R15, R2.reuse, R123 ;  /* 0x0000007b020f7220 */ /* 0x040fe60000410000 */
[C---:B------:R-:W-:Y:S02]  /*a540*/  FMUL.FTZ R44, R3.reuse, R44 ;  /* 0x0000002c032c7220 */ /* 0x040fe40000410000 */
[----:B------:R-:W1:Y:S01]  /*a550*/  LDSM.16.MT88.4 R120, [R196+0x100] ;  /* 0x00010000c478783b */ /* 0x000e620000004200 */
[C---:B------:R-:W-:Y:S01]  /*a560*/  FMUL.FTZ R45, R3.reuse, R45 ;  /* 0x0000002d032d7220 */ /* 0x040fe20000410000 */
[C---:B-----5:R-:W-:Y:S01]  /*a570*/  HMMA.16816.F32.BF16 R12, R128.reuse, R20, R12 ;  /* 0x00000014800c723c */ /* 0x060fe2000004180c */
[----:B------:R-:W-:Y:S02]  /*a580*/  MUFU.EX2 R229, R229 ;  /* 0x000000e500e57308 */ /* 0x000fe40000000800 */
[C---:B------:R-:W-:Y:S02]  /*a590*/  FMUL.FTZ R46, R2.reuse, R46 ;  /* 0x0000002e022e7220 */ /* 0x040fe40000410000 */
[C---:B------:R-:W-:Y:S01]  /*a5a0*/  FMUL.FTZ R47, R2.reuse, R47 ;  /* 0x0000002f022f7220 */ /* 0x040fe20000410000 */
[----:B------:R-:W-:Y:S01]  /*a5b0*/  LDSM.16.MT88.4 R164, [R203+0x5900] ;  /* 0x00590000cba4783b */ /* 0x000fe20000004200 */
[C---:B------:R-:W-:Y:S01]  /*a5c0*/  FMUL.FTZ R20, R3.reuse, R112 ;  /* 0x0000007003147220 */ /* 0x040fe20000410000 */
[C---:B------:R-:W-:Y:S03]  /*a5d0*/  HMMA.16816.F32.BF16 R16, R128.reuse, R22, R16 ;  /* 0x000000168010723c */ /* 0x040fe60000041810 */
[----:B------:R-:W-:Y:S01]  /*a5e0*/  MUFU.EX2 R230, R230 ;  /* 0x000000e600e67308 */ /* 0x000fe20000000800 */
[C---:B------:R-:W-:Y:S02]  /*a5f0*/  FMUL.FTZ R21, R3.reuse, R113 ;  /* 0x0000007103157220 */ /* 0x040fe40000410000 */
[----:B------:R-:W0:Y:S01]  /*a600*/  LDGDEPBAR ;  /* 0x00000000000079af */ /* 0x000e220000000000 */
[C---:B------:R-:W-:Y:S02]  /*a610*/  FMUL.FTZ R22, R2.reuse, R114 ;  /* 0x0000007202167220 */ /* 0x040fe40000410000 */
[C---:B------:R-:W-:Y:S03]  /*a620*/  FMUL.FTZ R23, R2.reuse, R115 ;  /* 0x0000007302177220 */ /* 0x040fe60000410000 */
[C---:B------:R-:W-:Y:S01]  /*a630*/  FMUL.FTZ R48, R3.reuse, R48 ;  /* 0x0000003003307220 */ /* 0x040fe20000410000 */
[----:B------:R-:W-:Y:S01]  /*a640*/  MUFU.EX2 R231, R231 ;  /* 0x000000e700e77308 */ /* 0x000fe20000000800 */
[----:B------:R-:W3:Y:S01]  /*a650*/  LDSM.16.MT88.4 R112, [R203+0x2100] ;  /* 0x00210000cb70783b */ /* 0x000ee20000004200 */
[C---:B------:R-:W-:Y:S01]  /*a660*/  FMUL.FTZ R49, R3.reuse, R49 ;  /* 0x0000003103317220 */ /* 0x040fe20000410000 */
[C---:B--2---:R-:W-:Y:S03]  /*a670*/  HMMA.16816.F32.BF16 R20, R128.reuse, R28, R20 ;  /* 0x0000001c8014723c */ /* 0x044fe60000041814 */
[C---:B------:R-:W-:Y:S02]  /*a680*/  FMUL.FTZ R50, R2.reuse, R50 ;  /* 0x0000003202327220 */ /* 0x040fe40000410000 */
[C---:B------:R-:W-:Y:S02]  /*a690*/  FMUL.FTZ R51, R2.reuse, R51 ;  /* 0x0000003302337220 */ /* 0x040fe40000410000 */
[C---:B------:R-:W-:Y:S01]  /*a6a0*/  FMUL.FTZ R28, R3.reuse, R104 ;  /* 0x00000068031c7220 */ /* 0x040fe20000410000 */
[C---:B------:R-:W-:Y:S01]  /*a6b0*/  HMMA.16816.F32.BF16 R24, R128.reuse, R30, R24 ;  /* 0x0000001e8018723c */ /* 0x040fe20000041818 */
[----:B------:R-:W-:Y:S03]  /*a6c0*/  MUFU.EX2 R232, R232 ;  /* 0x000000e800e87308 */ /* 0x000fe60000000800 */
[C---:B------:R-:W-:Y:S02]  /*a6d0*/  FMUL.FTZ R29, R3.reuse, R105 ;  /* 0x00000069031d7220 */ /* 0x040fe40000410000 */
[C---:B------:R-:W-:Y:S02]  /*a6e0*/  FMUL.FTZ R52, R3.reuse, R52 ;  /* 0x0000003403347220 */ /* 0x040fe40000410000 */
[C---:B------:R-:W-:Y:S03]  /*a6f0*/  FMUL.FTZ R30, R2.reuse, R106 ;  /* 0x0000006a021e7220 */ /* 0x040fe60000410000 */
[----:B------:R-:W-:Y:S01]  /*a700*/  MUFU.EX2 R233, R233 ;  /* 0x000000e900e97308 */ /* 0x000fe20000000800 */
[C---:B------:R-:W-:Y:S02]  /*a710*/  FMUL.FTZ R31, R2.reuse, R107 ;  /* 0x0000006b021f7220 */ /* 0x040fe40000410000 */
[----:B------:R-:W2:Y:S01]  /*a720*/  LDSM.16.MT88.4 R104, [R198+0x2100] ;  /* 0x00210000c668783b */ /* 0x000ea20000004200 */
[C---:B------:R-:W-:Y:S02]  /*a730*/  FMUL.FTZ R53, R3.reuse, R53 ;  /* 0x0000003503357220 */ /* 0x040fe40000410000 */
[C---:B------:R-:W-:Y:S02]  /*a740*/  FMUL.FTZ R54, R2.reuse, R54 ;  /* 0x0000003602367220 */ /* 0x040fe40000410000 */
[C---:B-1----:R-:W-:Y:S02]  /*a750*/  HMMA.16816.F32.BF16 R28, R128.reuse, R120, R28 ;  /* 0x00000078801c723c */ /* 0x042fe4000004181c */
[----:B------:R-:W-:Y:S01]  /*a760*/  MUFU.EX2 R234, R234 ;  /* 0x000000ea00ea7308 */ /* 0x000fe20000000800 */
[C---:B------:R-:W-:Y:S02]  /*a770*/  FMUL.FTZ R55, R2.reuse, R55 ;  /* 0x0000003702377220 */ /* 0x040fe40000410000 */
[C---:B------:R-:W-:Y:S02]  /*a780*/  FMUL.FTZ R56, R3.reuse, R56 ;  /* 0x0000003803387220 */ /* 0x040fe40000410000 */
[C---:B------:R-:W-:Y:S01]  /*a790*/  FMUL.FTZ R57, R3.reuse, R57 ;  /* 0x0000003903397220 */ /* 0x040fe20000410000 */
[C---:B------:R-:W-:Y:S01]  /*a7a0*/  HMMA.16816.F32.BF16 R32, R128.reuse, R122, R32 ;  /* 0x0000007a8020723c */ /* 0x040fe20000041820 */
[----:B------:R-:W-:Y:S03]  /*a7b0*/  LDSM.16.MT88.4 R120, [R196+0x900] ;  /* 0x00090000c478783b */ /* 0x000fe60000004200 */
[C---:B------:R-:W-:Y:S01]  /*a7c0*/  FMUL.FTZ R58, R2.reuse, R58 ;  /* 0x0000003a023a7220 */ /* 0x040fe20000410000 */
[----:B------:R-:W-:Y:S01]  /*a7d0*/  MUFU.EX2 R235, R235 ;  /* 0x000000eb00eb7308 */ /* 0x000fe20000000800 */
[C---:B------:R-:W-:Y:S02]  /*a7e0*/  FMUL.FTZ R59, R2.reuse, R59 ;  /* 0x0000003b023b7220 */ /* 0x040fe40000410000 */
[C---:B---3--:R-:W-:Y:S04]  /*a7f0*/  HMMA.16816.F32.BF16 R36, R128.reuse, R112, R36 ;  /* 0x000000708024723c */ /* 0x048fe80000041824 */
[C---:B------:R-:W-:Y:S02]  /*a800*/  FMUL.FTZ R60, R3.reuse, R60 ;  /* 0x0000003c033c7220 */ /* 0x040fe40000410000 */
[C---:B------:R-:W-:Y:S01]  /*a810*/  FMUL.FTZ R61, R3.reuse, R61 ;  /* 0x0000003d033d7220 */ /* 0x040fe20000410000 */
[----:B------:R-:W-:Y:S01]  /*a820*/  MUFU.EX2 R236, R236 ;  /* 0x000000ec00ec7308 */ /* 0x000fe20000000800 */
[C---:B------:R-:W-:Y:S01]  /*a830*/  HMMA.16816.F32.BF16 R40, R128.reuse, R114, R40 ;  /* 0x000000728028723c */ /* 0x040fe20000041828 */
[----:B------:R-:W-:Y:S03]  /*a840*/  LDSM.16.MT88.4 R112, [R203+0x900] ;  /* 0x00090000cb70783b */ /* 0x000fe60000004200 */
[C---:B------:R-:W-:Y:S02]  /*a850*/  FMUL.FTZ R62, R2.reuse, R62 ;  /* 0x0000003e023e7220 */ /* 0x040fe40000410000 */
[C---:B------:R-:W-:Y:S02]  /*a860*/  FMUL.FTZ R63, R2.reuse, R63 ;  /* 0x0000003f023f7220 */ /* 0x040fe40000410000 */
[C---:B------:R-:W-:Y:S01]  /*a870*/  FMUL.FTZ R64, R3.reuse, R64 ;  /* 0x0000004003407220 */ /* 0x040fe20000410000 */
[----:B------:R-:W-:Y:S01]  /*a880*/  MUFU.EX2 R237, R237 ;  /* 0x000000ed00ed7308 */ /* 0x000fe20000000800 */
[C---:B--2---:R-:W-:Y:S03]  /*a890*/  HMMA.16816.F32.BF16 R44, R128.reuse, R104, R44 ;  /* 0x00000068802c723c */ /* 0x044fe6000004182c */
[C---:B------:R-:W-:Y:S02]  /*a8a0*/  FMUL.FTZ R65, R3.reuse, R65 ;  /* 0x0000004103417220 */ /* 0x040fe40000410000 */
[C---:B------:R-:W-:Y:S02]  /*a8b0*/  FMUL.FTZ R66, R2.reuse, R66 ;  /* 0x0000004202427220 */ /* 0x040fe40000410000 */
[C---:B------:R-:W-:Y:S01]  /*a8c0*/  FMUL.FTZ R67, R2.reuse, R67 ;  /* 0x0000004302437220 */ /* 0x040fe20000410000 */
[C---:B------:R-:W-:Y:S01]  /*a8d0*/  HMMA.16816.F32.BF16 R48, R128.reuse, R106, R48 ;  /* 0x0000006a8030723c */ /* 0x040fe20000041830 */
[----:B------:R-:W1:Y:S01]  /*a8e0*/  LDSM.16.MT88.4 R104, [R203+0x4100] ;  /* 0x00410000cb68783b */ /* 0x000e620000004200 */
[----:B------:R-:W-:Y:S02]  /*a8f0*/  MUFU.EX2 R239, R239 ;  /* 0x000000ef00ef7308 */ /* 0x000fe40000000800 */
[C---:B------:R-:W-:Y:S02]  /*a900*/  FMUL.FTZ R68, R3.reuse, R68 ;  /* 0x0000004403447220 */ /* 0x040fe40000410000 */
[C---:B------:R-:W-:Y:S02]  /*a910*/  FMUL.FTZ R69, R3.reuse, R69 ;  /* 0x0000004503457220 */ /* 0x040fe40000410000 */
[C---:B------:R-:W-:Y:S04]  /*a920*/  HMMA.16816.F32.BF16 R52, R128.reuse, R100, R52 ;  /* 0x000000648034723c */ /* 0x040fe80000041834 */
[C---:B------:R-:W-:Y:S01]  /*a930*/  FMUL.FTZ R70, R2.reuse, R70 ;  /* 0x0000004602467220 */ /* 0x040fe20000410000 */
[----:B------:R-:W-:Y:S01]  /*a940*/  MUFU.EX2 R240, R240 ;  /* 0x000000f000f07308 */ /* 0x000fe20000000800 */
[C---:B------:R-:W-:Y:S02]  /*a950*/  FMUL.FTZ R71, R2.reuse, R71 ;  /* 0x0000004702477220 */ /* 0x040fe40000410000 */
[C---:B------:R-:W-:Y:S01]  /*a960*/  HMMA.16816.F32.BF16 R56, R128.reuse, R102, R56 ;  /* 0x000000668038723c */ /* 0x040fe20000041838 */
[----:B------:R-:W2:Y:S03]  /*a970*/  LDSM.16.MT88.4 R100, [R198+0x4100] ;  /* 0x00410000c664783b */ /* 0x000ea60000004200 */
[C---:B------:R-:W-:Y:S02]  /*a980*/  FMUL.FTZ R72, R3.reuse, R72 ;  /* 0x0000004803487220 */ /* 0x040fe40000410000 */
[C---:B------:R-:W-:Y:S02]  /*a990*/  FMUL.FTZ R73, R3.reuse, R73 ;  /* 0x0000004903497220 */ /* 0x040fe40000410000 */
[C---:B------:R-:W-:Y:S04]  /*a9a0*/  HMMA.16816.F32.BF16 R60, R128.reuse, R108, R60 ;  /* 0x0000006c803c723c */ /* 0x040fe8000004183c */
[C---:B------:R-:W-:Y:S02]  /*a9b0*/  FMUL.FTZ R74, R2.reuse, R74 ;  /* 0x0000004a024a7220 */ /* 0x040fe40000410000 */
[C---:B------:R-:W-:Y:S02]  /*a9c0*/  FMUL.FTZ R75, R2.reuse, R75 ;  /* 0x0000004b024b7220 */ /* 0x040fe40000410000 */
[C---:B------:R-:W-:Y:S01]  /*a9d0*/  HMMA.16816.F32.BF16 R64, R128.reuse, R110, R64 ;  /* 0x0000006e8040723c */ /* 0x040fe20000041840 */
[----:B------:R-:W3:Y:S03]  /*a9e0*/  LDSM.16.MT88.4 R108, [R197+0x4100] ;  /* 0x00410000c56c783b */ /* 0x000ee60000004200 */
[C---:B------:R-:W-:Y:S02]  /*a9f0*/  FMUL.FTZ R76, R3.reuse, R76 ;  /* 0x0000004c034c7220 */ /* 0x040fe40000410000 */
[C---:B------:R-:W-:Y:S02]  /*aa00*/  FMUL.FTZ R77, R3.reuse, R77 ;  /* 0x0000004d034d7220 */ /* 0x040fe40000410000 */
[C---:B------:R-:W-:Y:S01]  /*aa10*/  FMUL.FTZ R78, R2.reuse, R78 ;  /* 0x0000004e024e7220 */ /* 0x040fe20000410000 */
[C---:B-1----:R-:W-:Y:S03]  /*aa20*/  HMMA.16816.F32.BF16 R68, R128.reuse, R104, R68 ;  /* 0x000000688044723c */ /* 0x042fe60000041844 */
[C---:B------:R-:W-:Y:S02]  /*aa30*/  FMUL.FTZ R79, R2.reuse, R79 ;  /* 0x0000004f024f7220 */ /* 0x040fe40000410000 */
[C---:B------:R-:W-:Y:S02]  /*aa40*/  FMUL.FTZ R80, R3.reuse, R80 ;  /* 0x0000005003507220 */ /* 0x040fe40000410000 */
[C---:B------:R-:W-:Y:S01]  /*aa50*/  FMUL.FTZ R81, R3.reuse, R81 ;  /* 0x0000005103517220 */ /* 0x040fe20000410000 */
[C---:B------:R-:W-:Y:S01]  /*aa60*/  HMMA.16816.F32.BF16 R72, R128.reuse, R106, R72 ;  /* 0x0000006a8048723c */ /* 0x040fe20000041848 */
[----:B------:R-:W1:Y:S03]  /*aa70*/  LDSM.16.MT88.4 R104, [R196+0x4100] ;  /* 0x00410000c468783b */ /* 0x000e660000004200 */
[C---:B------:R-:W-:Y:S02]  /*aa80*/  FMUL.FTZ R82, R2.reuse, R82 ;  /* 0x0000005202527220 */ /* 0x040fe40000410000 */
[C---:B------:R-:W-:Y:S02]  /*aa90*/  FMUL.FTZ R83, R2.reuse, R83 ;  /* 0x0000005302537220 */ /* 0x040fe40000410000 */
[C---:B--2---:R-:W-:Y:S04]  /*aaa0*/  HMMA.16816.F32.BF16 R76, R128.reuse, R100, R76 ;  /* 0x00000064804c723c */ /* 0x044fe8000004184c */
[C---:B------:R-:W-:Y:S02]  /*aab0*/  FMUL.FTZ R84, R3.reuse, R84 ;  /* 0x0000005403547220 */ /* 0x040fe40000410000 */
[C---:B------:R-:W-:Y:S02]  /*aac0*/  FMUL.FTZ R85, R3.reuse, R85 ;  /* 0x0000005503557220 */ /* 0x040fe40000410000 */
[C---:B------:R-:W-:Y:S04]  /*aad0*/  HMMA.16816.F32.BF16 R80, R128.reuse, R102, R80 ;  /* 0x000000668050723c */ /* 0x040fe80000041850 */
[C---:B------:R-:W-:Y:S02]  /*aae0*/  FMUL.FTZ R86, R2.reuse, R86 ;  /* 0x0000005602567220 */ /* 0x040fe40000410000 */
[----:B------:R-:W-:Y:S02]  /*aaf0*/  FMUL.FTZ R87, R2, R87 ;  /* 0x0000005702577220 */ /* 0x000fe40000410000 */
[----:B------:R-:W-:Y:S04]  /*ab00*/  FFMA.FTZ R175, R182, c[0x0][0x2d0], -R151 ;  /* 0x0000b400b6af7a23 */ /* 0x000fe80000010897 */
[----:B------:R-:W-:Y:S01]  /*ab10*/  FFMA.FTZ R182, R136, c[0x0][0x2d0], -R145 ;  /* 0x0000b40088b67a23 */ /* 0x000fe20000010891 */
[C---:B---3--:R-:W-:Y:S01]  /*ab20*/  HMMA.16816.F32.BF16 R84, R128.reuse, R108, R84 ;  /* 0x0000006c8054723c */ /* 0x048fe20000041854 */
[----:B------:R-:W-:Y:S01]  /*ab30*/  MUFU.EX2 R175, R175 ;  /* 0x000000af00af7308 */ /* 0x000fe20000000800 */
[----:B------:R-:W-:Y:S01]  /*ab40*/  LDSM.16.MT88.4 R136, [R198+0x2900] ;  /* 0x00290000c688783b */ /* 0x000fe20000004200 */
[--C-:B------:R-:W-:Y:S02]  /*ab50*/  FFMA.FTZ R176, R176, c[0x0][0x2d0], -R151.reuse ;  /* 0x0000b400b0b07a23 */ /* 0x100fe40000010897 */
[----:B------:R-:W-:Y:S02]  /*ab60*/  FFMA.FTZ R177, R180, c[0x0][0x2d0], -R151 ;  /* 0x0000b400b4b17a23 */ /* 0x000fe40000010897 */
[----:B------:R-:W-:Y:S02]  /*ab70*/  FFMA.FTZ R180, R140, c[0x0][0x2d0], -R145 ;  /* 0x0000b4008cb47a23 */ /* 0x000fe40000010891 */
[--C-:B------:R-:W-:Y:S01]  /*ab80*/  FFMA.FTZ R178, R178, c[0x0][0x2d0], -R151.reuse ;  /* 0x0000b400b2b27a23 */ /* 0x100fe20000010897 */
[----:B------:R-:W-:Y:S01]  /*ab90*/  LDSM.16.MT88.4 R140, [R197+0x2900] ;  /* 0x00290000c58c783b */ /* 0x000fe20000004200 */
[----:B------:R-:W2:Y:S01]  /*aba0*/  MUFU.EX2 R176, R176 ;  /* 0x000000b000b07308 */ /* 0x000ea20000000800 */
[C---:B------:R-:W-:Y:S02]  /*abb0*/  FMUL.FTZ R88, R3.reuse, R88 ;  /* 0x0000005803587220 */ /* 0x040fe40000410000 */
[----:B------:R-:W-:Y:S02]  /*abc0*/  FMUL.FTZ R89, R3, R89 ;  /* 0x0000005903597220 */ /* 0x000fe40000410000 */
[C---:B------:R-:W-:Y:S02]  /*abd0*/  FMUL.FTZ R90, R2.reuse, R90 ;  /* 0x0000005a025a7220 */ /* 0x040fe40000410000 */
[C---:B------:R-:W-:Y:S02]  /*abe0*/  FMUL.FTZ R91, R2.reuse, R91 ;  /* 0x0000005b025b7220 */ /* 0x040fe40000410000 */
[----:B------:R-:W-:Y:S01]  /*abf0*/  FFMA.FTZ R151, R147, c[0x0][0x2d0], -R151 ;  /* 0x0000b40093977a23 */ /* 0x000fe20000010897 */
[----:B------:R-:W-:Y:S01]  /*ac00*/  MUFU.EX2 R177, R177 ;  /* 0x000000b100b17308 */ /* 0x000fe20000000800 */
[C---:B------:R-:W-:Y:S02]  /*ac10*/  FMUL.FTZ R92, R3.reuse, R92 ;  /* 0x0000005c035c7220 */ /* 0x040fe40000410000 */
[C---:B------:R-:W-:Y:S01]  /*ac20*/  FMUL.FTZ R93, R3.reuse, R93 ;  /* 0x0000005d035d7220 */ /* 0x040fe20000410000 */
[C---:B------:R-:W-:Y:S01]  /*ac30*/  HMMA.16816.F32.BF16 R88, R128.reuse, R110, R88 ;  /* 0x0000006e8058723c */ /* 0x040fe20000041858 */
[----:B------:R-:W3:Y:S02]  /*ac40*/  LDSM.16.MT88.4 R108, [R197+0x900] ;  /* 0x00090000c56c783b */ /* 0x000ee40000004200 */
[C---:B------:R-:W-:Y:S02]  /*ac50*/  FMUL.FTZ R94, R2.reuse, R94 ;  /* 0x0000005e025e7220 */ /* 0x040fe40000410000 */
[C---:B------:R-:W-:Y:S01]  /*ac60*/  FMUL.FTZ R95, R2.reuse, R95 ;  /* 0x0000005f025f7220 */ /* 0x040fe20000410000 */
[----:B------:R-:W4:Y:S01]  /*ac70*/  MUFU.EX2 R178, R178 ;  /* 0x000000b200b27308 */ /* 0x000f220000000800 */
[C---:B------:R-:W-:Y:S02]  /*ac80*/  FMUL.FTZ R96, R3.reuse, R96 ;  /* 0x0000006003607220 */ /* 0x040fe40000410000 */
[----:B------:R-:W-:Y:S03]  /*ac90*/  FMUL.FTZ R97, R3, R97 ;  /* 0x0000006103617220 */ /* 0x000fe60000410000 */
[C---:B-1----:R-:W-:Y:S03]  /*aca0*/  HMMA.16816.F32.BF16 R92, R128.reuse, R104, R92 ;  /* 0x00000068805c723c */ /* 0x042fe6000004185c */
[C---:B------:R-:W-:Y:S01]  /*acb0*/  FMUL.FTZ R98, R2.reuse, R98 ;  /* 0x0000006202627220 */ /* 0x040fe20000410000 */
[----:B------:R-:W1:Y:S01]  /*acc0*/  MUFU.EX2 R180, R180 ;  /* 0x000000b400b47308 */ /* 0x000e620000000800 */
[----:B------:R-:W-:Y:S01]  /*acd0*/  FMUL.FTZ R99, R2, R99 ;  /* 0x0000006302637220 */ /* 0x000fe20000410000 */
[----:B--2---:R-:W-:Y:S01]  /*ace0*/  F2FP.BF16.PACK_AB R100, R176, R175 ;  /* 0x000000afb064723e */ /* 0x004fe200000010ff */
[--C-:B------:R-:W-:Y:S02]  /*acf0*/  FFMA.FTZ R134, R134, c[0x0][0x2d0], -R145.reuse ;  /* 0x0000b40086867a23 */ /* 0x100fe40000010891 */
[----:B------:R-:W-:Y:S03]  /*ad00*/  FFMA.FTZ R145, R133, c[0x0][0x2d0], -R145 ;  /* 0x0000b40085917a23 */ /* 0x000fe60000010891 */
[----:B------:R-:W-:Y:S01]  /*ad10*/  HMMA.16816.F32.BF16 R96, R128, R106, R96 ;  /* 0x0000006a8060723c */ /* 0x000fe20000041860 */
[----:B------:R-:W2:Y:S01]  /*ad20*/  LDSM.16.MT88.4 R104, [R196+0x2900] ;  /* 0x00290000c468783b */ /* 0x000ea20000004200 */
[----:B------:R-:W5:Y:S01]  /*ad30*/  MUFU.EX2 R182, R182 ;  /* 0x000000b600b67308 */ /* 0x000f620000000800 */
[----:B------:R-:W-:Y:S01]  /*ad40*/  FFMA.FTZ R173, R3, R218, R173 ;  /* 0x000000da03ad7223 */ /* 0x000fe200000100ad */
[----:B------:R-:W-:Y:S01]  /*ad50*/  MOV R3, R0 ;  /* 0x0000000000037202 */ /* 0x000fe20000000f00 */
[----:B------:R-:W-:Y:S01]  /*ad60*/  FFMA.FTZ R174, R2, R219, R174 ;  /* 0x000000db02ae7223 */ /* 0x000fe200000100ae */
[----:B----4-:R-:W-:Y:S01]  /*ad70*/  F2FP.BF16.PACK_AB R102, R178, R177 ;  /* 0x000000b1b266723e */ /* 0x010fe200000010ff */
[----:B------:R-:W-:Y:S02]  /*ad80*/  FADD.FTZ R172, R172, R173 ;  /* 0x000000adacac7221 */ /* 0x000fe40000010000 */
[----:B------:R-:W-:Y:S03]  /*ad90*/  LDSM.16.MT88.4 R128, [R198+0x3100] ;  /* 0x00310000c680783b */ /* 0x000fe60000004200 */
[----:B------:R4:W2:Y:S01]  /*ada0*/  MUFU.EX2 R238, R151 ;  /* 0x0000009700ee7308 */ /* 0x0008a20000000800 */
[----:B------:R-:W-:Y:S02]  /*adb0*/  FADD.FTZ R169, R169, R174 ;  /* 0x000000aea9a97221 */ /* 0x000fe40000010000 */
[----:B------:R-:W-:Y:S01]  /*adc0*/  FADD.FTZ R171, R171, R172 ;  /* 0x000000acabab7221 */ /* 0x000fe20000010000 */
[----:B-1----:R-:W-:Y:S01]  /*add0*/  F2FP.BF16.PACK_AB R101, R180, R179 ;  /* 0x000000b3b465723e */ /* 0x002fe200000010ff */
[----:B------:R-:W-:Y:S02]  /*ade0*/  FADD.FTZ R168, R168, R169 ;  /* 0x000000a9a8a87221 */ /* 0x000fe40000010000 */
[----:B------:R-:W-:Y:S02]  /*adf0*/  FADD.FTZ R170, R170, R171 ;  /* 0x000000abaaaa7221 */ /* 0x000fe40000010000 */
[----:B------:R-:W-:Y:S01]  /*ae00*/  FADD.FTZ R168, R135, R168 ;  /* 0x000000a887a87221 */ /* 0x000fe20000010000 */
[----:B------:R1:W-:Y:S01]  /*ae10*/  MUFU.EX2 R133, R145 ;  /* 0x0000009100857308 */ /* 0x0003e20000000800 */
[----:B------:R-:W-:Y:S01]  /*ae20*/  MOV R135, R132 ;  /* 0x0000008400877202 */ /* 0x000fe20000000f00 */
[----:B------:R-:W-:Y:S01]  /*ae30*/  FADD.FTZ R175, R175, R170 ;  /* 0x000000aaafaf7221 */ /* 0x000fe20000010000 */
[----:B-----5:R-:W-:Y:S01]  /*ae40*/  F2FP.BF16.PACK_AB R103, R182, R181 ;  /* 0x000000b5b667723e */ /* 0x020fe200000010ff */
[----:B------:R-:W-:Y:S02]  /*ae50*/  FADD.FTZ R179, R179, R168 ;  /* 0x000000a8b3b37221 */ /* 0x000fe40000010000 */
[----:B------:R-:W-:Y:S02]  /*ae60*/  FADD.FTZ R176, R176, R175 ;  /* 0x000000afb0b07221 */ /* 0x000fe40000010000 */
[----:B------:R-:W-:Y:S02]  /*ae70*/  FADD.FTZ R180, R180, R179 ;  /* 0x000000b3b4b47221 */ /* 0x000fe40000010000 */
[----:B------:R-:W5:Y:S01]  /*ae80*/  MUFU.EX2 R134, R134 ;  /* 0x0000008600867308 */ /* 0x000f620000000800 */
[C---:B------:R-:W-:Y:S01]  /*ae90*/  HMMA.16816.F32.BF16 R4, R100.reuse, R112, R4 ;  /* 0x000000706404723c */ /* 0x040fe20000041804 */
[----:B----4-:R-:W-:Y:S04]  /*aea0*/  LDSM.16.MT88.4 R148, [R203+0x3900] ;  /* 0x00390000cb94783b */ /* 0x010fe80000004200 */
[----:B------:R-:W-:Y:S02]  /*aeb0*/  FADD.FTZ R177, R177, R176 ;  /* 0x000000b0b1b17221 */ /* 0x000fe40000010000 */
[----:B------:R-:W-:Y:S01]  /*aec0*/  FADD.FTZ R181, R181, R180 ;  /* 0x000000b4b5b57221 */ /* 0x000fe20000010000 */
[C---:B------:R-:W-:Y:S01]  /*aed0*/  HMMA.16816.F32.BF16 R8, R100.reuse, R114, R8 ;  /* 0x000000726408723c */ /* 0x040fe20000041808 */
[----:B------:R-:W-:Y:S03]  /*aee0*/  LDSM.16.MT88.4 R112, [R198+0x4900] ;  /* 0x00490000c670783b */ /* 0x000fe60000004200 */
[----:B------:R-:W-:Y:S02]  /*aef0*/  FADD.FTZ R178, R178, R177 ;  /* 0x000000b1b2b27221 */ /* 0x000fe40000010000 */
[----:B------:R-:W-:Y:S02]  /*af00*/  FADD.FTZ R182, R182, R181 ;  /* 0x000000b5b6b67221 */ /* 0x000fe40000010000 */
[C---:B------:R-:W-:Y:S01]  /*af10*/  HMMA.16816.F32.BF16 R12, R100.reuse, R116, R12 ;  /* 0x00000074640c723c */ /* 0x040fe2000004180c */
[----:B-1----:R-:W-:Y:S07]  /*af20*/  LDSM.16.MT88.4 R144, [R196+0x1900] ;  /* 0x00190000c490783b */ /* 0x002fee0000004200 */
[C---:B------:R-:W-:Y:S01]  /*af30*/  HMMA.16816.F32.BF16 R16, R100.reuse, R118, R16 ;  /* 0x000000766410723c */ /* 0x040fe20000041810 */
[----:B------:R-:W-:Y:S07]  /*af40*/  LDSM.16.MT88.4 R116, [R197+0x4900] ;  /* 0x00490000c574783b */ /* 0x000fee0000004200 */
[C---:B---3--:R-:W-:Y:S08]  /*af50*/  HMMA.16816.F32.BF16 R20, R100.reuse, R108, R20 ;  /* 0x0000006c6414723c */ /* 0x048ff00000041814 */
[C---:B------:R-:W-:Y:S01]  /*af60*/  HMMA.16816.F32.BF16 R24, R100.reuse, R110, R24 ;  /* 0x0000006e6418723c */ /* 0x040fe20000041818 */
[----:B------:R-:W1:Y:S07]  /*af70*/  LDSM.16.MT88.4 R108, [R203+0x4900] ;  /* 0x00490000cb6c783b */ /* 0x000e6e0000004200 */
        /* <DEDUP_REMOVED lines=12> */
[C---:B--2---:R-:W-:Y:S08]  /*b040*/  HMMA.16816.F32.BF16 R60, R100.reuse, R104, R60 ;  /* 0x00000068643c723c */ /* 0x044ff0000004183c */
[C---:B------:R-:W-:Y:S01]  /*b050*/  HMMA.16816.F32.BF16 R64, R100.reuse, R106, R64 ;  /* 0x0000006a6440723c */ /* 0x040fe20000041840 */
[----:B------:R-:W2:Y:S07]  /*b060*/  LDSM.16.MT88.4 R104, [R196+0x4900] ;  /* 0x00490000c468783b */ /* 0x000eae0000004200 */
[C---:B-1----:R-:W-:Y:S08]  /*b070*/  HMMA.16816.F32.BF16 R68, R100.reuse, R108, R68 ;  /* 0x0000006c6444723c */ /* 0x042ff00000041844 */
[C---:B------:R-:W-:Y:S01]  /*b080*/  HMMA.16816.F32.BF16 R72, R100.reuse, R110, R72 ;  /* 0x0000006e6448723c */ /* 0x040fe20000041848 */
[----:B------:R-:W1:Y:S07]  /*b090*/  LDSM.16.MT88.4 R108, [R203+0x1100] ;  /* 0x00110000cb6c783b */ /* 0x000e6e0000004200 */
[C---:B------:R-:W-:Y:S08]  /*b0a0*/  HMMA.16816.F32.BF16 R76, R100.reuse, R112, R76 ;  /* 0x00000070644c723c */ /* 0x040ff0000004184c */
[C---:B------:R-:W-:Y:S01]  /*b0b0*/  HMMA.16816.F32.BF16 R80, R100.reuse, R114, R80 ;  /* 0x000000726450723c */ /* 0x040fe20000041850 */
[----:B------:R-:W3:Y:S07]  /*b0c0*/  LDSM.16.MT88.4 R112, [R197+0x1100] ;  /* 0x00110000c570783b */ /* 0x000eee0000004200 */
[C---:B------:R-:W-:Y:S08]  /*b0d0*/  HMMA.16816.F32.BF16 R84, R100.reuse, R116, R84 ;  /* 0x000000746454723c */ /* 0x040ff00000041854 */
[C---:B------:R-:W-:Y:S01]  /*b0e0*/  HMMA.16816.F32.BF16 R88, R100.reuse, R118, R88 ;  /* 0x000000766458723c */ /* 0x040fe20000041858 */
[----:B------:R-:W4:Y:S07]  /*b0f0*/  LDSM.16.MT88.4 R116, [R203+0x3100] ;  /* 0x00310000cb74783b */ /* 0x000f2e0000004200 */
[C---:B--2---:R-:W-:Y:S08]  /*b100*/  HMMA.16816.F32.BF16 R92, R100.reuse, R104, R92 ;  /* 0x00000068645c723c */ /* 0x044ff0000004185c */
[----:B------:R-:W-:Y:S01]  /*b110*/  HMMA.16816.F32.BF16 R96, R100, R106, R96 ;  /* 0x0000006a6460723c */ /* 0x000fe20000041860 */
[----:B------:R-:W2:Y:S06]  /*b120*/  LDSM.16.MT88.4 R104, [R196+0x3100] ;  /* 0x00310000c468783b */ /* 0x000eac0000004200 */
[----:B------:R-:W-:Y:S01]  /*b130*/  F2FP.BF16.PACK_AB R100, R228, R183 ;  /* 0x000000b7e464723e */ /* 0x000fe200000010ff */
[----:B------:R-:W-:Y:S01]  /*b140*/  FADD.FTZ R183, R183, R178 ;  /* 0x000000b2b7b77221 */ /* 0x000fe20000010000 */
[----:B------:R-:W-:Y:S03]  /*b150*/  F2FP.BF16.PACK_AB R102, R230, R229 ;  /* 0x000000e5e666723e */ /* 0x000fe600000010ff */
[----:B------:R-:W-:Y:S01]  /*b160*/  F2FP.BF16.PACK_AB R101, R232, R231 ;  /* 0x000000e7e865723e */ /* 0x000fe200000010ff */
[----:B------:R-:W-:Y:S01]  /*b170*/  FADD.FTZ R231, R231, R182 ;  /* 0x000000b6e7e77221 */ /* 0x000fe20000010000 */
[----:B------:R-:W-:Y:S01]  /*b180*/  F2FP.BF16.PACK_AB R103, R234, R233 ;  /* 0x000000e9ea67723e */ /* 0x000fe200000010ff */
[----:B------:R-:W-:Y:S02]  /*b190*/  FADD.FTZ R228, R228, R183 ;  /* 0x000000b7e4e47221 */ /* 0x000fe40000010000 */
[----:B------:R-:W-:Y:S02]  /*b1a0*/  FADD.FTZ R232, R232, R231 ;  /* 0x000000e7e8e87221 */ /* 0x000fe40000010000 */
[----:B------:R-:W-:Y:S02]  /*b1b0*/  FADD.FTZ R229, R229, R228 ;  /* 0x000000e4e5e57221 */ /* 0x000fe40000010000 */
[C---:B-1----:R-:W-:Y:S03]  /*b1c0*/  HMMA.16816.F32.BF16 R4, R100.reuse, R108, R4 ;  /* 0x0000006c6404723c */ /* 0x042fe60000041804 */
[----:B------:R-:W-:Y:S02]  /*b1d0*/  FADD.FTZ R233, R233, R232 ;  /* 0x000000e8e9e97221 */ /* 0x000fe40000010000 */
[----:B------:R-:W-:Y:S02]  /*b1e0*/  FADD.FTZ R230, R230, R229 ;  /* 0x000000e5e6e67221 */ /* 0x000fe40000010000 */
[----:B------:R-:W-:Y:S01]  /*b1f0*/  FADD.FTZ R234, R234, R233 ;  /* 0x000000e9eaea7221 */ /* 0x000fe20000010000 */
[C---:B------:R-:W-:Y:S01]  /*b200*/  HMMA.16816.F32.BF16 R8, R100.reuse, R110, R8 ;  /* 0x0000006e6408723c */ /* 0x040fe20000041808 */
[----:B------:R-:W1:Y:S07]  /*b210*/  LDSM.16.MT88.4 R108, [R203+0x5100] ;  /* 0x00510000cb6c783b */ /* 0x000e6e0000004200 */
[C---:B------:R-:W-:Y:S08]  /*b220*/  HMMA.16816.F32.BF16 R12, R100.reuse, R120, R12 ;  /* 0x00000078640c723c */ /* 0x040ff0000004180c */
[C---:B------:R-:W-:Y:S08]  /*b230*/  HMMA.16816.F32.BF16 R16, R100.reuse, R122, R16 ;  /* 0x0000007a6410723c */ /* 0x040ff00000041810 */
[C---:B---3--:R-:W-:Y:S08]  /*b240*/  HMMA.16816.F32.BF16 R20, R100.reuse, R112, R20 ;  /* 0x000000706414723c */ /* 0x048ff00000041814 */
[C---:B------:R-:W-:Y:S01]  /*b250*/  HMMA.16816.F32.BF16 R24, R100.reuse, R114, R24 ;  /* 0x000000726418723c */ /* 0x040fe20000041818 */
[----:B------:R-:W3:Y:S07]  /*b260*/  LDSM.16.MT88.4 R112, [R198+0x5100] ;  /* 0x00510000c670783b */ /* 0x000eee0000004200 */
[C---:B------:R-:W-:Y:S08]  /*b270*/  HMMA.16816.F32.BF16 R28, R100.reuse, R124, R28 ;  /* 0x0000007c641c723c */ /* 0x040ff0000004181c */
[C---:B------:R-:W-:Y:S01]  /*b280*/  HMMA.16816.F32.BF16 R32, R100.reuse, R126, R32 ;  /* 0x0000007e6420723c */ /* 0x040fe20000041820 */
[----:B------:R-:W-:Y:S07]  /*b290*/  LDSM.16.MT88.4 R124, [R203+0x1900] ;  /* 0x00190000cb7c783b */ /* 0x000fee0000004200 */
[C---:B----4-:R-:W-:Y:S08]  /*b2a0*/  HMMA.16816.F32.BF16 R36, R100.reuse, R116, R36 ;  /* 0x000000746424723c */ /* 0x050ff00000041824 */
[C---:B------:R-:W-:Y:S01]  /*b2b0*/  HMMA.16816.F32.BF16 R40, R100.reuse, R118, R40 ;  /* 0x000000766428723c */ /* 0x040fe20000041828 */
[----:B------:R-:W4:Y:S07]  /*b2c0*/  LDSM.16.MT88.4 R116, [R197+0x5100] ;  /* 0x00510000c574783b */ /* 0x000f2e0000004200 */
        /* <DEDUP_REMOVED lines=8> */
[C---:B--2---:R-:W-:Y:S04]  /*b350*/  HMMA.16816.F32.BF16 R60, R100.reuse, R104, R60 ;  /* 0x00000068643c723c */ /* 0x044fe8000004183c */
[----:B-----5:R-:W-:Y:S01]  /*b360*/  F2FP.BF16.PACK_AB R139, R133, R134 ;  /* 0x00000086858b723e */ /* 0x020fe200000010ff */
[----:B------:R-:W-:Y:S02]  /*b370*/  FADD.FTZ R239, R239, R234 ;  /* 0x000000eaefef7221 */ /* 0x000fe40000010000 */
[----:B------:R-:W-:Y:S01]  /*b380*/  FADD.FTZ R236, R236, R235 ;  /* 0x000000ebecec7221 */ /* 0x000fe20000010000 */
[C---:B------:R-:W-:Y:S01]  /*b390*/  HMMA.16816.F32.BF16 R64, R100.reuse, R106, R64 ;  /* 0x0000006a6440723c */ /* 0x040fe20000041840 */
[----:B------:R-:W2:Y:S03]  /*b3a0*/  LDSM.16.MT88.4 R104, [R196+0x5100] ;  /* 0x00510000c468783b */ /* 0x000ea60000004200 */
[----:B------:R-:W-:Y:S02]  /*b3b0*/  FADD.FTZ R239, R240, R239 ;  /* 0x000000eff0ef7221 */ /* 0x000fe40000010000 */
[----:B------:R-:W-:Y:S02]  /*b3c0*/  FADD.FTZ R237, R237, R236 ;  /* 0x000000eceded7221 */ /* 0x000fe40000010000 */
[C---:B-1----:R-:W-:Y:S04]  /*b3d0*/  HMMA.16816.F32.BF16 R68, R100.reuse, R108, R68 ;  /* 0x0000006c6444723c */ /* 0x042fe80000041844 */
[----:B------:R-:W-:Y:S02]  /*b3e0*/  FADD.FTZ R134, R134, R239 ;  /* 0x000000ef86867221 */ /* 0x000fe40000010000 */
[----:B------:R-:W-:Y:S02]  /*b3f0*/  FADD.FTZ R218, R238, R237 ;  /* 0x000000edeeda7221 */ /* 0x000fe40000010000 */
[C---:B------:R-:W-:Y:S01]  /*b400*/  HMMA.16816.F32.BF16 R72, R100.reuse, R110, R72 ;  /* 0x0000006e6448723c */ /* 0x040fe20000041848 */
[----:B------:R-:W1:Y:S03]  /*b410*/  LDSM.16.MT88.4 R108, [R198+0x1900] ;  /* 0x00190000c66c783b */ /* 0x000e660000004200 */
[----:B------:R-:W-:Y:S04]  /*b420*/  FADD.FTZ R219, R133, R134 ;  /* 0x0000008685db7221 */ /* 0x000fe80000010000 */
[C---:B---3--:R-:W-:Y:S08]  /*b430*/  HMMA.16816.F32.BF16 R76, R100.reuse, R112, R76 ;  /* 0x00000070644c723c */ /* 0x048ff0000004184c */
[C---:B------:R-:W-:Y:S08]  /*b440*/  HMMA.16816.F32.BF16 R80, R100.reuse, R114, R80 ;  /* 0x000000726450723c */ /* 0x040ff00000041850 */
[C---:B----4-:R-:W-:Y:S08]  /*b450*/  HMMA.16816.F32.BF16 R84, R100.reuse, R116, R84 ;  /* 0x000000746454723c */ /* 0x050ff00000041854 */
[C---:B------:R-:W-:Y:S08]  /*b460*/  HMMA.16816.F32.BF16 R88, R100.reuse, R118, R88 ;  /* 0x000000766458723c */ /* 0x040ff00000041858 */
[C---:B--2---:R-:W-:Y:S08]  /*b470*/  HMMA.16816.F32.BF16 R92, R100.reuse, R104, R92 ;  /* 0x00000068645c723c */ /* 0x044ff0000004185c */
        /* <DEDUP_REMOVED lines=22> */
[C---:B--2---:R-:W-:Y:S08]  /*b5e0*/  HMMA.16816.F32.BF16 R76, R136.reuse, R4, R76 ;  /* 0x00000004884c723c */ /* 0x044ff0000004184c */
[C---:B------:R-:W-:Y:S08]  /*b5f0*/  HMMA.16816.F32.BF16 R80, R136.reuse, R6, R80 ;  /* 0x000000068850723c */ /* 0x040ff00000041850 */
[C---:B---3--:R-:W-:Y:S08]  /*b600*/  HMMA.16816.F32.BF16 R84, R136.reuse, R8, R84 ;  /* 0x000000088854723c */ /* 0x048ff00000041854 */
[C---:B------:R-:W-:Y:S08]  /*b610*/  HMMA.16816.F32.BF16 R88, R136.reuse, R10, R88 ;  /* 0x0000000a8858723c */ /* 0x040ff00000041858 */
[C---:B-1----:R-:W-:Y:S08]  /*b620*/  HMMA.16816.F32.BF16 R92, R136.reuse, R12, R92 ;  /* 0x0000000c885c723c */ /* 0x042ff0000004185c */
[----:B------:R-:W-:Y:S01]  /*b630*/  HMMA.16816.F32.BF16 R96, R136, R14, R96 ;  /* 0x0000000e8860723c */ /* 0x000fe20000041860 */
[----:B------:R-:W-:-:S07]  /*b640*/  @P0 BRA `(.L_x_180) ;  /* 0xffffd32000000947 */ /* 0x000fce000383ffff */
.L_x_179:
[----:B------:R-:W-:-:S06]  /*b650*/  UISETP.GE.AND UP0, UPT, UR13, UR8, UPT ;  /* 0x000000080d00728c */ /* 0x000fcc000bf06270 */
[----:B------:R-:W-:-:S13]  /*b660*/  PLOP3.LUT P0, PT, PT, PT, UP0, 0x80, 0x0 ;  /* 0x000000000000781c */ /* 0x000fda0003f0f008 */
[----:B------:R-:W-:Y:S05]  /*b670*/  @!P0 BRA `(.L_x_181) ;  /* 0x000038f000008947 */ /* 0x000fea0003800000 */
[----:B------:R-:W-:Y:S01]  /*b680*/  IADD3 R220, P5, R208, 0x80, RZ ;  /* 0x00000080d0dc7810 */ /* 0x000fe20007fbe0ff */
[----:B------:R-:W-:Y:S01]  /*b690*/  ULDC.64 UR4, c[0x0][0x208] ;  /* 0x0000820000047ab9 */ /* 0x000fe20000000a00 */
[----:B------:R-:W-:Y:S01]  /*b6a0*/  IADD3 R181, P0, R210, 0x80, RZ ;  /* 0x00000080d2b57810 */ /* 0x000fe20007f1e0ff */
[----:B------:R-:W-:Y:S01]  /*b6b0*/  IMAD.MOV.U32 R2, RZ, RZ, R132 ;  /* 0x000000ffff027224 */ /* 0x000fe200078e0084 */
[----:B------:R-:W-:Y:S01]  /*b6c0*/  IADD3 R222, P6, R208, 0x40, RZ ;  /* 0x00000040d0de7810 */ /* 0x000fe20007fde0ff */
[----:B------:R-:W-:Y:S01]  /*b6d0*/  IMAD.MOV.U32 R3, RZ, RZ, R0 ;  /* 0x000000ffff037224 */ /* 0x000fe200078e0000 */
[----:B------:R-:W-:Y:S01]  /*b6e0*/  IADD3 R183, P4, R210, 0x40, RZ ;  /* 0x00000040d2b77810 */ /* 0x000fe20007f9e0ff */
[----:B------:R-:W-:Y:S01]  /*b6f0*/  IMAD.X R221, RZ, RZ, R215, P5 ;  /* 0x000000ffffdd7224 */ /* 0x000fe200028e06d7 */
[----:B------:R-:W-:Y:S01]  /*b700*/  IADD3.X R223, RZ, R215, RZ, P6, !PT ;  /* 0x000000d7ffdf7210 */ /* 0x000fe200037fe4ff */
[----:B------:R-:W-:Y:S01]  /*b710*/  IMAD.X R180, RZ, RZ, R217, P0 ;  /* 0x000000ffffb47224 */ /* 0x000fe200000e06d9 */
[----:B------:R-:W-:Y:S01]  /*b720*/  IADD3.X R182, RZ, R217, RZ, P4, !PT ;  /* 0x000000d9ffb67210 */ /* 0x000fe200027fe4ff */
[----:B------:R-:W-:Y:S01]  /*b730*/  USHF.L.U64.HI UR19, UR4, 0x5, UR5 ;  /* 0x0000000504137899 */ /* 0x000fe20008010205 */
[----:B------:R-:W-:Y:S01]  /*b740*/  MOV R214, R208 ;  /* 0x000000d000d67202 */ /* 0x000fe20000000f00 */
[----:B------:R-:W-:-:S03]  /*b750*/  USHF.L.U32 UR18, UR4, 0x5, URZ ;  /* 0x0000000504127899 */ /* 0x000fc6000800063f */
[----:B------:R-:W-:Y:S02]  /*b760*/  ULDC.64 UR4, c[0x0][0x1e0] ;  /* 0x0000780000047ab9 */ /* 0x000fe40000000a00 */
.L_x_190:
[----:B------:R-:W-:Y:S04]  /*b770*/  DEPBAR.LE SB0, 0x0 ;  /* 0x000080000000791a */ /* 0x000fe80000000000 */
[----:B------:R-:W-:Y:S01]  /*b780*/  BAR.SYNC.DEFER_BLOCKING 0x0 ;  /* 0x0000000000007b1d */ /* 0x000fe20000010000 */
[----:B------:R-:W-:Y:S01]  /*b790*/  USHF.R.S32.HI UR7, URZ, 0x1f, UR13 ;  /* 0x0000001f3f077899 */ /* 0x000fe2000801140d */
[----:B------:R-:W-:Y:S01]  /*b7a0*/  IMAD.U32 R13, RZ, RZ, UR13 ;  /* 0x0000000dff0d7e24 */ /* 0x000fe2000f8e00ff */
[----:B------:R-:W-:Y:S01]  /*b7b0*/  UIMAD UR6, UR9, UR13, URZ ;  /* 0x0000000d090672a4 */ /* 0x000fe2000f8e023f */
[----:B------:R-:W-:Y:S01]  /*b7c0*/  IMAD.U32 R7, RZ, RZ, UR13 ;  /* 0x0000000dff077e24 */ /* 0x000fe2000f8e00ff */
[----:B------:R-:W-:Y:S01]  /*b7d0*/  UIMAD.WIDE.U32 UR20, UR13, UR10, UR18 ;  /* 0x0000000a0d1472a5 */ /* 0x000fe2000f8e0012 */
[----:B------:R-:W-:Y:S01]  /*b7e0*/  IMAD.WIDE.U32 R12, R13, UR10, R214 ;  /* 0x0000000a0d0c7c25 */ /* 0x000fe2000f8e00d6 */
[----:B------:R-:W-:Y:S02]  /*b7f0*/  UIMAD UR6, UR7, UR10, UR6 ;  /* 0x0000000a070672a4 */ /* 0x000fe4000f8e0206 */
[----:B------:R-:W-:Y:S01]  /*b800*/  UISETP.GT.AND UP3, UPT, UR13, UR8, UPT ;  /* 0x000000080d00728c */ /* 0x000fe2000bf64270 */
[----:B------:R-:W-:Y:S01]  /*b810*/  IMAD.WIDE.U32 R6, R7, UR10, R222 ;  /* 0x0000000a07067c25 */ /* 0x000fe2000f8e00de */
[----:B------:R-:W-:Y:S01]  /*b820*/  LEA R22, P4, R12, c[0x0][0x1f8], 0x1 ;  /* 0x00007e000c167a11 */ /* 0x000fe200078808ff */
[----:B------:R-:W-:Y:S01]  /*b830*/  UIADD3 UR7, UR6, UR21, URZ ;  /* 0x0000001506077290 */ /* 0x000fe2000fffe03f */
[----:B------:R-:W-:Y:S01]  /*b840*/  IADD3 R0, R13, UR6, RZ ;  /* 0x000000060d007c10 */ /* 0x000fe2000fffe0ff */
[----:B------:R-:W-:Y:S01]  /*b850*/  IMAD.U32 R15, RZ, RZ, UR13 ;  /* 0x0000000dff0f7e24 */ /* 0x000fe2000f8e00ff */
[----:B------:R-:W-:Y:S02]  /*b860*/  LEA R20, P0, R6, c[0x0][0x1f8], 0x1 ;  /* 0x00007e0006147a11 */ /* 0x000fe400078008ff */
[----:B------:R-:W-:Y:S01]  /*b870*/  LEA.HI.X R23, R12, c[0x0][0x1fc], R0, 0x1, P4 ;  /* 0x00007f000c177a11 */ /* 0x000fe200020f0c00 */
[----:B------:R-:W-:Y:S01]  /*b880*/  IMAD.WIDE.U32 R14, R15, UR10, R220 ;  /* 0x0000000a0f0e7c25 */ /* 0x000fe2000f8e00dc */
[----:B------:R-:W-:Y:S02]  /*b890*/  IADD3 R4, R7, UR6, RZ ;  /* 0x0000000607047c10 */ /* 0x000fe4000fffe0ff */
[----:B------:R-:W-:Y:S02]  /*b8a0*/  IADD3 R5, P5, R208, UR20, RZ ;  /* 0x00000014d0057c10 */ /* 0x000fe4000ffbe0ff */
[----:B------:R-:W-:Y:S01]  /*b8b0*/  IADD3 R7, P4, R222, UR20, RZ ;  /* 0x00000014de077c10 */ /* 0x000fe2000ff9e0ff */
[----:B------:R-:W-:Y:S01]  /*b8c0*/  LDSM.16.M88.4 R32, [R206+0xc100] ;  /* 0x00c10000ce20783b */ /* 0x000fe20000000200 */
[----:B------:R-:W-:Y:S02]  /*b8d0*/  LEA.HI.X R21, R6, c[0x0][0x1fc], R4, 0x1, P0 ;  /* 0x00007f0006157a11 */ /* 0x000fe400000f0c04 */
[----:B------:R-:W-:Y:S02]  /*b8e0*/  IADD3.X R4, R215, UR7, RZ, P5, !PT ;  /* 0x00000007d7047c10 */ /* 0x000fe4000affe4ff */
[----:B------:R-:W-:Y:S02]  /*b8f0*/  LEA R168, P5, R5, c[0x0][0x1f8], 0x1 ;  /* 0x00007e0005a87a11 */ /* 0x000fe400078a08ff */
[----:B------:R-:W1:Y:S01]  /*b900*/  LDSM.16.M88.4 R8, [R205+0x6100] ;  /* 0x00610000cd08783b */ /* 0x000e620000000200 */
[----:B------:R-:W-:Y:S02]  /*b910*/  IADD3.X R6, R223, UR7, RZ, P4, !PT ;  /* 0x00000007df067c10 */ /* 0x000fe4000a7fe4ff */
[----:B------:R-:W-:Y:S02]  /*b920*/  LEA R166, P4, R7, c[0x0][0x1f8], 0x1 ;  /* 0x00007e0007a67a11 */ /* 0x000fe400078808ff */
[----:B------:R-:W-:Y:S02]  /*b930*/  LEA.HI.X R169, R5, c[0x0][0x1fc], R4, 0x1, P5 ;  /* 0x00007f0005a97a11 */ /* 0x000fe400028f0c04 */
[----:B------:R-:W2:Y:S01]  /*b940*/  LDSM.16.M88.4 R16, [R205+0x6900] ;  /* 0x00690000cd10783b */ /* 0x000ea20000000200 */
[----:B------:R-:W-:Y:S02]  /*b950*/  LEA.HI.X R167, R7, c[0x0][0x1fc], R6, 0x1, P4 ;  /* 0x00007f0007a77a11 */ /* 0x000fe400020f0c06 */
[----:B------:R-:W-:Y:S02]  /*b960*/  LEA R28, P6, R14, c[0x0][0x1f8], 0x1 ;  /* 0x00007e000e1c7a11 */ /* 0x000fe400078c08ff */
[----:B------:R-:W-:Y:S02]  /*b970*/  IADD3 R13, P0, R220, UR20, RZ ;  /* 0x00000014dc0d7c10 */ /* 0x000fe4000ff1e0ff */
[----:B------:R-:W3:Y:S01]  /*b980*/  LDSM.16.M88.4 R24, [R205+0x7100] ;  /* 0x00710000cd18783b */ /* 0x000ee20000000200 */
[----:B------:R-:W-:Y:S02]  /*b990*/  IADD3 R0, R15, UR6, RZ ;  /* 0x000000060f007c10 */ /* 0x000fe4000fffe0ff */
[----:B------:R-:W-:Y:S01]  /*b9a0*/  IADD3.X R12, R221, UR7, RZ, P0, !PT ;  /* 0x00000007dd0c7c10 */ /* 0x000fe200087fe4ff */
[----:B------:R-:W-:Y:S01]  /*b9b0*/  @UP3 UIADD3 UR7, UR13, -0x1, URZ ;  /* 0xffffffff0d073890 */ /* 0x000fe2000fffe03f */
[C---:B------:R-:W-:Y:S02]  /*b9c0*/  LEA R164, P0, R13.reuse, c[0x0][0x1f8], 0x1 ;  /* 0x00007e000da47a11 */ /* 0x040fe400078008ff */
[----:B------:R-:W4:Y:S01]  /*b9d0*/  LDSM.16.M88.4 R132, [R205+0x7900] ;  /* 0x00790000cd84783b */ /* 0x000f220000000200 */
[----:B------:R-:W-:Y:S01]  /*b9e0*/  LEA.HI.X R29, R14, c[0x0][0x1fc], R0, 0x1, P6 ;  /* 0x00007f000e1d7a11 */ /* 0x000fe200030f0c00 */
[----:B------:R-:W-:Y:S01]  /*b9f0*/  @UP3 USHF.R.S32.HI UR6, URZ, 0x1f, UR7 ;  /* 0x0000001f3f063899 */ /* 0x000fe20008011407 */
[----:B------:R-:W-:Y:S01]  /*ba00*/  LEA.HI.X R165, R13, c[0x0][0x1fc], R12, 0x1, P0 ;  /* 0x00007f000da57a11 */ /* 0x000fe200000f0c0c */
[----:B------:R-:W-:Y:S01]  /*ba10*/  @UP3 UIMAD.WIDE.U32 UR20, UR7, UR4, URZ ;  /* 0x00000004071432a5 */ /* 0x000fe2000f8e003f */
[----:B------:R-:W-:Y:S01]  /*ba20*/  PLOP3.LUT P0, PT, PT, PT, UP3, 0x80, 0x0 ;  /* 0x000000000000781c */ /* 0x000fe20003f0f038 */
[----:B------:R-:W-:Y:S01]  /*ba30*/  @UP3 UIMAD UR6, UR6, UR4, URZ ;  /* 0x00000004060632a4 */ /* 0x000fe2000f8e023f */
[----:B------:R-:W-:Y:S01]  /*ba40*/  LDSM.16.M88.4 R136, [R202+0xc100] ;  /* 0x00c10000ca88783b */ /* 0x000fe20000000200 */
[----:B------:R-:W-:Y:S02]  /*ba50*/  PLOP3.LUT P5, PT, PT, PT, UP2, 0x80, 0x0 ;  /* 0x000000000000781c */ /* 0x000fe40003faf028 */
[----:B------:R-:W-:Y:S01]  /*ba60*/  PLOP3.LUT P4, PT, PT, PT, UP2, 0x80, 0x0 ;  /* 0x000000000000781c */ /* 0x000fe20003f8f028 */
[----:B------:R-:W-:Y:S02]  /*ba70*/  @UP3 UIMAD UR6, UR7, UR5, UR6 ;  /* 0x00000005070632a4 */ /* 0x000fe4000f8e0206 */
[----:B------:R-:W-:Y:S01]  /*ba80*/  @UP3 USHF.L.U32 UR7, UR20, 0x6, URZ ;  /* 0x0000000614073899 */ /* 0x000fe2000800063f */
[----:B------:R-:W5:Y:S01]  /*ba90*/  LDSM.16.M88.4 R140, [R204] ;  /* 0x00000000cc8c783b */ /* 0x000f620000000200 */
[----:B------:R-:W-:Y:S01]  /*baa0*/  @UP3 UIADD3 UR6, UR21, UR6, URZ ;  /* 0x0000000615063290 */ /* 0x000fe2000fffe03f */
[C---:B-1----:R-:W-:Y:S03]  /*bab0*/  HMMA.16816.F32.BF16 R4, R32.reuse, R8, RZ ;  /* 0x000000082004723c */ /* 0x042fe600000418ff */
[----:B------:R-:W-:Y:S02]  /*bac0*/  @UP3 USHF.L.U64.HI UR6, UR20, 0x6, UR6 ;  /* 0x0000000614063899 */ /* 0x000fe40008010206 */
[----:B------:R-:W1:Y:S03]  /*bad0*/  LDSM.16.M88.4 R144, [R195] ;  /* 0x00000000c390783b */ /* 0x000e660000000200 */
[C---:B------:R-:W-:Y:S04]  /*bae0*/  HMMA.16816.F32.BF16 R8, R32.reuse, R10, RZ ;  /* 0x0000000a2008723c */ /* 0x040fe800000418ff */
[----:B------:R-:W1:Y:S04]  /*baf0*/  LDSM.16.M88.4 R148, [R194] ;  /* 0x00000000c294783b */ /* 0x000e680000000200 */
[C---:B--2---:R-:W-:Y:S03]  /*bb00*/  HMMA.16816.F32.BF16 R12, R32.reuse, R16, RZ ;  /* 0x00000010200c723c */ /* 0x044fe600000418ff */
[----:B------:R-:W2:Y:S05]  /*bb10*/  LDSM.16.M88.4 R152, [R193] ;  /* 0x00000000c198783b */ /* 0x000eaa0000000200 */
[C---:B------:R-:W-:Y:S02]  /*bb20*/  HMMA.16816.F32.BF16 R16, R32.reuse, R18, RZ ;  /* 0x000000122010723c */ /* 0x040fe400000418ff */
[----:B------:R-:W-:Y:S01]  /*bb30*/  @!PT LDS RZ, [RZ] ;  /* 0x00000000fffff984 */ /* 0x000fe20000000800 */
[----:B------:R-:W-:Y:S01]  /*bb40*/  @!PT LDS RZ, [RZ] ;  /* 0x00000000fffff984 */ /* 0x000fe20000000800 */
[----:B------:R-:W-:Y:S01]  /*bb50*/  @!PT LDS RZ, [RZ] ;  /* 0x00000000fffff984 */ /* 0x000fe20000000800 */
[----:B------:R3:W-:Y:S07]  /*bb60*/  LDGSTS.E.BYPASS.LTC128B.128 [R207+0x100], [R22.64], !P3 ;  /* 0x0010000016cf7fae */ /* 0x0007ee000d901d50 */
[----:B------:R3:W-:Y:S07]  /*bb70*/  LDGSTS.E.BYPASS.LTC128B.128 [R207+0x2100], [R20.64], !P2 ;  /* 0x0210000014cf7fae */ /* 0x0007ee000d101d50 */
[----:B------:R4:W-:Y:S07]  /*bb80*/  LDGSTS.E.BYPASS.LTC128B.128 [R207+0x4100], [R28.64], !P1 ;  /* 0x041000001ccf7fae */ /* 0x0009ee000c901d50 */
[----:B------:R1:W-:Y:S07]  /*bb90*/  LDGSTS.E.BYPASS.LTC128B.128 [R207+0x1100], [R168.64], !P3 ;  /* 0x01100000a8cf7fae */ /* 0x0003ee000d901d50 */
[----:B------:R1:W-:Y:S01]  /*bba0*/  LDGSTS.E.BYPASS.LTC128B.128 [R207+0x3100], [R166.64], !P2 ;  /* 0x03100000a6cf7fae */ /* 0x0003e2000d101d50 */
[C---:B---3--:R-:W-:Y:S06]  /*bbb0*/  HMMA.16816.F32.BF16 R20, R32.reuse, R24, RZ ;  /* 0x000000182014723c */ /* 0x048fec00000418ff */
[----:B------:R1:W-:Y:S02]  /*bbc0*/  LDGSTS.E.BYPASS.LTC128B.128 [R207+0x5100], [R164.64], !P1 ;  /* 0x05100000a4cf7fae */ /* 0x0003e4000c901d50 */
[C---:B------:R-:W-:Y:S05]  /*bbd0*/  HMMA.16816.F32.BF16 R24, R32.reuse, R26, RZ ;  /* 0x0000001a2018723c */ /* 0x040fea00000418ff */
[----:B------:R-:W-:Y:S03]  /*bbe0*/  LDSM.16.M88.4 R156, [R201+0xc100] ;  /* 0x00c10000c99c783b */ /* 0x000fe60000000200 */
[C---:B----4-:R-:W-:Y:S04]  /*bbf0*/  HMMA.16816.F32.BF16 R28, R32.reuse, R132, RZ ;  /* 0x00000084201c723c */ /* 0x050fe800000418ff */
[----:B------:R-:W0:Y:S04]  /*bc00*/  LDGDEPBAR ;  /* 0x00000000000079af */ /* 0x000e280000000000 */
[----:B------:R-:W-:Y:S03]  /*bc10*/  HMMA.16816.F32.BF16 R32, R32, R134, RZ ;  /* 0x000000862020723c */ /* 0x000fe600000418ff */
[----:B------:R-:W3:Y:S05]  /*bc20*/  LDSM.16.M88.4 R160, [R200+0x6100] ;  /* 0x00610000c8a0783b */ /* 0x000eea0000000200 */
[C---:B-----5:R-:W-:Y:S02]  /*bc30*/  HMMA.16816.F32.BF16 R4, R136.reuse, R140, R4 ;  /* 0x0000008c8804723c */ /* 0x060fe40000041804 */
[----:B------:R-:W4:Y:S06]  /*bc40*/  LDSM.16.M88.4 R132, [R200+0x6900] ;  /* 0x00690000c884783b */ /* 0x000f2c0000000200 */
[C---:B------:R-:W-:Y:S01]  /*bc50*/  HMMA.16816.F32.BF16 R8, R136.reuse, R142, R8 ;  /* 0x0000008e8808723c */ /* 0x040fe20000041808 */
[----:B-1----:R-:W1:Y:S07]  /*bc60*/  LDSM.16.M88.4 R164, [R200+0x7100] ;  /* 0x00710000c8a4783b */ /* 0x002e6e0000000200 */
[C---:B------:R-:W-:Y:S01]  /*bc70*/  HMMA.16816.F32.BF16 R12, R136.reuse, R144, R12 ;  /* 0x00000090880c723c */ /* 0x040fe2000004180c */
[----:B------:R-:W5:Y:S07]  /*bc80*/  LDSM.16.M88.4 R168, [R200+0x7900] ;  /* 0x00790000c8a8783b */ /* 0x000f6e0000000200 */
[C---:B------:R-:W-:Y:S01]  /*bc90*/  HMMA.16816.F32.BF16 R16, R136.reuse, R146, R16 ;  /* 0x000000928810723c */ /* 0x040fe20000041810 */
[----:B------:R-:W-:Y:S07]  /*bca0*/  LDSM.16.M88.4 R172, [R199+0xc100] ;  /* 0x00c10000c7ac783b */ /* 0x000fee0000000200 */
[C---:B------:R-:W-:Y:S01]  /*bcb0*/  HMMA.16816.F32.BF16 R20, R136.reuse, R148, R20 ;  /* 0x000000948814723c */ /* 0x040fe20000041814 */
[----:B------:R-:W1:Y:S07]  /*bcc0*/  LDSM.16.M88.4 R176, [R192] ;  /* 0x00000000c0b0783b */ /* 0x000e6e0000000200 */
[C---:B------:R-:W-:Y:S01]  /*bcd0*/  HMMA.16816.F32.BF16 R24, R136.reuse, R150, R24 ;  /* 0x000000968818723c */ /* 0x040fe20000041818 */
[----:B------:R-:W-:Y:S07]  /*bce0*/  LDSM.16.M88.4 R140, [R192+0x1000] ;  /* 0x00100000c08c783b */ /* 0x000fee0000000200 */
[C---:B--2---:R-:W-:Y:S01]  /*bcf0*/  HMMA.16816.F32.BF16 R28, R136.reuse, R152, R28 ;  /* 0x00000098881c723c */ /* 0x044fe2000004181c */
[----:B------:R-:W-:Y:S07]  /*bd00*/  LDSM.16.M88.4 R144, [R192+0x1800] ;  /* 0x00180000c090783b */ /* 0x000fee0000000200 */
[----:B------:R-:W-:Y:S01]  /*bd10*/  HMMA.16816.F32.BF16 R32, R136, R154, R32 ;  /* 0x0000009a8820723c */ /* 0x000fe20000041820 */
[----:B------:R-:W2:Y:S07]  /*bd20*/  LDSM.16.M88.4 R136, [R192+0x800] ;  /* 0x00080000c088783b */ /* 0x000eae0000000200 */
[C---:B---3--:R-:W-:Y:S01]  /*bd30*/  HMMA.16816.F32.BF16 R4, R156.reuse, R160, R4 ;  /* 0x000000a09c04723c */ /* 0x048fe20000041804 */
[----:B------:R-:W-:Y:S07]  /*bd40*/  LDSM.16.M88.4 R148, [R206+0x10100] ;  /* 0x01010000ce94783b */ /* 0x000fee0000000200 */
[C---:B------:R-:W-:Y:S01]  /*bd50*/  HMMA.16816.F32.BF16 R8, R156.reuse, R162, R8 ;  /* 0x000000a29c08723c */ /* 0x040fe20000041808 */
[----:B------:R-:W3:Y:S07]  /*bd60*/  LDSM.16.M88.4 R152, [R205+0x8100] ;  /* 0x00810000cd98783b */ /* 0x000eee0000000200 */
[C---:B----4-:R-:W-:Y:S01]  /*bd70*/  HMMA.16816.F32.BF16 R12, R156.reuse, R132, R12 ;  /* 0x000000849c0c723c */ /* 0x050fe2000004180c */
[----:B------:R-:W-:Y:S07]  /*bd80*/  LDSM.16.M88.4 R160, [R205+0x9900] ;  /* 0x00990000cda0783b */ /* 0x000fee0000000200 */
[C---:B------:R-:W-:Y:S01]  /*bd90*/  HMMA.16816.F32.BF16 R16, R156.reuse, R134, R16 ;  /* 0x000000869c10723c */ /* 0x040fe20000041810 */
[----:B------:R-:W4:Y:S07]  /*bda0*/  LDSM.16.M88.4 R132, [R205+0x8900] ;  /* 0x00890000cd84783b */ /* 0x000f2e0000000200 */
[C---:B-1----:R-:W-:Y:S08]  /*bdb0*/  HMMA.16816.F32.BF16 R20, R156.reuse, R164, R20 ;  /* 0x000000a49c14723c */ /* 0x042ff00000041814 */
[C---:B------:R-:W-:Y:S01]  /*bdc0*/  HMMA.16816.F32.BF16 R24, R156.reuse, R166, R24 ;  /* 0x000000a69c18723c */ /* 0x040fe20000041818 */
[----:B------:R-:W-:Y:S07]  /*bdd0*/  LDSM.16.M88.4 R164, [R202+0x10100] ;  /* 0x01010000caa4783b */ /* 0x000fee0000000200 */
[C---:B-----5:R-:W-:Y:S08]  /*bde0*/  HMMA.16816.F32.BF16 R28, R156.reuse, R168, R28 ;  /* 0x000000a89c1c723c */ /* 0x060ff0000004181c */
[----:B------:R-:W-:Y:S01]  /*bdf0*/  HMMA.16816.F32.BF16 R32, R156, R170, R32 ;  /* 0x000000aa9c20723c */ /* 0x000fe20000041820 */
[----:B------:R-:W1:Y:S07]  /*be00*/  LDSM.16.M88.4 R156, [R205+0x9100] ;  /* 0x00910000cd9c783b */ /* 0x000e6e0000000200 */
[C---:B------:R-:W-:Y:S01]  /*be10*/  HMMA.16816.F32.BF16 R4, R172.reuse, R176, R4 ;  /* 0x000000b0ac04723c */ /* 0x040fe20000041804 */
[----:B------:R-:W5:Y:S07]  /*be20*/  LDSM.16.M88.4 R168, [R191] ;  /* 0x00000000bfa8783b */ /* 0x000f6e0000000200 */
        /* <DEDUP_REMOVED lines=11> */
[C---:B---3--:R-:W-:Y:S01]  /*bee0*/  HMMA.16816.F32.BF16 R4, R148.reuse, R152, R4 ;  /* 0x000000989404723c */ /* 0x048fe20000041804 */
[----:B------:R-:W3:Y:S07]  /*bef0*/  LDSM.16.M88.4 R172, [R201+0x10100] ;  /* 0x01010000c9ac783b */ /* 0x000eee0000000200 */
[C---:B------:R-:W-:Y:S01]  /*bf00*/  HMMA.16816.F32.BF16 R8, R148.reuse, R154, R8 ;  /* 0x0000009a9408723c */ /* 0x040fe20000041808 */
[----:B------:R-:W-:Y:S07]  /*bf10*/  LDSM.16.M88.4 R152, [R200+0x9900] ;  /* 0x00990000c898783b */ /* 0x000fee0000000200 */
[C---:B----4-:R-:W-:Y:S08]  /*bf20*/  HMMA.16816.F32.BF16 R12, R148.reuse, R132, R12 ;  /* 0x00000084940c723c */ /* 0x050ff0000004180c */
[C---:B------:R-:W-:Y:S01]  /*bf30*/  HMMA.16816.F32.BF16 R16, R148.reuse, R134, R16 ;  /* 0x000000869410723c */ /* 0x040fe20000041810 */
[----:B------:R-:W4:Y:S07]  /*bf40*/  LDSM.16.M88.4 R132, [R200+0x8900] ;  /* 0x00890000c884783b */ /* 0x000f2e0000000200 */
[C---:B-1----:R-:W-:Y:S08]  /*bf50*/  HMMA.16816.F32.BF16 R20, R148.reuse, R156, R20 ;  /* 0x0000009c9414723c */ /* 0x042ff00000041814 */
[C---:B------:R-:W-:Y:S01]  /*bf60*/  HMMA.16816.F32.BF16 R24, R148.reuse, R158, R24 ;  /* 0x0000009e9418723c */ /* 0x040fe20000041818 */
[----:B------:R-:W-:Y:S07]  /*bf70*/  LDSM.16.M88.4 R156, [R199+0x10100] ;  /* 0x01010000c79c783b */ /* 0x000fee0000000200 */
[C---:B------:R-:W-:Y:S08]  /*bf80*/  HMMA.16816.F32.BF16 R28, R148.reuse, R160, R28 ;  /* 0x000000a0941c723c */ /* 0x040ff0000004181c */
[----:B------:R-:W-:Y:S01]  /*bf90*/  HMMA.16816.F32.BF16 R32, R148, R162, R32 ;  /* 0x000000a29420723c */ /* 0x000fe20000041820 */
[----:B------:R-:W1:Y:S07]  /*bfa0*/  LDSM.16.M88.4 R148, [R200+0x9100] ;  /* 0x00910000c894783b */ /* 0x000e6e0000000200 */
[C---:B-----5:R-:W-:Y:S01]  /*bfb0*/  HMMA.16816.F32.BF16 R4, R164.reuse, R168, R4 ;  /* 0x000000a8a404723c */ /* 0x060fe20000041804 */
[----:B------:R-:W5:Y:S07]  /*bfc0*/  LDSM.16.M88.4 R160, [R192+0x2000] ;  /* 0x00200000c0a0783b */ /* 0x000f6e0000000200 */
        /* <DEDUP_REMOVED lines=11> */
[C---:B---3--:R-:W-:Y:S01]  /*c080*/  HMMA.16816.F32.BF16 R4, R172.reuse, R176, R4 ;  /* 0x000000b0ac04723c */ /* 0x048fe20000041804 */
[----:B------:R-:W3:Y:S07]  /*c090*/  LDSM.16.M88.4 R164, [R206+0x14100] ;  /* 0x01410000cea4783b */ /* 0x000eee0000000200 */
[C---:B------:R-:W-:Y:S01]  /*c0a0*/  HMMA.16816.F32.BF16 R8, R172.reuse, R178, R8 ;  /* 0x000000b2ac08723c */ /* 0x040fe20000041808 */
[----:B------:R-:W-:Y:S07]  /*c0b0*/  LDSM.16.M88.4 R176, [R187] ;  /* 0x00000000bbb0783b */ /* 0x000fee0000000200 */
[C---:B----4-:R-:W-:Y:S08]  /*c0c0*/  HMMA.16816.F32.BF16 R12, R172.reuse, R132, R12 ;  /* 0x00000084ac0c723c */ /* 0x050ff0000004180c */
[C---:B------:R-:W-:Y:S01]  /*c0d0*/  HMMA.16816.F32.BF16 R16, R172.reuse, R134, R16 ;  /* 0x00000086ac10723c */ /* 0x040fe20000041810 */
[----:B------:R-:W4:Y:S07]  /*c0e0*/  LDSM.16.M88.4 R132, [R205+0xa900] ;  /* 0x00a90000cd84783b */ /* 0x000f2e0000000200 */
[C---:B-1----:R-:W-:Y:S08]  /*c0f0*/  HMMA.16816.F32.BF16 R20, R172.reuse, R148, R20 ;  /* 0x00000094ac14723c */ /* 0x042ff00000041814 */
[C---:B------:R-:W-:Y:S01]  /*c100*/  HMMA.16816.F32.BF16 R24, R172.reuse, R150, R24 ;  /* 0x00000096ac18723c */ /* 0x040fe20000041818 */
[----:B------:R-:W1:Y:S07]  /*c110*/  LDSM.16.M88.4 R148, [R205+0xb100] ;  /* 0x00b10000cd94783b */ /* 0x000e6e0000000200 */
        /* <DEDUP_REMOVED lines=29> */
[----:B------:R-:W1:Y:S01]  /*c2f0*/  LDSM.16.M88.4 R164, [R199+0x14100] ;  /* 0x01410000c7a4783b */ /* 0x000e620000000200 */
[C---:B-----5:R-:W-:Y:S08]  /*c300*/  HMMA.16816.F32.BF16 R4, R172.reuse, R176, R4 ;  /* 0x000000b0ac04723c */ /* 0x060ff00000041804 */
[C---:B------:R-:W-:Y:S08]  /*c310*/  HMMA.16816.F32.BF16 R8, R172.reuse, R178, R8 ;  /* 0x000000b2ac08723c */ /* 0x040ff00000041808 */
[C---:B--2---:R-:W-:Y:S08]  /*c320*/  HMMA.16816.F32.BF16 R12, R172.reuse, R136, R12 ;  /* 0x00000088ac0c723c */ /* 0x044ff0000004180c */
[C---:B------:R-:W-:Y:S08]  /*c330*/  HMMA.16816.F32.BF16 R16, R172.reuse, R138, R16 ;  /* 0x0000008aac10723c */ /* 0x040ff00000041810 */
[C---:B------:R-:W-:Y:S08]  /*c340*/  HMMA.16816.F32.BF16 R20, R172.reuse, R140, R20 ;  /* 0x0000008cac14723c */ /* 0x040ff00000041814 */
[C---:B------:R-:W-:Y:S08]  /*c350*/  HMMA.16816.F32.BF16 R24, R172.reuse, R142, R24 ;  /* 0x0000008eac18723c */ /* 0x040ff00000041818 */
[C---:B------:R-:W-:Y:S08]  /*c360*/  HMMA.16816.F32.BF16 R28, R172.reuse, R144, R28 ;  /* 0x00000090ac1c723c */ /* 0x040ff0000004181c */
[----:B------:R-:W-:Y:S08]  /*c370*/  HMMA.16816.F32.BF16 R32, R172, R146, R32 ;  /* 0x00000092ac20723c */ /* 0x000ff00000041820 */
[C---:B---3--:R-:W-:Y:S08]  /*c380*/  HMMA.16816.F32.BF16 R4, R156.reuse, R160, R4 ;  /* 0x000000a09c04723c */ /* 0x048ff00000041804 */
[C---:B------:R-:W-:Y:S08]  /*c390*/  HMMA.16816.F32.BF16 R8, R156.reuse, R162, R8 ;  /* 0x000000a29c08723c */ /* 0x040ff00000041808 */
[C---:B----4-:R-:W-:Y:S08]  /*c3a0*/  HMMA.16816.F32.BF16 R12, R156.reuse, R132, R12 ;  /* 0x000000849c0c723c */ /* 0x050ff0000004180c */
        /* <DEDUP_REMOVED lines=9> */
[----:B------:R-:W-:Y:S01]  /*c440*/  FMUL.FTZ R137, R4, c[0x0][0x320] ;  /* 0x0000c80004897a20 */ /* 0x000fe20000410000 */
[C---:B------:R-:W-:Y:S03]  /*c450*/  HMMA.16816.F32.BF16 R16, R164.reuse, R134, R16 ;  /* 0x00000086a410723c */ /* 0x040fe60000041810 */
[----:B------:R-:W-:Y:S02]  /*c460*/  FMUL.FTZ R138, R5, c[0x0][0x320] ;  /* 0x0000c800058a7a20 */ /* 0x000fe40000410000 */
[----:B------:R-:W1:Y:S01]  /*c470*/  MUFU.TANH R137, R137 ;  /* 0x0000008900897308 */ /* 0x000e620000002400 */
[----:B------:R-:W-:Y:S02]  /*c480*/  FMUL.FTZ R0, R6, c[0x0][0x320] ;  /* 0x0000c80006007a20 */ /* 0x000fe40000410000 */
[----:B------:R-:W-:Y:S02]  /*c490*/  FMUL.FTZ R136, R7, c[0x0][0x320] ;  /* 0x0000c80007887a20 */ /* 0x000fe40000410000 */
[----:B------:R-:W2:Y:S02]  /*c4a0*/  LDSM.16.M88.4 R4, [R192+0x5000] ;  /* 0x00500000c004783b */ /* 0x000ea40000000200 */
[----:B------:R-:W-:Y:S02]  /*c4b0*/  FMUL.FTZ R9, R9, c[0x0][0x320] ;  /* 0x0000c80009097a20 */ /* 0x000fe40000410000 */
[----:B------:R-:W-:Y:S01]  /*c4c0*/  FMUL.FTZ R10, R10, c[0x0][0x320] ;  /* 0x0000c8000a0a7a20 */ /* 0x000fe20000410000 */
[----:B------:R-:W3:Y:S01]  /*c4d0*/  MUFU.TANH R138, R138 ;  /* 0x0000008a008a7308 */ /* 0x000ee20000002400 */
[----:B------:R-:W-:Y:S02]  /*c4e0*/  FMUL.FTZ R11, R11, c[0x0][0x320] ;  /* 0x0000c8000b0b7a20 */ /* 0x000fe40000410000 */
[----:B------:R-:W-:Y:S02]  /*c4f0*/  FMUL.FTZ R139, R8, c[0x0][0x320] ;  /* 0x0000c800088b7a20 */ /* 0x000fe40000410000 */
[----:B------:R-:W-:Y:S02]  /*c500*/  FMUL.FTZ R8, R12, c[0x0][0x320] ;  /* 0x0000c8000c087a20 */ /* 0x000fe40000410000 */
[----:B------:R-:W-:Y:S02]  /*c510*/  FMUL.FTZ R14, R14, c[0x0][0x320] ;  /* 0x0000c8000e0e7a20 */ /* 0x000fe40000410000 */
[----:B------:R-:W-:Y:S01]  /*c520*/  FMUL.FTZ R15, R15, c[0x0][0x320] ;  /* 0x0000c8000f0f7a20 */ /* 0x000fe20000410000 */
[----:B------:R-:W4:Y:S01]  /*c530*/  MUFU.TANH R140, R9 ;  /* 0x00000009008c7308 */ /* 0x000f220000002400 */
[----:B------:R-:W-:Y:S02]  /*c540*/  FMUL.FTZ R142, R16, c[0x0][0x320] ;  /* 0x0000c800108e7a20 */ /* 0x000fe40000410000 */
[----:B------:R-:W-:Y:S02]  /*c550*/  FMUL.FTZ R18, R18, c[0x0][0x320] ;  /* 0x0000c80012127a20 */ /* 0x000fe40000410000 */
[----:B------:R-:W-:Y:S02]  /*c560*/  FMUL.FTZ R19, R19, c[0x0][0x320] ;  /* 0x0000c80013137a20 */ /* 0x000fe40000410000 */
[----:B------:R-:W-:Y:S02]  /*c570*/  FMUL.FTZ R162, R13, c[0x0][0x320] ;  /* 0x0000c8000da27a20 */ /* 0x000fe40000410000 */
[----:B------:R-:W-:Y:S01]  /*c580*/  FMUL.FTZ R13, R17, c[0x0][0x320] ;  /* 0x0000c800110d7a20 */ /* 0x000fe20000410000 */
[----:B------:R-:W1:Y:S10]  /*c590*/  MUFU.TANH R132, R10 ;  /* 0x0000000a00847308 */ /* 0x000e740000002400 */
[----:B------:R-:W1:Y:S01]  /*c5a0*/  MUFU.TANH R133, R11 ;  /* 0x0000000b00857308 */ /* 0x000e620000002400 */
[C---:B--2---:R-:W-:Y:S09]  /*c5b0*/  HMMA.16816.F32.BF16 R20, R164.reuse, R4, R20 ;  /* 0x00000004a414723c */ /* 0x044ff20000041814 */
[----:B------:R2:W1:Y:S03]  /*c5c0*/  MUFU.TANH R12, R8 ;  /* 0x00000008000c7308 */ /* 0x0004660000002400 */
[----:B------:R-:W-:Y:S01]  /*c5d0*/  @P5 IMAD.HI.U32 R4, R212, c[0x0][0x2c8], RZ ;  /* 0x0000b200d4045a27 */ /* 0x000fe200078e00ff */
[C---:B------:R-:W-:Y:S03]  /*c5e0*/  HMMA.16816.F32.BF16 R24, R164.reuse, R6, R24 ;  /* 0x00000006a418723c */ /* 0x040fe60000041818 */
[----:B------:R-:W-:Y:S01]  /*c5f0*/  IMAD.MOV.U32 R5, RZ, RZ, R212 ;  /* 0x000000ffff057224 */ /* 0x000fe200078e00d4 */
[----:B------:R-:W-:Y:S02]  /*c600*/  @P4 SHF.R.U32.HI R5, RZ, c[0x0][0x2cc], R4 ;  /* 0x0000b300ff054a19 */ /* 0x000fe40000011604 */
[----:B------:R5:W1:Y:S01]  /*c610*/  MUFU.TANH R163, R14 ;  /* 0x0000000e00a37308 */ /* 0x000a620000002400 */
[----:B------:R-:W-:Y:S05]  /*c620*/  @P0 IADD3 R4, P4, R210, UR7, RZ ;  /* 0x00000007d2040c10 */ /* 0x000fea000ff9e0ff */
[----:B------:R-:W-:Y:S02]  /*c630*/  @P0 LEA R16, P6, R4, c[0x0][0x1c8], 0x1 ;  /* 0x0000720004100a11 */ /* 0x000fe400078c08ff */
[----:B------:R-:W-:Y:S01]  /*c640*/  @P0 IADD3 R6, P5, R183, UR7, RZ ;  /* 0x00000007b7060c10 */ /* 0x000fe2000ffbe0ff */
[----:B------:R-:W-:Y:S01]  /*c650*/  FMUL.FTZ R22, R22, c[0x0][0x320] ;  /* 0x0000c80016167a20 */ /* 0x000fe20000410000 */
[----:B------:R1:W1:Y:S01]  /*c660*/  MUFU.TANH R161, R15 ;  /* 0x0000000f00a17308 */ /* 0x0002620000002400 */
[----:B------:R-:W-:Y:S01]  /*c670*/  FMUL.FTZ R23, R23, c[0x0][0x320] ;  /* 0x0000c80017177a20 */ /* 0x000fe20000410000 */
[----:B------:R-:W-:Y:S01]  /*c680*/  @P0 IADD3.X R7, R182, UR6, RZ, P5, !PT ;  /* 0x00000006b6070c10 */ /* 0x000fe2000affe4ff */
[----:B------:R-:W-:Y:S01]  /*c690*/  FMUL.FTZ R160, R20, c[0x0][0x320] ;  /* 0x0000c80014a07a20 */ /* 0x000fe20000410000 */
[----:B--2---:R-:W2:Y:S01]  /*c6a0*/  LDSM.16.M88.4 R8, [R192+0x5800] ;  /* 0x00580000c008783b */ /* 0x004ea20000000200 */
[----:B------:R-:W-:Y:S04]  /*c6b0*/  DEPBAR.LE SB0, 0x0 ;  /* 0x000080000000791a */ /* 0x000fe80000000000 */
[----:B------:R-:W-:Y:S01]  /*c6c0*/  FMUL.FTZ R25, R25, c[0x0][0x320] ;  /* 0x0000c80019197a20 */ /* 0x000fe20000410000 */
[----:B------:R1:W1:Y:S01]  /*c6d0*/  MUFU.TANH R159, R22 ;  /* 0x00000016009f7308 */ /* 0x0002620000002400 */
[----:B------:R-:W-:Y:S01]  /*c6e0*/  BAR.SYNC.DEFER_BLOCKING 0x0 ;  /* 0x0000000000007b1d */ /* 0x000fe20000010000 */
[----:B------:R-:W-:Y:S02]  /*c6f0*/  FMUL.FTZ R156, R24, c[0x0][0x320] ;  /* 0x0000c800189c7a20 */ /* 0x000fe40000410000 */
[----:B------:R-:W-:Y:S02]  /*c700*/  FMUL.FTZ R158, R21, c[0x0][0x320] ;  /* 0x0000c800159e7a20 */ /* 0x000fe40000410000 */
[----:B------:R-:W-:Y:S02]  /*c710*/  FMUL.FTZ R26, R26, c[0x0][0x320] ;  /* 0x0000c8001a1a7a20 */ /* 0x000fe40000410000 */
[----:B------:R-:W-:Y:S02]  /*c720*/  FMUL.FTZ R27, R27, c[0x0][0x320] ;  /* 0x0000c8001b1b7a20 */ /* 0x000fe40000410000 */
[----:B------:R1:W1:Y:S10]  /*c730*/  MUFU.TANH R157, R23 ;  /* 0x00000017009d7308 */ /* 0x0002740000002400 */
[----:B------:R1:W1:Y:S10]  /*c740*/  MUFU.TANH R154, R25 ;  /* 0x00000019009a7308 */ /* 0x0002740000002400 */
[----:B------:R1:W1:Y:S01]  /*c750*/  MUFU.TANH R143, R18 ;  /* 0x00000012008f7308 */ /* 0x0002620000002400 */
[C---:B--2---:R-:W-:Y:S09]  /*c760*/  HMMA.16816.F32.BF16 R28, R164.reuse, R8, R28 ;  /* 0x00000008a41c723c */ /* 0x044ff2000004181c */
[----:B------:R2:W2:Y:S03]  /*c770*/  MUFU.TANH R141, R19 ;  /* 0x00000013008d7308 */ /* 0x0004a60000002400 */
[----:B------:R-:W-:Y:S01]  /*c780*/  @P0 IADD3.X R9, R217, UR6, RZ, P4, !PT ;  /* 0x00000006d9090c10 */ /* 0x000fe2000a7fe4ff */
[----:B------:R-:W-:Y:S03]  /*c790*/  HMMA.16816.F32.BF16 R32, R164, R10, R32 ;  /* 0x0000000aa420723c */ /* 0x000fe60000041820 */
[----:B------:R-:W-:Y:S02]  /*c7a0*/  @P0 LEA.HI.X R17, R4, c[0x0][0x1cc], R9, 0x1, P6 ;  /* 0x0000730004110a11 */ /* 0x000fe400030f0c09 */
[C---:B-----5:R-:W-:Y:S01]  /*c7b0*/  @P0 LEA R14, P4, R6.reuse, c[0x0][0x1c8], 0x1 ;  /* 0x00007200060e0a11 */ /* 0x060fe200078808ff */
[----:B------:R-:W2:Y:S02]  /*c7c0*/  MUFU.TANH R0, R0 ;  /* 0x0000000000007308 */ /* 0x000ea40000002400 */
[----:B------:R-:W-:Y:S01]  /*c7d0*/  @!PT LDS RZ, [RZ] ;  /* 0x00000000fffff984 */ /* 0x000fe20000000800 */
[----:B------:R-:W-:Y:S01]  /*c7e0*/  @!PT LDS RZ, [RZ] ;  /* 0x00000000fffff984 */ /* 0x000fe20000000800 */
[----:B------:R-:W-:Y:S01]  /*c7f0*/  @!PT LDS RZ, [RZ] ;  /* 0x00000000fffff984 */ /* 0x000fe20000000800 */
[----:B------:R2:W-:Y:S01]  /*c800*/  @P0 LDGSTS.E.BYPASS.LTC128B.128 [R207+0x6100], [R16.64], !P3 ;  /* 0x0610000010cf0fae */ /* 0x0005e2000d901d50 */
[----:B-1----:R-:W-:Y:S03]  /*c810*/  @P0 LEA.HI.X R15, R6, c[0x0][0x1cc], R7, 0x1, P4 ;  /* 0x00007300060f0a11 */ /* 0x002fe600020f0c07 */
[----:B------:R-:W-:Y:S01]  /*c820*/  @P0 IADD3 R4, P5, R181, UR7, RZ ;  /* 0x00000007b5040c10 */ /* 0x000fe2000ffbe0ff */
[----:B------:R-:W-:Y:S01]  /*c830*/  @UP3 UIADD3 UR7, UP0, UR12, UR7, URZ ;  /* 0x000000070c073290 */ /* 0x000fe2000ff1e03f */
[----:B------:R-:W-:Y:S01]  /*c840*/  FMUL.FTZ R28, R28, c[0x0][0x320] ;  /* 0x0000c8001c1c7a20 */ /* 0x000fe20000410000 */
[----:B------:R1:W-:Y:S01]  /*c850*/  @P0 LDGSTS.E.BYPASS.LTC128B.128 [R207+0x8100], [R14.64], !P2 ;  /* 0x081000000ecf0fae */ /* 0x0003e2000d101d50 */
[----:B------:R-:W1:Y:S01]  /*c860*/  MUFU.TANH R136, R136 ;  /* 0x0000008800887308 */ /* 0x000e620000002400 */
[----:B------:R-:W-:Y:S01]  /*c870*/  @P0 LEA R22, P4, R4, c[0x0][0x1c8], 0x1 ;  /* 0x0000720004160a11 */ /* 0x000fe200078808ff */
[----:B------:R-:W-:Y:S01]  /*c880*/  FMUL.FTZ R29, R29, c[0x0][0x320] ;  /* 0x0000c8001d1d7a20 */ /* 0x000fe20000410000 */
[----:B------:R-:W-:Y:S01]  /*c890*/  @P0 IADD3.X R7, R180, UR6, RZ, P5, !PT ;  /* 0x00000006b4070c10 */ /* 0x000fe2000affe4ff */
[----:B------:R-:W-:Y:S01]  /*c8a0*/  @UP3 UIADD3.X UR6, UR11, UR6, URZ, UP0, !UPT ;  /* 0x000000060b063290 */ /* 0x000fe200087fe43f */
[----:B------:R-:W-:Y:S01]  /*c8b0*/  @P0 IADD3 R9, P6, R210, UR7, RZ ;  /* 0x00000007d2090c10 */ /* 0x000fe2000ffde0ff */
[----:B------:R-:W-:Y:S01]  /*c8c0*/  FMUL.FTZ R30, R30, c[0x0][0x320] ;  /* 0x0000c8001e1e7a20 */ /* 0x000fe20000410000 */
[----:B------:R-:W-:Y:S01]  /*c8d0*/  @P0 LEA.HI.X R23, R4, c[0x0][0x1cc], R7, 0x1, P4 ;  /* 0x0000730004170a11 */ /* 0x000fe200020f0c07 */
[----:B------:R-:W-:Y:S01]  /*c8e0*/  FMUL.FTZ R31, R31, c[0x0][0x320] ;  /* 0x0000c8001f1f7a20 */ /* 0x000fe20000410000 */
[----:B------:R-:W-:Y:S01]  /*c8f0*/  @P0 IADD3 R7, P5, R183, UR7, RZ ;  /* 0x00000007b7070c10 */ /* 0x000fe2000ffbe0ff */
[----:B------:R-:W1:Y:S01]  /*c900*/  MUFU.TANH R139, R139 ;  /* 0x0000008b008b7308 */ /* 0x000e620000002400 */
[----:B------:R-:W-:Y:S01]  /*c910*/  @P0 IADD3.X R8, R217, UR6, RZ, P6, !PT ;  /* 0x00000006d9080c10 */ /* 0x000fe2000b7fe4ff */
[----:B------:R1:W-:Y:S01]  /*c920*/  @P0 LDGSTS.E.BYPASS.LTC128B.128 [R207+0xa100], [R22.64], !P1 ;  /* 0x0a10000016cf0fae */ /* 0x0003e2000c901d50 */
[----:B------:R-:W-:Y:S01]  /*c930*/  @P0 LEA R24, P6, R9, c[0x0][0x1c8], 0x1 ;  /* 0x0000720009180a11 */ /* 0x000fe200078c08ff */
[----:B------:R-:W-:Y:S01]  /*c940*/  FMUL.FTZ R32, R32, c[0x0][0x320] ;  /* 0x0000c80020207a20 */ /* 0x000fe20000410000 */
[----:B------:R-:W-:Y:S01]  /*c950*/  @P0 IADD3.X R4, R182, UR6, RZ, P5, !PT ;  /* 0x00000006b6040c10 */ /* 0x000fe2000affe4ff */
[----:B------:R-:W-:Y:S01]  /*c960*/  FMUL.FTZ R33, R33, c[0x0][0x320] ;  /* 0x0000c80021217a20 */ /* 0x000fe20000410000 */
[----:B------:R-:W-:Y:S01]  /*c970*/  @P0 LEA.HI.X R25, R9, c[0x0][0x1cc], R8, 0x1, P6 ;  /* 0x0000730009190a11 */ /* 0x000fe200030f0c08 */
[----:B------:R-:W-:Y:S01]  /*c980*/  FMUL.FTZ R34, R34, c[0x0][0x320] ;  /* 0x0000c80022227a20 */ /* 0x000fe20000410000 */
[----:B------:R-:W-:Y:S01]  /*c990*/  @P0 LEA R18, P5, R7, c[0x0][0x1c8], 0x1 ;  /* 0x0000720007120a11 */ /* 0x000fe200078a08ff */
[----:B------:R-:W1:Y:S01]  /*c9a0*/  MUFU.TANH R162, R162 ;  /* 0x000000a200a27308 */ /* 0x000e620000002400 */
[----:B------:R-:W-:Y:S01]  /*c9b0*/  @P0 IADD3 R6, P4, R181, UR7, RZ ;  /* 0x00000007b5060c10 */ /* 0x000fe2000ff9e0ff */
[----:B------:R1:W-:Y:S01]  /*c9c0*/  @P0 LDGSTS.E.BYPASS.LTC128B.128 [R207+0x7100], [R24.64], !P3 ;  /* 0x0710000018cf0fae */ /* 0x0003e2000d901d50 */
[----:B--2---:R-:W-:Y:S01]  /*c9d0*/  @P0 LEA.HI.X R19, R7, c[0x0][0x1cc], R4, 0x1, P5 ;  /* 0x0000730007130a11 */ /* 0x004fe200028f0c04 */
[----:B------:R-:W-:Y:S01]  /*c9e0*/  FMUL.FTZ R35, R35, c[0x0][0x320] ;  /* 0x0000c80023237a20 */ /* 0x000fe20000410000 */
[----:B------:R-:W-:Y:S01]  /*c9f0*/  @P0 IADD3.X R11, R180, UR6, RZ, P4, !PT ;  /* 0x00000006b40b0c10 */ /* 0x000fe2000a7fe4ff */
[----:B------:R-:W-:Y:S01]  /*ca00*/  USHF.L.U32 UR6, UR13, 0x6, URZ ;  /* 0x000000060d067899 */ /* 0x000fe2000800063f */
[C---:B------:R-:W-:Y:S02]  /*ca10*/  @P0 LEA R20, P4, R6.reuse, c[0x0][0x1c8], 0x1 ;  /* 0x0000720006140a11 */ /* 0x040fe400078808ff */
[----:B------:R2:W-:Y:S01]  /*ca20*/  @P0 LDGSTS.E.BYPASS.LTC128B.128 [R207+0x9100], [R18.64], !P2 ;  /* 0x0910000012cf0fae */ /* 0x0005e2000d101d50 */
[----:B------:R-:W1:Y:S01]  /*ca30*/  MUFU.TANH R142, R142 ;  /* 0x0000008e008e7308 */ /* 0x000e620000002400 */
[----:B------:R-:W-:Y:S01]  /*ca40*/  @P0 LEA.HI.X R21, R6, c[0x0][0x1cc], R11, 0x1, P4 ;  /* 0x0000730006150a11 */ /* 0x000fe200020f0c0b */
[----:B------:R-:W-:Y:S04]  /*ca50*/  IMAD.U32 R4, RZ, RZ, UR6 ;  /* 0x00000006ff047e24 */ /* 0x000fe8000f8e00ff */
[----:B------:R2:W-:Y:S01]  /*ca60*/  @P0 LDGSTS.E.BYPASS.LTC128B.128 [R207+0xb100], [R20.64], !P1 ;  /* 0x0b10000014cf0fae */ /* 0x0005e2000c901d50 */
[----:B------:R-:W-:Y:S02]  /*ca70*/  IADD3 R7, -R213, 0x1, -R4 ;  /* 0x00000001d5077810 */ /* 0x000fe40007ffe904 */
[----:B------:R-:W-:Y:S01]  /*ca80*/  PLOP3.LUT P0, PT, PT, PT, UP1, 0x40, 0x0 ;  /* 0x000000000000781c */ /* 0x000fe20003f0e818 */
[----:B------:R-:W1:Y:S01]  /*ca90*/  MUFU.TANH R13, R13 ;  /* 0x0000000d000d7308 */ /* 0x000e620000002400 */
[----:B------:R-:W-:Y:S02]  /*caa0*/  IADD3 R7, R7, c[0x0][0x1d0], RZ ;  /* 0x0000740007077a10 */ /* 0x000fe40007ffe0ff */
[----:B------:R-:W0:Y:S02]  /*cab0*/  LDGDEPBAR ;  /* 0x00000000000079af */ /* 0x000e240000000000 */
[----:B------:R-:W-:Y:S04]  /*cac0*/  IADD3 R7, R7, -c[0x0][0x168], RZ ;  /* 0x80005a0007077a10 */ /* 0x000fe80007ffe0ff */
[C---:B------:R-:W-:Y:S01]  /*cad0*/  IADD3 R9, R7.reuse, c[0x0][0x328], RZ ;  /* 0x0000ca0007097a10 */ /* 0x040fe20007ffe0ff */
[----:B------:R-:W1:Y:S01]  /*cae0*/  MUFU.TANH R160, R160 ;  /* 0x000000a000a07308 */ /* 0x000e620000002400 */
[----:B------:R-:W1:Y:S01]  /*caf0*/  SHFL.IDX PT, R6, R5, RZ, 0x1c1f ;  /* 0x001c1fff05067589 */ /* 0x000e6200000e0000 */
[----:B------:R-:W-:Y:S08]  /*cb00*/  IADD3 R7, R7, UR14, RZ ;  /* 0x0000000e07077c10 */ /* 0x000ff0000fffe0ff */
[----:B------:R-:W2:Y:S10]  /*cb10*/  MUFU.TANH R158, R158 ;  /* 0x0000009e009e7308 */ /* 0x000eb40000002400 */
[----:B------:R-:W2:Y:S01]  /*cb20*/  MUFU.TANH R156, R156 ;  /* 0x0000009c009c7308 */ /* 0x000ea20000002400 */
[--C-:B-1----:R-:W-:Y:S02]  /*cb30*/  IMAD.IADD R14, R9, 0x1, R6.reuse ;  /* 0x00000001090e7824 */ /* 0x102fe400078e0206 */
[----:B------:R-:W-:Y:S07]  /*cb40*/  IMAD.IADD R11, R7, 0x1, R6 ;  /* 0x00000001070b7824 */ /* 0x000fee00078e0206 */
[----:B------:R1:W1:Y:S10]  /*cb50*/  MUFU.TANH R155, R26 ;  /* 0x0000001a009b7308 */ /* 0x0002740000002400 */
        /* <DEDUP_REMOVED lines=24> */
.L_x_184:
[----:B------:R-:W-:Y:S04]  /*cce0*/  MOV R6, c[0x0][0x32c] ;  /* 0x0000cb0000067a02 */ /* 0x000fe80000000f00 */
[----:B------:R-:W-:Y:S11]  /*ccf0*/  ISETP.NE.AND P0, PT, R6, 0x1, PT ;  /* 0x000000010600780c */ /* 0x000ff60003f05270 */
[----:B------:R-:W-:Y:S02]  /*cd00*/  @!UPT UIADD3 URZ, URZ, URZ, URZ ;  /* 0x0000003f3f3ff290 */ /* 0x000fe4000fffe03f */
[----:B------:R-:W-:Y:S05]  /*cd10*/  @P0 IMAD.HI.U32 R6, R15, c[0x0][0x330], RZ ;  /* 0x0000cc000f060a27 */ /* 0x000fea00078e00ff */
[----:B------:R-:W-:Y:S02]  /*cd20*/  @P0 SHF.R.U32.HI R15, RZ, c[0x0][0x334], R6 ;  /* 0x0000cd00ff0f0a19 */ /* 0x000fe40000011606 */
.L_x_185:
[----:B------:R-:W-:Y:S05]  /*cd30*/  BSYNC B0 ;  /* 0x0000000000007941 */ /* 0x000fea0003800000 */
.L_x_183:
[----:B------:R-:W-:Y:S04]  /*cd40*/  IMAD.MOV.U32 R6, RZ, RZ, c[0x0][0x32c] ;  /* 0x0000cb00ff067624 */ /* 0x000fe800078e00ff */
[----:B------:R-:W-:Y:S04]  /*cd50*/  IMAD R6, R15, R6, -UR6 ;  /* 0x800000060f067e24 */ /* 0x000fe8000f8e0206 */
[----:B------:R-:W-:Y:S05]  /*cd60*/  IMAD.IADD R6, R6, 0x1, -R213 ;  /* 0x0000000106067824 */ /* 0x000fea00078e0ad5 */
[----:B------:R-:W-:Y:S02]  /*cd70*/  IADD3 R15, R6, c[0x0][0x32c], RZ ;  /* 0x0000cb00060f7a10 */ /* 0x000fe40007ffe0ff */
[----:B------:R-:W-:Y:S02]  /*cd80*/  IMNMX R11, R11, R6, !PT ;  /* 0x000000060b0b7217 */ /* 0x000fe40007800200 */
[----:B------:R-:W-:Y:S02]  /*cd90*/  IMNMX R14, R14, R15, PT ;  /* 0x0000000f0e0e7217 */ /* 0x000fe40003800200 */
.L_x_182:
[----:B--234-:R-:W-:Y:S06]  /*cda0*/  UISETP.GT.AND UP0, UPT, UR13, -0x1, UPT ;  /* 0xffffffff0d00788c */ /* 0x01cfec000bf04270 */
[----:B------:R-:W-:Y:S04]  /*cdb0*/  PLOP3.LUT P0, PT, PT, PT, UP0, 0x80, 0x0 ;  /* 0x000000000000781c */ /* 0x000fe80003f0f008 */
[C---:B------:R-:W-:Y:S02]  /*cdc0*/  ISETP.GT.AND P4, PT, R11.reuse, 0x1, P0 ;  /* 0x000000010b00780c */ /* 0x040fe40000784270 */
[C---:B------:R-:W-:Y:S02]  /*cdd0*/  ISETP.GT.AND P5, PT, R11.reuse, RZ, P0 ;  /* 0x000000ff0b00720c */ /* 0x040fe400007a4270 */
[C---:B------:R-:W-:Y:S02]  /*cde0*/  ISETP.LT.OR P4, PT, R14.reuse, 0x2, P4 ;  /* 0x000000020e00780c */ /* 0x040fe40002781670 */
[----:B------:R-:W-:Y:S02]  /*cdf0*/  ISETP.LT.OR P5, PT, R14, 0x1, P5 ;  /* 0x000000010e00780c */ /* 0x000fe40002fa1670 */
[----:B------:R-:W-:Y:S02]  /*ce00*/  FSEL R138, R138, -INF , !P4 ;  /* 0xff8000008a8a7808 */ /* 0x000fe40006000000 */
[C---:B------:R-:W-:Y:S02]  /*ce10*/  ISETP.GT.AND P4, PT, R11.reuse, 0x10, P0 ;  /* 0x000000100b00780c */ /* 0x040fe40000784270 */
[----:B------:R-:W-:Y:S02]  /*ce20*/  ISETP.GT.AND P6, PT, R11, 0x8, P0 ;  /* 0x000000080b00780c */ /* 0x000fe400007c4270 */
[----:B------:R-:W-:Y:S02]  /*ce30*/  ISETP.LT.OR P4, PT, R14, 0x11, P4 ;  /* 0x000000110e00780c */ /* 0x000fe40002781670 */
[----:B------:R-:W-:Y:S02]  /*ce40*/  FSEL R10, R137, -INF , !P5 ;  /* 0xff800000890a7808 */ /* 0x000fe40006800000 */
[C---:B------:R-:W-:Y:S02]  /*ce50*/  ISETP.GT.AND P5, PT, R11.reuse, 0x9, P0 ;  /* 0x000000090b00780c */ /* 0x040fe400007a4270 */
[----:B------:R-:W-:Y:S02]  /*ce60*/  FSEL R164, R12, -INF , !P4 ;  /* 0xff8000000ca47808 */ /* 0x000fe40006000000 */
[----:B------:R-:W-:Y:S01]  /*ce70*/  ISETP.GT.AND P4, PT, R11, 0x19, P0 ;  /* 0x000000190b00780c */ /* 0x000fe20000784270 */
[----:B------:R-:W2:Y:S01]  /*ce80*/  SHFL.IDX PT, R12, R5, 0x1, 0x1c1f ;  /* 0x003c1f00050c7f89 */ /* 0x000ea200000e0000 */
        /* <DEDUP_REMOVED lines=11> */
[----:B------:R-:W-:Y:S01]  /*cf40*/  ISETP.LT.OR P4, PT, R14, 0x29, P4 ;  /* 0x000000290e00780c */ /* 0x000fe20002781670 */
[--C-:B--2---:R-:W-:Y:S01]  /*cf50*/  IMAD.IADD R5, R9, 0x1, R12.reuse ;  /* 0x0000000109057824 */ /* 0x104fe200078e020c */
[----:B------:R-:W-:Y:S01]  /*cf60*/  FSEL R162, R162, -INF , !P6 ;  /* 0xff800000a2a27808 */ /* 0x000fe20007000000 */
[----:B------:R-:W-:Y:S01]  /*cf70*/  IMAD.IADD R7, R7, 0x1, R12 ;  /* 0x0000000107077824 */ /* 0x000fe200078e020c */
[C---:B------:R-:W-:Y:S02]  /*cf80*/  ISETP.GT.AND P6, PT, R11.reuse, 0x20, P0 ;  /* 0x000000200b00780c */ /* 0x040fe400007c4270 */
[----:B------:R-:W-:Y:S02]  /*cf90*/  FSEL R142, R142, -INF , !P5 ;  /* 0xff8000008e8e7808 */ /* 0x000fe40006800000 */
[C---:B------:R-:W-:Y:S02]  /*cfa0*/  ISETP.GT.AND P5, PT, R11.reuse, 0x21, P0 ;  /* 0x000000210b00780c */ /* 0x040fe400007a4270 */
[----:B------:R-:W-:Y:S02]  /*cfb0*/  FSEL R156, R156, -INF , !P4 ;  /* 0xff8000009c9c7808 */ /* 0x000fe40006000000 */
[C---:B------:R-:W-:Y:S02]  /*cfc0*/  ISETP.GT.AND P4, PT, R11.reuse, 0x31, P0 ;  /* 0x000000310b00780c */ /* 0x040fe40000784270 */
[C---:B------:R-:W-:Y:S02]  /*cfd0*/  ISETP.LT.OR P6, PT, R14.reuse, 0x21, P6 ;  /* 0x000000210e00780c */ /* 0x040fe400037c1670 */
[C---:B------:R-:W-:Y:S02]  /*cfe0*/  ISETP.LT.OR P5, PT, R14.reuse, 0x22, P5 ;  /* 0x000000220e00780c */ /* 0x040fe40002fa1670 */
[----:B------:R-:W-:Y:S02]  /*cff0*/  ISETP.LT.OR P4, PT, R14, 0x32, P4 ;  /* 0x000000320e00780c */ /* 0x000fe40002781670 */
[----:B------:R-:W-:Y:S02]  /*d000*/  FSEL R160, R160, -INF , !P6 ;  /* 0xff800000a0a07808 */ /* 0x000fe40007000000 */
[C---:B------:R-:W-:Y:S02]  /*d010*/  ISETP.GT.AND P6, PT, R11.reuse, 0x29, P0 ;  /* 0x000000290b00780c */ /* 0x040fe400007c4270 */
[----:B------:R-:W-:Y:S02]  /*d020*/  FSEL R158, R158, -INF , !P5 ;  /* 0xff8000009e9e7808 */ /* 0x000fe40006800000 */
[C---:B------:R-:W-:Y:S02]  /*d030*/  ISETP.GT.AND P5, PT, R11.reuse, 0x30, P0 ;  /* 0x000000300b00780c */ /* 0x040fe400007a4270 */
[----:B-1----:R-:W-:Y:S02]  /*d040*/  FSEL R150, R150, -INF , !P4 ;  /* 0xff80000096967808 */ /* 0x002fe40006000000 */
[----:B------:R-:W-:Y:S02]  /*d050*/  PLOP3.LUT P4, PT, PT, PT, UP1, 0x40, 0x0 ;  /* 0x000000000000781c */ /* 0x000fe40003f8e818 */
[C---:B------:R-:W-:Y:S02]  /*d060*/  ISETP.LT.OR P6, PT, R14.reuse, 0x2a, P6 ;  /* 0x0000002a0e00780c */ /* 0x040fe400037c1670 */
[----:B------:R-:W-:Y:S02]  /*d070*/  ISETP.LT.OR P5, PT, R14, 0x31, P5 ;  /* 0x000000310e00780c */ /* 0x000fe40002fa1670 */
[----:B------:R-:W-:Y:S02]  /*d080*/  FSEL R154, R154, -INF , !P6 ;  /* 0xff8000009a9a7808 */ /* 0x000fe40007000000 */
[C---:B------:R-:W-:Y:S02]  /*d090*/  ISETP.GT.AND P6, PT, R11.reuse, 0x38, P0 ;  /* 0x000000380b00780c */ /* 0x040fe400007c4270 */
        /* <DEDUP_REMOVED lines=21> */
.L_x_188:
[----:B------:R-:W-:Y:S04]  /*d1f0*/  MOV R9, c[0x0][0x32c] ;  /* 0x0000cb0000097a02 */ /* 0x000fe80000000f00 */
[----:B------:R-:W-:Y:S11]  /*d200*/  ISETP.NE.AND P4, PT, R9, 0x1, PT ;  /* 0x000000010900780c */ /* 0x000ff60003f85270 */
[----:B------:R-:W-:Y:S02]  /*d210*/  @!UPT UIADD3 URZ, URZ, URZ, URZ ;  /* 0x0000003f3f3ff290 */ /* 0x000fe4000fffe03f */
[----:B------:R-:W-:Y:S05]  /*d220*/  @P4 IMAD.HI.U32 R9, R12, c[0x0][0x330], RZ ;  /* 0x0000cc000c094a27 */ /* 0x000fea00078e00ff */
[----:B------:R-:W-:Y:S02]  /*d230*/  @P4 SHF.R.U32.HI R12, RZ, c[0x0][0x334], R9 ;  /* 0x0000cd00ff0c4a19 */ /* 0x000fe40000011609 */
.L_x_189:
[----:B------:R-:W-:Y:S05]  /*d240*/  BSYNC B0 ;  /* 0x0000000000007941 */ /* 0x000fea0003800000 */
.L_x_187:
[----:B------:R-:W-:Y:S04]  /*d250*/  IMAD.MOV.U32 R9, RZ, RZ, c[0x0][0x32c] ;  /* 0x0000cb00ff097624 */ /* 0x000fe800078e00ff */
[----:B------:R-:W-:Y:S04]  /*d260*/  IMAD R14, R12, R9, -UR6 ;  /* 0x800000060c0e7e24 */ /* 0x000fe8000f8e0209 */
[----:B------:R-:W-:Y:S05]  /*d270*/  IMAD.IADD R14, R14, 0x1, -R213 ;  /* 0x000000010e0e7824 */ /* 0x000fea00078e0ad5 */
[----:B------:R-:W-:Y:S02]  /*d280*/  IADD3 R12, R14, c[0x0][0x32c], RZ ;  /* 0x0000cb000e0c7a10 */ /* 0x000fe40007ffe0ff */
[----:B------:R-:W-:Y:S02]  /*d290*/  IMNMX R7, R7, R14, !PT ;  /* 0x0000000e07077217 */ /* 0x000fe40007800200 */
[----:B------:R-:W-:Y:S02]  /*d2a0*/  IMNMX R5, R5, R12, PT ;  /* 0x0000000c05057217 */ /* 0x000fe40003800200 */
.L_x_186:
[----:B------:R-:W-:Y:S01]  /*d2b0*/  FMNMX.FTZ R17, R10, R3, !PT ;  /* 0x000000030a117209 */ /* 0x000fe20007810000 */
[----:B------:R-:W-:Y:S01]  /*d2c0*/  LDSM.16.MT88.4 R20, [R198+0x100] ;  /* 0x00010000c614783b */ /* 0x000fe20000004200 */
[----:B------:R-:W-:Y:S01]  /*d2d0*/  ISETP.GT.AND P6, PT, R7, RZ, P0 ;  /* 0x000000ff0700720c */ /* 0x000fe200007c4270 */
[----:B------:R-:W-:Y:S01]  /*d2e0*/  UISETP.GT.AND UP0, UPT, UR13, UR8, UPT ;  /* 0x000000080d00728c */ /* 0x000fe2000bf04270 */
[----:B------:R-:W-:Y:S01]  /*d2f0*/  FMNMX.FTZ R17, R138, R17, !PT ;  /* 0x000000118a117209 */ /* 0x000fe20007810000 */
[----:B------:R-:W-:Y:S01]  /*d300*/  UIADD3 UR13, UR13, -0x1, URZ ;  /* 0xffffffff0d0d7890 */ /* 0x000fe2000fffe03f */
[----:B------:R-:W-:Y:S02]  /*d310*/  ISETP.LT.OR P6, PT, R5, 0x1, P6 ;  /* 0x000000010500780c */ /* 0x000fe400037c1670 */
[----:B------:R-:W-:Y:S01]  /*d320*/  FMNMX.FTZ R17, R8, R17, !PT ;  /* 0x0000001108117209 */ /* 0x000fe20007810000 */
[----:B------:R-:W-:Y:S01]  /*d330*/  LDSM.16.MT88.4 R28, [R197+0x100] ;  /* 0x00010000c51c783b */ /* 0x000fe20000004200 */
[----:B------:R-:W-:Y:S02]  /*d340*/  ISETP.GT.AND P5, PT, R7, 0x1, P0 ;  /* 0x000000010700780c */ /* 0x000fe400007a4270 */
[----:B------:R-:W-:Y:S02]  /*d350*/  FMNMX.FTZ R17, R6, R17, !PT ;  /* 0x0000001106117209 */ /* 0x000fe40007810000 */
[----:B------:R-:W-:Y:S02]  /*d360*/  FSEL R15, R0, -INF , !P6 ;  /* 0xff800000000f7808 */ /* 0x000fe40007000000 */
[----:B------:R-:W-:Y:S02]  /*d370*/  FMNMX.FTZ R17, R164, R17, !PT ;  /* 0x00000011a4117209 */ /* 0x000fe40007810000 */
[----:B------:R-:W-:Y:S02]  /*d380*/  ISETP.LT.OR P5, PT, R5, 0x2, P5 ;  /* 0x000000020500780c */ /* 0x000fe40002fa1670 */
[----:B------:R-:W-:Y:S02]  /*d390*/  FMNMX.FTZ R17, R162, R17, !PT ;  /* 0x00000011a2117209 */ /* 0x000fe40007810000 */
[----:B------:R-:W-:Y:S02]  /*d3a0*/  ISETP.GT.AND P4, PT, R7, 0x8, P0 ;  /* 0x000000080700780c */ /* 0x000fe40000784270 */
[----:B------:R-:W-:Y:S02]  /*d3b0*/  FMNMX.FTZ R17, R142, R17, !PT ;  /* 0x000000118e117209 */ /* 0x000fe40007810000 */
[----:B------:R-:W-:Y:S02]  /*d3c0*/  FSEL R13, R136, -INF , !P5 ;  /* 0xff800000880d7808 */ /* 0x000fe40006800000 */
[----:B------:R-:W-:Y:S02]  /*d3d0*/  FMNMX.FTZ R17, R140, R17, !PT ;  /* 0x000000118c117209 */ /* 0x000fe40007810000 */
[----:B------:R-:W-:Y:S02]  /*d3e0*/  FMNMX.FTZ R0, R15, R2, !PT ;  /* 0x000000020f007209 */ /* 0x000fe40007810000 */
[----:B------:R-:W-:Y:S02]  /*d3f0*/  FMNMX.FTZ R17, R160, R17, !PT ;  /* 0x00000011a0117209 */ /* 0x000fe40007810000 */
[----:B------:R-:W-:Y:S02]  /*d400*/  ISETP.GT.AND P6, PT, R7, 0x9, P0 ;  /* 0x000000090700780c */ /* 0x000fe400007c4270 */
[----:B------:R-:W-:Y:S02]  /*d410*/  FMNMX.FTZ R17, R158, R17, !PT ;  /* 0x000000119e117209 */ /* 0x000fe40007810000 */
[----:B------:R-:W-:Y:S02]  /*d420*/  ISETP.LT.OR P4, PT, R5, 0x9, P4 ;  /* 0x000000090500780c */ /* 0x000fe40002781670 */
[----:B------:R-:W-:Y:S02]  /*d430*/  FMNMX.FTZ R17, R156, R17, !PT ;  /* 0x000000119c117209 */ /* 0x000fe40007810000 */
[----:B------:R-:W-:Y:S02]  /*d440*/  FMNMX.FTZ R0, R13, R0, !PT ;  /* 0x000000000d007209 */ /* 0x000fe40007810000 */
[----:B------:R-:W-:Y:S02]  /*d450*/  FSEL R11, R132, -INF , !P4 ;  /* 0xff800000840b7808 */ /* 0x000fe40006000000 */
        /* <DEDUP_REMOVED lines=30> */
[----:B------:R-:W-:Y:S02]  /*d640*/  ISETP.LT.OR P6, PT, R5, 0x22, P6 ;  /* 0x000000220500780c */ /* 0x000fe400037c1670 */
        /* <DEDUP_REMOVED lines=22> */
[----:B-1----:R-:W-:Y:S02]  /*d7b0*/  FMNMX.FTZ R17, R17, R0, !PT ;  /* 0x0000000011117209 */ /* 0x002fe40007810000 */
[----:B------:R-:W-:Y:S02]  /*d7c0*/  FMNMX.FTZ R0, R147, R12, !PT ;  /* 0x0000000c93007209 */ /* 0x000fe40007810000 */
[----:B------:R-:W-:Y:S01]  /*d7d0*/  ISETP.LT.OR P0, PT, R5, 0x3a, P0 ;  /* 0x0000003a0500780c */ /* 0x000fe20000701670 */
[----:B------:R-:W1:Y:S01]  /*d7e0*/  SHFL.BFLY PT, R12, R17, 0x1, 0x1f ;  /* 0x0c201f00110c7f89 */ /* 0x000e6200000e0000 */
[----:B------:R-:W-:Y:S02]  /*d7f0*/  FMNMX.FTZ R0, R145, R0, !PT ;  /* 0x0000000091007209 */ /* 0x000fe40007810000 */
[----:B------:R-:W-:Y:S04]  /*d800*/  FSEL R133, R4, -INF , !P0 ;  /* 0xff80000004857808 */ /* 0x000fe80004000000 */
[----:B------:R-:W-:Y:S05]  /*d810*/  FMNMX.FTZ R7, R133, R0, !PT ;  /* 0x0000000085077209 */ /* 0x000fea0007810000 */
[----:B------:R-:W2:Y:S01]  /*d820*/  SHFL.BFLY PT, R4, R7, 0x2, 0x1f ;  /* 0x0c401f0007047f89 */ /* 0x000ea200000e0000 */
[----:B-1----:R-:W-:Y:S04]  /*d830*/  FMNMX.FTZ R0, R17, R12, !PT ;  /* 0x0000000c11007209 */ /* 0x002fe80007810000 */
[C---:B------:R-:W-:Y:S01]  /*d840*/  FSETP.NEU.FTZ.AND P0, PT, R0.reuse, -INF , PT ;  /* 0xff8000000000780b */ /* 0x040fe20003f1d000 */
[C---:B------:R-:W-:Y:S05]  /*d850*/  FMUL.FTZ R151, R0.reuse, c[0x0][0x2d0] ;  /* 0x0000b40000977a20 */ /* 0x040fea0000410000 */
[----:B------:R-:W-:Y:S02]  /*d860*/  FSEL R151, R151, RZ, P0 ;  /* 0x000000ff97977208 */ /* 0x000fe40000000000 */
[----:B--2---:R-:W-:Y:S02]  /*d870*/  FMNMX.FTZ R5, R7, R4, !PT ;  /* 0x0000000407057209 */ /* 0x004fe40007810000 */
[----:B------:R-:W-:Y:S01]  /*d880*/  FSEL R4, R0, RZ, P0 ;  /* 0x000000ff00047208 */ /* 0x000fe20000000000 */
[--C-:B------:R-:W-:Y:S02]  /*d890*/  FFMA.FTZ R168, R10, c[0x0][0x2d0], -R151.reuse ;  /* 0x0000b4000aa87a23 */ /* 0x100fe40000010897 */
[----:B------:R-:W1:Y:S01]  /*d8a0*/  SHFL.BFLY PT, R132, R5, 0x1, 0x1f ;  /* 0x0c201f0005847f89 */ /* 0x000e6200000e0000 */
[----:B------:R-:W-:Y:S02]  /*d8b0*/  FFMA.FTZ R135, R138, c[0x0][0x2d0], -R151 ;  /* 0x0000b4008a877a23 */ /* 0x000fe40000010897 */
[----:B------:R-:W-:Y:S01]  /*d8c0*/  FADD.FTZ R3, -R4, R3 ;  /* 0x0000000304037221 */ /* 0x000fe20000010100 */
[----:B------:R-:W-:Y:S01]  /*d8d0*/  MUFU.EX2 R168, R168 ;  /* 0x000000a800a87308 */ /* 0x000fe20000000800 */
[--C-:B------:R-:W-:Y:S02]  /*d8e0*/  FFMA.FTZ R134, R8, c[0x0][0x2d0], -R151.reuse ;  /* 0x0000b40008867a23 */ /* 0x100fe40000010897 */
        /* <DEDUP_REMOVED lines=10> */
[----:B-1----:R-:W-:Y:S01]  /*d990*/  FMNMX.FTZ R132, R5, R132, !PT ;  /* 0x0000008405847209 */ /* 0x002fe20007810000 */
[----:B------:R-:W-:Y:S01]  /*d9a0*/  MUFU.EX2 R134, R134 ;  /* 0x0000008600867308 */ /* 0x000fe20000000800 */
[--C-:B------:R-:W-:Y:S02]  /*d9b0*/  FFMA.FTZ R228, R156, c[0x0][0x2d0], -R151.reuse ;  /* 0x0000b4009ce47a23 */ /* 0x100fe40000010897 */
[C---:B------:R-:W-:Y:S01]  /*d9c0*/  FSETP.NEU.FTZ.AND P0, PT, R132.reuse, -INF , PT ;  /* 0xff8000008400780b */ /* 0x040fe20003f1d000 */
[----:B------:R-:W-:Y:S02]  /*d9d0*/  FMUL.FTZ R144, R132, c[0x0][0x2d0] ;  /* 0x0000b40084907a20 */ /* 0x000fe40000410000 */
[--C-:B------:R-:W-:Y:S01]  /*d9e0*/  FFMA.FTZ R229, R154, c[0x0][0x2d0], -R151.reuse ;  /* 0x0000b4009ae57a23 */ /* 0x100fe20000010897 */
[----:B------:R-:W-:Y:S01]  /*d9f0*/  FSEL R5, R132, RZ, P0 ;  /* 0x000000ff84057208 */ /* 0x000fe20000000000 */
[--C-:B------:R-:W-:Y:S01]  /*da00*/  FFMA.FTZ R234, R152, c[0x0][0x2d0], -R151.reuse ;  /* 0x0000b40098ea7a23 */ /* 0x100fe20000010897 */
[----:B------:R-:W-:Y:S01]  /*da10*/  FSEL R144, R144, RZ, P0 ;  /* 0x000000ff90907208 */ /* 0x000fe20000000000 */
[----:B------:R-:W1:Y:S01]  /*da20*/  MUFU.EX2 R169, R169 ;  /* 0x000000a900a97308 */ /* 0x000e620000000800 */
[--C-:B------:R-:W-:Y:S01]  /*da30*/  FFMA.FTZ R235, R150, c[0x0][0x2d0], -R151.reuse ;  /* 0x0000b40096eb7a23 */ /* 0x100fe20000010897 */
[----:B------:R-:W-:Y:S01]  /*da40*/  PLOP3.LUT P0, PT, PT, PT, UP0, 0x80, 0x0 ;  /* 0x000000000000781c */ /* 0x000fe20003f0f008 */
[----:B------:R-:W-:Y:S01]  /*da50*/  FADD.FTZ R5, -R5, R2 ;  /* 0x0000000205057221 */ /* 0x000fe20000010100 */
[----:B--2---:R-:W-:Y:S01]  /*da60*/  F2FP.BF16.PACK_AB R136, R135, R168 ;  /* 0x000000a88788723e */ /* 0x004fe200000010ff */
[--C-:B------:R-:W-:Y:S02]  /*da70*/  FFMA.FTZ R173, R15, c[0x0][0x2d0], -R144.reuse ;  /* 0x0000b4000fad7a23 */ /* 0x100fe40000010890 */
[--C-:B------:R-:W-:Y:S02]  /*da80*/  FFMA.FTZ R172, R13, c[0x0][0x2d0], -R144.reuse ;  /* 0x0000b4000dac7a23 */ /* 0x100fe40000010890 */
[----:B------:R-:W2:Y:S01]  /*da90*/  LDSM.16.MT88.4 R12, [R203+0x100] ;  /* 0x00010000cb0c783b */ /* 0x000ea20000004200 */
[--C-:B------:R-:W-:Y:S01]  /*daa0*/  FFMA.FTZ R171, R11, c[0x0][0x2d0], -R144.reuse ;  /* 0x0000b4000bab7a23 */ /* 0x100fe20000010890 */
[----:B------:R-:W3:Y:S01]  /*dab0*/  MUFU.EX2 R3, R6 ;  /* 0x0000000600037308 */ /* 0x000ee20000000800 */
[--C-:B------:R-:W-:Y:S02]  /*dac0*/  FFMA.FTZ R170, R9, c[0x0][0x2d0], -R144.reuse ;  /* 0x0000b40009aa7a23 */ /* 0x100fe40000010890 */
[----:B------:R-:W-:Y:S02]  /*dad0*/  FMUL.FTZ R2, R5, c[0x0][0x2d0] ;  /* 0x0000b40005027a20 */ /* 0x000fe40000410000 */
[--C-:B------:R-:W-:Y:S02]  /*dae0*/  FFMA.FTZ R178, R163, c[0x0][0x2d0], -R144.reuse ;  /* 0x0000b400a3b27a23 */ /* 0x100fe40000010890 */
[--C-:B------:R-:W-:Y:S02]  /*daf0*/  FFMA.FTZ R179, R161, c[0x0][0x2d0], -R144.reuse ;  /* 0x0000b400a1b37a23 */ /* 0x100fe40000010890 */
[----:B------:R-:W-:Y:S01]  /*db00*/  LDSM.16.MT88.4 R160, [R196+0x3900] ;  /* 0x00390000c4a0783b */ /* 0x000fe20000004200 */
[----:B------:R-:W-:Y:S01]  /*db10*/  MUFU.EX2 R173, R173 ;  /* 0x000000ad00ad7308 */ /* 0x000fe20000000800 */
[--C-:B------:R-:W-:Y:S01]  /*db20*/  FFMA.FTZ R224, R143, c[0x0][0x2d0], -R144.reuse ;  /* 0x0000b4008fe07a23 */ /* 0x100fe20000010890 */
[----:B-1----:R-:W-:Y:S01]  /*db30*/  F2FP.BF16.PACK_AB R138, R169, R134 ;  /* 0x00000086a98a723e */ /* 0x002fe200000010ff */
[--C-:B------:R-:W-:Y:S02]  /*db40*/  FFMA.FTZ R225, R141, c[0x0][0x2d0], -R144.reuse ;  /* 0x0000b4008de17a23 */ /* 0x100fe40000010890 */
[--C-:B------:R-:W-:Y:S02]  /*db50*/  FFMA.FTZ R230, R159, c[0x0][0x2d0], -R144.reuse ;  /* 0x0000b4009fe67a23 */ /* 0x100fe40000010890 */
[----:B------:R-:W-:Y:S01]  /*db60*/  LDSM.16.MT88.4 R140, [R197+0x2900] ;  /* 0x00290000c58c783b */ /* 0x000fe20000004200 */
[--C-:B------:R-:W-:Y:S02]  /*db70*/  FFMA.FTZ R231, R157, c[0x0][0x2d0], -R144.reuse ;  /* 0x0000b4009de77a23 */ /* 0x100fe40000010890 */
[----:B------:R-:W1:Y:S01]  /*db80*/  MUFU.EX2 R172, R172 ;  /* 0x000000ac00ac7308 */ /* 0x000e620000000800 */
[--C-:B------:R-:W-:Y:S02]  /*db90*/  FFMA.FTZ R232, R155, c[0x0][0x2d0], -R144.reuse ;  /* 0x0000b4009be87a23 */ /* 0x100fe40000010890 */
[--C-:B------:R-:W-:Y:S02]  /*dba0*/  FFMA.FTZ R233, R153, c[0x0][0x2d0], -R144.reuse ;  /* 0x0000b40099e97a23 */ /* 0x100fe40000010890 */
[C---:B---3--:R-:W-:Y:S01]  /*dbb0*/  FMUL.FTZ R4, R3.reuse, R128 ;  /* 0x0000008003047220 */ /* 0x048fe20000410000 */
[----:B------:R-:W-:Y:S01]  /*dbc0*/  LDSM.16.MT88.4 R152, [R198+0x3900] ;  /* 0x00390000c698783b */ /* 0x000fe20000004200 */
[C---:B------:R-:W-:Y:S02]  /*dbd0*/  FMUL.FTZ R5, R3.reuse, R129 ;  /* 0x0000008103057220 */ /* 0x040fe40000410000 */
[C---:B------:R-:W-:Y:S01]  /*dbe0*/  FMUL.FTZ R8, R3.reuse, R124 ;  /* 0x0000007c03087220 */ /* 0x040fe20000410000 */
[----:B------:R-:W-:Y:S01]  /*dbf0*/  MUFU.EX2 R171, R171 ;  /* 0x000000ab00ab7308 */ /* 0x000fe20000000800 */
[C---:B------:R-:W-:Y:S02]  /*dc00*/  FMUL.FTZ R9, R3.reuse, R125 ;  /* 0x0000007d03097220 */ /* 0x040fe40000410000 */
[C---:B------:R-:W-:Y:S01]  /*dc10*/  FMUL.FTZ R16, R3.reuse, R116 ;  /* 0x0000007403107220 */ /* 0x040fe20000410000 */
[----:B------:R-:W-:Y:S01]  /*dc20*/  LDSM.16.MT88.4 R156, [R197+0x3900] ;  /* 0x00390000c59c783b */ /* 0x000fe20000004200 */
        /* <DEDUP_REMOVED lines=8> */
[--C-:B------:R-:W-:Y:S02]  /*dcb0*/  FFMA.FTZ R238, R149, c[0x0][0x2d0], -R144.reuse ;  /* 0x0000b40095ee7a23 */ /* 0x100fe40000010890 */
[--C-:B------:R-:W-:Y:S01]  /*dcc0*/  FFMA.FTZ R239, R147, c[0x0][0x2d0], -R144.reuse ;  /* 0x0000b40093ef7a23 */ /* 0x100fe20000010890 */
[----:B------:R-:W1:Y:S01]  /*dcd0*/  MUFU.EX2 R2, R2 ;  /* 0x0000000200027308 */ /* 0x000e620000000800 */
[--C-:B------:R-:W-:Y:S02]  /*dce0*/  FFMA.FTZ R240, R145, c[0x0][0x2d0], -R144.reuse ;  /* 0x0000b40091f07a23 */ /* 0x100fe40000010890 */
[----:B------:R-:W-:Y:S02]  /*dcf0*/  FFMA.FTZ R151, R146, c[0x0][0x2d0], -R151 ;  /* 0x0000b40092977a23 */ /* 0x000fe40000010897 */
[----:B------:R-:W-:Y:S02]  /*dd00*/  FFMA.FTZ R144, R133, c[0x0][0x2d0], -R144 ;  /* 0x0000b40085907a23 */ /* 0x000fe40000010890 */
[C---:B------:R-:W-:Y:S02]  /*dd10*/  FMUL.FTZ R36, R3.reuse, R36 ;  /* 0x0000002403247220 */ /* 0x040fe40000410000 */
        /* <DEDUP_REMOVED lines=123> */
[----:B------:R-:W3:Y:S01]  /*e4d0*/  MUFU.EX2 R235, R235 ;  /* 0x000000eb00eb7308 */ /* 0x000ee20000000800 */
[C---:B-1----:R-:W-:Y:S04]  /*e4e0*/  HMMA.16816.F32.BF16 R76, R136.reuse, R100, R76 ;  /* 0x00000064884c723c */ /* 0x042fe8000004184c */
[C---:B------:R-:W-:Y:S02]  /*e4f0*/  FMUL.FTZ R84, R3.reuse, R84 ;  /* 0x0000005403547220 */ /* 0x040fe40000410000 */
[----:B------:R-:W-:Y:S01]  /*e500*/  FMUL.FTZ R85, R3, R85 ;  /* 0x0000005503557220 */ /* 0x000fe20000410000 */
[----:B------:R-:W-:Y:S01]  /*e510*/  F2FP.BF16.PACK_AB R100, R175, R174 ;  /* 0x000000aeaf64723e */ /* 0x000fe200000010ff */
[C---:B------:R-:W-:Y:S01]  /*e520*/  HMMA.16816.F32.BF16 R80, R136.reuse, R102, R80 ;  /* 0x000000668850723c */ /* 0x040fe20000041850 */
[----:B------:R-:W-:Y:S03]  /*e530*/  MUFU.EX2 R236, R236 ;  /* 0x000000ec00ec7308 */ /* 0x000fe60000000800 */
[C---:B------:R-:W-:Y:S01]  /*e540*/  FMUL.FTZ R86, R2.reuse, R86 ;  /* 0x0000005602567220 */ /* 0x040fe20000410000 */
[----:B----4-:R-:W-:Y:S01]  /*e550*/  F2FP.BF16.PACK_AB R101, R179, R178 ;  /* 0x000000b2b365723e */ /* 0x010fe200000010ff */
[C---:B------:R-:W-:Y:S01]  /*e560*/  FMUL.FTZ R87, R2.reuse, R87 ;  /* 0x0000005702577220 */ /* 0x040fe20000410000 */
[----:B------:R-:W-:Y:S01]  /*e570*/  F2FP.BF16.PACK_AB R102, R177, R176 ;  /* 0x000000b0b166723e */ /* 0x000fe200000010ff */
[----:B------:R-:W-:Y:S01]  /*e580*/  FMUL.FTZ R88, R3, R88 ;  /* 0x0000005803587220 */ /* 0x000fe20000410000 */
[----:B-----5:R-:W-:Y:S02]  /*e590*/  F2FP.BF16.PACK_AB R103, R225, R224 ;  /* 0x000000e0e167723e */ /* 0x020fe400000010ff */
[----:B------:R-:W-:Y:S01]  /*e5a0*/  MUFU.EX2 R238, R238 ;  /* 0x000000ee00ee7308 */ /* 0x000fe20000000800 */
[C---:B------:R-:W-:Y:S01]  /*e5b0*/  FMUL.FTZ R89, R3.reuse, R89 ;  /* 0x0000005903597220 */ /* 0x040fe20000410000 */
[C---:B--2---:R-:W-:Y:S03]  /*e5c0*/  HMMA.16816.F32.BF16 R84, R136.reuse, R108, R84 ;  /* 0x0000006c8854723c */ /* 0x044fe60000041854 */
[C---:B------:R-:W-:Y:S02]  /*e5d0*/  FMUL.FTZ R90, R2.reuse, R90 ;  /* 0x0000005a025a7220 */ /* 0x040fe40000410000 */
        /* <DEDUP_REMOVED lines=19> */
[----:B------:R-:W-:Y:S01]  /*e710*/  FADD.FTZ R135, R135, R168 ;  /* 0x000000a887877221 */ /* 0x000fe20000010000 */
[----:B------:R-:W-:Y:S01]  /*e720*/  MOV R2, R132 ;  /* 0x0000008400027202 */ /* 0x000fe20000000f00 */
        /* <DEDUP_REMOVED lines=132> */
.L_x_181:
[----:B------:R-:W1:Y:S01]  /*ef70*/  SHFL.BFLY PT, R3, R218, 0x2, 0x1f ;  /* 0x0c401f00da037f89 */ /* 0x000e6200000e0000 */
[----:B------:R-:W-:Y:S01]  /*ef80*/  CS2R R4, SRZ ;  /* 0x0000000000047805 */ /* 0x000fe2000001ff00 */
[----:B------:R-:W-:-:S02]  /*ef90*/  MOV R8, 0xff800000 ;  /* 0xff80000000087802 */ /* 0x000fc40000000f00 */
[----:B------:R-:W2:Y:S01]  /*efa0*/  SHFL.BFLY PT, R2, R219, 0x2, 0x1f ;  /* 0x0c401f00db027f89 */ /* 0x000ea200000e0000 */
        /* <DEDUP_REMOVED lines=8> */
[----:B------:R-:W-:Y:S02]  /*f030*/  MOV R7, 0xff800000 ;  /* 0xff80000000077802 */ /* 0x000fe40000000f00 */
[----:B------:R-:W-:-:S09]  /*f040*/  FSETP.NE.FTZ.AND P0, PT, R2, RZ, PT ;  /* 0x000000ff0200720b */ /* 0x000fd20003f15000 */
[----:B------:R-:W1:Y:S01]  /*f050*/  @P1 MUFU.RCP R5, R3 ;  /* 0x0000000300051308 */ /* 0x000e620000001000 */
[----:B------:R-:W-:-:S03]  /*f060*/  @P1 MOV R10, 0x3f317218 ;  /* 0x3f317218000a1802 */ /* 0x000fc60000000f00 */
[----:B------:R-:W-:Y:S02]  /*f070*/  @P0 MOV R9, 0x3f317218 ;  /* 0x3f31721800090802 */ /* 0x000fe40000000f00 */
[----:B------:R-:W-:Y:S02]  /*f080*/  @P1 FMUL.FTZ R10, R10, c[0x0][0x2d0] ;  /* 0x0000b4000a0a1a20 */ /* 0x000fe40000410000 */
[----:B------:R-:W-:Y:S01]  /*f090*/  @P0 MUFU.RCP R4, R2 ;  /* 0x0000000200040308 */ /* 0x000fe20000001000 */
[----:B------:R-:W-:-:S07]  /*f0a0*/  @P0 FMUL.FTZ R9, R9, c[0x0][0x2d0] ;  /* 0x0000b40009090a20 */ /* 0x000fce0000410000 */
[----:B------:R-:W2:Y:S01]  /*f0b0*/  @P1 MUFU.LG2 R3, R3 ;  /* 0x0000000300031308 */ /* 0x000ea20000000c00 */
[C---:B-1----:R-:W-:Y:S02]  /*f0c0*/  FMUL.FTZ R128, R5.reuse, R128 ;  /* 0x0000008005807220 */ /* 0x042fe40000410000 */
[C---:B------:R-:W-:Y:S02]  /*f0d0*/  FMUL.FTZ R129, R5.reuse, R129 ;  /* 0x0000008105817220 */ /* 0x040fe40000410000 */
[C---:B------:R-:W-:Y:S02]  /*f0e0*/  FMUL.FTZ R124, R5.reuse, R124 ;  /* 0x0000007c057c7220 */ /* 0x040fe40000410000 */
[C---:B------:R-:W-:Y:S01]  /*f0f0*/  FMUL.FTZ R125, R5.reuse, R125 ;  /* 0x0000007d057d7220 */ /* 0x040fe20000410000 */
[----:B------:R-:W1:Y:S01]  /*f100*/  @P0 MUFU.LG2 R2, R2 ;  /* 0x0000000200020308 */ /* 0x000e620000000c00 */
[C---:B------:R-:W-:Y:S02]  /*f110*/  FMUL.FTZ R120, R5.reuse, R120 ;  /* 0x0000007805787220 */ /* 0x040fe40000410000 */
[----:B------:R-:W-:-:S02]  /*f120*/  FMUL.FTZ R121, R5, R121 ;  /* 0x0000007905797220 */ /* 0x000fc40000410000 */
[C---:B------:R-:W-:Y:S02]  /*f130*/  FMUL.FTZ R116, R5.reuse, R116 ;  /* 0x0000007405747220 */ /* 0x040fe40000410000 */
[----:B------:R-:W-:Y:S02]  /*f140*/  FMUL.FTZ R117, R5, R117 ;  /* 0x0000007505757220 */ /* 0x000fe40000410000 */
[----:B--2---:R-:W-:Y:S02]  /*f150*/  @P1 FMUL.FTZ R3, R3, 0.69314718246459960938 ;  /* 0x3f31721803031820 */ /* 0x004fe40000410000 */
[C---:B------:R-:W-:Y:S02]  /*f160*/  FMUL.FTZ R112, R5.reuse, R112 ;  /* 0x0000007005707220 */ /* 0x040fe40000410000 */
        /* <DEDUP_REMOVED lines=90> */
.L_x_154:
[----:B------:R-:W-:Y:S05]  /*f710*/  @P2 BRA `(.L_x_191) ;  /* 0x0000153000002947 */ /* 0x000fea0003800000 */
[----:B------:R-:W1:Y:S01]  /*f720*/  S2R R0, SR_CTAID.Y ;  /* 0x0000000000007919 */ /* 0x000e620000002600 */
[----:B------:R-:W-:Y:S01]  /*f730*/  F2FP.BF16.PACK_AB R128, R129, R128 ;  /* 0x000000808180723e */ /* 0x000fe200000010ff */
[----:B------:R-:W-:Y:S01]  /*f740*/  BSSY B0, `(.L_x_192) ;  /* 0x0000108000007945 */ /* 0x000fe20003800000 */
[----:B------:R-:W-:Y:S01]  /*f750*/  F2FP.BF16.PACK_AB R130, R131, R130 ;  /* 0x000000828382723e */ /* 0x000fe200000010ff */
[----:B------:R-:W2:Y:S01]  /*f760*/  S2R R2, SR_TID.X ;  /* 0x0000000000027919 */ /* 0x000ea20000002100 */
[----:B------:R-:W-:-:S02]  /*f770*/  F2FP.BF16.PACK_AB R124, R125, R124 ;  /* 0x0000007c7d7c723e */ /* 0x000fc400000010ff */
[----:B------:R-:W-:Y:S01]  /*f780*/  F2FP.BF16.PACK_AB R126, R127, R126 ;  /* 0x0000007e7f7e723e */ /* 0x000fe200000010ff */
[----:B------:R-:W3:Y:S01]  /*f790*/  S2R R22, SR_CTAID.Z ;  /* 0x0000000000167919 */ /* 0x000ee20000002700 */
[----:B------:R-:W-:Y:S02]  /*f7a0*/  F2FP.BF16.PACK_AB R120, R121, R120 ;  /* 0x000000787978723e */ /* 0x000fe400000010ff */
[----:B------:R-:W-:Y:S01]  /*f7b0*/  F2FP.BF16.PACK_AB R122, R123, R122 ;  /* 0x0000007a7b7a723e */ /* 0x000fe200000010ff */
[----:B------:R-:W-:Y:S01]  /*f7c0*/  BAR.SYNC.DEFER_BLOCKING 0x1, 0x100 ;  /* 0x0044000000007b1d */ /* 0x000fe20000010000 */
[----:B------:R-:W-:Y:S02]  /*f7d0*/  F2FP.BF16.PACK_AB R116, R117, R116 ;  /* 0x000000747574723e */ /* 0x000fe400000010ff */
[----:B------:R-:W-:Y:S02]  /*f7e0*/  F2FP.BF16.PACK_AB R118, R119, R118 ;  /* 0x000000767776723e */ /* 0x000fe400000010ff */
[----:B------:R-:W-:-:S02]  /*f7f0*/  F2FP.BF16.PACK_AB R112, R113, R112 ;  /* 0x000000707170723e */ /* 0x000fc400000010ff */
[----:B------:R-:W-:Y:S02]  /*f800*/  F2FP.BF16.PACK_AB R114, R115, R114 ;  /* 0x000000727372723e */ /* 0x000fe400000010ff */
[----:B------:R-:W-:Y:S02]  /*f810*/  F2FP.BF16.PACK_AB R108, R109, R108 ;  /* 0x0000006c6d6c723e */ /* 0x000fe400000010ff */
[----:B------:R-:W-:Y:S01]  /*f820*/  F2FP.BF16.PACK_AB R110, R111, R110 ;  /* 0x0000006e6f6e723e */ /* 0x000fe200000010ff */
[C---:B-1----:R-:W-:Y:S01]  /*f830*/  IMAD.WIDE.U32 R26, R0.reuse, c[0x0][0x490], RZ ;  /* 0x00012400001a7a25 */ /* 0x042fe200078e00ff */
[----:B------:R-:W-:Y:S02]  /*f840*/  SHF.R.S32.HI R3, RZ, 0x1f, R0 ;  /* 0x0000001fff037819 */ /* 0x000fe40000011400 */
[----:B------:R-:W-:Y:S01]  /*f850*/  F2FP.BF16.PACK_AB R104, R105, R104 ;  /* 0x000000686968723e */ /* 0x000fe200000010ff */
[----:B------:R-:W-:Y:S01]  /*f860*/  IMAD.WIDE.U32 R16, R0, c[0x0][0x3e8], RZ ;  /* 0x0000fa0000107a25 */ /* 0x000fe200078e00ff */
[----:B--2---:R-:W-:-:S02]  /*f870*/  SHF.R.S32.HI R11, RZ, 0x1f, R2 ;  /* 0x0000001fff0b7819 */ /* 0x004fc40000011402 */
[----:B------:R-:W-:Y:S01]  /*f880*/  F2FP.BF16.PACK_AB R106, R107, R106 ;  /* 0x0000006a6b6a723e */ /* 0x000fe200000010ff */
[----:B------:R-:W-:Y:S01]  /*f890*/  IMAD R9, R3, c[0x0][0x490], RZ ;  /* 0x0001240003097a24 */ /* 0x000fe200078e02ff */
[-C--:B------:R-:W-:Y:S01]  /*f8a0*/  LEA.HI R19, R11, R2.reuse, RZ, 0x5 ;  /* 0x000000020b137211 */ /* 0x080fe200078f28ff */
[----:B------:R-:W-:Y:S01]  /*f8b0*/  IMAD R3, R3, c[0x0][0x3e8], RZ ;  /* 0x0000fa0003037a24 */ /* 0x000fe200078e02ff */
[CC--:B------:R-:W-:Y:S01]  /*f8c0*/  LEA.HI R4, R11.reuse, R2.reuse, RZ, 0x3 ;  /* 0x000000020b047211 */ /* 0x0c0fe200078f18ff */
[C---:B------:R-:W-:Y:S01]  /*f8d0*/  IMAD R24, R0.reuse, c[0x0][0x494], R9 ;  /* 0x0001250000187a24 */ /* 0x040fe200078e0209 */
[-C--:B------:R-:W-:Y:S01]  /*f8e0*/  LEA.HI R9, R11, R2.reuse, RZ, 0x2 ;  /* 0x000000020b097211 */ /* 0x080fe200078f10ff */
[----:B------:R-:W-:Y:S01]  /*f8f0*/  IMAD R3, R0, c[0x0][0x3ec], R3 ;  /* 0x0000fb0000037a24 */ /* 0x000fe200078e0203 */
[----:B------:R-:W-:Y:S01]  /*f900*/  LOP3.LUT R13, R19, 0xffffffe0, RZ, 0xc0, !PT ;  /* 0xffffffe0130d7812 */ /* 0x000fe200078ec0ff */
[----:B------:R-:W-:Y:S01]  /*f910*/  IMAD.IADD R25, R27, 0x1, R24 ;  /* 0x000000011b197824 */ /* 0x000fe200078e0218 */
[----:B------:R-:W-:Y:S01]  /*f920*/  SHF.R.S32.HI R21, RZ, 0x2, R9 ;  /* 0x00000002ff157819 */ /* 0x000fe20000011409 */
[----:B------:R-:W-:Y:S01]  /*f930*/  IMAD.IADD R3, R17, 0x1, R3 ;  /* 0x0000000111037824 */ /* 0x000fe200078e0203 */
[----:B------:R-:W-:Y:S01]  /*f940*/  SHF.R.S32.HI R10, RZ, 0x1f, R9 ;  /* 0x0000001fff0a7819 */ /* 0x000fe20000011409 */
[----:B------:R-:W-:Y:S01]  /*f950*/  IMAD.MOV.U32 R24, RZ, RZ, R26 ;  /* 0x000000ffff187224 */ /* 0x000fe200078e001a */
[----:B------:R-:W-:-:S02]  /*f960*/  LEA.HI R0, R11, R2, RZ, 0x6 ;  /* 0x000000020b007211 */ /* 0x000fc400078f30ff */
[----:B------:R-:W-:Y:S01]  /*f970*/  LEA.HI R11, R10, R21, RZ, 0x3 ;  /* 0x000000150a0b7211 */ /* 0x000fe200078f18ff */
[----:B------:R-:W-:Y:S01]  /*f980*/  IMAD.IADD R10, R2, 0x1, -R13 ;  /* 0x00000001020a7824 */ /* 0x000fe200078e0a0d */
[----:B------:R-:W-:Y:S01]  /*f990*/  SHF.R.S32.HI R20, RZ, 0x5, R19 ;  /* 0x00000005ff147819 */ /* 0x000fe20000011413 */
[----:B---3--:R-:W-:Y:S01]  /*f9a0*/  IMAD.WIDE.U32 R24, R22, c[0x0][0x498], R24 ;  /* 0x0001260016187a25 */ /* 0x008fe200078e0018 */
[----:B------:R-:W-:Y:S02]  /*f9b0*/  LOP3.LUT R12, R11, 0xfffffff8, RZ, 0xc0, !PT ;  /* 0xfffffff80b0c7812 */ /* 0x000fe400078ec0ff */
[----:B------:R-:W-:Y:S02]  /*f9c0*/  SHF.R.S32.HI R11, RZ, 0x1f, R10 ;  /* 0x0000001fff0b7819 */ /* 0x000fe4000001140a */
[----:B------:R-:W-:Y:S01]  /*f9d0*/  LOP3.LUT P4, RZ, R10, 0x3, RZ, 0xc0, !PT ;  /* 0x000000030aff7812 */ /* 0x000fe2000788c0ff */
[----:B------:R-:W-:Y:S01]  /*f9e0*/  IMAD.IADD R21, R21, 0x1, -R12 ;  /* 0x0000000115157824 */ /* 0x000fe200078e0a0c */
[----:B------:R-:W-:Y:S01]  /*f9f0*/  LEA.HI R10, R11, R10, RZ, 0x2 ;  /* 0x0000000a0b0a7211 */ /* 0x000fe200078f10ff */
[----:B------:R-:W-:Y:S01]  /*fa00*/  IMAD.MOV.U32 R12, RZ, RZ, c[0x0][0x4e8] ;  /* 0x00013a00ff0c7624 */ /* 0x000fe200078e00ff */
[----:B------:R-:W1:Y:S01]  /*fa10*/  S2R R11, SR_CTAID.X ;  /* 0x00000000000b7919 */ /* 0x000e620000002500 */
[----:B------:R-:W-:-:S02]  /*fa20*/  LOP3.LUT R9, R9, 0xfffffffc, RZ, 0xc0, !PT ;  /* 0xfffffffc09097812 */ /* 0x000fc400078ec0ff */
[----:B------:R-:W-:Y:S02]  /*fa30*/  SHF.R.S32.HI R13, RZ, 0x1f, R22 ;  /* 0x0000001fff0d7819 */ /* 0x000fe40000011416 */
[----:B------:R-:W-:Y:S01]  /*fa40*/  SHF.R.S32.HI R19, RZ, 0x1f, R19 ;  /* 0x0000001fff137819 */ /* 0x000fe20000011413 */
[----:B------:R-:W-:Y:S01]  /*fa50*/  IMAD.IADD R9, R2, 0x1, -R9 ;  /* 0x0000000102097824 */ /* 0x000fe200078e0a09 */
[----:B------:R-:W-:Y:S01]  /*fa60*/  LOP3.LUT R15, R4, 0xfffffff8, RZ, 0xc0, !PT ;  /* 0xfffffff8040f7812 */ /* 0x000fe200078ec0ff */
[----:B------:R-:W-:Y:S01]  /*fa70*/  IMAD R17, R13, c[0x0][0x498], RZ ;  /* 0x000126000d117a24 */ /* 0x000fe200078e02ff */
[----:B------:R-:W-:Y:S01]  /*fa80*/  LEA.HI R19, R19, R20, RZ, 0x3 ;  /* 0x0000001413137211 */ /* 0x000fe200078f18ff */
[----:B------:R-:W-:Y:S01]  /*fa90*/  IMAD R13, R13, c[0x0][0x3f0], RZ ;  /* 0x0000fc000d0d7a24 */ /* 0x000fe200078e02ff */
[----:B------:R-:W-:Y:S01]  /*faa0*/  SHF.R.S32.HI R4, RZ, 0x3, R4 ;  /* 0x00000003ff047819 */ /* 0x000fe20000011404 */
[----:B------:R-:W-:Y:S01]  /*fab0*/  IMAD.IADD R15, R2, 0x1, -R15 ;  /* 0x00000001020f7824 */ /* 0x000fe200078e0a0f */
[----:B------:R-:W-:Y:S01]  /*fac0*/  ISETP.NE.AND P0, PT, R12, 0x1, PT ;  /* 0x000000010c00780c */ /* 0x000fe20003f05270 */
[----:B------:R-:W-:Y:S01]  /*fad0*/  IMAD.MOV.U32 R2, RZ, RZ, R16 ;  /* 0x000000ffff027224 */ /* 0x000fe200078e0010 */
[----:B------:R-:W-:Y:S01]  /*fae0*/  LOP3.LUT R19, R19, 0xffffff8, RZ, 0xc0, !PT ;  /* 0x0ffffff813137812 */ /* 0x000fe200078ec0ff */
[C---:B------:R-:W-:Y:S01]  /*faf0*/  IMAD R14, R22.reuse, c[0x0][0x49c], R17 ;  /* 0x00012700160e7a24 */ /* 0x040fe200078e0211 */
[----:B------:R-:W-:Y:S01]  /*fb00*/  LEA.HI R16, R9, R9, RZ, 0x1 ;  /* 0x0000000909107211 */ /* 0x000fe200078f08ff */
[----:B------:R-:W-:Y:S01]  /*fb10*/  IMAD R13, R22, c[0x0][0x3f4], R13 ;  /* 0x0000fd00160d7a24 */ /* 0x000fe200078e020d */
[----:B------:R-:W-:Y:S01]  /*fb20*/  R2P PR, R21, 0x6 ;  /* 0x0000000615007804 */ /* 0x000fe20000000000 */
[----:B------:R-:W-:Y:S01]  /*fb30*/  IMAD.SHL.U32 R26, R4, 0x40, RZ ;  /* 0x00000040041a7824 */ /* 0x000fe200078e00ff */
[----:B------:R-:W-:Y:S01]  /*fb40*/  LOP3.LUT R16, R16, 0x1ffffffe, RZ, 0xc0, !PT ;  /* 0x1ffffffe10107812 */ /* 0x000fe200078ec0ff */
[----:B------:R-:W-:Y:S01]  /*fb50*/  IMAD.WIDE.U32 R22, R22, c[0x0][0x3f0], R2 ;  /* 0x0000fc0016167a25 */ /* 0x000fe200078e0002 */
[----:B------:R-:W-:-:S02]  /*fb60*/  SHF.R.S32.HI R10, RZ, 0x2, R10 ;  /* 0x00000002ff0a7819 */ /* 0x000fc4000001140a */
[----:B------:R-:W-:Y:S01]  /*fb70*/  LOP3.LUT R26, R26, 0x1c0, RZ, 0xc0, !PT ;  /* 0x000001c01a1a7812 */ /* 0x000fe200078ec0ff */
[----:B------:R-:W-:Y:S01]  /*fb80*/  IMAD.SHL.U32 R3, R15, 0x8, RZ ;  /* 0x000000080f037824 */ /* 0x000fe200078e00ff */
[----:B------:R-:W-:Y:S01]  /*fb90*/  F2FP.BF16.PACK_AB R100, R101, R100 ;  /* 0x000000646564723e */ /* 0x000fe200000010ff */
[----:B------:R-:W-:Y:S01]  /*fba0*/  IMAD R18, R15, 0x20, R4 ;  /* 0x000000200f127824 */ /* 0x000fe200078e0204 */
[----:B------:R-:W-:Y:S01]  /*fbb0*/  SHF.R.U32.HI R2, RZ, 0x3, R26 ;  /* 0x00000003ff027819 */ /* 0x000fe2000001161a */
[----:B------:R-:W-:Y:S01]  /*fbc0*/  IMAD.IADD R19, R20, 0x1, -R19 ;  /* 0x0000000114137824 */ /* 0x000fe200078e0a13 */
[----:B------:R-:W-:Y:S01]  /*fbd0*/  LOP3.LUT R17, R26, 0x38, R3, 0xf8, !PT ;  /* 0x000000381a117812 */ /* 0x000fe200078ef803 */
[----:B------:R-:W-:Y:S01]  /*fbe0*/  IMAD R15, R20, 0x200, R9 ;  /* 0x00000200140f7824 */ /* 0x000fe200078e0209 */
[C---:B------:R-:W-:Y:S01]  /*fbf0*/  LOP3.LUT R20, R21.reuse, 0x1, RZ, 0xc0, !PT ;  /* 0x0000000115147812 */ /* 0x040fe200078ec0ff */
[----:B------:R-:W-:Y:S01]  /*fc00*/  IMAD.SHL.U32 R21, R21, 0x40, RZ ;  /* 0x0000004015157824 */ /* 0x000fe200078e00ff */
[----:B------:R-:W-:Y:S01]  /*fc10*/  LOP3.LUT R2, R17, R2, RZ, 0x3c, !PT ;  /* 0x0000000211027212 */ /* 0x000fe200078e3cff */
[----:B-1----:R-:W-:Y:S01]  /*fc20*/  IMAD R18, R11, 0x80, R18 ;  /* 0x000000800b127824 */ /* 0x002fe200078e0212 */
[----:B------:R-:W-:Y:S01]  /*fc30*/  ISETP.NE.U32.AND P3, PT, R20, 0x1, PT ;  /* 0x000000011400780c */ /* 0x000fe20003f65070 */
[----:B------:R-:W-:Y:S01]  /*fc40*/  IMAD.IADD R9, R9, 0x1, -R16 ;  /* 0x0000000109097824 */ /* 0x000fe200078e0a10 */
[----:B------:R-:W-:Y:S01]  /*fc50*/  LOP3.LUT R21, R21, 0x1c0, RZ, 0xc0, !PT ;  /* 0x000001c015157812 */ /* 0x000fe200078ec0ff */
[----:B------:R-:W-:Y:S01]  /*fc60*/  @P0 IMAD.HI.U32 R16, R18, c[0x0][0x4ec], RZ ;  /* 0x00013b0012100a27 */ /* 0x000fe200078e00ff */
[----:B------:R-:W-:-:S02]  /*fc70*/  F2FP.BF16.PACK_AB R102, R103, R102 ;  /* 0x000000666766723e */ /* 0x000fc400000010ff */
[----:B------:R-:W-:Y:S01]  /*fc80*/  F2FP.BF16.PACK_AB R36, R37, R36 ;  /* 0x000000242524723e */ /* 0x000fe200000010ff */
[----:B------:R-:W-:Y:S01]  /*fc90*/  IMAD.IADD R23, R23, 0x1, R13 ;  /* 0x0000000117177824 */ /* 0x000fe200078e020d */
[----:B------:R-:W-:Y:S01]  /*fca0*/  F2FP.BF16.PACK_AB R38, R39, R38 ;  /* 0x000000262726723e */ /* 0x000fe200000010ff */
[----:B------:R-:W-:Y:S01]  /*fcb0*/  IMAD R10, R19, 0x10, R10 ;  /* 0x00000010130a7824 */ /* 0x000fe200078e020a */
[----:B------:R-:W-:Y:S01]  /*fcc0*/  F2FP.BF16.PACK_AB R40, R41, R40 ;  /* 0x000000282928723e */ /* 0x000fe200000010ff */
[----:B------:R-:W-:Y:S01]  /*fcd0*/  IMAD.SHL.U32 R13, R0, 0x8, RZ ;  /* 0x00000008000d7824 */ /* 0x000fe200078e00ff */
[----:B------:R-:W-:Y:S01]  /*fce0*/  LEA.HI R0, R21, R21, RZ, 0x1d ;  /* 0x0000001515007211 */ /* 0x000fe200078fe8ff */
[----:B------:R-:W-:Y:S01]  /*fcf0*/  IMAD.MOV.U32 R17, RZ, RZ, R18 ;  /* 0x000000ffff117224 */ /* 0x000fe200078e0012 */
[----:B------:R-:W-:Y:S01]  /*fd00*/  @P0 SHF.R.U32.HI R17, RZ, c[0x0][0x4f0], R16 ;  /* 0x00013c00ff110a19 */ /* 0x000fe20000011610 */
[----:B------:R-:W-:Y:S01]  /*fd10*/  IMAD R16, R9, 0x8, R10 ;  /* 0x0000000809107824 */ /* 0x000fe200078e020a */
[----:B------:R-:W-:Y:S01]  /*fd20*/  LOP3.LUT R13, R2, 0x7ffffe00, R13, 0xf8, !PT ;  /* 0x7ffffe00020d7812 */ /* 0x000fe200078ef80d */
[----:B------:R-:W-:Y:S01]  /*fd30*/  IMAD.U32 R0, R15, 0x2, R0 ;  /* 0x000000020f007824 */ /* 0x000fe200078e0000 */
[----:B------:R-:W-:Y:S01]  /*fd40*/  SHF.R.S32.HI R2, RZ, 0x1f, R17 ;  /* 0x0000001fff027819 */ /* 0x000fe20000011411 */
[----:B------:R-:W-:Y:S01]  /*fd50*/  IMAD R16, R11, 0x80, R16 ;  /* 0x000000800b107824 */ /* 0x000fe200078e0210 */
[----:B------:R-:W-:Y:S01]  /*fd60*/  F2FP.BF16.PACK_AB R42, R43, R42 ;  /* 0x0000002a2b2a723e */ /* 0x000fe200000010ff */
[----:B------:R-:W-:Y:S01]  /*fd70*/  IMAD R12, R12, c[0x0][0x388], RZ ;  /* 0x0000e2000c0c7a24 */ /* 0x000fe200078e02ff */
[----:B------:R-:W-:Y:S01]  /*fd80*/  F2FP.BF16.PACK_AB R44, R45, R44 ;  /* 0x0000002c2d2c723e */ /* 0x000fe200000010ff */
[----:B------:R-:W-:Y:S01]  /*fd90*/  IMAD R9, R11, 0x80, R10 ;  /* 0x000000800b097824 */ /* 0x000fe200078e020a */
[----:B------:R-:W-:Y:S01]  /*fda0*/  F2FP.BF16.PACK_AB R46, R47, R46 ;  /* 0x0000002e2f2e723e */ /* 0x000fe200000010ff */
[----:B------:R-:W-:Y:S01]  /*fdb0*/  IMAD.SHL.U32 R21, R0, 0x2, RZ ;  /* 0x0000000200157824 */ /* 0x000fe200078e00ff */
[----:B------:R-:W-:Y:S01]  /*fdc0*/  F2FP.BF16.PACK_AB R48, R49, R48 ;  /* 0x000000303130723e */ /* 0x000fe200000010ff */
[----:B------:R-:W-:Y:S01]  /*fdd0*/  @P0 IMAD.HI.U32 R0, R16, c[0x0][0x4ec], RZ ;  /* 0x00013b0010000a27 */ /* 0x000fe200078e00ff */
[----:B------:R-:W-:-:S02]  /*fde0*/  ISETP.GE.OR P5, PT, R9, R12, P4 ;  /* 0x0000000c0900720c */ /* 0x000fc400027a6670 */
[----:B------:R-:W-:Y:S01]  /*fdf0*/  IADD3 R9, R9, 0x8, RZ ;  /* 0x0000000809097810 */ /* 0x000fe20007ffe0ff */
[----:B------:R-:W-:Y:S01]  /*fe00*/  IMAD R2, R2, c[0x0][0x3e0], RZ ;  /* 0x0000f80002027a24 */ /* 0x000fe200078e02ff */
[----:B------:R-:W-:Y:S01]  /*fe10*/  STS [R21+0x80], R128 ;  /* 0x0000808015007388 */ /* 0x000fe20000000800 */
[----:B------:R-:W-:Y:S01]  /*fe20*/  IMAD.MOV.U32 R15, RZ, RZ, R16 ;  /* 0x000000ffff0f7224 */ /* 0x000fe200078e0010 */
[----:B------:R-:W-:Y:S01]  /*fe30*/  @P0 SHF.R.U32.HI R15, RZ, c[0x0][0x4f0], R0 ;  /* 0x00013c00ff0f0a19 */ /* 0x000fe20000011600 */
[----:B------:R-:W-:Y:S01]  /*fe40*/  IMAD.MOV R19, RZ, RZ, -R17 ;  /* 0x000000ffff137224 */ /* 0x000fe200078e0a11 */
[----:B------:R-:W-:Y:S01]  /*fe50*/  ISETP.GE.OR P4, PT, R9, R12, P4 ;  /* 0x0000000c0900720c */ /* 0x000fe20002786670 */
[----:B------:R-:W-:Y:S01]  /*fe60*/  IMAD.WIDE.U32 R22, R17, c[0x0][0x3e0], R22 ;  /* 0x0000f80011167a25 */ /* 0x000fe200078e0016 */
[----:B------:R-:W-:Y:S01]  /*fe70*/  SHF.R.S32.HI R9, RZ, 0x1f, R15 ;  /* 0x0000001fff097819 */ /* 0x000fe2000001140f */
[----:B------:R-:W-:Y:S01]  /*fe80*/  STS [R21+0x480], R130 ;  /* 0x0004808215007388 */ /* 0x000fe20000000800 */
[----:B------:R-:W-:Y:S01]  /*fe90*/  IADD3 R24, P0, R15, R24, RZ ;  /* 0x000000180f187210 */ /* 0x000fe20007f1e0ff */
[----:B------:R-:W-:Y:S01]  /*fea0*/  IMAD R17, R17, c[0x0][0x3e4], R2 ;  /* 0x0000f90011117a24 */ /* 0x000fe200078e0202 */
[----:B------:R-:W-:Y:S01]  /*feb0*/  IADD3 R0, R21, 0x80, RZ ;  /* 0x0000008015007810 */ /* 0x000fe20007ffe0ff */
[----:B------:R-:W-:Y:S01]  /*fec0*/  IMAD R19, R19, c[0x0][0x4e8], R18 ;  /* 0x00013a0013137a24 */ /* 0x000fe200078e0212 */
[----:B------:R-:W-:Y:S01]  /*fed0*/  IADD3.X R25, R9, R25, R14, P0, !PT ;  /* 0x0000001909197210 */ /* 0x000fe200007fe40e */
[----:B------:R-:W-:Y:S01]  /*fee0*/  IMAD.IADD R23, R23, 0x1, R17 ;  /* 0x0000000117177824 */ /* 0x000fe200078e0211 */
[----:B------:R-:W-:Y:S01]  /*fef0*/  IADD3 R17, R21, 0x70, RZ ;  /* 0x0000007015117810 */ /* 0x000fe20007ffe0ff */
[----:B------:R-:W-:Y:S01]  /*ff00*/  IMAD.MOV R9, RZ, RZ, -R15 ;  /* 0x000000ffff097224 */ /* 0x000fe200078e0a0f */
[----:B------:R-:W-:Y:S01]  /*ff10*/  @P3 IADD3 R17, R0, 0x10, RZ ;  /* 0x0000001000113810 */ /* 0x000fe20007ffe0ff */
[----:B------:R-:W-:Y:S01]  /*ff20*/  IMAD.MOV.U32 R0, RZ, RZ, 0x20 ;  /* 0x00000020ff007424 */ /* 0x000fe200078e00ff */
[----:B------:R-:W-:Y:S01]  /*ff30*/  SHF.R.S32.HI R2, RZ, 0x1f, R19 ;  /* 0x0000001fff027819 */ /* 0x000fe20000011413 */
[----:B------:R-:W-:Y:S01]  /*ff40*/  IMAD R27, R9, c[0x0][0x4e8], R16 ;  /* 0x00013a00091b7a24 */ /* 0x000fe200078e0210 */
[----:B------:R-:W-:Y:S01]  /*ff50*/  F2FP.BF16.PACK_AB R50, R51, R50 ;  /* 0x000000323332723e */ /* 0x000fe200000010ff */
[----:B------:R-:W-:Y:S01]  /*ff60*/  IMAD.MOV.U32 R9, RZ, RZ, 0x40 ;  /* 0x00000040ff097424 */ /* 0x000fe200078e00ff */
[----:B------:R-:W-:Y:S01]  /*ff70*/  SEL R0, R0, 0xffffffe0, !P1 ;  /* 0xffffffe000007807 */ /* 0x000fe20004800000 */
[----:B------:R-:W-:Y:S01]  /*ff80*/  IMAD R2, R2, c[0x0][0x3d8], RZ ;  /* 0x0000f60002027a24 */ /* 0x000fe200078e02ff */
[----:B------:R-:W-:Y:S01]  /*ff90*/  STS [R17], R124 ;  /* 0x0000007c11007388 */ /* 0x000fe20000000800 */
[----:B------:R-:W-:Y:S01]  /*ffa0*/  IMAD.WIDE.U32 R24, R27, c[0x0][0x488], R24 ;  /* 0x000122001b187a25 */ /* 0x000fe200078e0018 */
[----:B------:R-:W-:-:S02]  /*ffb0*/  SEL R10, R9, 0xffffffc0, !P2 ;  /* 0xffffffc0090a7807 */ /* 0x000fc40005000000 */
[----:B------:R-:W-:Y:S01]  /*ffc0*/  STS [R17+0x400], R126 ;  /* 0x0004007e11007388 */ /* 0x000fe20000000800 */
[----:B------:R-:W-:Y:S01]  /*ffd0*/  IMAD.IADD R15, R21, 0x1, R0 ;  /* 0x00000001150f7824 */ /* 0x000fe200078e0200 */
[----:B------:R-:W-:Y:S01]  /*ffe0*/  F2FP.BF16.PACK_AB R52, R53, R52 ;  /* 0x000000343534723e */ /* 0x000fe200000010ff */
[----:B------:R-:W-:Y:S01]  /*fff0*/  IMAD.IADD R9, R0, 0x1, R17 ;  /* 0x0000000100097824 */ /* 0x000fe200078e0211 */
[----:B------:R-:W-:Y:S01]  /*10000*/  SHF.R.S32.HI R0, RZ, 0x1f, R27 ;  /* 0x0000001fff007819 */ /* 0x000fe2000001141b */
[C---:B------:R-:W-:Y:S01]  /*10010*/  IMAD R2, R19.reuse, c[0x0][0x3dc], R2 ;  /* 0x0000f70013027a24 */ /* 0x040fe200078e0202 */
[----:B------:R-:W-:Y:S01]  /*10020*/  STS [R15+0x80], R120 ;  /* 0x000080780f007388 */ /* 0x000fe20000000800 */
[----:B------:R-:W-:Y:S01]  /*10030*/  IMAD.WIDE.U32 R18, R19, c[0x0][0x3d8], R22 ;  /* 0x0000f60013127a25 */ /* 0x000fe200078e0016 */
[----:B------:R-:W-:Y:S02]  /*10040*/  F2FP.BF16.PACK_AB R54, R55, R54 ;  /* 0x000000363736723e */ /* 0x000fe400000010ff */
[----:B------:R-:W-:Y:S01]  /*10050*/  STS [R15+0x480], R122 ;  /* 0x0004807a0f007388 */ /* 0x000fe20000000800 */
[----:B------:R-:W-:Y:S01]  /*10060*/  IMAD R0, R0, c[0x0][0x488], RZ ;  /* 0x0001220000007a24 */ /* 0x000fe200078e02ff */
[----:B------:R-:W-:Y:S01]  /*10070*/  F2FP.BF16.PACK_AB R56, R57, R56 ;  /* 0x000000383938723e */ /* 0x000fe200000010ff */
[----:B------:R-:W-:Y:S01]  /*10080*/  IMAD.IADD R23, R21, 0x1, R10 ;  /* 0x0000000115177824 */ /* 0x000fe200078e020a */
[----:B------:R-:W-:Y:S01]  /*10090*/  STS [R9], R116 ;  /* 0x0000007409007388 */ /* 0x000fe20000000800 */
[----:B------:R-:W-:Y:S01]  /*100a0*/  IMAD R0, R27, c[0x0][0x48c], R0 ;  /* 0x000123001b007a24 */ /* 0x000fe200078e0200 */
[----:B------:R-:W-:Y:S01]  /*100b0*/  F2FP.BF16.PACK_AB R58, R59, R58 ;  /* 0x0000003a3b3a723e */ /* 0x000fe200000010ff */
[C---:B------:R-:W-:Y:S01]  /*100c0*/  IMAD.IADD R27, R10.reuse, 0x1, R17 ;  /* 0x000000010a1b7824 */ /* 0x040fe200078e0211 */
[----:B------:R-:W-:Y:S01]  /*100d0*/  STS [R9+0x400], R118 ;  /* 0x0004007609007388 */ /* 0x000fe20000000800 */
[----:B------:R-:W-:Y:S01]  /*100e0*/  IMAD.IADD R29, R10, 0x1, R15 ;  /* 0x000000010a1d7824 */ /* 0x000fe200078e020f */
[----:B------:R-:W-:Y:S01]  /*100f0*/  F2FP.BF16.PACK_AB R60, R61, R60 ;  /* 0x0000003c3d3c723e */ /* 0x000fe200000010ff */
[----:B------:R-:W-:Y:S01]  /*10100*/  IMAD.IADD R31, R9, 0x1, R10 ;  /* 0x00000001091f7824 */ /* 0x000fe200078e020a */
[----:B------:R-:W-:Y:S01]  /*10110*/  STS [R23+0x80], R112 ;  /* 0x0000807017007388 */ /* 0x000fe20000000800 */
[----:B------:R-:W-:Y:S01]  /*10120*/  F2FP.BF16.PACK_AB R62, R63, R62 ;  /* 0x0000003e3f3e723e */ /* 0x000fe200000010ff */
[----:B------:R-:W-:Y:S01]  /*10130*/  IMAD.IADD R25, R25, 0x1, R0 ;  /* 0x0000000119197824 */ /* 0x000fe200078e0200 */
[----:B------:R-:W-:Y:S01]  /*10140*/  F2FP.BF16.PACK_AB R64, R65, R64 ;  /* 0x000000404140723e */ /* 0x000fe200000010ff */
[----:B------:R-:W-:Y:S01]  /*10150*/  STS [R23+0x480], R114 ;  /* 0x0004807217007388 */ /* 0x000fe20000000800 */
[----:B------:R-:W-:Y:S01]  /*10160*/  F2FP.BF16.PACK_AB R66, R67, R66 ;  /* 0x000000424342723e */ /* 0x000fe200000010ff */
[----:B------:R-:W-:Y:S01]  /*10170*/  IMAD R57, R11, 0x80, R4 ;  /* 0x000000800b397824 */ /* 0x000fe200078e0204 */
[----:B------:R-:W-:Y:S01]  /*10180*/  F2FP.BF16.PACK_AB R68, R69, R68 ;  /* 0x000000444544723e */ /* 0x000fe200000010ff */
[----:B------:R-:W-:Y:S01]  /*10190*/  STS [R27], R108 ;  /* 0x0000006c1b007388 */ /* 0x000fe20000000800 */
        /* <DEDUP_REMOVED lines=11> */
[----:B------:R-:W-:Y:S01]  /*10250*/  STS [R31], R100 ;  /* 0x000000641f007388 */ /* 0x000fe20000000800 */
[----:B------:R-:W-:Y:S02]  /*10260*/  F2FP.BF16.PACK_AB R86, R87, R86 ;  /* 0x000000565756723e */ /* 0x000fe400000010ff */
[----:B------:R-:W-:Y:S01]  /*10270*/  LEA R14, P0, R24, c[0x0][0x450], 0x2 ;  /* 0x00011400180e7a11 */ /* 0x000fe200078010ff */
        /* <DEDUP_REMOVED lines=10> */
[----:B------:R-:W-:Y:S02]  /*10320*/  LEA.HI.X R25, R24, c[0x0][0x454], R25, 0x2, P0 ;  /* 0x0001150018197a11 */ /* 0x000fe400000f1419 */
[----:B------:R-:W-:Y:S01]  /*10330*/  LEA R0, P0, R18, c[0x0][0x380], 0x1 ;  /* 0x0000e00012007a11 */ /* 0x000fe200078008ff */
        /* <DEDUP_REMOVED lines=15> */
[----:B-1----:R-:W-:-:S03]  /*10430*/  IMAD.SHL.U32 R58, R13, 0x2, RZ ;  /* 0x000000020d3a7824 */ /* 0x002fc600078e00ff */
        /* <DEDUP_REMOVED lines=14> */
[----:B------:R-:W-:Y:S04]  /*10520*/  SHFL.IDX PT, R88, R14, RZ, 0x1c1f ;  /* 0x001c1fff0e587589 */ /* 0x000fe800000e0000 */
[----:B------:R-:W2:Y:S04]  /*10530*/  SHFL.IDX PT, R89, R25, RZ, 0x1c1f ;  /* 0x001c1fff19597589 */ /* 0x000ea800000e0000 */
[----:B------:R-:W-:Y:S06]  /*10540*/  BAR.SYNC.DEFER_BLOCKING 0x1, 0x100 ;  /* 0x0044000000007b1d */ /* 0x000fec0000010000 */
[----:B------:R-:W-:Y:S01]  /*10550*/  SHFL.IDX PT, R96, R14, 0x1, 0x1c1f ;  /* 0x003c1f000e607f89 */ /* 0x000fe200000e0000 */
[----:B-1----:R-:W-:-:S03]  /*10560*/  IMAD.IADD R5, R19, 0x1, R2 ;  /* 0x0000000113057824 */ /* 0x002fc600078e0202 */
[----:B------:R-:W1:Y:S02]  /*10570*/  SHFL.IDX PT, R97, R25, 0x1, 0x1c1f ;  /* 0x003c1f0019617f89 */ /* 0x000e6400000e0000 */
[----:B------:R-:W-:Y:S02]  /*10580*/  LEA.HI.X R2, R18, c[0x0][0x384], R5, 0x1, P0 ;  /* 0x0000e10012027a11 */ /* 0x000fe400000f0c05 */
[----:B------:R3:W4:Y:S01]  /*10590*/  SHFL.IDX PT, R60, R0, RZ, 0x181f ;  /* 0x00181fff003c7589 */ /* 0x00072200000e0000 */
[----:B------:R-:W-:-:S03]  /*105a0*/  ISETP.GE.AND P0, PT, R57, R12, PT ;  /* 0x0000000c3900720c */ /* 0x000fc60003f06270 */
[----:B------:R3:W3:Y:S04]  /*105b0*/  SHFL.IDX PT, R61, R2, RZ, 0x181f ;  /* 0x00181fff023d7589 */ /* 0x0006e800000e0000 */
[----:B--2---:R2:W-:Y:S04]  /*105c0*/  @!P5 ST.E [R88.64], R7 ;  /* 0x000000075800d985 */ /* 0x0045e8000c101910 */
[----:B-1----:R2:W-:Y:S04]  /*105d0*/  @!P4 ST.E [R96.64], R8 ;  /* 0x000000086000c985 */ /* 0x0025e8000c101910 */
[----:B------:R2:W1:Y:S04]  /*105e0*/  LDS.128 R52, [R58+0x1080] ;  /* 0x001080003a347984 */ /* 0x0004680000000c00 */
[----:B------:R2:W1:Y:S04]  /*105f0*/  LDS.128 R48, [R58+0x2080] ;  /* 0x002080003a307984 */ /* 0x0004680000000c00 */
[----:B------:R2:W1:Y:S04]  /*10600*/  LDS.128 R44, [R58+0x3080] ;  /* 0x003080003a2c7984 */ /* 0x0004680000000c00 */
[----:B------:R2:W1:Y:S04]  /*10610*/  LDS.128 R40, [R58+0x5080] ;  /* 0x005080003a287984 */ /* 0x0004680000000c00 */
[----:B------:R2:W1:Y:S04]  /*10620*/  LDS.128 R36, [R58+0x6080] ;  /* 0x006080003a247984 */ /* 0x0004680000000c00 */
[----:B------:R2:W1:Y:S04]  /*10630*/  LDS.128 R32, [R58+0x7080] ;  /* 0x007080003a207984 */ /* 0x0004680000000c00 */
[----:B------:R2:W1:Y:S04]  /*10640*/  LDS.128 R28, [R58+0x9080] ;  /* 0x009080003a1c7984 */ /* 0x0004680000000c00 */
[----:B------:R2:W1:Y:S04]  /*10650*/  LDS.128 R24, [R58+0xa080] ;  /* 0x00a080003a187984 */ /* 0x0004680000000c00 */
[----:B------:R2:W1:Y:S01]  /*10660*/  LDS.128 R20, [R58+0xb080] ;  /* 0x00b080003a147984 */ /* 0x0004620000000c00 */
[----:B------:R-:W-:Y:S05]  /*10670*/  @P0 BRA `(.L_x_193) ;  /* 0x0000014000000947 */ /* 0x000fea0003800000 */
[----:B---34-:R-:W3:Y:S01]  /*10680*/  LDS.128 R16, [R58+0x80] ;  /* 0x000080003a107984 */ /* 0x018ee20000000c00 */
[----:B------:R-:W-:-:S02]  /*10690*/  IADD3 R56, R3, 0x40, RZ ;  /* 0x0000004003387810 */ /* 0x000fc40007ffe0ff */
[C---:B------:R-:W-:Y:S01]  /*106a0*/  IADD3 R14, R3.reuse, 0x80, RZ ;  /* 0x00000080030e7810 */ /* 0x040fe20007ffe0ff */
[----:B--2---:R-:W2:Y:S01]  /*106b0*/  LDS.128 R8, [R58+0x4080] ;  /* 0x004080003a087984 */ /* 0x004ea20000000c00 */
[----:B------:R-:W-:Y:S02]  /*106c0*/  ISETP.GE.AND P1, PT, R56, c[0x0][0x3c8], PT ;  /* 0x0000f20038007a0c */ /* 0x000fe40003f26270 */
[----:B------:R-:W-:Y:S01]  /*106d0*/  ISETP.GE.AND P0, PT, R14, c[0x0][0x3c8], PT ;  /* 0x0000f2000e007a0c */ /* 0x000fe20003f06270 */
[----:B------:R4:W5:Y:S01]  /*106e0*/  LDS.128 R4, [R58+0x8080] ;  /* 0x008080003a047984 */ /* 0x0009620000000c00 */
[----:B------:R-:W-:-:S09]  /*106f0*/  ISETP.GE.AND P2, PT, R3, c[0x0][0x3c8], PT ;  /* 0x0000f20003007a0c */ /* 0x000fd20003f46270 */
[----:B------:R-:W-:Y:S02]  /*10700*/  @!P1 SHF.R.S32.HI R15, RZ, 0x1f, R56 ;  /* 0x0000001fff0f9819 */ /* 0x000fe40000011438 */
[----:B------:R-:W-:Y:S02]  /*10710*/  @!P0 SHF.R.S32.HI R13, RZ, 0x1f, R14 ;  /* 0x0000001fff0d8819 */ /* 0x000fe4000001140e */
[----:B------:R-:W-:Y:S02]  /*10720*/  @!P1 LEA.HI R15, R15, R56, RZ, 0x3 ;  /* 0x000000380f0f9211 */ /* 0x000fe400078f18ff */
[----:B------:R-:W-:Y:S02]  /*10730*/  @!P0 LEA.HI R13, R13, R14, RZ, 0x3 ;  /* 0x0000000e0d0d8211 */ /* 0x000fe400078f18ff */
[----:B------:R-:W-:Y:S02]  /*10740*/  @!P1 LOP3.LUT R15, R15, 0xfffffff8, RZ, 0xc0, !PT ;  /* 0xfffffff80f0f9812 */ /* 0x000fe400078ec0ff */
[----:B------:R-:W-:Y:S01]  /*10750*/  @!P0 LOP3.LUT R13, R13, 0xfffffff8, RZ, 0xc0, !PT ;  /* 0xfffffff80d0d8812 */ /* 0x000fe200078ec0ff */
[----:B----4-:R-:W-:-:S04]  /*10760*/  @!P2 IMAD.WIDE R58, R3, 0x2, R60 ;  /* 0x00000002033aa825 */ /* 0x010fc800078e023c */
[----:B------:R-:W-:-:S04]  /*10770*/  @!P1 IMAD.WIDE R14, R15, 0x2, R60 ;  /* 0x000000020f0e9825 */ /* 0x000fc800078e023c */
[----:B------:R-:W-:Y:S01]  /*10780*/  @!P0 IMAD.WIDE R60, R13, 0x2, R60 ;  /* 0x000000020d3c8825 */ /* 0x000fe200078e023c */
[----:B---3--:R3:W-:Y:S04]  /*10790*/  @!P2 ST.E.128 [R58.64], R16 ;  /* 0x000000103a00a985 */ /* 0x0087e8000c101d10 */
[----:B--2---:R3:W-:Y:S04]  /*107a0*/  @!P1 ST.E.128 [R14.64], R8 ;  /* 0x000000080e009985 */ /* 0x0047e8000c101d10 */
[----:B-----5:R3:W-:Y:S02]  /*107b0*/  @!P0 ST.E.128 [R60.64], R4 ;  /* 0x000000043c008985 */ /* 0x0207e4000c101d10 */
.L_x_193:
[----:B---34-:R-:W-:Y:S05]  /*107c0*/  BSYNC B0 ;  /* 0x0000000000007941 */ /* 0x018fea0003800000 */
.L_x_192:
[----:B------:R-:W-:Y:S01]  /*107d0*/  IADD3 R5, R57, 0x20, RZ ;  /* 0x0000002039057810 */ /* 0x000fe20007ffe0ff */
[----:B------:R3:W4:Y:S01]  /*107e0*/  SHFL.IDX PT, R9, R2, 0x1, 0x181f ;  /* 0x00381f0002097f89 */ /* 0x00072200000e0000 */
[----:B------:R-:W-:Y:S02]  /*107f0*/  BSSY B0, `(.L_x_194) ;  /* 0x0000015000007945 */ /* 0x000fe40003800000 */
[----:B------:R-:W-:Y:S01]  /*10800*/  ISETP.GE.AND P0, PT, R5, R12, PT ;  /* 0x0000000c0500720c */ /* 0x000fe20003f06270 */
[----:B--2---:R3:W2:-:S12]  /*10810*/  SHFL.IDX PT, R8, R0, 0x1, 0x181f ;  /* 0x00381f0000087f89 */ /* 0x00469800000e0000 */
        /* <DEDUP_REMOVED lines=13> */
[----:B-1----:R1:W-:Y:S02]  /*108f0*/  @!P2 ST.E.128 [R10.64], R52 ;  /* 0x000000340a00a985 */ /* 0x0023e4000c101d10 */
[----:B------:R-:W-:-:S04]  /*10900*/  @!P1 IMAD.WIDE R6, R6, 0x2, R8 ;  /* 0x0000000206069825 */ /* 0x000fc800078e0208 */
[----:B------:R-:W-:Y:S01]  /*10910*/  @!P0 IMAD.WIDE R4, R4, 0x2, R8 ;  /* 0x0000000204048825 */ /* 0x000fe200078e0208 */
[----:B------:R1:W-:Y:S04]  /*10920*/  @!P1 ST.E.128 [R6.64], R40 ;  /* 0x0000002806009985 */ /* 0x0003e8000c101d10 */
[----:B------:R1:W-:Y:S02]  /*10930*/  @!P0 ST.E.128 [R4.64], R28 ;  /* 0x0000001c04008985 */ /* 0x0003e4000c101d10 */
.L_x_195:
[----:B------:R-:W-:Y:S05]  /*10940*/  BSYNC B0 ;  /* 0x0000000000007941 */ /* 0x000fea0003800000 */
.L_x_194:
[----:B-1----:R-:W-:Y:S01]  /*10950*/  IADD3 R5, R57, 0x40, RZ ;  /* 0x0000004039057810 */ /* 0x002fe20007ffe0ff */
[----:B----4-:R1:W4:Y:S01]  /*10960*/  SHFL.IDX PT, R9, R2, 0x2, 0x181f ;  /* 0x00581f0002097f89 */ /* 0x01032200000e0000 */
        /* <DEDUP_REMOVED lines=21> */
.L_x_197:
[----:B------:R-:W-:Y:S05]  /*10ac0*/  BSYNC B0 ;  /* 0x0000000000007941 */ /* 0x000fea0003800000 */
.L_x_196:
[----:B------:R-:W-:Y:S01]  /*10ad0*/  IADD3 R57, R57, 0x60, RZ ;  /* 0x0000006039397810 */ /* 0x000fe20007ffe0ff */
[----:B--2---:R2:W1:Y:S03]  /*10ae0*/  SHFL.IDX PT, R7, R2, 0x3, 0x181f ;  /* 0x00781f0002077f89 */ /* 0x00446600000e0000 */
[----:B------:R-:W-:Y:S01]  /*10af0*/  ISETP.GE.AND P0, PT, R57, R12, PT ;  /* 0x0000000c3900720c */ /* 0x000fe20003f06270 */
[----:B------:R2:W3:-:S12]  /*10b00*/  SHFL.IDX PT, R6, R0, 0x3, 0x181f ;  /* 0x00781f0000067f89 */ /* 0x0004d800000e0000 */
[----:B------:R-:W-:Y:S05]  /*10b10*/  @P0 EXIT ;  /* 0x000000000000094d */ /* 0x000fea0003800000 */
[C---:B------:R-:W-:Y:S02]  /*10b20*/  IADD3 R5, R3.reuse, 0x40, RZ ;  /* 0x0000004003057810 */ /* 0x040fe40007ffe0ff */
[----:B------:R-:W-:Y:S02]  /*10b30*/  ISETP.GE.AND P1, PT, R3, c[0x0][0x3c8], PT ;  /* 0x0000f20003007a0c */ /* 0x000fe40003f26270 */
[----:B------:R-:W-:-:S13]  /*10b40*/  ISETP.GE.AND P0, PT, R5, c[0x0][0x3c8], PT ;  /* 0x0000f20005007a0c */ /* 0x000fda0003f06270 */
[----:B-123--:R-:W-:-:S04]  /*10b50*/  @!P0 SHF.R.S32.HI R0, RZ, 0x1f, R5 ;  /* 0x0000001fff008819 */ /* 0x00efc80000011405 */
[----:B------:R-:W-:Y:S01]  /*10b60*/  @!P0 LEA.HI R0, R0, R5, RZ, 0x3 ;  /* 0x0000000500008211 */ /* 0x000fe200078f18ff */
[C-C-:B------:R-:W-:Y:S01]  /*10b70*/  @!P1 IMAD.WIDE R4, R3.reuse, 0x2, R6.reuse ;  /* 0x0000000203049825 */ /* 0x140fe200078e0206 */
[----:B------:R-:W-:Y:S02]  /*10b80*/  IADD3 R3, R3, 0x80, RZ ;  /* 0x0000008003037810 */ /* 0x000fe40007ffe0ff */
[----:B------:R-:W-:Y:S02]  /*10b90*/  @!P0 LOP3.LUT R0, R0, 0xfffffff8, RZ, 0xc0, !PT ;  /* 0xfffffff800008812 */ /* 0x000fe400078ec0ff */
[----:B------:R1:W-:Y:S03]  /*10ba0*/  @!P1 ST.E.128 [R4.64], R44 ;  /* 0x0000002c04009985 */ /* 0x0003e6000c101d10 */
[----:B----4-:R-:W-:-:S05]  /*10bb0*/  @!P0 IMAD.WIDE R8, R0, 0x2, R6 ;  /* 0x0000000200088825 */ /* 0x010fca00078e0206 */
[----:B------:R1:W-:Y:S01]  /*10bc0*/  @!P0 ST.E.128 [R8.64], R32 ;  /* 0x0000002008008985 */ /* 0x0003e2000c101d10 */
[----:B------:R-:W-:-:S13]  /*10bd0*/  ISETP.GE.AND P0, PT, R3, c[0x0][0x3c8], PT ;  /* 0x0000f20003007a0c */ /* 0x000fda0003f06270 */
[----:B------:R-:W-:Y:S05]  /*10be0*/  @P0 EXIT ;  /* 0x000000000000094d */ /* 0x000fea0003800000 */
[----:B------:R-:W-:-:S04]  /*10bf0*/  SHF.R.S32.HI R0, RZ, 0x1f, R3 ;  /* 0x0000001fff007819 */ /* 0x000fc80000011403 */
[----:B------:R-:W-:-:S04]  /*10c00*/  LEA.HI R3, R0, R3, RZ, 0x3 ;  /* 0x0000000300037211 */ /* 0x000fc800078f18ff */
[----:B------:R-:W-:-:S05]  /*10c10*/  LOP3.LUT R3, R3, 0xfffffff8, RZ, 0xc0, !PT ;  /* 0xfffffff803037812 */ /* 0x000fca00078ec0ff */
[----:B------:R-:W-:-:S05]  /*10c20*/  IMAD.WIDE R6, R3, 0x2, R6 ;  /* 0x0000000203067825 */ /* 0x000fca00078e0206 */
[----:B------:R-:W-:Y:S01]  /*10c30*/  ST.E.128 [R6.64], R20 ;  /* 0x0000001406007985 */ /* 0x000fe2000c101d10 */
[----:B------:R-:W-:Y:S05]  /*10c40*/  EXIT ;  /* 0x000000000000794d */ /* 0x000fea0003800000 */
.L_x_191:
[----:B------:R-:W1:Y:S01]  /*10c50*/  S2R R7, SR_TID.X ;  /* 0x0000000000077919 */ /* 0x000e620000002100 */
[----:B------:R-:W-:Y:S03]  /*10c60*/  BSSY B0, `(.L_x_198) ;  /* 0x0000027000007945 */ /* 0x000fe60003800000 */
[----:B------:R-:W2:Y:S01]  /*10c70*/  S2R R8, SR_CTAID.Z ;  /* 0x0000000000087919 */ /* 0x000ea20000002700 */
[----:B-1----:R-:W-:Y:S02]  /*10c80*/  ISETP.GT.AND P0, PT, R7, 0x7f, PT ;  /* 0x0000007f0700780c */ /* 0x002fe40003f04270 */
[----:B--2---:R-:W-:-:S11]  /*10c90*/  SHF.R.S32.HI R11, RZ, 0x1f, R8 ;  /* 0x0000001fff0b7819 */ /* 0x004fd60000011408 */
[----:B------:R-:W-:Y:S05]  /*10ca0*/  @P0 BRA `(.L_x_199) ;  /* 0x0000022000000947 */ /* 0x000fea0003800000 */
[----:B------:R-:W1:Y:S01]  /*10cb0*/  S2R R0, SR_CTAID.X ;  /* 0x0000000000007919 */ /* 0x000e620000002500 */
[----:B------:R-:W-:-:S05]  /*10cc0*/  MOV R2, c[0x0][0x4e8] ;  /* 0x00013a0000027a02 */ /* 0x000fca0000000f00 */
[----:B------:R-:W-:Y:S01]  /*10cd0*/  IMAD R3, R2, c[0x0][0x388], RZ ;  /* 0x0000e20002037a24 */ /* 0x000fe200078e02ff */
[----:B-1----:R-:W-:-:S04]  /*10ce0*/  LEA R0, R0, R7, 0x7 ;  /* 0x0000000700007211 */ /* 0x002fc800078e38ff */
[----:B------:R-:W-:-:S13]  /*10cf0*/  ISETP.GE.AND P0, PT, R0, R3, PT ;  /* 0x000000030000720c */ /* 0x000fda0003f06270 */
[----:B------:R-:W-:Y:S05]  /*10d00*/  @P0 BRA `(.L_x_199) ;  /* 0x000001c000000947 */ /* 0x000fea0003800000 */
[----:B------:R-:W1:Y:S01]  /*10d10*/  S2R R9, SR_CTAID.Y ;  /* 0x0000000000097919 */ /* 0x000e620000002600 */
[----:B------:R-:W-:Y:S02]  /*10d20*/  ISETP.NE.AND P0, PT, R2, 0x1, PT ;  /* 0x000000010200780c */ /* 0x000fe40003f05270 */
[----:B------:R-:W-:-:S11]  /*10d30*/  MOV R5, R0 ;  /* 0x0000000000057202 */ /* 0x000fd60000000f00 */
[----:B------:R-:W-:-:S05]  /*10d40*/  @P0 IMAD.HI.U32 R6, R0, c[0x0][0x4ec], RZ ;  /* 0x00013b0000060a27 */ /* 0x000fca00078e00ff */
[----:B------:R-:W-:Y:S02]  /*10d50*/  @P0 SHF.R.U32.HI R5, RZ, c[0x0][0x4f0], R6 ;  /* 0x00013c00ff050a19 */ /* 0x000fe40000011606 */
[----:B-1----:R-:W-:Y:S01]  /*10d60*/  SHF.R.S32.HI R4, RZ, 0x1f, R9 ;  /* 0x0000001fff047819 */ /* 0x002fe20000011409 */
[----:B------:R-:W-:-:S04]  /*10d70*/  IMAD.WIDE.U32 R2, R9, c[0x0][0x490], RZ ;  /* 0x0001240009027a25 */ /* 0x000fc800078e00ff */
[----:B------:R-:W-:Y:S02]  /*10d80*/  IMAD R4, R4, c[0x0][0x490], RZ ;  /* 0x0001240004047a24 */ /* 0x000fe400078e02ff */
[----:B------:R-:W-:Y:S02]  /*10d90*/  IMAD.MOV.U32 R12, RZ, RZ, R2 ;  /* 0x000000ffff0c7224 */ /* 0x000fe400078e0002 */
[----:B------:R-:W-:Y:S01]  /*10da0*/  IMAD R13, R9, c[0x0][0x494], R4 ;  /* 0x00012500090d7a24 */ /* 0x000fe200078e0204 */
[----:B------:R-:W-:-:S04]  /*10db0*/  IADD3 R9, -R5, RZ, RZ ;  /* 0x000000ff05097210 */ /* 0x000fc80007ffe1ff */
[----:B------:R-:W-:Y:S01]  /*10dc0*/  IADD3 R13, R3, R13, RZ ;  /* 0x0000000d030d7210 */ /* 0x000fe20007ffe0ff */
[----:B------:R-:W-:Y:S02]  /*10dd0*/  IMAD R3, R11, c[0x0][0x498], RZ ;  /* 0x000126000b037a24 */ /* 0x000fe400078e02ff */
[----:B------:R-:W-:Y:S02]  /*10de0*/  IMAD R4, R9, c[0x0][0x4e8], R0 ;  /* 0x00013a0009047a24 */ /* 0x000fe400078e0200 */
[----:B------:R-:W-:-:S03]  /*10df0*/  IMAD.WIDE.U32 R12, R8, c[0x0][0x498], R12 ;  /* 0x00012600080c7a25 */ /* 0x000fc600078e000c */
[----:B------:R-:W-:Y:S01]  /*10e00*/  SHF.R.S32.HI R2, RZ, 0x1f, R4 ;  /* 0x0000001fff027819 */ /* 0x000fe20000011404 */
[----:B------:R-:W-:Y:S01]  /*10e10*/  IMAD R0, R8, c[0x0][0x49c], R3 ;  /* 0x0001270008007a24 */ /* 0x000fe200078e0203 */
[----:B------:R-:W-:Y:S02]  /*10e20*/  SHF.R.S32.HI R3, RZ, 0x1f, R5 ;  /* 0x0000001fff037819 */ /* 0x000fe40000011405 */
[----:B------:R-:W-:Y:S01]  /*10e30*/  IADD3 R12, P0, R5, R12, RZ ;  /* 0x0000000c050c7210 */ /* 0x000fe20007f1e0ff */
[----:B------:R-:W-:-:S03]  /*10e40*/  IMAD R5, R2, c[0x0][0x488], RZ ;  /* 0x0001220002057a24 */ /* 0x000fc600078e02ff */
[----:B------:R-:W-:Y:S01]  /*10e50*/  IADD3.X R13, R3, R13, R0, P0, !PT ;  /* 0x0000000d030d7210 */ /* 0x000fe200007fe400 */
[----:B------:R-:W-:-:S04]  /*10e60*/  IMAD R5, R4, c[0x0][0x48c], R5 ;  /* 0x0001230004057a24 */ /* 0x000fc800078e0205 */
[----:B------:R-:W-:-:S05]  /*10e70*/  IMAD.WIDE.U32 R12, R4, c[0x0][0x488], R12 ;  /* 0x00012200040c7a25 */ /* 0x000fca00078e000c */
[----:B------:R-:W-:Y:S02]  /*10e80*/  IADD3 R5, R13, R5, RZ ;  /* 0x000000050d057210 */ /* 0x000fe40007ffe0ff */
[----:B------:R-:W-:-:S04]  /*10e90*/  LEA R2, P0, R12, c[0x0][0x450], 0x2 ;  /* 0x000114000c027a11 */ /* 0x000fc800078010ff */
[----:B------:R-:W-:Y:S01]  /*10ea0*/  LEA.HI.X R3, R12, c[0x0][0x454], R5, 0x2, P0 ;  /* 0x000115000c037a11 */ /* 0x000fe200000f1405 */
[----:B------:R-:W-:-:S05]  /*10eb0*/  IMAD.MOV.U32 R5, RZ, RZ, -0x800000 ;  /* 0xff800000ff057424 */ /* 0x000fca00078e00ff */
[----:B------:R1:W-:Y:S03]  /*10ec0*/  STG.E [R2.64], R5 ;  /* 0x0000000502007986 */ /* 0x0003e6000c101910 */
.L_x_199:
[----:B------:R-:W-:Y:S05]  /*10ed0*/  BSYNC B0 ;  /* 0x0000000000007941 */ /* 0x000fea0003800000 */
.L_x_198:
[----:B------:R-:W2:Y:S01]  /*10ee0*/  S2R R12, SR_CTAID.Y ;  /* 0x00000000000c7919 */ /* 0x000ea20000002600 */
[----:B------:R-:W-:Y:S01]  /*10ef0*/  SHF.R.S32.HI R4, RZ, 0x1f, R7 ;  /* 0x0000001fff047819 */ /* 0x000fe20000011407 */
[----:B------:R-:W-:Y:S01]  /*10f00*/  IMAD R11, R11, c[0x0][0x3f0], RZ ;  /* 0x0000fc000b0b7a24 */ /* 0x000fe200078e02ff */
[----:B-1----:R-:W-:Y:S01]  /*10f10*/  MOV R3, c[0x0][0x4e8] ;  /* 0x00013a0000037a02 */ /* 0x002fe20000000f00 */
[----:B------:R-:W1:Y:S01]  /*10f20*/  S2R R5, SR_CTAID.X ;  /* 0x0000000000057919 */ /* 0x000e620000002500 */
[----:B------:R-:W-:Y:S01]  /*10f30*/  LEA.HI R4, R4, R7, RZ, 0x3 ;  /* 0x0000000704047211 */ /* 0x000fe200078f18ff */
[----:B------:R-:W-:Y:S01]  /*10f40*/  BSSY B0, `(.L_x_200) ;  /* 0x0000038000007945 */ /* 0x000fe20003800000 */
[C---:B------:R-:W-:Y:S01]  /*10f50*/  ISETP.NE.AND P0, PT, R3.reuse, 0x1, PT ;  /* 0x000000010300780c */ /* 0x040fe20003f05270 */
[----:B------:R-:W-:Y:S01]  /*10f60*/  IMAD R3, R3, c[0x0][0x388], RZ ;  /* 0x0000e20003037a24 */ /* 0x000fe200078e02ff */
[----:B------:R-:W-:Y:S02]  /*10f70*/  LOP3.LUT R2, R4, 0xfffffff8, RZ, 0xc0, !PT ;  /* 0xfffffff804027812 */ /* 0x000fe400078ec0ff */
[----:B------:R-:W-:-:S03]  /*10f80*/  SHF.R.S32.HI R4, RZ, 0x3, R4 ;  /* 0x00000003ff047819 */ /* 0x000fc60000011404 */
[----:B------:R-:W-:-:S05]  /*10f90*/  IMAD.IADD R7, R7, 0x1, -R2 ;  /* 0x0000000107077824 */ /* 0x000fca00078e0a02 */
[CC--:B------:R-:W-:Y:S02]  /*10fa0*/  LEA R6, R7.reuse, R4.reuse, 0x5 ;  /* 0x0000000407067211 */ /* 0x0c0fe400078e28ff */
[----:B------:R-:W-:Y:S02]  /*10fb0*/  SHF.L.U32 R7, R7, 0x3, RZ ;  /* 0x0000000307077819 */ /* 0x000fe400000006ff */
[----:B--2---:R-:W-:Y:S01]  /*10fc0*/  SHF.R.S32.HI R0, RZ, 0x1f, R12 ;  /* 0x0000001fff007819 */ /* 0x004fe2000001140c */
[C---:B-1----:R-:W-:Y:S01]  /*10fd0*/  IMAD R6, R5.reuse, 0x80, R6 ;  /* 0x0000008005067824 */ /* 0x042fe200078e0206 */
[----:B------:R-:W-:-:S03]  /*10fe0*/  LEA R4, R5, R4, 0x7 ;  /* 0x0000000405047211 */ /* 0x000fc600078e38ff */
[----:B------:R-:W-:Y:S01]  /*10ff0*/  IMAD R9, R0, c[0x0][0x3e8], RZ ;  /* 0x0000fa0000097a24 */ /* 0x000fe200078e02ff */
[----:B------:R-:W-:Y:S01]  /*11000*/  IADD3 R5, R7, 0x80, RZ ;  /* 0x0000008007057810 */ /* 0x000fe20007ffe0ff */
[----:B------:R-:W-:-:S04]  /*11010*/  @P0 IMAD.HI.U32 R2, R6, c[0x0][0x4ec], RZ ;  /* 0x00013b0006020a27 */ /* 0x000fc800078e00ff */
[C---:B------:R-:W-:Y:S02]  /*11020*/  IMAD R9, R12.reuse, c[0x0][0x3ec], R9 ;  /* 0x0000fb000c097a24 */ /* 0x040fe400078e0209 */
[----:B------:R-:W-:-:S04]  /*11030*/  IMAD.WIDE.U32 R12, R12, c[0x0][0x3e8], RZ ;  /* 0x0000fa000c0c7a25 */ /* 0x000fc800078e00ff */
[----:B------:R-:W-:Y:S01]  /*11040*/  IMAD R0, R8, c[0x0][0x3f4], R11 ;  /* 0x0000fd0008007a24 */ /* 0x000fe200078e020b */
[----:B------:R-:W-:Y:S01]  /*11050*/  IADD3 R13, R13, R9, RZ ;  /* 0x000000090d0d7210 */ /* 0x000fe20007ffe0ff */
[----:B------:R-:W-:Y:S01]  /*11060*/  IMAD.MOV.U32 R9, RZ, RZ, R6 ;  /* 0x000000ffff097224 */ /* 0x000fe200078e0006 */
[----:B------:R-:W-:-:S03]  /*11070*/  @P0 SHF.R.U32.HI R9, RZ, c[0x0][0x4f0], R2 ;  /* 0x00013c00ff090a19 */ /* 0x000fc60000011602 */
[----:B------:R-:W-:Y:S01]  /*11080*/  IMAD.WIDE.U32 R12, R8, c[0x0][0x3f0], R12 ;  /* 0x0000fc00080c7a25 */ /* 0x000fe200078e000c */
[----:B------:R-:W-:Y:S02]  /*11090*/  SHF.R.S32.HI R2, RZ, 0x1f, R9 ;  /* 0x0000001fff027819 */ /* 0x000fe40000011409 */
[----:B------:R-:W-:Y:S01]  /*110a0*/  IADD3 R11, -R9, RZ, RZ ;  /* 0x000000ff090b7210 */ /* 0x000fe20007ffe1ff */
[----:B------:R-:W-:Y:S02]  /*110b0*/  IMAD.IADD R13, R13, 0x1, R0 ;  /* 0x000000010d0d7824 */ /* 0x000fe400078e0200 */
[----:B------:R-:W-:Y:S02]  /*110c0*/  IMAD R2, R2, c[0x0][0x3e0], RZ ;  /* 0x0000f80002027a24 */ /* 0x000fe400078e02ff */
[----:B------:R-:W-:Y:S01]  /*110d0*/  IMAD R11, R11, c[0x0][0x4e8], R6 ;  /* 0x00013a000b0b7a24 */ /* 0x000fe200078e0206 */
[----:B------:R-:W-:Y:S01]  /*110e0*/  IADD3 R6, R7, 0x40, RZ ;  /* 0x0000004007067810 */ /* 0x000fe20007ffe0ff */
[----:B------:R-:W-:-:S03]  /*110f0*/  IMAD.WIDE.U32 R12, R9, c[0x0][0x3e0], R12 ;  /* 0x0000f800090c7a25 */ /* 0x000fc600078e000c */
[----:B------:R-:W-:Y:S01]  /*11100*/  SHF.R.S32.HI R0, RZ, 0x1f, R11 ;  /* 0x0000001fff007819 */ /* 0x000fe2000001140b */
[----:B------:R-:W-:-:S04]  /*11110*/  IMAD R9, R9, c[0x0][0x3e4], R2 ;  /* 0x0000f90009097a24 */ /* 0x000fc800078e0202 */
[----:B------:R-:W-:Y:S01]  /*11120*/  IMAD R0, R0, c[0x0][0x3d8], RZ ;  /* 0x0000f60000007a24 */ /* 0x000fe200078e02ff */
[----:B------:R-:W-:-:S03]  /*11130*/  IADD3 R13, R13, R9, RZ ;  /* 0x000000090d0d7210 */ /* 0x000fc60007ffe0ff */
[C---:B------:R-:W-:Y:S02]  /*11140*/  IMAD R0, R11.reuse, c[0x0][0x3dc], R0 ;  /* 0x0000f7000b007a24 */ /* 0x040fe400078e0200 */
[----:B------:R-:W-:-:S04]  /*11150*/  IMAD.WIDE.U32 R8, R11, c[0x0][0x3d8], R12 ;  /* 0x0000f6000b087a25 */ /* 0x000fc800078e000c */
[----:B------:R-:W-:Y:S01]  /*11160*/  IMAD.IADD R11, R9, 0x1, R0 ;  /* 0x00000001090b7824 */ /* 0x000fe200078e0200 */
[----:B------:R-:W-:-:S04]  /*11170*/  LEA R9, P0, R8, c[0x0][0x380], 0x1 ;  /* 0x0000e00008097a11 */ /* 0x000fc800078008ff */
[----:B------:R-:W-:Y:S01]  /*11180*/  LEA.HI.X R8, R8, c[0x0][0x384], R11, 0x1, P0 ;  /* 0x0000e10008087a11 */ /* 0x000fe200000f0c0b */
[----:B------:R1:W2:Y:S01]  /*11190*/  SHFL.IDX PT, R10, R9, RZ, 0x181f ;  /* 0x00181fff090a7589 */ /* 0x0002a200000e0000 */
[----:B------:R-:W-:-:S03]  /*111a0*/  ISETP.GE.AND P0, PT, R4, R3, PT ;  /* 0x000000030400720c */ /* 0x000fc60003f06270 */
[----:B------:R1:W3:Y:S10]  /*111b0*/  SHFL.IDX PT, R11, R8, RZ, 0x181f ;  /* 0x00181fff080b7589 */ /* 0x0002f400000e0000 */
        /* <DEDUP_REMOVED lines=16> */
.L_x_201:
[----:B------:R-:W-:Y:S05]  /*112c0*/  BSYNC B0 ;  /* 0x0000000000007941 */ /* 0x000fea0003800000 */
.L_x_200:
        /* <DEDUP_REMOVED lines=21> */
.L_x_203:
[----:B------:R-:W-:Y:S05]  /*11420*/  BSYNC B0 ;  /* 0x0000000000007941 */ /* 0x000fea0003800000 */
.L_x_202:
        /* <DEDUP_REMOVED lines=21> */
.L_x_205:
[----:B------:R-:W-:Y:S05]  /*11580*/  BSYNC B0 ;  /* 0x0000000000007941 */ /* 0x000fea0003800000 */
.L_x_204:
        /* <DEDUP_REMOVED lines=12> */
[----:B------:R-:W-:-:S05]  /*11650*/  @!P0 IMAD.WIDE R2, R3, 0x2, R10 ;  /* 0x0000000203028825 */ /* 0x000fca00078e020a */
        /* <DEDUP_REMOVED lines=9> */
.L_x_206:
        /* <DEDUP_REMOVED lines=9> */
.L_x_1334:


//--------------------- .text._ZN7cutlass13device_kernelIN5flash19enable_sm80_to_sm89INS1_16FlashAttnFwdSm80INS1_25CollectiveMainloopFwdSm80ILi8ELi1ELb0EN4cute5tupleIJNS5_1CILi128EEENS7_ILi64EEENS7_ILi192EEEEEELi192ENS_10bfloat16_tEfNS_4arch4Sm80ELb0ELb1ELb1ELb1ELb0ELb0ELb1ELb0EEENS1_21CollectiveEpilogueFwdINS6_IJS8_SA_S9_EEENS6_IJNS7_ILi1EEESI_SI_EEESC_SE_Li256ELb1ELb1ELb0ELb0EEENS1_19SingleTileSchedulerILb1ELb0ELb1ELi128EEEEEEEEEvNT_6ParamsE --------------------------
	.section	.text._ZN7cutlass13device_kernelIN5flash19enable_sm80_to_sm89INS1_16FlashAttnFwdSm80INS1_25CollectiveMainloopFwdSm80ILi8ELi1ELb0EN4cute5tupleIJNS5_1CILi128EEENS7_ILi64EEENS7_ILi192EEEEEELi192ENS_10bfloat16_tEfNS_4arch4Sm80ELb0ELb1ELb1ELb1ELb0ELb0ELb1ELb0EEENS1_21CollectiveEpilogueFwdINS6_IJS8_SA_S9_EEENS6_IJNS7_ILi1EEESI_SI_EEESC_SE_Li256ELb1ELb1ELb0ELb0EEENS1_19SingleTileSchedulerILb1ELb0ELb1ELi128EEEEEEEEEvNT_6ParamsE,"ax",@progbits
	.sectioninfo	@"SHI_REGISTERS=255"
	.align	128
.text._ZN7cutlass13device_kernelIN5flash19enable_sm80_to_sm89INS1_16FlashAttnFwdSm80INS1_25CollectiveMainloopFwdSm80ILi8ELi1ELb0EN4cute5tupleIJNS5_1CILi128EEENS7_ILi64EEENS7_ILi192EEEEEELi192ENS_10bfloat16_tEfNS_4arch4Sm80ELb0ELb1ELb1ELb1ELb0ELb0ELb1ELb0EEENS1_21CollectiveEpilogueFwdINS6_IJS8_SA_S9_EEENS6_IJNS7_ILi1EEESI_SI_EEESC_SE_Li256ELb1ELb1ELb0ELb0EEENS1_19SingleTileSchedulerILb1ELb0ELb1ELi128EEEEEEEEEvNT_6ParamsE:
        .type           _ZN7cutlass13device_kernelIN5flash19enable_sm80_to_sm89INS1_16FlashAttnFwdSm80INS1_25CollectiveMainloopFwdSm80ILi8ELi1ELb0EN4cute5tupleIJNS5_1CILi128EEENS7_ILi64EEENS7_ILi192EEEEEELi192ENS_10bfloat16_tEfNS_4arch4Sm80ELb0ELb1ELb1ELb1ELb0ELb0ELb1ELb0EEENS1_21CollectiveEpilogueFwdINS6_IJS8_SA_S9_EEENS6_IJNS7_ILi1EEESI_SI_EEESC_SE_Li256ELb1ELb1ELb0ELb0EEENS1_19SingleTileSchedulerILb1ELb0ELb1ELi128EEEEEEEEEvNT_6ParamsE,@function
        .size           _ZN7cutlass13device_kernelIN5flash19enable_sm80_to_sm89INS1_16FlashAttnFwdSm80INS1_25CollectiveMainloopFwdSm80ILi8ELi1ELb0EN4cute5tupleIJNS5_1CILi128EEENS7_ILi64EEENS7_ILi192EEEEEELi192ENS_10bfloat16_tEfNS_4arch4Sm80ELb0ELb1ELb1ELb1ELb0ELb0ELb1ELb0EEENS1_21CollectiveEpilogueFwdINS6_IJS8_SA_S9_EEENS6_IJNS7_ILi1EEESI_SI_EEESC_SE_Li256ELb1ELb1ELb0ELb0EEENS1_19SingleTileSchedulerILb1ELb0ELb1ELi128EEEEEEEEEvNT_6ParamsE,(.L_x_1335 - _ZN7cutlass13device_kernelIN5flash19enable_sm80_to_sm89INS1_16FlashAttnFwdSm80INS1_25CollectiveMainloopFwdSm80ILi8ELi1ELb0EN4cute5tupleIJNS5_1CILi128EEENS7_ILi64EEENS7_ILi192EEEEEELi192ENS_10bfloat16_tEfNS_4arch4Sm80ELb0ELb1ELb1ELb1ELb0ELb0ELb1ELb0EEENS1_21CollectiveEpilogueFwdINS6_IJS8_SA_S9_EEENS6_IJNS7_ILi1EEESI_SI_EEESC_SE_Li256ELb1ELb1ELb0ELb0EEENS1_19SingleTileSchedulerILb1ELb0ELb1ELi128EEEEEEEEEvNT_6ParamsE)
        .other          _ZN7cutlass13device_kernelIN5flash19enable_sm80_to_sm89INS1_16FlashAttnFwdSm80INS1_25CollectiveMainloopFwdSm80ILi8ELi1ELb0EN4cute5tupleIJNS5_1CILi128EEENS7_ILi64EEENS7_ILi192EEEEEELi192ENS_10bfloat16_tEfNS_4arch4Sm80ELb0ELb1ELb1ELb1ELb0ELb0ELb1ELb0EEENS1_21CollectiveEpilogueFwdINS6_IJS8_SA_S9_EEENS6_IJNS7_ILi1EEESI_SI_EEESC_SE_Li256ELb1ELb1ELb0ELb0EEENS1_19SingleTileSchedulerILb1ELb0ELb1ELi128EEEEEEEEEvNT_6ParamsE,@"STO_CUDA_ENTRY STV_DEFAULT"
_ZN7cutlass13device_kernelIN5flash19enable_sm80_to_sm89INS1_16FlashAttnFwdSm80INS1_25CollectiveMainloopFwdSm80ILi8ELi1ELb0EN4cute5tupleIJNS5_1CILi128EEENS7_ILi64EEENS7_ILi192EEEEEELi192ENS_10bfloat16_tEfNS_4arch4Sm80ELb0ELb1ELb1ELb1ELb0ELb0ELb1ELb0EEENS1_21CollectiveEpilogueFwdINS6_IJS8_SA_S9_EEENS6_IJNS7_ILi1EEESI_SI_EEESC_SE_Li256ELb1ELb1ELb0ELb0EEENS1_19SingleTileSchedulerILb1ELb0ELb1ELi128EEEEEEEEEvNT_6ParamsE:
[----:B------:R-:W-:Y:S02]  /*0000*/  MOV R1, c[0x0][0x28] ;  /* 0x00000a0000017a02 */ /* 0x000fe40000000f00 */
[----:B------:R-:W1:Y:S01]  /*0010*/  S2R R6, SR_TID.X ;  /* 0x0000000000067919 */ /* 0x000e620000002100 */
[----:B------:R-:W-:Y:S01]  /*0020*/  MOV R5, 0x4 ;  /* 0x0000000400057802 */ /* 0x000fe20000000f00 */
[----:B------:R-:W2:Y:S01]  /*0030*/  S2UR UR17, SR_CTAID.X ;  /* 0x00000000001179c3 */ /* 0x000ea20000002500 */
[----:B------:R-:W-:Y:S01]  /*0040*/  ULDC.64 UR18, c[0x0][0x118] ;  /* 0x0000460000127ab9 */ /* 0x000fe20000000a00 */
[----:B------:R-:W3:Y:S01]  /*0050*/  S2R R208, SR_CTAID.Z ;  /* 0x0000000000d07919 */ /* 0x000ee20000002700 */
[----:B-1----:R-:W-:Y:S01]  /*0060*/  SHF.R.U32.HI R0, RZ, 0x5, R6 ;  /* 0x00000005ff007819 */ /* 0x002fe20000011606 */
[----:B---3--:R-:W-:-:S05]  /*0070*/  IMAD.WIDE R2, R208, R5, c[0x0][0x568] ;  /* 0x00015a00d0027625 */ /* 0x008fca00078e0205 */
[----:B------:R-:W1:Y:S02]  /*0080*/  SHFL.IDX PT, R0, R0, RZ, 0x1f ;  /* 0x00001fff00007589 */ /* 0x000e6400000e0000 */
[----:B-1----:R-:W-:-:S13]  /*0090*/  ISETP.NE.AND P0, PT, R0, RZ, PT ;  /* 0x000000ff0000720c */ /* 0x002fda0003f05270 */
[----:B------:R-:W-:Y:S05]  /*00a0*/  @!P0 BRA `(.L_x_207) ;  /* 0x0000013000008947 */ /* 0x000fea0003800000 */
[----:B--2---:R-:W-:-:S04]  /*00b0*/  ISETP.NE.U32.AND P0, PT, RZ, c[0x0][0x568], PT ;  /* 0x00015a00ff007a0c */ /* 0x004fc80003f05070 */
[----:B------:R-:W-:-:S13]  /*00c0*/  ISETP.NE.AND.EX P0, PT, RZ, c[0x0][0x56c], PT, P0 ;  /* 0x00015b00ff007a0c */ /* 0x000fda0003f05300 */
[----:B------:R-:W-:Y:S05]  /*00d0*/  @!P0 BRA `(.L_x_208) ;  /* 0x0000002000008947 */ /* 0x000fea0003800000 */
[----:B------:R1:W5:Y:S01]  /*00e0*/  LDG.E R0, [R2.64] ;  /* 0x0000001202007981 */ /* 0x000362000c1e1900 */
[----:B------:R-:W-:Y:S05]  /*00f0*/  BRA `(.L_x_209) ;  /* 0x0000009000007947 */ /* 0x000fea0003800000 */
.L_x_208:
        /* <DEDUP_REMOVED lines=8> */
.L_x_210:
[----:B------:R-:W-:-:S04]  /*0180*/  MOV R0, c[0x0][0x54c] ;  /* 0x0001530000007a02 */ /* 0x000fc80000000f00 */
.L_x_209:
[----:B------:R-:W-:Y:S01]  /*0190*/  USHF.L.U32 UR7, UR17, 0x7, URZ ;  /* 0x0000000711077899 */ /* 0x000fe2000800063f */
[----:B-----5:R-:W-:-:S05]  /*01a0*/  IMAD R0, R0, c[0x0][0x548], RZ ;  /* 0x0001520000007a24 */ /* 0x020fca00078e02ff */
[----:B------:R-:W-:-:S04]  /*01b0*/  ISETP.LE.AND P0, PT, R0, UR7, PT ;  /* 0x0000000700007c0c */ /* 0x000fc8000bf03270 */
[----:B------:R-:W-:Y:S01]  /*01c0*/  SEL R208, R208, 0xffffffff, !P0 ;  /* 0xffffffffd0d07807 */ /* 0x000fe20004000000 */
[----:B------:R-:W-:Y:S05]  /*01d0*/  BRA `(.L_x_211) ;  /* 0x0000012000007947 */ /* 0x000fea0003800000 */
.L_x_207:
[----:B--2---:R-:W-:-:S04]  /*01e0*/  ISETP.NE.U32.AND P0, PT, RZ, c[0x0][0x568], PT ;  /* 0x00015a00ff007a0c */ /* 0x004fc80003f05070 */
[----:B------:R-:W-:-:S13]  /*01f0*/  ISETP.NE.AND.EX P0, PT, RZ, c[0x0][0x56c], PT, P0 ;  /* 0x00015b00ff007a0c */ /* 0x000fda0003f05300 */
[----:B------:R-:W-:Y:S05]  /*0200*/  @!P0 BRA `(.L_x_212) ;  /* 0x0000002000008947 */ /* 0x000fea0003800000 */
[----:B------:R1:W5:Y:S01]  /*0210*/  LDG.E R0, [R2.64] ;  /* 0x0000001202007981 */ /* 0x000362000c1e1900 */
[----:B------:R-:W-:Y:S05]  /*0220*/  BRA `(.L_x_213) ;  /* 0x0000009000007947 */ /* 0x000fea0003800000 */
.L_x_212:
        /* <DEDUP_REMOVED lines=8> */
.L_x_214:
[----:B------:R-:W-:-:S04]  /*02b0*/  MOV R0, c[0x0][0x54c] ;  /* 0x0001530000007a02 */ /* 0x000fc80000000f00 */
.L_x_213:
[----:B------:R-:W-:Y:S01]  /*02c0*/  USHF.L.U32 UR7, UR17, 0x7, URZ ;  /* 0x0000000711077899 */ /* 0x000fe2000800063f */
[----:B-----5:R-:W-:-:S05]  /*02d0*/  IMAD R0, R0, c[0x0][0x548], RZ ;  /* 0x0001520000007a24 */ /* 0x020fca00078e02ff */
[----:B------:R-:W-:-:S04]  /*02e0*/  ISETP.LE.AND P0, PT, R0, UR7, PT ;  /* 0x0000000700007c0c */ /* 0x000fc8000bf03270 */
[----:B------:R-:W-:-:S04]  /*02f0*/  SEL R208, R208, 0xffffffff, !P0 ;  /* 0xffffffffd0d07807 */ /* 0x000fc80004000000 */
.L_x_211:
[----:B------:R-:W-:-:S13]  /*0300*/  ISETP.GE.AND P0, PT, R208, RZ, PT ;  /* 0x000000ffd000720c */ /* 0x000fda0003f06270 */
[----:B------:R-:W-:Y:S05]  /*0310*/  @!P0 EXIT ;  /* 0x000000000000894d */ /* 0x000fea0003800000 */
[----:B------:R-:W-:Y:S02]  /*0320*/  ISETP.NE.U32.AND P1, PT, RZ, c[0x0][0x370], PT ;  /* 0x0000dc00ff007a0c */ /* 0x000fe40003f25070 */
[----:B------:R-:W-:Y:S02]  /*0330*/  ISETP.NE.U32.AND P0, PT, RZ, c[0x0][0x360], PT ;  /* 0x0000d800ff007a0c */ /* 0x000fe40003f05070 */
[----:B------:R-:W-:Y:S02]  /*0340*/  ISETP.NE.AND.EX P1, PT, RZ, c[0x0][0x374], PT, P1 ;  /* 0x0000dd00ff007a0c */ /* 0x000fe40003f25310 */
[----:B------:R-:W-:Y:S02]  /*0350*/  ISETP.NE.AND.EX P0, PT, RZ, c[0x0][0x364], PT, P0 ;  /* 0x0000d900ff007a0c */ /* 0x000fe40003f05300 */
[----:B------:R-:W-:Y:S02]  /*0360*/  ISETP.NE.U32.AND P5, PT, RZ, c[0x0][0x348], PT ;  /* 0x0000d200ff007a0c */ /* 0x000fe40003fa5070 */
[----:B------:R-:W-:-:S02]  /*0370*/  ISETP.NE.U32.AND P4, PT, RZ, c[0x0][0x350], PT ;  /* 0x0000d400ff007a0c */ /* 0x000fc40003f85070 */
[----:B------:R-:W-:Y:S02]  /*0380*/  ISETP.NE.AND.EX P5, PT, RZ, c[0x0][0x34c], PT, P5 ;  /* 0x0000d300ff007a0c */ /* 0x000fe40003fa5350 */
[----:B------:R-:W-:-:S03]  /*0390*/  ISETP.NE.AND.EX P4, PT, RZ, c[0x0][0x354], PT, P4 ;  /* 0x0000d500ff007a0c */ /* 0x000fc60003f85340 */
[----:B------:R-:W-:-:S04]  /*03a0*/  @P1 IMAD.WIDE R14, R208, R5, c[0x0][0x370] ;  /* 0x0000dc00d00e1625 */ /* 0x000fc800078e0205 */
[----:B------:R-:W-:Y:S01]  /*03b0*/  @P0 IMAD.WIDE R12, R208, R5, c[0x0][0x360] ;  /* 0x0000d800d00c0625 */ /* 0x000fe200078e0205 */
[----:B------:R-:W2:Y:S01]  /*03c0*/  @P1 LDG.E R4, [R14.64] ;  /* 0x000000120e041981 */ /* 0x000ea2000c1e1900 */
[----:B-1----:R-:W-:-:S03]  /*03d0*/  CS2R R2, SRZ ;  /* 0x0000000000027805 */ /* 0x002fc6000001ff00 */
[----:B------:R-:W3:Y:S01]  /*03e0*/  @P0 LDG.E R0, [R12.64] ;  /* 0x000000120c000981 */ /* 0x000ee2000c1e1900 */
[----:B------:R-:W-:-:S04]  /*03f0*/  IMAD.WIDE R10, R208, R5, c[0x0][0x348] ;  /* 0x0000d200d00a7625 */ /* 0x000fc800078e0205 */
[----:B------:R-:W-:Y:S01]  /*0400*/  IMAD.WIDE R8, R208, R5, c[0x0][0x350] ;  /* 0x0000d400d0087625 */ /* 0x000fe200078e0205 */
[----:B------:R1:W5:Y:S04]  /*0410*/  @P5 LDG.E R2, [R10.64] ;  /* 0x000000120a025981 */ /* 0x000368000c1e1900 */
[----:B------:R1:W5:Y:S01]  /*0420*/  @P4 LDG.E R3, [R8.64] ;  /* 0x0000001208034981 */ /* 0x000362000c1e1900 */
[----:B------:R-:W-:Y:S02]  /*0430*/  UMOV UR6, URZ ;  /* 0x0000003f00067c82 */ /* 0x000fe40008000000 */
[----:B------:R-:W-:Y:S02]  /*0440*/  ULDC UR16, c[0x0][0x168] ;  /* 0x00005a0000107ab9 */ /* 0x000fe40000000800 */
[----:B------:R-:W-:Y:S01]  /*0450*/  ULDC UR9, c[0x0][0x1d0] ;  /* 0x0000740000097ab9 */ /* 0x000fe20000000800 */
[----:B--2---:R1:W2:Y:S08]  /*0460*/  @P1 R2UR UR6, R4 ;  /* 0x00000000040613c2 */ /* 0x0042b000000e0000 */
[----:B---3--:R1:W3:Y:S02]  /*0470*/  @P0 R2UR UR16, R0 ;  /* 0x00000000001003c2 */ /* 0x0082e400000e0000 */
[----:B-12---:R-:W-:Y:S05]  /*0480*/  @P0 BRA `(.L_x_215) ;  /* 0x0000006000000947 */ /* 0x006fea0003800000 */
[----:B------:R-:W-:Y:S05]  /*0490*/  @!P5 BRA `(.L_x_215) ;  /* 0x000000500000d947 */ /* 0x000fea0003800000 */
[----:B------:R-:W2:Y:S04]  /*04a0*/  LDG.E R0, [R10.64] ;  /* 0x000000120a007981 */ /* 0x000ea8000c1e1900 */
[----:B------:R-:W4:Y:S01]  /*04b0*/  LDG.E R4, [R10.64+0x4] ;  /* 0x000004120a047981 */ /* 0x000f22000c1e1900 */
[----:B--23--:R-:W1:Y:S08]  /*04c0*/  R2UR UR16, R0 ;  /* 0x00000000001073c2 */ /* 0x00ce7000000e0000 */
[----:B----4-:R-:W1:Y:S02]  /*04d0*/  R2UR UR4, R4 ;  /* 0x00000000040473c2 */ /* 0x010e6400000e0000 */
[----:B-1----:R-:W-:-:S06]  /*04e0*/  UIADD3 UR16, -UR16, UR4, URZ ;  /* 0x0000000410107290 */ /* 0x002fcc000fffe13f */
.L_x_215:
[----:B------:R-:W-:-:S04]  /*04f0*/  ISETP.NE.U32.AND P0, PT, RZ, c[0x0][0x368], PT ;  /* 0x0000da00ff007a0c */ /* 0x000fc80003f05070 */
[----:B------:R-:W-:-:S13]  /*0500*/  ISETP.NE.AND.EX P0, PT, RZ, c[0x0][0x36c], PT, P0 ;  /* 0x0000db00ff007a0c */ /* 0x000fda0003f05300 */
[----:B------:R-:W-:Y:S05]  /*0510*/  @!P0 BRA `(.L_x_216) ;  /* 0x0000004000008947 */ /* 0x000fea0003800000 */
[----:B------:R-:W-:-:S05]  /*0520*/  IMAD.WIDE R8, R208, R5, c[0x0][0x368] ;  /* 0x0000da00d0087625 */ /* 0x000fca00078e0205 */
[----:B------:R-:W2:Y:S02]  /*0530*/  LDG.E R0, [R8.64] ;  /* 0x0000001208007981 */ /* 0x000ea4000c1e1900 */
[----:B--2---:R1:W2:Y:S02]  /*0540*/  R2UR UR9, R0 ;  /* 0x00000000000973c2 */ /* 0x0042a400000e0000 */
[----:B-12---:R-:W-:Y:S05]  /*0550*/  BRA `(.L_x_217) ;  /* 0x0000006000007947 */ /* 0x006fea0003800000 */
.L_x_216:
[----:B------:R-:W-:Y:S05]  /*0560*/  @!P4 BRA `(.L_x_217) ;  /* 0x000000500000c947 */ /* 0x000fea0003800000 */
[----:B------:R-:W2:Y:S04]  /*0570*/  LDG.E R0, [R8.64] ;  /* 0x0000001208007981 */ /* 0x000ea8000c1e1900 */
[----:B------:R-:W4:Y:S01]  /*0580*/  LDG.E R4, [R8.64+0x4] ;  /* 0x0000041208047981 */ /* 0x000f22000c1e1900 */
[----:B--2---:R-:W1:Y:S08]  /*0590*/  R2UR UR9, R0 ;  /* 0x00000000000973c2 */ /* 0x004e7000000e0000 */
[----:B----4-:R-:W1:Y:S02]  /*05a0*/  R2UR UR4, R4 ;  /* 0x00000000040473c2 */ /* 0x010e6400000e0000 */
[----:B-1----:R-:W-:-:S06]  /*05b0*/  UIADD3 UR9, -UR9, UR4, URZ ;  /* 0x0000000409097290 */ /* 0x002fcc000fffe13f */
.L_x_217:
[----:B------:R-:W-:Y:S01]  /*05c0*/  ULDC UR4, c[0x0][0x2c4] ;  /* 0x0000b10000047ab9 */ /* 0x000fe20000000800 */
[----:B-----5:R-:W-:Y:S01]  /*05d0*/  IADD3 R0, R3, UR6, RZ ;  /* 0x0000000603007c10 */ /* 0x020fe2000fffe0ff */
[----:B------:R-:W-:-:S02]  /*05e0*/  UISETP.NE.AND UP2, UPT, UR4, 0x1, UPT ;  /* 0x000000010400788c */ /* 0x000fc4000bf45270 */
[----:B------:R-:W-:Y:S02]  /*05f0*/  ULDC.64 UR10, c[0x0][0x2c8] ;  /* 0x0000b200000a7ab9 */ /* 0x000fe40000000a00 */
[----:B------:R-:W-:Y:S02]  /*0600*/  ULDC.64 UR4, c[0x0][0x328] ;  /* 0x0000ca0000047ab9 */ /* 0x000fe40000000a00 */
[----:B------:R-:W-:Y:S02]  /*0610*/  UISETP.GE.AND UP1, UPT, UR5, 0x1, UPT ;  /* 0x000000010500788c */ /* 0x000fe4000bf26270 */
[----:B------:R-:W-:-:S03]  /*0620*/  UIADD3 UR9, -UR6, UR9, URZ ;  /* 0x0000000906097290 */ /* 0x000fc6000fffe13f */
[----:B------:R-:W-:Y:S01]  /*0630*/  @UP2 UIADD3 UR12, UR7, 0x7f, URZ ;  /* 0x0000007f070c2890 */ /* 0x000fe2000fffe03f */
[----:B------:R-:W-:Y:S01]  /*0640*/  PLOP3.LUT P0, PT, PT, PT, UP1, 0x40, 0x0 ;  /* 0x000000000000781c */ /* 0x000fe20003f0e818 */
[----:B---3--:R-:W-:Y:S02]  /*0650*/  UIADD3 UR8, UR9, 0x1, -UR16 ;  /* 0x0000000109087890 */ /* 0x008fe4000fffe810 */
[----:B------:R-:W-:Y:S02]  /*0660*/  UIMAD.WIDE.U32 UR12, UR12, UR10, URZ ;  /* 0x0000000a0c0c72a5 */ /* 0x000fe4000f8e003f */
[----:B------:R-:W-:Y:S02]  /*0670*/  UIADD3 UR10, UR7, 0x7f, URZ ;  /* 0x0000007f070a7890 */ /* 0x000fe4000fffe03f */
[----:B------:R-:W-:-:S04]  /*0680*/  @UP2 USHF.R.U32.HI UR10, URZ, UR11, UR13 ;  /* 0x0000000b3f0a2299 */ /* 0x000fc8000801160d */
[----:B------:R-:W-:-:S04]  /*0690*/  UIADD3 UR8, UR8, UR10, URZ ;  /* 0x0000000a08087290 */ /* 0x000fc8000fffe03f */
[----:B------:R-:W-:Y:S01]  /*06a0*/  UIADD3 UR4, UR8, UR4, URZ ;  /* 0x0000000408047290 */ /* 0x000fe2000fffe03f */
[----:B------:R-:W-:Y:S05]  /*06b0*/  @P0 BRA `(.L_x_218) ;  /* 0x0000012000000947 */ /* 0x000fea0003800000 */
[----:B------:R-:W-:Y:S01]  /*06c0*/  ISETP.LT.AND P0, PT, RZ, UR8, PT ;  /* 0x00000008ff007c0c */ /* 0x000fe2000bf01270 */
[----:B------:R-:W-:-:S12]  /*06d0*/  UIADD3 UR6, UR8, -0x1, URZ ;  /* 0xffffffff08067890 */ /* 0x000fd8000fffe03f */
[----:B------:R-:W-:Y:S05]  /*06e0*/  @P0 BRA `(.L_x_219) ;  /* 0x0000007000000947 */ /* 0x000fea0003800000 */
[----:B------:R-:W-:Y:S02]  /*06f0*/  UISETP.NE.AND UP0, UPT, UR5, 0x1, UPT ;  /* 0x000000010500788c */ /* 0x000fe4000bf05270 */
[----:B------:R-:W-:Y:S02]  /*0700*/  UIADD3 UR6, -UR8, URZ, URZ ;  /* 0x0000003f08067290 */ /* 0x000fe4000fffe13f */
[----:B------:R-:W-:Y:S02]  /*0710*/  ULDC.64 UR10, c[0x0][0x330] ;  /* 0x0000cc00000a7ab9 */ /* 0x000fe40000000a00 */
[----:B------:R-:W-:-:S05]  /*0720*/  UIMAD.WIDE.U32 UR12, UR6, UR10, URZ ;  /* 0x0000000a060c72a5 */ /* 0x000fca000f8e003f */
[----:B------:R-:W-:-:S04]  /*0730*/  @UP0 USHF.R.U32.HI UR6, URZ, UR11, UR13 ;  /* 0x0000000b3f060299 */ /* 0x000fc8000801160d */
[----:B------:R-:W-:Y:S01]  /*0740*/  ULOP3.LUT UR6, URZ, UR6, URZ, 0x33, !UPT ;  /* 0x000000063f067292 */ /* 0x000fe2000f8e333f */
[----:B------:R-:W-:Y:S05]  /*0750*/  BRA `(.L_x_220) ;  /* 0x0000004000007947 */ /* 0x000fea0003800000 */
.L_x_219:
[----:B------:R-:W-:Y:S02]  /*0760*/  UISETP.NE.AND UP0, UPT, UR5, 0x1, UPT ;  /* 0x000000010500788c */ /* 0x000fe4000bf05270 */
[----:B------:R-:W-:Y:S02]  /*0770*/  ULDC.64 UR10, c[0x0][0x330] ;  /* 0x0000cc00000a7ab9 */ /* 0x000fe40000000a00 */
[----:B------:R-:W-:-:S07]  /*0780*/  UIMAD.WIDE.U32 UR12, UR6, UR10, URZ ;  /* 0x0000000a060c72a5 */ /* 0x000fce000f8e003f */
[----:B------:R-:W-:Y:S02]  /*0790*/  @UP0 USHF.R.U32.HI UR6, URZ, UR11, UR13 ;  /* 0x0000000b3f060299 */ /* 0x000fe4000801160d */
.L_x_220:
[----:B------:R-:W-:Y:S02]  /*07a0*/  ULDC UR8, c[0x0][0x32c] ;  /* 0x0000cb0000087ab9 */ /* 0x000fe40000000800 */
[----:B------:R-:W-:-:S04]  /*07b0*/  UIMAD UR8, UR6, UR5, UR8 ;  /* 0x00000005060872a4 */ /* 0x000fc8000f8e0208 */
[----:B------:R-:W-:-:S04]  /*07c0*/  UISETP.LT.AND UP0, UPT, UR4, UR8, UPT ;  /* 0x000000080400728c */ /* 0x000fc8000bf01270 */
[----:B------:R-:W-:Y:S02]  /*07d0*/  USEL UR4, UR4, UR8, UP0 ;  /* 0x0000000804047287 */ /* 0x000fe40008000000 */
.L_x_218:
[----:B------:R-:W-:Y:S01]  /*07e0*/  UIADD3 UR12, UR9, 0x3f, URZ ;  /* 0x0000003f090c7890 */ /* 0x000fe2000fffe03f */
[----:B------:R-:W-:Y:S01]  /*07f0*/  PLOP3.LUT P0, PT, PT, PT, UP1, 0x40, 0x0 ;  /* 0x000000000000781c */ /* 0x000fe20003f0e818 */
[----:B------:R-:W-:Y:S02]  /*0800*/  UIADD3 UR6, UR4, 0x3f, URZ ;  /* 0x0000003f04067890 */ /* 0x000fe4000fffe03f */
[----:B------:R-:W-:Y:S02]  /*0810*/  ULDC.64 UR10, c[0x0][0x2c8] ;  /* 0x0000b200000a7ab9 */ /* 0x000fe40000000a00 */
[----:B------:R-:W-:Y:S02]  /*0820*/  UIMAD.WIDE.U32 UR14, UR7, UR10, URZ ;  /* 0x0000000a070e72a5 */ /* 0x000fe4000f8e003f */
[----:B------:R-:W-:Y:S02]  /*0830*/  USHF.R.S32.HI UR8, URZ, 0x1f, UR12 ;  /* 0x0000001f3f087899 */ /* 0x000fe4000801140c */
[----:B------:R-:W-:-:S02]  /*0840*/  USHF.R.S32.HI UR10, URZ, 0x1f, UR6 ;  /* 0x0000001f3f0a7899 */ /* 0x000fc40008011406 */
[----:B------:R-:W-:Y:S02]  /*0850*/  ULEA.HI UR8, UR8, UR12, URZ, 0x6 ;  /* 0x0000000c08087291 */ /* 0x000fe4000f8f303f */
[----:B------:R-:W-:Y:S02]  /*0860*/  ULEA.HI UR10, UR10, UR6, URZ, 0x6 ;  /* 0x000000060a0a7291 */ /* 0x000fe4000f8f303f */
[----:B------:R-:W-:Y:S02]  /*0870*/  UMOV UR4, UR7 ;  /* 0x0000000700047c82 */ /* 0x000fe40008000000 */
[----:B------:R-:W-:Y:S02]  /*0880*/  @UP2 USHF.R.U32.HI UR4, URZ, UR11, UR15 ;  /* 0x0000000b3f042299 */ /* 0x000fe4000801160f */
[----:B------:R-:W-:Y:S02]  /*0890*/  USHF.R.S32.HI UR14, URZ, 0x6, UR8 ;  /* 0x000000063f0e7899 */ /* 0x000fe40008011408 */
[----:B------:R-:W-:-:S02]  /*08a0*/  USHF.R.S32.HI UR11, URZ, 0x6, UR10 ;  /* 0x000000063f0b7899 */ /* 0x000fc4000801140a */
[----:B------:R-:W-:Y:S02]  /*08b0*/  UIADD3 UR6, UR9, -UR16, URZ ;  /* 0x8000001009067290 */ /* 0x000fe4000fffe03f */
[----:B------:R-:W-:Y:S02]  /*08c0*/  UISETP.LT.AND UP0, UPT, UR14, UR11, UPT ;  /* 0x0000000b0e00728c */ /* 0x000fe4000bf01270 */
[----:B------:R-:W-:Y:S02]  /*08d0*/  UIADD3 UR10, UR6, UR4, URZ ;  /* 0x00000004060a7290 */ /* 0x000fe4000fffe03f */
[----:B------:R-:W-:Y:S02]  /*08e0*/  ULDC UR8, c[0x0][0x324] ;  /* 0x0000c90000087ab9 */ /* 0x000fe40000000800 */
[----:B------:R-:W-:Y:S02]  /*08f0*/  USEL UR14, UR14, UR11, UP0 ;  /* 0x0000000b0e0e7287 */ /* 0x000fe40008000000 */
[----:B------:R-:W-:Y:S01]  /*0900*/  UIADD3 UR8, UR10, -UR8, URZ ;  /* 0x800000080a087290 */ /* 0x000fe2000fffe03f */
[----:B------:R-:W-:Y:S05]  /*0910*/  @P0 BRA `(.L_x_221) ;  /* 0x0000014000000947 */ /* 0x000fea0003800000 */
[----:B------:R-:W-:-:S06]  /*0920*/  UISETP.GT.AND UP0, UPT, UR10, -0x1, UPT ;  /* 0xffffffff0a00788c */ /* 0x000fcc000bf04270 */
[----:B------:R-:W-:-:S13]  /*0930*/  PLOP3.LUT P0, PT, PT, PT, UP0, 0x80, 0x0 ;  /* 0x000000000000781c */ /* 0x000fda0003f0f008 */
[----:B------:R-:W-:Y:S05]  /*0940*/  @P0 BRA `(.L_x_222) ;  /* 0x0000008000000947 */ /* 0x000fea0003800000 */
        /* <DEDUP_REMOVED lines=8> */
.L_x_222:
[----:B------:R-:W-:-:S03]  /*09d0*/  UISETP.NE.AND UP0, UPT, UR5, 0x1, UPT ;  /* 0x000000010500788c */ /* 0x000fc6000bf05270 */
[----:B------:R-:W-:Y:S02]  /*09e0*/  ULDC.64 UR4, c[0x0][0x330] ;  /* 0x0000cc0000047ab9 */ /* 0x000fe40000000a00 */
[----:B------:R-:W-:-:S07]  /*09f0*/  UIMAD.WIDE.U32 UR12, UR10, UR4, URZ ;  /* 0x000000040a0c72a5 */ /* 0x000fce000f8e003f */
[----:B------:R-:W-:Y:S02]  /*0a00*/  @UP0 UMOV UR11, UR13 ;  /* 0x0000000d000b0c82 */ /* 0x000fe40008000000 */
[----:B------:R-:W-:Y:S02]  /*0a10*/  @UP0 USHF.R.U32.HI UR10, URZ, UR5, UR11 ;  /* 0x000000053f0a0299 */ /* 0x000fe4000801160b */
.L_x_223:
[----:B------:R-:W-:Y:S02]  /*0a20*/  ULDC UR4, c[0x0][0x32c] ;  /* 0x0000cb0000047ab9 */ /* 0x000fe40000000800 */
[----:B------:R-:W-:-:S04]  /*0a30*/  UIMAD UR4, UR10, UR4, URZ ;  /* 0x000000040a0472a4 */ /* 0x000fc8000f8e023f */
[----:B------:R-:W-:-:S04]  /*0a40*/  UISETP.LT.AND UP0, UPT, UR8, UR4, UPT ;  /* 0x000000040800728c */ /* 0x000fc8000bf01270 */
[----:B------:R-:W-:-:S04]  /*0a50*/  USEL UR8, UR8, UR4, !UP0 ;  /* 0x0000000408087287 */ /* 0x000fc8000c000000 */
.L_x_221:
[----:B------:R-:W-:Y:S01]  /*0a60*/  USHF.R.S32.HI UR4, URZ, 0x1f, UR8 ;  /* 0x0000001f3f047899 */ /* 0x000fe20008011408 */
[----:B------:R-:W-:Y:S01]  /*0a70*/  PLOP3.LUT P1, PT, PT, PT, PT, 0x80, 0x0 ;  /* 0x000000000000781c */ /* 0x000fe20003f2f070 */
[----:B------:R-:W-:Y:S01]  /*0a80*/  IMAD.MOV.U32 R3, RZ, RZ, RZ ;  /* 0x000000ffff037224 */ /* 0x000fe200078e00ff */
[----:B------:R-:W-:Y:S01]  /*0a90*/  CS2R R96, SRZ ;  /* 0x0000000000607805 */ /* 0x000fe2000001ff00 */
[----:B------:R-:W-:Y:S01]  /*0aa0*/  ULEA.HI UR8, UR4, UR8, URZ, 0x6 ;  /* 0x0000000804087291 */ /* 0x000fe2000f8f303f */
[----:B------:R-:W-:Y:S01]  /*0ab0*/  IMAD.MOV.U32 R98, RZ, RZ, RZ ;  /* 0x000000ffff627224 */ /* 0x000fe200078e00ff */
[----:B------:R-:W-:Y:S01]  /*0ac0*/  CS2R R94, SRZ ;  /* 0x00000000005e7805 */ /* 0x000fe2000001ff00 */
[----:B------:R-:W-:Y:S01]  /*0ad0*/  CS2R R92, SRZ ;  /* 0x00000000005c7805 */ /* 0x000fe2000001ff00 */
[----:B------:R-:W-:Y:S01]  /*0ae0*/  USHF.R.S32.HI UR8, URZ, 0x6, UR8 ;  /* 0x000000063f087899 */ /* 0x000fe20008011408 */
[----:B------:R-:W-:Y:S01]  /*0af0*/  CS2R R90, SRZ ;  /* 0x00000000005a7805 */ /* 0x000fe2000001ff00 */
[----:B------:R-:W-:Y:S01]  /*0b00*/  CS2R R88, SRZ ;  /* 0x0000000000587805 */ /* 0x000fe2000001ff00 */
[----:B------:R-:W-:Y:S01]  /*0b10*/  CS2R R86, SRZ ;  /* 0x0000000000567805 */ /* 0x000fe2000001ff00 */
        /* <DEDUP_REMOVED lines=45> */
[----:B------:R-:W-:Y:S01]  /*0df0*/  MOV R7, RZ ;  /* 0x000000ff00077202 */ /* 0x000fe20000000f00 */
[----:B------:R-:W-:Y:S01]  /*0e00*/  IMAD.MOV.U32 R4, RZ, RZ, RZ ;  /* 0x000000ffff047224 */ /* 0x000fe200078e00ff */
[----:B------:R-:W-:Y:S05]  /*0e10*/  @!P0 BRA `(.L_x_224) ;  /* 0x0000ef4000008947 */ /* 0x000fea0003800000 */
[----:B------:R-:W-:-:S04]  /*0e20*/  ISETP.NE.U32.AND P3, PT, RZ, c[0x0][0x340], PT ;  /* 0x0000d000ff007a0c */ /* 0x000fc80003f65070 */
[----:B------:R-:W-:-:S13]  /*0e30*/  ISETP.NE.AND.EX P3, PT, RZ, c[0x0][0x344], PT, P3 ;  /* 0x0000d100ff007a0c */ /* 0x000fda0003f65330 */
[----:B------:R-:W-:-:S06]  /*0e40*/  @P3 IMAD.WIDE R8, R208, R5, c[0x0][0x340] ;  /* 0x0000d000d0083625 */ /* 0x000fcc00078e0205 */
[----:B------:R1:W2:Y:S01]  /*0e50*/  @P3 LDG.E R8, [R8.64] ;  /* 0x0000001208083981 */ /* 0x0002a2000c1e1900 */
[----:B------:R-:W-:Y:S01]  /*0e60*/  SHF.R.S32.HI R7, RZ, 0x1f, R2 ;  /* 0x0000001fff077819 */ /* 0x000fe20000011402 */
[C---:B------:R-:W-:Y:S01]  /*0e70*/  IMAD.WIDE.U32 R26, R2.reuse, c[0x0][0x178], RZ ;  /* 0x00005e00021a7a25 */ /* 0x040fe200078e00ff */
[----:B------:R-:W-:Y:S01]  /*0e80*/  SHF.R.S32.HI R83, RZ, 0x1f, R6 ;  /* 0x0000001fff537819 */ /* 0x000fe20000011406 */
[----:B------:R-:W3:Y:S01]  /*0e90*/  S2R R4, SR_CTAID.Y ;  /* 0x0000000000047919 */ /* 0x000ee20000002600 */
[----:B------:R-:W-:Y:S01]  /*0ea0*/  PLOP3.LUT P2, PT, PT, PT, UP2, 0x80, 0x0 ;  /* 0x000000000000781c */ /* 0x000fe20003f4f028 */
[----:B------:R-:W-:Y:S01]  /*0eb0*/  IMAD R7, R7, c[0x0][0x178], RZ ;  /* 0x00005e0007077a24 */ /* 0x000fe200078e02ff */
[CC--:B------:R-:W-:Y:S01]  /*0ec0*/  LEA.HI R5, R83.reuse, R6.reuse, RZ, 0x3 ;  /* 0x0000000653057211 */ /* 0x0c0fe200078f18ff */
[----:B------:R-:W-:Y:S01]  /*0ed0*/  ULDC UR4, c[0x0][0x2c4] ;  /* 0x0000b10000047ab9 */ /* 0x000fe20000000800 */
[----:B------:R-:W-:Y:S01]  /*0ee0*/  LEA.HI R3, R83, R6, RZ, 0x4 ;  /* 0x0000000653037211 */ /* 0x000fe200078f20ff */
[----:B------:R-:W-:Y:S01]  /*0ef0*/  IMAD R7, R2, c[0x0][0x17c], R7 ;  /* 0x00005f0002077a24 */ /* 0x000fe200078e0207 */
[----:B------:R-:W-:Y:S01]  /*0f00*/  SHF.R.S32.HI R12, RZ, 0x3, R5 ;  /* 0x00000003ff0c7819 */ /* 0x000fe20000011405 */
[----:B------:R-:W-:Y:S01]  /*0f10*/  UIMAD UR4, UR16, UR4, URZ ;  /* 0x00000004100472a4 */ /* 0x000fe2000f8e023f */
[----:B------:R-:W-:Y:S01]  /*0f20*/  LOP3.LUT R5, R5, 0xfffffff8, RZ, 0xc0, !PT ;  /* 0xfffffff805057812 */ /* 0x000fe200078ec0ff */
[----:B------:R-:W-:Y:S01]  /*0f30*/  IMAD.IADD R27, R27, 0x1, R7 ;  /* 0x000000011b1b7824 */ /* 0x000fe200078e0207 */
[----:B------:R-:W-:Y:S01]  /*0f40*/  SHF.R.S32.HI R2, RZ, 0x4, R3 ;  /* 0x00000004ff027819 */ /* 0x000fe20000011403 */
[----:B------:R-:W-:Y:S01]  /*0f50*/  IMAD.SHL.U32 R207, R12, 0x40, RZ ;  /* 0x000000400ccf7824 */ /* 0x000fe200078e00ff */
[----:B------:R-:W-:Y:S01]  /*0f60*/  IADD3 R23, P0, R0, R12, RZ ;  /* 0x0000000c00177210 */ /* 0x000fe20007f1e0ff */
[----:B------:R-:W-:Y:S01]  /*0f70*/  IMAD.IADD R54, R6, 0x1, -R5 ;  /* 0x0000000106367824 */ /* 0x000fe200078e0a05 */
[----:B------:R-:W-:Y:S01]  /*0f80*/  LEA.HI R205, R3, R2, RZ, 0x1 ;  /* 0x0000000203cd7211 */ /* 0x000fe200078f08ff */
[----:B------:R-:W-:Y:S01]  /*0f90*/  BSSY B0, `(.L_x_225) ;  /* 0x000007f000007945 */ /* 0x000fe20003800000 */
[----:B------:R-:W-:Y:S01]  /*0fa0*/  SHF.R.S32.HI R5, RZ, 0x1f, R0 ;  /* 0x0000001fff057819 */ /* 0x000fe20000011400 */
[----:B------:R-:W-:Y:S01]  /*0fb0*/  IMAD.SHL.U32 R18, R54, 0x8, RZ ;  /* 0x0000000836127824 */ /* 0x000fe200078e00ff */
[----:B------:R-:W-:-:S02]  /*0fc0*/  LOP3.LUT R205, R205, 0xfffffffe, RZ, 0xc0, !PT ;  /* 0xfffffffecdcd7812 */ /* 0x000fc400078ec0ff */
[----:B------:R-:W-:Y:S02]  /*0fd0*/  LEA.HI.X.SX32 R0, R12, R5, 0x1, P0 ;  /* 0x000000050c007211 */ /* 0x000fe400000f0eff */
[----:B------:R-:W-:Y:S01]  /*0fe0*/  LOP3.LUT R207, R207, 0x1c0, RZ, 0xc0, !PT ;  /* 0x000001c0cfcf7812 */ /* 0x000fe200078ec0ff */
[----:B------:R-:W-:Y:S01]  /*0ff0*/  IMAD.IADD R205, R2, 0x1, -R205 ;  /* 0x0000000102cd7824 */ /* 0x000fe200078e0acd */
[----:B------:R-:W-:Y:S01]  /*1000*/  IADD3 R5, R18, 0x80, RZ ;  /* 0x0000008012057810 */ /* 0x000fe20007ffe0ff */
[C---:B------:R-:W-:Y:S01]  /*1010*/  IMAD R2, R0.reuse, c[0x0][0x1e0], RZ ;  /* 0x0000780000027a24 */ /* 0x040fe200078e02ff */
[----:B------:R-:W-:Y:S01]  /*1020*/  LOP3.LUT R10, R207, 0x38, R18, 0xf8, !PT ;  /* 0x00000038cf0a7812 */ /* 0x000fe200078ef812 */
[----:B------:R-:W-:Y:S01]  /*1030*/  IMAD R0, R0, c[0x0][0x208], RZ ;  /* 0x0000820000007a24 */ /* 0x000fe200078e02ff */
[----:B------:R-:W-:Y:S01]  /*1040*/  SHF.R.U32.HI R207, RZ, 0x3, R207 ;  /* 0x00000003ffcf7819 */ /* 0x000fe200000116cf */
[----:B-1----:R-:W-:Y:S01]  /*1050*/  IMAD R9, R23, c[0x0][0x1e4], R2 ;  /* 0x0000790017097a24 */ /* 0x002fe200078e0202 */
[----:B------:R-:W-:Y:S01]  /*1060*/  LOP3.LUT R3, R3, 0xfffffff0, RZ, 0xc0, !PT ;  /* 0xfffffff003037812 */ /* 0x000fe200078ec0ff */
[----:B------:R-:W-:Y:S01]  /*1070*/  IMAD R7, R23, c[0x0][0x20c], R0 ;  /* 0x0000830017077a24 */ /* 0x000fe200078e0200 */
[----:B------:R-:W-:Y:S01]  /*1080*/  LOP3.LUT R207, R10, R207, RZ, 0x3c, !PT ;  /* 0x000000cf0acf7212 */ /* 0x000fe200078e3cff */
[----:B------:R-:W-:Y:S01]  /*1090*/  IMAD R0, R54, 0x20, R12 ;  /* 0x0000002036007824 */ /* 0x000fe200078e020c */
[----:B---3--:R-:W-:Y:S01]  /*10a0*/  SHF.R.S32.HI R10, RZ, 0x1f, R4 ;  /* 0x0000001fff0a7819 */ /* 0x008fe20000011404 */
[----:B------:R-:W-:Y:S01]  /*10b0*/  IMAD.IADD R16, R6, 0x1, -R3 ;  /* 0x0000000106107824 */ /* 0x000fe200078e0a03 */
[----:B------:R-:W-:Y:S01]  /*10c0*/  PLOP3.LUT P0, PT, PT, PT, UP2, 0x80, 0x0 ;  /* 0x000000000000781c */ /* 0x000fe20003f0f028 */
[----:B------:R-:W-:Y:S01]  /*10d0*/  IMAD.WIDE.U32 R26, R4, c[0x0][0x1b8], R26 ;  /* 0x00006e00041a7a25 */ /* 0x000fe200078e001a */
[----:B------:R-:W-:-:S02]  /*10e0*/  IADD3 R0, R0, UR7, RZ ;  /* 0x0000000700007c10 */ /* 0x000fc4000fffe0ff */
[----:B------:R-:W-:Y:S01]  /*10f0*/  ISETP.GE.AND P1, PT, R5, c[0x0][0x1d4], PT ;  /* 0x0000750005007a0c */ /* 0x000fe20003f26270 */
[----:B------:R-:W-:Y:S01]  /*1100*/  IMAD R5, R10, c[0x0][0x1b8], RZ ;  /* 0x00006e000a057a24 */ /* 0x000fe200078e02ff */
[----:B------:R-:W-:Y:S01]  /*1110*/  SHF.R.S32.HI R19, RZ, 0x1f, R18 ;  /* 0x0000001fff137819 */ /* 0x000fe20000011412 */
[----:B------:R-:W-:Y:S01]  /*1120*/  @P2 IMAD.HI.U32 R13, R0, c[0x0][0x2c8], RZ ;  /* 0x0000b200000d2a27 */ /* 0x000fe200078e00ff */
[----:B------:R-:W-:Y:S02]  /*1130*/  SHF.R.S32.HI R3, RZ, 0x1f, R208 ;  /* 0x0000001fff037819 */ /* 0x000fe400000114d0 */
[----:B------:R-:W-:Y:S01]  /*1140*/  SEL R11, R208, RZ, !P5 ;  /* 0x000000ffd00b7207 */ /* 0x000fe20006800000 */
[----:B------:R-:W-:Y:S01]  /*1150*/  IMAD R20, R4, c[0x0][0x1bc], R5 ;  /* 0x00006f0004147a24 */ /* 0x000fe200078e0205 */
[----:B------:R-:W-:Y:S01]  /*1160*/  SEL R2, R3, RZ, !P5 ;  /* 0x000000ff03027207 */ /* 0x000fe20006800000 */
[----:B------:R-:W-:Y:S01]  /*1170*/  IMAD.WIDE.U32 R24, R23, c[0x0][0x1e0], R18 ;  /* 0x0000780017187a25 */ /* 0x000fe200078e0012 */
[----:B------:R-:W-:-:S02]  /*1180*/  SHF.R.S32.HI R5, RZ, 0x1f, R16 ;  /* 0x0000001fff057819 */ /* 0x000fc40000011410 */
[----:B------:R-:W-:Y:S01]  /*1190*/  IADD3 R21, R27, R20, RZ ;  /* 0x000000141b157210 */ /* 0x000fe20007ffe0ff */
[----:B------:R-:W-:Y:S01]  /*11a0*/  IMAD.WIDE.U32 R22, R23, c[0x0][0x208], R18 ;  /* 0x0000820017167a25 */ /* 0x000fe200078e0012 */
[----:B------:R-:W-:-:S03]  /*11b0*/  LEA.HI R5, R5, R16, RZ, 0x3 ;  /* 0x0000001005057211 */ /* 0x000fc600078f18ff */
[----:B------:R-:W-:Y:S01]  /*11c0*/  IMAD.MOV.U32 R14, RZ, RZ, R0 ;  /* 0x000000ffff0e7224 */ /* 0x000fe200078e0000 */
[----:B------:R-:W-:Y:S01]  /*11d0*/  @P0 SHF.R.U32.HI R14, RZ, c[0x0][0x2cc], R13 ;  /* 0x0000b300ff0e0a19 */ /* 0x000fe2000001160d */
[----:B------:R-:W-:Y:S01]  /*11e0*/  IMAD R2, R2, c[0x0][0x1c0], RZ ;  /* 0x0000700002027a24 */ /* 0x000fe200078e02ff */
[----:B------:R-:W-:Y:S01]  /*11f0*/  LOP3.LUT R15, R5, 0xfffffff8, RZ, 0xc0, !PT ;  /* 0xfffffff8050f7812 */ /* 0x000fe200078ec0ff */
[----:B------:R-:W-:Y:S02]  /*1200*/  IMAD.MOV.U32 R20, RZ, RZ, R26 ;  /* 0x000000ffff147224 */ /* 0x000fe400078e001a */
[----:B------:R-:W-:Y:S01]  /*1210*/  IMAD.IADD R23, R23, 0x1, R7 ;  /* 0x0000000117177824 */ /* 0x000fe200078e0207 */
[----:B------:R-:W-:Y:S01]  /*1220*/  IADD3 R7, -R14, RZ, RZ ;  /* 0x000000ff0e077210 */ /* 0x000fe20007ffe1ff */
[----:B------:R-:W-:Y:S01]  /*1230*/  IMAD.IADD R25, R25, 0x1, R9 ;  /* 0x0000000119197824 */ /* 0x000fe200078e0209 */
[----:B------:R-:W-:Y:S01]  /*1240*/  SHF.R.S32.HI R9, RZ, 0x1f, R14 ;  /* 0x0000001fff097819 */ /* 0x000fe2000001140e */
[----:B------:R-:W-:-:S02]  /*1250*/  IMAD R2, R11, c[0x0][0x1c4], R2 ;  /* 0x000071000b027a24 */ /* 0x000fc400078e0202 */
[----:B------:R-:W-:-:S04]  /*1260*/  IMAD.WIDE.U32 R20, R11, c[0x0][0x1c0], R20 ;  /* 0x000070000b147a25 */ /* 0x000fc800078e0014 */
[----:B------:R-:W-:Y:S02]  /*1270*/  IMAD R7, R7, c[0x0][0x2c4], R0 ;  /* 0x0000b10007077a24 */ /* 0x000fe400078e0200 */
[----:B------:R-:W-:Y:S02]  /*1280*/  IMAD.IADD R21, R21, 0x1, R2 ;  /* 0x0000000115157824 */ /* 0x000fe400078e0202 */
[----:B------:R-:W-:Y:S01]  /*1290*/  IMAD R9, R9, c[0x0][0x1b0], RZ ;  /* 0x00006c0009097a24 */ /* 0x000fe200078e02ff */
[----:B------:R-:W-:Y:S01]  /*12a0*/  SHF.R.S32.HI R0, RZ, 0x1f, R7 ;  /* 0x0000001fff007819 */ /* 0x000fe20000011407 */
[----:B------:R-:W-:Y:S02]  /*12b0*/  IMAD.IADD R15, R16, 0x1, -R15 ;  /* 0x00000001100f7824 */ /* 0x000fe400078e0a0f */
[----:B------:R-:W-:Y:S02]  /*12c0*/  IMAD R11, R10, c[0x0][0x1e8], RZ ;  /* 0x00007a000a0b7a24 */ /* 0x000fe400078e02ff */
[C---:B------:R-:W-:Y:S01]  /*12d0*/  IMAD R9, R14.reuse, c[0x0][0x1b4], R9 ;  /* 0x00006d000e097a24 */ /* 0x040fe200078e0209 */
[C---:B------:R-:W-:Y:S01]  /*12e0*/  LOP3.LUT P6, RZ, R15.reuse, 0x4, RZ, 0xc0, !PT ;  /* 0x000000040fff7812 */ /* 0x040fe200078cc0ff */
[----:B------:R-:W-:Y:S01]  /*12f0*/  IMAD.WIDE.U32 R16, R14, c[0x0][0x1b0], R20 ;  /* 0x00006c000e107a25 */ /* 0x000fe200078e0014 */
[----:B------:R-:W-:-:S03]  /*1300*/  LOP3.LUT P0, RZ, R15, 0x2, RZ, 0xc0, !PT ;  /* 0x000000020fff7812 */ /* 0x000fc6000780c0ff */
[----:B------:R-:W-:Y:S01]  /*1310*/  IMAD R13, R10, c[0x0][0x210], RZ ;  /* 0x000084000a0d7a24 */ /* 0x000fe200078e02ff */
[----:B------:R-:W-:Y:S01]  /*1320*/  LEA.HI R10, R83, R6, RZ, 0x6 ;  /* 0x00000006530a7211 */ /* 0x000fe200078f30ff */
[C---:B------:R-:W-:Y:S02]  /*1330*/  IMAD R11, R4.reuse, c[0x0][0x1ec], R11 ;  /* 0x00007b00040b7a24 */ /* 0x040fe400078e020b */
[----:B------:R-:W-:Y:S01]  /*1340*/  IMAD.WIDE.U32 R212, R4, c[0x0][0x1e8], R24 ;  /* 0x00007a0004d47a25 */ /* 0x000fe200078e0018 */
[----:B------:R-:W-:-:S03]  /*1350*/  SHF.L.U32 R10, R10, 0x3, RZ ;  /* 0x000000030a0a7819 */ /* 0x000fc600000006ff */
[----:B------:R-:W-:Y:S01]  /*1360*/  IMAD.IADD R17, R17, 0x1, R9 ;  /* 0x0000000111117824 */ /* 0x000fe200078e0209 */
[----:B------:R-:W-:Y:S01]  /*1370*/  LOP3.LUT R207, R207, 0xfffffe00, R10, 0xf8, !PT ;  /* 0xfffffe00cfcf7812 */ /* 0x000fe200078ef80a */
[----:B------:R-:W-:Y:S02]  /*1380*/  IMAD R0, R0, c[0x0][0x1a8], RZ ;  /* 0x00006a0000007a24 */ /* 0x000fe400078e02ff */
[C---:B------:R-:W-:Y:S02]  /*1390*/  IMAD R13, R4.reuse, c[0x0][0x214], R13 ;  /* 0x00008500040d7a24 */ /* 0x040fe400078e020d */
[----:B------:R-:W-:-:S04]  /*13a0*/  IMAD.WIDE.U32 R20, R4, c[0x0][0x210], R22 ;  /* 0x0000840004147a25 */ /* 0x000fc800078e0016 */
[----:B------:R-:W-:Y:S01]  /*13b0*/  IMAD.IADD R213, R213, 0x1, R11 ;  /* 0x00000001d5d57824 */ /* 0x000fe200078e020b */
[----:B------:R-:W-:Y:S01]  /*13c0*/  IADD3 R11, R12, UR7, RZ ;  /* 0x000000070c0b7c10 */ /* 0x000fe2000fffe0ff */
[----:B------:R-:W-:Y:S01]  /*13d0*/  IMAD.SHL.U32 R4, R15, 0x40, RZ ;  /* 0x000000400f047824 */ /* 0x000fe200078e00ff */
[----:B------:R-:W-:Y:S01]  /*13e0*/  IADD3 R21, R21, R13, RZ ;  /* 0x0000000d15157210 */ /* 0x000fe20007ffe0ff */
[C---:B------:R-:W-:Y:S02]  /*13f0*/  IMAD R0, R7.reuse, c[0x0][0x1ac], R0 ;  /* 0x00006b0007007a24 */ /* 0x040fe400078e0200 */
[----:B------:R-:W-:Y:S01]  /*1400*/  IMAD.WIDE.U32 R16, R7, c[0x0][0x1a8], R16 ;  /* 0x00006a0007107a25 */ /* 0x000fe200078e0010 */
[----:B------:R-:W-:-:S03]  /*1410*/  LOP3.LUT R4, R4, 0x1c0, RZ, 0xc0, !PT ;  /* 0x000001c004047812 */ /* 0x000fc600078ec0ff */
[----:B------:R-:W-:Y:S01]  /*1420*/  IMAD.SHL.U32 R15, R205, 0x8, RZ ;  /* 0x00000008cd0f7824 */ /* 0x000fe200078e00ff */
[----:B------:R-:W-:Y:S01]  /*1430*/  LEA R14, P2, R16, c[0x0][0x160], 0x1 ;  /* 0x00005800100e7a11 */ /* 0x000fe200078408ff */
[----:B------:R-:W-:Y:S02]  /*1440*/  IMAD.IADD R0, R17, 0x1, R0 ;  /* 0x0000000111007824 */ /* 0x000fe400078e0200 */
[----:B------:R-:W-:Y:S01]  /*1450*/  IMAD.MOV.U32 R2, RZ, RZ, 0x10 ;  /* 0x00000010ff027424 */ /* 0x000fe200078e00ff */
[----:B------:R-:W-:Y:S01]  /*1460*/  LOP3.LUT R7, R4, 0x8, R15, 0xf8, !PT ;  /* 0x0000000804077812 */ /* 0x000fe200078ef80f */
[----:B------:R-:W-:Y:S01]  /*1470*/  IMAD.SHL.U32 R5, R5, 0x40, RZ ;  /* 0x0000004005057824 */ /* 0x000fe200078e00ff */
[----:B------:R-:W-:Y:S02]  /*1480*/  SHF.R.U32.HI R4, RZ, 0x3, R4 ;  /* 0x00000003ff047819 */ /* 0x000fe40000011604 */
[----:B------:R-:W-:Y:S02]  /*1490*/  LEA.HI.X R13, R16, c[0x0][0x164], R0, 0x1, P2 ;  /* 0x00005900100d7a11 */ /* 0x000fe400010f0c00 */
[----:B------:R-:W-:Y:S01]  /*14a0*/  LOP3.LUT R4, R7, R4, RZ, 0x3c, !PT ;  /* 0x0000000407047212 */ /* 0x000fe200078e3cff */
[----:B------:R1:W3:Y:S01]  /*14b0*/  SHFL.IDX PT, R16, R14, RZ, 0x181f ;  /* 0x00181fff0e107589 */ /* 0x0002e200000e0000 */
[----:B------:R-:W-:-:S02]  /*14c0*/  IADD3 R7, R18, 0x40, RZ ;  /* 0x0000004012077810 */ /* 0x000fc40007ffe0ff */
[----:B------:R-:W-:Y:S01]  /*14d0*/  SEL R2, R2, 0xfffffff0, !P0 ;  /* 0xfffffff002027807 */ /* 0x000fe20004000000 */
[----:B------:R1:W4:Y:S01]  /*14e0*/  SHFL.IDX PT, R17, R13, RZ, 0x181f ;  /* 0x00181fff0d117589 */ /* 0x00032200000e0000 */
[C---:B------:R-:W-:Y:S02]  /*14f0*/  ISETP.GE.AND P2, PT, R7.reuse, c[0x0][0x1d4], PT ;  /* 0x0000750007007a0c */ /* 0x040fe40003f46270 */
[----:B------:R-:W-:Y:S02]  /*1500*/  ISETP.GE.AND P0, PT, R7, c[0x0][0x198], PT ;  /* 0x0000660007007a0c */ /* 0x000fe40003f06270 */
[----:B------:R-:W-:Y:S02]  /*1510*/  LOP3.LUT R4, R4, 0xfffffe00, R5, 0xf8, !PT ;  /* 0xfffffe0004047812 */ /* 0x000fe400078ef805 */
[----:B--2---:R-:W-:Y:S01]  /*1520*/  @P3 SHF.R.S32.HI R9, RZ, 0x1f, R8 ;  /* 0x0000001fff093819 */ /* 0x004fe20000011408 */
[----:B------:R-:W-:Y:S02]  /*1530*/  @!P3 IMAD.MOV.U32 R8, RZ, RZ, R208 ;  /* 0x000000ffff08b224 */ /* 0x000fe400078e00d0 */
[----:B------:R-:W-:Y:S01]  /*1540*/  @!P3 IMAD.MOV.U32 R9, RZ, RZ, R3 ;  /* 0x000000ffff09b224 */ /* 0x000fe200078e0003 */
[----:B------:R-:W-:Y:S01]  /*1550*/  ISETP.GE.AND P3, PT, R18, c[0x0][0x1d4], PT ;  /* 0x0000750012007a0c */ /* 0x000fe20003f66270 */
[----:B------:R-:W-:Y:S01]  /*1560*/  IMAD.MOV.U32 R3, RZ, RZ, 0x20 ;  /* 0x00000020ff037424 */ /* 0x000fe200078e00ff */
[----:B------:R-:W-:Y:S01]  /*1570*/  SEL R210, R8, RZ, !P4 ;  /* 0x000000ff08d27207 */ /* 0x000fe20006000000 */
[----:B------:R-:W-:Y:S01]  /*1580*/  IMAD.SHL.U32 R8, R54, 0x8, RZ ;  /* 0x0000000836087824 */ /* 0x000fe200078e00ff */
[----:B------:R-:W-:-:S02]  /*1590*/  SEL R215, R9, RZ, !P4 ;  /* 0x000000ff09d77207 */ /* 0x000fc40006000000 */
[----:B------:R-:W-:Y:S01]  /*15a0*/  ISETP.GE.AND P4, PT, R11, UR4, PT ;  /* 0x000000040b007c0c */ /* 0x000fe2000bf86270 */
[----:B------:R-:W-:Y:S01]  /*15b0*/  IMAD.WIDE.U32 R212, R210, c[0x0][0x1f0], R212 ;  /* 0x00007c00d2d47a25 */ /* 0x000fe200078e00d4 */
[----:B------:R-:W-:Y:S02]  /*15c0*/  IADD3 R0, R8, 0x80, RZ ;  /* 0x0000008008007810 */ /* 0x000fe40007ffe0ff */
[----:B------:R-:W-:Y:S01]  /*15d0*/  SEL R3, R3, 0xffffffe0, !P6 ;  /* 0xffffffe003037807 */ /* 0x000fe20007000000 */
[C---:B------:R-:W-:Y:S01]  /*15e0*/  IMAD R219, R215.reuse, c[0x0][0x1f0], RZ ;  /* 0x00007c00d7db7a24 */ /* 0x040fe200078e02ff */
[----:B------:R-:W-:Y:S01]  /*15f0*/  ISETP.GE.AND P6, PT, R0, c[0x0][0x198], PT ;  /* 0x0000660000007a0c */ /* 0x000fe20003fc6270 */
[----:B------:R-:W-:Y:S01]  /*1600*/  IMAD R215, R215, c[0x0][0x218], RZ ;  /* 0x00008600d7d77a24 */ /* 0x000fe200078e02ff */
[----:B------:R-:W-:Y:S01]  /*1610*/  ISETP.GE.AND P5, PT, R8, c[0x0][0x198], PT ;  /* 0x0000660008007a0c */ /* 0x000fe20003fa6270 */
[C---:B------:R-:W-:Y:S01]  /*1620*/  IMAD R219, R210.reuse, c[0x0][0x1f4], R219 ;  /* 0x00007d00d2db7a24 */ /* 0x040fe200078e02db */
[----:B------:R-:W-:Y:S01]  /*1630*/  P2R R9, PR, RZ, 0x40 ;  /* 0x00000040ff097803 */ /* 0x000fe20000000000 */
[----:B------:R-:W-:-:S02]  /*1640*/  IMAD R215, R210, c[0x0][0x21c], R215 ;  /* 0x00008700d2d77a24 */ /* 0x000fc400078e02d7 */
[----:B------:R-:W-:-:S04]  /*1650*/  IMAD.WIDE.U32 R210, R210, c[0x0][0x218], R20 ;  /* 0x00008600d2d27a25 */ /* 0x000fc800078e0014 */
[----:B------:R-:W-:Y:S02]  /*1660*/  IMAD.IADD R219, R213, 0x1, R219 ;  /* 0x00000001d5db7824 */ /* 0x000fe400078e02db */
[----:B------:R-:W-:Y:S01]  /*1670*/  IMAD.IADD R215, R211, 0x1, R215 ;  /* 0x00000001d3d77824 */ /* 0x000fe200078e02d7 */
[----:B------:R-:W-:Y:S05]  /*1680*/  @P4 BRA `(.L_x_226) ;  /* 0x000000f000004947 */ /* 0x000fea0003800000 */
[----:B-1-34-:R-:W-:Y:S02]  /*1690*/  SHF.R.S32.HI R10, RZ, 0x1f, R7 ;  /* 0x0000001fff0a7819 */ /* 0x01afe40000011407 */
[----:B------:R-:W-:Y:S02]  /*16a0*/  SHF.R.S32.HI R5, RZ, 0x1f, R0 ;  /* 0x0000001fff057819 */ /* 0x000fe40000011400 */
[----:B------:R-:W-:Y:S01]  /*16b0*/  LEA.HI R9, R10, R7, RZ, 0x3 ;  /* 0x000000070a097211 */ /* 0x000fe200078f18ff */
[----:B------:R-:W-:Y:S01]  /*16c0*/  IMAD.SHL.U32 R10, R207, 0x2, RZ ;  /* 0x00000002cf0a7824 */ /* 0x000fe200078e00ff */
[----:B------:R-:W-:Y:S02]  /*16d0*/  LEA.HI R5, R5, R0, RZ, 0x3 ;  /* 0x0000000005057211 */ /* 0x000fe400078f18ff */
        /* <DEDUP_REMOVED lines=10> */
.L_x_226:
[----:B-1-34-:R-:W-:Y:S05]  /*1780*/  BSYNC B0 ;  /* 0x0000000000007941 */ /* 0x01afea0003800000 */
.L_x_225:
[----:B------:R-:W-:Y:S01]  /*1790*/  IADD3 R5, R11, 0x20, RZ ;  /* 0x000000200b057810 */ /* 0x000fe20007ffe0ff */
[----:B------:R1:W2:Y:S01]  /*17a0*/  SHFL.IDX PT, R21, R13, 0x1, 0x181f ;  /* 0x00381f000d157f89 */ /* 0x0002a200000e0000 */
[----:B------:R-:W-:Y:S02]  /*17b0*/  BSSY B0, `(.L_x_227) ;  /* 0x0000014000007945 */ /* 0x000fe40003800000 */
[----:B------:R-:W-:Y:S01]  /*17c0*/  ISETP.GE.AND P4, PT, R5, UR4, PT ;  /* 0x0000000405007c0c */ /* 0x000fe2000bf86270 */
[----:B------:R1:W3:-:S12]  /*17d0*/  SHFL.IDX PT, R20, R14, 0x1, 0x181f ;  /* 0x00381f000e147f89 */ /* 0x0002d800000e0000 */
[----:B------:R-:W-:Y:S05]  /*17e0*/  @P4 BRA `(.L_x_228) ;  /* 0x0000010000004947 */ /* 0x000fea0003800000 */
[----:B------:R-:W-:Y:S02]  /*17f0*/  IADD3 R10, R8, 0x80, RZ ;  /* 0x00000080080a7810 */ /* 0x000fe40007ffe0ff */
        /* <DEDUP_REMOVED lines=15> */
.L_x_228:
[----:B------:R-:W-:Y:S05]  /*18f0*/  BSYNC B0 ;  /* 0x0000000000007941 */ /* 0x000fea0003800000 */
.L_x_227:
[----:B------:R-:W-:Y:S01]  /*1900*/  IADD3 R5, R11, 0x40, RZ ;  /* 0x000000400b057810 */ /* 0x000fe20007ffe0ff */
[----:B--2---:R2:W4:Y:S01]  /*1910*/  SHFL.IDX PT, R21, R13, 0x2, 0x181f ;  /* 0x00581f000d157f89 */ /* 0x00452200000e0000 */
[----:B------:R-:W-:Y:S02]  /*1920*/  BSSY B0, `(.L_x_229) ;  /* 0x0000014000007945 */ /* 0x000fe40003800000 */
[----:B------:R-:W-:Y:S01]  /*1930*/  ISETP.GE.AND P4, PT, R5, UR4, PT ;  /* 0x0000000405007c0c */ /* 0x000fe2000bf86270 */
[----:B---3--:R2:W3:-:S12]  /*1940*/  SHFL.IDX PT, R20, R14, 0x2, 0x181f ;  /* 0x00581f000e147f89 */ /* 0x0084d800000e0000 */
        /* <DEDUP_REMOVED lines=17> */
.L_x_230:
[----:B------:R-:W-:Y:S05]  /*1a60*/  BSYNC B0 ;  /* 0x0000000000007941 */ /* 0x000fea0003800000 */
.L_x_229:
[----:B---3--:R-:W3:Y:S01]  /*1a70*/  SHFL.IDX PT, R16, R14, 0x3, 0x181f ;  /* 0x00781f000e107f89 */ /* 0x008ee200000e0000 */
[----:B------:R-:W-:Y:S01]  /*1a80*/  IADD3 R11, R11, 0x60, RZ ;  /* 0x000000600b0b7810 */ /* 0x000fe20007ffe0ff */
[----:B------:R-:W-:Y:S01]  /*1a90*/  UIADD3 UR20, UR14, -0x1, URZ ;  /* 0xffffffff0e147890 */ /* 0x000fe2000fffe03f */
[----:B------:R-:W-:Y:S01]  /*1aa0*/  IMAD.SHL.U32 R207, R207, 0x2, RZ ;  /* 0x00000002cfcf7824 */ /* 0x000fe200078e00ff */
[----:B------:R-:W5:Y:S01]  /*1ab0*/  SHFL.IDX PT, R17, R13, 0x3, 0x181f ;  /* 0x00781f000d117f89 */ /* 0x000f6200000e0000 */
[----:B------:R-:W-:Y:S01]  /*1ac0*/  ISETP.GE.AND P6, PT, R11, UR4, PT ;  /* 0x000000040b007c0c */ /* 0x000fe2000bfc6270 */
[----:B------:R-:W-:Y:S01]  /*1ad0*/  USHF.L.U32 UR15, UR20, 0x6, URZ ;  /* 0x00000006140f7899 */ /* 0x000fe2000800063f */
[----:B------:R-:W-:Y:S01]  /*1ae0*/  IMAD.MOV.U32 R218, RZ, RZ, R212 ;  /* 0x000000ffffda7224 */ /* 0x000fe200078e00d4 */
[----:B------:R-:W-:Y:S01]  /*1af0*/  ULDC.64 UR4, c[0x0][0x1e0] ;  /* 0x0000780000047ab9 */ /* 0x000fe20000000a00 */
[CC--:B------:R-:W-:Y:S01]  /*1b00*/  LEA.HI R80, R83.reuse, R6.reuse, RZ, 0x5 ;  /* 0x0000000653507211 */ /* 0x0c0fe200078f28ff */
[----:B------:R-:W-:Y:S01]  /*1b10*/  UMOV UR10, 0x6 ;  /* 0x00000006000a7882 */ /* 0x000fe20000000000 */
[----:B------:R-:W-:Y:S01]  /*1b20*/  LEA.HI R83, R83, R6, RZ, 0x2 ;  /* 0x0000000653537211 */ /* 0x000fe200078f10ff */
[----:B------:R-:W-:Y:S01]  /*1b30*/  IMAD.U32 R5, RZ, RZ, UR15 ;  /* 0x0000000fff057e24 */ /* 0x000fe2000f8e00ff */
[----:B------:R-:W-:Y:S01]  /*1b40*/  USHF.L.U32 UR22, UR4, 0x6, URZ ;  /* 0x0000000604167899 */ /* 0x000fe2000800063f */
[----:B------:R-:W-:Y:S01]  /*1b50*/  SHF.R.S32.HI R81, RZ, 0x5, R80 ;  /* 0x00000005ff517819 */ /* 0x000fe20000011450 */
[----:B------:R-:W-:Y:S01]  /*1b60*/  USHF.L.U64.HI UR21, UR4, UR10, UR5 ;  /* 0x0000000a04157299 */ /* 0x000fe20008010205 */
[----:B------:R-:W-:Y:S01]  /*1b70*/  LOP3.LUT R83, R83, 0xfffffffc, RZ, 0xc0, !PT ;  /* 0xfffffffc53537812 */ /* 0x000fe200078ec0ff */
[----:B------:R-:W-:Y:S01]  /*1b80*/  USHF.R.S32.HI UR11, URZ, 0x1f, UR20 ;  /* 0x0000001f3f0b7899 */ /* 0x000fe20008011414 */
[----:B------:R-:W-:Y:S01]  /*1b90*/  @!P6 SHF.R.S32.HI R10, RZ, 0x1f, R7 ;  /* 0x0000001fff0ae819 */ /* 0x000fe20000011407 */
[----:B------:R-:W-:Y:S01]  /*1ba0*/  UIMAD UR12, UR21, UR20, URZ ;  /* 0x00000014150c72a4 */ /* 0x000fe2000f8e023f */
[----:B------:R-:W-:Y:S01]  /*1bb0*/  IMAD R206, R81, 0x400, R4 ;  /* 0x0000040051ce7824 */ /* 0x000fe200078e0204 */
[----:B------:R-:W-:Y:S01]  /*1bc0*/  USHF.L.U32 UR13, UR4, 0x5, URZ ;  /* 0x00000005040d7899 */ /* 0x000fe2000800063f */
[----:B------:R-:W-:Y:S01]  /*1bd0*/  @!P6 LEA.HI R9, R10, R7, RZ, 0x3 ;  /* 0x000000070a09e211 */ /* 0x000fe200078f18ff */
[----:B------:R-:W-:Y:S01]  /*1be0*/  IMAD.U32 R7, RZ, RZ, UR22 ;  /* 0x00000016ff077e24 */ /* 0x000fe2000f8e00ff */
[----:B---3--:R-:W-:Y:S01]  /*1bf0*/  @!P6 LEA R20, P4, R8, R16, 0x1 ;  /* 0x000000100814e211 */ /* 0x008fe200078808ff */
[----:B------:R-:W-:Y:S01]  /*1c00*/  UIMAD UR12, UR11, UR22, UR12 ;  /* 0x000000160b0c72a4 */ /* 0x000fe2000f8e020c */
[----:B------:R-:W-:Y:S01]  /*1c10*/  IADD3 R10, -R5, UR9, -R12 ;  /* 0x00000009050a7c10 */ /* 0x000fe2000fffe90c */
[----:B------:R-:W-:Y:S01]  /*1c20*/  IMAD.SHL.U32 R206, R206, 0x2, RZ ;  /* 0x00000002cece7824 */ /* 0x000fe200078e00ff */
[----:B----45:R-:W-:Y:S01]  /*1c30*/  @!P6 LEA.HI.X R21, R8, R17, R19, 0x1, P4 ;  /* 0x000000110815e211 */ /* 0x030fe200020f0c13 */
[----:B------:R-:W-:Y:S01]  /*1c40*/  IMAD.WIDE.U32 R18, R7, UR20, R218 ;  /* 0x0000001407127c25 */ /* 0x000fe2000f8e00da */
[----:B------:R-:W-:Y:S01]  /*1c50*/  @!P6 LOP3.LUT R9, R9, 0xfffffff8, RZ, 0xc0, !PT ;  /* 0xfffffff80909e812 */ /* 0x000fe200078ec0ff */
[----:B------:R-:W-:Y:S01]  /*1c60*/  UISETP.GT.AND UP0, UPT, UR20, UR8, UPT ;  /* 0x000000081400728c */ /* 0x000fe2000bf04270 */
[C---:B------:R-:W-:Y:S01]  /*1c70*/  ISETP.GE.AND P4, PT, R10.reuse, 0x21, PT ;  /* 0x000000210a00780c */ /* 0x040fe20003f86270 */
[----:B------:R-:W-:Y:S01]  /*1c80*/  @!PT LDS RZ, [RZ] ;  /* 0x00000000fffff984 */ /* 0x000fe20000000800 */
[----:B------:R3:W-:Y:S01]  /*1c90*/  @!P6 LDGSTS.E.BYPASS.LTC128B.128 [R207+0xf100], [R20.64], !P5 ;  /* 0x0f10000014cfefae */ /* 0x0007e2000e901d52 */
[----:B------:R-:W-:Y:S01]  /*1ca0*/  ISETP.GE.AND P5, PT, R10, 0x1, PT ;  /* 0x000000010a00780c */ /* 0x000fe20003fa6270 */
[----:B------:R-:W-:Y:S01]  /*1cb0*/  @!P6 IMAD.WIDE R22, R9, 0x2, R16 ;  /* 0x000000020916e825 */ /* 0x000fe200078e0210 */
[----:B------:R-:W-:Y:S01]  /*1cc0*/  IADD3 R9, R19, UR12, RZ ;  /* 0x0000000c13097c10 */ /* 0x000fe2000fffe0ff */
[----:B------:R-:W-:-:S02]  /*1cd0*/  UMOV UR12, 0x5 ;  /* 0x00000005000c7882 */ /* 0x000fc40000000000 */
[----:B------:R-:W-:Y:S01]  /*1ce0*/  USHF.L.U64.HI UR12, UR4, UR12, UR5 ;  /* 0x0000000c040c7299 */ /* 0x000fe20008010205 */
[----:B------:R3:W-:Y:S01]  /*1cf0*/  @!P6 LDGSTS.E.BYPASS.LTC128B.128 [R207+0x13100], [R22.64], !P0 ;  /* 0x1310000016cfefae */ /* 0x0007e2000c101d52 */
[--C-:B------:R-:W-:Y:S01]  /*1d00*/  IMAD R202, R2, 0x2, R206.reuse ;  /* 0x0000000202ca7824 */ /* 0x100fe200078e02ce */
[----:B------:R-:W-:Y:S01]  /*1d10*/  ULDC.64 UR4, c[0x0][0x208] ;  /* 0x0000820000047ab9 */ /* 0x000fe20000000a00 */
[C---:B------:R-:W-:Y:S01]  /*1d20*/  IMAD R201, R3.reuse, 0x2, R206 ;  /* 0x0000000203c97824 */ /* 0x040fe200078e02ce */
[----:B------:R-:W-:Y:S01]  /*1d30*/  UIMAD UR11, UR11, UR4, URZ ;  /* 0x000000040b0b72a4 */ /* 0x000fe2000f8e023f */
[----:B------:R-:W-:Y:S01]  /*1d40*/  IMAD R199, R3, 0x2, R202 ;  /* 0x0000000203c77824 */ /* 0x000fe200078e02ca */
[----:B------:R-:W-:Y:S01]  /*1d50*/  UIMAD.WIDE.U32 UR24, UR20, UR4, URZ ;  /* 0x00000004141872a5 */ /* 0x000fe2000f8e003f */
[C---:B-12---:R-:W-:Y:S01]  /*1d60*/  @P5 LEA R14, P0, R18.reuse, c[0x0][0x1c8], 0x1 ;  /* 0x00007200120e5a11 */ /* 0x046fe200078008ff */
[----:B------:R-:W-:Y:S02]  /*1d70*/  UIMAD UR11, UR20, UR5, UR11 ;  /* 0x00000005140b72a4 */ /* 0x000fe4000f8e020b */
[----:B------:R-:W-:Y:S01]  /*1d80*/  USHF.L.U64.HI UR10, UR4, UR10, UR5 ;  /* 0x0000000a040a7299 */ /* 0x000fe20008010205 */
[C---:B------:R-:W-:Y:S01]  /*1d90*/  @P5 LEA.HI.X R15, R18.reuse, c[0x0][0x1cc], R9, 0x1, P0 ;  /* 0x00007300120f5a11 */ /* 0x040fe200000f0c09 */
[----:B------:R-:W-:Y:S01]  /*1da0*/  UIADD3 UR11, UR25, UR11, URZ ;  /* 0x0000000b190b7290 */ /* 0x000fe2000fffe03f */
[----:B------:R-:W-:Y:S01]  /*1db0*/  @P4 IADD3 R10, P0, R18, UR13, RZ ;  /* 0x0000000d120a4c10 */ /* 0x000fe2000ff1e0ff */
[----:B------:R-:W-:-:S03]  /*1dc0*/  @UP0 UIADD3 UR5, UR14, -0x2, URZ ;  /* 0xfffffffe0e050890 */ /* 0x000fc6000fffe03f */
[----:B------:R-:W-:Y:S01]  /*1dd0*/  @P4 IADD3.X R9, R9, UR12, RZ, P0, !PT ;  /* 0x0000000c09094c10 */ /* 0x000fe200087fe4ff */
[----:B------:R-:W-:Y:S01]  /*1de0*/  IMAD.U32 R13, RZ, RZ, UR11 ;  /* 0x0000000bff0d7e24 */ /* 0x000fe2000f8e00ff */
[C---:B------:R-:W-:Y:S01]  /*1df0*/  @P4 LEA R18, P0, R10.reuse, c[0x0][0x1c8], 0x1 ;  /* 0x000072000a124a11 */ /* 0x040fe200078008ff */
[----:B------:R-:W-:Y:S02]  /*1e00*/  USHF.L.U32 UR11, UR4, 0x6, URZ ;  /* 0x00000006040b7899 */ /* 0x000fe4000800063f */
[----:B------:R-:W-:Y:S01]  /*1e10*/  @UP0 USHF.R.S32.HI UR4, URZ, 0x1f, UR5 ;  /* 0x0000001f3f040899 */ /* 0x000fe20008011405 */
[----:B------:R-:W-:Y:S02]  /*1e20*/  @P4 LEA.HI.X R19, R10, c[0x0][0x1cc], R9, 0x1, P0 ;  /* 0x000073000a134a11 */ /* 0x000fe400000f0c09 */
[----:B------:R-:W-:Y:S02]  /*1e30*/  @!P6 IADD3 R9, R8, 0x80, RZ ;  /* 0x000000800809e810 */ /* 0x000fe40007ffe0ff */
[----:B------:R-:W-:Y:S01]  /*1e40*/  ISETP.GE.AND P0, PT, R0, c[0x0][0x198], PT ;  /* 0x0000660000007a0c */ /* 0x000fe20003f06270 */
[----:B------:R-:W-:Y:S01]  /*1e50*/  IMAD.SHL.U32 R0, R54, 0x40, RZ ;  /* 0x0000004036007824 */ /* 0x000fe200078e00ff */
[----:B------:R-:W-:-:S04]  /*1e60*/  @!P6 SHF.R.S32.HI R8, RZ, 0x1f, R9 ;  /* 0x0000001fff08e819 */ /* 0x000fc80000011409 */
[----:B------:R-:W-:Y:S01]  /*1e70*/  @!P6 LEA.HI R9, R8, R9, RZ, 0x3 ;  /* 0x000000090809e211 */ /* 0x000fe200078f18ff */
[----:B------:R-:W-:-:S03]  /*1e80*/  IMAD.SHL.U32 R8, R12, 0x8, RZ ;  /* 0x000000080c087824 */ /* 0x000fc600078e00ff */
[----:B------:R-:W-:-:S05]  /*1e90*/  @!P6 LOP3.LUT R9, R9, 0xfffffff8, RZ, 0xc0, !PT ;  /* 0xfffffff80909e812 */ /* 0x000fca00078ec0ff */
[----:B------:R-:W-:Y:S01]  /*1ea0*/  @!P6 IMAD.WIDE R16, R9, 0x2, R16 ;  /* 0x000000020910e825 */ /* 0x000fe200078e0210 */
[----:B------:R-:W-:-:S04]  /*1eb0*/  LOP3.LUT R9, R0, 0x1c0, RZ, 0xc0, !PT ;  /* 0x000001c000097812 */ /* 0x000fc800078ec0ff */
[----:B------:R1:W-:Y:S01]  /*1ec0*/  @!P6 LDGSTS.E.BYPASS.LTC128B.128 [R207+0x17100], [R16.64], !P0 ;  /* 0x1710000010cfefae */ /* 0x0003e2000c101d52 */
[----:B------:R-:W-:Y:S02]  /*1ed0*/  LOP3.LUT R0, R9, 0x8, R8, 0xf8, !PT ;  /* 0x0000000809007812 */ /* 0x000fe400078ef808 */
[----:B------:R-:W-:Y:S01]  /*1ee0*/  SHF.R.U32.HI R9, RZ, 0x3, R9 ;  /* 0x00000003ff097819 */ /* 0x000fe20000011609 */
[----:B------:R-:W0:Y:S03]  /*1ef0*/  LDGDEPBAR ;  /* 0x00000000000079af */ /* 0x000e260000000000 */
[----:B------:R-:W-:Y:S01]  /*1f00*/  LOP3.LUT R0, R0, R9, RZ, 0x3c, !PT ;  /* 0x0000000900007212 */ /* 0x000fe200078e3cff */
[----:B------:R-:W-:Y:S04]  /*1f10*/  BAR.SYNC.DEFER_BLOCKING 0x0 ;  /* 0x0000000000007b1d */ /* 0x000fe80000010000 */
[----:B------:R-:W-:-:S04]  /*1f20*/  IMAD R205, R205, 0x200, R0 ;  /* 0x00000200cdcd7824 */ /* 0x000fc800078e0200 */
[----:B------:R-:W-:-:S05]  /*1f30*/  IMAD.SHL.U32 R205, R205, 0x2, RZ ;  /* 0x00000002cdcd7824 */ /* 0x000fca00078e00ff */
[----:B------:R-:W-:Y:S02]  /*1f40*/  IADD3 R204, R205, 0x6120, RZ ;  /* 0x00006120cdcc7810 */ /* 0x000fe40007ffe0ff */
[----:B-1----:R-:W-:Y:S02]  /*1f50*/  SEL R17, RZ, 0x2, P2 ;  /* 0x00000002ff117807 */ /* 0x002fe40001000000 */
[----:B------:R-:W-:Y:S01]  /*1f60*/  SEL R16, RZ, 0x4, P1 ;  /* 0x00000004ff107807 */ /* 0x000fe20000800000 */
        /* <DEDUP_REMOVED lines=8> */
[----:B------:R2:W-:Y:S01]  /*1ff0*/  @P4 LDGSTS.E.BYPASS.LTC128B.128 [R207+0xb100], [R18.64+0x100], !P1 ;  /* 0x0b10010012cf4fae */ /* 0x0005e2000c901d52 */
[----:B------:R-:W-:-:S03]  /*2000*/  LOP3.LUT P4, RZ, R54, 0x2, RZ, 0xc0, !PT ;  /* 0x0000000236ff7812 */ /* 0x000fc6000788c0ff */
[----:B------:R-:W0:Y:S01]  /*2010*/  LDGDEPBAR ;  /* 0x00000000000079af */ /* 0x000e220000000000 */
[----:B-1----:R-:W-:Y:S02]  /*2020*/  IMAD.U32 R14, RZ, RZ, UR24 ;  /* 0x00000018ff0e7e24 */ /* 0x002fe4000f8e00ff */
[----:B------:R-:W-:-:S03]  /*2030*/  IMAD.U32 R15, RZ, RZ, UR25 ;  /* 0x00000019ff0f7e24 */ /* 0x000fc6000f8e00ff */
[----:B------:R-:W-:-:S04]  /*2040*/  LEA R15, P0, R14, R210, 0x6 ;  /* 0x000000d20e0f7211 */ /* 0x000fc800078030ff */
[----:B------:R-:W-:Y:S02]  /*2050*/  LEA.HI.X R0, R14, R215, R13, 0x6, P0 ;  /* 0x000000d70e007211 */ /* 0x000fe400000f340d */
[----:B------:R-:W-:Y:S01]  /*2060*/  LEA R56, P0, R15, c[0x0][0x1f8], 0x1 ;  /* 0x00007e000f387a11 */ /* 0x000fe200078008ff */
[----:B------:R-:W-:-:S04]  /*2070*/  DEPBAR.LE SB0, 0x1 ;  /* 0x000080400000791a */ /* 0x000fc80000000000 */
[----:B------:R-:W-:-:S04]  /*2080*/  DEPBAR.LE SB0, 0x0 ;  /* 0x000080000000791a */ /* 0x000fc80000000000 */
[----:B------:R-:W-:Y:S01]  /*2090*/  BAR.SYNC.DEFER_BLOCKING 0x0 ;  /* 0x0000000000007b1d */ /* 0x000fe20000010000 */
[----:B------:R-:W-:Y:S02]  /*20a0*/  LEA.HI.X R57, R15, c[0x0][0x1fc], R0, 0x1, P0 ;  /* 0x00007f000f397a11 */ /* 0x000fe400000f0c00 */
[----:B------:R-:W-:Y:S02]  /*20b0*/  IADD3 R0, -R12, UR9, -R5 ;  /* 0x000000090c007c10 */ /* 0x000fe4000fffe905 */
[----:B------:R-:W-:Y:S02]  /*20c0*/  SEL R13, RZ, 0x1, P3 ;  /* 0x00000001ff0d7807 */ /* 0x000fe40001800000 */
[----:B------:R-:W-:Y:S02]  /*20d0*/  ISETP.LT.OR P6, PT, R0, 0x1, P3 ;  /* 0x000000010000780c */ /* 0x000fe40001fc1670 */
[----:B------:R-:W-:Y:S02]  /*20e0*/  IADD3 R14, R205, 0x6100, RZ ;  /* 0x00006100cd0e7810 */ /* 0x000fe40007ffe0ff */
[----:B------:R-:W-:-:S02]  /*20f0*/  IADD3 R13, R16, R17, R13 ;  /* 0x00000011100d7210 */ /* 0x000fc40007ffe00d */
[----:B------:R-:W-:Y:S02]  /*2100*/  @P4 IADD3 R204, R14, -0x20, RZ ;  /* 0xffffffe00ecc4810 */ /* 0x000fe40007ffe0ff */
[----:B------:R-:W-:Y:S02]  /*2110*/  IADD3 R52, P0, R56, UR11, RZ ;  /* 0x0000000b38347c10 */ /* 0x000fe4000ff1e0ff */
[C---:B------:R-:W-:Y:S02]  /*2120*/  LOP3.LUT P5, RZ, R13.reuse, 0x2, RZ, 0xc0, !PT ;  /* 0x000000020dff7812 */ /* 0x040fe400078ac0ff */
[----:B------:R-:W-:Y:S02]  /*2130*/  LOP3.LUT P4, RZ, R13, 0x4, RZ, 0xc0, !PT ;  /* 0x000000040dff7812 */ /* 0x000fe4000788c0ff */
[----:B------:R-:W-:Y:S02]  /*2140*/  IADD3.X R53, R57, UR10, RZ, P0, !PT ;  /* 0x0000000a39357c10 */ /* 0x000fe400087fe4ff */
[C---:B------:R-:W-:Y:S01]  /*2150*/  ISETP.LT.OR P0, PT, R0.reuse, 0x1, !P5 ;  /* 0x000000010000780c */ /* 0x040fe20006f01670 */
[----:B------:R-:W-:Y:S01]  /*2160*/  LDSM.16.M88.4 R8, [R206+0xc100] ;  /* 0x00c10000ce08783b */ /* 0x000fe20000000200 */
[----:B------:R-:W-:-:S02]  /*2170*/  ISETP.LT.OR P5, PT, R0, 0x21, !P5 ;  /* 0x000000210000780c */ /* 0x000fc40006fa1670 */
[C---:B------:R-:W-:Y:S01]  /*2180*/  IADD3 R195, R204.reuse, 0x800, RZ ;  /* 0x00000800ccc37810 */ /* 0x040fe20007ffe0ff */
[----:B------:R-:W1:Y:S01]  /*2190*/  LDSM.16.M88.4 R28, [R205+0x6100] ;  /* 0x00610000cd1c783b */ /* 0x000e620000000200 */
[C---:B------:R-:W-:Y:S02]  /*21a0*/  IADD3 R194, R204.reuse, 0x1000, RZ ;  /* 0x00001000ccc27810 */ /* 0x040fe40007ffe0ff */
[C---:B------:R-:W-:Y:S01]  /*21b0*/  IADD3 R193, R204.reuse, 0x1800, RZ ;  /* 0x00001800ccc17810 */ /* 0x040fe20007ffe0ff */
[----:B---3--:R-:W3:Y:S01]  /*21c0*/  LDSM.16.M88.4 R20, [R205+0x6900] ;  /* 0x00690000cd14783b */ /* 0x008ee20000000200 */
[C---:B------:R-:W-:Y:S02]  /*21d0*/  IADD3 R191, R204.reuse, 0x2000, RZ ;  /* 0x00002000ccbf7810 */ /* 0x040fe40007ffe0ff */
[C---:B------:R-:W-:Y:S01]  /*21e0*/  IADD3 R190, R204.reuse, 0x2800, RZ ;  /* 0x00002800ccbe7810 */ /* 0x040fe20007ffe0ff */
[----:B------:R-:W2:Y:S01]  /*21f0*/  LDSM.16.M88.4 R64, [R205+0x7100] ;  /* 0x00710000cd40783b */ /* 0x000ea20000000200 */
[----:B------:R-:W-:-:S02]  /*2200*/  IADD3 R189, R204, 0x3000, RZ ;  /* 0x00003000ccbd7810 */ /* 0x000fc40007ffe0ff */
[C---:B------:R-:W-:Y:S01]  /*2210*/  IADD3 R188, R204.reuse, 0x3800, RZ ;  /* 0x00003800ccbc7810 */ /* 0x040fe20007ffe0ff */
[----:B------:R-:W4:Y:S01]  /*2220*/  LDSM.16.M88.4 R40, [R205+0x7900] ;  /* 0x00790000cd28783b */ /* 0x000f220000000200 */
[C---:B------:R-:W-:Y:S02]  /*2230*/  IADD3 R187, R204.reuse, 0x4000, RZ ;  /* 0x00004000ccbb7810 */ /* 0x040fe40007ffe0ff */
[C---:B------:R-:W-:Y:S01]  /*2240*/  IADD3 R186, R204.reuse, 0x4800, RZ ;  /* 0x00004800ccba7810 */ /* 0x040fe20007ffe0ff */
[----:B------:R-:W-:Y:S01]  /*2250*/  LDSM.16.M88.4 R44, [R202+0xc100] ;  /* 0x00c10000ca2c783b */ /* 0x000fe20000000200 */
[C---:B------:R-:W-:Y:S02]  /*2260*/  IADD3 R185, R204.reuse, 0x5000, RZ ;  /* 0x00005000ccb97810 */ /* 0x040fe40007ffe0ff */
[----:B------:R-:W-:Y:S01]  /*2270*/  IADD3 R184, R204, 0x5800, RZ ;  /* 0x00005800ccb87810 */ /* 0x000fe20007ffe0ff */
[----:B------:R-:W5:Y:S04]  /*2280*/  LDSM.16.M88.4 R12, [R204] ;  /* 0x00000000cc0c783b */ /* 0x000f680000000200 */
[----:B------:R-:W2:Y:S04]  /*2290*/  LDSM.16.M88.4 R36, [R204+0x800] ;  /* 0x00080000cc24783b */ /* 0x000ea80000000200 */
[----:B------:R-:W4:Y:S04]  /*22a0*/  LDSM.16.M88.4 R76, [R204+0x1000] ;  /* 0x00100000cc4c783b */ /* 0x000f280000000200 */
[----:B------:R-:W4:Y:S04]  /*22b0*/  LDSM.16.M88.4 R48, [R204+0x1800] ;  /* 0x00180000cc30783b */ /* 0x000f280000000200 */
[----:B------:R-:W-:Y:S01]  /*22c0*/  @!PT LDS RZ, [RZ] ;  /* 0x00000000fffff984 */ /* 0x000fe20000000800 */
[----:B------:R-:W-:Y:S01]  /*22d0*/  @!PT LDS RZ, [RZ] ;  /* 0x00000000fffff984 */ /* 0x000fe20000000800 */
[----:B------:R-:W-:Y:S01]  /*22e0*/  @!PT LDS RZ, [RZ] ;  /* 0x00000000fffff984 */ /* 0x000fe20000000800 */
[----:B------:R2:W-:Y:S01]  /*22f0*/  LDGSTS.E.BYPASS.LTC128B.128 [R207+0x100], [R56.64], !P6 ;  /* 0x0010000038cf7fae */ /* 0x0005e2000f101d52 */
[----:B------:R-:W-:-:S02]  /*2300*/  ISETP.LT.OR P6, PT, R0, 0x1, !P4 ;  /* 0x000000010000780c */ /* 0x000fc400067c1670 */
[----:B------:R-:W-:Y:S01]  /*2310*/  ISETP.LT.OR P4, PT, R0, 0x21, !P4 ;  /* 0x000000210000780c */ /* 0x000fe20006781670 */
[----:B------:R4:W-:Y:S01]  /*2320*/  LDGSTS.E.BYPASS.LTC128B.128 [R207+0x2100], [R56.64+0x80], !P0 ;  /* 0x0210008038cf7fae */ /* 0x0009e2000c101d52 */
[----:B-1----:R-:W-:Y:S01]  /*2330*/  HMMA.16816.F32.BF16 R32, R8, R28, RZ ;  /* 0x0000001c0820723c */ /* 0x002fe200000418ff */
[----:B------:R-:W-:-:S07]  /*2340*/  LOP3.LUT P0, RZ, R54, 0x4, RZ, 0xc0, !PT ;  /* 0x0000000436ff7812 */ /* 0x000fce000780c0ff */
[----:B------:R-:W-:Y:S01]  /*2350*/  HMMA.16816.F32.BF16 R28, R8, R30, RZ ;  /* 0x0000001e081c723c */ /* 0x000fe200000418ff */
[----:B------:R4:W-:Y:S01]  /*2360*/  LDGSTS.E.BYPASS.LTC128B.128 [R207+0x4100], [R56.64+0x100], !P6 ;  /* 0x0410010038cf7fae */ /* 0x0009e2000f101d52 */
[----:B------:R-:W-:Y:S01]  /*2370*/  ISETP.LT.OR P6, PT, R0, 0x21, P3 ;  /* 0x000000210000780c */ /* 0x000fe20001fc1670 */
[----:B------:R-:W-:-:S05]  /*2380*/  IMAD.MOV.U32 R0, RZ, RZ, 0x40 ;  /* 0x00000040ff007424 */ /* 0x000fca00078e00ff */
[----:B------:R-:W-:Y:S01]  /*2390*/  SEL R0, R0, 0xffffffc0, !P0 ;  /* 0xffffffc000007807 */ /* 0x000fe20004000000 */
[C---:B---3--:R-:W-:Y:S04]  /*23a0*/  HMMA.16816.F32.BF16 R24, R8.reuse, R20, RZ ;  /* 0x000000140818723c */ /* 0x048fe800000418ff */
[----:B------:R-:W-:Y:S02]  /*23b0*/  IMAD.IADD R200, R205, 0x1, R0 ;  /* 0x00000001cdc87824 */ /* 0x000fe400078e0200 */
[----:B------:R1:W-:Y:S01]  /*23c0*/  LDGSTS.E.BYPASS.LTC128B.128 [R207+0x1100], [R52.64], !P6 ;  /* 0x0110000034cf7fae */ /* 0x0003e2000f101d52 */
[----:B------:R-:W-:Y:S01]  /*23d0*/  IMAD.IADD R192, R0, 0x1, R204 ;  /* 0x0000000100c07824 */ /* 0x000fe200078e02cc */
[----:B--2---:R-:W-:Y:S02]  /*23e0*/  HMMA.16816.F32.BF16 R16, R8, R64, RZ ;  /* 0x000000400810723c */ /* 0x004fe400000418ff */
[----:B------:R1:W-:Y:S01]  /*23f0*/  LDGSTS.E.BYPASS.LTC128B.128 [R207+0x3100], [R52.64+0x80], !P5 ;  /* 0x0310008034cf7fae */ /* 0x0003e2000e901d52 */
[----:B------:R-:W-:-:S03]  /*2400*/  PLOP3.LUT P5, PT, PT, PT, UP0, 0x80, 0x0 ;  /* 0x000000000000781c */ /* 0x000fc60003faf008 */
[----:B------:R1:W-:Y:S01]  /*2410*/  LDGSTS.E.BYPASS.LTC128B.128 [R207+0x5100], [R52.64+0x100], !P4 ;  /* 0x0510010034cf7fae */ /* 0x0003e2000e101d52 */
[----:B------:R-:W-:Y:S01]  /*2420*/  PLOP3.LUT P4, PT, PT, PT, UP2, 0x80, 0x0 ;  /* 0x000000000000781c */ /* 0x000fe20003f8f028 */
[C---:B------:R-:W-:Y:S02]  /*2430*/  HMMA.16816.F32.BF16 R20, R8.reuse, R22, RZ ;  /* 0x000000160814723c */ /* 0x040fe400000418ff */
[----:B------:R-:W-:Y:S04]  /*2440*/  LDSM.16.M88.4 R72, [R200+0x6900] ;  /* 0x00690000c848783b */ /* 0x000fe80000000200 */
[----:B----4-:R-:W-:Y:S02]  /*2450*/  LDSM.16.M88.4 R56, [R201+0xc100] ;  /* 0x00c10000c938783b */ /* 0x010fe40000000200 */
[C---:B------:R-:W-:Y:S02]  /*2460*/  HMMA.16816.F32.BF16 R64, R8.reuse, R66, RZ ;  /* 0x000000420840723c */ /* 0x040fe400000418ff */
[----:B------:R-:W-:Y:S04]  /*2470*/  LDSM.16.M88.4 R68, [R200+0x7900] ;  /* 0x00790000c844783b */ /* 0x000fe80000000200 */
[----:B------:R-:W0:Y:S02]  /*2480*/  LDGDEPBAR ;  /* 0x00000000000079af */ /* 0x000e240000000000 */
[C---:B------:R-:W-:Y:S08]  /*2490*/  HMMA.16816.F32.BF16 R60, R8.reuse, R40, RZ ;  /* 0x00000028083c723c */ /* 0x040ff000000418ff */
[----:B------:R-:W-:Y:S01]  /*24a0*/  HMMA.16816.F32.BF16 R8, R8, R42, RZ ;  /* 0x0000002a0808723c */ /* 0x000fe200000418ff */
[----:B------:R-:W2:Y:S04]  /*24b0*/  LDSM.16.M88.4 R40, [R200+0x6100] ;  /* 0x00610000c828783b */ /* 0x000ea80000000200 */
[----:B-1----:R-:W-:Y:S03]  /*24c0*/  LDSM.16.M88.4 R52, [R192] ;  /* 0x00000000c034783b */ /* 0x002fe60000000200 */
[C---:B-----5:R-:W-:Y:S08]  /*24d0*/  HMMA.16816.F32.BF16 R32, R44.reuse, R12, R32 ;  /* 0x0000000c2c20723c */ /* 0x060ff00000041820 */
[C---:B------:R-:W-:Y:S01]  /*24e0*/  HMMA.16816.F32.BF16 R28, R44.reuse, R14, R28 ;  /* 0x0000000e2c1c723c */ /* 0x040fe2000004181c */
[----:B------:R-:W1:Y:S07]  /*24f0*/  LDSM.16.M88.4 R12, [R200+0x7100] ;  /* 0x00710000c80c783b */ /* 0x000e6e0000000200 */
[C---:B------:R-:W-:Y:S08]  /*2500*/  HMMA.16816.F32.BF16 R24, R44.reuse, R36, R24 ;  /* 0x000000242c18723c */ /* 0x040ff00000041818 */
[C---:B------:R-:W-:Y:S01]  /*2510*/  HMMA.16816.F32.BF16 R20, R44.reuse, R38, R20 ;  /* 0x000000262c14723c */ /* 0x040fe20000041814 */
[----:B------:R-:W3:Y:S07]  /*2520*/  LDSM.16.M88.4 R36, [R199+0xc100] ;  /* 0x00c10000c724783b */ /* 0x000eee0000000200 */
[C---:B------:R-:W-:Y:S08]  /*2530*/  HMMA.16816.F32.BF16 R16, R44.reuse, R76, R16 ;  /* 0x0000004c2c10723c */ /* 0x040ff00000041810 */
[C---:B------:R-:W-:Y:S01]  /*2540*/  HMMA.16816.F32.BF16 R64, R44.reuse, R78, R64 ;  /* 0x0000004e2c40723c */ /* 0x040fe20000041840 */
[----:B------:R-:W-:Y:S07]  /*2550*/  LDSM.16.M88.4 R76, [R205+0x9100] ;  /* 0x00910000cd4c783b */ /* 0x000fee0000000200 */
[C---:B------:R-:W-:Y:S08]  /*2560*/  HMMA.16816.F32.BF16 R60, R44.reuse, R48, R60 ;  /* 0x000000302c3c723c */ /* 0x040ff0000004183c */
[----:B------:R-:W-:Y:S01]  /*2570*/  HMMA.16816.F32.BF16 R8, R44, R50, R8 ;  /* 0x000000322c08723c */ /* 0x000fe20000041808 */
[----:B------:R-:W4:Y:S04]  /*2580*/  LDSM.16.M88.4 R48, [R192+0x800] ;  /* 0x00080000c030783b */ /* 0x000f280000000200 */
[----:B------:R-:W5:Y:S03]  /*2590*/  LDSM.16.M88.4 R44, [R192+0x1000] ;  /* 0x00100000c02c783b */ /* 0x000f660000000200 */
[C---:B--2---:R-:W-:Y:S08]  /*25a0*/  HMMA.16816.F32.BF16 R32, R56.reuse, R40, R32 ;  /* 0x000000283820723c */ /* 0x044ff00000041820 */
[C---:B------:R-:W-:Y:S01]  /*25b0*/  HMMA.16816.F32.BF16 R28, R56.reuse, R42, R28 ;  /* 0x0000002a381c723c */ /* 0x040fe2000004181c */
[----:B------:R-:W2:Y:S07]  /*25c0*/  LDSM.16.M88.4 R40, [R192+0x1800] ;  /* 0x00180000c028783b */ /* 0x000eae0000000200 */
[C---:B------:R-:W-:Y:S08]  /*25d0*/  HMMA.16816.F32.BF16 R24, R56.reuse, R72, R24 ;  /* 0x000000483818723c */ /* 0x040ff00000041818 */
[C---:B------:R-:W-:Y:S01]  /*25e0*/  HMMA.16816.F32.BF16 R20, R56.reuse, R74, R20 ;  /* 0x0000004a3814723c */ /* 0x040fe20000041814 */
[----:B------:R-:W-:Y:S07]  /*25f0*/  LDSM.16.M88.4 R72, [R206+0x10100] ;  /* 0x01010000ce48783b */ /* 0x000fee0000000200 */
[C---:B-1----:R-:W-:Y:S08]  /*2600*/  HMMA.16816.F32.BF16 R16, R56.reuse, R12, R16 ;  /* 0x0000000c3810723c */ /* 0x042ff00000041810 */
[C---:B------:R-:W-:Y:S01]  /*2610*/  HMMA.16816.F32.BF16 R64, R56.reuse, R14, R64 ;  /* 0x0000000e3840723c */ /* 0x040fe20000041840 */
[----:B------:R-:W1:Y:S07]  /*2620*/  LDSM.16.M88.4 R12, [R205+0x8100] ;  /* 0x00810000cd0c783b */ /* 0x000e6e0000000200 */
[C---:B------:R-:W-:Y:S08]  /*2630*/  HMMA.16816.F32.BF16 R60, R56.reuse, R68, R60 ;  /* 0x00000044383c723c */ /* 0x040ff0000004183c */
[----:B------:R-:W-:Y:S01]  /*2640*/  HMMA.16816.F32.BF16 R56, R56, R70, R8 ;  /* 0x000000463838723c */ /* 0x000fe20000041808 */
[----:B------:R-:W1:Y:S04]  /*2650*/  LDSM.16.M88.4 R8, [R205+0x8900] ;  /* 0x00890000cd08783b */ /* 0x000e680000000200 */
[----:B------:R-:W1:Y:S03]  /*2660*/  LDSM.16.M88.4 R68, [R205+0x9900] ;  /* 0x00990000cd44783b */ /* 0x000e660000000200 */
[C---:B---3--:R-:W-:Y:S08]  /*2670*/  HMMA.16816.F32.BF16 R32, R36.reuse, R52, R32 ;  /* 0x000000342420723c */ /* 0x048ff00000041820 */
[C---:B------:R-:W-:Y:S01]  /*2680*/  HMMA.16816.F32.BF16 R28, R36.reuse, R54, R28 ;  /* 0x00000036241c723c */ /* 0x040fe2000004181c */
[----:B------:R-:W-:Y:S07]  /*2690*/  LDSM.16.M88.4 R52, [R202+0x10100] ;  /* 0x01010000ca34783b */ /* 0x000fee0000000200 */
[C---:B----4-:R-:W-:Y:S08]  /*26a0*/  HMMA.16816.F32.BF16 R24, R36.reuse, R48, R24 ;  /* 0x000000302418723c */ /* 0x050ff00000041818 */
[C---:B------:R-:W-:Y:S01]  /*26b0*/  HMMA.16816.F32.BF16 R20, R36.reuse, R50, R20 ;  /* 0x000000322414723c */ /* 0x040fe20000041814 */
[----:B------:R-:W3:Y:S07]  /*26c0*/  LDSM.16.M88.4 R48, [R204+0x2000] ;  /* 0x00200000cc30783b */ /* 0x000eee0000000200 */
[C---:B-----5:R-:W-:Y:S08]  /*26d0*/  HMMA.16816.F32.BF16 R16, R36.reuse, R44, R16 ;  /* 0x0000002c2410723c */ /* 0x060ff00000041810 */
[C---:B------:R-:W-:Y:S01]  /*26e0*/  HMMA.16816.F32.BF16 R64, R36.reuse, R46, R64 ;  /* 0x0000002e2440723c */ /* 0x040fe20000041840 */
[----:B------:R-:W4:Y:S07]  /*26f0*/  LDSM.16.M88.4 R44, [R204+0x2800] ;  /* 0x00280000cc2c783b */ /* 0x000f2e0000000200 */
[C---:B--2---:R-:W-:Y:S08]  /*2700*/  HMMA.16816.F32.BF16 R60, R36.reuse, R40, R60 ;  /* 0x00000028243c723c */ /* 0x044ff0000004183c */
[----:B------:R-:W-:Y:S01]  /*2710*/  HMMA.16816.F32.BF16 R56, R36, R42, R56 ;  /* 0x0000002a2438723c */ /* 0x000fe20000041838 */
[----:B------:R-:W2:Y:S04]  /*2720*/  LDSM.16.M88.4 R40, [R204+0x3000] ;  /* 0x00300000cc28783b */ /* 0x000ea80000000200 */
[----:B------:R-:W5:Y:S03]  /*2730*/  LDSM.16.M88.4 R36, [R204+0x3800] ;  /* 0x00380000cc24783b */ /* 0x000f660000000200 */
[C---:B-1----:R-:W-:Y:S08]  /*2740*/  HMMA.16816.F32.BF16 R32, R72.reuse, R12, R32 ;  /* 0x0000000c4820723c */ /* 0x042ff00000041820 */
[C---:B------:R-:W-:Y:S01]  /*2750*/  HMMA.16816.F32.BF16 R28, R72.reuse, R14, R28 ;  /* 0x0000000e481c723c */ /* 0x040fe2000004181c */
[----:B------:R-:W-:Y:S07]  /*2760*/  LDSM.16.M88.4 R12, [R201+0x10100] ;  /* 0x01010000c90c783b */ /* 0x000fee0000000200 */
[C---:B------:R-:W-:Y:S08]  /*2770*/  HMMA.16816.F32.BF16 R24, R72.reuse, R8, R24 ;  /* 0x000000084818723c */ /* 0x040ff00000041818 */
[C---:B------:R-:W-:Y:S01]  /*2780*/  HMMA.16816.F32.BF16 R20, R72.reuse, R10, R20 ;  /* 0x0000000a4814723c */ /* 0x040fe20000041814 */
[----:B------:R-:W1:Y:S07]  /*2790*/  LDSM.16.M88.4 R8, [R200+0x8100] ;  /* 0x00810000c808783b */ /* 0x000e6e0000000200 */
[C---:B------:R-:W-:Y:S08]  /*27a0*/  HMMA.16816.F32.BF16 R16, R72.reuse, R76, R16 ;  /* 0x0000004c4810723c */ /* 0x040ff00000041810 */
[C---:B------:R-:W-:Y:S08]  /*27b0*/  HMMA.16816.F32.BF16 R64, R72.reuse, R78, R64 ;  /* 0x0000004e4840723c */ /* 0x040ff00000041840 */
[C---:B------:R-:W-:Y:S08]  /*27c0*/  HMMA.16816.F32.BF16 R60, R72.reuse, R68, R60 ;  /* 0x00000044483c723c */ /* 0x040ff0000004183c */
[----:B------:R-:W-:Y:S01]  /*27d0*/  HMMA.16816.F32.BF16 R56, R72, R70, R56 ;  /* 0x000000464838723c */ /* 0x000fe20000041838 */
[----:B------:R-:W-:Y:S07]  /*27e0*/  LDSM.16.M88.4 R68, [R192+0x3000] ;  /* 0x00300000c044783b */ /* 0x000fee0000000200 */
        /* <DEDUP_REMOVED lines=9> */
[C---:B-----5:R-:W-:Y:S08]  /*2880*/  HMMA.16816.F32.BF16 R60, R52.reuse, R36, R60 ;  /* 0x00000024343c723c */ /* 0x060ff0000004183c */
[----:B------:R-:W-:Y:S01]  /*2890*/  HMMA.16816.F32.BF16 R56, R52, R38, R56 ;  /* 0x000000263438723c */ /* 0x000fe20000041838 */
[----:B------:R-:W-:Y:S04]  /*28a0*/  LDSM.16.M88.4 R52, [R199+0x10100] ;  /* 0x01010000c734783b */ /* 0x000fe80000000200 */
[----:B------:R-:W5:Y:S03]  /*28b0*/  LDSM.16.M88.4 R36, [R192+0x2000] ;  /* 0x00200000c024783b */ /* 0x000f660000000200 */
        /* <DEDUP_REMOVED lines=8> */
[----:B------:R-:W-:Y:S07]  /*2940*/  LDSM.16.M88.4 R44, [R205+0xa100] ;  /* 0x00a10000cd2c783b */ /* 0x000fee0000000200 */
[----:B--2---:R-:W-:Y:S01]  /*2950*/  HMMA.16816.F32.BF16 R72, R12, R40, R60 ;  /* 0x000000280c48723c */ /* 0x004fe2000004183c */
[----:B------:R-:W2:Y:S07]  /*2960*/  LDSM.16.M88.4 R60, [R206+0x14100] ;  /* 0x01410000ce3c783b */ /* 0x000eae0000000200 */
[C---:B-----5:R-:W-:Y:S08]  /*2970*/  HMMA.16816.F32.BF16 R32, R52.reuse, R36, R32 ;  /* 0x000000243420723c */ /* 0x060ff00000041820 */
[----:B------:R-:W-:Y:S01]  /*2980*/  HMMA.16816.F32.BF16 R28, R52, R38, R28 ;  /* 0x00000026341c723c */ /* 0x000fe2000004181c */
[----:B------:R-:W4:Y:S07]  /*2990*/  LDSM.16.M88.4 R36, [R205+0xb100] ;  /* 0x00b10000cd24783b */ /* 0x000f2e0000000200 */
[----:B------:R-:W-:Y:S01]  /*29a0*/  HMMA.16816.F32.BF16 R56, R12, R42, R56 ;  /* 0x0000002a0c38723c */ /* 0x000fe20000041838 */
[----:B------:R-:W5:Y:S04]  /*29b0*/  LDSM.16.M88.4 R12, [R205+0xa900] ;  /* 0x00a90000cd0c783b */ /* 0x000f680000000200 */
[----:B------:R-:W-:Y:S03]  /*29c0*/  LDSM.16.M88.4 R40, [R202+0x14100] ;  /* 0x01410000ca28783b */ /* 0x000fe60000000200 */
[C---:B------:R-:W-:Y:S08]  /*29d0*/  HMMA.16816.F32.BF16 R16, R52.reuse, R68, R16 ;  /* 0x000000443410723c */ /* 0x040ff00000041810 */
[C---:B------:R-:W-:Y:S01]  /*29e0*/  HMMA.16816.F32.BF16 R64, R52.reuse, R70, R64 ;  /* 0x000000463440723c */ /* 0x040fe20000041840 */
[----:B------:R-:W4:Y:S07]  /*29f0*/  LDSM.16.M88.4 R68, [R205+0xb900] ;  /* 0x00b90000cd44783b */ /* 0x000f2e0000000200 */
[C---:B-1----:R-:W-:Y:S08]  /*2a00*/  HMMA.16816.F32.BF16 R24, R52.reuse, R8, R24 ;  /* 0x000000083418723c */ /* 0x042ff00000041818 */
[C---:B------:R-:W-:Y:S01]  /*2a10*/  HMMA.16816.F32.BF16 R20, R52.reuse, R10, R20 ;  /* 0x0000000a3414723c */ /* 0x040fe20000041814 */
[----:B------:R-:W1:Y:S07]  /*2a20*/  LDSM.16.M88.4 R8, [R204+0x4000] ;  /* 0x00400000cc08783b */ /* 0x000e6e0000000200 */
[C---:B---3--:R-:W-:Y:S08]  /*2a30*/  HMMA.16816.F32.BF16 R72, R52.reuse, R48, R72 ;  /* 0x000000303448723c */ /* 0x048ff00000041848 */
[----:B------:R-:W-:Y:S01]  /*2a40*/  HMMA.16816.F32.BF16 R56, R52, R50, R56 ;  /* 0x000000323438723c */ /* 0x000fe20000041838 */
[----:B------:R-:W-:Y:S07]  /*2a50*/  LDSM.16.M88.4 R52, [R204+0x5000] ;  /* 0x00500000cc34783b */ /* 0x000fee0000000200 */
[C---:B--2---:R-:W-:Y:S08]  /*2a60*/  HMMA.16816.F32.BF16 R32, R60.reuse, R44, R32 ;  /* 0x0000002c3c20723c */ /* 0x044ff00000041820 */
[C---:B------:R-:W-:Y:S01]  /*2a70*/  HMMA.16816.F32.BF16 R28, R60.reuse, R46, R28 ;  /* 0x0000002e3c1c723c */ /* 0x040fe2000004181c */
[----:B------:R-:W2:Y:S07]  /*2a80*/  LDSM.16.M88.4 R44, [R204+0x4800] ;  /* 0x00480000cc2c783b */ /* 0x000eae0000000200 */
[C---:B----4-:R-:W-:Y:S01]  /*2a90*/  HMMA.16816.F32.BF16 R48, R60.reuse, R36, R16 ;  /* 0x000000243c30723c */ /* 0x050fe20000041810 */
[----:B------:R-:W-:Y:S07]  /*2aa0*/  LDSM.16.M88.4 R16, [R201+0x14100] ;  /* 0x01410000c910783b */ /* 0x000fee0000000200 */
[C---:B------:R-:W-:Y:S01]  /*2ab0*/  HMMA.16816.F32.BF16 R64, R60.reuse, R38, R64 ;  /* 0x000000263c40723c */ /* 0x040fe20000041840 */
[----:B------:R-:W3:Y:S07]  /*2ac0*/  LDSM.16.M88.4 R36, [R204+0x5800] ;  /* 0x00580000cc24783b */ /* 0x000eee0000000200 */
[C---:B-----5:R-:W-:Y:S08]  /*2ad0*/  HMMA.16816.F32.BF16 R24, R60.reuse, R12, R24 ;  /* 0x0000000c3c18723c */ /* 0x060ff00000041818 */
[C---:B------:R-:W-:Y:S01]  /*2ae0*/  HMMA.16816.F32.BF16 R20, R60.reuse, R14, R20 ;  /* 0x0000000e3c14723c */ /* 0x040fe20000041814 */
[----:B------:R-:W4:Y:S07]  /*2af0*/  LDSM.16.M88.4 R12, [R200+0xa100] ;  /* 0x00a10000c80c783b */ /* 0x000f2e0000000200 */
[C---:B------:R-:W-:Y:S08]  /*2b00*/  HMMA.16816.F32.BF16 R72, R60.reuse, R68, R72 ;  /* 0x000000443c48723c */ /* 0x040ff00000041848 */
[----:B------:R-:W-:Y:S01]  /*2b10*/  HMMA.16816.F32.BF16 R56, R60, R70, R56 ;  /* 0x000000463c38723c */ /* 0x000fe20000041838 */
[----:B------:R-:W5:Y:S07]  /*2b20*/  LDSM.16.M88.4 R68, [R200+0xa900] ;  /* 0x00a90000c844783b */ /* 0x000f6e0000000200 */
[C---:B-1----:R-:W-:Y:S08]  /*2b30*/  HMMA.16816.F32.BF16 R32, R40.reuse, R8, R32 ;  /* 0x000000082820723c */ /* 0x042ff00000041820 */
[C---:B------:R-:W-:Y:S01]  /*2b40*/  HMMA.16816.F32.BF16 R60, R40.reuse, R10, R28 ;  /* 0x0000000a283c723c */ /* 0x040fe2000004181c */
[----:B------:R-:W-:Y:S04]  /*2b50*/  LDSM.16.M88.4 R8, [R199+0x14100] ;  /* 0x01410000c708783b */ /* 0x000fe80000000200 */
[----:B------:R-:W1:Y:S03]  /*2b60*/  LDSM.16.M88.4 R28, [R192+0x4000] ;  /* 0x00400000c01c783b */ /* 0x000e660000000200 */
[C---:B--2---:R-:W-:Y:S08]  /*2b70*/  HMMA.16816.F32.BF16 R24, R40.reuse, R44, R24 ;  /* 0x0000002c2818723c */ /* 0x044ff00000041818 */
[C---:B------:R-:W-:Y:S01]  /*2b80*/  HMMA.16816.F32.BF16 R20, R40.reuse, R46, R20 ;  /* 0x0000002e2814723c */ /* 0x040fe20000041814 */
[----:B------:R-:W2:Y:S07]  /*2b90*/  LDSM.16.M88.4 R44, [R200+0xb100] ;  /* 0x00b10000c82c783b */ /* 0x000eae0000000200 */
[C---:B---3--:R-:W-:Y:S08]  /*2ba0*/  HMMA.16816.F32.BF16 R72, R40.reuse, R36, R72 ;  /* 0x000000242848723c */ /* 0x048ff00000041848 */
[----:B------:R-:W-:Y:S01]  /*2bb0*/  HMMA.16816.F32.BF16 R56, R40, R38, R56 ;  /* 0x000000262838723c */ /* 0x000fe20000041838 */
[----:B------:R-:W3:Y:S07]  /*2bc0*/  LDSM.16.M88.4 R36, [R192+0x4800] ;  /* 0x00480000c024783b */ /* 0x000eee0000000200 */
[----:B----4-:R-:W-:Y:S08]  /*2bd0*/  HMMA.16816.F32.BF16 R32, R16, R12, R32 ;  /* 0x0000000c1020723c */ /* 0x010ff00000041820 */
[----:B------:R-:W-:Y:S08]  /*2be0*/  HMMA.16816.F32.BF16 R48, R40, R52, R48 ;  /* 0x000000342830723c */ /* 0x000ff00000041830 */
[----:B-----5:R-:W-:Y:S08]  /*2bf0*/  HMMA.16816.F32.BF16 R24, R16, R68, R24 ;  /* 0x000000441018723c */ /* 0x020ff00000041818 */
[----:B------:R-:W-:Y:S01]  /*2c00*/  HMMA.16816.F32.BF16 R64, R40, R54, R64 ;  /* 0x000000362840723c */ /* 0x000fe20000041840 */
[----:B------:R-:W4:Y:S07]  /*2c10*/  LDSM.16.M88.4 R40, [R192+0x5000] ;  /* 0x00500000c028783b */ /* 0x000f2e0000000200 */
[C---:B------:R-:W-:Y:S01]  /*2c20*/  HMMA.16816.F32.BF16 R60, R16.reuse, R14, R60 ;  /* 0x0000000e103c723c */ /* 0x040fe2000004183c */
[----:B------:R-:W5:Y:S07]  /*2c30*/  LDSM.16.M88.4 R12, [R200+0xb900] ;  /* 0x00b90000c80c783b */ /* 0x000f6e0000000200 */
[----:B------:R-:W-:Y:S08]  /*2c40*/  HMMA.16816.F32.BF16 R20, R16, R70, R20 ;  /* 0x000000461014723c */ /* 0x000ff00000041814 */
[----:B-1----:R-:W-:Y:S08]  /*2c50*/  HMMA.16816.F32.BF16 R32, R8, R28, R32 ;  /* 0x0000001c0820723c */ /* 0x002ff00000041820 */
[----:B--2---:R-:W-:Y:S08]  /*2c60*/  HMMA.16816.F32.BF16 R48, R16, R44, R48 ;  /* 0x0000002c1030723c */ /* 0x004ff00000041830 */
[C---:B---3--:R-:W-:Y:S07]  /*2c70*/  HMMA.16816.F32.BF16 R24, R8.reuse, R36, R24 ;  /* 0x000000240818723c */ /* 0x048fee0000041818 */
[----:B------:R-:W-:Y:S01]  /*2c80*/  LOP3.LUT R37, R80, 0xffffffe0, RZ, 0xc0, !PT ;  /* 0xffffffe050257812 */ /* 0x000fe200078ec0ff */
[----:B------:R-:W-:Y:S01]  /*2c90*/  HMMA.16816.F32.BF16 R60, R8, R30, R60 ;  /* 0x0000001e083c723c */ /* 0x000fe2000004183c */
[----:B------:R-:W1:Y:S01]  /*2ca0*/  LDSM.16.M88.4 R28, [R192+0x5800] ;  /* 0x00580000c01c783b */ /* 0x000e620000000200 */
[----:B------:R-:W-:Y:S01]  /*2cb0*/  FMUL.FTZ R0, R32, c[0x0][0x320] ;  /* 0x0000c80020007a20 */ /* 0x000fe20000410000 */
[----:B------:R-:W-:-:S04]  /*2cc0*/  DEPBAR.LE SB0, 0x0 ;  /* 0x000080000000791a */ /* 0x000fc80000000000 */
[----:B------:R-:W-:Y:S01]  /*2cd0*/  FMUL.FTZ R32, R34, c[0x0][0x320] ;  /* 0x0000c80022207a20 */ /* 0x000fe20000410000 */
[----:B------:R-:W-:Y:S01]  /*2ce0*/  HMMA.16816.F32.BF16 R20, R8, R38, R20 ;  /* 0x000000260814723c */ /* 0x000fe20000041814 */
[----:B------:R-:W-:Y:S01]  /*2cf0*/  SHF.R.S32.HI R34, RZ, 0x1f, R81 ;  /* 0x0000001fff227819 */ /* 0x000fe20000011451 */
[----:B------:R-:W-:Y:S01]  /*2d00*/  IMAD.IADD R36, R6, 0x1, -R83 ;  /* 0x0000000106247824 */ /* 0x000fe200078e0a53 */
[----:B------:R-:W2:Y:S01]  /*2d10*/  MUFU.TANH R0, R0 ;  /* 0x0000000000007308 */ /* 0x000ea20000002400 */
[----:B------:R-:W-:-:S03]  /*2d20*/  FMUL.FTZ R33, R33, c[0x0][0x320] ;  /* 0x0000c80021217a20 */ /* 0x000fc60000410000 */
[----:B------:R-:W-:Y:S01]  /*2d30*/  @P5 IMAD.WIDE.U32 R38, R7, UR5, R218 ;  /* 0x0000000507265c25 */ /* 0x000fe2000f8e00da */
[----:B----4-:R-:W-:Y:S01]  /*2d40*/  HMMA.16816.F32.BF16 R48, R8, R40, R48 ;  /* 0x000000280830723c */ /* 0x010fe20000041830 */
[----:B------:R-:W-:Y:S01]  /*2d50*/  LEA.HI R209, R36, R36, RZ, 0x1 ;  /* 0x0000002424d17211 */ /* 0x000fe200078f08ff */
[----:B------:R-:W-:Y:S01]  /*2d60*/  @UP0 UIMAD UR5, UR21, UR5, URZ ;  /* 0x00000005150502a4 */ /* 0x000fe2000f8e023f */
[----:B------:R-:W-:Y:S01]  /*2d70*/  FMUL.FTZ R24, R24, c[0x0][0x320] ;  /* 0x0000c80018187a20 */ /* 0x000fe20000410000 */
[----:B------:R-:W3:Y:S01]  /*2d80*/  MUFU.TANH R33, R33 ;  /* 0x0000002100217308 */ /* 0x000ee20000002400 */
[----:B------:R-:W-:Y:S01]  /*2d90*/  LOP3.LUT R209, R209, 0x1ffffffe, RZ, 0xc0, !PT ;  /* 0x1ffffffed1d17812 */ /* 0x000fe200078ec0ff */
[----:B------:R-:W-:Y:S01]  /*2da0*/  @UP0 UIMAD UR4, UR4, UR22, UR5 ;  /* 0x00000016040402a4 */ /* 0x000fe2000f8e0205 */
[----:B------:R-:W-:Y:S01]  /*2db0*/  LEA.HI R40, R34, R81, RZ, 0x3 ;  /* 0x0000005122287211 */ /* 0x000fe200078f18ff */
[----:B------:R-:W-:Y:S01]  /*2dc0*/  IMAD.IADD R34, R6, 0x1, -R37 ;  /* 0x0000000106227824 */ /* 0x000fe200078e0a25 */
[C---:B------:R-:W-:Y:S01]  /*2dd0*/  HMMA.16816.F32.BF16 R64, R16.reuse, R46, R64 ;  /* 0x0000002e1040723c */ /* 0x040fe20000041840 */
[----:B------:R-:W-:Y:S01]  /*2de0*/  FMUL.FTZ R37, R25, c[0x0][0x320] ;  /* 0x0000c80019257a20 */ /* 0x000fe20000410000 */
[----:B------:R-:W-:Y:S01]  /*2df0*/  LOP3.LUT R40, R40, 0xffffff8, RZ, 0xc0, !PT ;  /* 0x0ffffff828287812 */ /* 0x000fe200078ec0ff */
[----:B------:R-:W-:Y:S01]  /*2e00*/  IMAD.IADD R209, R36, 0x1, -R209 ;  /* 0x0000000124d17824 */ /* 0x000fe200078e0ad1 */
[----:B------:R-:W-:Y:S01]  /*2e10*/  SHF.R.S32.HI R25, RZ, 0x1f, R34 ;  /* 0x0000001fff197819 */ /* 0x000fe20000011422 */
[----:B------:R4:W1:Y:S02]  /*2e20*/  MUFU.TANH R7, R37 ;  /* 0x0000002500077308 */ /* 0x0008640000002400 */
[----:B------:R-:W-:Y:S01]  /*2e30*/  FMUL.FTZ R6, R20, c[0x0][0x320] ;  /* 0x0000c80014067a20 */ /* 0x000fe20000410000 */
[----:B-----5:R-:W-:Y:S01]  /*2e40*/  HMMA.16816.F32.BF16 R72, R16, R12, R72 ;  /* 0x0000000c1048723c */ /* 0x020fe20000041848 */
[----:B------:R-:W-:Y:S01]  /*2e50*/  LEA.HI R25, R25, R34, RZ, 0x2 ;  /* 0x0000002219197211 */ /* 0x000fe200078f10ff */
[----:B------:R-:W-:Y:S01]  /*2e60*/  IMAD.IADD R81, R81, 0x1, -R40 ;  /* 0x0000000151517824 */ /* 0x000fe200078e0a28 */
[----:B------:R-:W-:-:S02]  /*2e70*/  @P5 LEA R20, P0, R38, c[0x0][0x1c8], 0x1 ;  /* 0x0000720026145a11 */ /* 0x000fc400078008ff */
[C---:B------:R-:W-:Y:S01]  /*2e80*/  LEA.HI.SX32 R36, R25.reuse, UR7, 0x1e ;  /* 0x0000000719247c11 */ /* 0x040fe2000f8ff2ff */
[----:B------:R-:W1:Y:S01]  /*2e90*/  MUFU.TANH R32, R32 ;  /* 0x0000002000207308 */ /* 0x000e620000002400 */
[----:B------:R-:W-:Y:S01]  /*2ea0*/  LOP3.LUT R25, R25, 0x7ffffffc, RZ, 0xc0, !PT ;  /* 0x7ffffffc19197812 */ /* 0x000fe200078ec0ff */
[----:B------:R-:W-:Y:S01]  /*2eb0*/  HMMA.16816.F32.BF16 R56, R16, R14, R56 ;  /* 0x0000000e1038723c */ /* 0x000fe20000041838 */
[----:B------:R-:W-:Y:S02]  /*2ec0*/  FMUL.FTZ R12, R60, c[0x0][0x320] ;  /* 0x0000c8003c0c7a20 */ /* 0x000fe40000410000 */
[----:B------:R-:W-:Y:S02]  /*2ed0*/  IMAD R36, R81, 0x10, R36 ;  /* 0x0000001051247824 */ /* 0x000fe400078e0224 */
[----:B----4-:R-:W-:Y:S01]  /*2ee0*/  FMUL.FTZ R37, R21, c[0x0][0x320] ;  /* 0x0000c80015257a20 */ /* 0x010fe20000410000 */
[----:B------:R-:W-:Y:S01]  /*2ef0*/  @P5 IADD3 R21, R39, UR4, RZ ;  /* 0x0000000427155c10 */ /* 0x000fe2000fffe0ff */
[----:B------:R-:W-:Y:S01]  /*2f00*/  IMAD R209, R209, 0x8, R36 ;  /* 0x00000008d1d17824 */ /* 0x000fe200078e0224 */
[C---:B------:R-:W-:Y:S01]  /*2f10*/  HMMA.16816.F32.BF16 R64, R8.reuse, R42, R64 ;  /* 0x0000002a0840723c */ /* 0x040fe20000041840 */
[----:B------:R-:W-:Y:S01]  /*2f20*/  IMAD.U32 R15, RZ, RZ, UR13 ;  /* 0x0000000dff0f7e24 */ /* 0x000fe2000f8e00ff */
[----:B------:R-:W-:Y:S01]  /*2f30*/  @P5 LEA.HI.X R21, R38, c[0x0][0x1cc], R21, 0x1, P0 ;  /* 0x0000730026155a11 */ /* 0x000fe200000f0c15 */
[----:B------:R-:W-:Y:S01]  /*2f40*/  @P4 IMAD.HI.U32 R19, R209, c[0x0][0x2c8], RZ ;  /* 0x0000b200d1134a27 */ /* 0x000fe200078e00ff */
[----:B------:R-:W-:Y:S01]  /*2f50*/  PLOP3.LUT P0, PT, PT, PT, UP2, 0x80, 0x0 ;  /* 0x000000000000781c */ /* 0x000fe20003f0f028 */
[----:B------:R-:W-:Y:S01]  /*2f60*/  BAR.SYNC.DEFER_BLOCKING 0x0 ;  /* 0x0000000000007b1d */ /* 0x000fe20000010000 */
[----:B------:R-:W-:Y:S01]  /*2f70*/  @P5 LEA R16, P6, R15, R20, 0x1 ;  /* 0x000000140f105211 */ /* 0x000fe200078c08ff */
[----:B------:R-:W-:Y:S01]  /*2f80*/  IMAD.MOV.U32 R15, RZ, RZ, R209 ;  /* 0x000000ffff0f7224 */ /* 0x000fe200078e00d1 */
[C---:B-1----:R-:W-:Y:S01]  /*2f90*/  HMMA.16816.F32.BF16 R72, R8.reuse, R28, R72 ;  /* 0x0000001c0848723c */ /* 0x042fe20000041848 */
[----:B------:R-:W-:Y:S01]  /*2fa0*/  UIADD3 UR4, UR9, 0x1, -UR15 ;  /* 0x0000000109047890 */ /* 0x000fe2000fffe80f */
[----:B------:R-:W-:Y:S01]  /*2fb0*/  IMAD.IADD R216, R34, 0x1, -R25 ;  /* 0x0000000122d87824 */ /* 0x000fe200078e0a19 */
[----:B------:R-:W1:Y:S01]  /*2fc0*/  MUFU.TANH R12, R12 ;  /* 0x0000000c000c7308 */ /* 0x000e620000002400 */
[----:B------:R-:W-:Y:S01]  /*2fd0*/  FMUL.FTZ R13, R61, c[0x0][0x320] ;  /* 0x0000c8003d0d7a20 */ /* 0x000fe20000410000 */
[----:B------:R-:W-:Y:S01]  /*2fe0*/  ULDC UR15, c[0x0][0x324] ;  /* 0x0000c900000f7ab9 */ /* 0x000fe20000000800 */
[----:B------:R-:W-:Y:S01]  /*2ff0*/  IMAD.SHL.U32 R216, R216, 0x2, RZ ;  /* 0x00000002d8d87824 */ /* 0x000fe200078e00ff */
[----:B------:R-:W-:Y:S01]  /*3000*/  ULOP3.LUT UR15, URZ, UR15, URZ, 0x33, !UPT ;  /* 0x0000000f3f0f7292 */ /* 0x000fe2000f8e333f */
[----:B------:R-:W-:Y:S01]  /*3010*/  HMMA.16816.F32.BF16 R56, R8, R30, R56 ;  /* 0x0000001e0838723c */ /* 0x000fe20000041838 */
[----:B------:R-:W-:Y:S01]  /*3020*/  @P0 SHF.R.U32.HI R15, RZ, c[0x0][0x2cc], R19 ;  /* 0x0000b300ff0f0a19 */ /* 0x000fe20000011613 */
[----:B------:R-:W-:Y:S01]  /*3030*/  IMAD.U32 R19, RZ, RZ, UR4 ;  /* 0x00000004ff137e24 */ /* 0x000fe2000f8e00ff */
[----:B------:R-:W-:Y:S01]  /*3040*/  PLOP3.LUT P0, PT, PT, PT, UP1, 0x40, 0x0 ;  /* 0x000000000000781c */ /* 0x000fe20003f0e818 */
[----:B------:R-:W-:Y:S01]  /*3050*/  IMAD.U32 R17, RZ, RZ, UR13 ;  /* 0x0000000dff117e24 */ /* 0x000fe2000f8e00ff */
[----:B------:R-:W4:Y:S01]  /*3060*/  MUFU.TANH R13, R13 ;  /* 0x0000000d000d7308 */ /* 0x000f220000002400 */
[----:B------:R-:W5:Y:S01]  /*3070*/  SHFL.IDX PT, R8, R15, RZ, 0x1c1f ;  /* 0x001c1fff0f087589 */ /* 0x000f6200000e0000 */
[----:B------:R-:W-:Y:S01]  /*3080*/  IMAD.U32 R18, RZ, RZ, UR12 ;  /* 0x0000000cff127e24 */ /* 0x000fe2000f8e00ff */
[----:B------:R-:W-:Y:S01]  /*3090*/  IADD3 R19, R19, -UR16, -R216 ;  /* 0x8000001013137c10 */ /* 0x000fe2000fffe8d8 */
[----:B------:R-:W-:-:S02]  /*30a0*/  FMUL.FTZ R48, R48, c[0x0][0x320] ;  /* 0x0000c80030307a20 */ /* 0x000fc40000410000 */
[----:B------:R-:W-:Y:S01]  /*30b0*/  FMUL.FTZ R64, R64, c[0x0][0x320] ;  /* 0x0000c80040407a20 */ /* 0x000fe20000410000 */
[----:B------:R-:W-:Y:S01]  /*30c0*/  @P5 LEA.HI.X R17, R17, R21, R18, 0x1, P6 ;  /* 0x0000001511115211 */ /* 0x000fe200030f0c12 */
[----:B------:R-:W-:Y:S01]  /*30d0*/  FMUL.FTZ R65, R65, c[0x0][0x320] ;  /* 0x0000c80041417a20 */ /* 0x000fe20000410000 */
[----:B------:R-:W-:Y:S01]  /*30e0*/  @!PT LDS RZ, [RZ] ;  /* 0x00000000fffff984 */ /* 0x000fe20000000800 */
[----:B------:R-:W-:Y:S01]  /*30f0*/  @!PT LDS RZ, [RZ] ;  /* 0x00000000fffff984 */ /* 0x000fe20000000800 */
[----:B------:R1:W-:Y:S01]  /*3100*/  @P5 LDGSTS.E.BYPASS.LTC128B.128 [R207+0x6100], [R20.64], !P3 ;  /* 0x0610000014cf5fae */ /* 0x0003e2000d901d52 */
[----:B------:R-:W-:Y:S01]  /*3110*/  FMUL.FTZ R49, R49, c[0x0][0x320] ;  /* 0x0000c80031317a20 */ /* 0x000fe20000410000 */
[----:B------:R-:W1:Y:S01]  /*3120*/  MUFU.TANH R24, R24 ;  /* 0x0000001800187308 */ /* 0x000e620000002400 */
[----:B------:R-:W-:Y:S01]  /*3130*/  FMUL.FTZ R72, R72, c[0x0][0x320] ;  /* 0x0000c80048487a20 */ /* 0x000fe20000410000 */
[----:B------:R1:W-:Y:S01]  /*3140*/  @P5 LDGSTS.E.BYPASS.LTC128B.128 [R207+0x8100], [R20.64+0x80], !P2 ;  /* 0x0810008014cf5fae */ /* 0x0003e2000d101d52 */
[----:B------:R-:W-:-:S03]  /*3150*/  FMUL.FTZ R73, R73, c[0x0][0x320] ;  /* 0x0000c80049497a20 */ /* 0x000fc60000410000 */
[----:B------:R1:W-:Y:S02]  /*3160*/  @P5 LDGSTS.E.BYPASS.LTC128B.128 [R207+0xa100], [R20.64+0x100], !P1 ;  /* 0x0a10010014cf5fae */ /* 0x0003e4000c901d52 */
[----:B------:R-:W-:Y:S01]  /*3170*/  FMUL.FTZ R56, R56, c[0x0][0x320] ;  /* 0x0000c80038387a20 */ /* 0x000fe20000410000 */
[----:B------:R-:W1:Y:S01]  /*3180*/  MUFU.TANH R6, R6 ;  /* 0x0000000600067308 */ /* 0x000e620000002400 */
[----:B------:R-:W-:Y:S01]  /*3190*/  FMUL.FTZ R57, R57, c[0x0][0x320] ;  /* 0x0000c80039397a20 */ /* 0x000fe20000410000 */
[----:B------:R2:W-:Y:S04]  /*31a0*/  @P5 LDGSTS.E.BYPASS.LTC128B.128 [R207+0x7100], [R16.64], !P3 ;  /* 0x0710000010cf5fae */ /* 0x0005e8000d901d52 */
[----:B------:R2:W-:Y:S02]  /*31b0*/  @P5 LDGSTS.E.BYPASS.LTC128B.128 [R207+0x9100], [R16.64+0x80], !P2 ;  /* 0x0910008010cf5fae */ /* 0x0005e4000d101d52 */
[----:B------:R1:W1:Y:S02]  /*31c0*/  MUFU.TANH R14, R37 ;  /* 0x00000025000e7308 */ /* 0x0002640000002400 */
[----:B------:R2:W-:Y:S04]  /*31d0*/  @P5 LDGSTS.E.BYPASS.LTC128B.128 [R207+0xb100], [R16.64+0x100], !P1 ;  /* 0x0b10010010cf5fae */ /* 0x0005e8000c901d52 */
[----:B------:R-:W0:Y:S02]  /*31e0*/  LDGDEPBAR ;  /* 0x00000000000079af */ /* 0x000e240000000000 */
[----:B------:R2:W2:Y:S08]  /*31f0*/  MUFU.TANH R155, R48 ;  /* 0x00000030009b7308 */ /* 0x0004b00000002400 */
[----:B------:R3:W3:Y:S01]  /*3200*/  MUFU.TANH R161, R64 ;  /* 0x0000004000a17308 */ /* 0x0006e20000002400 */
[----:B-1----:R-:W-:-:S02]  /*3210*/  IADD3 R20, R19, c[0x0][0x328], RZ ;  /* 0x0000ca0013147a10 */ /* 0x002fc40007ffe0ff */
[----:B------:R-:W-:-:S03]  /*3220*/  IADD3 R19, R19, UR15, RZ ;  /* 0x0000000f13137c10 */ /* 0x000fc6000fffe0ff */
[--C-:B-----5:R-:W-:Y:S02]  /*3230*/  IMAD.IADD R25, R20, 0x1, R8.reuse ;  /* 0x0000000114197824 */ /* 0x120fe400078e0208 */
[----:B------:R1:W1:Y:S01]  /*3240*/  MUFU.TANH R157, R65 ;  /* 0x00000041009d7308 */ /* 0x0002620000002400 */
[----:B------:R-:W-:Y:S01]  /*3250*/  IMAD.IADD R21, R19, 0x1, R8 ;  /* 0x0000000113157824 */ /* 0x000fe200078e0208 */
[----:B--2---:R-:W-:-:S06]  /*3260*/  IADD3 R16, -R216, UR9, -R5 ;  /* 0x00000009d8107c10 */ /* 0x004fcc000fffe905 */
[----:B------:R2:W1:Y:S01]  /*3270*/  MUFU.TANH R163, R49 ;  /* 0x0000003100a37308 */ /* 0x0004620000002400 */
[----:B------:R-:W-:-:S07]  /*3280*/  IMNMX R25, R25, R16, PT ;  /* 0x0000001019197217 */ /* 0x000fce0003800200 */
[----:B------:R2:W1:Y:S08]  /*3290*/  MUFU.TANH R167, R72 ;  /* 0x0000004800a77308 */ /* 0x0004700000002400 */
[----:B------:R2:W1:Y:S08]  /*32a0*/  MUFU.TANH R165, R73 ;  /* 0x0000004900a57308 */ /* 0x0004700000002400 */
[----:B------:R2:W1:Y:S08]  /*32b0*/  MUFU.TANH R143, R56 ;  /* 0x00000038008f7308 */ /* 0x0004700000002400 */
[----:B------:R2:W1:Y:S01]  /*32c0*/  MUFU.TANH R141, R57 ;  /* 0x00000039008d7308 */ /* 0x0004620000002400 */
[----:B------:R-:W-:Y:S05]  /*32d0*/  @P0 BRA `(.L_x_231) ;  /* 0x0000016000000947 */ /* 0x000fea0003800000 */
[----:B---34-:R-:W-:Y:S01]  /*32e0*/  IMAD.U32 R9, RZ, RZ, UR16 ;  /* 0x00000010ff097e24 */ /* 0x018fe2000f8e00ff */
[----:B------:R-:W-:Y:S04]  /*32f0*/  BSSY B0, `(.L_x_232) ;  /* 0x000000f000007945 */ /* 0x000fe80003800000 */
[----:B------:R-:W-:-:S04]  /*3300*/  IADD3 R10, -R9, UR9, R8 ;  /* 0x00000009090a7c10 */ /* 0x000fc8000fffe108 */
[----:B------:R-:W-:-:S13]  /*3310*/  ISETP.GT.AND P0, PT, R10, -0x1, PT ;  /* 0xffffffff0a00780c */ /* 0x000fda0003f04270 */
[----:B------:R-:W-:Y:S05]  /*3320*/  @P0 BRA `(.L_x_233) ;  /* 0x0000007000000947 */ /* 0x000fea0003800000 */
[----:B------:R-:W-:Y:S01]  /*3330*/  IMAD.MOV.U32 R8, RZ, RZ, c[0x0][0x32c] ;  /* 0x0000cb00ff087624 */ /* 0x000fe200078e00ff */
[----:B------:R-:W-:-:S04]  /*3340*/  LOP3.LUT R10, RZ, R10, RZ, 0x33, !PT ;  /* 0x0000000aff0a7212 */ /* 0x000fc800078e33ff */
[----:B------:R-:W-:-:S13]  /*3350*/  ISETP.NE.AND P0, PT, R8, 0x1, PT ;  /* 0x000000010800780c */ /* 0x000fda0003f05270 */
[----:B------:R-:W-:-:S05]  /*3360*/  @P0 IMAD.HI.U32 R8, R10, c[0x0][0x330], RZ ;  /* 0x0000cc000a080a27 */ /* 0x000fca00078e00ff */
[----:B------:R-:W-:-:S04]  /*3370*/  @P0 SHF.R.U32.HI R10, RZ, c[0x0][0x334], R8 ;  /* 0x0000cd00ff0a0a19 */ /* 0x000fc80000011608 */
[----:B------:R-:W-:Y:S01]  /*3380*/  LOP3.LUT R10, RZ, R10, RZ, 0x33, !PT ;  /* 0x0000000aff0a7212 */ /* 0x000fe200078e33ff */
[----:B------:R-:W-:Y:S05]  /*3390*/  BRA `(.L_x_234) ;  /* 0x0000004000007947 */ /* 0x000fea0003800000 */
.L_x_233:
[----:B------:R-:W-:-:S04]  /*33a0*/  MOV R8, c[0x0][0x32c] ;  /* 0x0000cb0000087a02 */ /* 0x000fc80000000f00 */
[----:B------:R-:W-:-:S13]  /*33b0*/  ISETP.NE.AND P0, PT, R8, 0x1, PT ;  /* 0x000000010800780c */ /* 0x000fda0003f05270 */
[----:B------:R-:W-:-:S05]  /*33c0*/  @P0 IMAD.HI.U32 R8, R10, c[0x0][0x330], RZ ;  /* 0x0000cc000a080a27 */ /* 0x000fca00078e00ff */
[----:B------:R-:W-:Y:S02]  /*33d0*/  @P0 SHF.R.U32.HI R10, RZ, c[0x0][0x334], R8 ;  /* 0x0000cd00ff0a0a19 */ /* 0x000fe40000011608 */
.L_x_234:
[----:B------:R-:W-:Y:S05]  /*33e0*/  BSYNC B0 ;  /* 0x0000000000007941 */ /* 0x000fea0003800000 */
.L_x_232:
[----:B------:R-:W-:-:S04]  /*33f0*/  IMAD R9, R10, c[0x0][0x32c], -R5 ;  /* 0x0000cb000a097a24 */ /* 0x000fc800078e0a05 */
[----:B------:R-:W-:-:S05]  /*3400*/  IMAD.IADD R10, R9, 0x1, -R216 ;  /* 0x00000001090a7824 */ /* 0x000fca00078e0ad8 */
[----:B------:R-:W-:Y:S02]  /*3410*/  IADD3 R8, R10, c[0x0][0x32c], RZ ;  /* 0x0000cb000a087a10 */ /* 0x000fe40007ffe0ff */
[----:B------:R-:W-:Y:S02]  /*3420*/  IMNMX R21, R21, R10, !PT ;  /* 0x0000000a15157217 */ /* 0x000fe40007800200 */
[----:B------:R-:W-:Y:S02]  /*3430*/  IMNMX R25, R25, R8, PT ;  /* 0x0000000819197217 */ /* 0x000fe40003800200 */
.L_x_231:
[----:B---34-:R-:W-:Y:S01]  /*3440*/  ISETP.LT.AND P0, PT, RZ, UR14, PT ;  /* 0x0000000eff007c0c */ /* 0x018fe2000bf01270 */
[----:B------:R-:W-:Y:S02]  /*3450*/  FMUL.FTZ R9, R22, c[0x0][0x320] ;  /* 0x0000c80016097a20 */ /* 0x000fe40000410000 */
[----:B------:R-:W-:Y:S01]  /*3460*/  FMUL.FTZ R22, R23, c[0x0][0x320] ;  /* 0x0000c80017167a20 */ /* 0x000fe20000410000 */
[C---:B------:R-:W-:Y:S01]  /*3470*/  ISETP.GT.AND P5, PT, R21.reuse, RZ, P0 ;  /* 0x000000ff1500720c */ /* 0x040fe200007a4270 */
[----:B------:R3:W4:Y:S01]  /*3480*/  SHFL.IDX PT, R23, R15, 0x1, 0x1c1f ;  /* 0x003c1f000f177f89 */ /* 0x00072200000e0000 */
[----:B------:R-:W-:Y:S01]  /*3490*/  ISETP.GT.AND P4, PT, R21, 0x1, P0 ;  /* 0x000000011500780c */ /* 0x000fe20000784270 */
[----:B------:R-:W-:Y:S01]  /*34a0*/  FMUL.FTZ R10, R26, c[0x0][0x320] ;  /* 0x0000c8001a0a7a20 */ /* 0x000fe20000410000 */
[----:B------:R-:W-:Y:S01]  /*34b0*/  ISETP.LT.OR P5, PT, R25, 0x1, P5 ;  /* 0x000000011900780c */ /* 0x000fe20002fa1670 */
[----:B------:R-:W-:Y:S01]  /*34c0*/  FMUL.FTZ R8, R27, c[0x0][0x320] ;  /* 0x0000c8001b087a20 */ /* 0x000fe20000410000 */
[----:B------:R-:W-:Y:S01]  /*34d0*/  ISETP.LT.OR P4, PT, R25, 0x2, P4 ;  /* 0x000000021900780c */ /* 0x000fe20002781670 */
[----:B------:R-:W-:Y:S01]  /*34e0*/  FMUL.FTZ R26, R63, c[0x0][0x320] ;  /* 0x0000c8003f1a7a20 */ /* 0x000fe20000410000 */
[----:B------:R-:W-:Y:S01]  /*34f0*/  FSEL R18, R0, -INF , !P5 ;  /* 0xff80000000127808 */ /* 0x000fe20006800000 */
[----:B------:R-:W-:Y:S01]  /*3500*/  FMUL.FTZ R27, R35, c[0x0][0x320] ;  /* 0x0000c800231b7a20 */ /* 0x000fe20000410000 */
[C---:B------:R-:W-:Y:S01]  /*3510*/  ISETP.GT.AND P6, PT, R21.reuse, 0x8, P0 ;  /* 0x000000081500780c */ /* 0x040fe200007c4270 */
[----:B------:R5:W2:Y:S01]  /*3520*/  MUFU.TANH R0, R9 ;  /* 0x0000000900007308 */ /* 0x000aa20000002400 */
        /* <DEDUP_REMOVED lines=9> */
[----:B------:R-:W-:Y:S01]  /*35c0*/  FMUL.FTZ R74, R74, c[0x0][0x320] ;  /* 0x0000c8004a4a7a20 */ /* 0x000fe20000410000 */
[----:B------:R-:W-:Y:S01]  /*35d0*/  ISETP.LT.OR P4, PT, R25, 0x11, P4 ;  /* 0x000000111900780c */ /* 0x000fe20002781670 */
[----:B------:R-:W-:Y:S01]  /*35e0*/  FMUL.FTZ R75, R75, c[0x0][0x320] ;  /* 0x0000c8004b4b7a20 */ /* 0x000fe20000410000 */
[----:B------:R-:W-:Y:S01]  /*35f0*/  FSEL R17, R12, -INF , !P6 ;  /* 0xff8000000c117808 */ /* 0x000fe20007000000 */
[----:B------:R-:W-:Y:S01]  /*3600*/  FMUL.FTZ R58, R58, c[0x0][0x320] ;  /* 0x0000c8003a3a7a20 */ /* 0x000fe20000410000 */
[----:B---3--:R-:W-:Y:S01]  /*3610*/  FSEL R15, R13, -INF , !P5 ;  /* 0xff8000000d0f7808 */ /* 0x008fe20006800000 */
[----:B------:R-:W-:Y:S01]  /*3620*/  FMUL.FTZ R59, R59, c[0x0][0x320] ;  /* 0x0000c8003b3b7a20 */ /* 0x000fe20000410000 */
[----:B------:R-:W-:Y:S01]  /*3630*/  ISETP.GT.AND P6, PT, R21, 0x11, P0 ;  /* 0x000000111500780c */ /* 0x000fe200007c4270 */
[----:B------:R3:W1:Y:S01]  /*3640*/  MUFU.TANH R162, R51 ;  /* 0x0000003300a27308 */ /* 0x0006620000002400 */
[----:B------:R-:W-:Y:S01]  /*3650*/  FSEL R13, R24, -INF , !P4 ;  /* 0xff800000180d7808 */ /* 0x000fe20006000000 */
[----:B----4-:R-:W-:Y:S01]  /*3660*/  IMAD.IADD R19, R19, 0x1, R23 ;  /* 0x0000000113137824 */ /* 0x010fe200078e0217 */
[----:B------:R-:W-:-:S02]  /*3670*/  ISETP.GT.AND P4, PT, R21, 0x19, P0 ;  /* 0x000000191500780c */ /* 0x000fc40000784270 */
[C---:B------:R-:W-:Y:S02]  /*3680*/  ISETP.LT.OR P6, PT, R25.reuse, 0x12, P6 ;  /* 0x000000121900780c */ /* 0x040fe400037c1670 */
[----:B------:R-:W-:Y:S01]  /*3690*/  ISETP.LT.OR P4, PT, R25, 0x1a, P4 ;  /* 0x0000001a1900780c */ /* 0x000fe20002781670 */
[----:B------:R3:W4:Y:S01]  /*36a0*/  MUFU.TANH R172, R50 ;  /* 0x0000003200ac7308 */ /* 0x0007220000002400 */
[----:B------:R-:W-:Y:S02]  /*36b0*/  ISETP.GT.AND P5, PT, R21, 0x18, P0 ;  /* 0x000000181500780c */ /* 0x000fe400007a4270 */
[----:B------:R-:W-:Y:S02]  /*36c0*/  FSEL R11, R7, -INF , !P6 ;  /* 0xff800000070b7808 */ /* 0x000fe40007000000 */
[----:B------:R-:W-:Y:S02]  /*36d0*/  FSEL R7, R14, -INF , !P4 ;  /* 0xff8000000e077808 */ /* 0x000fe40006000000 */
[----:B------:R-:W-:Y:S01]  /*36e0*/  ISETP.GT.AND P4, PT, R21, 0x28, P0 ;  /* 0x000000281500780c */ /* 0x000fe20000784270 */
[----:B------:R-:W1:Y:S01]  /*36f0*/  MUFU.TANH R10, R10 ;  /* 0x0000000a000a7308 */ /* 0x000e620000002400 */
[----:B------:R-:W-:-:S02]  /*3700*/  ISETP.LT.OR P5, PT, R25, 0x19, P5 ;  /* 0x000000191900780c */ /* 0x000fc40002fa1670 */
[----:B------:R-:W-:Y:S02]  /*3710*/  ISETP.LT.OR P4, PT, R25, 0x29, P4 ;  /* 0x000000291900780c */ /* 0x000fe40002781670 */
[----:B-----5:R-:W-:Y:S01]  /*3720*/  FSEL R9, R6, -INF , !P5 ;  /* 0xff80000006097808 */ /* 0x020fe20006800000 */
[----:B------:R-:W-:Y:S01]  /*3730*/  FMUL.FTZ R6, R62, c[0x0][0x320] ;  /* 0x0000c8003e067a20 */ /* 0x000fe20000410000 */
[C---:B------:R-:W-:Y:S01]  /*3740*/  ISETP.GT.AND P6, PT, R21.reuse, 0x20, P0 ;  /* 0x000000201500780c */ /* 0x040fe200007c4270 */
[----:B------:R-:W1:Y:S01]  /*3750*/  MUFU.TANH R8, R8 ;  /* 0x0000000800087308 */ /* 0x000e620000002400 */
[----:B------:R-:W-:Y:S02]  /*3760*/  ISETP.GT.AND P5, PT, R21, 0x21, P0 ;  /* 0x000000211500780c */ /* 0x000fe400007a4270 */
[----:B------:R-:W-:Y:S02]  /*3770*/  FSEL R161, R161, -INF , !P4 ;  /* 0xff800000a1a17808 */ /* 0x000fe40006000000 */
[----:B------:R-:W-:-:S02]  /*3780*/  ISETP.GT.AND P4, PT, R21, 0x31, P0 ;  /* 0x000000311500780c */ /* 0x000fc40000784270 */
[C---:B------:R-:W-:Y:S01]  /*3790*/  ISETP.LT.OR P6, PT, R25.reuse, 0x21, P6 ;  /* 0x000000211900780c */ /* 0x040fe200037c1670 */
[----:B------:R3:W1:Y:S01]  /*37a0*/  MUFU.TANH R170, R66 ;  /* 0x0000004200aa7308 */ /* 0x0006620000002400 */
[C---:B------:R-:W-:Y:S02]  /*37b0*/  ISETP.LT.OR P5, PT, R25.reuse, 0x22, P5 ;  /* 0x000000221900780c */ /* 0x040fe40002fa1670 */
[----:B------:R-:W-:Y:S02]  /*37c0*/  ISETP.LT.OR P4, PT, R25, 0x32, P4 ;  /* 0x000000321900780c */ /* 0x000fe40002781670 */
[----:B------:R-:W-:Y:S02]  /*37d0*/  FSEL R155, R155, -INF , !P6 ;  /* 0xff8000009b9b7808 */ /* 0x000fe40007000000 */
[----:B-1----:R-:W-:Y:S01]  /*37e0*/  FSEL R163, R163, -INF , !P5 ;  /* 0xff800000a3a37808 */ /* 0x002fe20006800000 */
[----:B------:R3:W1:Y:S01]  /*37f0*/  MUFU.TANH R164, R67 ;  /* 0x0000004300a47308 */ /* 0x0006620000002400 */
[----:B------:R-:W-:-:S02]  /*3800*/  ISETP.GT.AND P6, PT, R21, 0x29, P0 ;  /* 0x000000291500780c */ /* 0x000fc400007c4270 */
[----:B------:R-:W-:Y:S02]  /*3810*/  ISETP.GT.AND P5, PT, R21, 0x30, P0 ;  /* 0x000000301500780c */ /* 0x000fe400007a4270 */
[----:B------:R-:W-:Y:S02]  /*3820*/  FSEL R165, R165, -INF , !P4 ;  /* 0xff800000a5a57808 */ /* 0x000fe40006000000 */
[----:B------:R-:W-:Y:S01]  /*3830*/  PLOP3.LUT P4, PT, PT, PT, UP1, 0x40, 0x0 ;  /* 0x000000000000781c */ /* 0x000fe20003f8e818 */
[----:B------:R-:W1:Y:S01]  /*3840*/  MUFU.TANH R26, R26 ;  /* 0x0000001a001a7308 */ /* 0x000e620000002400 */
[C---:B------:R-:W-:Y:S02]  /*3850*/  ISETP.LT.OR P6, PT, R25.reuse, 0x2a, P6 ;  /* 0x0000002a1900780c */ /* 0x040fe400037c1670 */
[----:B------:R-:W-:Y:S02]  /*3860*/  ISETP.LT.OR P5, PT, R25, 0x31, P5 ;  /* 0x000000311900780c */ /* 0x000fe40002fa1670 */
[----:B------:R-:W-:-:S02]  /*3870*/  FSEL R157, R157, -INF , !P6 ;  /* 0xff8000009d9d7808 */ /* 0x000fc40007000000 */
[----:B------:R-:W-:Y:S01]  /*3880*/  FSEL R167, R167, -INF , !P5 ;  /* 0xff800000a7a77808 */ /* 0x000fe20006800000 */
[----:B------:R-:W1:Y:S01]  /*3890*/  MUFU.TANH R27, R27 ;  /* 0x0000001b001b7308 */ /* 0x000e620000002400 */
[C---:B------:R-:W-:Y:S02]  /*38a0*/  ISETP.GT.AND P6, PT, R21.reuse, 0x38, P0 ;  /* 0x000000381500780c */ /* 0x040fe400007c4270 */
[----:B------:R-:W-:Y:S01]  /*38b0*/  ISETP.GT.AND P5, PT, R21, 0x39, P0 ;  /* 0x000000391500780c */ /* 0x000fe200007a4270 */
[----:B------:R-:W-:Y:S01]  /*38c0*/  IMAD.IADD R21, R20, 0x1, R23 ;  /* 0x0000000114157824 */ /* 0x000fe200078e0217 */
[C---:B------:R-:W-:Y:S02]  /*38d0*/  ISETP.LT.OR P6, PT, R25.reuse, 0x39, P6 ;  /* 0x000000391900780c */ /* 0x040fe400037c1670 */
[----:B------:R-:W-:Y:S01]  /*38e0*/  ISETP.LT.OR P5, PT, R25, 0x3a, P5 ;  /* 0x0000003a1900780c */ /* 0x000fe20002fa1670 */
[----:B------:R3:W1:Y:S01]  /*38f0*/  MUFU.TANH R166, R74 ;  /* 0x0000004a00a67308 */ /* 0x0006620000002400 */
[----:B------:R-:W-:-:S02]  /*3900*/  IMNMX R21, R21, R16, PT ;  /* 0x0000001015157217 */ /* 0x000fc40003800200 */
[----:B------:R-:W-:Y:S02]  /*3910*/  FSEL R143, R143, -INF , !P6 ;  /* 0xff8000008f8f7808 */ /* 0x000fe40007000000 */
[----:B------:R-:W-:-:S03]  /*3920*/  FSEL R141, R141, -INF , !P5 ;  /* 0xff8000008d8d7808 */ /* 0x000fc60006800000 */
[----:B------:R3:W1:Y:S08]  /*3930*/  MUFU.TANH R142, R75 ;  /* 0x0000004b008e7308 */ /* 0x0006700000002400 */
[----:B------:R-:W1:Y:S08]  /*3940*/  MUFU.TANH R22, R22 ;  /* 0x0000001600167308 */ /* 0x000e700000002400 */
[----:B------:R3:W1:Y:S08]  /*3950*/  MUFU.TANH R140, R58 ;  /* 0x0000003a008c7308 */ /* 0x0006700000002400 */
[----:B------:R3:W1:Y:S08]  /*3960*/  MUFU.TANH R160, R59 ;  /* 0x0000003b00a07308 */ /* 0x0006700000002400 */
[----:B------:R-:W1:Y:S01]  /*3970*/  MUFU.TANH R6, R6 ;  /* 0x0000000600067308 */ /* 0x000e620000002400 */
[----:B------:R-:W-:Y:S05]  /*3980*/  @P4 BRA `(.L_x_235) ;  /* 0x0000016000004947 */ /* 0x000fea0003800000 */
[----:B--2-4-:R-:W-:Y:S01]  /*3990*/  IMAD.U32 R12, RZ, RZ, UR16 ;  /* 0x00000010ff0c7e24 */ /* 0x014fe2000f8e00ff */
        /* <DEDUP_REMOVED lines=11> */
.L_x_237:
[----:B------:R-:W-:-:S04]  /*3a50*/  MOV R12, c[0x0][0x32c] ;  /* 0x0000cb00000c7a02 */ /* 0x000fc80000000f00 */
[----:B------:R-:W-:-:S13]  /*3a60*/  ISETP.NE.AND P4, PT, R12, 0x1, PT ;  /* 0x000000010c00780c */ /* 0x000fda0003f85270 */
[----:B------:R-:W-:-:S05]  /*3a70*/  @P4 IMAD.HI.U32 R12, R14, c[0x0][0x330], RZ ;  /* 0x0000cc000e0c4a27 */ /* 0x000fca00078e00ff */
[----:B------:R-:W-:Y:S02]  /*3a80*/  @P4 SHF.R.U32.HI R14, RZ, c[0x0][0x334], R12 ;  /* 0x0000cd00ff0e4a19 */ /* 0x000fe4000001160c */
.L_x_238:
[----:B------:R-:W-:Y:S05]  /*3a90*/  BSYNC B0 ;  /* 0x0000000000007941 */ /* 0x000fea0003800000 */
.L_x_236:
[----:B------:R-:W-:-:S04]  /*3aa0*/  IMAD R5, R14, c[0x0][0x32c], -R5 ;  /* 0x0000cb000e057a24 */ /* 0x000fc800078e0a05 */
[----:B------:R-:W-:-:S05]  /*3ab0*/  IMAD.IADD R14, R5, 0x1, -R216 ;  /* 0x00000001050e7824 */ /* 0x000fca00078e0ad8 */
[----:B------:R-:W-:Y:S02]  /*3ac0*/  IADD3 R12, R14, c[0x0][0x32c], RZ ;  /* 0x0000cb000e0c7a10 */ /* 0x000fe40007ffe0ff */
[----:B------:R-:W-:Y:S02]  /*3ad0*/  IMNMX R19, R19, R14, !PT ;  /* 0x0000000e13137217 */ /* 0x000fe40007800200 */
[----:B------:R-:W-:Y:S02]  /*3ae0*/  IMNMX R21, R21, R12, PT ;  /* 0x0000000c15157217 */ /* 0x000fe40003800200 */
.L_x_235:
[C---:B--2-4-:R-:W-:Y:S01]  /*3af0*/  ISETP.GT.AND P4, PT, R19.reuse, 0x8, P0 ;  /* 0x000000081300780c */ /* 0x054fe20000784270 */
[----:B------:R-:W-:Y:S01]  /*3b00*/  IMAD.SHL.U32 R203, R4, 0x2, RZ ;  /* 0x0000000204cb7824 */ /* 0x000fe200078e00ff */
[----:B------:R-:W-:Y:S01]  /*3b10*/  ISETP.GT.AND P5, PT, R19, 0x9, P0 ;  /* 0x000000091300780c */ /* 0x000fe200007a4270 */
[----:B------:R-:W-:Y:S01]  /*3b20*/  @UP2 USHF.L.U32 UR17, UR17, 0x7, URZ ;  /* 0x0000000711112899 */ /* 0x000fe2000800063f */
[----:B------:R-:W-:Y:S01]  /*3b30*/  ISETP.LT.OR P4, PT, R21, 0x9, P4 ;  /* 0x000000091500780c */ /* 0x000fe20002781670 */
[--C-:B------:R-:W-:Y:S01]  /*3b40*/  IMAD R197, R3, 0x2, R203.reuse ;  /* 0x0000000203c57824 */ /* 0x100fe200078e02cb */
[----:B------:R-:W-:Y:S01]  /*3b50*/  ISETP.LT.OR P5, PT, R21, 0xa, P5 ;  /* 0x0000000a1500780c */ /* 0x000fe20002fa1670 */
[----:B------:R-:W-:Y:S01]  /*3b60*/  LDSM.16.MT88.4 R40, [R203+0x2100] ;  /* 0x00210000cb28783b */ /* 0x000fe20000004200 */
[----:B-1----:R-:W-:Y:S01]  /*3b70*/  FSEL R16, R6, -INF , !P4 ;  /* 0xff80000006107808 */ /* 0x002fe20006000000 */
[----:B------:R-:W-:Y:S01]  /*3b80*/  IMAD R198, R2, 0x2, R203 ;  /* 0x0000000202c67824 */ /* 0x000fe200078e02cb */
[----:B------:R-:W-:Y:S01]  /*3b90*/  FMNMX.FTZ R12, R18, R33, !PT ;  /* 0x00000021120c7209 */ /* 0x000fe20007810000 */
[----:B---3--:R-:W-:Y:S01]  /*3ba0*/  LDSM.16.MT88.4 R56, [R197+0x2100] ;  /* 0x00210000c538783b */ /* 0x008fe20000004200 */
[----:B------:R-:W-:Y:S01]  /*3bb0*/  FSEL R6, R26, -INF , !P5 ;  /* 0xff8000001a067808 */ /* 0x000fe20006800000 */
[----:B------:R-:W-:Y:S01]  /*3bc0*/  IMAD R196, R3, 0x2, R198 ;  /* 0x0000000203c47824 */ /* 0x000fe200078e02c6 */
[C---:B------:R-:W-:Y:S01]  /*3bd0*/  ISETP.GT.AND P6, PT, R19.reuse, 0x1, P0 ;  /* 0x000000011300780c */ /* 0x040fe200007c4270 */
[----:B------:R-:W-:Y:S01]  /*3be0*/  LDSM.16.MT88.4 R124, [R203+0x100] ;  /* 0x00010000cb7c783b */ /* 0x000fe20000004200 */
[----:B------:R-:W-:Y:S01]  /*3bf0*/  ISETP.GT.AND P5, PT, R19, RZ, P0 ;  /* 0x000000ff1300720c */ /* 0x000fe200007a4270 */
[----:B------:R-:W-:Y:S01]  /*3c00*/  ULDC.64 UR4, c[0x0][0x2c8] ;  /* 0x0000b20000047ab9 */ /* 0x000fe20000000a00 */
[----:B------:R-:W-:Y:S01]  /*3c10*/  FMNMX.FTZ R12, R17, R12, !PT ;  /* 0x0000000c110c7209 */ /* 0x000fe20007810000 */
[----:B------:R-:W-:Y:S01]  /*3c20*/  LDSM.16.MT88.4 R116, [R198+0x100] ;  /* 0x00010000c674783b */ /* 0x000fe20000004200 */
[C---:B------:R-:W-:Y:S01]  /*3c30*/  ISETP.LT.OR P6, PT, R21.reuse, 0x2, P6 ;  /* 0x000000021500780c */ /* 0x040fe200037c1670 */
[----:B------:R-:W-:Y:S01]  /*3c40*/  UIMAD.WIDE.U32 UR20, UR17, UR4, URZ ;  /* 0x00000004111472a5 */ /* 0x000fe2000f8e003f */
[----:B------:R-:W-:Y:S01]  /*3c50*/  ISETP.LT.OR P5, PT, R21, 0x1, P5 ;  /* 0x000000011500780c */ /* 0x000fe20002fa1670 */
[----:B------:R-:W-:Y:S01]  /*3c60*/  LDSM.16.MT88.4 R108, [R197+0x100] ;  /* 0x00010000c56c783b */ /* 0x000fe20000004200 */
[----:B------:R-:W-:Y:S01]  /*3c70*/  FMNMX.FTZ R12, R15, R12, !PT ;  /* 0x0000000c0f0c7209 */ /* 0x000fe20007810000 */
[----:B------:R-:W-:Y:S01]  /*3c80*/  UIADD3 UR14, UR14, -0x2, URZ ;  /* 0xfffffffe0e0e7890 */ /* 0x000fe2000fffe03f */
[----:B------:R-:W-:Y:S01]  /*3c90*/  FSEL R20, R27, -INF , !P6 ;  /* 0xff8000001b147808 */ /* 0x000fe20007000000 */
[----:B------:R-:W-:Y:S01]  /*3ca0*/  LDSM.16.MT88.4 R100, [R196+0x100] ;  /* 0x00010000c464783b */ /* 0x000fe20000004200 */
[----:B------:R-:W-:Y:S01]  /*3cb0*/  FSEL R32, R32, -INF , !P5 ;  /* 0xff80000020207808 */ /* 0x000fe20006800000 */
[----:B------:R-:W-:Y:S01]  /*3cc0*/  @UP2 UMOV UR17, UR21 ;  /* 0x0000001500112c82 */ /* 0x000fe20008000000 */
[----:B------:R-:W-:Y:S01]  /*3cd0*/  ISETP.GT.AND P6, PT, R19, 0x10, P0 ;  /* 0x000000101300780c */ /* 0x000fe200007c4270 */
[----:B------:R-:W-:Y:S01]  /*3ce0*/  LDSM.16.MT88.4 R48, [R198+0x2100] ;  /* 0x00210000c630783b */ /* 0x000fe20000004200 */
[----:B------:R-:W-:Y:S01]  /*3cf0*/  FMNMX.FTZ R12, R13, R12, !PT ;  /* 0x0000000c0d0c7209 */ /* 0x000fe20007810000 */
[----:B------:R-:W-:Y:S01]  /*3d00*/  @UP2 USHF.R.U32.HI UR7, URZ, UR5, UR17 ;  /* 0x000000053f072299 */ /* 0x000fe20008011611 */
[----:B------:R-:W-:Y:S01]  /*3d10*/  FMNMX.FTZ R5, R32, R20, !PT ;  /* 0x0000001420057209 */ /* 0x000fe20007810000 */
[----:B------:R-:W-:Y:S01]  /*3d20*/  LDSM.16.MT88.4 R64, [R196+0x2100] ;  /* 0x00210000c440783b */ /* 0x000fe20000004200 */
[----:B------:R-:W-:Y:S01]  /*3d30*/  ISETP.GT.AND P4, PT, R19, 0x11, P0 ;  /* 0x000000111300780c */ /* 0x000fe20000784270 */
[----:B------:R-:W-:Y:S01]  /*3d40*/  UIADD3 UR4, UR6, UR7, URZ ;  /* 0x0000000706047290 */ /* 0x000fe2000fffe03f */
[----:B------:R-:W-:Y:S01]  /*3d50*/  ISETP.LT.OR P6, PT, R21, 0x11, P6 ;  /* 0x000000111500780c */ /* 0x000fe200037c1670 */
[----:B------:R-:W-:Y:S01]  /*3d60*/  LDSM.16.MT88.4 R72, [R203+0x4100] ;  /* 0x00410000cb48783b */ /* 0x000fe20000004200 */
[----:B------:R-:W-:Y:S01]  /*3d70*/  FMNMX.FTZ R12, R11, R12, !PT ;  /* 0x0000000c0b0c7209 */ /* 0x000fe20007810000 */
[----:B------:R-:W-:Y:S01]  /*3d80*/  ULDC UR7, c[0x0][0x328] ;  /* 0x0000ca0000077ab9 */ /* 0x000fe20000000800 */
[----:B------:R-:W-:Y:S01]  /*3d90*/  FMNMX.FTZ R5, R16, R5, !PT ;  /* 0x0000000510057209 */ /* 0x000fe20007810000 */
[----:B------:R-:W-:Y:S01]  /*3da0*/  LDSM.16.MT88.4 R80, [R198+0x4100] ;  /* 0x00410000c650783b */ /* 0x000fe20000004200 */
[----:B------:R-:W-:Y:S01]  /*3db0*/  ISETP.LT.OR P4, PT, R21, 0x12, P4 ;  /* 0x000000121500780c */ /* 0x000fe20002781670 */
[----:B------:R-:W-:Y:S01]  /*3dc0*/  UIADD3 UR7, UR4, UR7, URZ ;  /* 0x0000000704077290 */ /* 0x000fe2000fffe03f */
[----:B------:R-:W-:Y:S01]  /*3dd0*/  FSEL R14, R10, -INF , !P6 ;  /* 0xff8000000a0e7808 */ /* 0x000fe20007000000 */
[----:B------:R-:W-:Y:S01]  /*3de0*/  LDSM.16.MT88.4 R88, [R197+0x4100] ;  /* 0x00410000c558783b */ /* 0x000fe20000004200 */
[----:B------:R-:W-:-:S02]  /*3df0*/  FMNMX.FTZ R10, R9, R12, !PT ;  /* 0x0000000c090a7209 */ /* 0x000fc40007810000 */
[----:B------:R-:W-:Y:S01]  /*3e00*/  ISETP.GT.AND P6, PT, R19, 0x18, P0 ;  /* 0x000000181300780c */ /* 0x000fe200007c4270 */
[----:B------:R-:W-:Y:S01]  /*3e10*/  LDSM.16.MT88.4 R136, [R198+0x900] ;  /* 0x00090000c688783b */ /* 0x000fe20000004200 */
[----:B------:R-:W-:Y:S02]  /*3e20*/  FMNMX.FTZ R5, R6, R5, !PT ;  /* 0x0000000506057209 */ /* 0x000fe40007810000 */
[----:B------:R-:W-:Y:S01]  /*3e30*/  FSEL R12, R8, -INF , !P4 ;  /* 0xff800000080c7808 */ /* 0x000fe20006000000 */
[----:B------:R-:W-:Y:S01]  /*3e40*/  LDSM.16.MT88.4 R28, [R196+0x900] ;  /* 0x00090000c41c783b */ /* 0x000fe20000004200 */
[----:B------:R-:W-:Y:S02]  /*3e50*/  FMNMX.FTZ R8, R7, R10, !PT ;  /* 0x0000000a07087209 */ /* 0x000fe40007810000 */
[----:B------:R-:W-:Y:S01]  /*3e60*/  ISETP.GT.AND P5, PT, R19, 0x19, P0 ;  /* 0x000000191300780c */ /* 0x000fe200007a4270 */
[----:B------:R-:W-:Y:S01]  /*3e70*/  LDSM.16.MT88.4 R24, [R198+0x2900] ;  /* 0x00290000c618783b */ /* 0x000fe20000004200 */
        /* <DEDUP_REMOVED lines=27> */
[----:B------:R-:W-:Y:S02]  /*4030*/  ISETP.LT.OR P6, PT, R21, 0x31, P6 ;  /* 0x000000311500780c */ /* 0x000fe400037c1670 */
[----:B------:R-:W-:Y:S02]  /*4040*/  FSEL R164, R164, -INF , !P4 ;  /* 0xff800000a4a47808 */ /* 0x000fe40006000000 */
        /* <DEDUP_REMOVED lines=12> */
[----:B------:R-:W-:Y:S02]  /*4110*/  ISETP.LT.OR P0, PT, R21, 0x3a, P0 ;  /* 0x0000003a1500780c */ /* 0x000fe40000701670 */
[----:B------:R-:W-:-:S02]  /*4120*/  FSEL R140, R140, -INF , !P4 ;  /* 0xff8000008c8c7808 */ /* 0x000fc40006000000 */
[----:B------:R-:W-:Y:S02]  /*4130*/  FMNMX.FTZ R23, R142, R23, !PT ;  /* 0x000000178e177209 */ /* 0x000fe40007810000 */
[----:B------:R-:W-:Y:S02]  /*4140*/  FMNMX.FTZ R0, R141, R0, !PT ;  /* 0x000000008d007209 */ /* 0x000fe40007810000 */
        /* <DEDUP_REMOVED lines=9> */
[----:B-1----:R-:W-:-:S04]  /*41e0*/  FMNMX.FTZ R0, R21, R0, !PT ;  /* 0x0000000015007209 */ /* 0x002fc80007810000 */
        /* <DEDUP_REMOVED lines=24> */
[--C-:B------:R-:W-:Y:S01]  /*4370*/  FFMA.FTZ R3, R10, c[0x0][0x2d0], -R159.reuse ;  /* 0x0000b4000a037a23 */ /* 0x100fe2000001089f */
[----:B------:R-:W-:Y:S01]  /*4380*/  MUFU.EX2 R152, R152 ;  /* 0x0000009800987308 */ /* 0x000fe20000000800 */
[----:B------:R-:W-:Y:S01]  /*4390*/  FFMA.FTZ R2, R8, c[0x0][0x2d0], -R159 ;  /* 0x0000b40008027a23 */ /* 0x000fe2000001089f */
[----:B------:R-:W-:Y:S01]  /*43a0*/  LDSM.16.MT88.4 R20, [R203+0x900] ;  /* 0x00090000cb14783b */ /* 0x000fe20000004200 */
[----:B------:R-:W-:-:S02]  /*43b0*/  FFMA.FTZ R151, R13, c[0x0][0x2d0], -R168 ;  /* 0x0000b4000d977a23 */ /* 0x000fc400000108a8 */
[--C-:B------:R-:W-:Y:S01]  /*43c0*/  FFMA.FTZ R144, R14, c[0x0][0x2d0], -R159.reuse ;  /* 0x0000b4000e907a23 */ /* 0x100fe2000001089f */
[----:B------:R-:W3:Y:S01]  /*43d0*/  LDSM.16.MT88.4 R8, [R203+0x2900] ;  /* 0x00290000cb08783b */ /* 0x000ee20000004200 */
[----:B------:R-:W-:Y:S01]  /*43e0*/  FFMA.FTZ R133, R12, c[0x0][0x2d0], -R159 ;  /* 0x0000b4000c857a23 */ /* 0x000fe2000001089f */
[----:B------:R-:W4:Y:S01]  /*43f0*/  MUFU.EX2 R147, R147 ;  /* 0x0000009300937308 */ /* 0x000f220000000800 */
[----:B-1----:R-:W-:Y:S01]  /*4400*/  F2FP.BF16.PACK_AB R96, R153, R154 ;  /* 0x0000009a9960723e */ /* 0x002fe200000010ff */
[----:B------:R-:W1:Y:S01]  /*4410*/  LDSM.16.MT88.4 R12, [R196+0x2900] ;  /* 0x00290000c40c783b */ /* 0x000e620000004200 */
[--C-:B------:R-:W-:Y:S02]  /*4420*/  FFMA.FTZ R158, R163, c[0x0][0x2d0], -R168.reuse ;  /* 0x0000b400a39e7a23 */ /* 0x100fe400000108a8 */
[--C-:B------:R-:W-:Y:S02]  /*4430*/  FFMA.FTZ R156, R161, c[0x0][0x2d0], -R168.reuse ;  /* 0x0000b400a19c7a23 */ /* 0x100fe400000108a8 */
[--C-:B------:R-:W-:Y:S01]  /*4440*/  FFMA.FTZ R155, R155, c[0x0][0x2d0], -R168.reuse ;  /* 0x0000b4009b9b7a23 */ /* 0x100fe200000108a8 */
[----:B------:R-:W-:Y:S01]  /*4450*/  MUFU.EX2 R148, R148 ;  /* 0x0000009400947308 */ /* 0x000fe20000000800 */
[----:B------:R-:W-:-:S02]  /*4460*/  FFMA.FTZ R157, R157, c[0x0][0x2d0], -R168 ;  /* 0x0000b4009d9d7a23 */ /* 0x000fc400000108a8 */
[--C-:B------:R-:W-:Y:S02]  /*4470*/  FFMA.FTZ R161, R172, c[0x0][0x2d0], -R159.reuse ;  /* 0x0000b400aca17a23 */ /* 0x100fe4000001089f */
[--C-:B------:R-:W-:Y:S02]  /*4480*/  FFMA.FTZ R162, R162, c[0x0][0x2d0], -R159.reuse ;  /* 0x0000b400a2a27a23 */ /* 0x100fe4000001089f */
[--C-:B------:R-:W-:Y:S01]  /*4490*/  FFMA.FTZ R163, R170, c[0x0][0x2d0], -R159.reuse ;  /* 0x0000b400aaa37a23 */ /* 0x100fe2000001089f */
[----:B------:R-:W5:Y:S01]  /*44a0*/  MUFU.EX2 R149, R149 ;  /* 0x0000009500957308 */ /* 0x000f620000000800 */
[----:B----4-:R-:W-:Y:S01]  /*44b0*/  F2FP.BF16.PACK_AB R98, R147, R152 ;  /* 0x000000989362723e */ /* 0x010fe200000010ff */
[----:B------:R-:W-:Y:S02]  /*44c0*/  FFMA.FTZ R164, R164, c[0x0][0x2d0], -R159 ;  /* 0x0000b400a4a47a23 */ /* 0x000fe4000001089f */
[--C-:B------:R-:W-:Y:S02]  /*44d0*/  FFMA.FTZ R170, R165, c[0x0][0x2d0], -R168.reuse ;  /* 0x0000b400a5aa7a23 */ /* 0x100fe400000108a8 */
[----:B------:R-:W-:-:S02]  /*44e0*/  FFMA.FTZ R167, R167, c[0x0][0x2d0], -R168 ;  /* 0x0000b400a7a77a23 */ /* 0x000fc400000108a8 */
[----:B------:R-:W-:Y:S01]  /*44f0*/  MUFU.EX2 R150, R150 ;  /* 0x0000009600967308 */ /* 0x000fe20000000800 */
[--C-:B------:R-:W-:Y:S02]  /*4500*/  FFMA.FTZ R165, R143, c[0x0][0x2d0], -R168.reuse ;  /* 0x0000b4008fa57a23 */ /* 0x100fe400000108a8 */
[----:B------:R-:W-:Y:S02]  /*4510*/  FFMA.FTZ R220, R141, c[0x0][0x2d0], -R168 ;  /* 0x0000b4008ddc7a23 */ /* 0x000fe400000108a8 */
[--C-:B------:R-:W-:Y:S02]  /*4520*/  FFMA.FTZ R166, R166, c[0x0][0x2d0], -R159.reuse ;  /* 0x0000b400a6a67a23 */ /* 0x100fe4000001089f */
[--C-:B------:R-:W-:Y:S01]  /*4530*/  FFMA.FTZ R169, R142, c[0x0][0x2d0], -R159.reuse ;  /* 0x0000b4008ea97a23 */ /* 0x100fe2000001089f */
[----:B------:R-:W4:Y:S01]  /*4540*/  MUFU.EX2 R135, R135 ;  /* 0x0000008700877308 */ /* 0x000f220000000800 */
[----:B-----5:R-:W-:Y:S01]  /*4550*/  F2FP.BF16.PACK_AB R97, R149, R148 ;  /* 0x000000949561723e */ /* 0x020fe200000010ff */
[----:B------:R-:W-:-:S02]  /*4560*/  FFMA.FTZ R168, R140, c[0x0][0x2d0], -R159 ;  /* 0x0000b4008ca87a23 */ /* 0x000fc4000001089f */
[----:B------:R-:W-:Y:S01]  /*4570*/  FFMA.FTZ R217, R160, c[0x0][0x2d0], -R159 ;  /* 0x0000b400a0d97a23 */ /* 0x000fe2000001089f */
[----:B------:R-:W-:Y:S01]  /*4580*/  LDSM.16.MT88.4 R140, [R198+0x1900] ;  /* 0x00190000c68c783b */ /* 0x000fe20000004200 */
[----:B------:R-:W-:Y:S02]  /*4590*/  FADD.FTZ R153, R154, R153 ;  /* 0x000000999a997221 */ /* 0x000fe40000010000 */
[----:B------:R-:W-:Y:S01]  /*45a0*/  MUFU.EX2 R151, R151 ;  /* 0x0000009700977308 */ /* 0x000fe20000000800 */
[----:B------:R-:W-:Y:S02]  /*45b0*/  FADD.FTZ R149, R148, R149 ;  /* 0x0000009594957221 */ /* 0x000fe40000010000 */
[----:B------:R-:W-:-:S04]  /*45c0*/  FADD.FTZ R152, R152, R153 ;  /* 0x0000009998987221 */ /* 0x000fc80000010000 */
[----:B------:R-:W-:Y:S01]  /*45d0*/  FADD.FTZ R152, R147, R152 ;  /* 0x0000009893987221 */ /* 0x000fe20000010000 */
[----:B----4-:R-:W-:Y:S01]  /*45e0*/  F2FP.BF16.PACK_AB R99, R135, R150 ;  /* 0x000000968763723e */ /* 0x010fe200000010ff */
[----:B------:R-:W4:Y:S01]  /*45f0*/  MUFU.EX2 R146, R146 ;  /* 0x0000009200927308 */ /* 0x000f220000000800 */
[----:B------:R-:W-:-:S04]  /*4600*/  FADD.FTZ R150, R150, R149 ;  /* 0x0000009596967221 */ /* 0x000fc80000010000 */
        /* <DEDUP_REMOVED lines=184> */
[----:B------:R-:W-:-:S02]  /*5190*/  UIADD3 UR17, UR4, -0x1, URZ ;  /* 0xffffffff04117890 */ /* 0x000fc4000fffe03f */
[----:B------:R-:W-:-:S10]  /*51a0*/  ULDC UR6, c[0x0][0x32c] ;  /* 0x0000cb0000067ab9 */ /* 0x000fd40000000800 */
[----:B------:R-:W-:Y:S05]  /*51b0*/  @P0 BRA `(.L_x_240) ;  /* 0x0000007000000947 */ /* 0x000fea0003800000 */
[----:B------:R-:W-:Y:S02]  /*51c0*/  UISETP.NE.AND UP0, UPT, UR6, 0x1, UPT ;  /* 0x000000010600788c */ /* 0x000fe4000bf05270 */
[----:B------:R-:W-:-:S03]  /*51d0*/  UIADD3 UR17, -UR4, URZ, URZ ;  /* 0x0000003f04117290 */ /* 0x000fc6000fffe13f */
[----:B------:R-:W-:Y:S02]  /*51e0*/  ULDC.64 UR4, c[0x0][0x330] ;  /* 0x0000cc0000047ab9 */ /* 0x000fe40000000a00 */
[----:B------:R-:W-:-:S04]  /*51f0*/  UIMAD.WIDE.U32 UR20, UR17, UR4, URZ ;  /* 0x00000004111472a5 */ /* 0x000fc8000f8e003f */
[----:B------:R-:W-:-:S04]  /*5200*/  @UP0 USHF.R.U32.HI UR17, URZ, UR5, UR21 ;  /* 0x000000053f110299 */ /* 0x000fc80008011615 */
[----:B------:R-:W-:Y:S01]  /*5210*/  ULOP3.LUT UR17, URZ, UR17, URZ, 0x33, !UPT ;  /* 0x000000113f117292 */ /* 0x000fe2000f8e333f */
[----:B------:R-:W-:Y:S05]  /*5220*/  BRA `(.L_x_241) ;  /* 0x0000004000007947 */ /* 0x000fea0003800000 */
.L_x_240:
[----:B------:R-:W-:Y:S02]  /*5230*/  UISETP.NE.AND UP0, UPT, UR6, 0x1, UPT ;  /* 0x000000010600788c */ /* 0x000fe4000bf05270 */
[----:B------:R-:W-:Y:S02]  /*5240*/  ULDC.64 UR4, c[0x0][0x330] ;  /* 0x0000cc0000047ab9 */ /* 0x000fe40000000a00 */
[----:B------:R-:W-:-:S07]  /*5250*/  UIMAD.WIDE.U32 UR20, UR17, UR4, URZ ;  /* 0x00000004111472a5 */ /* 0x000fce000f8e003f */
[----:B------:R-:W-:Y:S02]  /*5260*/  @UP0 USHF.R.U32.HI UR17, URZ, UR5, UR21 ;  /* 0x000000053f110299 */ /* 0x000fe40008011615 */
.L_x_241:
[----:B------:R-:W-:Y:S02]  /*5270*/  ULDC UR4, c[0x0][0x32c] ;  /* 0x0000cb0000047ab9 */ /* 0x000fe40000000800 */
[----:B------:R-:W-:-:S04]  /*5280*/  UIMAD UR4, UR17, UR6, UR4 ;  /* 0x00000006110472a4 */ /* 0x000fc8000f8e0204 */
[----:B------:R-:W-:-:S04]  /*5290*/  UISETP.LT.AND UP0, UPT, UR7, UR4, UPT ;  /* 0x000000040700728c */ /* 0x000fc8000bf01270 */
[----:B------:R-:W-:-:S04]  /*52a0*/  USEL UR7, UR7, UR4, UP0 ;  /* 0x0000000407077287 */ /* 0x000fc80008000000 */
.L_x_239:
        /* <DEDUP_REMOVED lines=24> */
.L_x_251:
        /* <DEDUP_REMOVED lines=18> */
[C---:B------:R-:W-:Y:S01]  /*5550*/  @!P0 LEA R236, P6, R227.reuse, c[0x0][0x1f8], 0x1 ;  /* 0x00007e00e3ec8a11 */ /* 0x040fe200078c08ff */
[----:B------:R-:W2:Y:S01]  /*5560*/  LDSM.16.M88.4 R140, [R205+0x6900] ;  /* 0x00690000cd8c783b */ /* 0x000ea20000000200 */
[----:B------:R-:W-:Y:S02]  /*5570*/  @!P0 IADD3.X R226, R224, UR20, RZ, P5, !PT ;  /* 0x00000014e0e28c10 */ /* 0x000fe4000affe4ff */
[----:B------:R-:W-:Y:S02]  /*5580*/  @!P0 LEA.HI.X R237, R227, c[0x0][0x1fc], R0, 0x1, P6 ;  /* 0x00007f00e3ed8a11 */ /* 0x000fe400030f0c00 */
[C---:B------:R-:W-:Y:S02]  /*5590*/  @!P0 LEA R234, P5, R229.reuse, c[0x0][0x1f8], 0x1 ;  /* 0x00007e00e5ea8a11 */ /* 0x040fe400078a08ff */
        /* <DEDUP_REMOVED lines=11> */
[----:B------:R-:W-:Y:S02]  /*5650*/  @!P0 LEA R230, P6, R227, c[0x0][0x1f8], 0x1 ;  /* 0x00007e00e3e68a11 */ /* 0x000fe400078c08ff */
        /* <DEDUP_REMOVED lines=30> */
[----:B------:R-:W-:Y:S02]  /*5840*/  @UP3 USHF.L.U64.HI UR20, UR22, 0x6, UR20 ;  /* 0x0000000616143899 */ /* 0x000fe40008010214 */
[----:B------:R-:W-:Y:S04]  /*5850*/  @UP3 UIADD3 UR22, UP0, UR13, UR21, URZ ;  /* 0x000000150d163290 */ /* 0x000fe8000ff1e03f */
        /* <DEDUP_REMOVED lines=14> */
[----:B------:R-:W-:Y:S02]  /*5940*/  @P0 LEA R250, P4, R249, c[0x0][0x1c8], 0x1 ;  /* 0x00007200f9fa0a11 */ /* 0x000fe400078808ff */
[----:B------:R-:W-:Y:S02]  /*5950*/  @P0 IADD3.X R248, R219, UR20, RZ, P5, !PT ;  /* 0x00000014dbf80c10 */ /* 0x000fe4000affe4ff */
[C---:B------:R-:W-:Y:S01]  /*5960*/  HMMA.16816.F32.BF16 R16, R152.reuse, R162, R16 ;  /* 0x000000a29810723c */ /* 0x040fe20000041810 */
[----:B------:R-:W1:Y:S03]  /*5970*/  LDSM.16.M88.4 R176, [R200+0x6100] ;  /* 0x00610000c8b0783b */ /* 0x000e660000000200 */
[----:B------:R-:W-:Y:S02]  /*5980*/  @P0 LEA.HI.X R251, R249, c[0x0][0x1cc], R248, 0x1, P4 ;  /* 0x00007300f9fb0a11 */ /* 0x000fe400020f0cf8 */
[----:B------:R-:W-:Y:S02]  /*5990*/  @P0 IADD3 R248, P4, R221, UR21, RZ ;  /* 0x00000015ddf80c10 */ /* 0x000fe4000ff9e0ff */
        /* <DEDUP_REMOVED lines=112> */
[----:B------:R-:W-:Y:S07]  /*60a0*/  HMMA.16816.F32.BF16 R32, R156, R154, R32 ;  /* 0x0000009a9c20723c */ /* 0x000fee0000041820 */
[----:B------:R-:W-:Y:S01]  /*60b0*/  @P0 LEA R158, P6, R248, c[0x0][0x1c8], 0x1 ;  /* 0x00007200f89e0a11 */ /* 0x000fe200078c08ff */
        /* <DEDUP_REMOVED lines=16> */
[----:B------:R-:W-:Y:S02]  /*61c0*/  FMUL.FTZ R228, R4, c[0x0][0x320] ;  /* 0x0000c80004e47a20 */ /* 0x000fe40000410000 */
[C---:B--2---:R-:W-:Y:S04]  /*61d0*/  HMMA.16816.F32.BF16 R20, R172.reuse, R136, R20 ;  /* 0x00000088ac14723c */ /* 0x044fe80000041814 */
[----:B------:R-:W2:Y:S01]  /*61e0*/  MUFU.TANH R228, R228 ;  /* 0x000000e400e47308 */ /* 0x000ea20000002400 */
[----:B------:R-:W-:Y:S01]  /*61f0*/  BAR.SYNC.DEFER_BLOCKING 0x0 ;  /* 0x0000000000007b1d */ /* 0x000fe20000010000 */
[----:B------:R-:W-:Y:S01]  /*6200*/  FMUL.FTZ R229, R11, c[0x0][0x320] ;  /* 0x0000c8000be57a20 */ /* 0x000fe20000410000 */
[----:B------:R-:W-:Y:S01]  /*6210*/  @P0 IADD3 R11, P5, R182, UR21, RZ ;  /* 0x00000015b60b0c10 */ /* 0x000fe2000ffbe0ff */
[C---:B------:R-:W-:Y:S04]  /*6220*/  HMMA.16816.F32.BF16 R24, R172.reuse, R138, R24 ;  /* 0x0000008aac18723c */ /* 0x040fe80000041818 */
[----:B------:R-:W-:Y:S01]  /*6230*/  FMUL.FTZ R237, R13, c[0x0][0x320] ;  /* 0x0000c8000ded7a20 */ /* 0x000fe20000410000 */
[----:B------:R-:W-:Y:S01]  /*6240*/  @P0 IADD3.X R13, R183, UR20, RZ, P4, !PT ;  /* 0x00000014b70d0c10 */ /* 0x000fe2000a7fe4ff */
[----:B------:R-:W3:Y:S01]  /*6250*/  MUFU.TANH R229, R229 ;  /* 0x000000e500e57308 */ /* 0x000ee20000002400 */
[----:B------:R-:W-:Y:S01]  /*6260*/  FMUL.FTZ R233, R14, c[0x0][0x320] ;  /* 0x0000c8000ee97a20 */ /* 0x000fe20000410000 */
[----:B------:R-:W-:Y:S01]  /*6270*/  @P0 IADD3.X R14, R181, UR20, RZ, P5, !PT ;  /* 0x00000014b50e0c10 */ /* 0x000fe2000affe4ff */
[----:B------:R-:W-:Y:S03]  /*6280*/  @UP3 UIADD3.X UR20, UR12, UR20, URZ, UP0, !UPT ;  /* 0x000000140c143290 */ /* 0x000fe600087fe43f */
[----:B------:R-:W-:Y:S01]  /*6290*/  @P0 LEA.HI.X R159, R248, c[0x0][0x1cc], R13, 0x1, P6 ;  /* 0x00007300f89f0a11 */ /* 0x000fe200030f0c0d */
[----:B------:R-:W-:Y:S01]  /*62a0*/  FMUL.FTZ R236, R18, c[0x0][0x320] ;  /* 0x0000c80012ec7a20 */ /* 0x000fe20000410000 */
[----:B------:R-:W-:Y:S01]  /*62b0*/  @P0 IADD3 R18, P5, R221, UR22, RZ ;  /* 0x00000016dd120c10 */ /* 0x000fe2000ffbe0ff */
[----:B------:R-:W-:Y:S01]  /*62c0*/  FMUL.FTZ R232, R15, c[0x0][0x320] ;  /* 0x0000c8000fe87a20 */ /* 0x000fe20000410000 */
[----:B------:R-:W2:Y:S01]  /*62d0*/  MUFU.TANH R237, R237 ;  /* 0x000000ed00ed7308 */ /* 0x000ea20000002400 */
[----:B------:R-:W-:Y:S01]  /*62e0*/  FMUL.FTZ R241, R22, c[0x0][0x320] ;  /* 0x0000c80016f17a20 */ /* 0x000fe20000410000 */
[----:B------:R-:W-:Y:S01]  /*62f0*/  @P0 IADD3.X R13, R183, UR20, RZ, P5, !PT ;  /* 0x00000014b70d0c10 */ /* 0x000fe2000affe4ff */
[----:B------:R-:W-:Y:S01]  /*6300*/  FMUL.FTZ R235, R19, c[0x0][0x320] ;  /* 0x0000c80013eb7a20 */ /* 0x000fe20000410000 */
[C---:B------:R-:W-:Y:S01]  /*6310*/  @P0 LEA R162, P5, R18.reuse, c[0x0][0x1c8], 0x1 ;  /* 0x0000720012a20a11 */ /* 0x040fe200078a08ff */
[----:B------:R-:W-:Y:S01]  /*6320*/  @!PT LDS RZ, [RZ] ;  /* 0x00000000fffff984 */ /* 0x000fe20000000800 */
[----:B------:R-:W-:Y:S01]  /*6330*/  @!PT LDS RZ, [RZ] ;  /* 0x00000000fffff984 */ /* 0x000fe20000000800 */
[----:B------:R-:W-:Y:S01]  /*6340*/  @!PT LDS RZ, [RZ] ;  /* 0x00000000fffff984 */ /* 0x000fe20000000800 */
[----:B------:R2:W-:Y:S01]  /*6350*/  @P0 LDGSTS.E.BYPASS.LTC128B.128 [R207+0x6100], [R250.64], !P3 ;  /* 0x06100000facf0fae */ /* 0x0005e2000d901d52 */
[----:B------:R-:W-:Y:S02]  /*6360*/  IMAD.MOV.U32 R19, RZ, RZ, R209 ;  /* 0x000000ffff137224 */ /* 0x000fe400078e00d1 */
[----:B------:R-:W-:Y:S01]  /*6370*/  @P0 LEA.HI.X R163, R18, c[0x0][0x1cc], R13, 0x1, P5 ;  /* 0x0000730012a30a11 */ /* 0x000fe200028f0c0d */
[C---:B-1----:R-:W-:Y:S01]  /*6380*/  HMMA.16816.F32.BF16 R28, R172.reuse, R132, R28 ;  /* 0x00000084ac1c723c */ /* 0x042fe2000004181c */
[----:B------:R-:W1:Y:S02]  /*6390*/  MUFU.TANH R233, R233 ;  /* 0x000000e900e97308 */ /* 0x000e640000002400 */
[----:B------:R1:W-:Y:S01]  /*63a0*/  @P0 LDGSTS.E.BYPASS.LTC128B.128 [R207+0x8100], [R158.64], !P2 ;  /* 0x081000009ecf0fae */ /* 0x0003e2000d101d52 */
[----:B------:R-:W-:Y:S01]  /*63b0*/  FMUL.FTZ R244, R26, c[0x0][0x320] ;  /* 0x0000c8001af47a20 */ /* 0x000fe20000410000 */
[----:B------:R-:W-:Y:S01]  /*63c0*/  @P0 LEA R26, P4, R11, c[0x0][0x1c8], 0x1 ;  /* 0x000072000b1a0a11 */ /* 0x000fe200078808ff */
[----:B------:R-:W-:Y:S02]  /*63d0*/  FMUL.FTZ R243, R27, c[0x0][0x320] ;  /* 0x0000c8001bf37a20 */ /* 0x000fe40000410000 */
[----:B------:R-:W-:Y:S03]  /*63e0*/  HMMA.16816.F32.BF16 R32, R172, R134, R32 ;  /* 0x00000086ac20723c */ /* 0x000fe60000041820 */
[----:B------:R-:W1:Y:S01]  /*63f0*/  MUFU.TANH R232, R232 ;  /* 0x000000e800e87308 */ /* 0x000e620000002400 */
[----:B------:R-:W-:Y:S01]  /*6400*/  @P0 LEA.HI.X R27, R11, c[0x0][0x1cc], R14, 0x1, P4 ;  /* 0x000073000b1b0a11 */ /* 0x000fe200020f0c0e */
[----:B------:R-:W-:Y:S01]  /*6410*/  FMUL.FTZ R242, R17, c[0x0][0x320] ;  /* 0x0000c80011f27a20 */ /* 0x000fe20000410000 */
[----:B------:R-:W-:Y:S01]  /*6420*/  @P0 IADD3 R11, P6, R212, UR22, RZ ;  /* 0x00000016d40b0c10 */ /* 0x000fe2000ffde0ff */
[----:B----4-:R-:W-:Y:S01]  /*6430*/  FMUL.FTZ R230, R5, c[0x0][0x320] ;  /* 0x0000c80005e67a20 */ /* 0x010fe20000410000 */
        /* <DEDUP_REMOVED lines=8> */
[C---:B------:R-:W-:Y:S01]  /*64c0*/  @P0 LEA R30, P4, R22.reuse, c[0x0][0x1c8], 0x1 ;  /* 0x00007200161e0a11 */ /* 0x040fe200078808ff */
[----:B------:R-:W-:Y:S01]  /*64d0*/  FMUL.FTZ R248, R31, c[0x0][0x320] ;  /* 0x0000c8001ff87a20 */ /* 0x000fe20000410000 */
[----:B------:R-:W-:Y:S01]  /*64e0*/  @P0 LEA.HI.X R167, R11, c[0x0][0x1cc], R14, 0x1, P6 ;  /* 0x000073000ba70a11 */ /* 0x000fe200030f0c0e */
[----:B-----5:R-:W-:Y:S01]  /*64f0*/  FMUL.FTZ R226, R7, c[0x0][0x320] ;  /* 0x0000c80007e27a20 */ /* 0x020fe20000410000 */
[----:B------:R-:W-:Y:S01]  /*6500*/  @P0 LEA.HI.X R31, R22, c[0x0][0x1cc], R15, 0x1, P4 ;  /* 0x00007300161f0a11 */ /* 0x000fe200020f0c0f */
[----:B------:R-:W1:Y:S01]  /*6510*/  MUFU.TANH R0, R0 ;  /* 0x0000000000007308 */ /* 0x000e620000002400 */
[----:B------:R-:W-:Y:S01]  /*6520*/  PLOP3.LUT P4, PT, PT, PT, UP2, 0x80, 0x0 ;  /* 0x000000000000781c */ /* 0x000fe20003f8f028 */
[----:B------:R4:W-:Y:S01]  /*6530*/  @P0 LDGSTS.E.BYPASS.LTC128B.128 [R207+0x7100], [R166.64], !P3 ;  /* 0x07100000a6cf0fae */ /* 0x0009e2000d901d52 */
[----:B------:R-:W-:Y:S01]  /*6540*/  FMUL.FTZ R17, R32, c[0x0][0x320] ;  /* 0x0000c80020117a20 */ /* 0x000fe20000410000 */
[----:B------:R-:W-:Y:S01]  /*6550*/  USHF.L.U32 UR20, UR14, 0x6, URZ ;  /* 0x000000060e147899 */ /* 0x000fe2000800063f */
[----:B------:R-:W-:Y:S02]  /*6560*/  FMUL.FTZ R231, R8, c[0x0][0x320] ;  /* 0x0000c80008e77a20 */ /* 0x000fe40000410000 */
[----:B------:R-:W-:Y:S02]  /*6570*/  FMUL.FTZ R234, R9, c[0x0][0x320] ;  /* 0x0000c80009ea7a20 */ /* 0x000fe40000410000 */
[----:B------:R4:W-:Y:S01]  /*6580*/  @P0 LDGSTS.E.BYPASS.LTC128B.128 [R207+0x9100], [R162.64], !P2 ;  /* 0x09100000a2cf0fae */ /* 0x0009e2000d101d52 */
[----:B------:R5:W1:Y:S01]  /*6590*/  MUFU.TANH R13, R17 ;  /* 0x00000011000d7308 */ /* 0x000a620000002400 */
[----:B------:R-:W-:Y:S02]  /*65a0*/  FMUL.FTZ R227, R10, c[0x0][0x320] ;  /* 0x0000c8000ae37a20 */ /* 0x000fe40000410000 */
[----:B------:R-:W-:Y:S02]  /*65b0*/  FMUL.FTZ R238, R12, c[0x0][0x320] ;  /* 0x0000c8000cee7a20 */ /* 0x000fe40000410000 */
[----:B------:R-:W-:Y:S01]  /*65c0*/  @P4 IMAD.MOV.U32 R19, RZ, RZ, R180 ;  /* 0x000000ffff134224 */ /* 0x000fe200078e00b4 */
[----:B------:R4:W-:Y:S01]  /*65d0*/  @P0 LDGSTS.E.BYPASS.LTC128B.128 [R207+0xb100], [R30.64], !P1 ;  /* 0x0b1000001ecf0fae */ /* 0x0009e2000c901d52 */
[----:B------:R-:W-:Y:S01]  /*65e0*/  FMUL.FTZ R239, R16, c[0x0][0x320] ;  /* 0x0000c80010ef7a20 */ /* 0x000fe20000410000 */
[----:B------:R-:W-:Y:S01]  /*65f0*/  PLOP3.LUT P0, PT, PT, PT, UP1, 0x40, 0x0 ;  /* 0x000000000000781c */ /* 0x000fe20003f0e818 */
[----:B------:R-:W-:Y:S01]  /*6600*/  FMUL.FTZ R246, R20, c[0x0][0x320] ;  /* 0x0000c80014f67a20 */ /* 0x000fe20000410000 */
[----:B------:R-:W1:Y:S01]  /*6610*/  MUFU.TANH R226, R226 ;  /* 0x000000e200e27308 */ /* 0x000e620000002400 */
[----:B------:R-:W-:Y:S02]  /*6620*/  FMUL.FTZ R245, R21, c[0x0][0x320] ;  /* 0x0000c80015f57a20 */ /* 0x000fe40000410000 */
[----:B------:R-:W0:Y:S01]  /*6630*/  LDGDEPBAR ;  /* 0x00000000000079af */ /* 0x000e220000000000 */
[----:B------:R-:W-:Y:S02]  /*6640*/  FMUL.FTZ R240, R23, c[0x0][0x320] ;  /* 0x0000c80017f07a20 */ /* 0x000fe40000410000 */
[----:B------:R-:W-:Y:S02]  /*6650*/  FMUL.FTZ R247, R24, c[0x0][0x320] ;  /* 0x0000c80018f77a20 */ /* 0x000fe40000410000 */
[----:B------:R-:W-:Y:S02]  /*6660*/  FMUL.FTZ R252, R25, c[0x0][0x320] ;  /* 0x0000c80019fc7a20 */ /* 0x000fe40000410000 */
[----:B------:R-:W1:Y:S01]  /*6670*/  MUFU.TANH R231, R231 ;  /* 0x000000e700e77308 */ /* 0x000e620000002400 */
[----:B------:R-:W-:Y:S01]  /*6680*/  FMUL.FTZ R10, R28, c[0x0][0x320] ;  /* 0x0000c8001c0a7a20 */ /* 0x000fe20000410000 */
[----:B------:R-:W1:Y:S01]  /*6690*/  SHFL.IDX PT, R21, R19, RZ, 0x1c1f ;  /* 0x001c1fff13157589 */ /* 0x000e6200000e0000 */
[----:B------:R-:W-:Y:S02]  /*66a0*/  FMUL.FTZ R9, R29, c[0x0][0x320] ;  /* 0x0000c8001d097a20 */ /* 0x000fe40000410000 */
[----:B------:R-:W-:Y:S02]  /*66b0*/  FMUL.FTZ R11, R33, c[0x0][0x320] ;  /* 0x0000c800210b7a20 */ /* 0x000fe40000410000 */
[----:B--2---:R-:W-:Y:S02]  /*66c0*/  FMUL.FTZ R250, R35, c[0x0][0x320] ;  /* 0x0000c80023fa7a20 */ /* 0x004fe40000410000 */
[----:B------:R-:W-:Y:S01]  /*66d0*/  FMUL.FTZ R34, R34, c[0x0][0x320] ;  /* 0x0000c80022227a20 */ /* 0x000fe20000410000 */
[----:B------:R-:W2:Y:S01]  /*66e0*/  MUFU.TANH R234, R234 ;  /* 0x000000ea00ea7308 */ /* 0x000ea20000002400 */
[----:B------:R-:W-:Y:S02]  /*66f0*/  IMAD.U32 R15, RZ, RZ, UR20 ;  /* 0x00000014ff0f7e24 */ /* 0x000fe4000f8e00ff */
[----:B------:R-:W-:Y:S03]  /*6700*/  IMAD.U32 R14, RZ, RZ, UR16 ;  /* 0x00000010ff0e7e24 */ /* 0x000fe6000f8e00ff */
[----:B------:R-:W-:Y:S04]  /*6710*/  IADD3 R15, -R216, 0x1, -R15 ;  /* 0x00000001d80f7810 */ /* 0x000fe80007ffe90f */
[----:B------:R-:W2:Y:S01]  /*6720*/  MUFU.TANH R227, R227 ;  /* 0x000000e300e37308 */ /* 0x000ea20000002400 */
[----:B------:R-:W-:Y:S04]  /*6730*/  IADD3 R14, -R14, UR9, R15 ;  /* 0x000000090e0e7c10 */ /* 0x000fe8000fffe10f */
[C---:B------:R-:W-:Y:S02]  /*6740*/  IADD3 R15, R14.reuse, c[0x0][0x328], RZ ;  /* 0x0000ca000e0f7a10 */ /* 0x040fe40007ffe0ff */
[----:B------:R-:W-:Y:S03]  /*6750*/  IADD3 R14, R14, UR15, RZ ;  /* 0x0000000f0e0e7c10 */ /* 0x000fe6000fffe0ff */
[----:B------:R-:W2:Y:S01]  /*6760*/  MUFU.TANH R238, R238 ;  /* 0x000000ee00ee7308 */ /* 0x000ea20000002400 */
[--C-:B-1----:R-:W-:Y:S02]  /*6770*/  IMAD.IADD R18, R15, 0x1, R21.reuse ;  /* 0x000000010f127824 */ /* 0x102fe400078e0215 */
[----:B-----5:R-:W-:Y:S07]  /*6780*/  IMAD.IADD R17, R14, 0x1, R21 ;  /* 0x000000010e117824 */ /* 0x020fee00078e0215 */
        /* <DEDUP_REMOVED lines=17> */
[----:B------:R4:W1:Y:S10]  /*68a0*/  MUFU.TANH R251, R34 ;  /* 0x0000002200fb7308 */ /* 0x0008740000002400 */
[----:B------:R-:W1:Y:S01]  /*68b0*/  MUFU.TANH R250, R250 ;  /* 0x000000fa00fa7308 */ /* 0x000e620000002400 */
[----:B------:R-:W-:-:S05]  /*68c0*/  @P0 BRA `(.L_x_243) ;  /* 0x000001a000000947 */ /* 0x000fca0003800000 */
[----:B--23--:R-:W-:Y:S01]  /*68d0*/  IMAD.U32 R4, RZ, RZ, UR16 ;  /* 0x00000010ff047e24 */ /* 0x00cfe2000f8e00ff */
[----:B------:R-:W-:Y:S04]  /*68e0*/  BSSY B0, `(.L_x_244) ;  /* 0x0000012000007945 */ /* 0x000fe80003800000 */
[----:B------:R-:W-:Y:S04]  /*68f0*/  IADD3 R21, -R4, UR9, R21 ;  /* 0x0000000904157c10 */ /* 0x000fe8000fffe115 */
        /* <DEDUP_REMOVED lines=11> */
.L_x_245:
[----:B------:R-:W-:Y:S04]  /*69b0*/  MOV R4, c[0x0][0x32c] ;  /* 0x0000cb0000047a02 */ /* 0x000fe80000000f00 */
[----:B------:R-:W-:Y:S11]  /*69c0*/  ISETP.NE.AND P0, PT, R4, 0x1, PT ;  /* 0x000000010400780c */ /* 0x000ff60003f05270 */
[----:B------:R-:W-:Y:S02]  /*69d0*/  @!UPT UIADD3 URZ, URZ, URZ, URZ ;  /* 0x0000003f3f3ff290 */ /* 0x000fe4000fffe03f */
[----:B------:R-:W-:Y:S05]  /*69e0*/  @P0 IMAD.HI.U32 R4, R21, c[0x0][0x330], RZ ;  /* 0x0000cc0015040a27 */ /* 0x000fea00078e00ff */
[----:B------:R-:W-:Y:S02]  /*69f0*/  @P0 SHF.R.U32.HI R21, RZ, c[0x0][0x334], R4 ;  /* 0x0000cd00ff150a19 */ /* 0x000fe40000011604 */
.L_x_246:
[----:B------:R-:W-:Y:S05]  /*6a00*/  BSYNC B0 ;  /* 0x0000000000007941 */ /* 0x000fea0003800000 */
.L_x_244:
[----:B------:R-:W-:Y:S04]  /*6a10*/  IMAD.MOV.U32 R4, RZ, RZ, c[0x0][0x32c] ;  /* 0x0000cb00ff047624 */ /* 0x000fe800078e00ff */
[----:B------:R-:W-:Y:S04]  /*6a20*/  IMAD R21, R21, R4, -UR20 ;  /* 0x8000001415157e24 */ /* 0x000fe8000f8e0204 */
[----:B------:R-:W-:Y:S05]  /*6a30*/  IMAD.IADD R4, R21, 0x1, -R216 ;  /* 0x0000000115047824 */ /* 0x000fea00078e0ad8 */
[----:B------:R-:W-:Y:S02]  /*6a40*/  IADD3 R5, R4, c[0x0][0x32c], RZ ;  /* 0x0000cb0004057a10 */ /* 0x000fe40007ffe0ff */
[----:B------:R-:W-:Y:S02]  /*6a50*/  IMNMX R17, R17, R4, !PT ;  /* 0x0000000411117217 */ /* 0x000fe40007800200 */
[----:B------:R-:W-:Y:S02]  /*6a60*/  IMNMX R18, R18, R5, PT ;  /* 0x0000000512127217 */ /* 0x000fe40003800200 */
.L_x_243:
[----:B--23--:R-:W-:Y:S01]  /*6a70*/  UISETP.GT.AND UP0, UPT, UR14, -0x1, UPT ;  /* 0xffffffff0e00788c */ /* 0x00cfe2000bf04270 */
[----:B------:R-:W2:Y:S05]  /*6a80*/  SHFL.IDX PT, R7, R19, 0x1, 0x1c1f ;  /* 0x003c1f0013077f89 */ /* 0x000eaa00000e0000 */
        /* <DEDUP_REMOVED lines=8> */
[----:B------:R-:W-:Y:S01]  /*6b10*/  ISETP.LT.OR P4, PT, R18, 0x11, P4 ;  /* 0x000000111200780c */ /* 0x000fe20002781670 */
[--C-:B--2---:R-:W-:Y:S01]  /*6b20*/  IMAD.IADD R4, R15, 0x1, R7.reuse ;  /* 0x000000010f047824 */ /* 0x104fe200078e0207 */
[----:B------:R-:W-:Y:S01]  /*6b30*/  FSEL R228, R228, -INF , !P5 ;  /* 0xff800000e4e47808 */ /* 0x000fe20006800000 */
[----:B------:R-:W-:Y:S01]  /*6b40*/  IMAD.IADD R5, R14, 0x1, R7 ;  /* 0x000000010e057824 */ /* 0x000fe200078e0207 */
[C---:B------:R-:W-:Y:S02]  /*6b50*/  ISETP.GT.AND P5, PT, R17.reuse, 0x9, P0 ;  /* 0x000000091100780c */ /* 0x040fe400007a4270 */
        /* <DEDUP_REMOVED lines=10> */
[----:B------:R-:W-:Y:S02]  /*6c00*/  ISETP.GT.AND P4, PT, R17, 0x28, P0 ;  /* 0x000000281100780c */ /* 0x000fe40000784270 */
[C---:B------:R-:W-:Y:S02]  /*6c10*/  ISETP.LT.OR P6, PT, R18.reuse, 0x12, P6 ;  /* 0x000000121200780c */ /* 0x040fe400037c1670 */
[C---:B------:R-:W-:Y:S02]  /*6c20*/  ISETP.LT.OR P5, PT, R18.reuse, 0x19, P5 ;  /* 0x000000191200780c */ /* 0x040fe40002fa1670 */
[C---:B------:R-:W-:Y:S02]  /*6c30*/  ISETP.LT.OR P4, PT, R18.reuse, 0x29, P4 ;  /* 0x000000291200780c */ /* 0x040fe40002781670 */
[----:B----4-:R-:W-:Y:S02]  /*6c40*/  FSEL R162, R237, -INF , !P6 ;  /* 0xff800000eda27808 */ /* 0x010fe40007000000 */
[----:B------:R-:W-:Y:S02]  /*6c50*/  ISETP.GT.AND P6, PT, R17, 0x20, P0 ;  /* 0x000000201100780c */ /* 0x000fe400007c4270 */
[----:B------:R-:W-:Y:S02]  /*6c60*/  FSEL R142, R239, -INF , !P5 ;  /* 0xff800000ef8e7808 */ /* 0x000fe40006800000 */
        /* <DEDUP_REMOVED lines=10> */
[----:B------:R-:W-:Y:S02]  /*6d10*/  FSEL R150, R9, -INF , !P4 ;  /* 0xff80000009967808 */ /* 0x000fe40006000000 */
        /* <DEDUP_REMOVED lines=12> */
[----:B------:R-:W-:Y:S01]  /*6de0*/  IMAD.U32 R8, RZ, RZ, UR16 ;  /* 0x00000010ff087e24 */ /* 0x000fe2000f8e00ff */
        /* <DEDUP_REMOVED lines=13> */
.L_x_249:
[----:B------:R-:W-:Y:S04]  /*6ec0*/  MOV R7, c[0x0][0x32c] ;  /* 0x0000cb0000077a02 */ /* 0x000fe80000000f00 */
[----:B------:R-:W-:Y:S11]  /*6ed0*/  ISETP.NE.AND P4, PT, R7, 0x1, PT ;  /* 0x000000010700780c */ /* 0x000ff60003f85270 */
[----:B------:R-:W-:Y:S02]  /*6ee0*/  @!UPT UIADD3 URZ, URZ, URZ, URZ ;  /* 0x0000003f3f3ff290 */ /* 0x000fe4000fffe03f */
[----:B------:R-:W-:Y:S05]  /*6ef0*/  @P4 IMAD.HI.U32 R7, R8, c[0x0][0x330], RZ ;  /* 0x0000cc0008074a27 */ /* 0x000fea00078e00ff */
[----:B------:R-:W-:Y:S02]  /*6f00*/  @P4 SHF.R.U32.HI R8, RZ, c[0x0][0x334], R7 ;  /* 0x0000cd00ff084a19 */ /* 0x000fe40000011607 */
.L_x_250:
[----:B------:R-:W-:Y:S05]  /*6f10*/  BSYNC B0 ;  /* 0x0000000000007941 */ /* 0x000fea0003800000 */
.L_x_248:
[----:B------:R-:W-:Y:S04]  /*6f20*/  IMAD.MOV.U32 R7, RZ, RZ, c[0x0][0x32c] ;  /* 0x0000cb00ff077624 */ /* 0x000fe800078e00ff */
[----:B------:R-:W-:Y:S04]  /*6f30*/  IMAD R7, R8, R7, -UR20 ;  /* 0x8000001408077e24 */ /* 0x000fe8000f8e0207 */
[----:B------:R-:W-:Y:S05]  /*6f40*/  IMAD.IADD R8, R7, 0x1, -R216 ;  /* 0x0000000107087824 */ /* 0x000fea00078e0ad8 */
[----:B------:R-:W-:Y:S02]  /*6f50*/  IADD3 R7, R8, c[0x0][0x32c], RZ ;  /* 0x0000cb0008077a10 */ /* 0x000fe40007ffe0ff */
[----:B------:R-:W-:Y:S02]  /*6f60*/  IMNMX R5, R5, R8, !PT ;  /* 0x0000000805057217 */ /* 0x000fe40007800200 */
[----:B------:R-:W-:Y:S02]  /*6f70*/  IMNMX R4, R4, R7, PT ;  /* 0x0000000704047217 */ /* 0x000fe40003800200 */
.L_x_247:
[----:B------:R-:W-:Y:S01]  /*6f80*/  FMNMX.FTZ R7, R228, R3, !PT ;  /* 0x00000003e4077209 */ /* 0x000fe20007810000 */
[----:B------:R-:W-:Y:S01]  /*6f90*/  LDSM.16.MT88.4 R20, [R198+0x100] ;  /* 0x00010000c614783b */ /* 0x000fe20000004200 */
[C---:B------:R-:W-:Y:S01]  /*6fa0*/  ISETP.GT.AND P6, PT, R5.reuse, RZ, P0 ;  /* 0x000000ff0500720c */ /* 0x040fe200007c4270 */
[----:B------:R-:W-:Y:S01]  /*6fb0*/  UISETP.GT.AND UP0, UPT, UR14, UR17, UPT ;  /* 0x000000110e00728c */ /* 0x000fe2000bf04270 */
[----:B------:R-:W-:Y:S01]  /*6fc0*/  FMNMX.FTZ R7, R230, R7, !PT ;  /* 0x00000007e6077209 */ /* 0x000fe20007810000 */
[----:B------:R-:W-:Y:S01]  /*6fd0*/  UIADD3 UR14, UR14, -0x1, URZ ;  /* 0xffffffff0e0e7890 */ /* 0x000fe2000fffe03f */
[C---:B------:R-:W-:Y:S02]  /*6fe0*/  ISETP.GT.AND P5, PT, R5.reuse, 0x1, P0 ;  /* 0x000000010500780c */ /* 0x040fe400007a4270 */
[----:B------:R-:W-:Y:S01]  /*6ff0*/  FMNMX.FTZ R7, R6, R7, !PT ;  /* 0x0000000706077209 */ /* 0x000fe20007810000 */
[----:B------:R-:W-:Y:S01]  /*7000*/  LDSM.16.MT88.4 R28, [R197+0x100] ;  /* 0x00010000c51c783b */ /* 0x000fe20000004200 */
[----:B------:R-:W-:Y:S02]  /*7010*/  ISETP.LT.OR P6, PT, R4, 0x1, P6 ;  /* 0x000000010400780c */ /* 0x000fe400037c1670 */
        /* <DEDUP_REMOVED lines=42> */
[C---:B------:R-:W-:Y:S01]  /*72c0*/  ISETP.LT.OR P4, PT, R4.reuse, 0x21, P4 ;  /* 0x000000210400780c */ /* 0x040fe20002781670 */
        /* <DEDUP_REMOVED lines=35> */
[----:B-1----:R-:W-:Y:S07]  /*7500*/  FMNMX.FTZ R0, R8, R13, !PT ;  /* 0x0000000d08007209 */ /* 0x002fee0007810000 */
[----:B------:R-:W-:Y:S01]  /*7510*/  LDSM.16.MT88.4 R12, [R203+0x100] ;  /* 0x00010000cb0c783b */ /* 0x000fe20000004200 */
        /* <DEDUP_REMOVED lines=37> */
[--C-:B------:R-:W-:Y:S01]  /*7770*/  FFMA.FTZ R171, R227, c[0x0][0x2d0], -R144.reuse ;  /* 0x0000b400e3ab7a23 */ /* 0x100fe20000010890 */
[----:B------:R-:W2:Y:S01]  /*7780*/  MUFU.EX2 R3, R6 ;  /* 0x0000000600037308 */ /* 0x000ea20000000800 */
[--C-:B------:R-:W-:Y:S02]  /*7790*/  FFMA.FTZ R170, R229, c[0x0][0x2d0], -R144.reuse ;  /* 0x0000b400e5aa7a23 */ /* 0x100fe40000010890 */
[----:B------:R-:W-:Y:S02]  /*77a0*/  FMUL.FTZ R2, R5, c[0x0][0x2d0] ;  /* 0x0000b40005027a20 */ /* 0x000fe40000410000 */
[--C-:B------:R-:W-:Y:S02]  /*77b0*/  FFMA.FTZ R178, R163, c[0x0][0x2d0], -R144.reuse ;  /* 0x0000b400a3b27a23 */ /* 0x100fe40000010890 */
[--C-:B------:R-:W-:Y:S02]  /*77c0*/  FFMA.FTZ R179, R161, c[0x0][0x2d0], -R144.reuse ;  /* 0x0000b400a1b37a23 */ /* 0x100fe40000010890 */
[----:B------:R-:W-:Y:S01]  /*77d0*/  LDSM.16.MT88.4 R160, [R196+0x3900] ;  /* 0x00390000c4a0783b */ /* 0x000fe20000004200 */
[----:B------:R-:W-:Y:S01]  /*77e0*/  MUFU.EX2 R173, R173 ;  /* 0x000000ad00ad7308 */ /* 0x000fe20000000800 */
[--C-:B------:R-:W-:Y:S02]  /*77f0*/  FFMA.FTZ R226, R143, c[0x0][0x2d0], -R144.reuse ;  /* 0x0000b4008fe27a23 */ /* 0x100fe40000010890 */
[--C-:B------:R-:W-:Y:S01]  /*7800*/  FFMA.FTZ R227, R141, c[0x0][0x2d0], -R144.reuse ;  /* 0x0000b4008de37a23 */ /* 0x100fe20000010890 */
[----:B-1----:R-:W-:Y:S01]  /*7810*/  F2FP.BF16.PACK_AB R138, R169, R134 ;  /* 0x00000086a98a723e */ /* 0x002fe200000010ff */
[--C-:B------:R-:W-:Y:S02]  /*7820*/  FFMA.FTZ R229, R158, c[0x0][0x2d0], -R151.reuse ;  /* 0x0000b4009ee57a23 */ /* 0x100fe40000010897 */
[----:B------:R-:W-:Y:S01]  /*7830*/  LDSM.16.MT88.4 R140, [R197+0x2900] ;  /* 0x00290000c58c783b */ /* 0x000fe20000004200 */
[--C-:B------:R-:W-:Y:S02]  /*7840*/  FFMA.FTZ R232, R159, c[0x0][0x2d0], -R144.reuse ;  /* 0x0000b4009fe87a23 */ /* 0x100fe40000010890 */
[----:B------:R-:W1:Y:S01]  /*7850*/  MUFU.EX2 R172, R172 ;  /* 0x000000ac00ac7308 */ /* 0x000e620000000800 */
[--C-:B------:R-:W-:Y:S02]  /*7860*/  FFMA.FTZ R233, R157, c[0x0][0x2d0], -R144.reuse ;  /* 0x0000b4009de97a23 */ /* 0x100fe40000010890 */
[--C-:B------:R-:W-:Y:S02]  /*7870*/  FFMA.FTZ R234, R155, c[0x0][0x2d0], -R144.reuse ;  /* 0x0000b4009bea7a23 */ /* 0x100fe40000010890 */
[C---:B--2---:R-:W-:Y:S01]  /*7880*/  FMUL.FTZ R4, R3.reuse, R128 ;  /* 0x0000008003047220 */ /* 0x044fe20000410000 */
[----:B------:R-:W-:Y:S01]  /*7890*/  LDSM.16.MT88.4 R156, [R197+0x3900] ;  /* 0x00390000c59c783b */ /* 0x000fe20000004200 */
[C---:B------:R-:W-:Y:S02]  /*78a0*/  FMUL.FTZ R5, R3.reuse, R129 ;  /* 0x0000008103057220 */ /* 0x040fe40000410000 */
[C---:B------:R-:W-:Y:S01]  /*78b0*/  FMUL.FTZ R8, R3.reuse, R124 ;  /* 0x0000007c03087220 */ /* 0x040fe20000410000 */
[----:B------:R-:W-:Y:S01]  /*78c0*/  MUFU.EX2 R171, R171 ;  /* 0x000000ab00ab7308 */ /* 0x000fe20000000800 */
[C---:B------:R-:W-:Y:S02]  /*78d0*/  FMUL.FTZ R9, R3.reuse, R125 ;  /* 0x0000007d03097220 */ /* 0x040fe40000410000 */
[C---:B------:R-:W-:Y:S02]  /*78e0*/  FMUL.FTZ R16, R3.reuse, R116 ;  /* 0x0000007403107220 */ /* 0x040fe40000410000 */
[C---:B------:R-:W-:Y:S02]  /*78f0*/  FMUL.FTZ R17, R3.reuse, R117 ;  /* 0x0000007503117220 */ /* 0x040fe40000410000 */
[C---:B------:R-:W-:Y:S02]  /*7900*/  FMUL.FTZ R24, R3.reuse, R108 ;  /* 0x0000006c03187220 */ /* 0x040fe40000410000 */
[C---:B------:R-:W-:Y:S01]  /*7910*/  FMUL.FTZ R25, R3.reuse, R109 ;  /* 0x0000006d03197220 */ /* 0x040fe20000410000 */
[----:B------:R-:W2:Y:S01]  /*7920*/  MUFU.EX2 R170, R170 ;  /* 0x000000aa00aa7308 */ /* 0x000ea20000000800 */
        /* <DEDUP_REMOVED lines=15> */
[----:B--2---:R-:W-:Y:S01]  /*7a20*/  F2FP.BF16.PACK_AB R139, R170, R171 ;  /* 0x000000abaa8b723e */ /* 0x004fe200000010ff */
        /* <DEDUP_REMOVED lines=12> */
[C---:B------:R-:W-:Y:S03]  /*7af0*/  HMMA.16816.F32.BF16 R4, R136.reuse, R12, R4 ;  /* 0x0000000c8804723c */ /* 0x040fe60000041804 */
[----:B------:R-:W-:Y:S02]  /*7b00*/  LDSM.16.MT88.4 R124, [R203+0x2900] ;  /* 0x00290000cb7c783b */ /* 0x000fe40000004200 */
[C---:B------:R-:W-:Y:S02]  /*7b10*/  FMUL.FTZ R18, R2.reuse, R118 ;  /* 0x0000007602127220 */ /* 0x040fe40000410000 */
[C---:B------:R-:W-:Y:S01]  /*7b20*/  FMUL.FTZ R12, R3.reuse, R120 ;  /* 0x00000078030c7220 */ /* 0x040fe20000410000 */
[C---:B------:R-:W-:Y:S01]  /*7b30*/  HMMA.16816.F32.BF16 R8, R136.reuse, R14, R8 ;  /* 0x0000000e8808723c */ /* 0x040fe20000041808 */
[----:B------:R-:W1:Y:S02]  /*7b40*/  MUFU.EX2 R175, R175 ;  /* 0x000000af00af7308 */ /* 0x000e640000000800 */
[----:B--2---:R-:W-:Y:S01]  /*7b50*/  LDSM.16.MT88.4 R144, [R196+0x1900] ;  /* 0x00190000c490783b */ /* 0x004fe20000004200 */
        /* <DEDUP_REMOVED lines=112> */
[----:B------:R-:W-:Y:S01]  /*8260*/  FMUL.FTZ R89, R3, R89 ;  /* 0x0000005903597220 */ /* 0x000fe20000410000 */
[----:B------:R-:W-:Y:S02]  /*8270*/  MUFU.EX2 R240, R240 ;  /* 0x000000f000f07308 */ /* 0x000fe40000000800 */
[C---:B--2---:R-:W-:Y:S03]  /*8280*/  HMMA.16816.F32.BF16 R84, R136.reuse, R108, R84 ;  /* 0x0000006c8854723c */ /* 0x044fe60000041854 */
[C---:B------:R-:W-:Y:S01]  /*8290*/  FMUL.FTZ R90, R2.reuse, R90 ;  /* 0x0000005a025a7220 */ /* 0x040fe20000410000 */
        /* <DEDUP_REMOVED lines=154> */
.L_x_242:
[----:B------:R-:W1:Y:S01]  /*8c40*/  S2UR UR6, SR_CTAID.X ;  /* 0x00000000000679c3 */ /* 0x000e620000002500 */
[----:B------:R-:W-:Y:S01]  /*8c50*/  ULDC.64 UR4, c[0x0][0x2c8] ;  /* 0x0000b20000047ab9 */ /* 0x000fe20000000a00 */
[----:B------:R-:W-:Y:S01]  /*8c60*/  PLOP3.LUT P0, PT, PT, PT, UP1, 0x40, 0x0 ;  /* 0x000000000000781c */ /* 0x000fe20003f0e818 */
[----:B-1----:R-:W-:-:S04]  /*8c70*/  ULEA UR6, UR6, 0x7f, 0x7 ;  /* 0x0000007f06067891 */ /* 0x002fc8000f8e383f */
[----:B------:R-:W-:Y:S02]  /*8c80*/  UIMAD.WIDE.U32 UR20, UR6, UR4, URZ ;  /* 0x00000004061472a5 */ /* 0x000fe4000f8e003f */
[----:B------:R-:W-:Y:S02]  /*8c90*/  UIADD3 UR4, UR9, 0x1, -UR16 ;  /* 0x0000000109047890 */ /* 0x000fe4000fffe810 */
[----:B------:R-:W-:-:S04]  /*8ca0*/  @UP2 USHF.R.U32.HI UR6, URZ, UR5, UR21 ;  /* 0x000000053f062299 */ /* 0x000fc80008011615 */
[----:B------:R-:W-:-:S03]  /*8cb0*/  UIADD3 UR7, UR4, UR6, URZ ;  /* 0x0000000604077290 */ /* 0x000fc6000fffe03f */
[----:B------:R-:W-:Y:S02]  /*8cc0*/  ULDC UR6, c[0x0][0x324] ;  /* 0x0000c90000067ab9 */ /* 0x000fe40000000800 */
        /* <DEDUP_REMOVED lines=14> */
.L_x_253:
[----:B------:R-:W-:Y:S02]  /*8db0*/  ULDC UR4, c[0x0][0x32c] ;  /* 0x0000cb0000047ab9 */ /* 0x000fe40000000800 */
[----:B------:R-:W-:-:S03]  /*8dc0*/  UISETP.NE.AND UP0, UPT, UR4, 0x1, UPT ;  /* 0x000000010400788c */ /* 0x000fc6000bf05270 */
[----:B------:R-:W-:Y:S02]  /*8dd0*/  ULDC.64 UR4, c[0x0][0x330] ;  /* 0x0000cc0000047ab9 */ /* 0x000fe40000000a00 */
[----:B------:R-:W-:-:S07]  /*8de0*/  UIMAD.WIDE.U32 UR20, UR7, UR4, URZ ;  /* 0x00000004071472a5 */ /* 0x000fce000f8e003f */
[----:B------:R-:W-:Y:S02]  /*8df0*/  @UP0 UMOV UR17, UR21 ;  /* 0x0000001500110c82 */ /* 0x000fe40008000000 */
[----:B------:R-:W-:Y:S02]  /*8e00*/  @UP0 USHF.R.U32.HI UR7, URZ, UR5, UR17 ;  /* 0x000000053f070299 */ /* 0x000fe40008011611 */
.L_x_254:
[----:B------:R-:W-:Y:S02]  /*8e10*/  ULDC UR4, c[0x0][0x32c] ;  /* 0x0000cb0000047ab9 */ /* 0x000fe40000000800 */
[----:B------:R-:W-:-:S04]  /*8e20*/  UIMAD UR4, UR7, UR4, URZ ;  /* 0x00000004070472a4 */ /* 0x000fc8000f8e023f */
[----:B------:R-:W-:-:S04]  /*8e30*/  UISETP.LT.AND UP0, UPT, UR6, UR4, UPT ;  /* 0x000000040600728c */ /* 0x000fc8000bf01270 */
[----:B------:R-:W-:-:S04]  /*8e40*/  USEL UR6, UR6, UR4, !UP0 ;  /* 0x0000000406067287 */ /* 0x000fc8000c000000 */
.L_x_252:
        /* <DEDUP_REMOVED lines=22> */
.L_x_256:
        /* <DEDUP_REMOVED lines=327> */
[C---:B------:R-:W-:Y:S01]  /*a420*/  FADD.FTZ R4, -R132.reuse, R135 ;  /* 0x0000008784047221 */ /* 0x040fe20000010100 */
        /* <DEDUP_REMOVED lines=20> */
[C---:B------:R-:W-:Y:S01]  /*a570*/  @P0 LEA R16, P4, R4.reuse, c[0x0][0x1c8], 0x1 ;  /* 0x0000720004100a11 */ /* 0x040fe200078808ff */
[----:B-1----:R-:W-:Y:S01]  /*a580*/  FMUL.FTZ R32, R3, R100 ;  /* 0x0000006403207220 */ /* 0x002fe20000410000 */
        /* <DEDUP_REMOVED lines=18> */
[C---:B------:R-:W-:Y:S01]  /*a6b0*/  @P0 LEA R26, P5, R5.reuse, c[0x0][0x1c8], 0x1 ;  /* 0x00007200051a0a11 */ /* 0x040fe200078a08ff */
        /* <DEDUP_REMOVED lines=349> */
.L_x_255:
        /* <DEDUP_REMOVED lines=18> */
.L_x_266:
        /* <DEDUP_REMOVED lines=210> */
[----:B------:R-:W-:Y:S04]  /*cad0*/  FMUL.FTZ R9, R9, c[0x0][0x320] ;  /* 0x0000c80009097a20 */ /* 0x000fe80000410000 */
[----:B------:R-:W-:Y:S02]  /*cae0*/  FMUL.FTZ R10, R10, c[0x0][0x320] ;  /* 0x0000c8000a0a7a20 */ /* 0x000fe40000410000 */
[----:B------:R-:W-:Y:S01]  /*caf0*/  FMUL.FTZ R11, R11, c[0x0][0x320] ;  /* 0x0000c8000b0b7a20 */ /* 0x000fe20000410000 */
[----:B------:R-:W2:Y:S01]  /*cb00*/  MUFU.TANH R140, R9 ;  /* 0x00000009008c7308 */ /* 0x000ea20000002400 */
[----:B------:R-:W-:Y:S02]  /*cb10*/  FMUL.FTZ R136, R7, c[0x0][0x320] ;  /* 0x0000c80007887a20 */ /* 0x000fe40000410000 */
[----:B------:R-:W3:Y:S01]  /*cb20*/  LDSM.16.M88.4 R4, [R192+0x5000] ;  /* 0x00500000c004783b */ /* 0x000ee20000000200 */
[----:B------:R-:W-:Y:S02]  /*cb30*/  FMUL.FTZ R139, R8, c[0x0][0x320] ;  /* 0x0000c800088b7a20 */ /* 0x000fe40000410000 */
[----:B------:R-:W-:Y:S02]  /*cb40*/  FMUL.FTZ R8, R12, c[0x0][0x320] ;  /* 0x0000c8000c087a20 */ /* 0x000fe40000410000 */
[----:B------:R-:W-:Y:S02]  /*cb50*/  FMUL.FTZ R14, R14, c[0x0][0x320] ;  /* 0x0000c8000e0e7a20 */ /* 0x000fe40000410000 */
[----:B------:R-:W4:Y:S01]  /*cb60*/  MUFU.TANH R132, R10 ;  /* 0x0000000a00847308 */ /* 0x000f220000002400 */
[----:B------:R-:W-:Y:S02]  /*cb70*/  FMUL.FTZ R15, R15, c[0x0][0x320] ;  /* 0x0000c8000f0f7a20 */ /* 0x000fe40000410000 */
[----:B------:R-:W-:Y:S02]  /*cb80*/  FMUL.FTZ R142, R16, c[0x0][0x320] ;  /* 0x0000c800108e7a20 */ /* 0x000fe40000410000 */
[----:B------:R-:W-:Y:S02]  /*cb90*/  FMUL.FTZ R18, R18, c[0x0][0x320] ;  /* 0x0000c80012127a20 */ /* 0x000fe40000410000 */
[----:B------:R-:W-:Y:S02]  /*cba0*/  FMUL.FTZ R19, R19, c[0x0][0x320] ;  /* 0x0000c80013137a20 */ /* 0x000fe40000410000 */
[----:B------:R-:W-:Y:S01]  /*cbb0*/  FMUL.FTZ R162, R13, c[0x0][0x320] ;  /* 0x0000c8000da27a20 */ /* 0x000fe20000410000 */
[----:B------:R-:W1:Y:S01]  /*cbc0*/  MUFU.TANH R133, R11 ;  /* 0x0000000b00857308 */ /* 0x000e620000002400 */
[----:B------:R-:W-:Y:S09]  /*cbd0*/  FMUL.FTZ R13, R17, c[0x0][0x320] ;  /* 0x0000c800110d7a20 */ /* 0x000ff20000410000 */
[----:B------:R5:W1:Y:S10]  /*cbe0*/  MUFU.TANH R12, R8 ;  /* 0x00000008000c7308 */ /* 0x000a740000002400 */
[----:B------:R1:W1:Y:S01]  /*cbf0*/  MUFU.TANH R163, R14 ;  /* 0x0000000e00a37308 */ /* 0x0002620000002400 */
[C---:B---3--:R-:W-:Y:S09]  /*cc00*/  HMMA.16816.F32.BF16 R20, R164.reuse, R4, R20 ;  /* 0x00000004a414723c */ /* 0x048ff20000041814 */
[----:B------:R3:W1:Y:S01]  /*cc10*/  MUFU.TANH R161, R15 ;  /* 0x0000000f00a17308 */ /* 0x0006620000002400 */
[C---:B------:R-:W-:Y:S01]  /*cc20*/  HMMA.16816.F32.BF16 R24, R164.reuse, R6, R24 ;  /* 0x00000006a418723c */ /* 0x040fe20000041818 */
[----:B-----5:R-:W5:Y:S01]  /*cc30*/  LDSM.16.M88.4 R8, [R192+0x5800] ;  /* 0x00580000c008783b */ /* 0x020f620000000200 */
[----:B------:R-:W-:Y:S04]  /*cc40*/  DEPBAR.LE SB0, 0x0 ;  /* 0x000080000000791a */ /* 0x000fe80000000000 */
[----:B------:R-:W-:Y:S03]  /*cc50*/  @P5 IMAD.HI.U32 R4, R209, c[0x0][0x2c8], RZ ;  /* 0x0000b200d1045a27 */ /* 0x000fe600078e00ff */
[----:B------:R1:W1:Y:S01]  /*cc60*/  MUFU.TANH R143, R18 ;  /* 0x00000012008f7308 */ /* 0x0002620000002400 */
[----:B------:R-:W-:Y:S02]  /*cc70*/  BAR.SYNC.DEFER_BLOCKING 0x0 ;  /* 0x0000000000007b1d */ /* 0x000fe40000010000 */
[----:B------:R-:W-:Y:S01]  /*cc80*/  IMAD.MOV.U32 R5, RZ, RZ, R209 ;  /* 0x000000ffff057224 */ /* 0x000fe200078e00d1 */
[----:B------:R-:W-:Y:S02]  /*cc90*/  @P4 SHF.R.U32.HI R5, RZ, c[0x0][0x2cc], R4 ;  /* 0x0000b300ff054a19 */ /* 0x000fe40000011604 */
[----:B------:R-:W-:Y:S01]  /*cca0*/  @P0 IADD3 R6, P4, R212, UR7, RZ ;  /* 0x00000007d4060c10 */ /* 0x000fe2000ff9e0ff */
[----:B------:R-:W-:Y:S01]  /*ccb0*/  FMUL.FTZ R22, R22, c[0x0][0x320] ;  /* 0x0000c80016167a20 */ /* 0x000fe20000410000 */
[----:B------:R-:W-:Y:S01]  /*ccc0*/  @P0 IADD3 R4, P5, R183, UR7, RZ ;  /* 0x00000007b7040c10 */ /* 0x000fe2000ffbe0ff */
[----:B------:R-:W-:Y:S01]  /*ccd0*/  FMUL.FTZ R23, R23, c[0x0][0x320] ;  /* 0x0000c80017177a20 */ /* 0x000fe20000410000 */
[----:B------:R-:W1:Y:S01]  /*cce0*/  MUFU.TANH R141, R19 ;  /* 0x00000013008d7308 */ /* 0x000e620000002400 */
[----:B------:R-:W-:Y:S01]  /*ccf0*/  @P0 LEA R16, P6, R6, c[0x0][0x1c8], 0x1 ;  /* 0x0000720006100a11 */ /* 0x000fe200078c08ff */
[----:B------:R-:W-:Y:S01]  /*cd00*/  FMUL.FTZ R160, R20, c[0x0][0x320] ;  /* 0x0000c80014a07a20 */ /* 0x000fe20000410000 */
[----:B------:R-:W-:Y:S01]  /*cd10*/  @P0 IADD3.X R7, R182, UR6, RZ, P5, !PT ;  /* 0x00000006b6070c10 */ /* 0x000fe2000affe4ff */
[----:B------:R-:W-:Y:S02]  /*cd20*/  FMUL.FTZ R158, R21, c[0x0][0x320] ;  /* 0x0000c800159e7a20 */ /* 0x000fe40000410000 */
[----:B------:R-:W-:Y:S02]  /*cd30*/  FMUL.FTZ R156, R24, c[0x0][0x320] ;  /* 0x0000c800189c7a20 */ /* 0x000fe40000410000 */
[----:B------:R-:W-:Y:S02]  /*cd40*/  FMUL.FTZ R25, R25, c[0x0][0x320] ;  /* 0x0000c80019197a20 */ /* 0x000fe40000410000 */
[----:B------:R1:W1:Y:S01]  /*cd50*/  MUFU.TANH R159, R22 ;  /* 0x00000016009f7308 */ /* 0x0002620000002400 */
[----:B------:R-:W-:Y:S02]  /*cd60*/  FMUL.FTZ R26, R26, c[0x0][0x320] ;  /* 0x0000c8001a1a7a20 */ /* 0x000fe40000410000 */
[----:B------:R-:W-:Y:S07]  /*cd70*/  FMUL.FTZ R27, R27, c[0x0][0x320] ;  /* 0x0000c8001b1b7a20 */ /* 0x000fee0000410000 */
[----:B------:R2:W2:Y:S01]  /*cd80*/  MUFU.TANH R157, R23 ;  /* 0x00000017009d7308 */ /* 0x0004a20000002400 */
[C---:B-----5:R-:W-:Y:S09]  /*cd90*/  HMMA.16816.F32.BF16 R28, R164.reuse, R8, R28 ;  /* 0x00000008a41c723c */ /* 0x060ff2000004181c */
[----:B------:R-:W2:Y:S03]  /*cda0*/  MUFU.TANH R138, R138 ;  /* 0x0000008a008a7308 */ /* 0x000ea60000002400 */
[----:B------:R-:W-:Y:S01]  /*cdb0*/  @P0 IADD3.X R9, R219, UR6, RZ, P4, !PT ;  /* 0x00000006db090c10 */ /* 0x000fe2000a7fe4ff */
[----:B------:R-:W-:Y:S03]  /*cdc0*/  HMMA.16816.F32.BF16 R32, R164, R10, R32 ;  /* 0x0000000aa420723c */ /* 0x000fe60000041820 */
[----:B------:R-:W-:Y:S02]  /*cdd0*/  @P0 LEA.HI.X R17, R6, c[0x0][0x1cc], R9, 0x1, P6 ;  /* 0x0000730006110a11 */ /* 0x000fe400030f0c09 */
[C---:B-1----:R-:W-:Y:S01]  /*cde0*/  @P0 LEA R14, P4, R4.reuse, c[0x0][0x1c8], 0x1 ;  /* 0x00007200040e0a11 */ /* 0x042fe200078808ff */
[----:B------:R-:W1:Y:S02]  /*cdf0*/  MUFU.TANH R0, R0 ;  /* 0x0000000000007308 */ /* 0x000e640000002400 */
[----:B------:R-:W-:Y:S01]  /*ce00*/  @!PT LDS RZ, [RZ] ;  /* 0x00000000fffff984 */ /* 0x000fe20000000800 */
[----:B------:R-:W-:Y:S01]  /*ce10*/  @!PT LDS RZ, [RZ] ;  /* 0x00000000fffff984 */ /* 0x000fe20000000800 */
[----:B------:R-:W-:Y:S01]  /*ce20*/  @!PT LDS RZ, [RZ] ;  /* 0x00000000fffff984 */ /* 0x000fe20000000800 */
[----:B------:R1:W-:Y:S01]  /*ce30*/  @P0 LDGSTS.E.BYPASS.LTC128B.128 [R207+0x6100], [R16.64], !P3 ;  /* 0x0610000010cf0fae */ /* 0x0003e2000d901d52 */
[----:B---3--:R-:W-:Y:S03]  /*ce40*/  @P0 LEA.HI.X R15, R4, c[0x0][0x1cc], R7, 0x1, P4 ;  /* 0x00007300040f0a11 */ /* 0x008fe600020f0c07 */
        /* <DEDUP_REMOVED lines=21> */
[----:B------:R-:W-:Y:S01]  /*cfa0*/  @P0 LEA R22, P6, R7, c[0x0][0x1c8], 0x1 ;  /* 0x0000720007160a11 */ /* 0x000fe200078c08ff */
[----:B------:R-:W-:Y:S01]  /*cfb0*/  FMUL.FTZ R34, R34, c[0x0][0x320] ;  /* 0x0000c80022227a20 */ /* 0x000fe20000410000 */
[----:B------:R-:W-:Y:S01]  /*cfc0*/  @P0 LEA.HI.X R19, R9, c[0x0][0x1cc], R6, 0x1, P5 ;  /* 0x0000730009130a11 */ /* 0x000fe200028f0c06 */
[----:B------:R-:W1:Y:S01]  /*cfd0*/  MUFU.TANH R162, R162 ;  /* 0x000000a200a27308 */ /* 0x000e620000002400 */
[----:B--2---:R-:W-:Y:S01]  /*cfe0*/  @P0 LEA.HI.X R23, R7, c[0x0][0x1cc], R4, 0x1, P6 ;  /* 0x0000730007170a11 */ /* 0x004fe200030f0c04 */
[----:B------:R-:W-:Y:S01]  /*cff0*/  FMUL.FTZ R4, R35, c[0x0][0x320] ;  /* 0x0000c80023047a20 */ /* 0x000fe20000410000 */
[----:B------:R-:W-:Y:S01]  /*d000*/  @P0 IADD3 R8, P4, R181, UR7, RZ ;  /* 0x00000007b5080c10 */ /* 0x000fe2000ff9e0ff */
[----:B------:R-:W3:Y:S03]  /*d010*/  SHFL.IDX PT, R6, R5, RZ, 0x1c1f ;  /* 0x001c1fff05067589 */ /* 0x000ee600000e0000 */
[----:B------:R-:W-:Y:S01]  /*d020*/  @P0 IADD3.X R11, R180, UR6, RZ, P4, !PT ;  /* 0x00000006b40b0c10 */ /* 0x000fe2000a7fe4ff */
[----:B------:R-:W-:Y:S01]  /*d030*/  USHF.L.U32 UR6, UR14, 0x6, URZ ;  /* 0x000000060e067899 */ /* 0x000fe2000800063f */
[C---:B------:R-:W-:Y:S01]  /*d040*/  @P0 LEA R10, P4, R8.reuse, c[0x0][0x1c8], 0x1 ;  /* 0x00007200080a0a11 */ /* 0x040fe200078808ff */
[----:B------:R-:W2:Y:S01]  /*d050*/  MUFU.TANH R142, R142 ;  /* 0x0000008e008e7308 */ /* 0x000ea20000002400 */
[----:B------:R1:W-:Y:S02]  /*d060*/  @P0 LDGSTS.E.BYPASS.LTC128B.128 [R207+0x7100], [R22.64], !P3 ;  /* 0x0710000016cf0fae */ /* 0x0003e4000d901d52 */
[----:B------:R-:W-:Y:S01]  /*d070*/  @P0 LEA.HI.X R11, R8, c[0x0][0x1cc], R11, 0x1, P4 ;  /* 0x00007300080b0a11 */ /* 0x000fe200020f0c0b */
[----:B------:R-:W-:Y:S02]  /*d080*/  IMAD.U32 R7, RZ, RZ, UR6 ;  /* 0x00000006ff077e24 */ /* 0x000fe4000f8e00ff */
[----:B------:R-:W-:Y:S02]  /*d090*/  IMAD.U32 R8, RZ, RZ, UR16 ;  /* 0x00000010ff087e24 */ /* 0x000fe4000f8e00ff */
[----:B------:R1:W-:Y:S01]  /*d0a0*/  @P0 LDGSTS.E.BYPASS.LTC128B.128 [R207+0x9100], [R18.64], !P2 ;  /* 0x0910000012cf0fae */ /* 0x0003e2000d101d52 */
[----:B------:R-:W-:Y:S01]  /*d0b0*/  IADD3 R7, -R216, 0x1, -R7 ;  /* 0x00000001d8077810 */ /* 0x000fe20007ffe907 */
[----:B------:R-:W1:Y:S03]  /*d0c0*/  MUFU.TANH R13, R13 ;  /* 0x0000000d000d7308 */ /* 0x000e660000002400 */
[----:B------:R-:W-:Y:S02]  /*d0d0*/  IADD3 R8, -R8, UR9, R7 ;  /* 0x0000000908087c10 */ /* 0x000fe4000fffe107 */
[----:B------:R5:W-:Y:S01]  /*d0e0*/  @P0 LDGSTS.E.BYPASS.LTC128B.128 [R207+0xb100], [R10.64], !P1 ;  /* 0x0b1000000acf0fae */ /* 0x000be2000c901d52 */
[----:B------:R-:W-:Y:S02]  /*d0f0*/  PLOP3.LUT P0, PT, PT, PT, UP1, 0x40, 0x0 ;  /* 0x000000000000781c */ /* 0x000fe40003f0e818 */
[C---:B------:R-:W-:Y:S02]  /*d100*/  IADD3 R9, R8.reuse, c[0x0][0x328], RZ ;  /* 0x0000ca0008097a10 */ /* 0x040fe40007ffe0ff */
[----:B------:R-:W1:Y:S01]  /*d110*/  MUFU.TANH R160, R160 ;  /* 0x000000a000a07308 */ /* 0x000e620000002400 */
[----:B------:R-:W-:Y:S01]  /*d120*/  IADD3 R7, R8, UR15, RZ ;  /* 0x0000000f08077c10 */ /* 0x000fe2000fffe0ff */
[----:B------:R-:W0:Y:S01]  /*d130*/  LDGDEPBAR ;  /* 0x00000000000079af */ /* 0x000e220000000000 */
[--C-:B---3--:R-:W-:Y:S07]  /*d140*/  IMAD.IADD R14, R9, 0x1, R6.reuse ;  /* 0x00000001090e7824 */ /* 0x108fee00078e0206 */
[----:B------:R-:W3:Y:S10]  /*d150*/  MUFU.TANH R158, R158 ;  /* 0x0000009e009e7308 */ /* 0x000ef40000002400 */
[----:B------:R-:W1:Y:S01]  /*d160*/  MUFU.TANH R156, R156 ;  /* 0x0000009c009c7308 */ /* 0x000e620000002400 */
[----:B-----5:R-:W-:Y:S09]  /*d170*/  IMAD.IADD R11, R7, 0x1, R6 ;  /* 0x00000001070b7824 */ /* 0x020ff200078e0206 */
        /* <DEDUP_REMOVED lines=10> */
[----:B------:R-:W1:Y:S01]  /*d220*/  MUFU.TANH R4, R4 ;  /* 0x0000000400047308 */ /* 0x000e620000002400 */
[----:B------:R-:W-:-:S05]  /*d230*/  @P0 BRA `(.L_x_258) ;  /* 0x000001a000000947 */ /* 0x000fca0003800000 */
[----:B--234-:R-:W-:Y:S01]  /*d240*/  IMAD.U32 R15, RZ, RZ, UR16 ;  /* 0x00000010ff0f7e24 */ /* 0x01cfe2000f8e00ff */
        /* <DEDUP_REMOVED lines=13> */
.L_x_260:
[----:B------:R-:W-:Y:S04]  /*d320*/  MOV R6, c[0x0][0x32c] ;  /* 0x0000cb0000067a02 */ /* 0x000fe80000000f00 */
[----:B------:R-:W-:Y:S11]  /*d330*/  ISETP.NE.AND P0, PT, R6, 0x1, PT ;  /* 0x000000010600780c */ /* 0x000ff60003f05270 */
[----:B------:R-:W-:Y:S02]  /*d340*/  @!UPT UIADD3 URZ, URZ, URZ, URZ ;  /* 0x0000003f3f3ff290 */ /* 0x000fe4000fffe03f */
[----:B------:R-:W-:Y:S05]  /*d350*/  @P0 IMAD.HI.U32 R6, R15, c[0x0][0x330], RZ ;  /* 0x0000cc000f060a27 */ /* 0x000fea00078e00ff */
[----:B------:R-:W-:Y:S02]  /*d360*/  @P0 SHF.R.U32.HI R15, RZ, c[0x0][0x334], R6 ;  /* 0x0000cd00ff0f0a19 */ /* 0x000fe40000011606 */
.L_x_261:
[----:B------:R-:W-:Y:S05]  /*d370*/  BSYNC B0 ;  /* 0x0000000000007941 */ /* 0x000fea0003800000 */
.L_x_259:
[----:B------:R-:W-:Y:S04]  /*d380*/  IMAD.MOV.U32 R6, RZ, RZ, c[0x0][0x32c] ;  /* 0x0000cb00ff067624 */ /* 0x000fe800078e00ff */
[----:B------:R-:W-:Y:S04]  /*d390*/  IMAD R15, R15, R6, -UR6 ;  /* 0x800000060f0f7e24 */ /* 0x000fe8000f8e0206 */
[----:B------:R-:W-:Y:S05]  /*d3a0*/  IMAD.IADD R6, R15, 0x1, -R216 ;  /* 0x000000010f067824 */ /* 0x000fea00078e0ad8 */
[----:B------:R-:W-:Y:S02]  /*d3b0*/  IADD3 R15, R6, c[0x0][0x32c], RZ ;  /* 0x0000cb00060f7a10 */ /* 0x000fe40007ffe0ff */
[----:B------:R-:W-:Y:S02]  /*d3c0*/  IMNMX R11, R11, R6, !PT ;  /* 0x000000060b0b7217 */ /* 0x000fe40007800200 */
[----:B------:R-:W-:Y:S02]  /*d3d0*/  IMNMX R14, R14, R15, PT ;  /* 0x0000000f0e0e7217 */ /* 0x000fe40003800200 */
.L_x_258:
        /* <DEDUP_REMOVED lines=18> */
[----:B-1----:R-:W-:Y:S02]  /*d500*/  FSEL R8, R139, -INF , !P6 ;  /* 0xff8000008b087808 */ /* 0x002fe40007000000 */
        /* <DEDUP_REMOVED lines=50> */
.L_x_264:
[----:B------:R-:W-:Y:S04]  /*d830*/  MOV R9, c[0x0][0x32c] ;  /* 0x0000cb0000097a02 */ /* 0x000fe80000000f00 */
[----:B------:R-:W-:Y:S11]  /*d840*/  ISETP.NE.AND P4, PT, R9, 0x1, PT ;  /* 0x000000010900780c */ /* 0x000ff60003f85270 */
[----:B------:R-:W-:Y:S02]  /*d850*/  @!UPT UIADD3 URZ, URZ, URZ, URZ ;  /* 0x0000003f3f3ff290 */ /* 0x000fe4000fffe03f */
[----:B------:R-:W-:Y:S05]  /*d860*/  @P4 IMAD.HI.U32 R9, R12, c[0x0][0x330], RZ ;  /* 0x0000cc000c094a27 */ /* 0x000fea00078e00ff */
[----:B------:R-:W-:Y:S02]  /*d870*/  @P4 SHF.R.U32.HI R12, RZ, c[0x0][0x334], R9 ;  /* 0x0000cd00ff0c4a19 */ /* 0x000fe40000011609 */
.L_x_265:
[----:B------:R-:W-:Y:S05]  /*d880*/  BSYNC B0 ;  /* 0x0000000000007941 */ /* 0x000fea0003800000 */
.L_x_263:
[----:B------:R-:W-:Y:S04]  /*d890*/  IMAD.MOV.U32 R9, RZ, RZ, c[0x0][0x32c] ;  /* 0x0000cb00ff097624 */ /* 0x000fe800078e00ff */
[----:B------:R-:W-:Y:S04]  /*d8a0*/  IMAD R9, R12, R9, -UR6 ;  /* 0x800000060c097e24 */ /* 0x000fe8000f8e0209 */
[----:B------:R-:W-:Y:S05]  /*d8b0*/  IMAD.IADD R14, R9, 0x1, -R216 ;  /* 0x00000001090e7824 */ /* 0x000fea00078e0ad8 */
[----:B------:R-:W-:Y:S02]  /*d8c0*/  IADD3 R12, R14, c[0x0][0x32c], RZ ;  /* 0x0000cb000e0c7a10 */ /* 0x000fe40007ffe0ff */
[----:B------:R-:W-:Y:S02]  /*d8d0*/  IMNMX R7, R7, R14, !PT ;  /* 0x0000000e07077217 */ /* 0x000fe40007800200 */
[----:B------:R-:W-:Y:S02]  /*d8e0*/  IMNMX R5, R5, R12, PT ;  /* 0x0000000c05057217 */ /* 0x000fe40003800200 */
.L_x_262:
        /* <DEDUP_REMOVED lines=299> */
[----:B------:R-:W-:Y:S01]  /*eba0*/  FMUL.FTZ R87, R2, R87 ;  /* 0x0000005702577220 */ /* 0x000fe20000410000 */
[----:B------:R-:W-:Y:S01]  /*ebb0*/  F2FP.BF16.PACK_AB R102, R177, R176 ;  /* 0x000000b0b166723e */ /* 0x000fe200000010ff */
[C---:B------:R-:W-:Y:S01]  /*ebc0*/  FMUL.FTZ R88, R3.reuse, R88 ;  /* 0x0000005803587220 */ /* 0x040fe20000410000 */
        /* <DEDUP_REMOVED lines=158> */
.L_x_257:
[----:B------:R-:W1:Y:S01]  /*f5b0*/  SHFL.BFLY PT, R3, R220, 0x2, 0x1f ;  /* 0x0c401f00dc037f89 */ /* 0x000e6200000e0000 */
[----:B------:R-:W-:-:S02]  /*f5c0*/  MOV R4, RZ ;  /* 0x000000ff00047202 */ /* 0x000fc40000000f00 */
[----:B------:R-:W-:Y:S01]  /*f5d0*/  PLOP3.LUT P1, PT, PT, PT, PT, 0x8, 0x0 ;  /* 0x000000000000781c */ /* 0x000fe20003f2e170 */
[----:B------:R-:W2:Y:S01]  /*f5e0*/  SHFL.BFLY PT, R2, R217, 0x2, 0x1f ;  /* 0x0c401f00d9027f89 */ /* 0x000ea200000e0000 */
[----:B-1----:R-:W-:Y:S01]  /*f5f0*/  FADD.FTZ R6, R3, R220 ;  /* 0x000000dc03067221 */ /* 0x002fe20000010000 */
[----:B------:R-:W-:Y:S01]  /*f600*/  MOV R3, RZ ;  /* 0x000000ff00037202 */ /* 0x000fe20000000f00 */
        /* <DEDUP_REMOVED lines=23> */
[C---:B------:R-:W-:Y:S02]  /*f780*/  FMUL.FTZ R117, R4.reuse, R117 ;  /* 0x0000007504757220 */ /* 0x040fe40000410000 */
        /* <DEDUP_REMOVED lines=41> */
[----:B------:R-:W-:Y:S01]  /*fa20*/  FMUL.FTZ R97, R4, R97 ;  /* 0x0000006104617220 */ /* 0x000fe20000410000 */
[----:B------:R-:W-:Y:S01]  /*fa30*/  MOV R4, 0xff800000 ;  /* 0xff80000000047802 */ /* 0x000fe20000000f00 */
        /* <DEDUP_REMOVED lines=50> */
.L_x_224:
[----:B------:R-:W-:Y:S05]  /*fd60*/  @P1 BRA `(.L_x_267) ;  /* 0x000016a000001947 */ /* 0x000fea0003800000 */
[----:B------:R-:W1:Y:S01]  /*fd70*/  S2R R0, SR_TID.X ;  /* 0x0000000000007919 */ /* 0x000e620000002100 */
[----:B------:R-:W-:Y:S02]  /*fd80*/  F2FP.BF16.PACK_AB R128, R129, R128 ;  /* 0x000000808180723e */ /* 0x000fe400000010ff */
[----:B------:R-:W-:Y:S01]  /*fd90*/  F2FP.BF16.PACK_AB R130, R131, R130 ;  /* 0x000000828382723e */ /* 0x000fe200000010ff */
[----:B------:R-:W-:Y:S01]  /*fda0*/  BAR.SYNC.DEFER_BLOCKING 0x1, 0x100 ;  /* 0x0044000000007b1d */ /* 0x000fe20000010000 */
        /* <DEDUP_REMOVED lines=10> */
[----:B-1----:R-:W-:Y:S02]  /*fe50*/  SHF.R.S32.HI R5, RZ, 0x1f, R0 ;  /* 0x0000001fff057819 */ /* 0x002fe40000011400 */
[----:B------:R-:W-:Y:S02]  /*fe60*/  F2FP.BF16.PACK_AB R104, R105, R104 ;  /* 0x000000686968723e */ /* 0x000fe400000010ff */
[----:B------:R-:W-:-:S02]  /*fe70*/  LEA.HI R2, R5, R0, RZ, 0x2 ;  /* 0x0000000005027211 */ /* 0x000fc400078f10ff */
[----:B------:R-:W-:Y:S02]  /*fe80*/  F2FP.BF16.PACK_AB R106, R107, R106 ;  /* 0x0000006a6b6a723e */ /* 0x000fe400000010ff */
[--C-:B------:R-:W-:Y:S02]  /*fe90*/  SHF.R.S32.HI R9, RZ, 0x2, R2.reuse ;  /* 0x00000002ff097819 */ /* 0x100fe40000011402 */
[----:B------:R-:W-:Y:S02]  /*fea0*/  SHF.R.S32.HI R6, RZ, 0x1f, R2 ;  /* 0x0000001fff067819 */ /* 0x000fe40000011402 */
[----:B------:R-:W-:Y:S02]  /*feb0*/  LOP3.LUT R11, R2, 0xfffffffc, RZ, 0xc0, !PT ;  /* 0xfffffffc020b7812 */ /* 0x000fe400078ec0ff */
[----:B------:R-:W-:Y:S02]  /*fec0*/  LEA.HI R6, R6, R9, RZ, 0x3 ;  /* 0x0000000906067211 */ /* 0x000fe400078f18ff */
[----:B------:R-:W-:Y:S01]  /*fed0*/  F2FP.BF16.PACK_AB R100, R101, R100 ;  /* 0x000000646564723e */ /* 0x000fe200000010ff */
[----:B------:R-:W-:Y:S01]  /*fee0*/  IMAD.IADD R11, R0, 0x1, -R11 ;  /* 0x00000001000b7824 */ /* 0x000fe200078e0a0b */
[----:B------:R-:W-:-:S02]  /*fef0*/  LOP3.LUT R6, R6, 0xfffffff8, RZ, 0xc0, !PT ;  /* 0xfffffff806067812 */ /* 0x000fc400078ec0ff */
[----:B------:R-:W-:Y:S02]  /*ff00*/  F2FP.BF16.PACK_AB R102, R103, R102 ;  /* 0x000000666766723e */ /* 0x000fe400000010ff */
[----:B------:R-:W-:Y:S01]  /*ff10*/  F2FP.BF16.PACK_AB R36, R37, R36 ;  /* 0x000000242524723e */ /* 0x000fe200000010ff */
[----:B------:R-:W-:Y:S01]  /*ff20*/  IMAD.IADD R9, R9, 0x1, -R6 ;  /* 0x0000000109097824 */ /* 0x000fe200078e0a06 */
[----:B------:R-:W-:Y:S02]  /*ff30*/  LEA.HI R6, R5, R0, RZ, 0x5 ;  /* 0x0000000005067211 */ /* 0x000fe400078f28ff */
[----:B------:R-:W-:Y:S01]  /*ff40*/  F2FP.BF16.PACK_AB R38, R39, R38 ;  /* 0x000000262726723e */ /* 0x000fe200000010ff */
[C---:B------:R-:W-:Y:S01]  /*ff50*/  IMAD.SHL.U32 R8, R9.reuse, 0x40, RZ ;  /* 0x0000004009087824 */ /* 0x040fe200078e00ff */
[----:B------:R-:W-:Y:S02]  /*ff60*/  SHF.R.S32.HI R2, RZ, 0x5, R6 ;  /* 0x00000005ff027819 */ /* 0x000fe40000011406 */
[----:B------:R-:W-:-:S02]  /*ff70*/  LOP3.LUT R12, R9, 0x1, RZ, 0xc0, !PT ;  /* 0x00000001090c7812 */ /* 0x000fc400078ec0ff */
[----:B------:R-:W-:Y:S01]  /*ff80*/  LOP3.LUT R8, R8, 0x1c0, RZ, 0xc0, !PT ;  /* 0x000001c008087812 */ /* 0x000fe200078ec0ff */
[----:B------:R-:W-:Y:S01]  /*ff90*/  IMAD R10, R2, 0x200, R11 ;  /* 0x00000200020a7824 */ /* 0x000fe200078e020b */
[----:B------:R-:W-:Y:S02]  /*ffa0*/  ISETP.NE.U32.AND P0, PT, R12, 0x1, PT ;  /* 0x000000010c00780c */ /* 0x000fe40003f05070 */
[----:B------:R-:W-:Y:S02]  /*ffb0*/  LEA.HI R13, R8, R8, RZ, 0x1d ;  /* 0x00000008080d7211 */ /* 0x000fe400078fe8ff */
[----:B------:R-:W-:Y:S01]  /*ffc0*/  R2P PR, R9, 0x6 ;  /* 0x0000000609007804 */ /* 0x000fe20000000000 */
[----:B------:R-:W-:Y:S01]  /*ffd0*/  IMAD.MOV.U32 R9, RZ, RZ, 0x20 ;  /* 0x00000020ff097424 */ /* 0x000fe200078e00ff */
[----:B------:R-:W-:Y:S01]  /*ffe0*/  F2FP.BF16.PACK_AB R40, R41, R40 ;  /* 0x000000282928723e */ /* 0x000fe200000010ff */
[----:B------:R-:W-:Y:S01]  /*fff0*/  IMAD.U32 R10, R10, 0x2, R13 ;  /* 0x000000020a0a7824 */ /* 0x000fe200078e000d */
[----:B------:R-:W-:-:S02]  /*10000*/  F2FP.BF16.PACK_AB R42, R43, R42 ;  /* 0x0000002a2b2a723e */ /* 0x000fc400000010ff */
[----:B------:R-:W-:Y:S01]  /*10010*/  F2FP.BF16.PACK_AB R44, R45, R44 ;  /* 0x0000002c2d2c723e */ /* 0x000fe200000010ff */
[----:B------:R-:W-:Y:S01]  /*10020*/  IMAD.SHL.U32 R13, R10, 0x2, RZ ;  /* 0x000000020a0d7824 */ /* 0x000fe200078e00ff */
[----:B------:R-:W-:Y:S02]  /*10030*/  F2FP.BF16.PACK_AB R46, R47, R46 ;  /* 0x0000002e2f2e723e */ /* 0x000fe400000010ff */
[----:B------:R-:W-:Y:S02]  /*10040*/  F2FP.BF16.PACK_AB R48, R49, R48 ;  /* 0x000000303130723e */ /* 0x000fe400000010ff */
[C---:B------:R-:W-:Y:S01]  /*10050*/  IADD3 R8, R13.reuse, 0x80, RZ ;  /* 0x000000800d087810 */ /* 0x040fe20007ffe0ff */
[----:B------:R-:W-:Y:S01]  /*10060*/  STS [R13+0x80], R128 ;  /* 0x000080800d007388 */ /* 0x000fe20000000800 */
[----:B------:R-:W-:Y:S02]  /*10070*/  IADD3 R15, R13, 0x70, RZ ;  /* 0x000000700d0f7810 */ /* 0x000fe40007ffe0ff */
[----:B------:R-:W-:Y:S01]  /*10080*/  @P0 IADD3 R15, R8, 0x10, RZ ;  /* 0x00000010080f0810 */ /* 0x000fe20007ffe0ff */
[----:B------:R-:W-:Y:S01]  /*10090*/  STS [R13+0x480], R130 ;  /* 0x000480820d007388 */ /* 0x000fe20000000800 */
[----:B------:R-:W-:Y:S01]  /*100a0*/  SEL R8, R9, 0xffffffe0, !P1 ;  /* 0xffffffe009087807 */ /* 0x000fe20004800000 */
[----:B------:R-:W-:Y:S01]  /*100b0*/  IMAD.MOV.U32 R9, RZ, RZ, 0x40 ;  /* 0x00000040ff097424 */ /* 0x000fe200078e00ff */
[----:B------:R-:W-:Y:S01]  /*100c0*/  F2FP.BF16.PACK_AB R50, R51, R50 ;  /* 0x000000323332723e */ /* 0x000fe200000010ff */
[----:B------:R-:W-:Y:S01]  /*100d0*/  STS [R15], R124 ;  /* 0x0000007c0f007388 */ /* 0x000fe20000000800 */
[----:B------:R-:W-:Y:S01]  /*100e0*/  F2FP.BF16.PACK_AB R52, R53, R52 ;  /* 0x000000343534723e */ /* 0x000fe200000010ff */
[----:B------:R-:W-:Y:S01]  /*100f0*/  IMAD.IADD R17, R13, 0x1, R8 ;  /* 0x000000010d117824 */ /* 0x000fe200078e0208 */
[----:B------:R-:W-:Y:S01]  /*10100*/  SEL R10, R9, 0xffffffc0, !P2 ;  /* 0xffffffc0090a7807 */ /* 0x000fe20005000000 */
[----:B------:R-:W-:Y:S01]  /*10110*/  IMAD.IADD R9, R8, 0x1, R15 ;  /* 0x0000000108097824 */ /* 0x000fe200078e020f */
[----:B------:R-:W-:Y:S01]  /*10120*/  STS [R15+0x400], R126 ;  /* 0x0004007e0f007388 */ /* 0x000fe20000000800 */
[----:B------:R-:W-:-:S02]  /*10130*/  F2FP.BF16.PACK_AB R54, R55, R54 ;  /* 0x000000363736723e */ /* 0x000fc400000010ff */
[--C-:B------:R-:W-:Y:S01]  /*10140*/  IMAD.IADD R19, R13, 0x1, R10.reuse ;  /* 0x000000010d137824 */ /* 0x100fe200078e020a */
[----:B------:R-:W-:Y:S01]  /*10150*/  STS [R17+0x80], R120 ;  /* 0x0000807811007388 */ /* 0x000fe20000000800 */
[C---:B------:R-:W-:Y:S01]  /*10160*/  IMAD.IADD R21, R10.reuse, 0x1, R15 ;  /* 0x000000010a157824 */ /* 0x040fe200078e020f */
[----:B------:R-:W-:Y:S01]  /*10170*/  F2FP.BF16.PACK_AB R56, R57, R56 ;  /* 0x000000383938723e */ /* 0x000fe200000010ff */
[----:B------:R-:W-:Y:S01]  /*10180*/  IMAD.IADD R23, R10, 0x1, R17 ;  /* 0x000000010a177824 */ /* 0x000fe200078e0211 */
[----:B------:R-:W-:Y:S01]  /*10190*/  STS [R17+0x480], R122 ;  /* 0x0004807a11007388 */ /* 0x000fe20000000800 */
[----:B------:R-:W-:Y:S01]  /*101a0*/  IMAD.IADD R25, R9, 0x1, R10 ;  /* 0x0000000109197824 */ /* 0x000fe200078e020a */
[----:B------:R-:W-:Y:S02]  /*101b0*/  F2FP.BF16.PACK_AB R58, R59, R58 ;  /* 0x0000003a3b3a723e */ /* 0x000fe400000010ff */
        /* <DEDUP_REMOVED lines=53> */
[----:B------:R2:W-:Y:S04]  /*10510*/  STS [R15+0x8400], R74 ;  /* 0x0084004a0f007388 */ /* 0x0005e80000000800 */
[----:B------:R-:W-:Y:S04]  /*10520*/  STS [R17+0x8080], R76 ;  /* 0x0080804c11007388 */ /* 0x000fe80000000800 */
[----:B------:R-:W-:Y:S04]  /*10530*/  STS [R17+0x8480], R78 ;  /* 0x0084804e11007388 */ /* 0x000fe80000000800 */
[----:B------:R-:W-:Y:S04]  /*10540*/  STS [R9+0x8000], R80 ;  /* 0x0080005009007388 */ /* 0x000fe80000000800 */
[----:B------:R3:W-:Y:S01]  /*10550*/  STS [R9+0x8400], R82 ;  /* 0x0084005209007388 */ /* 0x0007e20000000800 */
[----:B-1----:R-:W-:-:S03]  /*10560*/  IMAD.MOV.U32 R13, RZ, RZ, 0x4 ;  /* 0x00000004ff0d7424 */ /* 0x002fc600078e00ff */
[----:B------:R-:W-:Y:S04]  /*10570*/  STS [R19+0x8080], R84 ;  /* 0x0080805413007388 */ /* 0x000fe80000000800 */
[----:B------:R1:W-:Y:S01]  /*10580*/  STS [R19+0x8480], R86 ;  /* 0x0084805613007388 */ /* 0x0003e20000000800 */
[----:B--2---:R-:W-:-:S03]  /*10590*/  IMAD.WIDE R14, R208, R13, c[0x0][0x500] ;  /* 0x00014000d00e7625 */ /* 0x004fc600078e020d */
[----:B------:R2:W-:Y:S04]  /*105a0*/  STS [R21+0x8000], R88 ;  /* 0x0080005815007388 */ /* 0x0005e80000000800 */
[----:B------:R2:W-:Y:S04]  /*105b0*/  STS [R21+0x8400], R90 ;  /* 0x0084005a15007388 */ /* 0x0005e80000000800 */
[----:B------:R2:W-:Y:S04]  /*105c0*/  STS [R23+0x8080], R92 ;  /* 0x0080805c17007388 */ /* 0x0005e80000000800 */
[----:B------:R2:W-:Y:S04]  /*105d0*/  STS [R23+0x8480], R94 ;  /* 0x0084805e17007388 */ /* 0x0005e80000000800 */
[----:B------:R2:W-:Y:S04]  /*105e0*/  STS [R25+0x8000], R96 ;  /* 0x0080006019007388 */ /* 0x0005e80000000800 */
[----:B------:R2:W-:Y:S04]  /*105f0*/  STS [R25+0x8400], R3 ;  /* 0x0084000319007388 */ /* 0x0005e80000000800 */
[----:B------:R-:W-:Y:S01]  /*10600*/  BAR.SYNC.DEFER_BLOCKING 0x1, 0x100 ;  /* 0x0044000000007b1d */ /* 0x000fe20000010000 */
[----:B------:R-:W-:-:S02]  /*10610*/  IMAD.MOV.U32 R8, RZ, RZ, c[0x0][0x388] ;  /* 0x0000e200ff087624 */ /* 0x000fc400078e00ff */
[----:B------:R-:W-:-:S03]  /*10620*/  @P1 IMAD.WIDE R12, R208, R13, c[0x0][0x508] ;  /* 0x00014200d00c1625 */ /* 0x000fc600078e020d */
[----:B---3--:R-:W3:Y:S04]  /*10630*/  @P0 LDG.E R9, [R14.64] ;  /* 0x000000120e090981 */ /* 0x008ee8000c1e1900 */
[----:B------:R2:W5:Y:S01]  /*10640*/  @P1 LDG.E R8, [R12.64] ;  /* 0x000000120c081981 */ /* 0x000562000c1e1900 */
[----:B-1----:R-:W-:Y:S02]  /*10650*/  CS2R R18, SRZ ;  /* 0x0000000000127805 */ /* 0x002fe4000001ff00 */
[--C-:B---3--:R-:W-:Y:S01]  /*10660*/  @P0 SHF.R.S32.HI R19, RZ, 0x1f, R9.reuse ;  /* 0x0000001fff130819 */ /* 0x108fe20000011409 */
[----:B------:R-:W-:Y:S01]  /*10670*/  @P0 IMAD.MOV.U32 R18, RZ, RZ, R9 ;  /* 0x000000ffff120224 */ /* 0x000fe200078e0009 */
[----:B------:R-:W-:Y:S05]  /*10680*/  @P1 BRA `(.L_x_268) ;  /* 0x0000004000001947 */ /* 0x000fea0003800000 */
[----:B--2---:R-:W-:Y:S05]  /*10690*/  @!P0 BRA `(.L_x_268) ;  /* 0x0000003000008947 */ /* 0x004fea0003800000 */
[----:B-----5:R-:W2:Y:S04]  /*106a0*/  LDG.E R8, [R14.64] ;  /* 0x000000120e087981 */ /* 0x020ea8000c1e1900 */
[----:B------:R-:W2:Y:S02]  /*106b0*/  LDG.E R3, [R14.64+0x4] ;  /* 0x000004120e037981 */ /* 0x000ea4000c1e1900 */
[----:B--2---:R-:W-:-:S02]  /*106c0*/  IADD3 R8, -R8, R3, RZ ;  /* 0x0000000308087210 */ /* 0x004fc40007ffe1ff */
.L_x_268:
[----:B--2---:R-:W-:Y:S01]  /*106d0*/  LOP3.LUT R9, R6, 0xffffffe0, RZ, 0xc0, !PT ;  /* 0xffffffe006097812 */ /* 0x004fe200078ec0ff */
[----:B------:R-:W1:Y:S01]  /*106e0*/  S2R R57, SR_CTAID.X ;  /* 0x0000000000397919 */ /* 0x000e620000002500 */
[----:B------:R-:W-:Y:S01]  /*106f0*/  SHF.R.S32.HI R13, RZ, 0x1f, R2 ;  /* 0x0000001fff0d7819 */ /* 0x000fe20000011402 */
[----:B------:R-:W-:Y:S01]  /*10700*/  IMAD.MOV.U32 R3, RZ, RZ, c[0x0][0x4e8] ;  /* 0x00013a00ff037624 */ /* 0x000fe200078e00ff */
[----:B------:R-:W-:Y:S01]  /*10710*/  LEA.HI R10, R11, R11, RZ, 0x1 ;  /* 0x0000000b0b0a7211 */ /* 0x000fe200078f08ff */
[----:B------:R-:W-:Y:S01]  /*10720*/  IMAD.IADD R9, R0, 0x1, -R9 ;  /* 0x0000000100097824 */ /* 0x000fe200078e0a09 */
[----:B------:R-:W2:Y:S01]  /*10730*/  S2R R14, SR_CTAID.Y ;  /* 0x00000000000e7919 */ /* 0x000ea20000002600 */
[----:B------:R-:W-:Y:S01]  /*10740*/  LEA.HI R13, R13, R2, RZ, 0x3 ;  /* 0x000000020d0d7211 */ /* 0x000fe200078f18ff */
[----:B------:R-:W-:Y:S01]  /*10750*/  IMAD.WIDE.U32 R16, R18, c[0x0][0x3a0], RZ ;  /* 0x0000e80012107a25 */ /* 0x000fe200078e00ff */
[----:B------:R-:W-:Y:S01]  /*10760*/  ISETP.NE.AND P1, PT, R3, 0x1, PT ;  /* 0x000000010300780c */ /* 0x000fe20003f25270 */
[----:B------:R-:W-:Y:S01]  /*10770*/  BSSY B0, `(.L_x_269) ;  /* 0x0000081000007945 */ /* 0x000fe20003800000 */
[----:B------:R-:W-:Y:S01]  /*10780*/  SHF.R.S32.HI R6, RZ, 0x1f, R9 ;  /* 0x0000001fff067819 */ /* 0x000fe20000011409 */
[----:B------:R-:W-:Y:S01]  /*10790*/  IMAD.MOV.U32 R23, RZ, RZ, R19 ;  /* 0x000000ffff177224 */ /* 0x000fe200078e0013 */
[----:B------:R-:W-:-:S02]  /*107a0*/  LOP3.LUT R13, R13, 0xffffff8, RZ, 0xc0, !PT ;  /* 0x0ffffff80d0d7812 */ /* 0x000fc400078ec0ff */
[----:B------:R-:W-:Y:S02]  /*107b0*/  LEA.HI R3, R6, R9, RZ, 0x2 ;  /* 0x0000000906037211 */ /* 0x000fe400078f10ff */
[----:B------:R-:W-:Y:S02]  /*107c0*/  LOP3.LUT R10, R10, 0x1ffffffe, RZ, 0xc0, !PT ;  /* 0x1ffffffe0a0a7812 */ /* 0x000fe400078ec0ff */
[----:B------:R-:W-:Y:S02]  /*107d0*/  IADD3 R2, -R13, R2, RZ ;  /* 0x000000020d027210 */ /* 0x000fe40007ffe1ff */
[-C--:B------:R-:W-:Y:S02]  /*107e0*/  LEA.HI R6, R5, R0.reuse, RZ, 0x3 ;  /* 0x0000000005067211 */ /* 0x080fe400078f18ff */
[----:B------:R-:W-:Y:S02]  /*107f0*/  SHF.R.S32.HI R3, RZ, 0x2, R3 ;  /* 0x00000002ff037819 */ /* 0x000fe40000011403 */
[----:B------:R-:W-:Y:S01]  /*10800*/  LOP3.LUT P2, RZ, R9, 0x3, RZ, 0xc0, !PT ;  /* 0x0000000309ff7812 */ /* 0x000fe2000784c0ff */
[----:B------:R-:W-:Y:S01]  /*10810*/  IMAD.IADD R9, R11, 0x1, -R10 ;  /* 0x000000010b097824 */ /* 0x000fe200078e0a0a */
[----:B------:R-:W-:Y:S01]  /*10820*/  LOP3.LUT R11, R6, 0xfffffff8, RZ, 0xc0, !PT ;  /* 0xfffffff8060b7812 */ /* 0x000fe200078ec0ff */
[----:B------:R-:W-:Y:S01]  /*10830*/  IMAD R2, R2, 0x10, R3 ;  /* 0x0000001002027824 */ /* 0x000fe200078e0203 */
[-C--:B------:R-:W-:Y:S01]  /*10840*/  LEA.HI R5, R5, R0.reuse, RZ, 0x6 ;  /* 0x0000000005057211 */ /* 0x080fe200078f30ff */
[----:B------:R-:W-:Y:S01]  /*10850*/  IMAD R3, R19, c[0x0][0x3a0], RZ ;  /* 0x0000e80013037a24 */ /* 0x000fe200078e02ff */
[----:B------:R-:W-:Y:S01]  /*10860*/  IADD3 R11, -R11, R0, RZ ;  /* 0x000000000b0b7210 */ /* 0x000fe20007ffe1ff */
[----:B------:R-:W-:Y:S01]  /*10870*/  IMAD R0, R9, 0x8, R2 ;  /* 0x0000000809007824 */ /* 0x000fe200078e0202 */
[----:B--2---:R-:W-:Y:S01]  /*10880*/  SHF.R.S32.HI R9, RZ, 0x1f, R14 ;  /* 0x0000001fff097819 */ /* 0x004fe2000001140e */
[----:B------:R-:W-:Y:S01]  /*10890*/  IMAD R3, R18, c[0x0][0x3a4], R3 ;  /* 0x0000e90012037a24 */ /* 0x000fe200078e0203 */
[----:B------:R-:W-:Y:S01]  /*108a0*/  MOV R22, R18 ;  /* 0x0000001200167202 */ /* 0x000fe20000000f00 */
[----:B-1----:R-:W-:Y:S01]  /*108b0*/  IMAD R13, R57, 0x80, R0 ;  /* 0x00000080390d7824 */ /* 0x002fe200078e0200 */
[----:B------:R-:W-:Y:S01]  /*108c0*/  SHF.R.S32.HI R6, RZ, 0x3, R6 ;  /* 0x00000003ff067819 */ /* 0x000fe20000011406 */
[----:B------:R-:W-:-:S02]  /*108d0*/  IMAD R15, R9, c[0x0][0x490], RZ ;  /* 0x00012400090f7a24 */ /* 0x000fc400078e02ff */
[----:B------:R-:W-:Y:S01]  /*108e0*/  @P1 IMAD.HI.U32 R0, R13, c[0x0][0x4ec], RZ ;  /* 0x00013b000d001a27 */ /* 0x000fe200078e00ff */
[----:B------:R-:W-:Y:S02]  /*108f0*/  MOV R20, R13 ;  /* 0x0000000d00147202 */ /* 0x000fe40000000f00 */
[----:B------:R-:W-:Y:S01]  /*10900*/  LEA R10, R11, R6, 0x5 ;  /* 0x000000060b0a7211 */ /* 0x000fe200078e28ff */
[----:B------:R-:W-:Y:S01]  /*10910*/  IMAD.IADD R17, R17, 0x1, R3 ;  /* 0x0000000111117824 */ /* 0x000fe200078e0203 */
[----:B------:R-:W-:Y:S01]  /*10920*/  @P1 SHF.R.U32.HI R20, RZ, c[0x0][0x4f0], R0 ;  /* 0x00013c00ff141a19 */ /* 0x000fe20000011600 */
[----:B------:R-:W-:Y:S01]  /*10930*/  IMAD.WIDE.U32 R22, R14, c[0x0][0x490], R22 ;  /* 0x000124000e167a25 */ /* 0x000fe200078e0016 */
[----:B------:R-:W-:Y:S02]  /*10940*/  SHF.R.S32.HI R3, RZ, 0x1f, R208 ;  /* 0x0000001fff037819 */ /* 0x000fe400000114d0 */
[----:B------:R-:W-:Y:S01]  /*10950*/  SEL R208, R208, RZ, !P0 ;  /* 0x000000ffd0d07207 */ /* 0x000fe20004000000 */
[----:B------:R-:W-:Y:S01]  /*10960*/  IMAD R15, R14, c[0x0][0x494], R15 ;  /* 0x000125000e0f7a24 */ /* 0x000fe200078e020f */
[----:B------:R-:W-:Y:S01]  /*10970*/  SEL R3, R3, RZ, !P0 ;  /* 0x000000ff03037207 */ /* 0x000fe20004000000 */
[----:B------:R-:W-:-:S02]  /*10980*/  IMAD.MOV R12, RZ, RZ, -R20 ;  /* 0x000000ffff0c7224 */ /* 0x000fc400078e0a14 */
[----:B------:R-:W-:Y:S02]  /*10990*/  IMAD.IADD R23, R23, 0x1, R15 ;  /* 0x0000000117177824 */ /* 0x000fe400078e020f */
[----:B------:R-:W-:Y:S02]  /*109a0*/  IMAD R9, R9, c[0x0][0x3e8], RZ ;  /* 0x0000fa0009097a24 */ /* 0x000fe400078e02ff */
[----:B------:R-:W-:Y:S02]  /*109b0*/  IMAD R12, R12, c[0x0][0x4e8], R13 ;  /* 0x00013a000c0c7a24 */ /* 0x000fe400078e020d */
[----:B------:R-:W-:Y:S02]  /*109c0*/  IMAD R13, R3, c[0x0][0x498], RZ ;  /* 0x00012600030d7a24 */ /* 0x000fe400078e02ff */
[----:B------:R-:W-:-:S04]  /*109d0*/  IMAD.WIDE.U32 R22, R208, c[0x0][0x498], R22 ;  /* 0x00012600d0167a25 */ /* 0x000fc800078e0016 */
[C---:B------:R-:W-:Y:S02]  /*109e0*/  IMAD R9, R14.reuse, c[0x0][0x3ec], R9 ;  /* 0x0000fb000e097a24 */ /* 0x040fe400078e0209 */
[----:B------:R-:W-:Y:S01]  /*109f0*/  IMAD.WIDE.U32 R14, R14, c[0x0][0x3e8], R16 ;  /* 0x0000fa000e0e7a25 */ /* 0x000fe200078e0010 */
[----:B------:R-:W-:Y:S02]  /*10a00*/  SHF.R.S32.HI R16, RZ, 0x1f, R20 ;  /* 0x0000001fff107819 */ /* 0x000fe40000011414 */
[----:B------:R-:W-:Y:S01]  /*10a10*/  IADD3 R20, P0, R20, R22, RZ ;  /* 0x0000001614147210 */ /* 0x000fe20007f1e0ff */
[----:B------:R-:W-:Y:S01]  /*10a20*/  IMAD R13, R208, c[0x0][0x49c], R13 ;  /* 0x00012700d00d7a24 */ /* 0x000fe200078e020d */
[----:B------:R-:W-:Y:S01]  /*10a30*/  SHF.R.S32.HI R17, RZ, 0x1f, R12 ;  /* 0x0000001fff117819 */ /* 0x000fe2000001140c */
[----:B------:R-:W-:Y:S01]  /*10a40*/  IMAD.SHL.U32 R0, R6, 0x40, RZ ;  /* 0x0000004006007824 */ /* 0x000fe200078e00ff */
[----:B------:R-:W-:Y:S01]  /*10a50*/  IADD3 R15, R15, R9, RZ ;  /* 0x000000090f0f7210 */ /* 0x000fe20007ffe0ff */
[----:B------:R-:W-:Y:S01]  /*10a60*/  IMAD R10, R57, 0x80, R10 ;  /* 0x00000080390a7824 */ /* 0x000fe200078e020a */
[----:B------:R-:W-:Y:S01]  /*10a70*/  IADD3.X R21, R16, R23, R13, P0, !PT ;  /* 0x0000001710157210 */ /* 0x000fe200007fe40d */
[----:B------:R-:W-:Y:S01]  /*10a80*/  IMAD R17, R17, c[0x0][0x488], RZ ;  /* 0x0001220011117a24 */ /* 0x000fe200078e02ff */
[----:B------:R-:W-:Y:S01]  /*10a90*/  LOP3.LUT R13, R0, 0x1c0, RZ, 0xc0, !PT ;  /* 0x000001c0000d7812 */ /* 0x000fe200078ec0ff */
[----:B------:R-:W-:-:S02]  /*10aa0*/  IMAD.SHL.U32 R0, R11, 0x8, RZ ;  /* 0x000000080b007824 */ /* 0x000fc400078e00ff */
[----:B------:R-:W-:-:S04]  /*10ab0*/  IMAD.WIDE.U32 R20, R12, c[0x0][0x488], R20 ;  /* 0x000122000c147a25 */ /* 0x000fc800078e0014 */
[----:B------:R-:W-:Y:S01]  /*10ac0*/  IMAD R17, R12, c[0x0][0x48c], R17 ;  /* 0x000123000c117a24 */ /* 0x000fe200078e0211 */
[----:B------:R-:W-:Y:S01]  /*10ad0*/  LOP3.LUT R12, R13, 0x38, R0, 0xf8, !PT ;  /* 0x000000380d0c7812 */ /* 0x000fe200078ef800 */
[----:B------:R-:W-:Y:S01]  /*10ae0*/  IMAD R11, R3, c[0x0][0x3f0], RZ ;  /* 0x0000fc00030b7a24 */ /* 0x000fe200078e02ff */
[----:B------:R-:W-:Y:S01]  /*10af0*/  SHF.R.U32.HI R3, RZ, 0x3, R13 ;  /* 0x00000003ff037819 */ /* 0x000fe2000001160d */
[----:B------:R-:W-:Y:S01]  /*10b00*/  @P1 IMAD.HI.U32 R18, R10, c[0x0][0x4ec], RZ ;  /* 0x00013b000a121a27 */ /* 0x000fe200078e00ff */
[----:B------:R-:W-:Y:S02]  /*10b10*/  LEA R13, P0, R20, c[0x0][0x450], 0x2 ;  /* 0x00011400140d7a11 */ /* 0x000fe400078010ff */
[----:B------:R-:W-:Y:S01]  /*10b20*/  IADD3 R17, R21, R17, RZ ;  /* 0x0000001115117210 */ /* 0x000fe20007ffe0ff */
[----:B------:R-:W-:Y:S01]  /*10b30*/  IMAD R11, R208, c[0x0][0x3f4], R11 ;  /* 0x0000fd00d00b7a24 */ /* 0x000fe200078e020b */
[----:B------:R-:W-:Y:S01]  /*10b40*/  LOP3.LUT R3, R12, R3, RZ, 0x3c, !PT ;  /* 0x000000030c037212 */ /* 0x000fe200078e3cff */
[----:B------:R-:W-:Y:S01]  /*10b50*/  IMAD.WIDE.U32 R14, R208, c[0x0][0x3f0], R14 ;  /* 0x0000fc00d00e7a25 */ /* 0x000fe200078e000e */
[----:B------:R-:W-:Y:S01]  /*10b60*/  LEA.HI.X R17, R20, c[0x0][0x454], R17, 0x2, P0 ;  /* 0x0001150014117a11 */ /* 0x000fe200000f1411 */
[----:B------:R-:W-:Y:S02]  /*10b70*/  SHFL.IDX PT, R34, R13, RZ, 0x1c1f ;  /* 0x001c1fff0d227589 */ /* 0x000fe400000e0000 */
[----:B------:R-:W-:Y:S01]  /*10b80*/  IMAD.MOV.U32 R9, RZ, RZ, R10 ;  /* 0x000000ffff097224 */ /* 0x000fe200078e000a */
[----:B------:R-:W-:Y:S01]  /*10b90*/  @P1 SHF.R.U32.HI R9, RZ, c[0x0][0x4f0], R18 ;  /* 0x00013c00ff091a19 */ /* 0x000fe20000011612 */
[----:B------:R-:W1:Y:S01]  /*10ba0*/  SHFL.IDX PT, R35, R17, RZ, 0x1c1f ;  /* 0x001c1fff11237589 */ /* 0x000e6200000e0000 */
[----:B------:R-:W-:Y:S01]  /*10bb0*/  IMAD.IADD R15, R15, 0x1, R11 ;  /* 0x000000010f0f7824 */ /* 0x000fe200078e020b */
[----:B------:R-:W-:Y:S01]  /*10bc0*/  LEA R11, R57, R2, 0x7 ;  /* 0x00000002390b7211 */ /* 0x000fe200078e38ff */
[----:B-----5:R-:W-:Y:S01]  /*10bd0*/  IMAD R2, R8, c[0x0][0x4e8], RZ ;  /* 0x00013a0008027a24 */ /* 0x020fe200078e02ff */
[----:B------:R-:W-:Y:S01]  /*10be0*/  SHFL.IDX PT, R48, R13, 0x1, 0x1c1f ;  /* 0x003c1f000d307f89 */ /* 0x000fe200000e0000 */
[--C-:B------:R-:W-:Y:S01]  /*10bf0*/  IMAD.MOV R19, RZ, RZ, -R9.reuse ;  /* 0x000000ffff137224 */ /* 0x100fe200078e0a09 */
[----:B------:R-:W-:Y:S01]  /*10c00*/  SHF.R.S32.HI R12, RZ, 0x1f, R9 ;  /* 0x0000001fff0c7819 */ /* 0x000fe20000011409 */
[----:B------:R-:W-:Y:S01]  /*10c10*/  IMAD.WIDE.U32 R14, R9, c[0x0][0x3e0], R14 ;  /* 0x0000f800090e7a25 */ /* 0x000fe200078e000e */
[----:B------:R-:W2:Y:S01]  /*10c20*/  SHFL.IDX PT, R49, R17, 0x1, 0x1c1f ;  /* 0x003c1f0011317f89 */ /* 0x000ea200000e0000 */
[----:B------:R-:W-:-:S02]  /*10c30*/  IADD3 R21, R11, 0x8, RZ ;  /* 0x000000080b157810 */ /* 0x000fc40007ffe0ff */
[----:B------:R-:W-:Y:S01]  /*10c40*/  IMAD R19, R19, c[0x0][0x4e8], R10 ;  /* 0x00013a0013137a24 */ /* 0x000fe200078e020a */
[-C--:B------:R-:W-:Y:S01]  /*10c50*/  ISETP.GE.OR P0, PT, R11, R2.reuse, P2 ;  /* 0x000000020b00720c */ /* 0x080fe20001706670 */
[----:B------:R-:W-:Y:S01]  /*10c60*/  IMAD R12, R12, c[0x0][0x3e0], RZ ;  /* 0x0000f8000c0c7a24 */ /* 0x000fe200078e02ff */
[----:B------:R-:W-:Y:S01]  /*10c70*/  ISETP.GE.OR P2, PT, R21, R2, P2 ;  /* 0x000000021500720c */ /* 0x000fe20001746670 */
[----:B------:R-:W-:Y:S01]  /*10c80*/  IMAD.SHL.U32 R10, R5, 0x8, RZ ;  /* 0x00000008050a7824 */ /* 0x000fe200078e00ff */
[----:B------:R-:W-:Y:S01]  /*10c90*/  SHF.R.S32.HI R8, RZ, 0x1f, R19 ;  /* 0x0000001fff087819 */ /* 0x000fe20000011413 */
[----:B------:R-:W-:Y:S01]  /*10ca0*/  IMAD R12, R9, c[0x0][0x3e4], R12 ;  /* 0x0000f900090c7a24 */ /* 0x000fe200078e020c */
[----:B------:R-:W-:Y:S02]  /*10cb0*/  LEA R57, R57, R6, 0x7 ;  /* 0x0000000639397211 */ /* 0x000fe400078e38ff */
[----:B------:R-:W-:Y:S01]  /*10cc0*/  LOP3.LUT R10, R3, 0x7ffffe00, R10, 0xf8, !PT ;  /* 0x7ffffe00030a7812 */ /* 0x000fe200078ef80a */
[----:B------:R-:W-:-:S02]  /*10cd0*/  IMAD.IADD R15, R15, 0x1, R12 ;  /* 0x000000010f0f7824 */ /* 0x000fc400078e020c */
[----:B------:R-:W-:Y:S01]  /*10ce0*/  IMAD R8, R8, c[0x0][0x3d8], RZ ;  /* 0x0000f60008087a24 */ /* 0x000fe200078e02ff */
[----:B------:R-:W-:Y:S01]  /*10cf0*/  SHF.L.U32 R58, R10, 0x1, RZ ;  /* 0x000000010a3a7819 */ /* 0x000fe200000006ff */
[----:B-1----:R1:W-:Y:S01]  /*10d00*/  @!P0 ST.E [R34.64], R4 ;  /* 0x0000000422008985 */ /* 0x0023e2000c101912 */
[----:B------:R-:W-:-:S04]  /*10d10*/  IMAD.WIDE.U32 R32, R19, c[0x0][0x3d8], R14 ;  /* 0x0000f60013207a25 */ /* 0x000fc800078e000e */
[----:B------:R-:W-:Y:S01]  /*10d20*/  IMAD R3, R19, c[0x0][0x3dc], R8 ;  /* 0x0000f70013037a24 */ /* 0x000fe200078e0208 */
[C---:B------:R-:W-:Y:S01]  /*10d30*/  LEA R56, P0, R32.reuse, c[0x0][0x380], 0x1 ;  /* 0x0000e00020387a11 */ /* 0x040fe200078008ff */
[----:B--2---:R1:W-:Y:S02]  /*10d40*/  @!P2 ST.E [R48.64], R7 ;  /* 0x000000073000a985 */ /* 0x0043e4000c101912 */
[----:B------:R-:W-:Y:S02]  /*10d50*/  IMAD.IADD R3, R33, 0x1, R3 ;  /* 0x0000000121037824 */ /* 0x000fe400078e0203 */
        /* <DEDUP_REMOVED lines=34> */
.L_x_270:
[----:B--2---:R-:W-:Y:S05]  /*10f80*/  BSYNC B0 ;  /* 0x0000000000007941 */ /* 0x004fea0003800000 */
.L_x_269:
        /* <DEDUP_REMOVED lines=23> */
.L_x_272:
[----:B------:R-:W-:Y:S05]  /*11100*/  BSYNC B0 ;  /* 0x0000000000007941 */ /* 0x000fea0003800000 */
.L_x_271:
[----:B------:R-:W-:Y:S01]  /*11110*/  IADD3 R3, R57, 0x40, RZ ;  /* 0x0000004039037810 */ /* 0x000fe20007ffe0ff */
[----:B--2---:R2:W1:Y:S01]  /*11120*/  SHFL.IDX PT, R17, R55, 0x2, 0x181f ;  /* 0x00581f0037117f89 */ /* 0x00446200000e0000 */
        /* <DEDUP_REMOVED lines=21> */
.L_x_274:
[----:B------:R-:W-:Y:S05]  /*11280*/  BSYNC B0 ;  /* 0x0000000000007941 */ /* 0x000fea0003800000 */
.L_x_273:
        /* <DEDUP_REMOVED lines=24> */
.L_x_267:
        /* <DEDUP_REMOVED lines=18> */
.L_x_275:
[----:B-1----:R-:W1:Y:S01]  /*11530*/  S2R R0, SR_TID.X ;  /* 0x0000000000007919 */ /* 0x002e620000002100 */
[----:B------:R-:W-:Y:S01]  /*11540*/  SHF.R.S32.HI R9, RZ, 0x1f, R208 ;  /* 0x0000001fff097819 */ /* 0x000fe200000114d0 */
[----:B------:R-:W-:Y:S01]  /*11550*/  BSSY B0, `(.L_x_276) ;  /* 0x0000028000007945 */ /* 0x000fe20003800000 */
[----:B------:R-:W-:-:S02]  /*11560*/  SEL R208, R208, RZ, !P1 ;  /* 0x000000ffd0d07207 */ /* 0x000fc40004800000 */
[----:B------:R-:W-:Y:S02]  /*11570*/  SEL R9, R9, RZ, !P1 ;  /* 0x000000ff09097207 */ /* 0x000fe40004800000 */
[----:B-1----:R-:W-:-:S13]  /*11580*/  ISETP.GT.AND P0, PT, R0, 0x7f, PT ;  /* 0x0000007f0000780c */ /* 0x002fda0003f04270 */
        /* <DEDUP_REMOVED lines=9> */
[----:B------:R-:W-:Y:S01]  /*11620*/  MOV R10, R12 ;  /* 0x0000000c000a7202 */ /* 0x000fe20000000f00 */
[----:B------:R-:W-:Y:S01]  /*11630*/  IMAD.MOV.U32 R6, RZ, RZ, R7 ;  /* 0x000000ffff067224 */ /* 0x000fe200078e0007 */
[----:B------:R-:W-:-:S13]  /*11640*/  ISETP.NE.AND P0, PT, R3, 0x1, PT ;  /* 0x000000010300780c */ /* 0x000fda0003f05270 */
[----:B------:R-:W-:-:S05]  /*11650*/  @P0 IMAD.HI.U32 R5, R7, c[0x0][0x4ec], RZ ;  /* 0x00013b0007050a27 */ /* 0x000fca00078e00ff */
[----:B------:R-:W-:Y:S01]  /*11660*/  @P0 SHF.R.U32.HI R6, RZ, c[0x0][0x4f0], R5 ;  /* 0x00013c00ff060a19 */ /* 0x000fe20000011605 */
[----:B-1----:R-:W-:Y:S01]  /*11670*/  IMAD.WIDE.U32 R10, R4, c[0x0][0x490], R10 ;  /* 0x00012400040a7a25 */ /* 0x002fe200078e000a */
[----:B------:R-:W-:Y:S02]  /*11680*/  SHF.R.S32.HI R3, RZ, 0x1f, R4 ;  /* 0x0000001fff037819 */ /* 0x000fe40000011404 */
[----:B------:R-:W-:-:S03]  /*11690*/  SHF.R.S32.HI R8, RZ, 0x1f, R6 ;  /* 0x0000001fff087819 */ /* 0x000fc60000011406 */
[----:B------:R-:W-:-:S04]  /*116a0*/  IMAD R3, R3, c[0x0][0x490], RZ ;  /* 0x0001240003037a24 */ /* 0x000fc800078e02ff */
[----:B------:R-:W-:Y:S01]  /*116b0*/  IMAD R3, R4, c[0x0][0x494], R3 ;  /* 0x0001250004037a24 */ /* 0x000fe200078e0203 */
[----:B------:R-:W-:-:S03]  /*116c0*/  IADD3 R4, -R6, RZ, RZ ;  /* 0x000000ff06047210 */ /* 0x000fc60007ffe1ff */
[----:B------:R-:W-:Y:S02]  /*116d0*/  IMAD.IADD R11, R3, 0x1, R11 ;  /* 0x00000001030b7824 */ /* 0x000fe400078e020b */
[----:B------:R-:W-:Y:S02]  /*116e0*/  IMAD R3, R9, c[0x0][0x498], RZ ;  /* 0x0001260009037a24 */ /* 0x000fe400078e02ff */
[----:B------:R-:W-:Y:S02]  /*116f0*/  IMAD R4, R4, c[0x0][0x4e8], R7 ;  /* 0x00013a0004047a24 */ /* 0x000fe400078e0207 */
[----:B------:R-:W-:-:S03]  /*11700*/  IMAD.WIDE.U32 R10, R208, c[0x0][0x498], R10 ;  /* 0x00012600d00a7a25 */ /* 0x000fc600078e000a */
[----:B------:R-:W-:Y:S01]  /*11710*/  SHF.R.S32.HI R5, RZ, 0x1f, R4 ;  /* 0x0000001fff057819 */ /* 0x000fe20000011404 */
[----:B------:R-:W-:Y:S01]  /*11720*/  IMAD R3, R208, c[0x0][0x49c], R3 ;  /* 0x00012700d0037a24 */ /* 0x000fe200078e0203 */
[----:B------:R-:W-:-:S03]  /*11730*/  IADD3 R6, P0, R6, R10, RZ ;  /* 0x0000000a06067210 */ /* 0x000fc60007f1e0ff */
[----:B------:R-:W-:Y:S01]  /*11740*/  IMAD R5, R5, c[0x0][0x488], RZ ;  /* 0x0001220005057a24 */ /* 0x000fe200078e02ff */
[----:B------:R-:W-:Y:S02]  /*11750*/  IADD3.X R7, R8, R11, R3, P0, !PT ;  /* 0x0000000b08077210 */ /* 0x000fe400007fe403 */
[----:B------:R-:W-:Y:S01]  /*11760*/  MOV R3, 0xff800000 ;  /* 0xff80000000037802 */ /* 0x000fe20000000f00 */
[C---:B------:R-:W-:Y:S02]  /*11770*/  IMAD R5, R4.reuse, c[0x0][0x48c], R5 ;  /* 0x0001230004057a24 */ /* 0x040fe400078e0205 */
[----:B------:R-:W-:-:S05]  /*11780*/  IMAD.WIDE.U32 R6, R4, c[0x0][0x488], R6 ;  /* 0x0001220004067a25 */ /* 0x000fca00078e0006 */
[----:B------:R-:W-:Y:S02]  /*11790*/  IADD3 R5, R7, R5, RZ ;  /* 0x0000000507057210 */ /* 0x000fe40007ffe0ff */
[----:B------:R-:W-:-:S04]  /*117a0*/  LEA R4, P0, R6, c[0x0][0x450], 0x2 ;  /* 0x0001140006047a11 */ /* 0x000fc800078010ff */
[----:B------:R-:W-:-:S05]  /*117b0*/  LEA.HI.X R5, R6, c[0x0][0x454], R5, 0x2, P0 ;  /* 0x0001150006057a11 */ /* 0x000fca00000f1405 */
[----:B------:R1:W-:Y:S04]  /*117c0*/  STG.E [R4.64], R3 ;  /* 0x0000000304007986 */ /* 0x0003e8000c101912 */
.L_x_277:
[----:B------:R-:W-:Y:S05]  /*117d0*/  BSYNC B0 ;  /* 0x0000000000007941 */ /* 0x000fea0003800000 */
.L_x_276:
[----:B------:R-:W2:Y:S01]  /*117e0*/  S2R R7, SR_CTAID.Y ;  /* 0x0000000000077919 */ /* 0x000ea20000002600 */
[----:B-1----:R-:W-:Y:S01]  /*117f0*/  SHF.R.S32.HI R3, RZ, 0x1f, R0 ;  /* 0x0000001fff037819 */ /* 0x002fe20000011400 */
[----:B------:R-:W-:Y:S01]  /*11800*/  IMAD R5, R13, c[0x0][0x3a0], RZ ;  /* 0x0000e8000d057a24 */ /* 0x000fe200078e02ff */
[----:B------:R-:W-:Y:S01]  /*11810*/  BSSY B0, `(.L_x_278) ;  /* 0x000003f000007945 */ /* 0x000fe20003800000 */
[----:B------:R-:W1:Y:S01]  /*11820*/  S2R R8, SR_CTAID.X ;  /* 0x0000000000087919 */ /* 0x000e620000002500 */
[----:B------:R-:W-:Y:S01]  /*11830*/  LEA.HI R4, R3, R0, RZ, 0x3 ;  /* 0x0000000003047211 */ /* 0x000fe200078f18ff */
[C---:B------:R-:W-:Y:S01]  /*11840*/  IMAD R10, R12.reuse, c[0x0][0x3a4], R5 ;  /* 0x0000e9000c0a7a24 */ /* 0x040fe200078e0205 */
[----:B------:R-:W-:Y:S01]  /*11850*/  MOV R3, c[0x0][0x4e8] ;  /* 0x00013a0000037a02 */ /* 0x000fe20000000f00 */
[----:B------:R-:W-:Y:S01]  /*11860*/  IMAD.WIDE.U32 R12, R12, c[0x0][0x3a0], RZ ;  /* 0x0000e8000c0c7a25 */ /* 0x000fe200078e00ff */
[----:B------:R-:W-:Y:S02]  /*11870*/  LOP3.LUT R5, R4, 0xfffffff8, RZ, 0xc0, !PT ;  /* 0xfffffff804057812 */ /* 0x000fe400078ec0ff */
[----:B------:R-:W-:Y:S01]  /*11880*/  ISETP.NE.AND P0, PT, R3, 0x1, PT ;  /* 0x000000010300780c */ /* 0x000fe20003f05270 */
[----:B------:R-:W-:Y:S01]  /*11890*/  IMAD R9, R9, c[0x0][0x3f0], RZ ;  /* 0x0000fc0009097a24 */ /* 0x000fe200078e02ff */
[----:B------:R-:W-:Y:S01]  /*118a0*/  SHF.R.S32.HI R4, RZ, 0x3, R4 ;  /* 0x00000003ff047819 */ /* 0x000fe20000011404 */
[----:B------:R-:W-:Y:S01]  /*118b0*/  IMAD.IADD R5, R0, 0x1, -R5 ;  /* 0x0000000100057824 */ /* 0x000fe200078e0a05 */
[----:B------:R-:W-:Y:S01]  /*118c0*/  IADD3 R13, R13, R10, RZ ;  /* 0x0000000a0d0d7210 */ /* 0x000fe20007ffe0ff */
[----:B------:R-:W-:-:S02]  /*118d0*/  IMAD R9, R208, c[0x0][0x3f4], R9 ;  /* 0x0000fd00d0097a24 */ /* 0x000fc400078e0209 */
[----:B-----5:R-:W-:Y:S01]  /*118e0*/  IMAD R2, R2, c[0x0][0x4e8], RZ ;  /* 0x00013a0002027a24 */ /* 0x020fe200078e02ff */
[C---:B------:R-:W-:Y:S02]  /*118f0*/  LEA R3, R5.reuse, R4, 0x5 ;  /* 0x0000000405037211 */ /* 0x040fe400078e28ff */
[----:B------:R-:W-:Y:S02]  /*11900*/  SHF.L.U32 R11, R5, 0x3, RZ ;  /* 0x00000003050b7819 */ /* 0x000fe400000006ff */
[----:B--2---:R-:W-:Y:S01]  /*11910*/  SHF.R.S32.HI R6, RZ, 0x1f, R7 ;  /* 0x0000001fff067819 */ /* 0x004fe20000011407 */
[----:B------:R-:W-:Y:S01]  /*11920*/  IMAD.WIDE.U32 R12, R7, c[0x0][0x3e8], R12 ;  /* 0x0000fa00070c7a25 */ /* 0x000fe200078e000c */
[----:B------:R-:W-:-:S03]  /*11930*/  IADD3 R5, R11, 0x40, RZ ;  /* 0x000000400b057810 */ /* 0x000fc60007ffe0ff */
[----:B------:R-:W-:Y:S02]  /*11940*/  IMAD R6, R6, c[0x0][0x3e8], RZ ;  /* 0x0000fa0006067a24 */ /* 0x000fe400078e02ff */
[----:B-1----:R-:W-:Y:S02]  /*11950*/  IMAD R3, R8, 0x80, R3 ;  /* 0x0000008008037824 */ /* 0x002fe400078e0203 */
[----:B------:R-:W-:Y:S02]  /*11960*/  IMAD R6, R7, c[0x0][0x3ec], R6 ;  /* 0x0000fb0007067a24 */ /* 0x000fe400078e0206 */
[----:B------:R-:W-:-:S03]  /*11970*/  @P0 IMAD.HI.U32 R0, R3, c[0x0][0x4ec], RZ ;  /* 0x00013b0003000a27 */ /* 0x000fc600078e00ff */
[----:B------:R-:W-:Y:S02]  /*11980*/  IADD3 R13, R6, R13, RZ ;  /* 0x0000000d060d7210 */ /* 0x000fe40007ffe0ff */
[----:B------:R-:W-:Y:S02]  /*11990*/  MOV R6, R3 ;  /* 0x0000000300067202 */ /* 0x000fe40000000f00 */
[----:B------:R-:W-:Y:S01]  /*119a0*/  @P0 SHF.R.U32.HI R6, RZ, c[0x0][0x4f0], R0 ;  /* 0x00013c00ff060a19 */ /* 0x000fe20000011600 */
[----:B------:R-:W-:-:S03]  /*119b0*/  IMAD.WIDE.U32 R12, R208, c[0x0][0x3f0], R12 ;  /* 0x0000fc00d00c7a25 */ /* 0x000fc600078e000c */
[--C-:B------:R-:W-:Y:S01]  /*119c0*/  SHF.R.S32.HI R7, RZ, 0x1f, R6.reuse ;  /* 0x0000001fff077819 */ /* 0x100fe20000011406 */
[----:B------:R-:W-:Y:S01]  /*119d0*/  IMAD.MOV R0, RZ, RZ, -R6 ;  /* 0x000000ffff007224 */ /* 0x000fe200078e0a06 */
[----:B------:R-:W-:Y:S02]  /*119e0*/  IADD3 R13, R13, R9, RZ ;  /* 0x000000090d0d7210 */ /* 0x000fe40007ffe0ff */
[----:B------:R-:W-:Y:S01]  /*119f0*/  LEA R9, R8, R4, 0x7 ;  /* 0x0000000408097211 */ /* 0x000fe200078e38ff */
[----:B------:R-:W-:Y:S01]  /*11a00*/  IMAD R7, R7, c[0x0][0x3e0], RZ ;  /* 0x0000f80007077a24 */ /* 0x000fe200078e02ff */
[----:B------:R-:W-:Y:S01]  /*11a10*/  IADD3 R4, R11, 0x80, RZ ;  /* 0x000000800b047810 */ /* 0x000fe20007ffe0ff */
[----:B------:R-:W-:Y:S02]  /*11a20*/  IMAD R0, R0, c[0x0][0x4e8], R3 ;  /* 0x00013a0000007a24 */ /* 0x000fe400078e0203 */
        /* <DEDUP_REMOVED lines=29> */
.L_x_279:
[----:B------:R-:W-:Y:S05]  /*11c00*/  BSYNC B0 ;  /* 0x0000000000007941 */ /* 0x000fea0003800000 */
.L_x_278:
[----:B--23--:R-:W-:Y:S01]  /*11c10*/  IADD3 R7, R9, 0x20, RZ ;  /* 0x0000002009077810 */ /* 0x00cfe20007ffe0ff */
[----:B------:R2:W3:Y:S01]  /*11c20*/  SHFL.IDX PT, R13, R0, 0x1, 0x181f ;  /* 0x00381f00000d7f89 */ /* 0x0004e200000e0000 */
        /* <DEDUP_REMOVED lines=19> */
.L_x_281:
[----:B------:R-:W-:Y:S05]  /*11d60*/  BSYNC B0 ;  /* 0x0000000000007941 */ /* 0x000fea0003800000 */
.L_x_280:
        /* <DEDUP_REMOVED lines=21> */
.L_x_283:
[----:B------:R-:W-:Y:S05]  /*11ec0*/  BSYNC B0 ;  /* 0x0000000000007941 */ /* 0x000fea0003800000 */
.L_x_282:
[----:B------:R-:W-:Y:S01]  /*11ed0*/  IADD3 R9, R9, 0x60, RZ ;  /* 0x0000006009097810 */ /* 0x000fe20007ffe0ff */
[----:B-1----:R1:W2:Y:S03]  /*11ee0*/  SHFL.IDX PT, R7, R0, 0x3, 0x181f ;  /* 0x00781f0000077f89 */ /* 0x0022a600000e0000 */
[----:B------:R-:W-:Y:S01]  /*11ef0*/  ISETP.GE.AND P0, PT, R9, R2, PT ;  /* 0x000000020900720c */ /* 0x000fe20003f06270 */
[----:B------:R1:W3:-:S12]  /*11f00*/  SHFL.IDX PT, R6, R3, 0x3, 0x181f ;  /* 0x00781f0003067f89 */ /* 0x0002d800000e0000 */
[----:B------:R-:W-:Y:S05]  /*11f10*/  @P0 EXIT ;  /* 0x000000000000094d */ /* 0x000fea0003800000 */
[----:B------:R-:W-:Y:S02]  /*11f20*/  ISETP.GE.AND P0, PT, R5, c[0x0][0x3c8], PT ;  /* 0x0000f20005007a0c */ /* 0x000fe40003f06270 */
[----:B------:R-:W-:-:S11]  /*11f30*/  ISETP.GE.AND P1, PT, R11, c[0x0][0x3c8], PT ;  /* 0x0000f2000b007a0c */ /* 0x000fd60003f26270 */
[----:B-123--:R-:W-:Y:S02]  /*11f40*/  @!P0 SHF.R.S32.HI R0, RZ, 0x1f, R5 ;  /* 0x0000001fff008819 */ /* 0x00efe40000011405 */
[----:B------:R-:W-:Y:S02]  /*11f50*/  @!P1 IMAD.WIDE R8, R11, 0x2, R6 ;  /* 0x000000020b089825 */ /* 0x000fe400078e0206 */
[----:B------:R-:W-:-:S03]  /*11f60*/  @!P0 LEA.HI R0, R0, R5, RZ, 0x3 ;  /* 0x0000000500008211 */ /* 0x000fc600078f18ff */
[----:B------:R1:W-:Y:S01]  /*11f70*/  @!P1 ST.E.128 [R8.64], RZ ;  /* 0x000000ff08009985 */ /* 0x0003e2000c101d12 */
[----:B------:R-:W-:-:S05]  /*11f80*/  @!P0 LOP3.LUT R3, R0, 0xfffffff8, RZ, 0xc0, !PT ;  /* 0xfffffff800038812 */ /* 0x000fca00078ec0ff */
[----:B------:R-:W-:-:S05]  /*11f90*/  @!P0 IMAD.WIDE R2, R3, 0x2, R6 ;  /* 0x0000000203028825 */ /* 0x000fca00078e0206 */
[----:B------:R1:W-:Y:S01]  /*11fa0*/  @!P0 ST.E.128 [R2.64], RZ ;  /* 0x000000ff02008985 */ /* 0x0003e2000c101d12 */
[----:B------:R-:W-:-:S13]  /*11fb0*/  ISETP.GE.AND P0, PT, R4, c[0x0][0x3c8], PT ;  /* 0x0000f20004007a0c */ /* 0x000fda0003f06270 */
[----:B------:R-:W-:Y:S05]  /*11fc0*/  @P0 EXIT ;  /* 0x000000000000094d */ /* 0x000fea0003800000 */
[----:B-1----:R-:W-:-:S04]  /*11fd0*/  SHF.R.S32.HI R3, RZ, 0x1f, R4 ;  /* 0x0000001fff037819 */ /* 0x002fc80000011404 */
[----:B------:R-:W-:-:S04]  /*11fe0*/  LEA.HI R3, R3, R4, RZ, 0x3 ;  /* 0x0000000403037211 */ /* 0x000fc800078f18ff */
[----:B------:R-:W-:-:S05]  /*11ff0*/  LOP3.LUT R3, R3, 0xfffffff8, RZ, 0xc0, !PT ;  /* 0xfffffff803037812 */ /* 0x000fca00078ec0ff */
[----:B------:R-:W-:-:S05]  /*12000*/  IMAD.WIDE R6, R3, 0x2, R6 ;  /* 0x0000000203067825 */ /* 0x000fca00078e0206 */
[----:B------:R-:W-:Y:S01]  /*12010*/  ST.E.128 [R6.64], RZ ;  /* 0x000000ff06007985 */ /* 0x000fe2000c101d12 */
[----:B------:R-:W-:Y:S05]  /*12020*/  EXIT ;  /* 0x000000000000794d */ /* 0x000fea0003800000 */
.L_x_284:
        /* <DEDUP_REMOVED lines=13> */
.L_x_1335:


//--------------------- .text._ZN7cutlass13device_kernelIN5flash19enable_sm80_to_sm89INS1_16FlashAttnFwdSm80INS1_25CollectiveMainloopFwdSm80ILi8ELi1ELb0EN4cute5tupleIJNS5_1CILi128EEENS7_ILi64EEENS7_ILi192EEEEEELi192ENS_10bfloat16_tEfNS_4arch4Sm80ELb0ELb1ELb1ELb1ELb0ELb1ELb1ELb0EEENS1_21CollectiveEpilogueFwdINS6_IJS8_SA_S9_EEENS6_IJNS7_ILi1EEESI_SI_EEESC_SE_Li256ELb1ELb1ELb0ELb0EEENS1_19SingleTileSchedulerILb1ELb0ELb1ELi128EEEEEEEEEvNT_6ParamsE --------------------------
	.section	.text._ZN7cutlass13device_kernelIN5flash19enable_sm80_to_sm89INS1_16FlashAttnFwdSm80INS1_25CollectiveMainloopFwdSm80ILi8ELi1ELb0EN4cute5tupleIJNS5_1CILi128EEENS7_ILi64EEENS7_ILi192EEEEEELi192ENS_10bfloat16_tEfNS_4arch4Sm80ELb0ELb1ELb1ELb1ELb0ELb1ELb1ELb0EEENS1_21CollectiveEpilogueFwdINS6_IJS8_SA_S9_EEENS6_IJNS7_ILi1EEESI_SI_EEESC_SE_Li256ELb1ELb1ELb0ELb0EEENS1_19SingleTileSchedulerILb1ELb0ELb1ELi128EEEEEEEEEvNT_6ParamsE,"ax",@progbits
	.sectioninfo	@"SHI_REGISTERS=250"
	.align	128
.text._ZN7cutlass13device_kernelIN5flash19enable_sm80_to_sm89INS1_16FlashAttnFwdSm80INS1_25CollectiveMainloopFwdSm80ILi8ELi1ELb0EN4cute5tupleIJNS5_1CILi128EEENS7_ILi64EEENS7_ILi192EEEEEELi192ENS_10bfloat16_tEfNS_4arch4Sm80ELb0ELb1ELb1ELb1ELb0ELb1ELb1ELb0EEENS1_21CollectiveEpilogueFwdINS6_IJS8_SA_S9_EEENS6_IJNS7_ILi1EEESI_SI_EEESC_SE_Li256ELb1ELb1ELb0ELb0EEENS1_19SingleTileSchedulerILb1ELb0ELb1ELi128EEEEEEEEEvNT_6ParamsE:
        .type           _ZN7cutlass13device_kernelIN5flash19enable_sm80_to_sm89INS1_16FlashAttnFwdSm80INS1_25CollectiveMainloopFwdSm80ILi8ELi1ELb0EN4cute5tupleIJNS5_1CILi128EEENS7_ILi64EEENS7_ILi192EEEEEELi192ENS_10bfloat16_tEfNS_4arch4Sm80ELb0ELb1ELb1ELb1ELb0ELb1ELb1ELb0EEENS1_21CollectiveEpilogueFwdINS6_IJS8_SA_S9_EEENS6_IJNS7_ILi1EEESI_SI_EEESC_SE_Li256ELb1ELb1ELb0ELb0EEENS1_19SingleTileSchedulerILb1ELb0ELb1ELi128EEEEEEEEEvNT_6ParamsE,@function
        .size           _ZN7cutlass13device_kernelIN5flash19enable_sm80_to_sm89INS1_16FlashAttnFwdSm80INS1_25CollectiveMainloopFwdSm80ILi8ELi1ELb0EN4cute5tupleIJNS5_1CILi128EEENS7_ILi64EEENS7_ILi192EEEEEELi192ENS_10bfloat16_tEfNS_4arch4Sm80ELb0ELb1ELb1ELb1ELb0ELb1ELb1ELb0EEENS1_21CollectiveEpilogueFwdINS6_IJS8_SA_S9_EEENS6_IJNS7_ILi1EEESI_SI_EEESC_SE_Li256ELb1ELb1ELb0ELb0EEENS1_19SingleTileSchedulerILb1ELb0ELb1ELi128EEEEEEEEEvNT_6ParamsE,(.L_x_1336 - _ZN7cutlass13device_kernelIN5flash19enable_sm80_to_sm89INS1_16FlashAttnFwdSm80INS1_25CollectiveMainloopFwdSm80ILi8ELi1ELb0EN4cute5tupleIJNS5_1CILi128EEENS7_ILi64EEENS7_ILi192EEEEEELi192ENS_10bfloat16_tEfNS_4arch4Sm80ELb0ELb1ELb1ELb1ELb0ELb1ELb1ELb0EEENS1_21CollectiveEpilogueFwdINS6_IJS8_SA_S9_EEENS6_IJNS7_ILi1EEESI_SI_EEESC_SE_Li256ELb1ELb1ELb0ELb0EEENS1_19SingleTileSchedulerILb1ELb0ELb1ELi128EEEEEEEEEvNT_6ParamsE)
        .other          _ZN7cutlass13device_kernelIN5flash19enable_sm80_to_sm89INS1_16FlashAttnFwdSm80INS1_25CollectiveMainloopFwdSm80ILi8ELi1ELb0EN4cute5tupleIJNS5_1CILi128EEENS7_ILi64EEENS7_ILi192EEEEEELi192ENS_10bfloat16_tEfNS_4arch4Sm80ELb0ELb1ELb1ELb1ELb0ELb1ELb1ELb0EEENS1_21CollectiveEpilogueFwdINS6_IJS8_SA_S9_EEENS6_IJNS7_ILi1EEESI_SI_EEESC_SE_Li256ELb1ELb1ELb0ELb0EEENS1_19SingleTileSchedulerILb1ELb0ELb1ELi128EEEEEEEEEvNT_6ParamsE,@"STO_CUDA_ENTRY STV_DEFAULT"
_ZN7cutlass13device_kernelIN5flash19enable_sm80_to_sm89INS1_16FlashAttnFwdSm80INS1_25CollectiveMainloopFwdSm80ILi8ELi1ELb0EN4cute5tupleIJNS5_1CILi128EEENS7_ILi64EEENS7_ILi192EEEEEELi192ENS_10bfloat16_tEfNS_4arch4Sm80ELb0ELb1ELb1ELb1ELb0ELb1ELb1ELb0EEENS1_21CollectiveEpilogueFwdINS6_IJS8_SA_S9_EEENS6_IJNS7_ILi1EEESI_SI_EEESC_SE_Li256ELb1ELb1ELb0ELb0EEENS1_19SingleTileSchedulerILb1ELb0ELb1ELi128EEEEEEEEEvNT_6ParamsE:
[----:B------:R-:W-:Y:S02]  /*0000*/  MOV R1, c[0x0][0x28] ;  /* 0x00000a0000017a02 */ /* 0x000fe40000000f00 */
[----:B------:R-:W1:Y:S01]  /*0010*/  S2R R83, SR_TID.X ;  /* 0x0000000000537919 */ /* 0x000e620000002100 */
[----:B------:R-:W2:Y:S01]  /*0020*/  S2UR UR24, SR_CTAID.Z ;  /* 0x00000000001879c3 */ /* 0x000ea20000002700 */
[----:B------:R-:W-:Y:S02]  /*0030*/  UMOV UR13, 0x4 ;  /* 0x00000004000d7882 */ /* 0x000fe40000000000 */
[----:B------:R-:W-:Y:S02]  /*0040*/  ULDC.64 UR4, c[0x0][0x568] ;  /* 0x00015a0000047ab9 */ /* 0x000fe40000000a00 */
[----:B------:R-:W-:-:S03]  /*0050*/  ULDC.64 UR28, c[0x0][0x118] ;  /* 0x00004600001c7ab9 */ /* 0x000fc60000000a00 */
[----:B------:R-:W3:Y:S01]  /*0060*/  S2UR UR16, SR_CTAID.X ;  /* 0x00000000001079c3 */ /* 0x000ee20000002500 */
[----:B-1----:R-:W-:Y:S01]  /*0070*/  SHF.R.U32.HI R0, RZ, 0x5, R83 ;  /* 0x00000005ff007819 */ /* 0x002fe20000011653 */
[----:B--2---:R-:W-:-:S05]  /*0080*/  UIMAD.WIDE UR4, UR24, UR13, UR4 ;  /* 0x0000000d180472a5 */ /* 0x004fca000f8e0204 */
[----:B------:R-:W1:Y:S02]  /*0090*/  SHFL.IDX PT, R0, R0, RZ, 0x1f ;  /* 0x00001fff00007589 */ /* 0x000e6400000e0000 */
[----:B-1----:R-:W-:-:S13]  /*00a0*/  ISETP.NE.AND P0, PT, R0, RZ, PT ;  /* 0x000000ff0000720c */ /* 0x002fda0003f05270 */
[----:B------:R-:W-:Y:S05]  /*00b0*/  @!P0 BRA `(.L_x_285) ;  /* 0x000001c000008947 */ /* 0x000fea0003800000 */
[----:B---3--:R-:W-:-:S04]  /*00c0*/  ISETP.NE.U32.AND P0, PT, RZ, c[0x0][0x568], PT ;  /* 0x00015a00ff007a0c */ /* 0x008fc80003f05070 */
[----:B------:R-:W-:-:S13]  /*00d0*/  ISETP.NE.AND.EX P0, PT, RZ, c[0x0][0x56c], PT, P0 ;  /* 0x00015b00ff007a0c */ /* 0x000fda0003f05300 */
[----:B------:R-:W-:Y:S05]  /*00e0*/  @!P0 BRA `(.L_x_286) ;  /* 0x0000005000008947 */ /* 0x000fea0003800000 */
[----:B------:R-:W-:Y:S02]  /*00f0*/  MOV R2, UR4 ;  /* 0x0000000400027c02 */ /* 0x000fe40008000f00 */
[----:B------:R-:W-:-:S05]  /*0100*/  MOV R3, UR5 ;  /* 0x0000000500037c02 */ /* 0x000fca0008000f00 */
[----:B------:R-:W2:Y:S02]  /*0110*/  LDG.E R2, [R2.64] ;  /* 0x0000001c02027981 */ /* 0x000ea4000c1e1900 */
[----:B--2---:R1:W2:Y:S02]  /*0120*/  R2UR UR5, R2 ;  /* 0x00000000020573c2 */ /* 0x0042a400000e0000 */
[----:B-12---:R-:W-:Y:S05]  /*0130*/  BRA `(.L_x_287) ;  /* 0x000000e000007947 */ /* 0x006fea0003800000 */
.L_x_286:
[----:B------:R-:W-:-:S04]  /*0140*/  ISETP.NE.U32.AND P0, PT, RZ, c[0x0][0x560], PT ;  /* 0x00015800ff007a0c */ /* 0x000fc80003f05070 */
[----:B------:R-:W-:-:S13]  /*0150*/  ISETP.NE.AND.EX P0, PT, RZ, c[0x0][0x564], PT, P0 ;  /* 0x00015900ff007a0c */ /* 0x000fda0003f05300 */
[----:B------:R-:W-:Y:S05]  /*0160*/  @!P0 BRA `(.L_x_288) ;  /* 0x000000a000008947 */ /* 0x000fea0003800000 */
[----:B------:R-:W-:Y:S02]  /*0170*/  ULDC.64 UR4, c[0x0][0x560] ;  /* 0x0001580000047ab9 */ /* 0x000fe40000000a00 */
[----:B------:R-:W-:-:S06]  /*0180*/  UIMAD.WIDE UR4, UR24, UR13, UR4 ;  /* 0x0000000d180472a5 */ /* 0x000fcc000f8e0204 */
[----:B------:R-:W-:Y:S02]  /*0190*/  MOV R4, UR4 ;  /* 0x0000000400047c02 */ /* 0x000fe40008000f00 */
[----:B------:R-:W-:-:S05]  /*01a0*/  MOV R5, UR5 ;  /* 0x0000000500057c02 */ /* 0x000fca0008000f00 */
[----:B------:R-:W2:Y:S04]  /*01b0*/  LDG.E R2, [R4.64] ;  /* 0x0000001c04027981 */ /* 0x000ea8000c1e1900 */
[----:B------:R-:W3:Y:S01]  /*01c0*/  LDG.E R0, [R4.64+0x4] ;  /* 0x0000041c04007981 */ /* 0x000ee2000c1e1900 */
[----:B--2---:R-:W1:Y:S08]  /*01d0*/  R2UR UR4, R2 ;  /* 0x00000000020473c2 */ /* 0x004e7000000e0000 */
[----:B---3--:R-:W1:Y:S02]  /*01e0*/  R2UR UR5, R0 ;  /* 0x00000000000573c2 */ /* 0x008e6400000e0000 */
[----:B-1----:R-:W-:Y:S01]  /*01f0*/  UIADD3 UR5, -UR4, UR5, URZ ;  /* 0x0000000504057290 */ /* 0x002fe2000fffe13f */
[----:B------:R-:W-:Y:S05]  /*0200*/  BRA `(.L_x_287) ;  /* 0x0000001000007947 */ /* 0x000fea0003800000 */
.L_x_288:
[----:B------:R-:W-:Y:S02]  /*0210*/  ULDC UR5, c[0x0][0x54c] ;  /* 0x0001530000057ab9 */ /* 0x000fe40000000800 */
.L_x_287:
[----:B------:R-:W-:Y:S02]  /*0220*/  ULDC UR4, c[0x0][0x548] ;  /* 0x0001520000047ab9 */ /* 0x000fe40000000800 */
[----:B------:R-:W-:-:S02]  /*0230*/  USHF.L.U32 UR18, UR16, 0x7, URZ ;  /* 0x0000000710127899 */ /* 0x000fc4000800063f */
[----:B------:R-:W-:-:S04]  /*0240*/  UIMAD UR4, UR5, UR4, URZ ;  /* 0x00000004050472a4 */ /* 0x000fc8000f8e023f */
[----:B------:R-:W-:-:S04]  /*0250*/  UISETP.GE.AND UP0, UPT, UR18, UR4, UPT ;  /* 0x000000041200728c */ /* 0x000fc8000bf06270 */
[----:B------:R-:W-:Y:S01]  /*0260*/  USEL UR24, UR24, 0xffffffff, !UP0 ;  /* 0xffffffff18187887 */ /* 0x000fe2000c000000 */
[----:B------:R-:W-:Y:S05]  /*0270*/  BRA `(.L_x_289) ;  /* 0x000001b000007947 */ /* 0x000fea0003800000 */
.L_x_285:
        /* <DEDUP_REMOVED lines=8> */
.L_x_290:
        /* <DEDUP_REMOVED lines=13> */
.L_x_292:
[----:B------:R-:W-:Y:S02]  /*03d0*/  ULDC UR5, c[0x0][0x54c] ;  /* 0x0001530000057ab9 */ /* 0x000fe40000000800 */
.L_x_291:
[----:B------:R-:W-:Y:S02]  /*03e0*/  ULDC UR4, c[0x0][0x548] ;  /* 0x0001520000047ab9 */ /* 0x000fe40000000800 */
[----:B------:R-:W-:-:S02]  /*03f0*/  USHF.L.U32 UR18, UR16, 0x7, URZ ;  /* 0x0000000710127899 */ /* 0x000fc4000800063f */
[----:B------:R-:W-:-:S04]  /*0400*/  UIMAD UR4, UR5, UR4, URZ ;  /* 0x00000004050472a4 */ /* 0x000fc8000f8e023f */
[----:B------:R-:W-:-:S04]  /*0410*/  UISETP.GE.AND UP0, UPT, UR18, UR4, UPT ;  /* 0x000000041200728c */ /* 0x000fc8000bf06270 */
[----:B------:R-:W-:-:S06]  /*0420*/  USEL UR24, UR24, 0xffffffff, !UP0 ;  /* 0xffffffff18187887 */ /* 0x000fcc000c000000 */
.L_x_289:
[----:B------:R-:W-:-:S13]  /*0430*/  ISETP.LE.AND P0, PT, RZ, UR24, PT ;  /* 0x00000018ff007c0c */ /* 0x000fda000bf03270 */
[----:B------:R-:W-:Y:S05]  /*0440*/  @!P0 EXIT ;  /* 0x000000000000894d */ /* 0x000fea0003800000 */
[----:B------:R-:W-:Y:S01]  /*0450*/  ULDC.64 UR4, c[0x0][0x360] ;  /* 0x0000d80000047ab9 */ /* 0x000fe20000000a00 */
[----:B------:R-:W-:Y:S01]  /*0460*/  ISETP.NE.U32.AND P4, PT, RZ, c[0x0][0x348], PT ;  /* 0x0000d200ff007a0c */ /* 0x000fe20003f85070 */
[----:B------:R-:W-:Y:S02]  /*0470*/  UISETP.NE.U32.AND UP0, UPT, URZ, UR4, UPT ;  /* 0x000000043f00728c */ /* 0x000fe4000bf05070 */
[----:B------:R-:W-:Y:S01]  /*0480*/  ULDC.64 UR8, c[0x0][0x370] ;  /* 0x0000dc0000087ab9 */ /* 0x000fe20000000a00 */
[----:B------:R-:W-:Y:S01]  /*0490*/  ISETP.NE.AND.EX P4, PT, RZ, c[0x0][0x34c], PT, P4 ;  /* 0x0000d300ff007a0c */ /* 0x000fe20003f85340 */
[----:B------:R-:W-:Y:S02]  /*04a0*/  UISETP.NE.AND.EX UP0, UPT, URZ, UR5, UPT, UP0 ;  /* 0x000000053f00728c */ /* 0x000fe4000bf05300 */
[----:B------:R-:W-:Y:S02]  /*04b0*/  UISETP.NE.U32.AND UP1, UPT, URZ, UR8, UPT ;  /* 0x000000083f00728c */ /* 0x000fe4000bf25070 */
[----:B------:R-:W-:-:S02]  /*04c0*/  ULDC.64 UR4, c[0x0][0x360] ;  /* 0x0000d80000047ab9 */ /* 0x000fc40000000a00 */
[----:B------:R-:W-:Y:S01]  /*04d0*/  ULDC.64 UR6, c[0x0][0x350] ;  /* 0x0000d40000067ab9 */ /* 0x000fe20000000a00 */
[----:B------:R-:W-:Y:S01]  /*04e0*/  PLOP3.LUT P0, PT, PT, PT, UP0, 0x80, 0x0 ;  /* 0x000000000000781c */ /* 0x000fe20003f0f008 */
[----:B------:R-:W-:Y:S02]  /*04f0*/  UISETP.NE.U32.AND UP5, UPT, URZ, UR6, UPT ;  /* 0x000000063f00728c */ /* 0x000fe4000bfa5070 */
[----:B------:R-:W-:Y:S02]  /*0500*/  UISETP.NE.AND.EX UP1, UPT, URZ, UR9, UPT, UP1 ;  /* 0x000000093f00728c */ /* 0x000fe4000bf25310 */
[----:B------:R-:W-:Y:S02]  /*0510*/  @UP0 UIMAD.WIDE UR4, UR24, UR13, UR4 ;  /* 0x0000000d180402a5 */ /* 0x000fe4000f8e0204 */
[----:B------:R-:W-:Y:S02]  /*0520*/  UISETP.NE.AND.EX UP5, UPT, URZ, UR7, UPT, UP5 ;  /* 0x000000073f00728c */ /* 0x000fe4000bfa5350 */
[----:B------:R-:W-:Y:S01]  /*0530*/  ULDC.64 UR10, c[0x0][0x370] ;  /* 0x0000dc00000a7ab9 */ /* 0x000fe20000000a00 */
[----:B------:R-:W-:Y:S01]  /*0540*/  PLOP3.LUT P3, PT, PT, PT, UP1, 0x80, 0x0 ;  /* 0x000000000000781c */ /* 0x000fe20003f6f018 */
[----:B------:R-:W-:Y:S01]  /*0550*/  IMAD.U32 R13, RZ, RZ, UR5 ;  /* 0x00000005ff0d7e24 */ /* 0x000fe2000f8e00ff */
[----:B------:R-:W-:Y:S01]  /*0560*/  MOV R12, UR4 ;  /* 0x00000004000c7c02 */ /* 0x000fe20008000f00 */
[----:B------:R-:W-:Y:S01]  /*0570*/  ULDC.64 UR4, c[0x0][0x358] ;  /* 0x0000d60000047ab9 */ /* 0x000fe20000000a00 */
[----:B------:R-:W-:Y:S01]  /*0580*/  PLOP3.LUT P2, PT, PT, PT, UP5, 0x80, 0x0 ;  /* 0x000000000000781c */ /* 0x000fe20003f4f058 */
[----:B------:R-:W-:-:S02]  /*0590*/  UISETP.NE.U32.AND UP4, UPT, URZ, UR4, UPT ;  /* 0x000000043f00728c */ /* 0x000fc4000bf85070 */
[----:B------:R-:W-:Y:S01]  /*05a0*/  ULDC.64 UR8, c[0x0][0x348] ;  /* 0x0000d20000087ab9 */ /* 0x000fe20000000a00 */
[----:B------:R-:W2:Y:S01]  /*05b0*/  @P0 LDG.E R0, [R12.64] ;  /* 0x0000001c0c000981 */ /* 0x000ea2000c1e1900 */
[----:B------:R-:W-:Y:S02]  /*05c0*/  ULDC.64 UR6, c[0x0][0x350] ;  /* 0x0000d40000067ab9 */ /* 0x000fe40000000a00 */
[----:B------:R-:W-:Y:S02]  /*05d0*/  @UP1 UIMAD.WIDE UR10, UR24, UR13, UR10 ;  /* 0x0000000d180a12a5 */ /* 0x000fe4000f8e020a */
[----:B------:R-:W-:Y:S02]  /*05e0*/  UISETP.NE.AND.EX UP4, UPT, URZ, UR5, UPT, UP4 ;  /* 0x000000053f00728c */ /* 0x000fe4000bf85340 */
[----:B------:R-:W-:Y:S02]  /*05f0*/  UIMAD.WIDE UR8, UR24, UR13, UR8 ;  /* 0x0000000d180872a5 */ /* 0x000fe4000f8e0208 */
[----:B------:R-:W-:Y:S01]  /*0600*/  UIMAD.WIDE UR6, UR24, UR13, UR6 ;  /* 0x0000000d180672a5 */ /* 0x000fe2000f8e0206 */
[----:B------:R-:W-:Y:S01]  /*0610*/  IMAD.U32 R4, RZ, RZ, UR10 ;  /* 0x0000000aff047e24 */ /* 0x000fe2000f8e00ff */
[----:B------:R-:W-:Y:S01]  /*0620*/  ULDC.64 UR4, c[0x0][0x358] ;  /* 0x0000d60000047ab9 */ /* 0x000fe20000000a00 */
[----:B------:R-:W-:Y:S01]  /*0630*/  PLOP3.LUT P1, PT, PT, PT, UP4, 0x80, 0x0 ;  /* 0x000000000000781c */ /* 0x000fe20003f2f048 */
[----:B------:R-:W-:Y:S01]  /*0640*/  IMAD.U32 R5, RZ, RZ, UR11 ;  /* 0x0000000bff057e24 */ /* 0x000fe2000f8e00ff */
[----:B------:R-:W-:Y:S01]  /*0650*/  MOV R11, UR9 ;  /* 0x00000009000b7c02 */ /* 0x000fe20008000f00 */
[----:B------:R-:W-:Y:S01]  /*0660*/  IMAD.U32 R10, RZ, RZ, UR8 ;  /* 0x00000008ff0a7e24 */ /* 0x000fe2000f8e00ff */
[----:B------:R-:W-:Y:S01]  /*0670*/  UIMAD.WIDE UR4, UR24, UR13, UR4 ;  /* 0x0000000d180472a5 */ /* 0x000fe2000f8e0204 */
[----:B------:R-:W-:Y:S01]  /*0680*/  IMAD.U32 R8, RZ, RZ, UR6 ;  /* 0x00000006ff087e24 */ /* 0x000fe2000f8e00ff */
[----:B------:R-:W3:Y:S01]  /*0690*/  @P3 LDG.E R4, [R4.64] ;  /* 0x0000001c04043981 */ /* 0x000ee2000c1e1900 */
[----:B------:R-:W-:Y:S01]  /*06a0*/  IMAD.U32 R9, RZ, RZ, UR7 ;  /* 0x00000007ff097e24 */ /* 0x000fe2000f8e00ff */
[----:B------:R-:W-:-:S02]  /*06b0*/  MOV R100, RZ ;  /* 0x000000ff00647202 */ /* 0x000fc40000000f00 */
[----:B------:R-:W4:Y:S01]  /*06c0*/  @P4 LDG.E R3, [R10.64] ;  /* 0x0000001c0a034981 */ /* 0x000f22000c1e1900 */
[----:B------:R-:W-:Y:S01]  /*06d0*/  IMAD.U32 R6, RZ, RZ, UR4 ;  /* 0x00000004ff067e24 */ /* 0x000fe2000f8e00ff */
[----:B------:R-:W-:Y:S02]  /*06e0*/  MOV R7, UR5 ;  /* 0x0000000500077c02 */ /* 0x000fe40008000f00 */
[----:B------:R-:W4:Y:S04]  /*06f0*/  @P2 LDG.E R2, [R8.64] ;  /* 0x0000001c08022981 */ /* 0x000f28000c1e1900 */
[----:B------:R1:W5:Y:S01]  /*0700*/  @P1 LDG.E R100, [R6.64] ;  /* 0x0000001c06641981 */ /* 0x000362000c1e1900 */
[----:B------:R-:W1:Y:S01]  /*0710*/  S2UR UR15, SR_CTAID.Y ;  /* 0x00000000000f79c3 */ /* 0x000e620000002600 */
[----:B------:R-:W-:-:S02]  /*0720*/  UMOV UR20, URZ ;  /* 0x0000003f00147c82 */ /* 0x000fc40008000000 */
[----:B------:R-:W-:Y:S02]  /*0730*/  ULDC UR23, c[0x0][0x168] ;  /* 0x00005a0000177ab9 */ /* 0x000fe40000000800 */
[----:B------:R-:W-:Y:S02]  /*0740*/  UMOV UR21, URZ ;  /* 0x0000003f00157c82 */ /* 0x000fe40008000000 */
[----:B------:R-:W-:Y:S02]  /*0750*/  UMOV UR19, URZ ;  /* 0x0000003f00137c82 */ /* 0x000fe40008000000 */
[----:B------:R-:W-:Y:S02]  /*0760*/  ULDC UR37, c[0x0][0x1d0] ;  /* 0x0000740000257ab9 */ /* 0x000fe40000000800 */
[----:B------:R-:W-:Y:S02]  /*0770*/  ULDC UR22, c[0x0][0x228] ;  /* 0x00008a0000167ab9 */ /* 0x000fe40000000800 */
[----:B-1----:R-:W-:Y:S01]  /*0780*/  USHF.R.S32.HI UR14, URZ, 0x1f, UR15 ;  /* 0x0000001f3f0e7899 */ /* 0x002fe2000801140f */
[----:B--2---:R1:W2:Y:S08]  /*0790*/  @P0 R2UR UR23, R0 ;  /* 0x00000000001703c2 */ /* 0x0042b000000e0000 */
[----:B---3--:R1:W3:Y:S08]  /*07a0*/  @P3 R2UR UR20, R4 ;  /* 0x00000000041433c2 */ /* 0x0082f000000e0000 */
[----:B----4-:R1:W4:Y:S08]  /*07b0*/  @P4 R2UR UR21, R3 ;  /* 0x00000000031543c2 */ /* 0x01033000000e0000 */
[----:B------:R1:W1:Y:S01]  /*07c0*/  @P2 R2UR UR19, R2 ;  /* 0x00000000021323c2 */ /* 0x00026200000e0000 */
[----:B------:R-:W-:Y:S05]  /*07d0*/  @P0 BRA `(.L_x_293) ;  /* 0x0000006000000947 */ /* 0x000fea0003800000 */
[----:B--2---:R-:W-:Y:S05]  /*07e0*/  @!P4 BRA `(.L_x_293) ;  /* 0x000000500000c947 */ /* 0x004fea0003800000 */
[----:B-1----:R-:W2:Y:S04]  /*07f0*/  LDG.E R0, [R10.64] ;  /* 0x0000001c0a007981 */ /* 0x002ea8000c1e1900 */
[----:B----4-:R-:W4:Y:S01]  /*0800*/  LDG.E R2, [R10.64+0x4] ;  /* 0x0000041c0a027981 */ /* 0x010f22000c1e1900 */
[----:B--2---:R-:W1:Y:S08]  /*0810*/  R2UR UR23, R0 ;  /* 0x00000000001773c2 */ /* 0x004e7000000e0000 */
[----:B----4-:R-:W1:Y:S02]  /*0820*/  R2UR UR4, R2 ;  /* 0x00000000020473c2 */ /* 0x010e6400000e0000 */
[----:B-1----:R-:W-:-:S06]  /*0830*/  UIADD3 UR23, -UR23, UR4, URZ ;  /* 0x0000000417177290 */ /* 0x002fcc000fffe13f */
.L_x_293:
[----:B--2---:R-:W-:-:S04]  /*0840*/  ISETP.NE.U32.AND P0, PT, RZ, c[0x0][0x368], PT ;  /* 0x0000da00ff007a0c */ /* 0x004fc80003f05070 */
[----:B------:R-:W-:-:S13]  /*0850*/  ISETP.NE.AND.EX P0, PT, RZ, c[0x0][0x36c], PT, P0 ;  /* 0x0000db00ff007a0c */ /* 0x000fda0003f05300 */
[----:B------:R-:W-:Y:S05]  /*0860*/  @!P0 BRA `(.L_x_294) ;  /* 0x0000007000008947 */ /* 0x000fea0003800000 */
[----:B------:R-:W-:Y:S02]  /*0870*/  ULDC.64 UR4, c[0x0][0x368] ;  /* 0x0000da0000047ab9 */ /* 0x000fe40000000a00 */
[----:B------:R-:W-:-:S06]  /*0880*/  UIMAD.WIDE UR4, UR24, UR13, UR4 ;  /* 0x0000000d180472a5 */ /* 0x000fcc000f8e0204 */
[----:B-1----:R-:W-:Y:S02]  /*0890*/  MOV R2, UR4 ;  /* 0x0000000400027c02 */ /* 0x002fe40008000f00 */
[----:B------:R-:W-:-:S05]  /*08a0*/  MOV R3, UR5 ;  /* 0x0000000500037c02 */ /* 0x000fca0008000f00 */
[----:B------:R-:W2:Y:S02]  /*08b0*/  LDG.E R0, [R2.64] ;  /* 0x0000001c02007981 */ /* 0x000ea4000c1e1900 */
[----:B--2---:R1:W2:Y:S02]  /*08c0*/  R2UR UR37, R0 ;  /* 0x00000000002573c2 */ /* 0x0042a400000e0000 */
[----:B-12---:R-:W-:Y:S05]  /*08d0*/  BRA `(.L_x_295) ;  /* 0x0000006000007947 */ /* 0x006fea0003800000 */
.L_x_294:
[----:B------:R-:W-:Y:S05]  /*08e0*/  @!P2 BRA `(.L_x_295) ;  /* 0x000000500000a947 */ /* 0x000fea0003800000 */
[----:B-1----:R-:W2:Y:S04]  /*08f0*/  LDG.E R0, [R8.64] ;  /* 0x0000001c08007981 */ /* 0x002ea8000c1e1900 */
[----:B----4-:R-:W4:Y:S01]  /*0900*/  LDG.E R2, [R8.64+0x4] ;  /* 0x0000041c08027981 */ /* 0x010f22000c1e1900 */
[----:B--2---:R-:W1:Y:S08]  /*0910*/  R2UR UR37, R0 ;  /* 0x00000000002573c2 */ /* 0x004e7000000e0000 */
[----:B----4-:R-:W1:Y:S02]  /*0920*/  R2UR UR4, R2 ;  /* 0x00000000020473c2 */ /* 0x010e6400000e0000 */
[----:B-1----:R-:W-:-:S06]  /*0930*/  UIADD3 UR37, -UR37, UR4, URZ ;  /* 0x0000000425257290 */ /* 0x002fcc000fffe13f */
.L_x_295:
[----:B-1----:R-:W2:Y:S01]  /*0940*/  @P1 LDG.E R0, [R6.64] ;  /* 0x0000001c06001981 */ /* 0x002ea2000c1e1900 */
[----:B------:R-:W-:-:S03]  /*0950*/  ULDC.64 UR4, c[0x0][0x378] ;  /* 0x0000de0000047ab9 */ /* 0x000fc60000000a00 */
[----:B----4-:R-:W4:Y:S01]  /*0960*/  @P1 LDG.E R2, [R6.64+0x4] ;  /* 0x0000041c06021981 */ /* 0x010f22000c1e1900 */
[----:B------:R-:W-:Y:S01]  /*0970*/  UISETP.NE.U32.AND UP0, UPT, URZ, UR4, UPT ;  /* 0x000000043f00728c */ /* 0x000fe2000bf05070 */
[----:B------:R-:W-:-:S03]  /*0980*/  IMAD.U32 R84, RZ, RZ, UR37 ;  /* 0x00000025ff547e24 */ /* 0x000fc6000f8e00ff */
[----:B------:R-:W-:-:S03]  /*0990*/  UISETP.NE.AND.EX UP0, UPT, URZ, UR5, UPT, UP0 ;  /* 0x000000053f00728c */ /* 0x000fc6000bf05300 */
[----:B------:R-:W-:-:S03]  /*09a0*/  ULDC.64 UR4, c[0x0][0x378] ;  /* 0x0000de0000047ab9 */ /* 0x000fc60000000a00 */
[----:B------:R-:W-:-:S05]  /*09b0*/  PLOP3.LUT P0, PT, PT, PT, UP0, 0x80, 0x0 ;  /* 0x000000000000781c */ /* 0x000fca0003f0f008 */
[----:B------:R-:W-:-:S06]  /*09c0*/  @UP0 UIMAD.WIDE UR4, UR24, UR13, UR4 ;  /* 0x0000000d180402a5 */ /* 0x000fcc000f8e0204 */
[----:B------:R-:W-:Y:S01]  /*09d0*/  MOV R4, UR4 ;  /* 0x0000000400047c02 */ /* 0x000fe20008000f00 */
[----:B------:R-:W-:Y:S01]  /*09e0*/  ULDC UR4, c[0x0][0x2c4] ;  /* 0x0000b10000047ab9 */ /* 0x000fe20000000800 */
[----:B------:R-:W-:Y:S01]  /*09f0*/  IMAD.U32 R5, RZ, RZ, UR5 ;  /* 0x00000005ff057e24 */ /* 0x000fe2000f8e00ff */
[----:B------:R-:W-:-:S03]  /*0a00*/  UISETP.NE.AND UP3, UPT, UR4, 0x1, UPT ;  /* 0x000000010400788c */ /* 0x000fc6000bf65270 */
[----:B------:R-:W-:Y:S01]  /*0a10*/  ULDC.64 UR4, c[0x0][0x2c8] ;  /* 0x0000b20000047ab9 */ /* 0x000fe20000000a00 */
[----:B------:R1:W5:Y:S01]  /*0a20*/  @P0 LDG.E R84, [R4.64] ;  /* 0x0000001c04540981 */ /* 0x000362000c1e1900 */
[----:B---3--:R-:W-:-:S06]  /*0a30*/  UIADD3 UR8, -UR20, UR37, URZ ;  /* 0x0000002514087290 */ /* 0x008fcc000fffe13f */
[----:B------:R-:W-:-:S04]  /*0a40*/  @UP3 UIADD3 UR10, UR18, 0x7f, URZ ;  /* 0x0000007f120a3890 */ /* 0x000fc8000fffe03f */
[----:B------:R-:W-:Y:S01]  /*0a50*/  UIMAD.WIDE.U32 UR10, UR10, UR4, URZ ;  /* 0x000000040a0a72a5 */ /* 0x000fe2000f8e003f */
[----:B--2---:R-:W2:Y:S08]  /*0a60*/  @P1 R2UR UR6, R0 ;  /* 0x00000000000613c2 */ /* 0x004eb000000e0000 */
[----:B----4-:R-:W2:Y:S02]  /*0a70*/  @P1 R2UR UR7, R2 ;  /* 0x00000000020713c2 */ /* 0x010ea400000e0000 */
[----:B--2---:R-:W-:-:S02]  /*0a80*/  @UP4 UIADD3 UR22, -UR6, UR7, URZ ;  /* 0x0000000706164290 */ /* 0x004fc4000fffe13f */
[----:B------:R-:W-:Y:S02]  /*0a90*/  UIADD3 UR6, UR18, 0x7f, URZ ;  /* 0x0000007f12067890 */ /* 0x000fe4000fffe03f */
[----:B------:R-:W-:Y:S02]  /*0aa0*/  @UP3 USHF.R.U32.HI UR6, URZ, UR5, UR11 ;  /* 0x000000053f063299 */ /* 0x000fe4000801160b */
[----:B------:R-:W-:Y:S02]  /*0ab0*/  UIADD3 UR12, UR8, UR22, URZ ;  /* 0x00000016080c7290 */ /* 0x000fe4000fffe03f */
[----:B------:R-:W-:Y:S02]  /*0ac0*/  ULDC.64 UR4, c[0x0][0x328] ;  /* 0x0000ca0000047ab9 */ /* 0x000fe40000000a00 */
[----:B------:R-:W-:Y:S02]  /*0ad0*/  UISETP.GE.AND UP2, UPT, UR5, 0x1, UPT ;  /* 0x000000010500788c */ /* 0x000fe4000bf46270 */
[----:B------:R-:W-:-:S04]  /*0ae0*/  UIADD3 UR11, UR12, 0x1, -UR23 ;  /* 0x000000010c0b7890 */ /* 0x000fc8000fffe817 */
[----:B------:R-:W-:Y:S01]  /*0af0*/  PLOP3.LUT P0, PT, PT, PT, UP2, 0x40, 0x0 ;  /* 0x000000000000781c */ /* 0x000fe20003f0e828 */
[----:B------:R-:W-:-:S04]  /*0b00*/  UIADD3 UR6, UR11, UR6, URZ ;  /* 0x000000060b067290 */ /* 0x000fc8000fffe03f */
[----:B------:R-:W-:-:S08]  /*0b10*/  UIADD3 UR17, UR6, UR4, URZ ;  /* 0x0000000406117290 */ /* 0x000fd0000fffe03f */
[----:B------:R-:W-:Y:S05]  /*0b20*/  @P0 BRA `(.L_x_296) ;  /* 0x0000014000000947 */ /* 0x000fea0003800000 */
[----:B-1----:R-:W-:Y:S01]  /*0b30*/  ISETP.LT.AND P0, PT, RZ, UR6, PT ;  /* 0x00000006ff007c0c */ /* 0x002fe2000bf01270 */
[----:B------:R-:W-:-:S12]  /*0b40*/  UIADD3 UR4, UR6, -0x1, URZ ;  /* 0xffffffff06047890 */ /* 0x000fd8000fffe03f */
[----:B------:R-:W-:Y:S05]  /*0b50*/  @P0 BRA `(.L_x_297) ;  /* 0x0000008000000947 */ /* 0x000fea0003800000 */
[----:B------:R-:W-:Y:S02]  /*0b60*/  UISETP.NE.AND UP0, UPT, UR5, 0x1, UPT ;  /* 0x000000010500788c */ /* 0x000fe4000bf05270 */
[----:B------:R-:W-:-:S03]  /*0b70*/  UIADD3 UR4, -UR6, URZ, URZ ;  /* 0x0000003f06047290 */ /* 0x000fc6000fffe13f */
[----:B------:R-:W-:Y:S02]  /*0b80*/  ULDC.64 UR6, c[0x0][0x330] ;  /* 0x0000cc0000067ab9 */ /* 0x000fe40000000a00 */
[----:B------:R-:W-:-:S07]  /*0b90*/  UIMAD.WIDE.U32 UR26, UR4, UR6, URZ ;  /* 0x00000006041a72a5 */ /* 0x000fce000f8e003f */
[----:B------:R-:W-:Y:S02]  /*0ba0*/  @UP0 UMOV UR9, UR27 ;  /* 0x0000001b00090c82 */ /* 0x000fe40008000000 */
[----:B------:R-:W-:-:S04]  /*0bb0*/  @UP0 USHF.R.U32.HI UR4, URZ, UR7, UR9 ;  /* 0x000000073f040299 */ /* 0x000fc80008011609 */
[----:B------:R-:W-:Y:S01]  /*0bc0*/  ULOP3.LUT UR4, URZ, UR4, URZ, 0x33, !UPT ;  /* 0x000000043f047292 */ /* 0x000fe2000f8e333f */
[----:B------:R-:W-:Y:S05]  /*0bd0*/  BRA `(.L_x_298) ;  /* 0x0000005000007947 */ /* 0x000fea0003800000 */
.L_x_297:
[----:B------:R-:W-:Y:S02]  /*0be0*/  UISETP.NE.AND UP0, UPT, UR5, 0x1, UPT ;  /* 0x000000010500788c */ /* 0x000fe4000bf05270 */
[----:B------:R-:W-:Y:S02]  /*0bf0*/  ULDC.64 UR6, c[0x0][0x330] ;  /* 0x0000cc0000067ab9 */ /* 0x000fe40000000a00 */
[----:B------:R-:W-:-:S07]  /*0c00*/  UIMAD.WIDE.U32 UR26, UR4, UR6, URZ ;  /* 0x00000006041a72a5 */ /* 0x000fce000f8e003f */
[----:B------:R-:W-:Y:S02]  /*0c10*/  @UP0 UMOV UR9, UR27 ;  /* 0x0000001b00090c82 */ /* 0x000fe40008000000 */
[----:B------:R-:W-:Y:S02]  /*0c20*/  @UP0 USHF.R.U32.HI UR4, URZ, UR7, UR9 ;  /* 0x000000073f040299 */ /* 0x000fe40008011609 */
.L_x_298:
[----:B------:R-:W-:Y:S02]  /*0c30*/  ULDC UR6, c[0x0][0x32c] ;  /* 0x0000cb0000067ab9 */ /* 0x000fe40000000800 */
[----:B------:R-:W-:-:S04]  /*0c40*/  UIMAD UR6, UR4, UR5, UR6 ;  /* 0x00000005040672a4 */ /* 0x000fc8000f8e0206 */
[----:B------:R-:W-:-:S04]  /*0c50*/  UISETP.LT.AND UP0, UPT, UR17, UR6, UPT ;  /* 0x000000061100728c */ /* 0x000fc8000bf01270 */
[----:B------:R-:W-:-:S03]  /*0c60*/  USEL UR17, UR17, UR6, UP0 ;  /* 0x0000000611117287 */ /* 0x000fc60008000000 */
.L_x_296:
[----:B-1----:R-:W-:Y:S01]  /*0c70*/  ULDC.64 UR6, c[0x0][0x2c8] ;  /* 0x0000b20000067ab9 */ /* 0x002fe20000000a00 */
[----:B------:R-:W-:Y:S01]  /*0c80*/  PLOP3.LUT P0, PT, PT, PT, UP2, 0x40, 0x0 ;  /* 0x000000000000781c */ /* 0x000fe20003f0e828 */
[----:B------:R-:W-:Y:S02]  /*0c90*/  UIMAD.WIDE.U32 UR26, UR18, UR6, URZ ;  /* 0x00000006121a72a5 */ /* 0x000fe4000f8e003f */
[----:B------:R-:W-:Y:S02]  /*0ca0*/  UIADD3 UR9, UR12, 0x3f, URZ ;  /* 0x0000003f0c097890 */ /* 0x000fe4000fffe03f */
[----:B------:R-:W-:Y:S02]  /*0cb0*/  UMOV UR25, UR18 ;  /* 0x0000001200197c82 */ /* 0x000fe40008000000 */
[----:B------:R-:W-:Y:S02]  /*0cc0*/  UIADD3 UR10, UR12, -UR23, URZ ;  /* 0x800000170c0a7290 */ /* 0x000fe4000fffe03f */
[----:B------:R-:W-:-:S02]  /*0cd0*/  USHF.R.S32.HI UR4, URZ, 0x1f, UR9 ;  /* 0x0000001f3f047899 */ /* 0x000fc40008011409 */
[----:B------:R-:W-:Y:S02]  /*0ce0*/  @UP3 USHF.R.U32.HI UR25, URZ, UR7, UR27 ;  /* 0x000000073f193299 */ /* 0x000fe4000801161b */
[----:B------:R-:W-:Y:S02]  /*0cf0*/  ULEA.HI UR9, UR4, UR9, URZ, 0x6 ;  /* 0x0000000904097291 */ /* 0x000fe4000f8f303f */
[----:B------:R-:W-:Y:S02]  /*0d00*/  UIADD3 UR7, UR10, UR25, URZ ;  /* 0x000000190a077290 */ /* 0x000fe4000fffe03f */
[----:B------:R-:W-:Y:S02]  /*0d10*/  ULDC UR6, c[0x0][0x324] ;  /* 0x0000c90000067ab9 */ /* 0x000fe40000000800 */
[----:B------:R-:W-:Y:S02]  /*0d20*/  USHF.R.S32.HI UR9, URZ, 0x6, UR9 ;  /* 0x000000063f097899 */ /* 0x000fe40008011409 */
        /* <DEDUP_REMOVED lines=13> */
.L_x_300:
[----:B------:R-:W-:-:S03]  /*0e00*/  UISETP.NE.AND UP0, UPT, UR5, 0x1, UPT ;  /* 0x000000010500788c */ /* 0x000fc6000bf05270 */
[----:B------:R-:W-:Y:S02]  /*0e10*/  ULDC.64 UR4, c[0x0][0x330] ;  /* 0x0000cc0000047ab9 */ /* 0x000fe40000000a00 */
[----:B------:R-:W-:-:S07]  /*0e20*/  UIMAD.WIDE.U32 UR26, UR7, UR4, URZ ;  /* 0x00000004071a72a5 */ /* 0x000fce000f8e003f */
[----:B------:R-:W-:Y:S02]  /*0e30*/  @UP0 UMOV UR25, UR27 ;  /* 0x0000001b00190c82 */ /* 0x000fe40008000000 */
[----:B------:R-:W-:Y:S02]  /*0e40*/  @UP0 USHF.R.U32.HI UR7, URZ, UR5, UR25 ;  /* 0x000000053f070299 */ /* 0x000fe40008011619 */
.L_x_301:
[----:B------:R-:W-:Y:S02]  /*0e50*/  ULDC UR4, c[0x0][0x32c] ;  /* 0x0000cb0000047ab9 */ /* 0x000fe40000000800 */
[----:B------:R-:W-:-:S04]  /*0e60*/  UIMAD UR4, UR7, UR4, URZ ;  /* 0x00000004070472a4 */ /* 0x000fc8000f8e023f */
[----:B------:R-:W-:-:S04]  /*0e70*/  UISETP.LT.AND UP0, UPT, UR6, UR4, UPT ;  /* 0x000000040600728c */ /* 0x000fc8000bf01270 */
[----:B------:R-:W-:Y:S02]  /*0e80*/  USEL UR6, UR6, UR4, !UP0 ;  /* 0x0000000406067287 */ /* 0x000fe4000c000000 */
.L_x_299:
[----:B------:R-:W-:Y:S02]  /*0e90*/  UIADD3 UR17, UR17, 0x3f, URZ ;  /* 0x0000003f11117890 */ /* 0x000fe4000fffe03f */
[----:B------:R-:W-:Y:S02]  /*0ea0*/  USHF.R.S32.HI UR4, URZ, 0x1f, UR6 ;  /* 0x0000001f3f047899 */ /* 0x000fe40008011406 */
[----:B------:R-:W-:Y:S02]  /*0eb0*/  USHF.R.S32.HI UR5, URZ, 0x1f, UR17 ;  /* 0x0000001f3f057899 */ /* 0x000fe40008011411 */
[----:B------:R-:W-:Y:S02]  /*0ec0*/  ULEA.HI UR4, UR4, UR6, URZ, 0x6 ;  /* 0x0000000604047291 */ /* 0x000fe4000f8f303f */
[----:B------:R-:W-:Y:S02]  /*0ed0*/  ULEA.HI UR5, UR5, UR17, URZ, 0x6 ;  /* 0x0000001105057291 */ /* 0x000fe4000f8f303f */
[----:B------:R-:W-:-:S02]  /*0ee0*/  USHF.R.S32.HI UR4, URZ, 0x6, UR4 ;  /* 0x000000063f047899 */ /* 0x000fc40008011404 */
[----:B------:R-:W-:Y:S02]  /*0ef0*/  USHF.R.S32.HI UR5, URZ, 0x6, UR5 ;  /* 0x000000063f057899 */ /* 0x000fe40008011405 */
[----:B------:R-:W-:Y:S02]  /*0f00*/  UISETP.LT.AND UP1, UPT, URZ, UR4, UPT ;  /* 0x000000043f00728c */ /* 0x000fe4000bf21270 */
[----:B------:R-:W-:Y:S02]  /*0f10*/  UISETP.LT.AND UP0, UPT, UR5, UR9, UPT ;  /* 0x000000090500728c */ /* 0x000fe4000bf01270 */
[----:B------:R-:W-:Y:S02]  /*0f20*/  USEL UR4, URZ, UR4, !UP1 ;  /* 0x000000043f047287 */ /* 0x000fe4000c800000 */
[----:B------:R-:W-:Y:S02]  /*0f30*/  USEL UR5, UR5, UR9, UP0 ;  /* 0x0000000905057287 */ /* 0x000fe40008000000 */
[----:B------:R-:W-:-:S02]  /*0f40*/  ULEA UR4, UR4, -UR8, 0x6 ;  /* 0x8000000804047291 */ /* 0x000fc4000f8e303f */
[----:B------:R-:W-:Y:S02]  /*0f50*/  ULEA UR5, UR5, -UR8, 0x6 ;  /* 0x8000000805057291 */ /* 0x000fe4000f8e303f */
[----:B------:R-:W-:Y:S02]  /*0f60*/  UISETP.LT.AND UP1, UPT, URZ, UR4, UPT ;  /* 0x000000043f00728c */ /* 0x000fe4000bf21270 */
[----:B------:R-:W-:Y:S02]  /*0f70*/  UISETP.LT.AND UP0, UPT, UR5, UR22, UPT ;  /* 0x000000160500728c */ /* 0x000fe4000bf01270 */
[----:B------:R-:W-:Y:S02]  /*0f80*/  USEL UR4, URZ, UR4, !UP1 ;  /* 0x000000043f047287 */ /* 0x000fe4000c800000 */
[----:B------:R-:W-:Y:S02]  /*0f90*/  USEL UR5, UR5, UR22, UP0 ;  /* 0x0000001605057287 */ /* 0x000fe40008000000 */
[----:B------:R-:W-:-:S02]  /*0fa0*/  USHF.R.U32.HI UR8, URZ, 0x6, UR4 ;  /* 0x000000063f087899 */ /* 0x000fc40008011604 */
[----:B------:R-:W-:-:S05]  /*0fb0*/  UISETP.GT.AND UP0, UPT, UR5, UR4, UPT ;  /* 0x000000040500728c */ /* 0x000fca000bf04270 */
[----:B------:R-:W-:-:S06]  /*0fc0*/  UMOV UR6, UR8 ;  /* 0x0000000800067c82 */ /* 0x000fcc0008000000 */
[----:B------:R-:W-:-:S04]  /*0fd0*/  @UP0 UIADD3 UR5, UR5, 0x3f, URZ ;  /* 0x0000003f05050890 */ /* 0x000fc8000fffe03f */
[----:B------:R-:W-:-:S04]  /*0fe0*/  @UP0 USHF.R.S32.HI UR4, URZ, 0x1f, UR5 ;  /* 0x0000001f3f040899 */ /* 0x000fc80008011405 */
[----:B------:R-:W-:-:S04]  /*0ff0*/  @UP0 ULEA.HI UR4, UR4, UR5, URZ, 0x6 ;  /* 0x0000000504040291 */ /* 0x000fc8000f8f303f */
[----:B------:R-:W-:-:S04]  /*1000*/  @UP0 USHF.R.S32.HI UR6, URZ, 0x6, UR4 ;  /* 0x000000063f060899 */ /* 0x000fc80008011404 */
[----:B------:R-:W-:-:S06]  /*1010*/  UISETP.GT.AND UP0, UPT, UR6, UR8, UPT ;  /* 0x000000080600728c */ /* 0x000fcc000bf04270 */
[----:B------:R-:W-:-:S13]  /*1020*/  PLOP3.LUT P0, PT, PT, PT, UP0, 0x80, 0x0 ;  /* 0x000000000000781c */ /* 0x000fda0003f0f008 */
[----:B------:R-:W-:Y:S05]  /*1030*/  @!P0 BRA `(.L_x_302) ;  /* 0x0000556000008947 */ /* 0x000fea0003800000 */
[----:B------:R-:W-:Y:S02]  /*1040*/  ULDC.64 UR4, c[0x0][0x340] ;  /* 0x0000d00000047ab9 */ /* 0x000fe40000000a00 */
[----:B------:R-:W-:-:S04]  /*1050*/  UISETP.NE.U32.AND UP0, UPT, URZ, UR4, UPT ;  /* 0x000000043f00728c */ /* 0x000fc8000bf05070 */
[----:B------:R-:W-:-:S03]  /*1060*/  UISETP.NE.AND.EX UP0, UPT, URZ, UR5, UPT, UP0 ;  /* 0x000000053f00728c */ /* 0x000fc6000bf05300 */
[----:B------:R-:W-:-:S03]  /*1070*/  ULDC.64 UR4, c[0x0][0x340] ;  /* 0x0000d00000047ab9 */ /* 0x000fc60000000a00 */
[----:B------:R-:W-:-:S05]  /*1080*/  PLOP3.LUT P2, PT, PT, PT, UP0, 0x80, 0x0 ;  /* 0x000000000000781c */ /* 0x000fca0003f4f008 */
[----:B------:R-:W-:-:S06]  /*1090*/  @UP0 UIMAD.WIDE UR4, UR24, UR13, UR4 ;  /* 0x0000000d180402a5 */ /* 0x000fcc000f8e0204 */
[----:B------:R-:W-:Y:S02]  /*10a0*/  IMAD.U32 R4, RZ, RZ, UR4 ;  /* 0x00000004ff047e24 */ /* 0x000fe4000f8e00ff */
[----:B------:R-:W-:Y:S01]  /*10b0*/  IMAD.U32 R5, RZ, RZ, UR5 ;  /* 0x00000005ff057e24 */ /* 0x000fe2000f8e00ff */
[----:B------:R-:W-:Y:S01]  /*10c0*/  SHF.R.S32.HI R20, RZ, 0x1f, R83 ;  /* 0x0000001fff147819 */ /* 0x000fe20000011453 */
[----:B------:R-:W-:Y:S01]  /*10d0*/  UIADD3 UR17, UR6, -0x1, URZ ;  /* 0xffffffff06117890 */ /* 0x000fe2000fffe03f */
[----:B-----5:R-:W-:Y:S01]  /*10e0*/  SHF.R.S32.HI R2, RZ, 0x1f, R100 ;  /* 0x0000001fff027819 */ /* 0x020fe20000011464 */
[----:B------:R-:W-:Y:S01]  /*10f0*/  ULDC.64 UR4, c[0x0][0x240] ;  /* 0x0000900000047ab9 */ /* 0x000fe20000000a00 */
[-C--:B------:R-:W-:Y:S01]  /*1100*/  LEA.HI R26, R20, R83.reuse, RZ, 0x3 ;  /* 0x00000053141a7211 */ /* 0x080fe200078f18ff */
[----:B------:R1:W2:Y:S01]  /*1110*/  @P2 LDG.E R0, [R4.64] ;  /* 0x0000001c04002981 */ /* 0x0002a2000c1e1900 */
[----:B------:R-:W-:Y:S01]  /*1120*/  UIMAD UR4, UR14, UR4, URZ ;  /* 0x000000040e0472a4 */ /* 0x000fe2000f8e023f */
[----:B------:R-:W-:Y:S01]  /*1130*/  IMAD.U32 R3, RZ, RZ, UR17 ;  /* 0x00000011ff037e24 */ /* 0x000fe2000f8e00ff */
[----:B------:R-:W-:Y:S01]  /*1140*/  SHF.R.S32.HI R17, RZ, 0x3, R26 ;  /* 0x00000003ff117819 */ /* 0x000fe2000001141a */
[----:B------:R-:W-:Y:S01]  /*1150*/  USHF.R.S32.HI UR13, URZ, 0x1f, UR24 ;  /* 0x0000001f3f0d7899 */ /* 0x000fe20008011418 */
[----:B------:R-:W-:Y:S01]  /*1160*/  LOP3.LUT R26, R26, 0x1ffffff8, RZ, 0xc0, !PT ;  /* 0x1ffffff81a1a7812 */ /* 0x000fe200078ec0ff */
[----:B------:R-:W-:Y:S01]  /*1170*/  UIMAD UR6, UR15, UR5, UR4 ;  /* 0x000000050f0672a4 */ /* 0x000fe2000f8e0204 */
[C---:B------:R-:W-:Y:S01]  /*1180*/  IADD3 R98, -R17.reuse, UR22, RZ ;  /* 0x0000001611627c10 */ /* 0x040fe2000fffe1ff */
[----:B------:R-:W-:Y:S01]  /*1190*/  USEL UR31, UR24, URZ, !UP4 ;  /* 0x0000003f181f7287 */ /* 0x000fe2000e000000 */
[----:B------:R-:W-:Y:S01]  /*11a0*/  IADD3 R100, P3, R17, R100, RZ ;  /* 0x0000006411647210 */ /* 0x000fe20007f7e0ff */
[----:B------:R-:W-:Y:S01]  /*11b0*/  IMAD.IADD R26, R83, 0x1, -R26 ;  /* 0x00000001531a7824 */ /* 0x000fe200078e0a1a */
[----:B------:R-:W-:Y:S01]  /*11c0*/  USEL UR27, UR13, URZ, !UP4 ;  /* 0x0000003f0d1b7287 */ /* 0x000fe2000e000000 */
[----:B------:R-:W-:Y:S01]  /*11d0*/  IMAD R3, R3, -0x40, R98 ;  /* 0xffffffc003037824 */ /* 0x000fe200078e0262 */
[----:B------:R-:W-:Y:S01]  /*11e0*/  LEA.HI.X.SX32 R99, R17, R2, 0x1, P3 ;  /* 0x0000000211637211 */ /* 0x000fe200018f0eff */
[----:B------:R-:W-:Y:S01]  /*11f0*/  IMAD.SHL.U32 R26, R26, 0x8, RZ ;  /* 0x000000081a1a7824 */ /* 0x000fe200078e00ff */
[----:B------:R-:W-:Y:S01]  /*1200*/  ULDC.64 UR4, c[0x0][0x248] ;  /* 0x0000920000047ab9 */ /* 0x000fe20000000a00 */
[----:B------:R-:W-:Y:S01]  /*1210*/  IMAD.U32 R138, RZ, RZ, UR31 ;  /* 0x0000001fff8a7e24 */ /* 0x000fe2000f8e00ff */
[C---:B------:R-:W-:Y:S01]  /*1220*/  ISETP.GE.AND P0, PT, R3.reuse, 0x1, PT ;  /* 0x000000010300780c */ /* 0x040fe20003f06270 */
[----:B------:R-:W-:Y:S01]  /*1230*/  UIMAD UR4, UR27, UR4, URZ ;  /* 0x000000041b0472a4 */ /* 0x000fe2000f8e023f */
[----:B------:R-:W-:Y:S01]  /*1240*/  ISETP.GT.AND P1, PT, R3, 0x20, PT ;  /* 0x000000200300780c */ /* 0x000fe20003f24270 */
[----:B------:R-:W-:Y:S01]  /*1250*/  IMAD R3, R99, c[0x0][0x238], RZ ;  /* 0x00008e0063037a24 */ /* 0x000fe200078e02ff */
[--C-:B------:R-:W-:Y:S01]  /*1260*/  SHF.R.S32.HI R27, RZ, 0x1f, R26.reuse ;  /* 0x0000001fff1b7819 */ /* 0x100fe2000001141a */
[----:B------:R-:W-:Y:S01]  /*1270*/  UIMAD UR5, UR31, UR5, UR4 ;  /* 0x000000051f0572a4 */ /* 0x000fe2000f8e0204 */
[----:B------:R-:W-:Y:S01]  /*1280*/  LEA.HI R24, R20, R83, RZ, 0x2 ;  /* 0x0000005314187211 */ /* 0x000fe200078f10ff */
[C---:B------:R-:W-:Y:S01]  /*1290*/  IMAD R2, R100.reuse, c[0x0][0x23c], R3 ;  /* 0x00008f0064027a24 */ /* 0x040fe200078e0203 */
[----:B------:R-:W-:Y:S01]  /*12a0*/  UMOV UR38, 0x6 ;  /* 0x0000000600267882 */ /* 0x000fe20000000000 */
[----:B------:R-:W-:Y:S01]  /*12b0*/  IMAD.WIDE.U32 R6, R100, c[0x0][0x238], R26 ;  /* 0x00008e0064067a25 */ /* 0x000fe200078e001a */
[----:B------:R-:W-:Y:S01]  /*12c0*/  LOP3.LUT R18, R24, 0xfffffffc, RZ, 0xc0, !PT ;  /* 0xfffffffc18127812 */ /* 0x000fe200078ec0ff */
[----:B------:R-:W-:Y:S01]  /*12d0*/  USHF.R.S32.HI UR4, URZ, 0x1f, UR17 ;  /* 0x0000001f3f047899 */ /* 0x000fe20008011411 */
[C---:B------:R-:W-:Y:S01]  /*12e0*/  IADD3 R3, R26.reuse, 0x40, RZ ;  /* 0x000000401a037810 */ /* 0x040fe20007ffe0ff */
[----:B------:R-:W-:Y:S01]  /*12f0*/  IMAD.IADD R7, R7, 0x1, R2 ;  /* 0x0000000107077824 */ /* 0x000fe200078e0202 */
[----:B------:R-:W-:Y:S01]  /*1300*/  ISETP.GE.AND P5, PT, R26, c[0x0][0x1d4], PT ;  /* 0x000075001a007a0c */ /* 0x000fe20003fa6270 */
[----:B------:R-:W-:Y:S01]  /*1310*/  IMAD.U32 R2, RZ, RZ, UR15 ;  /* 0x0000000fff027e24 */ /* 0x000fe2000f8e00ff */
[----:B------:R-:W-:Y:S01]  /*1320*/  ISETP.GE.AND P4, PT, R3, c[0x0][0x1d4], PT ;  /* 0x0000750003007a0c */ /* 0x000fe20003f86270 */
[----:B------:R-:W-:Y:S01]  /*1330*/  IMAD.SHL.U32 R17, R17, 0x40, RZ ;  /* 0x0000004011117824 */ /* 0x000fe200078e00ff */
[----:B------:R-:W-:Y:S01]  /*1340*/  SHF.R.S32.HI R127, RZ, 0x2, R24 ;  /* 0x00000002ff7f7819 */ /* 0x000fe20000011418 */
[----:B------:R-:W-:Y:S01]  /*1350*/  IMAD.WIDE.U32 R140, R2, c[0x0][0x240], R6 ;  /* 0x00009000028c7a25 */ /* 0x000fe200078e0006 */
[----:B------:R-:W-:Y:S01]  /*1360*/  SHF.R.S32.HI R24, RZ, 0x1f, R24 ;  /* 0x0000001fff187819 */ /* 0x000fe20000011418 */
[----:B------:R-:W-:Y:S01]  /*1370*/  ULDC UR32, c[0x0][0x23c] ;  /* 0x00008f0000207ab9 */ /* 0x000fe20000000800 */
[----:B------:R-:W-:Y:S01]  /*1380*/  LOP3.LUT R17, R17, 0x1c0, RZ, 0xc0, !PT ;  /* 0x000001c011117812 */ /* 0x000fe200078ec0ff */
[----:B------:R-:W-:Y:S01]  /*1390*/  IMAD.IADD R18, R83, 0x1, -R18 ;  /* 0x0000000153127824 */ /* 0x000fe200078e0a12 */
[----:B------:R-:W-:Y:S01]  /*13a0*/  IADD3 R141, R141, UR6, RZ ;  /* 0x000000068d8d7c10 */ /* 0x000fe2000fffe0ff */
[----:B------:R-:W-:Y:S01]  /*13b0*/  ULDC.64 UR6, c[0x0][0x238] ;  /* 0x00008e0000067ab9 */ /* 0x000fe20000000a00 */
[----:B------:R-:W-:Y:S01]  /*13c0*/  IMAD.MOV.U32 R2, RZ, RZ, c[0x0][0x27c] ;  /* 0x00009f00ff027624 */ /* 0x000fe200078e00ff */
[----:B------:R-:W-:Y:S01]  /*13d0*/  USHF.L.U32 UR26, UR6, 0x6, URZ ;  /* 0x00000006061a7899 */ /* 0x000fe2000800063f */
[----:B------:R-:W-:Y:S01]  /*13e0*/  IMAD.SHL.U32 R16, R18, 0x4, RZ ;  /* 0x0000000412107824 */ /* 0x000fe200078e00ff */
[----:B------:R-:W-:Y:S01]  /*13f0*/  USHF.L.U64.HI UR25, UR6, UR38, UR7 ;  /* 0x0000002606197299 */ /* 0x000fe20008010207 */
[----:B------:R-:W-:Y:S01]  /*1400*/  IMAD.WIDE.U32 R140, R138, c[0x0][0x248], R140 ;  /* 0x000092008a8c7a25 */ /* 0x000fe200078e008c */
[----:B-1----:R-:W-:Y:S01]  /*1410*/  LOP3.LUT R4, R17, 0x38, R26, 0xf8, !PT ;  /* 0x0000003811047812 */ /* 0x002fe200078ef81a */
[----:B------:R-:W-:Y:S01]  /*1420*/  UIADD3 UR37, UR19, UR37, URZ ;  /* 0x0000002513257290 */ /* 0x000fe2000fffe03f */
[----:B------:R-:W-:Y:S01]  /*1430*/  SHF.R.U32.HI R17, RZ, 0x3, R17 ;  /* 0x00000003ff117819 */ /* 0x000fe20000011611 */
[----:B------:R-:W-:Y:S01]  /*1440*/  UIMAD UR7, UR25, UR17, URZ ;  /* 0x00000011190772a4 */ /* 0x000fe2000f8e023f */
[----:B------:R-:W-:Y:S01]  /*1450*/  IADD3 R145, R141, UR5, RZ ;  /* 0x000000058d917c10 */ /* 0x000fe2000fffe0ff */
[----:B------:R-:W-:Y:S01]  /*1460*/  IMAD.U32 R85, RZ, RZ, UR26 ;  /* 0x0000001aff557e24 */ /* 0x000fe2000f8e00ff */
[----:B------:R-:W-:Y:S01]  /*1470*/  IADD3 R15, R16, 0x20, RZ ;  /* 0x00000020100f7810 */ /* 0x000fe20007ffe0ff */
[----:B------:R-:W-:Y:S01]  /*1480*/  IMAD.MOV.U32 R144, RZ, RZ, R140 ;  /* 0x000000ffff907224 */ /* 0x000fe200078e008c */
[----:B------:R-:W-:Y:S01]  /*1490*/  UIMAD UR7, UR4, UR26, UR7 ;  /* 0x0000001a040772a4 */ /* 0x000fe2000f8e0207 */
[----:B------:R-:W-:Y:S01]  /*14a0*/  IMAD.U32 R3, RZ, RZ, UR15 ;  /* 0x0000000fff037e24 */ /* 0x000fe2000f8e00ff */
[----:B------:R-:W-:Y:S01]  /*14b0*/  LOP3.LUT R17, R4, R17, RZ, 0x3c, !PT ;  /* 0x0000001104117212 */ /* 0x000fe200078e3cff */
[----:B------:R-:W-:Y:S01]  /*14c0*/  IMAD.WIDE.U32 R8, R85, UR17, R144 ;  /* 0x0000001155087c25 */ /* 0x000fe2000f8e0090 */
[----:B------:R-:W-:Y:S01]  /*14d0*/  IADD3 R4, R26, 0x80, RZ ;  /* 0x000000801a047810 */ /* 0x000fe20007ffe0ff */
[----:B------:R-:W-:Y:S01]  /*14e0*/  ULDC.64 UR4, c[0x0][0x260] ;  /* 0x0000980000047ab9 */ /* 0x000fe20000000a00 */
[----:B------:R-:W-:Y:S01]  /*14f0*/  IADD3 R14, R16, 0x40, RZ ;  /* 0x00000040100e7810 */ /* 0x000fe20007ffe0ff */
[----:B------:R-:W-:Y:S01]  /*1500*/  IMAD.SHL.U32 R18, R18, 0x8, RZ ;  /* 0x0000000812127824 */ /* 0x000fe200078e00ff */
[----:B------:R-:W-:Y:S01]  /*1510*/  @P0 LEA R10, P6, R8, c[0x0][0x220], 0x1 ;  /* 0x00008800080a0a11 */ /* 0x000fe200078c08ff */
[----:B------:R-:W-:Y:S01]  /*1520*/  IMAD.WIDE.U32 R26, R3, c[0x0][0x260], R26 ;  /* 0x00009800031a7a25 */ /* 0x000fe200078e001a */
[----:B------:R-:W-:Y:S01]  /*1530*/  LEA.HI R24, R24, R127, RZ, 0x3 ;  /* 0x0000007f18187211 */ /* 0x000fe200078f18ff */
[----:B------:R-:W-:Y:S01]  /*1540*/  UIMAD UR4, UR14, UR4, URZ ;  /* 0x000000040e0472a4 */ /* 0x000fe2000f8e023f */
[----:B------:R-:W-:Y:S01]  /*1550*/  SHF.R.S32.HI R19, RZ, 0x1f, R18 ;  /* 0x0000001fff137819 */ /* 0x000fe20000011412 */
[----:B------:R-:W-:Y:S01]  /*1560*/  IMAD.IADD R13, R16, 0x1, R15 ;  /* 0x00000001100d7824 */ /* 0x000fe200078e020f */
[----:B------:R-:W-:Y:S01]  /*1570*/  LOP3.LUT R24, R24, 0xfffffff8, RZ, 0xc0, !PT ;  /* 0xfffffff818187812 */ /* 0x000fe200078ec0ff */
[----:B------:R-:W-:Y:S01]  /*1580*/  IMAD.IADD R12, R16, 0x1, R14 ;  /* 0x00000001100c7824 */ /* 0x000fe200078e020e */
[----:B------:R-:W-:Y:S01]  /*1590*/  ISETP.GE.AND P3, PT, R4, c[0x0][0x1d4], PT ;  /* 0x0000750004007a0c */ /* 0x000fe20003f66270 */
[----:B------:R-:W-:Y:S01]  /*15a0*/  UIMAD UR4, UR15, UR5, UR4 ;  /* 0x000000050f0472a4 */ /* 0x000fe2000f8e0204 */
[----:B------:R-:W-:Y:S01]  /*15b0*/  LEA.HI R122, R20, R83, RZ, 0x6 ;  /* 0x00000053147a7211 */ /* 0x000fe200078f30ff */
[----:B------:R-:W-:Y:S01]  /*15c0*/  USHF.L.U32 UR33, UR6, 0x5, URZ ;  /* 0x0000000506217899 */ /* 0x000fe2000800063f */
[----:B------:R-:W-:Y:S01]  /*15d0*/  SHF.R.S32.HI R94, RZ, 0x1f, R127 ;  /* 0x0000001fff5e7819 */ /* 0x000fe2000001147f */
[----:B------:R-:W-:Y:S01]  /*15e0*/  USHF.R.S32.HI UR40, URZ, 0x1f, UR37 ;  /* 0x0000001f3f287899 */ /* 0x000fe20008011425 */
[----:B------:R-:W-:Y:S01]  /*15f0*/  IMAD.WIDE.U32 R30, R127, c[0x0][0x280], R18 ;  /* 0x0000a0007f1e7a25 */ /* 0x000fe200078e0012 */
[----:B------:R-:W-:Y:S01]  /*1600*/  IADD3 R27, R27, UR4, RZ ;  /* 0x000000041b1b7c10 */ /* 0x000fe2000fffe0ff */
[----:B------:R-:W-:Y:S01]  /*1610*/  ULDC.64 UR4, c[0x0][0x210] ;  /* 0x0000840000047ab9 */ /* 0x000fe20000000a00 */
[----:B------:R-:W-:Y:S01]  /*1620*/  IADD3 R125, R18, 0x60, RZ ;  /* 0x00000060127d7810 */ /* 0x000fe20007ffe0ff */
[----:B------:R-:W-:Y:S01]  /*1630*/  UIMAD UR4, UR14, UR4, URZ ;  /* 0x000000040e0472a4 */ /* 0x000fe2000f8e023f */
[----:B------:R-:W-:Y:S01]  /*1640*/  IMAD.SHL.U32 R122, R122, 0x8, RZ ;  /* 0x000000087a7a7824 */ /* 0x000fe200078e00ff */
[----:B------:R-:W-:Y:S01]  /*1650*/  IADD3 R124, R18, 0x80, RZ ;  /* 0x00000080127c7810 */ /* 0x000fe20007ffe0ff */
[C---:B------:R-:W-:Y:S01]  /*1660*/  IMAD R130, R94.reuse, c[0x0][0x280], RZ ;  /* 0x0000a0005e827a24 */ /* 0x040fe200078e02ff */
[----:B------:R-:W-:Y:S01]  /*1670*/  UIMAD UR4, UR15, UR5, UR4 ;  /* 0x000000050f0472a4 */ /* 0x000fe2000f8e0204 */
[----:B------:R-:W-:Y:S01]  /*1680*/  IMAD R128, R94, c[0x0][0x290], RZ ;  /* 0x0000a4005e807a24 */ /* 0x000fe200078e02ff */
[----:B------:R-:W-:Y:S01]  /*1690*/  LOP3.LUT R122, R17, 0xfffffe00, R122, 0xf8, !PT ;  /* 0xfffffe00117a7812 */ /* 0x000fe200078ef87a */
[C---:B------:R-:W-:Y:S01]  /*16a0*/  IMAD R130, R127.reuse, c[0x0][0x284], R130 ;  /* 0x0000a1007f827a24 */ /* 0x040fe200078e0282 */
[----:B------:R-:W-:Y:S01]  /*16b0*/  SHF.R.S32.HI R17, RZ, 0x1f, R16 ;  /* 0x0000001fff117819 */ /* 0x000fe20000011410 */
[----:B------:R-:W-:Y:S01]  /*16c0*/  IMAD R128, R127, c[0x0][0x294], R128 ;  /* 0x0000a5007f807a24 */ /* 0x000fe200078e0280 */
[----:B------:R-:W-:Y:S01]  /*16d0*/  IADD3 R123, R18, 0xa0, RZ ;  /* 0x000000a0127b7810 */ /* 0x000fe20007ffe0ff */
[----:B------:R-:W-:-:S02]  /*16e0*/  IMAD.SHL.U32 R122, R122, 0x2, RZ ;  /* 0x000000027a7a7824 */ /* 0x000fc400078e00ff */
[----:B------:R-:W-:-:S04]  /*16f0*/  IMAD.WIDE.U32 R134, R127, c[0x0][0x280], R16 ;  /* 0x0000a0007f867a25 */ /* 0x000fc800078e0010 */
[----:B------:R-:W-:-:S04]  /*1700*/  IMAD.WIDE.U32 R132, R127, c[0x0][0x290], R16 ;  /* 0x0000a4007f847a25 */ /* 0x000fc800078e0010 */
[----:B------:R-:W-:-:S04]  /*1710*/  IMAD.WIDE.U32 R28, R127, c[0x0][0x290], R18 ;  /* 0x0000a4007f1c7a25 */ /* 0x000fc800078e0012 */
[----:B------:R-:W-:-:S04]  /*1720*/  IMAD.WIDE.U32 R138, R138, c[0x0][0x268], R26 ;  /* 0x00009a008a8a7a25 */ /* 0x000fc800078e001a */
[----:B------:R-:W-:Y:S02]  /*1730*/  IMAD.IADD R135, R135, 0x1, R130 ;  /* 0x0000000187877824 */ /* 0x000fe400078e0282 */
[----:B------:R-:W-:Y:S02]  /*1740*/  IMAD.IADD R133, R133, 0x1, R128 ;  /* 0x0000000185857824 */ /* 0x000fe400078e0280 */
[----:B------:R-:W-:Y:S02]  /*1750*/  IMAD.IADD R131, R130, 0x1, R31 ;  /* 0x0000000182837824 */ /* 0x000fe400078e021f */
[----:B------:R-:W-:Y:S02]  /*1760*/  IMAD.IADD R129, R128, 0x1, R29 ;  /* 0x0000000180817824 */ /* 0x000fe400078e021d */
[----:B------:R-:W-:-:S04]  /*1770*/  IMAD.WIDE.U32 R142, R127, c[0x0][0x1e0], RZ ;  /* 0x000078007f8e7a25 */ /* 0x000fc800078e00ff */
[----:B------:R-:W-:Y:S02]  /*1780*/  IMAD.MOV.U32 R130, RZ, RZ, R30 ;  /* 0x000000ffff827224 */ /* 0x000fe400078e001e */
[----:B------:R-:W-:Y:S02]  /*1790*/  IMAD.MOV.U32 R128, RZ, RZ, R28 ;  /* 0x000000ffff807224 */ /* 0x000fe400078e001c */
[----:B------:R-:W-:-:S04]  /*17a0*/  IMAD.WIDE.U32 R134, R84, c[0x0][0x280], R134 ;  /* 0x0000a00054867a25 */ /* 0x000fc800078e0086 */
[----:B------:R-:W-:-:S04]  /*17b0*/  IMAD.WIDE.U32 R130, R84, c[0x0][0x280], R130 ;  /* 0x0000a00054827a25 */ /* 0x000fc800078e0082 */
[----:B------:R-:W-:-:S04]  /*17c0*/  IMAD.WIDE.U32 R132, R84, c[0x0][0x290], R132 ;  /* 0x0000a40054847a25 */ /* 0x000fc800078e0084 */
[----:B------:R-:W-:Y:S01]  /*17d0*/  IMAD.WIDE.U32 R128, R84, c[0x0][0x290], R128 ;  /* 0x0000a40054807a25 */ /* 0x000fe200078e0080 */
[----:B--2---:R1:W2:Y:S01]  /*17e0*/  @P2 R2UR UR30, R0 ;  /* 0x00000000001e23c2 */ /* 0x0042a200000e0000 */
[C---:B------:R-:W-:Y:S02]  /*17f0*/  ISETP.GE.AND P2, PT, R2.reuse, 0x1, PT ;  /* 0x000000010200780c */ /* 0x040fe40003f46270 */
[----:B------:R-:W-:-:S05]  /*1800*/  IMAD.SHL.U32 R2, R2, 0x2, RZ ;  /* 0x0000000202027824 */ /* 0x000fca00078e00ff */
[----:B------:R-:W-:Y:S02]  /*1810*/  IADD3 R3, -R2, c[0x0][0x1d4], RZ ;  /* 0x0000750002037a10 */ /* 0x000fe40007ffe1ff */
[----:B-1----:R-:W-:-:S04]  /*1820*/  IADD3 R0, R9, UR7, RZ ;  /* 0x0000000709007c10 */ /* 0x002fc8000fffe0ff */
[----:B------:R-:W-:Y:S02]  /*1830*/  @P0 LEA.HI.X R11, R8, c[0x0][0x224], R0, 0x1, P6 ;  /* 0x00008900080b0a11 */ /* 0x000fe400030f0c00 */
[----:B------:R-:W-:-:S03]  /*1840*/  ISETP.GE.AND P6, PT, R18, c[0x0][0x27c], PT ;  /* 0x00009f0012007a0c */ /* 0x000fc60003fc6270 */
[----:B------:R-:W-:Y:S01]  /*1850*/  @!PT LDS RZ, [RZ] ;  /* 0x00000000fffff984 */ /* 0x000fe20000000800 */
[----:B------:R-:W-:Y:S01]  /*1860*/  @!PT LDS RZ, [RZ] ;  /* 0x00000000fffff984 */ /* 0x000fe20000000800 */
[----:B------:R-:W-:Y:S01]  /*1870*/  @!PT LDS RZ, [RZ] ;  /* 0x00000000fffff984 */ /* 0x000fe20000000800 */
[----:B------:R1:W-:Y:S01]  /*1880*/  @P0 LDGSTS.E.BYPASS.LTC128B.128 [R122+0x6100], [R10.64], !P5 ;  /* 0x061000000a7a0fae */ /* 0x0003e2000e901d5c */
[----:B------:R-:W-:Y:S02]  /*1890*/  SEL R7, RZ, c[0x0][0x27c], !P6 ;  /* 0x00009f00ff077a07 */ /* 0x000fe40007000000 */
[CC--:B------:R-:W-:Y:S01]  /*18a0*/  SEL R9, R2.reuse, R3.reuse, !P6 ;  /* 0x0000000302097207 */ /* 0x0c0fe20007000000 */
[----:B------:R1:W-:Y:S01]  /*18b0*/  @P0 LDGSTS.E.BYPASS.LTC128B.128 [R122+0x8100], [R10.64+0x80], !P4 ;  /* 0x081000800a7a0fae */ /* 0x0003e2000e101d5c */
[----:B------:R-:W-:Y:S02]  /*18c0*/  ISETP.GE.AND P6, PT, R13, c[0x0][0x27c], PT ;  /* 0x00009f000d007a0c */ /* 0x000fe40003fc6270 */
[----:B------:R-:W-:Y:S01]  /*18d0*/  SHF.R.S32.HI R6, RZ, 0x1f, R9 ;  /* 0x0000001fff067819 */ /* 0x000fe20000011409 */
[----:B------:R1:W-:Y:S01]  /*18e0*/  @P0 LDGSTS.E.BYPASS.LTC128B.128 [R122+0xa100], [R10.64+0x100], !P3 ;  /* 0x0a1001000a7a0fae */ /* 0x0003e2000d901d5c */
[----:B------:R-:W-:Y:S02]  /*18f0*/  SEL R22, RZ, c[0x0][0x27c], !P6 ;  /* 0x00009f00ff167a07 */ /* 0x000fe40007000000 */
[----:B------:R-:W-:-:S02]  /*1900*/  SEL R5, R2, R3, !P6 ;  /* 0x0000000302057207 */ /* 0x000fc40007000000 */
[----:B------:R-:W-:Y:S01]  /*1910*/  ISETP.GE.AND P6, PT, R12, c[0x0][0x27c], PT ;  /* 0x00009f000c007a0c */ /* 0x000fe20003fc6270 */
[----:B------:R-:W-:Y:S01]  /*1920*/  IMAD.IADD R22, R22, 0x1, R13 ;  /* 0x0000000116167824 */ /* 0x000fe200078e020d */
[----:B------:R-:W-:Y:S02]  /*1930*/  SHF.R.S32.HI R4, RZ, 0x1f, R5 ;  /* 0x0000001fff047819 */ /* 0x000fe40000011405 */
[----:B------:R-:W-:Y:S01]  /*1940*/  SEL R3, R2, R3, !P6 ;  /* 0x0000000302037207 */ /* 0x000fe20007000000 */
[----:B------:R-:W-:Y:S01]  /*1950*/  IMAD.IADD R2, R18, 0x1, R7 ;  /* 0x0000000112027824 */ /* 0x000fe200078e0207 */
[----:B------:R-:W-:Y:S01]  /*1960*/  LEA.HI R6, R6, R9, RZ, 0x4 ;  /* 0x0000000906067211 */ /* 0x000fe200078f20ff */
[----:B------:R-:W-:Y:S01]  /*1970*/  IMAD.U32 R7, RZ, RZ, UR15 ;  /* 0x0000000fff077e24 */ /* 0x000fe2000f8e00ff */
[----:B------:R-:W-:Y:S02]  /*1980*/  LEA.HI R4, R4, R5, RZ, 0x4 ;  /* 0x0000000504047211 */ /* 0x000fe400078f20ff */
[----:B------:R-:W-:Y:S01]  /*1990*/  SHF.R.S32.HI R113, RZ, 0x1f, R2 ;  /* 0x0000001fff717819 */ /* 0x000fe20000011402 */
[----:B------:R-:W-:Y:S01]  /*19a0*/  IMAD.WIDE.U32 R136, R7, c[0x0][0x210], R18 ;  /* 0x0000840007887a25 */ /* 0x000fe200078e0012 */
[----:B------:R-:W-:-:S02]  /*19b0*/  SHF.R.S32.HI R9, RZ, 0x1f, R22 ;  /* 0x0000001fff097819 */ /* 0x000fc40000011416 */
[-C--:B------:R-:W-:Y:S01]  /*19c0*/  LEA.HI R121, R113, R2.reuse, RZ, 0x3 ;  /* 0x0000000271797211 */ /* 0x080fe200078f18ff */
[----:B------:R-:W-:Y:S01]  /*19d0*/  IMAD.IADD R7, R127, 0x1, -R24 ;  /* 0x000000017f077824 */ /* 0x000fe200078e0a18 */
[----:B------:R-:W-:Y:S02]  /*19e0*/  LEA.HI R113, R113, R2, RZ, 0x6 ;  /* 0x0000000271717211 */ /* 0x000fe400078f30ff */
[----:B------:R-:W-:Y:S02]  /*19f0*/  SEL R5, RZ, c[0x0][0x27c], !P6 ;  /* 0x00009f00ff057a07 */ /* 0x000fe40007000000 */
[----:B------:R-:W-:Y:S01]  /*1a00*/  SHF.R.S32.HI R2, RZ, 0x1f, R3 ;  /* 0x0000001fff027819 */ /* 0x000fe20000011403 */
[----:B------:R-:W-:Y:S01]  /*1a10*/  IMAD.SHL.U32 R113, R113, 0x40, RZ ;  /* 0x0000004071717824 */ /* 0x000fe200078e00ff */
[C---:B------:R-:W-:Y:S01]  /*1a20*/  LOP3.LUT P6, RZ, R7.reuse, 0x4, RZ, 0xc0, !PT ;  /* 0x0000000407ff7812 */ /* 0x040fe200078cc0ff */
[----:B------:R-:W-:Y:S01]  /*1a30*/  IMAD.SHL.U32 R7, R7, 0x40, RZ ;  /* 0x0000004007077824 */ /* 0x000fe200078e00ff */
[----:B------:R-:W-:-:S02]  /*1a40*/  LEA.HI R120, R9, R22, RZ, 0x3 ;  /* 0x0000001609787211 */ /* 0x000fc400078f18ff */
[----:B------:R-:W-:Y:S01]  /*1a50*/  LEA.HI R9, R9, R22, RZ, 0x6 ;  /* 0x0000001609097211 */ /* 0x000fe200078f30ff */
[----:B------:R-:W-:Y:S01]  /*1a60*/  IMAD.IADD R22, R5, 0x1, R12 ;  /* 0x0000000105167824 */ /* 0x000fe200078e020c */
[----:B------:R-:W-:Y:S02]  /*1a70*/  LEA.HI R2, R2, R3, RZ, 0x4 ;  /* 0x0000000302027211 */ /* 0x000fe400078f20ff */
[----:B------:R-:W-:Y:S01]  /*1a80*/  LEA.HI R3, R20, R83, RZ, 0x5 ;  /* 0x0000005314037211 */ /* 0x000fe200078f28ff */
[----:B------:R-:W-:Y:S01]  /*1a90*/  IMAD.SHL.U32 R9, R9, 0x40, RZ ;  /* 0x0000004009097824 */ /* 0x000fe200078e00ff */
[----:B------:R-:W-:Y:S02]  /*1aa0*/  LOP3.LUT R7, R7, 0x1c0, RZ, 0xc0, !PT ;  /* 0x000001c007077812 */ /* 0x000fe400078ec0ff */
[----:B------:R-:W-:Y:S01]  /*1ab0*/  SHF.R.S32.HI R118, RZ, 0x4, R6 ;  /* 0x00000004ff767819 */ /* 0x000fe20000011406 */
[----:B------:R-:W-:Y:S01]  /*1ac0*/  IMAD.SHL.U32 R3, R3, 0x10, RZ ;  /* 0x0000001003037824 */ /* 0x000fe200078e00ff */
[----:B------:R-:W-:-:S02]  /*1ad0*/  SHF.R.S32.HI R109, RZ, 0x1f, R22 ;  /* 0x0000001fff6d7819 */ /* 0x000fc40000011416 */
[----:B------:R-:W-:Y:S02]  /*1ae0*/  SHF.R.U32.HI R5, RZ, 0x3, R7 ;  /* 0x00000003ff057819 */ /* 0x000fe40000011607 */
[----:B------:R-:W-:Y:S02]  /*1af0*/  LOP3.LUT R6, R7, 0x38, R120, 0xf8, !PT ;  /* 0x0000003807067812 */ /* 0x000fe400078ef878 */
[----:B------:R-:W-:Y:S02]  /*1b00*/  LEA.HI.SX32 R118, R121, R118, 0x1d ;  /* 0x0000007679767211 */ /* 0x000fe400078feaff */
[----:B------:R-:W-:Y:S02]  /*1b10*/  LEA.HI R119, R109, R22, RZ, 0x3 ;  /* 0x000000166d777211 */ /* 0x000fe400078f18ff */
[----:B------:R-:W-:Y:S02]  /*1b20*/  SHF.R.S32.HI R115, RZ, 0x4, R4 ;  /* 0x00000004ff737819 */ /* 0x000fe40000011404 */
[----:B------:R-:W-:-:S02]  /*1b30*/  SHF.R.S32.HI R2, RZ, 0x4, R2 ;  /* 0x00000004ff027819 */ /* 0x000fc40000011402 */
[----:B------:R-:W-:Y:S02]  /*1b40*/  LOP3.LUT R3, R3, 0xfffffe00, RZ, 0xc0, !PT ;  /* 0xfffffe0003037812 */ /* 0x000fe400078ec0ff */
[----:B------:R-:W-:Y:S02]  /*1b50*/  LOP3.LUT R111, R9, 0x7ffff000, RZ, 0xc0, !PT ;  /* 0x7ffff000096f7812 */ /* 0x000fe400078ec0ff */
[----:B------:R-:W-:Y:S02]  /*1b60*/  LOP3.LUT R6, R6, R5, RZ, 0x3c, !PT ;  /* 0x0000000506067212 */ /* 0x000fe400078e3cff */
[----:B------:R-:W-:Y:S02]  /*1b70*/  SHF.R.S32.HI R9, RZ, 0x1f, R118 ;  /* 0x0000001fff097819 */ /* 0x000fe40000011476 */
[----:B------:R-:W-:Y:S02]  /*1b80*/  LEA.HI.SX32 R115, R120, R115, 0x1d ;  /* 0x0000007378737211 */ /* 0x000fe400078feaff */
[----:B------:R-:W-:-:S02]  /*1b90*/  LEA.HI.SX32 R114, R119, R2, 0x1d ;  /* 0x0000000277727211 */ /* 0x000fc400078feaff */
[----:B------:R-:W-:Y:S02]  /*1ba0*/  IADD3 R111, R6, R111, R3 ;  /* 0x0000006f066f7210 */ /* 0x000fe40007ffe003 */
[----:B------:R-:W-:Y:S01]  /*1bb0*/  IADD3 R137, R137, UR4, RZ ;  /* 0x0000000489897c10 */ /* 0x000fe2000fffe0ff */
[----:B------:R-:W-:Y:S01]  /*1bc0*/  UMOV UR4, 0x5 ;  /* 0x0000000500047882 */ /* 0x000fe20000000000 */
[----:B------:R-:W-:Y:S01]  /*1bd0*/  LEA.HI R6, R9, R118, RZ, 0x3 ;  /* 0x0000007609067211 */ /* 0x000fe200078f18ff */
[----:B------:R-:W-:Y:S01]  /*1be0*/  IMAD.SHL.U32 R118, R118, 0x8, RZ ;  /* 0x0000000876767824 */ /* 0x000fe200078e00ff */
[----:B------:R-:W-:Y:S01]  /*1bf0*/  SHF.R.S32.HI R4, RZ, 0x1f, R115 ;  /* 0x0000001fff047819 */ /* 0x000fe20000011473 */
[----:B------:R-:W-:Y:S01]  /*1c00*/  USHF.L.U64.HI UR32, UR6, UR4, UR32 ;  /* 0x0000000406207299 */ /* 0x000fe20008010220 */
[----:B------:R-:W-:Y:S01]  /*1c10*/  SHF.R.S32.HI R9, RZ, 0x1f, R114 ;  /* 0x0000001fff097819 */ /* 0x000fe20000011472 */
[----:B------:R-:W-:Y:S01]  /*1c20*/  IMAD.SHL.U32 R6, R6, 0x200, RZ ;  /* 0x0000020006067824 */ /* 0x000fe200078e00ff */
[----:B------:R-:W-:Y:S01]  /*1c30*/  LOP3.LUT R20, R7, 0x38, R121, 0xf8, !PT ;  /* 0x0000003807147812 */ /* 0x000fe200078ef879 */
[----:B------:R-:W-:Y:S01]  /*1c40*/  ULDC.64 UR4, c[0x0][0x1e0] ;  /* 0x0000780000047ab9 */ /* 0x000fe20000000a00 */
[----:B------:R-:W-:Y:S01]  /*1c50*/  LEA.HI R109, R109, R22, RZ, 0x6 ;  /* 0x000000166d6d7211 */ /* 0x000fe200078f30ff */
[----:B------:R-:W-:Y:S01]  /*1c60*/  USHF.L.U64.HI UR34, UR4, UR38, UR5 ;  /* 0x0000002604227299 */ /* 0x000fe20008010205 */
[----:B------:R-:W-:Y:S01]  /*1c70*/  LEA.HI R4, R4, R115, RZ, 0x3 ;  /* 0x0000007304047211 */ /* 0x000fe200078f18ff */
[----:B------:R-:W-:Y:S01]  /*1c80*/  USHF.L.U32 UR35, UR4, 0x6, URZ ;  /* 0x0000000604237899 */ /* 0x000fe2000800063f */
[----:B------:R-:W-:Y:S01]  /*1c90*/  LEA.HI R2, R9, R114, RZ, 0x3 ;  /* 0x0000007209027211 */ /* 0x000fe200078f18ff */
[----:B------:R-:W-:Y:S01]  /*1ca0*/  IMAD.SHL.U32 R115, R115, 0x8, RZ ;  /* 0x0000000873737824 */ /* 0x000fe200078e00ff */
[----:B------:R-:W-:Y:S01]  /*1cb0*/  LOP3.LUT R113, R113, 0x7ffff000, RZ, 0xc0, !PT ;  /* 0x7ffff00071717812 */ /* 0x000fe200078ec0ff */
[----:B------:R-:W-:Y:S01]  /*1cc0*/  IMAD.SHL.U32 R114, R114, 0x8, RZ ;  /* 0x0000000872727824 */ /* 0x000fe200078e00ff */
[----:B------:R-:W-:Y:S01]  /*1cd0*/  LOP3.LUT R20, R20, R5, RZ, 0x3c, !PT ;  /* 0x0000000514147212 */ /* 0x000fe200078e3cff */
[----:B------:R-:W-:Y:S01]  /*1ce0*/  ULDC.64 UR4, c[0x0][0x280] ;  /* 0x0000a00000047ab9 */ /* 0x000fe20000000a00 */
[----:B------:R-:W-:Y:S01]  /*1cf0*/  LOP3.LUT R112, R7, 0x38, R118, 0xf8, !PT ;  /* 0x0000003807707812 */ /* 0x000fe200078ef876 */
[----:B------:R-:W-:Y:S01]  /*1d00*/  USHF.L.U64.HI UR36, UR4, UR38, UR5 ;  /* 0x0000002604247299 */ /* 0x000fe20008010205 */
[----:B------:R-:W-:Y:S01]  /*1d10*/  IADD3 R113, R20, R113, R3 ;  /* 0x0000007114717210 */ /* 0x000fe20007ffe003 */
[----:B------:R-:W-:Y:S01]  /*1d20*/  USHF.L.U32 UR39, UR4, 0x6, URZ ;  /* 0x0000000604277899 */ /* 0x000fe2000800063f */
[----:B------:R-:W-:Y:S01]  /*1d30*/  IMAD.SHL.U32 R109, R109, 0x40, RZ ;  /* 0x000000406d6d7824 */ /* 0x000fe200078e00ff */
[-C--:B------:R-:W-:Y:S01]  /*1d40*/  LOP3.LUT R112, R112, R5.reuse, RZ, 0x3c, !PT ;  /* 0x0000000570707212 */ /* 0x080fe200078e3cff */
[----:B------:R-:W-:Y:S01]  /*1d50*/  ULDC.64 UR4, c[0x0][0x290] ;  /* 0x0000a40000047ab9 */ /* 0x000fe20000000a00 */
[----:B------:R-:W-:Y:S01]  /*1d60*/  LOP3.LUT R6, R6, 0x7ffff000, RZ, 0xc0, !PT ;  /* 0x7ffff00006067812 */ /* 0x000fe200078ec0ff */
[----:B------:R-:W-:Y:S01]  /*1d70*/  IMAD.SHL.U32 R4, R4, 0x200, RZ ;  /* 0x0000020004047824 */ /* 0x000fe200078e00ff */
[C---:B------:R-:W-:Y:S01]  /*1d80*/  LOP3.LUT R20, R7.reuse, 0x38, R119, 0xf8, !PT ;  /* 0x0000003807147812 */ /* 0x040fe200078ef877 */
[----:B------:R-:W-:Y:S01]  /*1d90*/  IMAD.SHL.U32 R2, R2, 0x200, RZ ;  /* 0x0000020002027824 */ /* 0x000fe200078e00ff */
[C---:B------:R-:W-:Y:S01]  /*1da0*/  LOP3.LUT R110, R7.reuse, 0x38, R115, 0xf8, !PT ;  /* 0x00000038076e7812 */ /* 0x040fe200078ef873 */
[----:B------:R-:W-:Y:S01]  /*1db0*/  USHF.L.U64.HI UR38, UR4, UR38, UR5 ;  /* 0x0000002604267299 */ /* 0x000fe20008010205 */
[----:B------:R-:W-:Y:S01]  /*1dc0*/  LOP3.LUT R108, R7, 0x38, R114, 0xf8, !PT ;  /* 0x00000038076c7812 */ /* 0x000fe200078ef872 */
[----:B------:R-:W-:Y:S01]  /*1dd0*/  USHF.L.U32 UR41, UR4, 0x6, URZ ;  /* 0x0000000604297899 */ /* 0x000fe2000800063f */
[--C-:B------:R-:W-:Y:S01]  /*1de0*/  IADD3 R112, R112, R6, R3.reuse ;  /* 0x0000000670707210 */ /* 0x100fe20007ffe003 */
[----:B------:R-:W-:Y:S01]  /*1df0*/  ULDC.64 UR6, c[0x0][0x1e8] ;  /* 0x00007a0000067ab9 */ /* 0x000fe20000000a00 */
[----:B------:R-:W-:Y:S01]  /*1e00*/  LOP3.LUT R109, R109, 0x7ffff000, RZ, 0xc0, !PT ;  /* 0x7ffff0006d6d7812 */ /* 0x000fe200078ec0ff */
[----:B------:R-:W-:Y:S01]  /*1e10*/  ULDC.64 UR4, c[0x0][0x1e0] ;  /* 0x0000780000047ab9 */ /* 0x000fe20000000a00 */
[-C--:B------:R-:W-:Y:S01]  /*1e20*/  LOP3.LUT R20, R20, R5.reuse, RZ, 0x3c, !PT ;  /* 0x0000000514147212 */ /* 0x080fe200078e3cff */
[----:B------:R-:W-:Y:S01]  /*1e30*/  UIMAD UR43, UR40, UR4, URZ ;  /* 0x00000004282b72a4 */ /* 0x000fe2000f8e023f */
[----:B------:R-:W-:Y:S01]  /*1e40*/  LOP3.LUT R6, R7, 0x18, R18, 0xf8, !PT ;  /* 0x0000001807067812 */ /* 0x000fe200078ef812 */
[----:B------:R-:W-:Y:S01]  /*1e50*/  UIMAD.WIDE.U32 UR44, UR37, UR4, URZ ;  /* 0x00000004252c72a5 */ /* 0x000fe2000f8e003f */
[-C--:B------:R-:W-:Y:S01]  /*1e60*/  LOP3.LUT R110, R110, R5.reuse, RZ, 0x3c, !PT ;  /* 0x000000056e6e7212 */ /* 0x080fe200078e3cff */
[----:B------:R-:W-:Y:S01]  /*1e70*/  UIMAD UR43, UR37, UR5, UR43 ;  /* 0x00000005252b72a4 */ /* 0x000fe2000f8e022b */
[----:B------:R-:W-:Y:S01]  /*1e80*/  LOP3.LUT R4, R4, 0x7ffff000, RZ, 0xc0, !PT ;  /* 0x7ffff00004047812 */ /* 0x000fe200078ec0ff */
[----:B------:R-:W-:Y:S01]  /*1e90*/  UIMAD UR42, UR14, UR6, URZ ;  /* 0x000000060e2a72a4 */ /* 0x000fe2000f8e023f */
[----:B------:R-:W-:Y:S01]  /*1ea0*/  LOP3.LUT R108, R108, R5, RZ, 0x3c, !PT ;  /* 0x000000056c6c7212 */ /* 0x000fe200078e3cff */
[----:B------:R-:W-:Y:S01]  /*1eb0*/  ULDC.64 UR4, c[0x0][0x268] ;  /* 0x00009a0000047ab9 */ /* 0x000fe20000000a00 */
[----:B------:R-:W-:Y:S01]  /*1ec0*/  LOP3.LUT R2, R2, 0x7ffff000, RZ, 0xc0, !PT ;  /* 0x7ffff00002027812 */ /* 0x000fe200078ec0ff */
[----:B------:R-:W-:Y:S01]  /*1ed0*/  UIMAD UR27, UR27, UR4, URZ ;  /* 0x000000041b1b72a4 */ /* 0x000fe2000f8e023f */
[----:B------:R-:W-:Y:S01]  /*1ee0*/  @P1 IADD3 R8, P0, R8, UR33, RZ ;  /* 0x0000002108081c10 */ /* 0x000fe2000ff1e0ff */
[----:B------:R-:W-:Y:S01]  /*1ef0*/  UIADD3 UR45, UR45, UR43, URZ ;  /* 0x0000002b2d2d7290 */ /* 0x000fe2000fffe03f */
[----:B------:R-:W-:Y:S01]  /*1f00*/  IADD3 R109, R20, R109, R3 ;  /* 0x0000006d146d7210 */ /* 0x000fe20007ffe003 */
[----:B------:R-:W-:Y:S01]  /*1f10*/  UIMAD UR27, UR31, UR5, UR27 ;  /* 0x000000051f1b72a4 */ /* 0x000fe2000f8e021b */
[----:B------:R-:W-:Y:S01]  /*1f20*/  LOP3.LUT R117, R3, R6, R5, 0xf6, !PT ;  /* 0x0000000603757212 */ /* 0x000fe200078ef605 */
[----:B--2---:R-:W-:Y:S01]  /*1f30*/  @UP0 USHF.R.S32.HI UR31, URZ, 0x1f, UR30 ;  /* 0x0000001f3f1f0899 */ /* 0x004fe2000801141e */
[--C-:B------:R-:W-:Y:S01]  /*1f40*/  IADD3 R110, R110, R4, R3.reuse ;  /* 0x000000046e6e7210 */ /* 0x100fe20007ffe003 */
[----:B------:R-:W-:Y:S01]  /*1f50*/  UIMAD UR42, UR15, UR7, UR42 ;  /* 0x000000070f2a72a4 */ /* 0x000fe2000f8e022a */
[----:B------:R-:W-:Y:S01]  /*1f60*/  IADD3 R108, R108, R2, R3 ;  /* 0x000000026c6c7210 */ /* 0x000fe20007ffe003 */
[----:B------:R-:W-:Y:S01]  /*1f70*/  UIMAD.WIDE.U32 UR44, UR15, UR6, UR44 ;  /* 0x000000060f2c72a5 */ /* 0x000fe2000f8e002c */
[----:B------:R-:W-:Y:S01]  /*1f80*/  @P1 IADD3.X R3, R0, UR32, RZ, P0, !PT ;  /* 0x0000002000031c10 */ /* 0x000fe200087fe4ff */
[----:B------:R-:W-:Y:S01]  /*1f90*/  @!UP0 UMOV UR30, UR24 ;  /* 0x00000018001e8c82 */ /* 0x000fe20008000000 */
[----:B------:R-:W-:Y:S01]  /*1fa0*/  @P1 LEA R6, P0, R8, c[0x0][0x220], 0x1 ;  /* 0x0000880008061a11 */ /* 0x000fe200078008ff */
[----:B------:R-:W-:Y:S01]  /*1fb0*/  UIADD3 UR45, UR45, UR42, URZ ;  /* 0x0000002a2d2d7290 */ /* 0x000fe2000fffe03f */
[----:B------:R-:W-:Y:S01]  /*1fc0*/  IMAD R0, R94, c[0x0][0x1e0], RZ ;  /* 0x000078005e007a24 */ /* 0x000fe200078e02ff */
[----:B------:R-:W-:Y:S01]  /*1fd0*/  @!UP0 UMOV UR31, UR13 ;  /* 0x0000000d001f8c82 */ /* 0x000fe20008000000 */
[----:B------:R-:W-:Y:S01]  /*1fe0*/  @P1 LEA.HI.X R7, R8, c[0x0][0x224], R3, 0x1, P0 ;  /* 0x0000890008071a11 */ /* 0x000fe200000f0c03 */
[----:B------:R-:W-:Y:S01]  /*1ff0*/  USEL UR42, UR30, URZ, !UP5 ;  /* 0x0000003f1e2a7287 */ /* 0x000fe2000e800000 */
[----:B------:R-:W-:Y:S01]  /*2000*/  SHF.R.S32.HI R3, RZ, 0x1f, R84 ;  /* 0x0000001fff037819 */ /* 0x000fe20000011454 */
[----:B------:R-:W-:Y:S01]  /*2010*/  USEL UR13, UR31, URZ, !UP5 ;  /* 0x0000003f1f0d7287 */ /* 0x000fe2000e800000 */
[----:B------:R-:W-:Y:S01]  /*2020*/  LEA R117, R117, 0x100, 0x1 ;  /* 0x0000010075757811 */ /* 0x000fe200078e08ff */
[----:B------:R2:W-:Y:S01]  /*2030*/  @P1 LDGSTS.E.BYPASS.LTC128B.128 [R122+0x7100], [R6.64], !P5 ;  /* 0x07100000067a1fae */ /* 0x0005e2000e901d5c */
[----:B------:R-:W-:Y:S01]  /*2040*/  ULDC.64 UR6, c[0x0][0x1f0] ;  /* 0x00007c0000067ab9 */ /* 0x000fe20000000a00 */
[----:B------:R-:W-:Y:S01]  /*2050*/  IMAD.U32 R5, RZ, RZ, UR42 ;  /* 0x0000002aff057e24 */ /* 0x000fe2000f8e00ff */
[----:B------:R-:W-:Y:S01]  /*2060*/  UIMAD.WIDE.U32 UR30, UR42, UR6, UR44 ;  /* 0x000000062a1e72a5 */ /* 0x000fe2000f8e002c */
[----:B------:R2:W-:Y:S01]  /*2070*/  @P1 LDGSTS.E.BYPASS.LTC128B.128 [R122+0x9100], [R6.64+0x80], !P4 ;  /* 0x09100080067a1fae */ /* 0x0005e2000e101d5c */
[----:B------:R-:W-:Y:S01]  /*2080*/  UIMAD UR6, UR13, UR6, URZ ;  /* 0x000000060d0672a4 */ /* 0x000fe2000f8e023f */
[----:B------:R-:W-:Y:S01]  /*2090*/  IMAD R89, R3, c[0x0][0x280], RZ ;  /* 0x0000a00003597a24 */ /* 0x000fe200078e02ff */
[----:B------:R-:W-:Y:S01]  /*20a0*/  ULDC.64 UR4, c[0x0][0x218] ;  /* 0x0000860000047ab9 */ /* 0x000fe20000000a00 */
[----:B------:R2:W-:Y:S01]  /*20b0*/  @P1 LDGSTS.E.BYPASS.LTC128B.128 [R122+0xb100], [R6.64+0x100], !P3 ;  /* 0x0b100100067a1fae */ /* 0x0005e2000d901d5c */
[----:B------:R-:W-:Y:S01]  /*20c0*/  UIMAD UR4, UR13, UR4, URZ ;  /* 0x000000040d0472a4 */ /* 0x000fe2000f8e023f */
[C---:B------:R-:W-:Y:S01]  /*20d0*/  IADD3 R95, P0, R127.reuse, UR37, RZ ;  /* 0x000000257f5f7c10 */ /* 0x040fe2000ff1e0ff */
[----:B------:R-:W-:Y:S01]  /*20e0*/  UIMAD UR6, UR42, UR7, UR6 ;  /* 0x000000072a0672a4 */ /* 0x000fe2000f8e0206 */
[----:B------:R-:W0:Y:S01]  /*20f0*/  LDGDEPBAR ;  /* 0x00000000000079af */ /* 0x000e220000000000 */
[----:B------:R-:W-:Y:S01]  /*2100*/  IMAD R101, R127, c[0x0][0x1e4], R0 ;  /* 0x000079007f657a24 */ /* 0x000fe200078e0200 */
[----:B------:R-:W-:Y:S01]  /*2110*/  IADD3 R97, R139, UR27, RZ ;  /* 0x0000001b8b617c10 */ /* 0x000fe2000fffe0ff */
[----:B------:R-:W-:Y:S01]  /*2120*/  IMAD R3, R3, c[0x0][0x290], RZ ;  /* 0x0000a40003037a24 */ /* 0x000fe200078e02ff */
[----:B------:R-:W-:Y:S01]  /*2130*/  UIMAD UR4, UR42, UR5, UR4 ;  /* 0x000000052a0472a4 */ /* 0x000fe2000f8e0204 */
[----:B------:R-:W-:Y:S01]  /*2140*/  IADD3 R116, R117, 0x40, RZ ;  /* 0x0000004075747810 */ /* 0x000fe20007ffe0ff */
[----:B------:R-:W-:Y:S01]  /*2150*/  UIADD3 UR27, UR31, UR6, URZ ;  /* 0x000000061f1b7290 */ /* 0x000fe2000fffe03f */
[----:B------:R-:W-:Y:S01]  /*2160*/  IMAD.WIDE.U32 R136, R5, c[0x0][0x218], R136 ;  /* 0x0000860005887a25 */ /* 0x000fe200078e0088 */
[----:B------:R-:W-:Y:S01]  /*2170*/  IADD3.X R94, R94, UR40, RZ, P0, !PT ;  /* 0x000000285e5e7c10 */ /* 0x000fe200087fe4ff */
[----:B------:R-:W-:Y:S01]  /*2180*/  ULDC.U8 UR5, c[0x0][0x298] ;  /* 0x0000a60000057ab9 */ /* 0x000fe20000000000 */
[----:B------:R-:W-:Y:S01]  /*2190*/  @P6 IADD3 R116, R117, -0x40, RZ ;  /* 0xffffffc075746810 */ /* 0x000fe20007ffe0ff */
[----:B------:R-:W-:Y:S01]  /*21a0*/  IMAD R89, R84, c[0x0][0x284], R89 ;  /* 0x0000a10054597a24 */ /* 0x000fe200078e0259 */
[----:B------:R-:W-:Y:S01]  /*21b0*/  LOP3.LUT R121, R121, 0xfffffff8, RZ, 0xc0, !PT ;  /* 0xfffffff879797812 */ /* 0x000fe200078ec0ff */
[----:B------:R-:W-:Y:S01]  /*21c0*/  IMAD.IADD R101, R143, 0x1, R101 ;  /* 0x000000018f657824 */ /* 0x000fe200078e0265 */
[----:B------:R-:W-:Y:S01]  /*21d0*/  LOP3.LUT R120, R120, 0xfffffff8, RZ, 0xc0, !PT ;  /* 0xfffffff878787812 */ /* 0x000fe200078ec0ff */
[----:B------:R-:W-:Y:S01]  /*21e0*/  IMAD R3, R84, c[0x0][0x294], R3 ;  /* 0x0000a50054037a24 */ /* 0x000fe200078e0203 */
[----:B------:R-:W-:Y:S01]  /*21f0*/  LOP3.LUT R119, R119, 0xfffffff8, RZ, 0xc0, !PT ;  /* 0xfffffff877777812 */ /* 0x000fe200078ec0ff */
[----:B------:R-:W-:Y:S01]  /*2200*/  IMAD.IADD R91, R135, 0x1, R89 ;  /* 0x00000001875b7824 */ /* 0x000fe200078e0259 */
[----:B------:R-:W-:Y:S01]  /*2210*/  IADD3 R87, P6, P0, R142, UR30, R18 ;  /* 0x0000001e8e577c10 */ /* 0x000fe2000f8de012 */
[----:B------:R-:W-:Y:S01]  /*2220*/  IMAD.IADD R89, R89, 0x1, R131 ;  /* 0x0000000159597824 */ /* 0x000fe200078e0283 */
[----:B------:R-:W-:Y:S01]  /*2230*/  ISETP.NE.AND P1, PT, RZ, UR5, PT ;  /* 0x00000005ff007c0c */ /* 0x000fe2000bf25270 */
[----:B------:R-:W-:Y:S01]  /*2240*/  IMAD.IADD R90, R133, 0x1, R3 ;  /* 0x00000001855a7824 */ /* 0x000fe200078e0203 */
[C---:B-1----:R-:W-:Y:S01]  /*2250*/  IADD3 R11, R16.reuse, 0x50, RZ ;  /* 0x00000050100b7810 */ /* 0x042fe20007ffe0ff */
[----:B------:R-:W-:Y:S01]  /*2260*/  IMAD.IADD R88, R3, 0x1, R129 ;  /* 0x0000000103587824 */ /* 0x000fe200078e0281 */
[C---:B------:R-:W-:Y:S01]  /*2270*/  IADD3 R10, R16.reuse, 0x30, RZ ;  /* 0x00000030100a7810 */ /* 0x040fe20007ffe0ff */
[----:B------:R-:W-:Y:S01]  /*2280*/  IMAD.SHL.U32 R113, R113, 0x2, RZ ;  /* 0x0000000271717824 */ /* 0x000fe200078e00ff */
[----:B------:R-:W-:Y:S01]  /*2290*/  IADD3 R9, R16, 0x10, RZ ;  /* 0x0000001010097810 */ /* 0x000fe20007ffe0ff */
[----:B------:R-:W-:Y:S01]  /*22a0*/  IMAD.SHL.U32 R111, R111, 0x2, RZ ;  /* 0x000000026f6f7824 */ /* 0x000fe200078e00ff */
[----:B------:R-:W-:Y:S01]  /*22b0*/  SHF.R.S32.HI R107, RZ, 0x1f, R121 ;  /* 0x0000001fff6b7819 */ /* 0x000fe20000011479 */
[----:B------:R-:W-:Y:S01]  /*22c0*/  IMAD.SHL.U32 R109, R109, 0x2, RZ ;  /* 0x000000026d6d7824 */ /* 0x000fe200078e00ff */
[----:B------:R-:W-:Y:S01]  /*22d0*/  SHF.R.S32.HI R104, RZ, 0x1f, R118 ;  /* 0x0000001fff687819 */ /* 0x000fe20000011476 */
[----:B------:R-:W-:Y:S01]  /*22e0*/  IMAD.SHL.U32 R112, R112, 0x2, RZ ;  /* 0x0000000270707824 */ /* 0x000fe200078e00ff */
[----:B------:R-:W-:Y:S01]  /*22f0*/  SHF.R.S32.HI R106, RZ, 0x1f, R120 ;  /* 0x0000001fff6a7819 */ /* 0x000fe20000011478 */
[----:B------:R-:W-:Y:S01]  /*2300*/  IMAD.SHL.U32 R110, R110, 0x2, RZ ;  /* 0x000000026e6e7824 */ /* 0x000fe200078e00ff */
[----:B------:R-:W-:Y:S01]  /*2310*/  SHF.R.S32.HI R105, RZ, 0x1f, R119 ;  /* 0x0000001fff697819 */ /* 0x000fe20000011477 */
[----:B------:R-:W-:Y:S01]  /*2320*/  IMAD.SHL.U32 R108, R108, 0x2, RZ ;  /* 0x000000026c6c7824 */ /* 0x000fe200078e00ff */
[----:B------:R-:W-:-:S02]  /*2330*/  IADD3 R93, R137, UR4, RZ ;  /* 0x00000004895d7c10 */ /* 0x000fc4000fffe0ff */
[----:B------:R-:W-:Y:S02]  /*2340*/  SHF.R.S32.HI R103, RZ, 0x1f, R115 ;  /* 0x0000001fff677819 */ /* 0x000fe40000011473 */
[----:B------:R-:W-:Y:S02]  /*2350*/  SHF.R.S32.HI R102, RZ, 0x1f, R114 ;  /* 0x0000001fff667819 */ /* 0x000fe40000011472 */
[----:B------:R-:W-:Y:S01]  /*2360*/  IADD3.X R86, R101, UR27, R19, P6, P0 ;  /* 0x0000001b65567c10 */ /* 0x000fe2000b7e0413 */
[----:B--2---:R-:W-:Y:S06]  /*2370*/  BAR.SYNC.DEFER_BLOCKING 0x0 ;  /* 0x0000000000007b1d */ /* 0x004fec0000010000 */
.L_x_327:
[----:B------:R-:W-:Y:S01]  /*2380*/  USHF.R.S32.HI UR13, URZ, 0x1f, UR17 ;  /* 0x0000001f3f0d7899 */ /* 0x000fe20008011411 */
[----:B------:R-:W-:Y:S04]  /*2390*/  DEPBAR.LE SB0, 0x0 ;  /* 0x000080000000791a */ /* 0x000fe80000000000 */
[----:B------:R-:W-:Y:S01]  /*23a0*/  UIMAD UR7, UR34, UR17, URZ ;  /* 0x00000011220772a4 */ /* 0x000fe2000f8e023f */
[----:B------:R-:W-:Y:S01]  /*23b0*/  BAR.SYNC.DEFER_BLOCKING 0x0 ;  /* 0x0000000000007b1d */ /* 0x000fe20000010000 */
[----:B------:R-:W-:Y:S02]  /*23c0*/  UIMAD.WIDE.U32 UR46, UR35, UR17, URZ ;  /* 0x00000011232e72a5 */ /* 0x000fe4000f8e003f */
[----:B------:R-:W-:Y:S04]  /*23d0*/  UIMAD UR7, UR13, UR35, UR7 ;  /* 0x000000230d0772a4 */ /* 0x000fe8000f8e0207 */
[----:B-1----:R-:W-:Y:S01]  /*23e0*/  IADD3 R3, P6, R87, UR46, RZ ;  /* 0x0000002e57037c10 */ /* 0x002fe2000ffde0ff */
[----:B------:R-:W-:Y:S03]  /*23f0*/  UIADD3 UR7, UR47, UR7, URZ ;  /* 0x000000072f077290 */ /* 0x000fe6000fffe03f */
[C---:B------:R-:W-:Y:S03]  /*2400*/  LEA R72, P0, R3.reuse, c[0x0][0x1c8], 0x1 ;  /* 0x0000720003487a11 */ /* 0x040fe600078008ff */
[----:B------:R-:W-:Y:S04]  /*2410*/  IADD3.X R0, R86, UR7, RZ, P6, !PT ;  /* 0x0000000756007c10 */ /* 0x000fe8000b7fe4ff */
[----:B------:R-:W-:Y:S01]  /*2420*/  LEA.HI.X R73, R3, c[0x0][0x1cc], R0, 0x1, P0 ;  /* 0x0000730003497a11 */ /* 0x000fe200000f0c00 */
[----:B------:R-:W-:Y:S01]  /*2430*/  BSSY B1, `(.L_x_303) ;  /* 0x000039b000017945 */ /* 0x000fe20003800000 */
[----:B------:R-:W-:-:S05]  /*2440*/  @!P2 BRA `(.L_x_304) ;  /* 0x000038100000a947 */ /* 0x000fca0003800000 */
[----:B------:R-:W-:Y:S02]  /*2450*/  UIMAD UR6, UR36, UR17, URZ ;  /* 0x00000011240672a4 */ /* 0x000fe4000f8e023f */
[----:B------:R-:W-:Y:S02]  /*2460*/  UIMAD UR5, UR38, UR17, URZ ;  /* 0x00000011260572a4 */ /* 0x000fe4000f8e023f */
[----:B------:R-:W-:Y:S02]  /*2470*/  UIMAD UR4, UR17, -0x40, UR22 ;  /* 0xffffffc0110478a4 */ /* 0x000fe4000f8e0216 */
[----:B------:R-:W-:Y:S02]  /*2480*/  UIMAD.WIDE.U32 UR44, UR39, UR17, URZ ;  /* 0x00000011272c72a5 */ /* 0x000fe4000f8e003f */
[----:B------:R-:W-:Y:S02]  /*2490*/  UIMAD.WIDE.U32 UR42, UR41, UR17, URZ ;  /* 0x00000011292a72a5 */ /* 0x000fe4000f8e003f */
[----:B------:R-:W-:Y:S02]  /*24a0*/  UIMAD UR6, UR13, UR39, UR6 ;  /* 0x000000270d0672a4 */ /* 0x000fe4000f8e0206 */
[----:B------:R-:W-:Y:S02]  /*24b0*/  UIMAD UR5, UR13, UR41, UR5 ;  /* 0x000000290d0572a4 */ /* 0x000fe4000f8e0205 */
[----:B------:R-:W-:Y:S02]  /*24c0*/  UISETP.LT.AND UP0, UPT, UR4, 0x40, UPT ;  /* 0x000000400400788c */ /* 0x000fe4000bf01270 */
[----:B------:R-:W-:Y:S02]  /*24d0*/  UIADD3 UR6, UR45, UR6, URZ ;  /* 0x000000062d067290 */ /* 0x000fe4000fffe03f */
[----:B------:R-:W-:Y:S02]  /*24e0*/  UIADD3 UR5, UR43, UR5, URZ ;  /* 0x000000052b057290 */ /* 0x000fe4000fffe03f */
[----:B------:R-:W-:Y:S01]  /*24f0*/  USEL UR4, UR4, 0x40, UP0 ;  /* 0x0000004004047887 */ /* 0x000fe20008000000 */
[----:B------:R-:W-:-:S05]  /*2500*/  @!P1 BRA `(.L_x_305) ;  /* 0x00001bc000009947 */ /* 0x000fca0003800000 */
[----:B------:R-:W-:Y:S01]  /*2510*/  ISETP.GE.AND P0, PT, R127, UR4, PT ;  /* 0x000000047f007c0c */ /* 0x000fe2000bf06270 */
        /* <DEDUP_REMOVED lines=14> */
[----:B------:R-:W-:Y:S01]  /*2600*/  IADD3 R3, P6, R134, UR44, RZ ;  /* 0x0000002c86037c10 */ /* 0x000fe2000ffde0ff */
[----:B------:R-:W-:Y:S01]  /*2610*/  CS2R R42, SRZ ;  /* 0x00000000002a7805 */ /* 0x000fe2000001ff00 */
[----:B------:R-:W-:Y:S01]  /*2620*/  CS2R R46, SRZ ;  /* 0x00000000002e7805 */ /* 0x000fe2000001ff00 */
[----:B------:R-:W-:Y:S01]  /*2630*/  CS2R R44, SRZ ;  /* 0x00000000002c7805 */ /* 0x000fe2000001ff00 */
[----:B------:R-:W-:Y:S01]  /*2640*/  IADD3.X R0, R91, UR6, RZ, P6, !PT ;  /* 0x000000065b007c10 */ /* 0x000fe2000b7fe4ff */
[----:B------:R-:W-:Y:S01]  /*2650*/  CS2R R70, SRZ ;  /* 0x0000000000467805 */ /* 0x000fe2000001ff00 */
[----:B------:R-:W-:Y:S01]  /*2660*/  IADD3 R5, P6, R132, UR42, RZ ;  /* 0x0000002a84057c10 */ /* 0x000fe2000ffde0ff */
[----:B------:R-:W-:Y:S01]  /*2670*/  CS2R R36, SRZ ;  /* 0x0000000000247805 */ /* 0x000fe2000001ff00 */
[----:B------:R-:W-:Y:S01]  /*2680*/  CS2R R66, SRZ ;  /* 0x0000000000427805 */ /* 0x000fe2000001ff00 */
[----:B------:R-:W-:Y:S01]  /*2690*/  CS2R R32, SRZ ;  /* 0x0000000000207805 */ /* 0x000fe2000001ff00 */
[----:B------:R-:W-:Y:S01]  /*26a0*/  IADD3.X R2, R90, UR5, RZ, P6, !PT ;  /* 0x000000055a027c10 */ /* 0x000fe2000b7fe4ff */
[----:B------:R-:W-:Y:S01]  /*26b0*/  CS2R R62, SRZ ;  /* 0x00000000003e7805 */ /* 0x000fe2000001ff00 */
        /* <DEDUP_REMOVED lines=32> */
.L_x_307:
[----:B------:R-:W-:Y:S05]  /*28c0*/  BSYNC B0 ;  /* 0x0000000000007941 */ /* 0x000fea0003800000 */
.L_x_306:
        /* <DEDUP_REMOVED lines=99> */
.L_x_310:
[----:B------:R-:W-:Y:S05]  /*2f00*/  BSYNC B0 ;  /* 0x0000000000007941 */ /* 0x000fea0003800000 */
.L_x_309:
        /* <DEDUP_REMOVED lines=56> */
.L_x_312:
[----:B------:R-:W-:Y:S05]  /*3290*/  BSYNC B0 ;  /* 0x0000000000007941 */ /* 0x000fea0003800000 */
.L_x_311:
        /* <DEDUP_REMOVED lines=56> */
.L_x_314:
[----:B------:R-:W-:Y:S05]  /*3620*/  BSYNC B0 ;  /* 0x0000000000007941 */ /* 0x000fea0003800000 */
.L_x_313:
        /* <DEDUP_REMOVED lines=56> */
.L_x_316:
[----:B------:R-:W-:Y:S05]  /*39b0*/  BSYNC B0 ;  /* 0x0000000000007941 */ /* 0x000fea0003800000 */
.L_x_315:
        /* <DEDUP_REMOVED lines=56> */
.L_x_318:
[----:B------:R-:W-:Y:S05]  /*3d40*/  BSYNC B0 ;  /* 0x0000000000007941 */ /* 0x000fea0003800000 */
.L_x_317:
        /* <DEDUP_REMOVED lines=56> */
.L_x_305:
        /* <DEDUP_REMOVED lines=47> */
.L_x_320:
[----:B------:R-:W-:Y:S05]  /*43c0*/  BSYNC B0 ;  /* 0x0000000000007941 */ /* 0x000fea0003800000 */
.L_x_319:
[----:B------:R-:W-:Y:S04]  /*43d0*/  IADD3 R96, P6, R142, UR46, RZ ;  /* 0x0000002e8e607c10 */ /* 0x000fe8000ffde0ff */
[----:B------:R-:W-:Y:S01]  /*43e0*/  IADD3.X R92, R101, UR7, RZ, P6, !PT ;  /* 0x00000007655c7c10 */ /* 0x000fe2000b7fe4ff */
        /* <DEDUP_REMOVED lines=36> */
[----:B------:R-:W-:Y:S01]  /*4630*/  IADD3 R149, P6, P0, R96, UR30, R121 ;  /* 0x0000001e60957c10 */ /* 0x000fe2000f8de079 */
[----:B------:R-:W-:Y:S01]  /*4640*/  LDS.128 R24, [R112+0x6100] ;  /* 0x0061000070187984 */ /* 0x000fe20000000c00 */
[----:B------:R-:W-:Y:S01]  /*4650*/  P2R R148, PR, RZ, 0x2 ;  /* 0x00000002ff947803 */ /* 0x000fe20000000000 */
[----:B------:R-:W-:Y:S01]  /*4660*/  IMAD.MOV.U32 R48, RZ, RZ, R53 ;  /* 0x000000ffff307224 */ /* 0x000fe200078e0035 */
[----:B------:R-:W-:Y:S01]  /*4670*/  IADD3.X R146, R92, UR27, R107, P6, P0 ;  /* 0x0000001b5c927c10 */ /* 0x000fe2000b7e046b */
[----:B------:R-:W-:Y:S01]  /*4680*/  IMAD.MOV.U32 R46, RZ, RZ, R42 ;  /* 0x000000ffff2e7224 */ /* 0x000fe200078e002a */
[----:B------:R-:W-:Y:S01]  /*4690*/  ISETP.GE.AND P6, PT, R118, c[0x0][0x1d4], PT ;  /* 0x0000750076007a0c */ /* 0x000fe20003fc6270 */
[----:B------:R-:W-:Y:S01]  /*46a0*/  IMAD.MOV.U32 R63, RZ, RZ, R55 ;  /* 0x000000ffff3f7224 */ /* 0x000fe200078e0037 */
[----:B------:R-:W-:Y:S01]  /*46b0*/  MOV R59, R54 ;  /* 0x00000036003b7202 */ /* 0x000fe20000000f00 */
[----:B------:R-:W1:Y:S01]  /*46c0*/  LDS.128 R72, [R113+0x6100] ;  /* 0x0061000071487984 */ /* 0x000e620000000c00 */
[----:B------:R-:W-:Y:S02]  /*46d0*/  IMAD.MOV.U32 R50, RZ, RZ, R52 ;  /* 0x000000ffff327224 */ /* 0x000fe400078e0034 */
[--C-:B------:R-:W-:Y:S02]  /*46e0*/  IMAD.MOV.U32 R44, RZ, RZ, R41.reuse ;  /* 0x000000ffff2c7224 */ /* 0x100fe400078e0029 */
[----:B------:R-:W-:Y:S05]  /*46f0*/  IMAD.MOV.U32 R45, RZ, RZ, R40 ;  /* 0x000000ffff2d7224 */ /* 0x000fea00078e0028 */
[----:B------:R-:W-:Y:S04]  /*4700*/  @!P6 IADD3 R147, P1, P0, R96, UR30, R118 ;  /* 0x0000001e6093ec10 */ /* 0x000fe8000f83e076 */
[----:B------:R-:W-:Y:S02]  /*4710*/  @!P6 IADD3.X R126, R92, UR27, R104, P1, P0 ;  /* 0x0000001b5c7eec10 */ /* 0x000fe40008fe0468 */
[----:B------:R-:W-:Y:S02]  /*4720*/  ISETP.NE.AND P1, PT, R148, RZ, PT ;  /* 0x000000ff9400720c */ /* 0x000fe40003f25270 */
[C---:B------:R-:W-:Y:S04]  /*4730*/  LEA R148, P0, R149.reuse, c[0x0][0x1c8], 0x1 ;  /* 0x0000720095947a11 */ /* 0x040fe800078008ff */
[----:B------:R-:W-:Y:S02]  /*4740*/  LEA.HI.X R149, R149, c[0x0][0x1cc], R146, 0x1, P0 ;  /* 0x0000730095957a11 */ /* 0x000fe400000f0c92 */
[C---:B------:R-:W-:Y:S04]  /*4750*/  @!P6 LEA R146, P0, R147.reuse, c[0x0][0x1c8], 0x1 ;  /* 0x000072009392ea11 */ /* 0x040fe800078008ff */
[----:B------:R-:W-:Y:S02]  /*4760*/  @!P6 LEA.HI.X R147, R147, c[0x0][0x1cc], R126, 0x1, P0 ;  /* 0x000073009393ea11 */ /* 0x000fe400000f0c7e */
[----:B------:R-:W-:Y:S11]  /*4770*/  ISETP.GE.AND P0, PT, R18, c[0x0][0x27c], PT ;  /* 0x00009f0012007a0c */ /* 0x000ff60003f06270 */
[----:B------:R-:W-:Y:S02]  /*4780*/  @!UPT UIADD3 URZ, URZ, URZ, URZ ;  /* 0x0000003f3f3ff290 */ /* 0x000fe4000fffe03f */
[----:B-1----:R-:W-:Y:S01]  /*4790*/  @!P0 IMAD.U32 R57, R74, 0x10000, RZ ;  /* 0x000100004a398824 */ /* 0x002fe200078e00ff */
[C---:B------:R-:W-:Y:S01]  /*47a0*/  @!P0 LOP3.LUT R60, R75.reuse, 0xffff0000, RZ, 0xc0, !PT ;  /* 0xffff00004b3c8812 */ /* 0x040fe200078ec0ff */
[----:B------:R-:W-:Y:S01]  /*47b0*/  @!P0 IMAD.U32 R61, R75, 0x10000, RZ ;  /* 0x000100004b3d8824 */ /* 0x000fe200078e00ff */
[----:B------:R-:W-:Y:S02]  /*47c0*/  @!P0 SHF.R.U32.HI R47, RZ, 0x10, R41 ;  /* 0x00000010ff2f8819 */ /* 0x000fe40000011629 */
[----:B------:R-:W-:Y:S02]  /*47d0*/  @!P0 SHF.R.U64 R56, R54, 0x10, R55 ;  /* 0x0000001036388819 */ /* 0x000fe40000001237 */
[----:B------:R-:W-:Y:S01]  /*47e0*/  @!P0 PRMT R44, R44, 0x5410, R47 ;  /* 0x000054102c2c8816 */ /* 0x000fe2000000002f */
[----:B------:R-:W-:Y:S01]  /*47f0*/  @!P0 IMAD.U32 R47, R25, 0x10000, RZ ;  /* 0x00010000192f8824 */ /* 0x000fe200078e00ff */
        /* <DEDUP_REMOVED lines=9> */
[----:B------:R-:W-:Y:S01]  /*4890*/  @!P0 SHF.R.U32.HI R42, RZ, 0x10, R43 ;  /* 0x00000010ff2a8819 */ /* 0x000fe2000001162b */
[----:B------:R-:W-:Y:S01]  /*48a0*/  @!P0 IMAD.U32 R53, R73, 0x10000, RZ ;  /* 0x0001000049358824 */ /* 0x000fe200078e00ff */
[----:B------:R-:W-:Y:S01]  /*48b0*/  @!P0 SHF.R.U64 R40, R40, 0x10, R41 ;  /* 0x0000001028288819 */ /* 0x000fe20000001229 */
[----:B------:R-:W-:Y:S01]  /*48c0*/  IMAD.MOV.U32 R41, RZ, RZ, R43 ;  /* 0x000000ffff297224 */ /* 0x000fe200078e002b */
[----:B------:R-:W-:Y:S02]  /*48d0*/  @!P0 PRMT R43, R46, 0x5410, R49 ;  /* 0x000054102e2b8816 */ /* 0x000fe40000000031 */
[----:B------:R-:W-:Y:S02]  /*48e0*/  @!P0 SHF.L.U32 R46, R24, 0x10, RZ ;  /* 0x00000010182e8819 */ /* 0x000fe400000006ff */
[----:B------:R-:W-:Y:S02]  /*48f0*/  @!P0 PRMT R40, R45, 0x5410, R40 ;  /* 0x000054102d288816 */ /* 0x000fe40000000028 */
[----:B------:R-:W-:Y:S01]  /*4900*/  @!P0 PRMT R41, R41, 0x5410, R42 ;  /* 0x0000541029298816 */ /* 0x000fe2000000002a */
[C---:B------:R-:W-:Y:S01]  /*4910*/  @!P0 IMAD.U32 R42, R44.reuse, 0x10000, RZ ;  /* 0x000100002c2a8824 */ /* 0x040fe200078e00ff */
[----:B------:R-:W-:Y:S01]  /*4920*/  @!P0 LOP3.LUT R44, R44, 0xffff0000, RZ, 0xc0, !PT ;  /* 0xffff00002c2c8812 */ /* 0x000fe200078ec0ff */
[----:B------:R-:W-:Y:S01]  /*4930*/  @!P0 IMAD.U32 R45, R40, 0x10000, RZ ;  /* 0x00010000282d8824 */ /* 0x000fe200078e00ff */
[----:B------:R-:W-:Y:S01]  /*4940*/  @!P0 PRMT R54, R50, 0x5410, R51 ;  /* 0x0000541032368816 */ /* 0x000fe20000000033 */
[----:B------:R-:W-:Y:S01]  /*4950*/  @!P0 FMUL.FTZ R3, R47, R42 ;  /* 0x0000002a2f038220 */ /* 0x000fe20000410000 */
[----:B------:R-:W-:Y:S01]  /*4960*/  @!P0 SHF.L.U32 R50, R52, 0x10, RZ ;  /* 0x0000001034328819 */ /* 0x000fe200000006ff */
[----:B------:R-:W-:Y:S01]  /*4970*/  @!P0 FMUL.FTZ R0, R46, R45 ;  /* 0x0000002d2e008220 */ /* 0x000fe20000410000 */
[----:B------:R-:W-:Y:S01]  /*4980*/  @!P0 LOP3.LUT R52, R52, 0xffff0000, RZ, 0xc0, !PT ;  /* 0xffff000034348812 */ /* 0x000fe200078ec0ff */
[----:B------:R-:W-:Y:S01]  /*4990*/  @!P0 IMAD.U32 R51, R54, 0x10000, RZ ;  /* 0x0001000036338824 */ /* 0x000fe200078e00ff */
[----:B------:R-:W-:Y:S01]  /*49a0*/  @!P0 PRMT R63, R63, 0x5410, R58 ;  /* 0x000054103f3f8816 */ /* 0x000fe2000000003a */
[----:B------:R-:W-:Y:S01]  /*49b0*/  @!P0 FMUL.FTZ R150, R47, R50 ;  /* 0x000000322f968220 */ /* 0x000fe20000410000 */
[----:B------:R-:W-:Y:S01]  /*49c0*/  @!P0 LOP3.LUT R47, R25, 0xffff0000, RZ, 0xc0, !PT ;  /* 0xffff0000192f8812 */ /* 0x000fe200078ec0ff */
[----:B------:R-:W-:Y:S02]  /*49d0*/  @!P0 FMUL.FTZ R126, R46, R51 ;  /* 0x000000332e7e8220 */ /* 0x000fe40000410000 */
[----:B------:R-:W-:Y:S01]  /*49e0*/  @!P0 FFMA.FTZ R0, R51, R48, R0 ;  /* 0x0000003033008223 */ /* 0x000fe20000010000 */
[----:B------:R-:W-:Y:S01]  /*49f0*/  @!P0 LOP3.LUT R51, R54, 0xffff0000, RZ, 0xc0, !PT ;  /* 0xffff000036338812 */ /* 0x000fe200078ec0ff */
[----:B------:R-:W-:Y:S01]  /*4a00*/  @!P0 FFMA.FTZ R126, R48, R45, -R126 ;  /* 0x0000002d307e8223 */ /* 0x000fe2000001087e */
        /* <DEDUP_REMOVED lines=11> */
[----:B------:R-:W-:Y:S01]  /*4ac0*/  @!P0 FFMA.FTZ R153, R48, R45, -R153 ;  /* 0x0000002d30998223 */ /* 0x000fe20000010899 */
[----:B------:R-:W-:Y:S01]  /*4ad0*/  @!P0 SHF.L.U32 R45, R26, 0x10, RZ ;  /* 0x000000101a2d8819 */ /* 0x000fe200000006ff */
[C---:B------:R-:W-:Y:S01]  /*4ae0*/  @!P0 IMAD.U32 R58, R63.reuse, 0x10000, RZ ;  /* 0x000100003f3a8824 */ /* 0x040fe200078e00ff */
[----:B------:R-:W-:Y:S01]  /*4af0*/  @!P0 LOP3.LUT R63, R63, 0xffff0000, RZ, 0xc0, !PT ;  /* 0xffff00003f3f8812 */ /* 0x000fe200078ec0ff */
[C---:B------:R-:W-:Y:S01]  /*4b00*/  @!P0 FMUL.FTZ R155, R42.reuse, R59 ;  /* 0x0000003b2a9b8220 */ /* 0x040fe20000410000 */
[----:B------:R-:W-:Y:S01]  /*4b10*/  @!P0 F2FP.BF16.PACK_AB R153, R153, R126 ;  /* 0x0000007e9999823e */ /* 0x000fe200000010ff */
[----:B------:R-:W-:Y:S02]  /*4b20*/  @!P0 FMUL.FTZ R152, R45, R54 ;  /* 0x000000362d988220 */ /* 0x000fe40000410000 */
[-C--:B------:R-:W-:Y:S01]  /*4b30*/  @!P0 FMUL.FTZ R6, R42, R43.reuse ;  /* 0x0000002b2a068220 */ /* 0x080fe20000410000 */
[C---:B------:R-:W-:Y:S01]  /*4b40*/  @!P0 LOP3.LUT R42, R27.reuse, 0xffff0000, RZ, 0xc0, !PT ;  /* 0xffff00001b2a8812 */ /* 0x040fe200078ec0ff */
[----:B------:R-:W-:Y:S01]  /*4b50*/  @!P0 FFMA.FTZ R155, R56, R43, -R155 ;  /* 0x0000002b389b8223 */ /* 0x000fe2000001089b */
[----:B------:R-:W-:Y:S01]  /*4b60*/  @!P0 SHF.L.U32 R43, R27, 0x10, RZ ;  /* 0x000000101b2b8819 */ /* 0x000fe200000006ff */
[-C--:B------:R-:W-:Y:S02]  /*4b70*/  @!P0 FMUL.FTZ R5, R45, R40.reuse ;  /* 0x000000282d058220 */ /* 0x080fe40000410000 */
[----:B------:R-:W-:Y:S02]  /*4b80*/  @!P0 FFMA.FTZ R152, R57, R40, -R152 ;  /* 0x0000002839988223 */ /* 0x000fe40000010898 */
[C---:B------:R-:W-:Y:S01]  /*4b90*/  @!P0 IMAD.U32 R40, R41.reuse, 0x10000, RZ ;  /* 0x0001000029288824 */ /* 0x040fe200078e00ff */
[----:B------:R-:W-:Y:S01]  /*4ba0*/  @!P0 LOP3.LUT R41, R41, 0xffff0000, RZ, 0xc0, !PT ;  /* 0xffff000029298812 */ /* 0x000fe200078ec0ff */
[----:B------:R-:W-:Y:S01]  /*4bb0*/  @!P0 FMUL.FTZ R4, R47, R44 ;  /* 0x0000002c2f048220 */ /* 0x000fe20000410000 */
[----:B------:R-:W-:Y:S01]  /*4bc0*/  @!P0 F2FP.BF16.PACK_AB R152, R155, R152 ;  /* 0x000000989b98823e */ /* 0x000fe200000010ff */
[----:B------:R-:W-:Y:S02]  /*4bd0*/  @!P0 FMUL.FTZ R157, R43, R58 ;  /* 0x0000003a2b9d8220 */ /* 0x000fe40000410000 */
[----:B------:R-:W-:Y:S02]  /*4be0*/  @!P0 FMUL.FTZ R154, R42, R63 ;  /* 0x0000003f2a9a8220 */ /* 0x000fe40000410000 */
[----:B------:R-:W-:Y:S02]  /*4bf0*/  @!P0 FFMA.FTZ R2, R51, R48, R2 ;  /* 0x0000003033028223 */ /* 0x000fe40000010002 */
[----:B------:R-:W-:Y:S02]  /*4c00*/  @!P0 FMUL.FTZ R151, R47, R52 ;  /* 0x000000342f978220 */ /* 0x000fe40000410000 */
[----:B------:R-:W-:Y:S01]  /*4c10*/  @!P0 FFMA.FTZ R3, R50, R53, R3 ;  /* 0x0000003532038223 */ /* 0x000fe20000010003 */
[----:B------:R-:W-:Y:S01]  /*4c20*/  @!P0 F2FP.BF16.PACK_AB R126, R2, R0 ;  /* 0x00000000027e823e */ /* 0x000fe200000010ff */
[----:B------:R-:W-:Y:S02]  /*4c30*/  @!P0 FFMA.FTZ R157, R61, R40, -R157 ;  /* 0x000000283d9d8223 */ /* 0x000fe4000001089d */
[----:B------:R-:W-:Y:S02]  /*4c40*/  @!P0 FFMA.FTZ R154, R60, R41, -R154 ;  /* 0x000000293c9a8223 */ /* 0x000fe4000001089a */
[----:B------:R-:W-:Y:S02]  /*4c50*/  @!P0 FFMA.FTZ R4, R52, R55, R4 ;  /* 0x0000003734048223 */ /* 0x000fe40000010004 */
[----:B------:R-:W-:Y:S01]  /*4c60*/  @!P0 FFMA.FTZ R151, R55, R44, -R151 ;  /* 0x0000002c37978223 */ /* 0x000fe20000010897 */
[----:B------:R-:W-:Y:S01]  /*4c70*/  @!P0 F2FP.BF16.PACK_AB R157, R154, R157 ;  /* 0x0000009d9a9d823e */ /* 0x000fe200000010ff */
[----:B------:R-:W-:Y:S02]  /*4c80*/  @!P0 FMUL.FTZ R7, R43, R40 ;  /* 0x000000282b078220 */ /* 0x000fe40000410000 */
[----:B------:R-:W-:Y:S01]  /*4c90*/  @!P0 FFMA.FTZ R5, R54, R57, R5 ;  /* 0x0000003936058223 */ /* 0x000fe20000010005 */
[----:B------:R-:W-:Y:S01]  /*4ca0*/  @!P0 F2FP.BF16.PACK_AB R150, R151, R150 ;  /* 0x000000969796823e */ /* 0x000fe200000010ff */
[----:B------:R-:W-:Y:S01]  /*4cb0*/  @!P0 FMUL.FTZ R8, R42, R41 ;  /* 0x000000292a088220 */ /* 0x000fe20000410000 */
[----:B------:R-:W-:Y:S01]  /*4cc0*/  @!P0 F2FP.BF16.PACK_AB R151, R4, R3 ;  /* 0x000000030497823e */ /* 0x000fe200000010ff */
[----:B------:R-:W-:Y:S01]  /*4cd0*/  @!P0 FFMA.FTZ R6, R59, R56, R6 ;  /* 0x000000383b068223 */ /* 0x000fe20000010006 */
[----:B------:R-:W-:Y:S01]  /*4ce0*/  @!P0 MOV R73, R150 ;  /* 0x0000009600498202 */ /* 0x000fe20000000f00 */
[----:B------:R-:W-:Y:S01]  /*4cf0*/  @!P0 FFMA.FTZ R7, R58, R61, R7 ;  /* 0x0000003d3a078223 */ /* 0x000fe20000010007 */
[----:B------:R-:W-:Y:S01]  /*4d00*/  @!P0 MOV R25, R151 ;  /* 0x0000009700198202 */ /* 0x000fe20000000f00 */
[----:B------:R-:W-:Y:S01]  /*4d10*/  @!P0 FFMA.FTZ R8, R63, R60, R8 ;  /* 0x0000003c3f088223 */ /* 0x000fe20000010008 */
[----:B------:R-:W-:Y:S01]  /*4d20*/  @!P0 F2FP.BF16.PACK_AB R150, R6, R5 ;  /* 0x000000050696823e */ /* 0x000fe200000010ff */
[----:B------:R-:W-:Y:S02]  /*4d30*/  @!P0 IMAD.MOV.U32 R72, RZ, RZ, R153 ;  /* 0x000000ffff488224 */ /* 0x000fe400078e0099 */
        /* <DEDUP_REMOVED lines=8> */
.L_x_322:
[----:B------:R-:W-:Y:S05]  /*4dc0*/  BSYNC B0 ;  /* 0x0000000000007941 */ /* 0x000fea0003800000 */
.L_x_321:
[----:B------:R-:W-:Y:S01]  /*4dd0*/  ISETP.GE.AND P0, PT, R13, c[0x0][0x1d4], PT ;  /* 0x000075000d007a0c */ /* 0x000fe20003f06270 */
[----:B------:R-:W-:Y:S01]  /*4de0*/  @!UPT UIADD3 URZ, URZ, URZ, URZ ;  /* 0x0000003f3f3ff290 */ /* 0x000fe2000fffe03f */
[----:B------:R-:W-:Y:S11]  /*4df0*/  BSSY B0, `(.L_x_323) ;  /* 0x0000073000007945 */ /* 0x000ff60003800000 */
[----:B------:R-:W-:-:S05]  /*4e00*/  @P0 BRA `(.L_x_324) ;  /* 0x0000071000000947 */ /* 0x000fca0003800000 */
[----:B------:R-:W-:Y:S01]  /*4e10*/  IADD3 R63, P6, P0, R96, UR30, R120 ;  /* 0x0000001e603f7c10 */ /* 0x000fe2000f8de078 */
[----:B-1----:R-:W-:Y:S01]  /*4e20*/  LDS.128 R24, [R110+0x6100] ;  /* 0x006100006e187984 */ /* 0x002fe20000000c00 */
[----:B------:R-:W-:Y:S02]  /*4e30*/  P2R R72, PR, RZ, 0x2 ;  /* 0x00000002ff487803 */ /* 0x000fe40000000000 */
[----:B------:R-:W-:Y:S02]  /*4e40*/  IADD3.X R60, R92, UR27, R106, P6, P0 ;  /* 0x0000001b5c3c7c10 */ /* 0x000fe4000b7e046a */
[----:B------:R-:W-:Y:S03]  /*4e50*/  ISETP.GE.AND P6, PT, R115, c[0x0][0x1d4], PT ;  /* 0x0000750073007a0c */ /* 0x000fe60003fc6270 */
[----:B------:R-:W1:Y:S10]  /*4e60*/  LDS.128 R56, [R111+0x6100] ;  /* 0x006100006f387984 */ /* 0x000e740000000c00 */
        /* <DEDUP_REMOVED lines=12> */
[C---:B------:R-:W-:Y:S01]  /*4f30*/  @!P0 SHF.L.U32 R52, R59.reuse, 0x10, RZ ;  /* 0x000000103b348819 */ /* 0x040fe200000006ff */
[C---:B------:R-:W-:Y:S01]  /*4f40*/  @!P0 IMAD.U32 R48, R58.reuse, 0x10000, RZ ;  /* 0x000100003a308824 */ /* 0x040fe200078e00ff */
[----:B------:R-:W-:Y:S02]  /*4f50*/  @!P0 LOP3.LUT R55, R59, 0xffff0000, RZ, 0xc0, !PT ;  /* 0xffff00003b378812 */ /* 0x000fe400078ec0ff */
[----:B------:R-:W-:Y:S02]  /*4f60*/  @!P0 LOP3.LUT R51, R58, 0xffff0000, RZ, 0xc0, !PT ;  /* 0xffff00003a338812 */ /* 0x000fe400078ec0ff */
[----:B------:R-:W-:Y:S02]  /*4f70*/  @!P0 SHF.R.U64 R30, R30, 0x10, R31 ;  /* 0x000000101e1e8819 */ /* 0x000fe4000000121f */
[----:B------:R-:W-:Y:S02]  /*4f80*/  @!P0 SHF.R.U32.HI R45, RZ, 0x10, R71 ;  /* 0x00000010ff2d8819 */ /* 0x000fe40000011647 */
[----:B------:R-:W-:Y:S01]  /*4f90*/  @!P0 PRMT R39, R39, 0x5410, R30 ;  /* 0x0000541027278816 */ /* 0x000fe2000000001e */
[C---:B------:R-:W-:Y:S01]  /*4fa0*/  @!P0 IMAD.U32 R30, R24.reuse, 0x10000, RZ ;  /* 0x00010000181e8824 */ /* 0x040fe200078e00ff */
[----:B------:R-:W-:Y:S02]  /*4fb0*/  @!P0 SHF.R.U32.HI R41, RZ, 0x10, R31 ;  /* 0x00000010ff298819 */ /* 0x000fe4000001161f */
        /* <DEDUP_REMOVED lines=30> */
[----:B------:R-:W-:Y:S01]  /*51a0*/  @!P0 IMAD.U32 R40, R81, 0x10000, RZ ;  /* 0x0001000051288824 */ /* 0x000fe200078e00ff */
[----:B------:R-:W-:Y:S01]  /*51b0*/  @!P0 LOP3.LUT R49, R79, 0xffff0000, RZ, 0xc0, !PT ;  /* 0xffff00004f318812 */ /* 0x000fe200078ec0ff */
[----:B------:R-:W-:Y:S01]  /*51c0*/  @!P0 FFMA.FTZ R63, R45, R28, -R63 ;  /* 0x0000001c2d3f8223 */ /* 0x000fe2000001083f */
[C---:B------:R-:W-:Y:S01]  /*51d0*/  @!P0 LOP3.LUT R28, R36.reuse, 0xffff0000, RZ, 0xc0, !PT ;  /* 0xffff0000241c8812 */ /* 0x040fe200078ec0ff */
[----:B------:R-:W-:Y:S02]  /*51e0*/  @!P0 IMAD.U32 R29, R36, 0x10000, RZ ;  /* 0x00010000241d8824 */ /* 0x000fe400078e00ff */
[----:B------:R-:W-:Y:S01]  /*51f0*/  @!P0 FMUL.FTZ R75, R31, R43 ;  /* 0x0000002b1f4b8220 */ /* 0x000fe20000410000 */
[----:B------:R-:W-:Y:S01]  /*5200*/  @!P0 F2FP.BF16.PACK_AB R54, R63, R54 ;  /* 0x000000363f36823e */ /* 0x000fe200000010ff */
[C---:B------:R-:W-:Y:S02]  /*5210*/  @!P0 FMUL.FTZ R74, R30.reuse, R40 ;  /* 0x000000281e4a8220 */ /* 0x040fe40000410000 */
[-C--:B------:R-:W-:Y:S02]  /*5220*/  @!P0 FMUL.FTZ R3, R30, R29.reuse ;  /* 0x0000001d1e038220 */ /* 0x080fe40000410000 */
[-C--:B------:R-:W-:Y:S01]  /*5230*/  @!P0 FMUL.FTZ R4, R31, R28.reuse ;  /* 0x0000001c1f048220 */ /* 0x080fe20000410000 */
[----:B------:R-:W-:Y:S01]  /*5240*/  @!P0 LOP3.LUT R31, R27, 0xffff0000, RZ, 0xc0, !PT ;  /* 0xffff00001b1f8812 */ /* 0x000fe200078ec0ff */
[----:B------:R-:W-:Y:S01]  /*5250*/  @!P0 FFMA.FTZ R75, R47, R28, -R75 ;  /* 0x0000001c2f4b8223 */ /* 0x000fe2000001084b */
[----:B------:R-:W-:Y:S01]  /*5260*/  @!P0 LOP3.LUT R28, R38, 0xffff0000, RZ, 0xc0, !PT ;  /* 0xffff0000261c8812 */ /* 0x000fe200078ec0ff */
[----:B------:R-:W-:Y:S02]  /*5270*/  @!P0 IMAD.U32 R30, R27, 0x10000, RZ ;  /* 0x000100001b1e8824 */ /* 0x000fe400078e00ff */
[----:B------:R-:W-:Y:S02]  /*5280*/  @!P0 FFMA.FTZ R74, R44, R29, -R74 ;  /* 0x0000001d2c4a8223 */ /* 0x000fe4000001084a */
[----:B------:R-:W-:Y:S02]  /*5290*/  @!P0 IMAD.U32 R29, R38, 0x10000, RZ ;  /* 0x00010000261d8824 */ /* 0x000fe400078e00ff */
[----:B------:R-:W-:Y:S01]  /*52a0*/  @!P0 FMUL.FTZ R126, R30, R50 ;  /* 0x000000321e7e8220 */ /* 0x000fe20000410000 */
[----:B------:R-:W-:Y:S01]  /*52b0*/  @!P0 F2FP.BF16.PACK_AB R75, R75, R74 ;  /* 0x0000004a4b4b823e */ /* 0x000fe200000010ff */
[C---:B------:R-:W-:Y:S02]  /*52c0*/  @!P0 FMUL.FTZ R147, R31.reuse, R53 ;  /* 0x000000351f938220 */ /* 0x040fe40000410000 */
[-C--:B------:R-:W-:Y:S01]  /*52d0*/  @!P0 FMUL.FTZ R8, R31, R28.reuse ;  /* 0x0000001c1f088220 */ /* 0x080fe20000410000 */
[----:B------:R-:W-:Y:S01]  /*52e0*/  @!P0 LOP3.LUT R31, R26, 0xffff0000, RZ, 0xc0, !PT ;  /* 0xffff00001a1f8812 */ /* 0x000fe200078ec0ff */
[-C--:B------:R-:W-:Y:S02]  /*52f0*/  @!P0 FMUL.FTZ R7, R30, R29.reuse ;  /* 0x0000001d1e078220 */ /* 0x080fe40000410000 */
        /* <DEDUP_REMOVED lines=10> */
[----:B------:R-:W-:Y:S02]  /*53a0*/  @!P0 FFMA.FTZ R3, R40, R44, R3 ;  /* 0x0000002c28038223 */ /* 0x000fe40000010003 */
        /* <DEDUP_REMOVED lines=17> */
[----:B------:R-:W-:Y:S02]  /*54c0*/  @!P0 IMAD.MOV.U32 R59, RZ, RZ, R126 ;  /* 0x000000ffff3b8224 */ /* 0x000fe400078e007e */
[----:B------:R-:W-:Y:S02]  /*54d0*/  @!P0 IMAD.MOV.U32 R25, RZ, RZ, R63 ;  /* 0x000000ffff198224 */ /* 0x000fe400078e003f */
[----:B------:R-:W-:Y:S01]  /*54e0*/  @!P0 IMAD.MOV.U32 R26, RZ, RZ, R74 ;  /* 0x000000ffff1a8224 */ /* 0x000fe200078e004a */
[----:B------:R1:W-:Y:S01]  /*54f0*/  STG.E.128 [R72.64], R56 ;  /* 0x0000003848007986 */ /* 0x0003e2000c101d1c */
[----:B------:R-:W-:Y:S07]  /*5500*/  @!P0 IMAD.MOV.U32 R27, RZ, RZ, R75 ;  /* 0x000000ffff1b8224 */ /* 0x000fee00078e004b */
[----:B------:R1:W-:Y:S02]  /*5510*/  @!P6 STG.E.128 [R60.64], R24 ;  /* 0x000000183c00e986 */ /* 0x0003e4000c101d1c */
.L_x_324:
[----:B------:R-:W-:Y:S05]  /*5520*/  BSYNC B0 ;  /* 0x0000000000007941 */ /* 0x000fea0003800000 */
.L_x_323:
[----:B------:R-:W-:Y:S11]  /*5530*/  ISETP.GE.AND P0, PT, R12, c[0x0][0x1d4], PT ;  /* 0x000075000c007a0c */ /* 0x000ff60003f06270 */
[----:B------:R-:W-:Y:S02]  /*5540*/  @!UPT UIADD3 URZ, URZ, URZ, URZ ;  /* 0x0000003f3f3ff290 */ /* 0x000fe4000fffe03f */
[----:B------:R-:W-:-:S05]  /*5550*/  @P0 BRA `(.L_x_308) ;  /* 0x0000088000000947 */ /* 0x000fca0003800000 */
[----:B-1----:R-:W-:Y:S01]  /*5560*/  IADD3 R58, P6, P0, R96, UR30, R119 ;  /* 0x0000001e603a7c10 */ /* 0x002fe2000f8de077 */
[----:B------:R-:W1:Y:S03]  /*5570*/  LDS.128 R24, [R108+0x6100] ;  /* 0x006100006c187984 */ /* 0x000e660000000c00 */
[----:B------:R-:W-:Y:S02]  /*5580*/  IADD3.X R57, R92, UR27, R105, P6, P0 ;  /* 0x0000001b5c397c10 */ /* 0x000fe4000b7e0469 */
        /* <DEDUP_REMOVED lines=9> */
[C---:B------:R-:W-:Y:S02]  /*5620*/  @!P0 SHF.L.U32 R48, R62.reuse, 0x10, RZ ;  /* 0x000000103e308819 */ /* 0x040fe400000006ff */
[----:B------:R-:W-:Y:S02]  /*5630*/  @!P0 LOP3.LUT R50, R62, 0xffff0000, RZ, 0xc0, !PT ;  /* 0xffff00003e328812 */ /* 0x000fe400078ec0ff */
[----:B------:R-:W-:Y:S02]  /*5640*/  @!P0 SHF.R.U32.HI R37, RZ, 0x10, R65 ;  /* 0x00000010ff258819 */ /* 0x000fe40000011641 */
[----:B------:R-:W-:Y:S02]  /*5650*/  @!P0 SHF.R.U32.HI R29, RZ, 0x10, R21 ;  /* 0x00000010ff1d8819 */ /* 0x000fe40000011615 */
[----:B------:R-:W-:Y:S02]  /*5660*/  @!P0 SHF.R.U32.HI R21, RZ, 0x10, R23 ;  /* 0x00000010ff158819 */ /* 0x000fe40000011617 */
[----:B------:R-:W-:Y:S02]  /*5670*/  @!P0 PRMT R32, R32, 0x5410, R29 ;  /* 0x0000541020208816 */ /* 0x000fe4000000001d */
[----:B------:R-:W-:Y:S01]  /*5680*/  @!P0 PRMT R34, R34, 0x5410, R21 ;  /* 0x0000541022228816 */ /* 0x000fe20000000015 */
[----:B-1----:R-:W-:Y:S01]  /*5690*/  @!P0 IMAD.U32 R31, R26, 0x10000, RZ ;  /* 0x000100001a1f8824 */ /* 0x002fe200078e00ff */
[C---:B------:R-:W-:Y:S01]  /*56a0*/  @!P0 LOP3.LUT R20, R32.reuse, 0xffff0000, RZ, 0xc0, !PT ;  /* 0xffff000020148812 */ /* 0x040fe200078ec0ff */
[----:B------:R-:W-:Y:S01]  /*56b0*/  @!P0 IMAD.U32 R21, R32, 0x10000, RZ ;  /* 0x0001000020158824 */ /* 0x000fe200078e00ff */
[----:B------:R-:W-:Y:S02]  /*56c0*/  @!P0 LOP3.LUT R29, R26, 0xffff0000, RZ, 0xc0, !PT ;  /* 0xffff00001a1d8812 */ /* 0x000fe400078ec0ff */
[----:B------:R-:W-:Y:S02]  /*56d0*/  @!P0 PRMT R78, R78, 0x5410, R37 ;  /* 0x000054104e4e8816 */ /* 0x000fe40000000025 */
[----:B------:R-:W-:Y:S01]  /*56e0*/  @!P0 SHF.R.U64 R22, R22, 0x10, R23 ;  /* 0x0000001016168819 */ /* 0x000fe20000001217 */
[C---:B--2---:R-:W-:Y:S01]  /*56f0*/  @!P0 IMAD.U32 R42, R53.reuse, 0x10000, RZ ;  /* 0x00010000352a8824 */ /* 0x044fe200078e00ff */
[----:B------:R-:W-:Y:S01]  /*5700*/  @!P0 LOP3.LUT R43, R53, 0xffff0000, RZ, 0xc0, !PT ;  /* 0xffff0000352b8812 */ /* 0x000fe200078ec0ff */
[----:B------:R-:W-:Y:S01]  /*5710*/  @!P0 IMAD.U32 R40, R78, 0x10000, RZ ;  /* 0x000100004e288824 */ /* 0x000fe200078e00ff */
[----:B------:R-:W-:Y:S01]  /*5720*/  @!P0 SHF.L.U32 R36, R52, 0x10, RZ ;  /* 0x0000001034248819 */ /* 0x000fe200000006ff */
[----:B------:R-:W-:Y:S01]  /*5730*/  @!P0 IMAD.U32 R45, R54, 0x10000, RZ ;  /* 0x00010000362d8824 */ /* 0x000fe200078e00ff */
[----:B------:R-:W-:Y:S02]  /*5740*/  @!P0 LOP3.LUT R39, R52, 0xffff0000, RZ, 0xc0, !PT ;  /* 0xffff000034278812 */ /* 0x000fe400078ec0ff */
[----:B------:R-:W-:Y:S02]  /*5750*/  @!P0 LOP3.LUT R47, R54, 0xffff0000, RZ, 0xc0, !PT ;  /* 0xffff0000362f8812 */ /* 0x000fe400078ec0ff */
[C---:B------:R-:W-:Y:S02]  /*5760*/  @!P0 SHF.L.U32 R49, R55.reuse, 0x10, RZ ;  /* 0x0000001037318819 */ /* 0x040fe400000006ff */
[----:B------:R-:W-:Y:S02]  /*5770*/  @!P0 LOP3.LUT R51, R55, 0xffff0000, RZ, 0xc0, !PT ;  /* 0xffff000037338812 */ /* 0x000fe400078ec0ff */
[----:B------:R-:W-:Y:S02]  /*5780*/  @!P0 LOP3.LUT R23, R25, 0xffff0000, RZ, 0xc0, !PT ;  /* 0xffff000019178812 */ /* 0x000fe400078ec0ff */
[----:B------:R-:W-:Y:S02]  /*5790*/  @!P0 LOP3.LUT R41, R78, 0xffff0000, RZ, 0xc0, !PT ;  /* 0xffff00004e298812 */ /* 0x000fe400078ec0ff */
[----:B------:R-:W-:Y:S01]  /*57a0*/  @!P0 PRMT R35, R35, 0x5410, R22 ;  /* 0x0000541023238816 */ /* 0x000fe20000000016 */
[----:B------:R-:W-:Y:S01]  /*57b0*/  @!P0 IMAD.U32 R22, R25, 0x10000, RZ ;  /* 0x0001000019168824 */ /* 0x000fe200078e00ff */
[----:B------:R-:W-:Y:S01]  /*57c0*/  @!P0 SHF.R.U64 R64, R64, 0x10, R65 ;  /* 0x0000001040408819 */ /* 0x000fe20000001241 */
[----:B------:R-:W-:Y:S01]  /*57d0*/  @!P0 FMUL.FTZ R59, R23, R41 ;  /* 0x00000029173b8220 */ /* 0x000fe20000410000 */
[----:B------:R-:W-:Y:S01]  /*57e0*/  @!P0 LOP3.LUT R28, R35, 0xffff0000, RZ, 0xc0, !PT ;  /* 0xffff0000231c8812 */ /* 0x000fe200078ec0ff */
[C---:B------:R-:W-:Y:S01]  /*57f0*/  @!P0 FMUL.FTZ R58, R22.reuse, R40 ;  /* 0x00000028163a8220 */ /* 0x040fe20000410000 */
[----:B------:R-:W-:Y:S01]  /*5800*/  @!P0 PRMT R77, R77, 0x5410, R64 ;  /* 0x000054104d4d8816 */ /* 0x000fe20000000040 */
[-C--:B------:R-:W-:Y:S01]  /*5810*/  @!P0 FMUL.FTZ R3, R22, R21.reuse ;  /* 0x0000001516038220 */ /* 0x080fe20000410000 */
[----:B------:R-:W-:Y:S01]  /*5820*/  @!P0 SHF.R.U64 R67, R66, 0x10, R67 ;  /* 0x0000001042438819 */ /* 0x000fe20000001243 */
[----:B------:R-:W-:Y:S01]  /*5830*/  @!P0 IMAD.U32 R22, R24, 0x10000, RZ ;  /* 0x0001000018168824 */ /* 0x000fe200078e00ff */
[C---:B------:R-:W-:Y:S01]  /*5840*/  @!P0 LOP3.LUT R38, R77.reuse, 0xffff0000, RZ, 0xc0, !PT ;  /* 0xffff00004d268812 */ /* 0x040fe200078ec0ff */
[----:B------:R-:W-:Y:S01]  /*5850*/  @!P0 IMAD.U32 R37, R77, 0x10000, RZ ;  /* 0x000100004d258824 */ /* 0x000fe200078e00ff */
[----:B------:R-:W-:Y:S01]  /*5860*/  @!P0 PRMT R76, R76, 0x5410, R67 ;  /* 0x000054104c4c8816 */ /* 0x000fe20000000043 */
[-C--:B------:R-:W-:Y:S01]  /*5870*/  @!P0 FMUL.FTZ R4, R23, R20.reuse ;  /* 0x0000001417048220 */ /* 0x080fe20000410000 */
[----:B------:R-:W-:Y:S01]  /*5880*/  @!P0 LOP3.LUT R23, R24, 0xffff0000, RZ, 0xc0, !PT ;  /* 0xffff000018178812 */ /* 0x000fe200078ec0ff */
[----:B------:R-:W-:Y:S01]  /*5890*/  @!P0 FFMA.FTZ R58, R42, R21, -R58 ;  /* 0x000000152a3a8223 */ /* 0x000fe2000001083a */
[----:B------:R-:W-:Y:S01]  /*58a0*/  @!P0 LOP3.LUT R46, R76, 0xffff0000, RZ, 0xc0, !PT ;  /* 0xffff00004c2e8812 */ /* 0x000fe200078ec0ff */
[----:B------:R-:W-:Y:S01]  /*58b0*/  @!P0 FFMA.FTZ R59, R43, R20, -R59 ;  /* 0x000000142b3b8223 */ /* 0x000fe2000001083b */
[C---:B------:R-:W-:Y:S01]  /*58c0*/  @!P0 LOP3.LUT R20, R33.reuse, 0xffff0000, RZ, 0xc0, !PT ;  /* 0xffff000021148812 */ /* 0x040fe200078ec0ff */
[----:B------:R-:W-:Y:S02]  /*58d0*/  @!P0 IMAD.U32 R21, R33, 0x10000, RZ ;  /* 0x0001000021158824 */ /* 0x000fe400078e00ff */
[C---:B------:R-:W-:Y:S01]  /*58e0*/  @!P0 FMUL.FTZ R60, R22.reuse, R37 ;  /* 0x00000025163c8220 */ /* 0x040fe20000410000 */
[----:B------:R-:W-:Y:S01]  /*58f0*/  @!P0 F2FP.BF16.PACK_AB R58, R59, R58 ;  /* 0x0000003a3b3a823e */ /* 0x000fe200000010ff */
[----:B------:R-:W-:Y:S02]  /*5900*/  @!P0 FMUL.FTZ R61, R23, R38 ;  /* 0x00000026173d8220 */ /* 0x000fe40000410000 */
[-C--:B------:R-:W-:Y:S02]  /*5910*/  @!P0 FMUL.FTZ R0, R22, R21.reuse ;  /* 0x0000001516008220 */ /* 0x080fe40000410000 */
[----:B------:R-:W-:Y:S01]  /*5920*/  @!P0 FFMA.FTZ R60, R36, R21, -R60 ;  /* 0x00000015243c8223 */ /* 0x000fe2000001083c */
[----:B------:R-:W-:Y:S01]  /*5930*/  @!P0 LOP3.LUT R21, R27, 0xffff0000, RZ, 0xc0, !PT ;  /* 0xffff00001b158812 */ /* 0x000fe200078ec0ff */
[----:B------:R-:W-:Y:S02]  /*5940*/  @!P0 IMAD.U32 R44, R76, 0x10000, RZ ;  /* 0x000100004c2c8824 */ /* 0x000fe400078e00ff */
[-C--:B------:R-:W-:Y:S02]  /*5950*/  @!P0 FMUL.FTZ R2, R23, R20.reuse ;  /* 0x0000001417028220 */ /* 0x080fe40000410000 */
[----:B------:R-:W-:Y:S02]  /*5960*/  @!P0 IMAD.U32 R23, R27, 0x10000, RZ ;  /* 0x000100001b178824 */ /* 0x000fe400078e00ff */
[----:B------:R-:W-:Y:S01]  /*5970*/  @!P0 FFMA.FTZ R61, R39, R20, -R61 ;  /* 0x00000014273d8223 */ /* 0x000fe2000001083d */
[C---:B------:R-:W-:Y:S01]  /*5980*/  @!P0 LOP3.LUT R20, R34.reuse, 0xffff0000, RZ, 0xc0, !PT ;  /* 0xffff000022148812 */ /* 0x040fe200078ec0ff */
[----:B------:R-:W-:Y:S02]  /*5990*/  @!P0 IMAD.U32 R30, R35, 0x10000, RZ ;  /* 0x00010000231e8824 */ /* 0x000fe400078e00ff */
[----:B------:R-:W-:Y:S01]  /*59a0*/  @!P0 FMUL.FTZ R70, R31, R44 ;  /* 0x0000002c1f468220 */ /* 0x000fe20000410000 */
[----:B------:R-:W-:Y:S01]  /*59b0*/  @!P0 F2FP.BF16.PACK_AB R61, R61, R60 ;  /* 0x0000003c3d3d823e */ /* 0x000fe200000010ff */
[----:B------:R-:W-:Y:S02]  /*59c0*/  @!P0 FMUL.FTZ R69, R29, R46 ;  /* 0x0000002e1d458220 */ /* 0x000fe40000410000 */
[----:B------:R-:W-:Y:S01]  /*59d0*/  @!P0 IMAD.U32 R22, R34, 0x10000, RZ ;  /* 0x0001000022168824 */ /* 0x000fe200078e00ff */
[----:B------:R-:W-:Y:S01]  /*59e0*/  @!P0 MOV R52, R61 ;  /* 0x0000003d00348202 */ /* 0x000fe20000000f00 */
[----:B------:R-:W-:Y:S02]  /*59f0*/  @!P0 FMUL.FTZ R68, R23, R48 ;  /* 0x0000003017448220 */ /* 0x000fe40000410000 */
[----:B------:R-:W-:Y:S02]  /*5a00*/  @!P0 FMUL.FTZ R63, R21, R50 ;  /* 0x00000032153f8220 */ /* 0x000fe40000410000 */
[----:B------:R-:W-:Y:S02]  /*5a10*/  @!P0 FFMA.FTZ R70, R45, R30, -R70 ;  /* 0x0000001e2d468223 */ /* 0x000fe40000010846 */
[----:B------:R-:W-:Y:S02]  /*5a20*/  @!P0 FFMA.FTZ R69, R47, R28, -R69 ;  /* 0x0000001c2f458223 */ /* 0x000fe40000010845 */
[----:B------:R-:W-:Y:S02]  /*5a30*/  @!P0 FFMA.FTZ R68, R49, R22, -R68 ;  /* 0x0000001631448223 */ /* 0x000fe40000010844 */
[----:B------:R-:W-:Y:S01]  /*5a40*/  @!P0 FFMA.FTZ R63, R51, R20, -R63 ;  /* 0x00000014333f8223 */ /* 0x000fe2000001083f */
[----:B------:R-:W-:Y:S01]  /*5a50*/  @!P0 F2FP.BF16.PACK_AB R70, R69, R70 ;  /* 0x000000464546823e */ /* 0x000fe200000010ff */
[----:B------:R-:W-:Y:S02]  /*5a60*/  @!P0 IMAD.MOV.U32 R53, RZ, RZ, R58 ;  /* 0x000000ffff358224 */ /* 0x000fe400078e003a */
[----:B------:R-:W-:Y:S01]  /*5a70*/  @!P0 FFMA.FTZ R0, R37, R36, R0 ;  /* 0x0000002425008223 */ /* 0x000fe20000010000 */
[----:B------:R-:W-:Y:S01]  /*5a80*/  @!P0 F2FP.BF16.PACK_AB R63, R63, R68 ;  /* 0x000000443f3f823e */ /* 0x000fe200000010ff */
[----:B------:R-:W-:Y:S02]  /*5a90*/  @!P0 IMAD.MOV.U32 R54, RZ, RZ, R70 ;  /* 0x000000ffff368224 */ /* 0x000fe400078e0046 */
[----:B------:R-:W-:Y:S01]  /*5aa0*/  @!P0 FFMA.FTZ R2, R38, R39, R2 ;  /* 0x0000002726028223 */ /* 0x000fe20000010002 */
[----:B------:R-:W-:Y:S01]  /*5ab0*/  @!P0 MOV R55, R63 ;  /* 0x0000003f00378202 */ /* 0x000fe20000000f00 */
[----:B------:R-:W-:Y:S02]  /*5ac0*/  @!P0 FMUL.FTZ R5, R31, R30 ;  /* 0x0000001e1f058220 */ /* 0x000fe40000410000 */
[----:B------:R-:W-:Y:S01]  /*5ad0*/  @!P0 FFMA.FTZ R3, R40, R42, R3 ;  /* 0x0000002a28038223 */ /* 0x000fe20000010003 */
[----:B------:R-:W-:Y:S01]  /*5ae0*/  @!P0 F2FP.BF16.PACK_AB R58, R2, R0 ;  /* 0x00000000023a823e */ /* 0x000fe200000010ff */
[----:B------:R-:W-:Y:S01]  /*5af0*/  @!P0 FMUL.FTZ R6, R29, R28 ;  /* 0x0000001c1d068220 */ /* 0x000fe20000410000 */
[----:B------:R1:W-:Y:S01]  /*5b00*/  STG.E.128 [R56.64], R52 ;  /* 0x0000003438007986 */ /* 0x0003e2000c101d1c */
[----:B------:R-:W-:Y:S02]  /*5b10*/  @!P0 FFMA.FTZ R4, R41, R43, R4 ;  /* 0x0000002b29048223 */ /* 0x000fe40000010004 */
[----:B------:R-:W-:Y:S02]  /*5b20*/  @!P0 FMUL.FTZ R7, R23, R22 ;  /* 0x0000001617078220 */ /* 0x000fe40000410000 */
[----:B------:R-:W-:Y:S01]  /*5b30*/  @!P0 FFMA.FTZ R5, R44, R45, R5 ;  /* 0x0000002d2c058223 */ /* 0x000fe20000010005 */
[----:B------:R-:W-:Y:S01]  /*5b40*/  @!P0 F2FP.BF16.PACK_AB R59, R4, R3 ;  /* 0x00000003043b823e */ /* 0x000fe200000010ff */
[----:B------:R-:W-:Y:S02]  /*5b50*/  @!P0 FMUL.FTZ R8, R21, R20 ;  /* 0x0000001415088220 */ /* 0x000fe40000410000 */
[----:B------:R-:W-:Y:S02]  /*5b60*/  @!P0 FFMA.FTZ R6, R46, R47, R6 ;  /* 0x0000002f2e068223 */ /* 0x000fe40000010006 */
[----:B------:R-:W-:Y:S02]  /*5b70*/  @!P0 FFMA.FTZ R7, R48, R49, R7 ;  /* 0x0000003130078223 */ /* 0x000fe40000010007 */
[----:B------:R-:W-:Y:S02]  /*5b80*/  @!P0 FFMA.FTZ R8, R50, R51, R8 ;  /* 0x0000003332088223 */ /* 0x000fe40000010008 */
[----:B------:R-:W-:Y:S02]  /*5b90*/  @!P0 IMAD.MOV.U32 R24, RZ, RZ, R58 ;  /* 0x000000ffff188224 */ /* 0x000fe400078e003a */
[----:B------:R-:W-:Y:S01]  /*5ba0*/  @!P0 IMAD.MOV.U32 R25, RZ, RZ, R59 ;  /* 0x000000ffff198224 */ /* 0x000fe200078e003b */
[----:B-1----:R-:W-:Y:S02]  /*5bb0*/  @!P0 F2FP.BF16.PACK_AB R57, R8, R7 ;  /* 0x000000070839823e */ /* 0x002fe400000010ff */
[----:B------:R-:W-:Y:S03]  /*5bc0*/  @!P0 F2FP.BF16.PACK_AB R56, R6, R5 ;  /* 0x000000050638823e */ /* 0x000fe600000010ff */
[----:B------:R-:W-:Y:S01]  /*5bd0*/  @!P0 IMAD.MOV.U32 R27, RZ, RZ, R57 ;  /* 0x000000ffff1b8224 */ /* 0x000fe200078e0039 */
[----:B------:R-:W-:Y:S01]  /*5be0*/  @!P0 MOV R26, R56 ;  /* 0x00000038001a8202 */ /* 0x000fe20000000f00 */
[----:B------:R-:W-:-:S05]  /*5bf0*/  @P6 BRA `(.L_x_308) ;  /* 0x000001e000006947 */ /* 0x000fca0003800000 */
[----:B------:R-:W-:Y:S04]  /*5c00*/  IADD3 R96, P6, P0, R96, UR30, R114 ;  /* 0x0000001e60607c10 */ /* 0x000fe8000f8de072 */
[----:B------:R-:W-:Y:S02]  /*5c10*/  IADD3.X R3, R92, UR27, R102, P6, P0 ;  /* 0x0000001b5c037c10 */ /* 0x000fe4000b7e0466 */
[C---:B------:R-:W-:Y:S04]  /*5c20*/  LEA R4, P0, R96.reuse, c[0x0][0x1c8], 0x1 ;  /* 0x0000720060047a11 */ /* 0x040fe800078008ff */
[----:B------:R-:W-:Y:S05]  /*5c30*/  LEA.HI.X R5, R96, c[0x0][0x1cc], R3, 0x1, P0 ;  /* 0x0000730060057a11 */ /* 0x000fea00000f0c03 */
[----:B------:R1:W-:Y:S01]  /*5c40*/  STG.E.128 [R4.64], R24 ;  /* 0x0000001804007986 */ /* 0x0003e2000c101d1c */
[----:B------:R-:W-:-:S05]  /*5c50*/  BRA `(.L_x_308) ;  /* 0x0000018000007947 */ /* 0x000fca0003800000 */
.L_x_304:
[----:B------:R-:W-:Y:S04]  /*5c60*/  UIMAD UR4, UR17, -0x40, UR22 ;  /* 0xffffffc0110478a4 */ /* 0x000fe8000f8e0216 */
[----:B------:R-:W-:Y:S04]  /*5c70*/  UISETP.LT.AND UP0, UPT, UR4, 0x40, UPT ;  /* 0x000000400400788c */ /* 0x000fe8000bf01270 */
[----:B------:R-:W-:Y:S06]  /*5c80*/  USEL UR4, UR4, 0x40, UP0 ;  /* 0x0000004004047887 */ /* 0x000fec0008000000 */
[----:B------:R-:W-:Y:S11]  /*5c90*/  ISETP.GE.AND P0, PT, R127, UR4, PT ;  /* 0x000000047f007c0c */ /* 0x000ff6000bf06270 */
[----:B------:R-:W-:Y:S02]  /*5ca0*/  @!UPT UIADD3 URZ, URZ, URZ, URZ ;  /* 0x0000003f3f3ff290 */ /* 0x000fe4000fffe03f */
[----:B------:R-:W-:-:S05]  /*5cb0*/  @P0 BRA `(.L_x_308) ;  /* 0x0000012000000947 */ /* 0x000fca0003800000 */
[----:B------:R-:W-:Y:S02]  /*5cc0*/  ISETP.GE.AND P6, PT, R18, c[0x0][0x1d4], PT ;  /* 0x0000750012007a0c */ /* 0x000fe40003fc6270 */
[----:B------:R-:W-:Y:S11]  /*5cd0*/  ISETP.GE.AND P0, PT, R13, c[0x0][0x1d4], PT ;  /* 0x000075000d007a0c */ /* 0x000ff60003f06270 */
[----:B------:R-:W1:Y:S04]  /*5ce0*/  @!P6 LDS.128 R4, [R117+0x6000] ;  /* 0x006000007504e984 */ /* 0x000e680000000c00 */
[----:B------:R-:W2:Y:S04]  /*5cf0*/  @!P0 LDS.128 R32, [R116+0x6000] ;  /* 0x0060000074208984 */ /* 0x000ea80000000c00 */
[----:B-1----:R-:W-:Y:S01]  /*5d00*/  @!P6 STG.E.128 [R72.64], R4 ;  /* 0x000000044800e986 */ /* 0x002fe2000c101d1c */
[----:B------:R-:W-:Y:S03]  /*5d10*/  ISETP.GE.AND P6, PT, R12, c[0x0][0x1d4], PT ;  /* 0x000075000c007a0c */ /* 0x000fe60003fc6270 */
[----:B--2---:R-:W-:Y:S01]  /*5d20*/  @!P0 STG.E.128 [R72.64+0x40], R32 ;  /* 0x0000402048008986 */ /* 0x004fe2000c101d1c */
[----:B------:R-:W-:Y:S09]  /*5d30*/  ISETP.GE.AND P0, PT, R125, c[0x0][0x1d4], PT ;  /* 0x000075007d007a0c */ /* 0x000ff20003f06270 */
[----:B------:R-:W1:Y:S04]  /*5d40*/  @!P6 LDS.128 R28, [R117+0x8000] ;  /* 0x00800000751ce984 */ /* 0x000e680000000c00 */
[----:B------:R-:W2:Y:S04]  /*5d50*/  @!P0 LDS.128 R24, [R116+0x8000] ;  /* 0x0080000074188984 */ /* 0x000ea80000000c00 */
[----:B-1----:R-:W-:Y:S01]  /*5d60*/  @!P6 STG.E.128 [R72.64+0x80], R28 ;  /* 0x0000801c4800e986 */ /* 0x002fe2000c101d1c */
[----:B------:R-:W-:Y:S03]  /*5d70*/  ISETP.GE.AND P6, PT, R124, c[0x0][0x1d4], PT ;  /* 0x000075007c007a0c */ /* 0x000fe60003fc6270 */
[----:B--2---:R-:W-:Y:S01]  /*5d80*/  @!P0 STG.E.128 [R72.64+0xc0], R24 ;  /* 0x0000c01848008986 */ /* 0x004fe2000c101d1c */
[----:B------:R-:W-:Y:S09]  /*5d90*/  ISETP.GE.AND P0, PT, R123, c[0x0][0x1d4], PT ;  /* 0x000075007b007a0c */ /* 0x000ff20003f06270 */
[----:B------:R-:W1:Y:S04]  /*5da0*/  @!P6 LDS.128 R20, [R117+0xa000] ;  /* 0x00a000007514e984 */ /* 0x000e680000000c00 */
[----:B------:R-:W2:Y:S04]  /*5db0*/  @!P0 LDS.128 R4, [R116+0xa000] ;  /* 0x00a0000074048984 */ /* 0x000ea80000000c00 */
[----:B-1----:R1:W-:Y:S04]  /*5dc0*/  @!P6 STG.E.128 [R72.64+0x100], R20 ;  /* 0x000100144800e986 */ /* 0x0023e8000c101d1c */
[----:B--2---:R1:W-:Y:S02]  /*5dd0*/  @!P0 STG.E.128 [R72.64+0x140], R4 ;  /* 0x0001400448008986 */ /* 0x0043e4000c101d1c */
.L_x_308:
[----:B------:R-:W-:Y:S05]  /*5de0*/  BSYNC B1 ;  /* 0x0000000000017941 */ /* 0x000fea0003800000 */
.L_x_303:
[----:B------:R-:W-:Y:S01]  /*5df0*/  USHF.L.U32 UR4, UR17, 0x6, URZ ;  /* 0x0000000611047899 */ /* 0x000fe2000800063f */
[----:B-1----:R-:W-:Y:S01]  /*5e00*/  P2R R6, PR, RZ, 0x2 ;  /* 0x00000002ff067803 */ /* 0x002fe20000000000 */
[----:B------:R-:W-:Y:S01]  /*5e10*/  USHF.L.U64.HI UR13, UR17, 0x6, UR13 ;  /* 0x00000006110d7899 */ /* 0x000fe2000801020d */
[----:B------:R-:W-:Y:S01]  /*5e20*/  BSSY B0, `(.L_x_325) ;  /* 0x000004a000007945 */ /* 0x000fe20003800000 */
[----:B------:R-:W-:Y:S02]  /*5e30*/  UIADD3 UR5, -UR4, UR22, URZ ;  /* 0x0000001604057290 */ /* 0x000fe4000fffe13f */
[----:B------:R-:W-:Y:S02]  /*5e40*/  IADD3 R2, R98, -UR4, RZ ;  /* 0x8000000462027c10 */ /* 0x000fe4000fffe0ff */
[----:B------:R-:W-:Y:S01]  /*5e50*/  IADD3 R3, P0, R100, UR4, RZ ;  /* 0x0000000464037c10 */ /* 0x000fe2000ff1e0ff */
[----:B------:R-:W-:Y:S01]  /*5e60*/  UISETP.LT.AND UP0, UPT, UR5, 0x40, UPT ;  /* 0x000000400500788c */ /* 0x000fe2000bf01270 */
[C---:B------:R-:W-:Y:S02]  /*5e70*/  ISETP.GE.AND P6, PT, R2.reuse, 0x21, PT ;  /* 0x000000210200780c */ /* 0x040fe40003fc6270 */
[----:B------:R-:W-:Y:S01]  /*5e80*/  ISETP.GE.AND P1, PT, R2, 0x1, PT ;  /* 0x000000010200780c */ /* 0x000fe20003f26270 */
[----:B------:R-:W-:Y:S01]  /*5e90*/  USEL UR5, UR5, 0x40, UP0 ;  /* 0x0000004005057887 */ /* 0x000fe20008000000 */
[----:B------:R-:W-:Y:S09]  /*5ea0*/  IADD3.X R0, R99, UR13, RZ, P0, !PT ;  /* 0x0000000d63007c10 */ /* 0x000ff200087fe4ff */
[C---:B------:R-:W-:Y:S02]  /*5eb0*/  @P6 IADD3 R5, P0, R3.reuse, 0x20, RZ ;  /* 0x0000002003056810 */ /* 0x040fe40007f1e0ff */
[----:B------:R-:W-:Y:S03]  /*5ec0*/  @P1 IMAD.MOV.U32 R96, RZ, RZ, R138 ;  /* 0x000000ffff601224 */ /* 0x000fe600078e008a */
[----:B------:R-:W-:Y:S02]  /*5ed0*/  @P6 IMAD.X R4, RZ, RZ, R0, P0 ;  /* 0x000000ffff046224 */ /* 0x000fe400000e0600 */
[----:B------:R-:W-:Y:S02]  /*5ee0*/  @P1 IMAD R0, R0, c[0x0][0x258], RZ ;  /* 0x0000960000001a24 */ /* 0x000fe400078e02ff */
[C---:B-----5:R-:W-:Y:S04]  /*5ef0*/  @P1 IMAD.WIDE.U32 R20, R3.reuse, c[0x0][0x258], R96 ;  /* 0x0000960003141a25 */ /* 0x060fe800078e0060 */
[----:B------:R-:W-:Y:S01]  /*5f00*/  @P1 IMAD R0, R3, c[0x0][0x25c], R0 ;  /* 0x0000970003001a24 */ /* 0x000fe200078e0200 */
[----:B------:R-:W-:Y:S01]  /*5f10*/  @P1 LEA R22, P0, R20, c[0x0][0x250], 0x1 ;  /* 0x0000940014161a11 */ /* 0x000fe200078008ff */
[----:B------:R-:W-:Y:S02]  /*5f20*/  @P6 IMAD.MOV.U32 R96, RZ, RZ, R138 ;  /* 0x000000ffff606224 */ /* 0x000fe400078e008a */
[----:B------:R-:W-:Y:S02]  /*5f30*/  @P1 IMAD.IADD R0, R21, 0x1, R0 ;  /* 0x0000000115001824 */ /* 0x000fe400078e0200 */
[----:B------:R-:W-:Y:S03]  /*5f40*/  @P6 IMAD R4, R4, c[0x0][0x258], RZ ;  /* 0x0000960004046a24 */ /* 0x000fe600078e02ff */
[----:B------:R-:W-:Y:S01]  /*5f50*/  @P1 LEA.HI.X R23, R20, c[0x0][0x254], R0, 0x1, P0 ;  /* 0x0000950014171a11 */ /* 0x000fe200000f0c00 */
[C---:B------:R-:W-:Y:S01]  /*5f60*/  @P6 IMAD R4, R5.reuse, c[0x0][0x25c], R4 ;  /* 0x0000970005046a24 */ /* 0x040fe200078e0204 */
[----:B------:R-:W-:Y:S01]  /*5f70*/  ISETP.NE.AND P1, PT, R6, RZ, PT ;  /* 0x000000ff0600720c */ /* 0x000fe20003f25270 */
[----:B------:R-:W-:Y:S04]  /*5f80*/  @P6 IMAD.WIDE.U32 R6, R5, c[0x0][0x258], R96 ;  /* 0x0000960005066a25 */ /* 0x000fe800078e0060 */
[----:B------:R-:W-:Y:S01]  /*5f90*/  @P6 IMAD.IADD R4, R7, 0x1, R4 ;  /* 0x0000000107046824 */ /* 0x000fe200078e0204 */
[C---:B------:R-:W-:Y:S04]  /*5fa0*/  @P6 LEA R20, P0, R6.reuse, c[0x0][0x250], 0x1 ;  /* 0x0000940006146a11 */ /* 0x040fe800078008ff */
[----:B------:R-:W-:Y:S02]  /*5fb0*/  @P6 LEA.HI.X R21, R6, c[0x0][0x254], R4, 0x1, P0 ;  /* 0x0000950006156a11 */ /* 0x000fe400000f0c04 */
[----:B------:R-:W-:Y:S11]  /*5fc0*/  ISETP.GE.AND P0, PT, R2, 0x1, PT ;  /* 0x000000010200780c */ /* 0x000ff60003f06270 */
[----:B------:R-:W-:Y:S02]  /*5fd0*/  @!UPT UIADD3 URZ, URZ, URZ, URZ ;  /* 0x0000003f3f3ff290 */ /* 0x000fe4000fffe03f */
[----:B------:R-:W-:Y:S01]  /*5fe0*/  @!PT LDS RZ, [RZ] ;  /* 0x00000000fffff984 */ /* 0x000fe20000000800 */
[----:B------:R-:W-:Y:S01]  /*5ff0*/  @!PT LDS RZ, [RZ] ;  /* 0x00000000fffff984 */ /* 0x000fe20000000800 */
[----:B------:R-:W-:Y:S01]  /*6000*/  @!PT LDS RZ, [RZ] ;  /* 0x00000000fffff984 */ /* 0x000fe20000000800 */
[----:B------:R1:W-:Y:S04]  /*6010*/  @P0 LDGSTS.E.BYPASS.LTC128B.128 [R122+0x100], [R22.64], !P5 ;  /* 0x00100000167a0fae */ /* 0x0003e8000e901d5c */
[----:B------:R1:W-:Y:S04]  /*6020*/  @P0 LDGSTS.E.BYPASS.LTC128B.128 [R122+0x2100], [R22.64+0x80], !P4 ;  /* 0x02100080167a0fae */ /* 0x0003e8000e101d5c */
[----:B------:R1:W-:Y:S01]  /*6030*/  @P0 LDGSTS.E.BYPASS.LTC128B.128 [R122+0x4100], [R22.64+0x100], !P3 ;  /* 0x04100100167a0fae */ /* 0x0003e2000d901d5c */
[----:B------:R-:W-:Y:S03]  /*6040*/  ISETP.GE.AND P0, PT, R127, UR5, PT ;  /* 0x000000057f007c0c */ /* 0x000fe6000bf06270 */
[----:B------:R1:W-:Y:S04]  /*6050*/  @P6 LDGSTS.E.BYPASS.LTC128B.128 [R122+0x1100], [R20.64], !P5 ;  /* 0x01100000147a6fae */ /* 0x0003e8000e901d5c */
[----:B------:R1:W-:Y:S04]  /*6060*/  @P6 LDGSTS.E.BYPASS.LTC128B.128 [R122+0x3100], [R20.64+0x80], !P4 ;  /* 0x03100080147a6fae */ /* 0x0003e8000e101d5c */
[----:B------:R1:W-:Y:S04]  /*6070*/  @P6 LDGSTS.E.BYPASS.LTC128B.128 [R122+0x5100], [R20.64+0x100], !P3 ;  /* 0x05100100147a6fae */ /* 0x0003e8000d901d5c */
[----:B------:R-:W0:Y:S01]  /*6080*/  LDGDEPBAR ;  /* 0x00000000000079af */ /* 0x000e220000000000 */
[----:B------:R-:W-:Y:S04]  /*6090*/  DEPBAR.LE SB0, 0x0 ;  /* 0x000080000000791a */ /* 0x000fe80000000000 */
[----:B------:R-:W-:Y:S06]  /*60a0*/  BAR.SYNC.DEFER_BLOCKING 0x0 ;  /* 0x0000000000007b1d */ /* 0x000fec0000010000 */
[----:B------:R-:W-:-:S05]  /*60b0*/  @P0 BRA `(.L_x_326) ;  /* 0x0000020000000947 */ /* 0x000fca0003800000 */
[----:B-1----:R-:W-:Y:S01]  /*60c0*/  IADD3 R3, P0, R95, UR4, RZ ;  /* 0x000000045f037c10 */ /* 0x002fe2000ff1e0ff */
[----:B------:R-:W-:Y:S01]  /*60d0*/  IMAD.MOV.U32 R92, RZ, RZ, R136 ;  /* 0x000000ffff5c7224 */ /* 0x000fe200078e0088 */
[----:B------:R-:W-:Y:S02]  /*60e0*/  ISETP.GE.AND P6, PT, R18, c[0x0][0x1d4], PT ;  /* 0x0000750012007a0c */ /* 0x000fe40003fc6270 */
[----:B------:R-:W-:Y:S01]  /*60f0*/  IADD3.X R0, R94, UR13, RZ, P0, !PT ;  /* 0x0000000d5e007c10 */ /* 0x000fe200087fe4ff */
[C---:B------:R-:W-:Y:S04]  /*6100*/  IMAD.WIDE.U32 R20, R3.reuse, c[0x0][0x208], R92 ;  /* 0x0000820003147a25 */ /* 0x040fe800078e005c */
[----:B------:R-:W-:Y:S01]  /*6110*/  IMAD R0, R0, c[0x0][0x208], RZ ;  /* 0x0000820000007a24 */ /* 0x000fe200078e02ff */
[C---:B------:R-:W-:Y:S03]  /*6120*/  LEA R2, P0, R20.reuse, c[0x0][0x1f8], 0x1 ;  /* 0x00007e0014027a11 */ /* 0x040fe600078008ff */
[----:B------:R-:W-:Y:S02]  /*6130*/  IMAD R0, R3, c[0x0][0x20c], R0 ;  /* 0x0000830003007a24 */ /* 0x000fe400078e0200 */
[----:B------:R-:W1:Y:S02]  /*6140*/  @!P6 LDS.128 R4, [R117] ;  /* 0x000000007504e984 */ /* 0x000e640000000c00 */
        /* <DEDUP_REMOVED lines=23> */
.L_x_326:
[----:B-1----:R-:W-:Y:S05]  /*62c0*/  BSYNC B0 ;  /* 0x0000000000007941 */ /* 0x002fea0003800000 */
.L_x_325:
[----:B------:R-:W-:Y:S01]  /*62d0*/  UISETP.GT.AND UP0, UPT, UR17, UR8, UPT ;  /* 0x000000081100728c */ /* 0x000fe2000bf04270 */
[----:B------:R-:W-:Y:S01]  /*62e0*/  IMAD.U32 R0, RZ, RZ, UR32 ;  /* 0x00000020ff007e24 */ /* 0x000fe2000f8e00ff */
[----:B------:R-:W-:Y:S04]  /*62f0*/  UIADD3 UR17, UR17, -0x1, URZ ;  /* 0xffffffff11117890 */ /* 0x000fe8000fffe03f */
[----:B------:R-:W-:Y:S02]  /*6300*/  PLOP3.LUT P0, PT, PT, PT, UP0, 0x80, 0x0 ;  /* 0x000000000000781c */ /* 0x000fe40003f0f008 */
[----:B------:R-:W-:Y:S03]  /*6310*/  PLOP3.LUT P6, PT, PT, PT, UP0, 0x80, 0x0 ;  /* 0x000000000000781c */ /* 0x000fe60003fcf008 */
[----:B------:R-:W-:Y:S02]  /*6320*/  @UP0 USHF.R.S32.HI UR5, URZ, 0x1f, UR17 ;  /* 0x0000001f3f050899 */ /* 0x000fe40008011411 */
[----:B------:R-:W-:Y:S04]  /*6330*/  @UP0 UIMAD UR4, UR25, UR17, URZ ;  /* 0x00000011190402a4 */ /* 0x000fe8000f8e023f */
[----:B------:R-:W-:Y:S02]  /*6340*/  @UP0 UIMAD UR4, UR5, UR26, UR4 ;  /* 0x0000001a050402a4 */ /* 0x000fe4000f8e0204 */
[----:B------:R-:W-:Y:S02]  /*6350*/  @P0 IMAD.MOV.U32 R2, RZ, RZ, R140 ;  /* 0x000000ffff020224 */ /* 0x000fe400078e008c */
[----:B------:R-:W-:Y:S01]  /*6360*/  @P0 IMAD.MOV.U32 R3, RZ, RZ, R145 ;  /* 0x000000ffff030224 */ /* 0x000fe200078e0091 */
[----:B------:R-:W-:Y:S03]  /*6370*/  PLOP3.LUT P0, PT, PT, PT, UP0, 0x80, 0x0 ;  /* 0x000000000000781c */ /* 0x000fe60003f0f008 */
[----:B------:R-:W-:Y:S01]  /*6380*/  @P6 IMAD.WIDE.U32 R2, R85, UR17, R2 ;  /* 0x0000001155026c25 */ /* 0x000fe2000f8e0002 */
[----:B------:R-:W-:Y:S09]  /*6390*/  PLOP3.LUT P6, PT, PT, PT, UP0, 0x80, 0x0 ;  /* 0x000000000000781c */ /* 0x000ff20003fcf008 */
[----:B------:R-:W-:Y:S01]  /*63a0*/  @P0 IADD3 R5, R3, UR4, RZ ;  /* 0x0000000403050c10 */ /* 0x000fe2000fffe0ff */
[----:B------:R-:W-:Y:S01]  /*63b0*/  IMAD.U32 R3, RZ, RZ, UR33 ;  /* 0x00000021ff037e24 */ /* 0x000fe2000f8e00ff */
[----:B------:R-:W-:Y:S02]  /*63c0*/  PLOP3.LUT P0, PT, PT, PT, UP0, 0x80, 0x0 ;  /* 0x000000000000781c */ /* 0x000fe40003f0f008 */
[C---:B------:R-:W-:Y:S11]  /*63d0*/  @P6 LEA R4, P6, R2.reuse, c[0x0][0x220], 0x1 ;  /* 0x0000880002046a11 */ /* 0x040ff600078c08ff */
[----:B------:R-:W-:Y:S02]  /*63e0*/  @!UPT UIADD3 URZ, URZ, URZ, URZ ;  /* 0x0000003f3f3ff290 */ /* 0x000fe4000fffe03f */
[----:B------:R-:W-:Y:S02]  /*63f0*/  @P0 LEA.HI.X R5, R2, c[0x0][0x224], R5, 0x1, P6 ;  /* 0x0000890002050a11 */ /* 0x000fe400030f0c05 */
[----:B------:R-:W-:Y:S02]  /*6400*/  PLOP3.LUT P6, PT, PT, PT, UP0, 0x80, 0x0 ;  /* 0x000000000000781c */ /* 0x000fe40003fcf008 */
[----:B------:R-:W-:Y:S11]  /*6410*/  PLOP3.LUT P0, PT, PT, PT, UP0, 0x80, 0x0 ;  /* 0x000000000000781c */ /* 0x000ff60003f0f008 */
[C---:B------:R-:W-:Y:S11]  /*6420*/  @P6 LEA R2, P6, R3.reuse, R4, 0x1 ;  /* 0x0000000403026211 */ /* 0x040ff600078c08ff */
[----:B------:R-:W-:Y:S02]  /*6430*/  @!UPT UIADD3 URZ, URZ, URZ, URZ ;  /* 0x0000003f3f3ff290 */ /* 0x000fe4000fffe03f */
[----:B------:R-:W-:Y:S02]  /*6440*/  @P0 LEA.HI.X R3, R3, R5, R0, 0x1, P6 ;  /* 0x0000000503030211 */ /* 0x000fe400030f0c00 */
[----:B------:R-:W-:Y:S02]  /*6450*/  PLOP3.LUT P6, PT, PT, PT, UP0, 0x80, 0x0 ;  /* 0x000000000000781c */ /* 0x000fe40003fcf008 */
[----:B------:R-:W-:Y:S02]  /*6460*/  PLOP3.LUT P6, PT, PT, PT, UP0, 0x80, 0x0 ;  /* 0x000000000000781c */ /* 0x000fe40003fcf008 */
[----:B------:R-:W-:Y:S02]  /*6470*/  PLOP3.LUT P0, PT, PT, PT, UP0, 0x80, 0x0 ;  /* 0x000000000000781c */ /* 0x000fe40003f0f008 */
[----:B------:R-:W-:Y:S09]  /*6480*/  PLOP3.LUT P0, PT, PT, PT, UP0, 0x80, 0x0 ;  /* 0x000000000000781c */ /* 0x000ff20003f0f008 */
[----:B------:R-:W-:Y:S01]  /*6490*/  @!PT LDS RZ, [RZ] ;  /* 0x00000000fffff984 */ /* 0x000fe20000000800 */
[----:B------:R-:W-:Y:S01]  /*64a0*/  @!PT LDS RZ, [RZ] ;  /* 0x00000000fffff984 */ /* 0x000fe20000000800 */
[----:B------:R-:W-:Y:S01]  /*64b0*/  @!PT LDS RZ, [RZ] ;  /* 0x00000000fffff984 */ /* 0x000fe20000000800 */
[----:B------:R1:W-:Y:S01]  /*64c0*/  @P6 LDGSTS.E.BYPASS.LTC128B.128 [R122+0x6100], [R4.64], !P5 ;  /* 0x06100000047a6fae */ /* 0x0003e2000e901d5c */
[----:B------:R-:W-:Y:S03]  /*64d0*/  PLOP3.LUT P6, PT, PT, PT, UP0, 0x80, 0x0 ;  /* 0x000000000000781c */ /* 0x000fe60003fcf008 */
[----:B------:R1:W-:Y:S01]  /*64e0*/  @P0 LDGSTS.E.BYPASS.LTC128B.128 [R122+0x8100], [R4.64+0x80], !P4 ;  /* 0x08100080047a0fae */ /* 0x0003e2000e101d5c */
[----:B------:R-:W-:Y:S09]  /*64f0*/  PLOP3.LUT P0, PT, PT, PT, UP0, 0x80, 0x0 ;  /* 0x000000000000781c */ /* 0x000ff20003f0f008 */
[----:B------:R1:W-:Y:S01]  /*6500*/  @P6 LDGSTS.E.BYPASS.LTC128B.128 [R122+0xa100], [R4.64+0x100], !P3 ;  /* 0x0a100100047a6fae */ /* 0x0003e2000d901d5c */
[----:B------:R-:W-:Y:S03]  /*6510*/  PLOP3.LUT P6, PT, PT, PT, UP0, 0x80, 0x0 ;  /* 0x000000000000781c */ /* 0x000fe60003fcf008 */
[----:B------:R1:W-:Y:S01]  /*6520*/  @P0 LDGSTS.E.BYPASS.LTC128B.128 [R122+0x7100], [R2.64], !P5 ;  /* 0x07100000027a0fae */ /* 0x0003e2000e901d5c */
[----:B------:R-:W-:Y:S09]  /*6530*/  PLOP3.LUT P0, PT, PT, PT, UP0, 0x80, 0x0 ;  /* 0x000000000000781c */ /* 0x000ff20003f0f008 */
[----:B------:R1:W-:Y:S04]  /*6540*/  @P6 LDGSTS.E.BYPASS.LTC128B.128 [R122+0x9100], [R2.64+0x80], !P4 ;  /* 0x09100080027a6fae */ /* 0x0003e8000e101d5c */
[----:B------:R1:W-:Y:S01]  /*6550*/  @P0 LDGSTS.E.BYPASS.LTC128B.128 [R122+0xb100], [R2.64+0x100], !P3 ;  /* 0x0b100100027a0fae */ /* 0x0003e2000d901d5c */
[----:B------:R-:W-:Y:S03]  /*6560*/  PLOP3.LUT P0, PT, PT, PT, UP0, 0x80, 0x0 ;  /* 0x000000000000781c */ /* 0x000fe60003f0f008 */
[----:B------:R-:W0:Y:S10]  /*6570*/  LDGDEPBAR ;  /* 0x00000000000079af */ /* 0x000e340000000000 */
[----:B------:R-:W-:-:S05]  /*6580*/  @P0 BRA `(.L_x_327) ;  /* 0xffffbdf000000947 */ /* 0x000fca000383ffff */
[----:B------:R-:W-:Y:S06]  /*6590*/  BAR.SYNC.DEFER_BLOCKING 0x0 ;  /* 0x0000000000007b1d */ /* 0x000fec0000010000 */
.L_x_302:
[----:B------:R-:W-:Y:S01]  /*65a0*/  UIADD3 UR6, UR18, 0x7f, URZ ;  /* 0x0000007f12067890 */ /* 0x000fe2000fffe03f */
[----:B------:R-:W-:Y:S01]  /*65b0*/  PLOP3.LUT P0, PT, PT, PT, UP2, 0x40, 0x0 ;  /* 0x000000000000781c */ /* 0x000fe20003f0e828 */
[----:B------:R-:W-:-:S02]  /*65c0*/  ULDC.64 UR4, c[0x0][0x2c8] ;  /* 0x0000b20000047ab9 */ /* 0x000fc40000000a00 */
[----:B------:R-:W-:Y:S02]  /*65d0*/  UIMAD.WIDE.U32 UR26, UR6, UR4, URZ ;  /* 0x00000004061a72a5 */ /* 0x000fe4000f8e003f */
[----:B------:R-:W-:Y:S02]  /*65e0*/  ULDC UR7, c[0x0][0x328] ;  /* 0x0000ca0000077ab9 */ /* 0x000fe40000000800 */
[----:B------:R-:W-:Y:S02]  /*65f0*/  @UP3 USHF.R.U32.HI UR6, URZ, UR5, UR27 ;  /* 0x000000053f063299 */ /* 0x000fe4000801161b */
[----:B------:R-:W-:Y:S02]  /*6600*/  UIADD3 UR19, UR19, UR20, URZ ;  /* 0x0000001413137290 */ /* 0x000fe4000fffe03f */
[----:B------:R-:W-:-:S04]  /*6610*/  UIADD3 UR11, UR11, UR6, URZ ;  /* 0x000000060b0b7290 */ /* 0x000fc8000fffe03f */
[----:B------:R-:W-:Y:S01]  /*6620*/  UIADD3 UR7, UR11, UR7, URZ ;  /* 0x000000070b077290 */ /* 0x000fe2000fffe03f */
[----:B------:R-:W-:Y:S05]  /*6630*/  @P0 BRA `(.L_x_328) ;  /* 0x0000015000000947 */ /* 0x000fea0003800000 */
[----:B------:R-:W-:Y:S01]  /*6640*/  ISETP.LT.AND P0, PT, RZ, UR11, PT ;  /* 0x0000000bff007c0c */ /* 0x000fe2000bf01270 */
[----:B------:R-:W-:Y:S02]  /*6650*/  UIADD3 UR8, UR11, -0x1, URZ ;  /* 0xffffffff0b087890 */ /* 0x000fe4000fffe03f */
[----:B------:R-:W-:-:S10]  /*6660*/  ULDC UR6, c[0x0][0x32c] ;  /* 0x0000cb0000067ab9 */ /* 0x000fd40000000800 */
[----:B------:R-:W-:Y:S05]  /*6670*/  @P0 BRA `(.L_x_329) ;  /* 0x0000008000000947 */ /* 0x000fea0003800000 */
[----:B------:R-:W-:Y:S02]  /*6680*/  UISETP.NE.AND UP0, UPT, UR6, 0x1, UPT ;  /* 0x000000010600788c */ /* 0x000fe4000bf05270 */
[----:B------:R-:W-:Y:S02]  /*6690*/  UIADD3 UR8, -UR11, URZ, URZ ;  /* 0x0000003f0b087290 */ /* 0x000fe4000fffe13f */
[----:B------:R-:W-:Y:S02]  /*66a0*/  ULDC.64 UR4, c[0x0][0x330] ;  /* 0x0000cc0000047ab9 */ /* 0x000fe40000000a00 */
[----:B------:R-:W-:-:S07]  /*66b0*/  UIMAD.WIDE.U32 UR26, UR8, UR4, URZ ;  /* 0x00000004081a72a5 */ /* 0x000fce000f8e003f */
[----:B------:R-:W-:Y:S02]  /*66c0*/  @UP0 UMOV UR11, UR27 ;  /* 0x0000001b000b0c82 */ /* 0x000fe40008000000 */
[----:B------:R-:W-:-:S04]  /*66d0*/  @UP0 USHF.R.U32.HI UR8, URZ, UR5, UR11 ;  /* 0x000000053f080299 */ /* 0x000fc8000801160b */
[----:B------:R-:W-:Y:S01]  /*66e0*/  ULOP3.LUT UR8, URZ, UR8, URZ, 0x33, !UPT ;  /* 0x000000083f087292 */ /* 0x000fe2000f8e333f */
[----:B------:R-:W-:Y:S05]  /*66f0*/  BRA `(.L_x_330) ;  /* 0x0000005000007947 */ /* 0x000fea0003800000 */
.L_x_329:
[----:B------:R-:W-:Y:S02]  /*6700*/  UISETP.NE.AND UP0, UPT, UR6, 0x1, UPT ;  /* 0x000000010600788c */ /* 0x000fe4000bf05270 */
[----:B------:R-:W-:Y:S02]  /*6710*/  ULDC.64 UR4, c[0x0][0x330] ;  /* 0x0000cc0000047ab9 */ /* 0x000fe40000000a00 */
[----:B------:R-:W-:-:S07]  /*6720*/  UIMAD.WIDE.U32 UR26, UR8, UR4, URZ ;  /* 0x00000004081a72a5 */ /* 0x000fce000f8e003f */
[----:B------:R-:W-:Y:S02]  /*6730*/  @UP0 UMOV UR11, UR27 ;  /* 0x0000001b000b0c82 */ /* 0x000fe40008000000 */
[----:B------:R-:W-:Y:S02]  /*6740*/  @UP0 USHF.R.U32.HI UR8, URZ, UR5, UR11 ;  /* 0x000000053f080299 */ /* 0x000fe4000801160b */
.L_x_330:
[----:B------:R-:W-:Y:S02]  /*6750*/  ULDC UR4, c[0x0][0x32c] ;  /* 0x0000cb0000047ab9 */ /* 0x000fe40000000800 */
[----:B------:R-:W-:-:S04]  /*6760*/  UIMAD UR4, UR8, UR6, UR4 ;  /* 0x00000006080472a4 */ /* 0x000fc8000f8e0204 */
[----:B------:R-:W-:-:S04]  /*6770*/  UISETP.LT.AND UP0, UPT, UR7, UR4, UPT ;  /* 0x000000040700728c */ /* 0x000fc8000bf01270 */
[----:B------:R-:W-:-:S04]  /*6780*/  USEL UR7, UR7, UR4, UP0 ;  /* 0x0000000407077287 */ /* 0x000fc80008000000 */
.L_x_328:
[----:B------:R-:W-:Y:S01]  /*6790*/  UIADD3 UR6, UR7, 0x3f, URZ ;  /* 0x0000003f07067890 */ /* 0x000fe2000fffe03f */
[----:B------:R-:W-:Y:S01]  /*67a0*/  PLOP3.LUT P0, PT, PT, PT, UP2, 0x40, 0x0 ;  /* 0x000000000000781c */ /* 0x000fe20003f0e828 */
[----:B------:R-:W-:Y:S02]  /*67b0*/  ULDC.64 UR4, c[0x0][0x2c8] ;  /* 0x0000b20000047ab9 */ /* 0x000fe40000000a00 */
[----:B------:R-:W-:Y:S02]  /*67c0*/  USHF.R.S32.HI UR7, URZ, 0x1f, UR6 ;  /* 0x0000001f3f077899 */ /* 0x000fe40008011406 */
[----:B------:R-:W-:Y:S02]  /*67d0*/  UIMAD.WIDE.U32 UR26, UR18, UR4, URZ ;  /* 0x00000004121a72a5 */ /* 0x000fe4000f8e003f */
[----:B------:R-:W-:Y:S02]  /*67e0*/  ULEA.HI UR7, UR7, UR6, URZ, 0x6 ;  /* 0x0000000607077291 */ /* 0x000fe4000f8f303f */
[----:B------:R-:W-:-:S02]  /*67f0*/  ULDC UR4, c[0x0][0x324] ;  /* 0x0000c90000047ab9 */ /* 0x000fc40000000800 */
[----:B------:R-:W-:Y:S02]  /*6800*/  UMOV UR6, UR18 ;  /* 0x0000001200067c82 */ /* 0x000fe40008000000 */
[----:B------:R-:W-:Y:S02]  /*6810*/  USHF.R.S32.HI UR7, URZ, 0x6, UR7 ;  /* 0x000000063f077899 */ /* 0x000fe40008011407 */
[----:B------:R-:W-:Y:S02]  /*6820*/  @UP3 USHF.R.U32.HI UR6, URZ, UR5, UR27 ;  /* 0x000000053f063299 */ /* 0x000fe4000801161b */
[----:B------:R-:W-:Y:S02]  /*6830*/  UISETP.LT.AND UP0, UPT, UR7, UR9, UPT ;  /* 0x000000090700728c */ /* 0x000fe4000bf01270 */
[----:B------:R-:W-:Y:S02]  /*6840*/  UIADD3 UR5, UR10, UR6, URZ ;  /* 0x000000060a057290 */ /* 0x000fe4000fffe03f */
[----:B------:R-:W-:-:S02]  /*6850*/  USEL UR9, UR7, UR9, UP0 ;  /* 0x0000000907097287 */ /* 0x000fc40008000000 */
[----:B------:R-:W-:Y:S01]  /*6860*/  UIADD3 UR6, UR5, -UR4, URZ ;  /* 0x8000000405067290 */ /* 0x000fe2000fffe03f */
        /* <DEDUP_REMOVED lines=14> */
.L_x_332:
[----:B------:R-:W-:Y:S02]  /*6950*/  ULDC UR4, c[0x0][0x32c] ;  /* 0x0000cb0000047ab9 */ /* 0x000fe40000000800 */
[----:B------:R-:W-:-:S03]  /*6960*/  UISETP.NE.AND UP0, UPT, UR4, 0x1, UPT ;  /* 0x000000010400788c */ /* 0x000fc6000bf05270 */
[----:B------:R-:W-:Y:S02]  /*6970*/  ULDC.64 UR4, c[0x0][0x330] ;  /* 0x0000cc0000047ab9 */ /* 0x000fe40000000a00 */
[----:B------:R-:W-:-:S07]  /*6980*/  UIMAD.WIDE.U32 UR26, UR7, UR4, URZ ;  /* 0x00000004071a72a5 */ /* 0x000fce000f8e003f */
[----:B------:R-:W-:Y:S02]  /*6990*/  @UP0 UMOV UR11, UR27 ;  /* 0x0000001b000b0c82 */ /* 0x000fe40008000000 */
[----:B------:R-:W-:Y:S02]  /*69a0*/  @UP0 USHF.R.U32.HI UR7, URZ, UR5, UR11 ;  /* 0x000000053f070299 */ /* 0x000fe4000801160b */
.L_x_333:
[----:B------:R-:W-:Y:S02]  /*69b0*/  ULDC UR4, c[0x0][0x32c] ;  /* 0x0000cb0000047ab9 */ /* 0x000fe40000000800 */
[----:B------:R-:W-:-:S04]  /*69c0*/  UIMAD UR4, UR7, UR4, URZ ;  /* 0x00000004070472a4 */ /* 0x000fc8000f8e023f */
[----:B------:R-:W-:-:S04]  /*69d0*/  UISETP.LT.AND UP0, UPT, UR6, UR4, UPT ;  /* 0x000000040600728c */ /* 0x000fc8000bf01270 */
[----:B------:R-:W-:-:S04]  /*69e0*/  USEL UR6, UR6, UR4, !UP0 ;  /* 0x0000000406067287 */ /* 0x000fc8000c000000 */
.L_x_331:
[----:B------:R-:W-:Y:S01]  /*69f0*/  USHF.R.S32.HI UR4, URZ, 0x1f, UR6 ;  /* 0x0000001f3f047899 */ /* 0x000fe20008011406 */
[----:B------:R-:W-:Y:S01]  /*6a00*/  PLOP3.LUT P2, PT, PT, PT, PT, 0x80, 0x0 ;  /* 0x000000000000781c */ /* 0x000fe20003f4f070 */
[----:B-1----:R-:W-:Y:S01]  /*6a10*/  IMAD.MOV.U32 R3, RZ, RZ, RZ ;  /* 0x000000ffff037224 */ /* 0x002fe200078e00ff */
        /* <DEDUP_REMOVED lines=10> */
[----:B------:R-:W-:Y:S01]  /*6ac0*/  MOV R85, RZ ;  /* 0x000000ff00557202 */ /* 0x000fe20000000f00 */
[----:B------:R-:W-:Y:S01]  /*6ad0*/  CS2R R6, SRZ ;  /* 0x0000000000067805 */ /* 0x000fe2000001ff00 */
[----:B------:R-:W-:Y:S01]  /*6ae0*/  IMAD.MOV.U32 R82, RZ, RZ, RZ ;  /* 0x000000ffff527224 */ /* 0x000fe200078e00ff */
        /* <DEDUP_REMOVED lines=27> */
[----:B-----5:R-:W-:Y:S01]  /*6ca0*/  CS2R R100, SRZ ;  /* 0x0000000000647805 */ /* 0x020fe2000001ff00 */
        /* <DEDUP_REMOVED lines=17> */
[----:B------:R-:W-:Y:S02]  /*6dc0*/  ULDC.64 UR4, c[0x0][0x340] ;  /* 0x0000d00000047ab9 */ /* 0x000fe40000000a00 */
[----:B------:R-:W-:-:S02]  /*6dd0*/  UISETP.NE.U32.AND UP1, UPT, URZ, UR4, UPT ;  /* 0x000000043f00728c */ /* 0x000fc4000bf25070 */
[----:B------:R-:W-:Y:S02]  /*6de0*/  ULDC.64 UR6, c[0x0][0x340] ;  /* 0x0000d00000067ab9 */ /* 0x000fe40000000a00 */
[----:B------:R-:W-:-:S06]  /*6df0*/  UISETP.NE.AND.EX UP1, UPT, URZ, UR5, UPT, UP1 ;  /* 0x000000053f00728c */ /* 0x000fcc000bf25310 */
[----:B------:R-:W-:-:S05]  /*6e00*/  PLOP3.LUT P3, PT, PT, PT, UP1, 0x80, 0x0 ;  /* 0x000000000000781c */ /* 0x000fca0003f6f018 */
[----:B------:R-:W-:Y:S02]  /*6e10*/  @UP1 UMOV UR4, 0x4 ;  /* 0x0000000400041882 */ /* 0x000fe40000000000 */
[----:B------:R-:W-:-:S06]  /*6e20*/  @UP1 UIMAD.WIDE UR4, UR24, UR4, UR6 ;  /* 0x00000004180412a5 */ /* 0x000fcc000f8e0206 */
[----:B------:R-:W-:Y:S02]  /*6e30*/  IMAD.U32 R3, RZ, RZ, UR5 ;  /* 0x00000005ff037e24 */ /* 0x000fe4000f8e00ff */
[----:B------:R-:W-:Y:S01]  /*6e40*/  IMAD.U32 R2, RZ, RZ, UR4 ;  /* 0x00000004ff027e24 */ /* 0x000fe2000f8e00ff */
[----:B------:R-:W-:Y:S01]  /*6e50*/  SHF.R.S32.HI R80, RZ, 0x1f, R83 ;  /* 0x0000001fff507819 */ /* 0x000fe20000011453 */
[----:B------:R-:W-:Y:S02]  /*6e60*/  USHF.R.S32.HI UR6, URZ, 0x1f, UR21 ;  /* 0x0000001f3f067899 */ /* 0x000fe40008011415 */
[----:B------:R-:W-:Y:S01]  /*6e70*/  ULDC.64 UR4, c[0x0][0x178] ;  /* 0x00005e0000047ab9 */ /* 0x000fe20000000a00 */
[----:B------:R1:W2:Y:S01]  /*6e80*/  @P3 LDG.E R3, [R2.64] ;  /* 0x0000001c02033981 */ /* 0x0002a2000c1e1900 */
[CC--:B------:R-:W-:Y:S01]  /*6e90*/  LEA.HI R0, R80.reuse, R83.reuse, RZ, 0x3 ;  /* 0x0000005350007211 */ /* 0x0c0fe200078f18ff */
[----:B------:R-:W-:Y:S01]  /*6ea0*/  UIMAD UR6, UR6, UR4, URZ ;  /* 0x00000004060672a4 */ /* 0x000fe2000f8e023f */
[----:B------:R-:W-:Y:S01]  /*6eb0*/  LEA.HI R8, R80, R83, RZ, 0x4 ;  /* 0x0000005350087211 */ /* 0x000fe200078f20ff */
[----:B------:R-:W-:Y:S01]  /*6ec0*/  UIMAD.WIDE.U32 UR26, UR21, UR4, URZ ;  /* 0x00000004151a72a5 */ /* 0x000fe2000f8e003f */
[----:B------:R-:W-:Y:S01]  /*6ed0*/  SHF.R.S32.HI R45, RZ, 0x3, R0 ;  /* 0x00000003ff2d7819 */ /* 0x000fe20000011400 */
[----:B------:R-:W-:Y:S01]  /*6ee0*/  UIMAD UR21, UR21, UR5, UR6 ;  /* 0x00000005151572a4 */ /* 0x000fe2000f8e0206 */
[----:B------:R-:W-:Y:S01]  /*6ef0*/  LOP3.LUT R0, R0, 0xfffffff8, RZ, 0xc0, !PT ;  /* 0xfffffff800007812 */ /* 0x000fe200078ec0ff */
[----:B------:R-:W-:Y:S01]  /*6f00*/  USHF.R.S32.HI UR11, URZ, 0x1f, UR24 ;  /* 0x0000001f3f0b7899 */ /* 0x000fe20008011418 */
[----:B------:R-:W-:Y:S01]  /*6f10*/  SHF.R.S32.HI R4, RZ, 0x4, R8 ;  /* 0x00000004ff047819 */ /* 0x000fe20000011408 */
[----:B------:R-:W-:Y:S01]  /*6f20*/  IMAD.SHL.U32 R19, R45, 0x40, RZ ;  /* 0x000000402d137824 */ /* 0x000fe200078e00ff */
[----:B------:R-:W-:Y:S01]  /*6f30*/  ULDC.64 UR6, c[0x0][0x348] ;  /* 0x0000d20000067ab9 */ /* 0x000fe20000000a00 */
[----:B------:R-:W-:Y:S01]  /*6f40*/  IMAD.IADD R0, R83, 0x1, -R0 ;  /* 0x0000000153007824 */ /* 0x000fe200078e0a00 */
[----:B------:R-:W-:Y:S01]  /*6f50*/  LEA.HI R47, R8, R4, RZ, 0x1 ;  /* 0x00000004082f7211 */ /* 0x000fe200078f08ff */
[----:B------:R-:W-:Y:S01]  /*6f60*/  ULDC.64 UR4, c[0x0][0x1b8] ;  /* 0x00006e0000047ab9 */ /* 0x000fe20000000a00 */
[----:B------:R-:W-:Y:S01]  /*6f70*/  LOP3.LUT R19, R19, 0x1c0, RZ, 0xc0, !PT ;  /* 0x000001c013137812 */ /* 0x000fe200078ec0ff */
[----:B------:R-:W-:Y:S01]  /*6f80*/  IMAD.SHL.U32 R16, R0, 0x8, RZ ;  /* 0x0000000800107824 */ /* 0x000fe200078e00ff */
[----:B------:R-:W-:Y:S01]  /*6f90*/  LOP3.LUT R47, R47, 0xfffffffe, RZ, 0xc0, !PT ;  /* 0xfffffffe2f2f7812 */ /* 0x000fe200078ec0ff */
[----:B------:R-:W-:Y:S01]  /*6fa0*/  UIADD3 UR21, UR27, UR21, URZ ;  /* 0x000000151b157290 */ /* 0x000fe2000fffe03f */
[----:B------:R-:W-:Y:S01]  /*6fb0*/  PLOP3.LUT P2, PT, PT, PT, UP3, 0x80, 0x0 ;  /* 0x000000000000781c */ /* 0x000fe20003f4f038 */
[----:B------:R-:W-:Y:S01]  /*6fc0*/  UISETP.NE.U32.AND UP0, UPT, URZ, UR6, UPT ;  /* 0x000000063f00728c */ /* 0x000fe2000bf05070 */
[----:B------:R-:W-:Y:S01]  /*6fd0*/  IADD3 R13, P4, R45, UR19, RZ ;  /* 0x000000132d0d7c10 */ /* 0x000fe2000ff9e0ff */
[----:B------:R-:W-:Y:S01]  /*6fe0*/  UIMAD UR6, UR14, UR4, URZ ;  /* 0x000000040e0672a4 */ /* 0x000fe2000f8e023f */
[----:B------:R-:W-:Y:S01]  /*6ff0*/  IMAD.IADD R47, R4, 0x1, -R47 ;  /* 0x00000001042f7824 */ /* 0x000fe200078e0a2f */
[----:B------:R-:W-:Y:S01]  /*7000*/  UMOV UR20, UR26 ;  /* 0x0000001a00147c82 */ /* 0x000fe20008000000 */
[----:B-1----:R-:W-:Y:S01]  /*7010*/  LOP3.LUT R2, R19, 0x38, R16, 0xf8, !PT ;  /* 0x0000003813027812 */ /* 0x002fe200078ef810 */
[----:B------:R-:W-:Y:S01]  /*7020*/  UIMAD.WIDE.U32 UR20, UR15, UR4, UR20 ;  /* 0x000000040f1472a5 */ /* 0x000fe2000f8e0014 */
[----:B------:R-:W-:Y:S01]  /*7030*/  SHF.R.U32.HI R19, RZ, 0x3, R19 ;  /* 0x00000003ff137819 */ /* 0x000fe20000011613 */
[----:B------:R-:W-:Y:S01]  /*7040*/  USHF.R.S32.HI UR4, URZ, 0x1f, UR19 ;  /* 0x0000001f3f047899 */ /* 0x000fe20008011413 */
[----:B------:R-:W-:Y:S01]  /*7050*/  IADD3 R4, R16, 0x80, RZ ;  /* 0x0000008010047810 */ /* 0x000fe20007ffe0ff */
[----:B------:R-:W-:Y:S01]  /*7060*/  UISETP.NE.AND.EX UP0, UPT, URZ, UR7, UPT, UP0 ;  /* 0x000000073f00728c */ /* 0x000fe2000bf05300 */
[----:B------:R-:W-:Y:S01]  /*7070*/  LOP3.LUT R19, R2, R19, RZ, 0x3c, !PT ;  /* 0x0000001302137212 */ /* 0x000fe200078e3cff */
[----:B------:R-:W-:Y:S01]  /*7080*/  UIMAD UR6, UR15, UR5, UR6 ;  /* 0x000000050f0672a4 */ /* 0x000fe2000f8e0206 */
[----:B------:R-:W-:Y:S01]  /*7090*/  IMAD R2, R0, 0x20, R45 ;  /* 0x0000002000027824 */ /* 0x000fe200078e022d */
[----:B------:R-:W-:Y:S01]  /*70a0*/  LOP3.LUT R8, R8, 0xfffffff0, RZ, 0xc0, !PT ;  /* 0xfffffff008087812 */ /* 0x000fe200078ec0ff */
[----:B------:R-:W-:Y:S01]  /*70b0*/  USEL UR13, UR24, URZ, !UP0 ;  /* 0x0000003f180d7287 */ /* 0x000fe2000c000000 */
[----:B------:R-:W-:Y:S01]  /*70c0*/  PLOP3.LUT P0, PT, PT, PT, UP3, 0x80, 0x0 ;  /* 0x000000000000781c */ /* 0x000fe20003f0f038 */
[----:B------:R-:W-:Y:S01]  /*70d0*/  UIADD3 UR21, UR21, UR6, URZ ;  /* 0x0000000615157290 */ /* 0x000fe2000fffe03f */
[----:B------:R-:W-:Y:S01]  /*70e0*/  ISETP.GE.AND P1, PT, R4, c[0x0][0x1d4], PT ;  /* 0x0000750004007a0c */ /* 0x000fe20003f26270 */
[----:B------:R-:W-:Y:S01]  /*70f0*/  IMAD.IADD R8, R83, 0x1, -R8 ;  /* 0x0000000153087824 */ /* 0x000fe200078e0a08 */
[----:B------:R-:W-:Y:S01]  /*7100*/  LEA.HI.X.SX32 R4, R45, UR4, 0x1, P4 ;  /* 0x000000042d047c11 */ /* 0x000fe2000a0f0eff */
[----:B------:R-:W-:Y:S01]  /*7110*/  ULDC.64 UR4, c[0x0][0x1c0] ;  /* 0x0000700000047ab9 */ /* 0x000fe20000000a00 */
[----:B------:R-:W-:Y:S01]  /*7120*/  IADD3 R2, R2, UR18, RZ ;  /* 0x0000001202027c10 */ /* 0x000fe2000fffe0ff */
[----:B------:R-:W-:Y:S01]  /*7130*/  UIMAD.WIDE.U32 UR26, UR13, UR4, UR20 ;  /* 0x000000040d1a72a5 */ /* 0x000fe2000f8e0014 */
[----:B------:R-:W-:Y:S01]  /*7140*/  SHF.R.S32.HI R9, RZ, 0x1f, R8 ;  /* 0x0000001fff097819 */ /* 0x000fe20000011408 */
[----:B------:R-:W-:Y:S01]  /*7150*/  USEL UR7, UR11, URZ, !UP0 ;  /* 0x0000003f0b077287 */ /* 0x000fe2000c000000 */
[----:B------:R-:W-:Y:S01]  /*7160*/  SHF.R.S32.HI R17, RZ, 0x1f, R16 ;  /* 0x0000001fff117819 */ /* 0x000fe20000011410 */
[----:B------:R-:W-:Y:S01]  /*7170*/  @P2 IMAD.HI.U32 R5, R2, c[0x0][0x2c8], RZ ;  /* 0x0000b20002052a27 */ /* 0x000fe200078e00ff */
[----:B------:R-:W-:Y:S01]  /*7180*/  LEA.HI R9, R9, R8, RZ, 0x3 ;  /* 0x0000000809097211 */ /* 0x000fe200078f18ff */
[----:B------:R-:W-:Y:S01]  /*7190*/  UIMAD UR7, UR7, UR4, URZ ;  /* 0x00000004070772a4 */ /* 0x000fe2000f8e023f */
[----:B------:R-:W-:Y:S01]  /*71a0*/  LEA.HI R44, R80, R83, RZ, 0x6 ;  /* 0x00000053502c7211 */ /* 0x000fe200078f30ff */
[----:B------:R-:W-:Y:S01]  /*71b0*/  IMAD.MOV.U32 R6, RZ, RZ, R2 ;  /* 0x000000ffff067224 */ /* 0x000fe200078e0002 */
[----:B------:R-:W-:Y:S01]  /*71c0*/  @P0 SHF.R.U32.HI R6, RZ, c[0x0][0x2cc], R5 ;  /* 0x0000b300ff060a19 */ /* 0x000fe20000011605 */
[----:B------:R-:W-:Y:S01]  /*71d0*/  UIMAD UR5, UR13, UR5, UR7 ;  /* 0x000000050d0572a4 */ /* 0x000fe2000f8e0207 */
[----:B------:R-:W-:Y:S01]  /*71e0*/  LOP3.LUT R7, R9, 0xfffffff8, RZ, 0xc0, !PT ;  /* 0xfffffff809077812 */ /* 0x000fe200078ec0ff */
[----:B------:R-:W-:Y:S01]  /*71f0*/  IMAD R10, R4, c[0x0][0x1e0], RZ ;  /* 0x00007800040a7a24 */ /* 0x000fe200078e02ff */
[----:B------:R-:W-:Y:S01]  /*7200*/  BSSY B0, `(.L_x_335) ;  /* 0x000006a000007945 */ /* 0x000fe20003800000 */
[----:B------:R-:W-:Y:S01]  /*7210*/  IMAD.MOV R11, RZ, RZ, -R6 ;  /* 0x000000ffff0b7224 */ /* 0x000fe200078e0a06 */
[----:B------:R-:W-:Y:S01]  /*7220*/  UIADD3 UR6, UR27, UR5, URZ ;  /* 0x000000051b067290 */ /* 0x000fe2000fffe03f */
[----:B------:R-:W-:-:S02]  /*7230*/  IMAD R5, R13, c[0x0][0x1e4], R10 ;  /* 0x000079000d057a24 */ /* 0x000fc400078e020a */
[----:B------:R-:W-:Y:S01]  /*7240*/  IMAD.WIDE.U32 R14, R13, c[0x0][0x1e0], R16 ;  /* 0x000078000d0e7a25 */ /* 0x000fe200078e0010 */
[----:B------:R-:W-:Y:S02]  /*7250*/  ULDC.64 UR4, c[0x0][0x350] ;  /* 0x0000d40000047ab9 */ /* 0x000fe40000000a00 */
[----:B------:R-:W-:Y:S01]  /*7260*/  UISETP.NE.U32.AND UP0, UPT, URZ, UR4, UPT ;  /* 0x000000043f00728c */ /* 0x000fe2000bf05070 */
[----:B------:R-:W-:Y:S02]  /*7270*/  IMAD.IADD R7, R8, 0x1, -R7 ;  /* 0x0000000108077824 */ /* 0x000fe400078e0a07 */
[----:B------:R-:W-:Y:S01]  /*7280*/  IMAD R2, R11, c[0x0][0x2c4], R2 ;  /* 0x0000b1000b027a24 */ /* 0x000fe200078e0202 */
[----:B------:R-:W-:Y:S01]  /*7290*/  UISETP.NE.AND.EX UP0, UPT, URZ, UR5, UPT, UP0 ;  /* 0x000000053f00728c */ /* 0x000fe2000bf05300 */
[----:B------:R-:W-:Y:S01]  /*72a0*/  IMAD.U32 R11, RZ, RZ, UR27 ;  /* 0x0000001bff0b7e24 */ /* 0x000fe2000f8e00ff */
[C---:B------:R-:W-:Y:S01]  /*72b0*/  LOP3.LUT P6, RZ, R7.reuse, 0x4, RZ, 0xc0, !PT ;  /* 0x0000000407ff7812 */ /* 0x040fe200078cc0ff */
[----:B------:R-:W-:Y:S01]  /*72c0*/  IMAD.U32 R10, RZ, RZ, UR26 ;  /* 0x0000001aff0a7e24 */ /* 0x000fe2000f8e00ff */
[----:B------:R-:W-:Y:S01]  /*72d0*/  LOP3.LUT P0, RZ, R7, 0x2, RZ, 0xc0, !PT ;  /* 0x0000000207ff7812 */ /* 0x000fe2000780c0ff */
[----:B------:R-:W-:Y:S01]  /*72e0*/  IMAD.U32 R11, RZ, RZ, UR6 ;  /* 0x00000006ff0b7e24 */ /* 0x000fe2000f8e00ff */
[----:B------:R-:W-:Y:S01]  /*72f0*/  ULDC.64 UR6, c[0x0][0x1e8] ;  /* 0x00007a0000067ab9 */ /* 0x000fe20000000a00 */
[----:B------:R-:W-:Y:S01]  /*7300*/  IMAD.IADD R15, R15, 0x1, R5 ;  /* 0x000000010f0f7824 */ /* 0x000fe200078e0205 */
[----:B------:R-:W-:Y:S01]  /*7310*/  ULDC.64 UR4, c[0x0][0x210] ;  /* 0x0000840000047ab9 */ /* 0x000fe20000000a00 */
[----:B------:R-:W-:Y:S01]  /*7320*/  IMAD.SHL.U32 R5, R7, 0x40, RZ ;  /* 0x0000004007057824 */ /* 0x000fe200078e00ff */
[----:B------:R-:W-:Y:S01]  /*7330*/  UIMAD UR6, UR14, UR6, URZ ;  /* 0x000000060e0672a4 */ /* 0x000fe2000f8e023f */
[----:B------:R-:W-:Y:S01]  /*7340*/  IMAD R4, R4, c[0x0][0x208], RZ ;  /* 0x0000820004047a24 */ /* 0x000fe200078e02ff */
[----:B------:R-:W-:Y:S01]  /*7350*/  UIMAD UR14, UR14, UR4, URZ ;  /* 0x000000040e0e72a4 */ /* 0x000fe2000f8e023f */
[----:B------:R-:W-:Y:S01]  /*7360*/  IMAD.U32 R210, RZ, RZ, UR15 ;  /* 0x0000000fffd27e24 */ /* 0x000fe2000f8e00ff */
[----:B------:R-:W-:Y:S01]  /*7370*/  UIMAD UR13, UR15, UR7, UR6 ;  /* 0x000000070f0d72a4 */ /* 0x000fe2000f8e0206 */
[C---:B------:R-:W-:Y:S01]  /*7380*/  IMAD R4, R13.reuse, c[0x0][0x20c], R4 ;  /* 0x000083000d047a24 */ /* 0x040fe200078e0204 */
[----:B------:R-:W-:Y:S01]  /*7390*/  UIMAD UR14, UR15, UR5, UR14 ;  /* 0x000000050f0e72a4 */ /* 0x000fe2000f8e020e */
[----:B------:R-:W-:Y:S01]  /*73a0*/  IMAD.WIDE.U32 R12, R13, c[0x0][0x208], R16 ;  /* 0x000082000d0c7a25 */ /* 0x000fe200078e0010 */
[----:B------:R-:W-:Y:S01]  /*73b0*/  ULDC.64 UR6, c[0x0][0x1f0] ;  /* 0x00007c0000067ab9 */ /* 0x000fe20000000a00 */
[----:B------:R-:W-:Y:S01]  /*73c0*/  LOP3.LUT R5, R5, 0x1c0, RZ, 0xc0, !PT ;  /* 0x000001c005057812 */ /* 0x000fe200078ec0ff */
[----:B------:R-:W-:Y:S01]  /*73d0*/  ULDC.64 UR4, c[0x0][0x218] ;  /* 0x0000860000047ab9 */ /* 0x000fe20000000a00 */
[----:B------:R-:W-:-:S02]  /*73e0*/  IMAD.IADD R13, R13, 0x1, R4 ;  /* 0x000000010d0d7824 */ /* 0x000fc400078e0204 */
[----:B------:R-:W-:Y:S02]  /*73f0*/  IMAD.U32 R20, RZ, RZ, UR15 ;  /* 0x0000000fff147e24 */ /* 0x000fe4000f8e00ff */
[----:B------:R-:W-:-:S04]  /*7400*/  IMAD.WIDE.U32 R210, R210, c[0x0][0x1e8], R14 ;  /* 0x00007a00d2d27a25 */ /* 0x000fc800078e000e */
[----:B------:R-:W-:Y:S01]  /*7410*/  IMAD.WIDE.U32 R20, R20, c[0x0][0x210], R12 ;  /* 0x0000840014147a25 */ /* 0x000fe200078e000c */
[----:B------:R-:W-:-:S03]  /*7420*/  IADD3 R211, R211, UR13, RZ ;  /* 0x0000000dd3d37c10 */ /* 0x000fc6000fffe0ff */
[----:B------:R-:W-:Y:S01]  /*7430*/  IMAD.SHL.U32 R4, R47, 0x8, RZ ;  /* 0x000000082f047824 */ /* 0x000fe200078e00ff */
[----:B------:R-:W-:Y:S01]  /*7440*/  IADD3 R21, R21, UR14, RZ ;  /* 0x0000000e15157c10 */ /* 0x000fe2000fffe0ff */
[----:B------:R-:W-:Y:S02]  /*7450*/  IMAD.SHL.U32 R8, R0, 0x8, RZ ;  /* 0x0000000800087824 */ /* 0x000fe400078e00ff */
[----:B------:R-:W-:Y:S01]  /*7460*/  IMAD.SHL.U32 R44, R44, 0x8, RZ ;  /* 0x000000082c2c7824 */ /* 0x000fe200078e00ff */
[----:B------:R-:W-:Y:S01]  /*7470*/  LOP3.LUT R4, R5, 0x8, R4, 0xf8, !PT ;  /* 0x0000000805047812 */ /* 0x000fe200078ef804 */
[----:B------:R-:W-:Y:S01]  /*7480*/  IMAD.SHL.U32 R9, R9, 0x40, RZ ;  /* 0x0000004009097824 */ /* 0x000fe200078e00ff */
[----:B------:R-:W-:Y:S02]  /*7490*/  SHF.R.U32.HI R5, RZ, 0x3, R5 ;  /* 0x00000003ff057819 */ /* 0x000fe40000011605 */
[----:B------:R-:W-:Y:S02]  /*74a0*/  ISETP.GE.AND P5, PT, R8, c[0x0][0x198], PT ;  /* 0x0000660008007a0c */ /* 0x000fe40003fa6270 */
[----:B------:R-:W-:-:S02]  /*74b0*/  LOP3.LUT R4, R4, R5, RZ, 0x3c, !PT ;  /* 0x0000000504047212 */ /* 0x000fc400078e3cff */
[----:B------:R-:W-:Y:S02]  /*74c0*/  IADD3 R5, R16, 0x40, RZ ;  /* 0x0000004010057810 */ /* 0x000fe40007ffe0ff */
[----:B------:R-:W-:Y:S02]  /*74d0*/  LOP3.LUT R44, R19, 0xfffffe00, R44, 0xf8, !PT ;  /* 0xfffffe00132c7812 */ /* 0x000fe400078ef82c */
[----:B------:R-:W-:Y:S01]  /*74e0*/  LOP3.LUT R4, R4, 0xfffffe00, R9, 0xf8, !PT ;  /* 0xfffffe0004047812 */ /* 0x000fe200078ef809 */
[----:B--2---:R1:W2:Y:S01]  /*74f0*/  @P3 R2UR UR20, R3 ;  /* 0x00000000031433c2 */ /* 0x0042a200000e0000 */
[----:B------:R-:W-:Y:S02]  /*7500*/  ISETP.GE.AND P3, PT, R16, c[0x0][0x1d4], PT ;  /* 0x0000750010007a0c */ /* 0x000fe40003f66270 */
[----:B-1----:R-:W-:Y:S01]  /*7510*/  SHF.R.S32.HI R3, RZ, 0x1f, R6 ;  /* 0x0000001fff037819 */ /* 0x002fe20000011406 */
[----:B--2---:R-:W-:-:S03]  /*7520*/  @UP1 USHF.R.S32.HI UR21, URZ, 0x1f, UR20 ;  /* 0x0000001f3f151899 */ /* 0x004fc60008011414 */
[----:B------:R-:W-:Y:S01]  /*7530*/  @!UP1 UMOV UR20, UR24 ;  /* 0x0000001800149c82 */ /* 0x000fe20008000000 */
[----:B------:R-:W-:Y:S01]  /*7540*/  IMAD R3, R3, c[0x0][0x1b0], RZ ;  /* 0x00006c0003037a24 */ /* 0x000fe200078e02ff */
[----:B------:R-:W-:Y:S02]  /*7550*/  USEL UR20, UR20, URZ, !UP0 ;  /* 0x0000003f14147287 */ /* 0x000fe4000c000000 */
[----:B------:R-:W-:Y:S01]  /*7560*/  @!UP1 UMOV UR21, UR11 ;  /* 0x0000000b00159c82 */ /* 0x000fe20008000000 */
[C---:B------:R-:W-:Y:S01]  /*7570*/  IMAD R3, R6.reuse, c[0x0][0x1b4], R3 ;  /* 0x00006d0006037a24 */ /* 0x040fe200078e0203 */
[----:B------:R-:W-:Y:S01]  /*7580*/  USEL UR11, UR21, URZ, !UP0 ;  /* 0x0000003f150b7287 */ /* 0x000fe2000c000000 */
[----:B------:R-:W-:Y:S01]  /*7590*/  IMAD.WIDE.U32 R6, R6, c[0x0][0x1b0], R10 ;  /* 0x00006c0006067a25 */ /* 0x000fe200078e000a */
[----:B------:R-:W-:Y:S01]  /*75a0*/  IADD3 R11, R45, UR18, RZ ;  /* 0x000000122d0b7c10 */ /* 0x000fe2000fffe0ff */
[----:B------:R-:W-:Y:S02]  /*75b0*/  ULDC UR21, c[0x0][0x2c4] ;  /* 0x0000b10000157ab9 */ /* 0x000fe40000000800 */
[----:B------:R-:W-:Y:S01]  /*75c0*/  IMAD.IADD R7, R7, 0x1, R3 ;  /* 0x0000000107077824 */ /* 0x000fe200078e0203 */
[----:B------:R-:W-:Y:S01]  /*75d0*/  SHF.R.S32.HI R3, RZ, 0x1f, R2 ;  /* 0x0000001fff037819 */ /* 0x000fe20000011402 */
[----:B------:R-:W-:Y:S01]  /*75e0*/  UIMAD UR21, UR23, UR21, URZ ;  /* 0x00000015171572a4 */ /* 0x000fe2000f8e023f */
[----:B------:R-:W-:Y:S01]  /*75f0*/  IMAD.U32 R208, RZ, RZ, UR20 ;  /* 0x00000014ffd07e24 */ /* 0x000fe2000f8e00ff */
[----:B------:R-:W-:Y:S01]  /*7600*/  UIMAD UR6, UR11, UR6, URZ ;  /* 0x000000060b0672a4 */ /* 0x000fe2000f8e023f */
[----:B------:R-:W-:Y:S01]  /*7610*/  IMAD.WIDE.U32 R6, R2, c[0x0][0x1a8], R6 ;  /* 0x00006a0002067a25 */ /* 0x000fe200078e0006 */
[----:B------:R-:W-:-:S02]  /*7620*/  UIMAD UR4, UR11, UR4, URZ ;  /* 0x000000040b0472a4 */ /* 0x000fc4000f8e023f */
[----:B------:R-:W-:Y:S01]  /*7630*/  ISETP.GE.AND P4, PT, R11, UR21, PT ;  /* 0x000000150b007c0c */ /* 0x000fe2000bf86270 */
[----:B------:R-:W-:Y:S01]  /*7640*/  IMAD R3, R3, c[0x0][0x1a8], RZ ;  /* 0x00006a0003037a24 */ /* 0x000fe200078e02ff */
[----:B------:R-:W-:Y:S01]  /*7650*/  LEA R13, P2, R6, c[0x0][0x160], 0x1 ;  /* 0x00005800060d7a11 */ /* 0x000fe200078408ff */
[----:B------:R-:W-:Y:S01]  /*7660*/  UIMAD UR6, UR20, UR7, UR6 ;  /* 0x00000007140672a4 */ /* 0x000fe2000f8e0206 */
[----:B------:R-:W-:Y:S01]  /*7670*/  IMAD.WIDE.U32 R210, R208, c[0x0][0x1f0], R210 ;  /* 0x00007c00d0d27a25 */ /* 0x000fe200078e00d2 */
[----:B------:R-:W-:Y:S02]  /*7680*/  UIMAD UR4, UR20, UR5, UR4 ;  /* 0x00000005140472a4 */ /* 0x000fe4000f8e0204 */
[----:B------:R1:W2:Y:S01]  /*7690*/  SHFL.IDX PT, R14, R13, RZ, 0x181f ;  /* 0x00181fff0d0e7589 */ /* 0x0002a200000e0000 */
[----:B------:R-:W-:Y:S01]  /*76a0*/  IMAD R3, R2, c[0x0][0x1ac], R3 ;  /* 0x00006b0002037a24 */ /* 0x000fe200078e0203 */
[----:B------:R-:W-:Y:S01]  /*76b0*/  IADD3 R217, R211, UR6, RZ ;  /* 0x00000006d3d97c10 */ /* 0x000fe2000fffe0ff */
[----:B------:R-:W-:-:S04]  /*76c0*/  IMAD.WIDE.U32 R208, R208, c[0x0][0x218], R20 ;  /* 0x00008600d0d07a25 */ /* 0x000fc800078e0014 */
[----:B------:R-:W-:Y:S01]  /*76d0*/  IMAD.IADD R3, R7, 0x1, R3 ;  /* 0x0000000107037824 */ /* 0x000fe200078e0203 */
[----:B------:R-:W-:Y:S01]  /*76e0*/  IADD3 R7, R8, 0x80, RZ ;  /* 0x0000008008077810 */ /* 0x000fe20007ffe0ff */
[----:B------:R-:W-:Y:S01]  /*76f0*/  IMAD.MOV.U32 R2, RZ, RZ, 0x10 ;  /* 0x00000010ff027424 */ /* 0x000fe200078e00ff */
[----:B------:R-:W-:Y:S02]  /*7700*/  IADD3 R215, R209, UR4, RZ ;  /* 0x00000004d1d77c10 */ /* 0x000fe4000fffe0ff */
[----:B------:R-:W-:Y:S01]  /*7710*/  LEA.HI.X R12, R6, c[0x0][0x164], R3, 0x1, P2 ;  /* 0x00005900060c7a11 */ /* 0x000fe200010f0c03 */
[----:B------:R-:W-:Y:S01]  /*7720*/  IMAD.MOV.U32 R3, RZ, RZ, 0x20 ;  /* 0x00000020ff037424 */ /* 0x000fe200078e00ff */
[----:B------:R-:W-:Y:S02]  /*7730*/  SEL R2, R2, 0xfffffff0, !P0 ;  /* 0xfffffff002027807 */ /* 0x000fe40004000000 */
[----:B------:R-:W-:Y:S01]  /*7740*/  ISETP.GE.AND P2, PT, R5, c[0x0][0x1d4], PT ;  /* 0x0000750005007a0c */ /* 0x000fe20003f46270 */
[----:B------:R1:W3:Y:S01]  /*7750*/  SHFL.IDX PT, R15, R12, RZ, 0x181f ;  /* 0x00181fff0c0f7589 */ /* 0x0002e200000e0000 */
[----:B------:R-:W-:-:S02]  /*7760*/  SEL R3, R3, 0xffffffe0, !P6 ;  /* 0xffffffe003037807 */ /* 0x000fc40007000000 */
[----:B------:R-:W-:Y:S02]  /*7770*/  ISETP.GE.AND P6, PT, R7, c[0x0][0x198], PT ;  /* 0x0000660007007a0c */ /* 0x000fe40003fc6270 */
[----:B------:R-:W-:Y:S02]  /*7780*/  ISETP.GE.AND P0, PT, R5, c[0x0][0x198], PT ;  /* 0x0000660005007a0c */ /* 0x000fe40003f06270 */
[----:B------:R-:W-:Y:S01]  /*7790*/  P2R R6, PR, RZ, 0x40 ;  /* 0x00000040ff067803 */ /* 0x000fe20000000000 */
[----:B------:R-:W-:Y:S05]  /*77a0*/  @P4 BRA `(.L_x_336) ;  /* 0x000000f000004947 */ /* 0x000fea0003800000 */
[----:B--2---:R-:W-:Y:S02]  /*77b0*/  SHF.R.S32.HI R10, RZ, 0x1f, R5 ;  /* 0x0000001fff0a7819 */ /* 0x004fe40000011405 */
[----:B------:R-:W-:Y:S02]  /*77c0*/  SHF.R.S32.HI R6, RZ, 0x1f, R7 ;  /* 0x0000001fff067819 */ /* 0x000fe40000011407 */
[----:B------:R-:W-:Y:S01]  /*77d0*/  LEA.HI R9, R10, R5, RZ, 0x3 ;  /* 0x000000050a097211 */ /* 0x000fe200078f18ff */
[----:B------:R-:W-:Y:S01]  /*77e0*/  IMAD.SHL.U32 R10, R44, 0x2, RZ ;  /* 0x000000022c0a7824 */ /* 0x000fe200078e00ff */
[----:B------:R-:W-:-:S02]  /*77f0*/  LEA.HI R6, R6, R7, RZ, 0x3 ;  /* 0x0000000706067211 */ /* 0x000fc400078f18ff */
[----:B------:R-:W-:Y:S02]  /*7800*/  LEA R18, P4, R8, R14, 0x1 ;  /* 0x0000000e08127211 */ /* 0x000fe400078808ff */
[----:B------:R-:W-:Y:S02]  /*7810*/  LOP3.LUT R9, R9, 0xfffffff8, RZ, 0xc0, !PT ;  /* 0xfffffff809097812 */ /* 0x000fe400078ec0ff */
[----:B------:R-:W-:Y:S02]  /*7820*/  LOP3.LUT R6, R6, 0xfffffff8, RZ, 0xc0, !PT ;  /* 0xfffffff806067812 */ /* 0x000fe400078ec0ff */
[----:B---3--:R-:W-:Y:S01]  /*7830*/  LEA.HI.X R19, R8, R15, R17, 0x1, P4 ;  /* 0x0000000f08137211 */ /* 0x008fe200020f0c11 */
[----:B------:R-:W-:-:S04]  /*7840*/  IMAD.WIDE R20, R9, 0x2, R14 ;  /* 0x0000000209147825 */ /* 0x000fc800078e020e */
[----:B------:R-:W-:Y:S01]  /*7850*/  IMAD.WIDE R14, R6, 0x2, R14 ;  /* 0x00000002060e7825 */ /* 0x000fe200078e020e */
[----:B------:R-:W-:Y:S01]  /*7860*/  @!PT LDS RZ, [RZ] ;  /* 0x00000000fffff984 */ /* 0x000fe20000000800 */
[----:B------:R2:W-:Y:S04]  /*7870*/  LDGSTS.E.BYPASS.LTC128B.128 [R10+0xc100], [R18.64], !P5 ;  /* 0x0c100000120a7fae */ /* 0x0005e8000e901d5c */
[----:B------:R2:W-:Y:S04]  /*7880*/  LDGSTS.E.BYPASS.LTC128B.128 [R10+0x10100], [R20.64], !P0 ;  /* 0x10100000140a7fae */ /* 0x0005e8000c101d5c */
[----:B------:R2:W-:Y:S02]  /*7890*/  LDGSTS.E.BYPASS.LTC128B.128 [R10+0x14100], [R14.64], !P6 ;  /* 0x141000000e0a7fae */ /* 0x0005e4000f101d5c */
.L_x_336:
[----:B--2---:R-:W-:Y:S05]  /*78a0*/  BSYNC B0 ;  /* 0x0000000000007941 */ /* 0x004fea0003800000 */
.L_x_335:
[----:B------:R-:W-:Y:S01]  /*78b0*/  IADD3 R6, R11, 0x20, RZ ;  /* 0x000000200b067810 */ /* 0x000fe20007ffe0ff */
[----:B---3--:R2:W3:Y:S01]  /*78c0*/  SHFL.IDX PT, R15, R12, 0x1, 0x181f ;  /* 0x00381f000c0f7f89 */ /* 0x0084e200000e0000 */
[----:B------:R-:W-:Y:S02]  /*78d0*/  BSSY B0, `(.L_x_337) ;  /* 0x0000014000007945 */ /* 0x000fe40003800000 */
[----:B------:R-:W-:Y:S01]  /*78e0*/  ISETP.GE.AND P4, PT, R6, UR21, PT ;  /* 0x0000001506007c0c */ /* 0x000fe2000bf86270 */
[----:B------:R2:W4:-:S12]  /*78f0*/  SHFL.IDX PT, R14, R13, 0x1, 0x181f ;  /* 0x00381f000d0e7f89 */ /* 0x00051800000e0000 */
[----:B------:R-:W-:Y:S05]  /*7900*/  @P4 BRA `(.L_x_338) ;  /* 0x0000010000004947 */ /* 0x000fea0003800000 */
[----:B------:R-:W-:Y:S02]  /*7910*/  IADD3 R9, R8, 0x80, RZ ;  /* 0x0000008008097810 */ /* 0x000fe40007ffe0ff */
[----:B------:R-:W-:Y:S02]  /*7920*/  SHF.R.S32.HI R10, RZ, 0x1f, R5 ;  /* 0x0000001fff0a7819 */ /* 0x000fe40000011405 */
[----:B------:R-:W-:Y:S02]  /*7930*/  SHF.R.S32.HI R6, RZ, 0x1f, R9 ;  /* 0x0000001fff067819 */ /* 0x000fe40000011409 */
[----:B------:R-:W-:Y:S02]  /*7940*/  LEA.HI R10, R10, R5, RZ, 0x3 ;  /* 0x000000050a0a7211 */ /* 0x000fe400078f18ff */
[----:B------:R-:W-:Y:S01]  /*7950*/  LEA.HI R6, R6, R9, RZ, 0x3 ;  /* 0x0000000906067211 */ /* 0x000fe200078f18ff */
[----:B------:R-:W-:Y:S01]  /*7960*/  IMAD.SHL.U32 R9, R44, 0x2, RZ ;  /* 0x000000022c097824 */ /* 0x000fe200078e00ff */
[----:B----4-:R-:W-:-:S02]  /*7970*/  LEA R18, P4, R8, R14, 0x1 ;  /* 0x0000000e08127211 */ /* 0x010fc400078808ff */
        /* <DEDUP_REMOVED lines=9> */
.L_x_338:
[----:B------:R-:W-:Y:S05]  /*7a10*/  BSYNC B0 ;  /* 0x0000000000007941 */ /* 0x000fea0003800000 */
.L_x_337:
[----:B------:R-:W-:Y:S01]  /*7a20*/  IADD3 R6, R11, 0x40, RZ ;  /* 0x000000400b067810 */ /* 0x000fe20007ffe0ff */
[----:B---3--:R3:W1:Y:S01]  /*7a30*/  SHFL.IDX PT, R15, R12, 0x2, 0x181f ;  /* 0x00581f000c0f7f89 */ /* 0x00866200000e0000 */
[----:B------:R-:W-:Y:S02]  /*7a40*/  BSSY B0, `(.L_x_339) ;  /* 0x0000014000007945 */ /* 0x000fe40003800000 */
[----:B------:R-:W-:Y:S01]  /*7a50*/  ISETP.GE.AND P4, PT, R6, UR21, PT ;  /* 0x0000001506007c0c */ /* 0x000fe2000bf86270 */
[----:B----4-:R3:W4:-:S12]  /*7a60*/  SHFL.IDX PT, R14, R13, 0x2, 0x181f ;  /* 0x00581f000d0e7f89 */ /* 0x01071800000e0000 */
        /* <DEDUP_REMOVED lines=10> */
[----:B-1----:R-:W-:Y:S01]  /*7b10*/  LEA.HI.X R19, R8, R15, R17, 0x1, P4 ;  /* 0x0000000f08137211 */ /* 0x002fe200020f0c11 */
[----:B------:R-:W-:-:S04]  /*7b20*/  IMAD.WIDE R20, R10, 0x2, R14 ;  /* 0x000000020a147825 */ /* 0x000fc800078e020e */
[----:B------:R-:W-:Y:S01]  /*7b30*/  IMAD.WIDE R14, R6, 0x2, R14 ;  /* 0x00000002060e7825 */ /* 0x000fe200078e020e */
[----:B------:R-:W-:Y:S01]  /*7b40*/  @!PT LDS RZ, [RZ] ;  /* 0x00000000fffff984 */ /* 0x000fe20000000800 */
[----:B------:R1:W-:Y:S04]  /*7b50*/  LDGSTS.E.BYPASS.LTC128B.128 [R9+0xe100], [R18.64], !P5 ;  /* 0x0e10000012097fae */ /* 0x0003e8000e901d5c */
[----:B------:R1:W-:Y:S04]  /*7b60*/  LDGSTS.E.BYPASS.LTC128B.128 [R9+0x12100], [R20.64], !P0 ;  /* 0x1210000014097fae */ /* 0x0003e8000c101d5c */
[----:B------:R1:W-:Y:S02]  /*7b70*/  LDGSTS.E.BYPASS.LTC128B.128 [R9+0x16100], [R14.64], !P6 ;  /* 0x161000000e097fae */ /* 0x0003e4000f101d5c */
.L_x_340:
[----:B------:R-:W-:Y:S05]  /*7b80*/  BSYNC B0 ;  /* 0x0000000000007941 */ /* 0x000fea0003800000 */
.L_x_339:
[----:B-1--4-:R1:W4:Y:S01]  /*7b90*/  SHFL.IDX PT, R14, R13, 0x3, 0x181f ;  /* 0x00781f000d0e7f89 */ /* 0x01232200000e0000 */
[----:B------:R-:W-:Y:S01]  /*7ba0*/  IADD3 R11, R11, 0x60, RZ ;  /* 0x000000600b0b7810 */ /* 0x000fe20007ffe0ff */
[----:B------:R-:W-:Y:S01]  /*7bb0*/  UIADD3 UR19, UR9, -0x1, URZ ;  /* 0xffffffff09137890 */ /* 0x000fe2000fffe03f */
[----:B------:R-:W-:Y:S01]  /*7bc0*/  IMAD.MOV.U32 R216, RZ, RZ, R210 ;  /* 0x000000ffffd87224 */ /* 0x000fe200078e00d2 */
[----:B------:R-:W5:Y:S01]  /*7bd0*/  SHFL.IDX PT, R15, R12, 0x3, 0x181f ;  /* 0x00781f000c0f7f89 */ /* 0x000f6200000e0000 */
[----:B------:R-:W-:Y:S01]  /*7be0*/  ISETP.GE.AND P6, PT, R11, UR21, PT ;  /* 0x000000150b007c0c */ /* 0x000fe2000bfc6270 */
[----:B------:R-:W-:Y:S01]  /*7bf0*/  USHF.L.U32 UR17, UR19, 0x6, URZ ;  /* 0x0000000613117899 */ /* 0x000fe2000800063f */
[----:B------:R-:W-:Y:S01]  /*7c00*/  SEL R46, RZ, 0x1, P3 ;  /* 0x00000001ff2e7807 */ /* 0x000fe20001800000 */
[----:B------:R-:W-:-:S02]  /*7c10*/  ULDC.64 UR4, c[0x0][0x1e0] ;  /* 0x0000780000047ab9 */ /* 0x000fc40000000a00 */
[----:B------:R-:W-:Y:S02]  /*7c20*/  UMOV UR11, 0x6 ;  /* 0x00000006000b7882 */ /* 0x000fe40000000000 */
[----:B------:R-:W-:Y:S01]  /*7c30*/  IMAD.U32 R6, RZ, RZ, UR17 ;  /* 0x00000011ff067e24 */ /* 0x000fe2000f8e00ff */
[----:B------:R-:W-:Y:S02]  /*7c40*/  USHF.L.U32 UR13, UR4, 0x6, URZ ;  /* 0x00000006040d7899 */ /* 0x000fe4000800063f */
[----:B------:R-:W-:Y:S02]  /*7c50*/  USHF.L.U64.HI UR14, UR4, UR11, UR5 ;  /* 0x0000000b040e7299 */ /* 0x000fe40008010205 */
[----:B------:R-:W-:Y:S01]  /*7c60*/  IADD3 R11, -R6, UR12, -R45 ;  /* 0x0000000c060b7c10 */ /* 0x000fe2000fffe92d */
[----:B------:R-:W-:Y:S01]  /*7c70*/  @!P6 IMAD.SHL.U32 R9, R44, 0x2, RZ ;  /* 0x000000022c09e824 */ /* 0x000fe200078e00ff */
[----:B------:R-:W-:Y:S01]  /*7c80*/  @!P6 SHF.R.S32.HI R10, RZ, 0x1f, R5 ;  /* 0x0000001fff0ae819 */ /* 0x000fe20000011405 */
[----:B------:R-:W-:-:S02]  /*7c90*/  USHF.R.S32.HI UR20, URZ, 0x1f, UR19 ;  /* 0x0000001f3f147899 */ /* 0x000fc40008011413 */
[----:B------:R-:W-:Y:S01]  /*7ca0*/  UIMAD UR6, UR14, UR19, URZ ;  /* 0x000000130e0672a4 */ /* 0x000fe2000f8e023f */
[----:B-123--:R-:W-:Y:S01]  /*7cb0*/  @!P6 LEA.HI R13, R10, R5, RZ, 0x3 ;  /* 0x000000050a0de211 */ /* 0x00efe200078f18ff */
[----:B------:R-:W-:Y:S01]  /*7cc0*/  IMAD.U32 R5, RZ, RZ, UR13 ;  /* 0x0000000dff057e24 */ /* 0x000fe2000f8e00ff */
[C---:B----4-:R-:W-:Y:S01]  /*7cd0*/  @!P6 LEA R16, P4, R8.reuse, R14, 0x1 ;  /* 0x0000000e0810e211 */ /* 0x050fe200078808ff */
[----:B------:R-:W-:Y:S01]  /*7ce0*/  UIMAD UR6, UR20, UR13, UR6 ;  /* 0x0000000d140672a4 */ /* 0x000fe2000f8e0206 */
[----:B------:R-:W-:Y:S01]  /*7cf0*/  @!P6 LOP3.LUT R13, R13, 0xfffffff8, RZ, 0xc0, !PT ;  /* 0xfffffff80d0de812 */ /* 0x000fe200078ec0ff */
[----:B------:R-:W-:Y:S01]  /*7d00*/  IMAD.WIDE.U32 R18, R5, UR19, R216 ;  /* 0x0000001305127c25 */ /* 0x000fe2000f8e00d8 */
[C---:B-----5:R-:W-:Y:S01]  /*7d10*/  @!P6 LEA.HI.X R17, R8.reuse, R15, R17, 0x1, P4 ;  /* 0x0000000f0811e211 */ /* 0x060fe200020f0c11 */
[----:B------:R-:W-:Y:S01]  /*7d20*/  UMOV UR7, 0x5 ;  /* 0x0000000500077882 */ /* 0x000fe20000000000 */
[----:B------:R-:W-:Y:S01]  /*7d30*/  ISETP.GE.AND P4, PT, R11, 0x21, PT ;  /* 0x000000210b00780c */ /* 0x000fe20003f86270 */
[----:B------:R-:W-:Y:S01]  /*7d40*/  @!P6 IMAD.WIDE R20, R13, 0x2, R14 ;  /* 0x000000020d14e825 */ /* 0x000fe200078e020e */
[----:B------:R-:W-:Y:S01]  /*7d50*/  IADD3 R10, R19, UR6, RZ ;  /* 0x00000006130a7c10 */ /* 0x000fe2000fffe0ff */
[----:B------:R-:W-:Y:S01]  /*7d60*/  @!PT LDS RZ, [RZ] ;  /* 0x00000000fffff984 */ /* 0x000fe20000000800 */
[----:B------:R1:W-:Y:S01]  /*7d70*/  @!P6 LDGSTS.E.BYPASS.LTC128B.128 [R9+0xf100], [R16.64], !P5 ;  /* 0x0f1000001009efae */ /* 0x0003e2000e901d5c */
[----:B------:R-:W-:Y:S01]  /*7d80*/  ISETP.GE.AND P5, PT, R11, 0x1, PT ;  /* 0x000000010b00780c */ /* 0x000fe20003fa6270 */
[----:B------:R-:W-:Y:S01]  /*7d90*/  USHF.L.U32 UR6, UR4, 0x5, URZ ;  /* 0x0000000504067899 */ /* 0x000fe2000800063f */
[----:B------:R-:W-:Y:S01]  /*7da0*/  @!P6 IADD3 R13, R8, 0x80, RZ ;  /* 0x00000080080de810 */ /* 0x000fe20007ffe0ff */
[----:B------:R2:W-:Y:S01]  /*7db0*/  @!P6 LDGSTS.E.BYPASS.LTC128B.128 [R9+0x13100], [R20.64], !P0 ;  /* 0x131000001409efae */ /* 0x0005e2000c101d5c */
[----:B------:R-:W-:-:S02]  /*7dc0*/  USHF.L.U64.HI UR7, UR4, UR7, UR5 ;  /* 0x0000000704077299 */ /* 0x000fc40008010205 */
[----:B------:R-:W-:-:S07]  /*7dd0*/  @!P6 SHF.R.S32.HI R8, RZ, 0x1f, R13 ;  /* 0x0000001fff08e819 */ /* 0x000fce000001140d */
[----:B-1----:R-:W-:-:S04]  /*7de0*/  @P5 LEA R16, P0, R18, c[0x0][0x1c8], 0x1 ;  /* 0x0000720012105a11 */ /* 0x002fc800078008ff */
[C---:B------:R-:W-:Y:S02]  /*7df0*/  @P5 LEA.HI.X R17, R18.reuse, c[0x0][0x1cc], R10, 0x1, P0 ;  /* 0x0000730012115a11 */ /* 0x040fe400000f0c0a */
[----:B------:R-:W-:-:S04]  /*7e00*/  @P4 IADD3 R11, P0, R18, UR6, RZ ;  /* 0x00000006120b4c10 */ /* 0x000fc8000ff1e0ff */
[----:B------:R-:W-:Y:S02]  /*7e10*/  @P4 IADD3.X R10, R10, UR7, RZ, P0, !PT ;  /* 0x000000070a0a4c10 */ /* 0x000fe400087fe4ff */
[----:B------:R-:W-:Y:S02]  /*7e20*/  ISETP.GE.AND P0, PT, R7, c[0x0][0x198], PT ;  /* 0x0000660007007a0c */ /* 0x000fe40003f06270 */
[----:B------:R-:W-:Y:S01]  /*7e30*/  @!P6 LEA.HI R7, R8, R13, RZ, 0x3 ;  /* 0x0000000d0807e211 */ /* 0x000fe200078f18ff */
[----:B------:R-:W-:-:S03]  /*7e40*/  @P4 IMAD.SHL.U32 R8, R44, 0x2, RZ ;  /* 0x000000022c084824 */ /* 0x000fc600078e00ff */
[----:B------:R-:W-:-:S05]  /*7e50*/  @!P6 LOP3.LUT R7, R7, 0xfffffff8, RZ, 0xc0, !PT ;  /* 0xfffffff80707e812 */ /* 0x000fca00078ec0ff */
[----:B------:R-:W-:Y:S01]  /*7e60*/  @!P6 IMAD.WIDE R14, R7, 0x2, R14 ;  /* 0x00000002070ee825 */ /* 0x000fe200078e020e */
[----:B------:R-:W-:-:S04]  /*7e70*/  LEA.HI R7, R80, R83, RZ, 0x5 ;  /* 0x0000005350077211 */ /* 0x000fc800078f28ff */
[----:B------:R2:W-:Y:S01]  /*7e80*/  @!P6 LDGSTS.E.BYPASS.LTC128B.128 [R9+0x17100], [R14.64], !P0 ;  /* 0x171000000e09efae */ /* 0x0005e2000c101d5c */
[C---:B------:R-:W-:Y:S02]  /*7e90*/  @P4 LEA R12, P0, R11.reuse, c[0x0][0x1c8], 0x1 ;  /* 0x000072000b0c4a11 */ /* 0x040fe400078008ff */
[----:B------:R-:W-:Y:S01]  /*7ea0*/  SHF.R.S32.HI R81, RZ, 0x5, R7 ;  /* 0x00000005ff517819 */ /* 0x000fe20000011407 */
[----:B------:R-:W0:Y:S01]  /*7eb0*/  LDGDEPBAR ;  /* 0x00000000000079af */ /* 0x000e220000000000 */
[----:B------:R-:W-:Y:S01]  /*7ec0*/  @P4 LEA.HI.X R13, R11, c[0x0][0x1cc], R10, 0x1, P0 ;  /* 0x000073000b0d4a11 */ /* 0x000fe200000f0c0a */
[----:B------:R-:W-:Y:S02]  /*7ed0*/  @P5 IMAD.SHL.U32 R11, R44, 0x2, RZ ;  /* 0x000000022c0b5824 */ /* 0x000fe400078e00ff */
[----:B------:R-:W-:Y:S01]  /*7ee0*/  BAR.SYNC.DEFER_BLOCKING 0x0 ;  /* 0x0000000000007b1d */ /* 0x000fe20000010000 */
[----:B------:R-:W-:-:S05]  /*7ef0*/  ISETP.LT.AND P0, PT, RZ, c[0x0][0x27c], PT ;  /* 0x00009f00ff007a0c */ /* 0x000fca0003f01270 */
        /* <DEDUP_REMOVED lines=13> */
.L_x_341:
[----:B------:R-:W-:Y:S01]  /*7fd0*/  ULDC.U8 UR4, c[0x0][0x298] ;  /* 0x0000a60000047ab9 */ /* 0x000fe20000000000 */
[----:B--2---:R-:W-:Y:S01]  /*7fe0*/  SHF.R.S32.HI R9, RZ, 0x1f, R84 ;  /* 0x0000001fff097819 */ /* 0x004fe20000011454 */
[----:B------:R-:W-:Y:S01]  /*7ff0*/  IMAD.WIDE.U32 R14, R84, c[0x0][0x280], RZ ;  /* 0x0000a000540e7a25 */ /* 0x000fe200078e00ff */
[----:B------:R-:W-:Y:S01]  /*8000*/  ISETP.NE.AND P0, PT, RZ, UR4, PT ;  /* 0x00000004ff007c0c */ /* 0x000fe2000bf05270 */
[----:B------:R-:W-:Y:S01]  /*8010*/  BSSY B2, `(.L_x_342) ;  /* 0x0000765000027945 */ /* 0x000fe20003800000 */
[-C--:B------:R-:W-:Y:S01]  /*8020*/  LEA.HI R77, R80, R83.reuse, RZ, 0x2 ;  /* 0x00000053504d7211 */ /* 0x080fe200078f10ff */
[C---:B------:R-:W-:Y:S02]  /*8030*/  IMAD R19, R9.reuse, c[0x0][0x280], RZ ;  /* 0x0000a00009137a24 */ /* 0x040fe400078e02ff */
[----:B------:R-:W-:Y:S01]  /*8040*/  IMAD R9, R9, c[0x0][0x290], RZ ;  /* 0x0000a40009097a24 */ /* 0x000fe200078e02ff */
[----:B------:R-:W-:Y:S01]  /*8050*/  LOP3.LUT R8, R77, 0xfffffffc, RZ, 0xc0, !PT ;  /* 0xfffffffc4d087812 */ /* 0x000fe200078ec0ff */
[C---:B------:R-:W-:Y:S01]  /*8060*/  IMAD R19, R84.reuse, c[0x0][0x284], R19 ;  /* 0x0000a10054137a24 */ /* 0x040fe200078e0213 */
[----:B------:R-:W-:Y:S01]  /*8070*/  SHF.R.S32.HI R77, RZ, 0x2, R77 ;  /* 0x00000002ff4d7819 */ /* 0x000fe2000001144d */
[----:B------:R-:W-:Y:S01]  /*8080*/  IMAD R16, R84, c[0x0][0x294], R9 ;  /* 0x0000a50054107a24 */ /* 0x000fe200078e0209 */
[----:B------:R-:W-:Y:S01]  /*8090*/  IADD3 R97, -R8, R83, RZ ;  /* 0x0000005308617210 */ /* 0x000fe20007ffe1ff */
[----:B------:R-:W-:Y:S01]  /*80a0*/  IMAD.WIDE.U32 R84, R84, c[0x0][0x290], RZ ;  /* 0x0000a40054547a25 */ /* 0x000fe200078e00ff */
[----:B------:R-:W-:-:S02]  /*80b0*/  IADD3 R8, R77, UR18, RZ ;  /* 0x000000124d087c10 */ /* 0x000fc4000fffe0ff */
[----:B------:R-:W-:Y:S01]  /*80c0*/  IADD3 R19, R19, R15, RZ ;  /* 0x0000000f13137210 */ /* 0x000fe20007ffe0ff */
[----:B------:R-:W-:Y:S01]  /*80d0*/  IMAD.IADD R17, R16, 0x1, R85 ;  /* 0x0000000110117824 */ /* 0x000fe200078e0255 */
[C---:B------:R-:W-:Y:S01]  /*80e0*/  SHF.L.U32 R60, R97.reuse, 0x3, RZ ;  /* 0x00000003613c7819 */ /* 0x040fe200000006ff */
[----:B------:R-:W-:Y:S01]  /*80f0*/  IMAD R9, R97, 0x40, R8 ;  /* 0x0000004061097824 */ /* 0x000fe200078e0208 */
[----:B------:R-:W-:Y:S05]  /*8100*/  @!P0 BRA `(.L_x_343) ;  /* 0x0000393000008947 */ /* 0x000fea0003800000 */
[----:B------:R-:W-:Y:S01]  /*8110*/  PLOP3.LUT P4, PT, PT, PT, UP3, 0x80, 0x0 ;  /* 0x000000000000781c */ /* 0x000fe20003f8f038 */
[----:B------:R-:W-:Y:S01]  /*8120*/  IMAD.MOV.U32 R18, RZ, RZ, R14 ;  /* 0x000000ffff127224 */ /* 0x000fe200078e000e */
[----:B------:R-:W-:Y:S01]  /*8130*/  PLOP3.LUT P0, PT, PT, PT, UP3, 0x80, 0x0 ;  /* 0x000000000000781c */ /* 0x000fe20003f0f038 */
[----:B------:R-:W-:Y:S01]  /*8140*/  BSSY B0, `(.L_x_344) ;  /* 0x0000063000007945 */ /* 0x000fe20003800000 */
[----:B------:R-:W-:Y:S01]  /*8150*/  MOV R16, R84 ;  /* 0x0000005400107202 */ /* 0x000fe20000000f00 */
        /* <DEDUP_REMOVED lines=8> */
[----:B------:R-:W-:Y:S01]  /*81e0*/  @P4 IMAD.HI.U32 R10, R9, c[0x0][0x2c8], RZ ;  /* 0x0000b200090a4a27 */ /* 0x000fe200078e00ff */
[----:B------:R-:W-:Y:S01]  /*81f0*/  CS2R R110, SRZ ;  /* 0x00000000006e7805 */ /* 0x000fe2000001ff00 */
[----:B------:R-:W-:Y:S01]  /*8200*/  CS2R R116, SRZ ;  /* 0x0000000000747805 */ /* 0x000fe2000001ff00 */
[----:B------:R-:W-:Y:S01]  /*8210*/  CS2R R120, SRZ ;  /* 0x0000000000787805 */ /* 0x000fe2000001ff00 */
[----:B------:R-:W-:Y:S01]  /*8220*/  CS2R R108, SRZ ;  /* 0x00000000006c7805 */ /* 0x000fe2000001ff00 */
[----:B------:R-:W-:-:S04]  /*8230*/  @P0 SHF.R.U32.HI R9, RZ, c[0x0][0x2cc], R10 ;  /* 0x0000b300ff090a19 */ /* 0x000fc8000001160a */
[----:B------:R-:W-:Y:S01]  /*8240*/  SHF.R.S32.HI R12, RZ, 0x1f, R9 ;  /* 0x0000001fff0c7819 */ /* 0x000fe20000011409 */
[----:B------:R-:W-:-:S04]  /*8250*/  IMAD.WIDE.U32 R18, R9, c[0x0][0x280], R18 ;  /* 0x0000a00009127a25 */ /* 0x000fc800078e0012 */
[----:B------:R-:W-:Y:S01]  /*8260*/  IMAD R10, R12, c[0x0][0x280], RZ ;  /* 0x0000a0000c0a7a24 */ /* 0x000fe200078e02ff */
[----:B------:R-:W-:Y:S01]  /*8270*/  LEA R14, P4, R18, c[0x0][0x270], 0x1 ;  /* 0x00009c00120e7a11 */ /* 0x000fe200078808ff */
[----:B------:R-:W-:Y:S02]  /*8280*/  IMAD R12, R12, c[0x0][0x290], RZ ;  /* 0x0000a4000c0c7a24 */ /* 0x000fe400078e02ff */
[C---:B------:R-:W-:Y:S02]  /*8290*/  IMAD.WIDE.U32 R16, R9.reuse, c[0x0][0x290], R16 ;  /* 0x0000a40009107a25 */ /* 0x040fe400078e0010 */
[----:B------:R1:W2:Y:S02]  /*82a0*/  SHFL.IDX PT, R20, R14, RZ, 0x1c1f ;  /* 0x001c1fff0e147589 */ /* 0x0002a400000e0000 */
[C---:B------:R-:W-:Y:S02]  /*82b0*/  IMAD R10, R9.reuse, c[0x0][0x284], R10 ;  /* 0x0000a100090a7a24 */ /* 0x040fe400078e020a */
[----:B------:R-:W-:Y:S01]  /*82c0*/  IMAD R9, R9, c[0x0][0x294], R12 ;  /* 0x0000a50009097a24 */ /* 0x000fe200078e020c */
[----:B------:R-:W-:Y:S01]  /*82d0*/  LEA R12, P0, R16, c[0x0][0x288], 0x1 ;  /* 0x0000a200100c7a11 */ /* 0x000fe200078008ff */
[----:B------:R-:W-:-:S03]  /*82e0*/  IMAD.IADD R10, R19, 0x1, R10 ;  /* 0x00000001130a7824 */ /* 0x000fc600078e020a */
[----:B------:R-:W-:Y:S02]  /*82f0*/  IADD3 R9, R17, R9, RZ ;  /* 0x0000000911097210 */ /* 0x000fe40007ffe0ff */
[----:B------:R-:W-:Y:S02]  /*8300*/  LEA.HI.X R15, R18, c[0x0][0x274], R10, 0x1, P4 ;  /* 0x00009d00120f7a11 */ /* 0x000fe400020f0c0a */
[----:B------:R-:W-:Y:S01]  /*8310*/  LEA.HI.X R13, R16, c[0x0][0x28c], R9, 0x1, P0 ;  /* 0x0000a300100d7a11 */ /* 0x000fe200000f0c09 */
[----:B------:R1:W3:Y:S01]  /*8320*/  SHFL.IDX PT, R18, R12, RZ, 0x1c1f ;  /* 0x001c1fff0c127589 */ /* 0x0002e200000e0000 */
[----:B------:R-:W-:Y:S01]  /*8330*/  ISETP.GE.AND P0, PT, R8, UR21, PT ;  /* 0x0000001508007c0c */ /* 0x000fe2000bf06270 */
[----:B------:R-:W-:Y:S02]  /*8340*/  IMAD.SHL.U32 R16, R97, 0x4, RZ ;  /* 0x0000000461107824 */ /* 0x000fe400078e00ff */
[----:B------:R1:W4:Y:S01]  /*8350*/  SHFL.IDX PT, R21, R15, RZ, 0x1c1f ;  /* 0x001c1fff0f157589 */ /* 0x00032200000e0000 */
[----:B------:R-:W-:-:S03]  /*8360*/  CS2R R96, SRZ ;  /* 0x0000000000607805 */ /* 0x000fc6000001ff00 */
[----:B------:R1:W1:Y:S06]  /*8370*/  SHFL.IDX PT, R19, R13, RZ, 0x1c1f ;  /* 0x001c1fff0d137589 */ /* 0x00026c00000e0000 */
[----:B------:R-:W-:Y:S05]  /*8380*/  @P0 BRA `(.L_x_345) ;  /* 0x000003e000000947 */ /* 0x000fea0003800000 */
[C---:B--2---:R-:W-:Y:S01]  /*8390*/  IADD3 R9, R16.reuse, 0x10, RZ ;  /* 0x0000001010097810 */ /* 0x044fe20007ffe0ff */
[----:B------:R-:W-:Y:S01]  /*83a0*/  CS2R R104, SRZ ;  /* 0x0000000000687805 */ /* 0x000fe2000001ff00 */
[C---:B------:R-:W-:Y:S01]  /*83b0*/  ISETP.GE.AND P4, PT, R16.reuse, c[0x0][0x27c], PT ;  /* 0x00009f0010007a0c */ /* 0x040fe20003f86270 */
[----:B------:R-:W-:Y:S01]  /*83c0*/  CS2R R108, SRZ ;  /* 0x00000000006c7805 */ /* 0x000fe2000001ff00 */
[----:B------:R-:W-:Y:S01]  /*83d0*/  ISETP.GE.AND P0, PT, R9, c[0x0][0x27c], PT ;  /* 0x00009f0009007a0c */ /* 0x000fe20003f06270 */
[----:B------:R-:W-:Y:S01]  /*83e0*/  CS2R R122, SRZ ;  /* 0x00000000007a7805 */ /* 0x000fe2000001ff00 */
[----:B------:R-:W-:Y:S01]  /*83f0*/  CS2R R120, SRZ ;  /* 0x0000000000787805 */ /* 0x000fe2000001ff00 */
[----:B------:R-:W-:-:S02]  /*8400*/  IADD3 R11, R16, 0x30, RZ ;  /* 0x00000030100b7810 */ /* 0x000fc40007ffe0ff */
[----:B------:R-:W-:-:S06]  /*8410*/  IADD3 R17, R16, 0x20, RZ ;  /* 0x0000002010117810 */ /* 0x000fcc0007ffe0ff */
[C---:B----4-:R-:W-:Y:S02]  /*8420*/  @!P4 IMAD.WIDE R28, R16.reuse, 0x2, R20 ;  /* 0x00000002101cc825 */ /* 0x050fe400078e0214 */
[----:B------:R-:W-:Y:S02]  /*8430*/  @!P0 SHF.R.S32.HI R10, RZ, 0x1f, R9 ;  /* 0x0000001fff0a8819 */ /* 0x000fe40000011409 */
[----:B-1-3--:R-:W-:Y:S01]  /*8440*/  @!P4 IMAD.WIDE R24, R16, 0x2, R18 ;  /* 0x000000021018c825 */ /* 0x00afe200078e0212 */
[----:B------:R1:W5:Y:S01]  /*8450*/  @!P4 LD.E.64 R104, [R28.64] ;  /* 0x0000001c1c68c980 */ /* 0x000362000c101b00 */
[----:B------:R-:W-:Y:S02]  /*8460*/  @!P0 LEA.HI R9, R10, R9, RZ, 0x2 ;  /* 0x000000090a098211 */ /* 0x000fe400078f10ff */
[----:B------:R-:W-:Y:S01]  /*8470*/  ISETP.GE.AND P5, PT, R11, c[0x0][0x27c], PT ;  /* 0x00009f000b007a0c */ /* 0x000fe20003fa6270 */
[----:B------:R2:W5:Y:S01]  /*8480*/  @!P4 LD.E.64 R108, [R24.64] ;  /* 0x0000001c186cc980 */ /* 0x000562000c101b00 */
[----:B------:R-:W-:-:S02]  /*8490*/  @!P0 LOP3.LUT R9, R9, 0xfffffffc, RZ, 0xc0, !PT ;  /* 0xfffffffc09098812 */ /* 0x000fc400078ec0ff */
[----:B------:R-:W-:-:S03]  /*84a0*/  IADD3 R10, R16, 0x40, RZ ;  /* 0x00000040100a7810 */ /* 0x000fc60007ffe0ff */
        /* <DEDUP_REMOVED lines=8> */
[----:B--2---:R-:W-:-:S09]  /*8530*/  @!P5 SHF.R.S32.HI R24, RZ, 0x1f, R11 ;  /* 0x0000001fff18d819 */ /* 0x004fd2000001140b */
[----:B-1----:R-:W-:Y:S02]  /*8540*/  @!P6 SHF.R.S32.HI R28, RZ, 0x1f, R17 ;  /* 0x0000001fff1ce819 */ /* 0x002fe40000011411 */
[----:B------:R-:W-:Y:S02]  /*8550*/  @!P5 LEA.HI R11, R24, R11, RZ, 0x2 ;  /* 0x0000000b180bd211 */ /* 0x000fe400078f10ff */
[----:B------:R-:W-:Y:S02]  /*8560*/  @!P6 LEA.HI R17, R28, R17, RZ, 0x2 ;  /* 0x000000111c11e211 */ /* 0x000fe400078f10ff */
[----:B---3--:R-:W-:Y:S02]  /*8570*/  @!P4 SHF.R.S32.HI R23, RZ, 0x1f, R10 ;  /* 0x0000001fff17c819 */ /* 0x008fe4000001140a */
[----:B------:R-:W-:Y:S02]  /*8580*/  @!P0 SHF.R.S32.HI R22, RZ, 0x1f, R9 ;  /* 0x0000001fff168819 */ /* 0x000fe40000011409 */
[----:B------:R-:W-:-:S02]  /*8590*/  @!P4 LEA.HI R10, R23, R10, RZ, 0x2 ;  /* 0x0000000a170ac211 */ /* 0x000fc400078f10ff */
[----:B------:R-:W-:Y:S02]  /*85a0*/  @!P0 LEA.HI R9, R22, R9, RZ, 0x2 ;  /* 0x0000000916098211 */ /* 0x000fe400078f10ff */
[----:B------:R-:W-:Y:S02]  /*85b0*/  @!P5 LOP3.LUT R11, R11, 0xfffffffc, RZ, 0xc0, !PT ;  /* 0xfffffffc0b0bd812 */ /* 0x000fe400078ec0ff */
[----:B------:R-:W-:Y:S02]  /*85c0*/  @!P4 LOP3.LUT R10, R10, 0xfffffffc, RZ, 0xc0, !PT ;  /* 0xfffffffc0a0ac812 */ /* 0x000fe400078ec0ff */
[----:B------:R-:W-:Y:S02]  /*85d0*/  @!P6 LOP3.LUT R17, R17, 0xfffffffc, RZ, 0xc0, !PT ;  /* 0xfffffffc1111e812 */ /* 0x000fe400078ec0ff */
[----:B------:R-:W-:Y:S01]  /*85e0*/  @!P0 LOP3.LUT R9, R9, 0xfffffffc, RZ, 0xc0, !PT ;  /* 0xfffffffc09098812 */ /* 0x000fe200078ec0ff */
[C-C-:B------:R-:W-:Y:S01]  /*85f0*/  @!P5 IMAD.WIDE R28, R11.reuse, 0x2, R20.reuse ;  /* 0x000000020b1cd825 */ /* 0x140fe200078e0214 */
[----:B------:R-:W-:Y:S01]  /*8600*/  CS2R R118, SRZ ;  /* 0x0000000000767805 */ /* 0x000fe2000001ff00 */
[----:B------:R-:W-:Y:S01]  /*8610*/  CS2R R116, SRZ ;  /* 0x0000000000747805 */ /* 0x000fe2000001ff00 */
[----:B------:R-:W-:Y:S01]  /*8620*/  CS2R R112, SRZ ;  /* 0x0000000000707805 */ /* 0x000fe2000001ff00 */
[----:B------:R-:W-:Y:S01]  /*8630*/  @!P4 IMAD.WIDE R22, R10, 0x2, R20 ;  /* 0x000000020a16c825 */ /* 0x000fe200078e0214 */
[----:B------:R-:W-:Y:S01]  /*8640*/  CS2R R110, SRZ ;  /* 0x00000000006e7805 */ /* 0x000fe2000001ff00 */
[----:B------:R-:W-:Y:S01]  /*8650*/  CS2R R98, SRZ ;  /* 0x0000000000627805 */ /* 0x000fe2000001ff00 */
[----:B------:R-:W-:Y:S01]  /*8660*/  CS2R R90, SRZ ;  /* 0x00000000005a7805 */ /* 0x000fe2000001ff00 */
[----:B------:R-:W-:Y:S01]  /*8670*/  @!P5 IMAD.WIDE R24, R11, 0x2, R18 ;  /* 0x000000020b18d825 */ /* 0x000fe200078e0212 */
[----:B------:R-:W-:Y:S01]  /*8680*/  CS2R R96, SRZ ;  /* 0x0000000000607805 */ /* 0x000fe2000001ff00 */
[----:B------:R-:W-:Y:S01]  /*8690*/  CS2R R88, SRZ ;  /* 0x0000000000587805 */ /* 0x000fe2000001ff00 */
[----:B------:R1:W5:Y:S01]  /*86a0*/  @!P5 LD.E.64 R112, [R28.64] ;  /* 0x0000001c1c70d980 */ /* 0x000362000c101b00 */
[----:B----4-:R-:W-:-:S03]  /*86b0*/  @!P6 IMAD.WIDE R30, R17, 0x2, R20 ;  /* 0x00000002111ee825 */ /* 0x010fc600078e0214 */
[----:B------:R1:W5:Y:S01]  /*86c0*/  @!P5 LD.E.64 R110, [R24.64] ;  /* 0x0000001c186ed980 */ /* 0x000362000c101b00 */
[----:B------:R-:W-:-:S03]  /*86d0*/  @!P6 IMAD.WIDE R32, R17, 0x2, R18 ;  /* 0x000000021120e825 */ /* 0x000fc600078e0212 */
[----:B------:R1:W5:Y:S01]  /*86e0*/  @!P6 LD.E.64 R118, [R30.64] ;  /* 0x0000001c1e76e980 */ /* 0x000362000c101b00 */
[----:B------:R-:W-:-:S03]  /*86f0*/  @!P4 IMAD.WIDE R10, R10, 0x2, R18 ;  /* 0x000000020a0ac825 */ /* 0x000fc600078e0212 */
[----:B------:R1:W5:Y:S01]  /*8700*/  @!P6 LD.E.64 R116, [R32.64] ;  /* 0x0000001c2074e980 */ /* 0x000362000c101b00 */
[----:B------:R-:W-:-:S03]  /*8710*/  @!P0 IMAD.WIDE R20, R9, 0x2, R20 ;  /* 0x0000000209148825 */ /* 0x000fc600078e0214 */
[----:B------:R1:W5:Y:S01]  /*8720*/  @!P4 LD.E.64 R98, [R22.64] ;  /* 0x0000001c1662c980 */ /* 0x000362000c101b00 */
[----:B------:R-:W-:-:S03]  /*8730*/  @!P0 IMAD.WIDE R18, R9, 0x2, R18 ;  /* 0x0000000209128825 */ /* 0x000fc600078e0212 */
[----:B------:R1:W5:Y:S04]  /*8740*/  @!P0 LD.E.64 R90, [R20.64] ;  /* 0x0000001c145a8980 */ /* 0x000368000c101b00 */
[----:B------:R1:W5:Y:S04]  /*8750*/  @!P4 LD.E.64 R96, [R10.64] ;  /* 0x0000001c0a60c980 */ /* 0x000368000c101b00 */
[----:B------:R1:W5:Y:S02]  /*8760*/  @!P0 LD.E.64 R88, [R18.64] ;  /* 0x0000001c12588980 */ /* 0x000364000c101b00 */
.L_x_345:
[----:B--2---:R-:W-:Y:S05]  /*8770*/  BSYNC B0 ;  /* 0x0000000000007941 */ /* 0x004fea0003800000 */
.L_x_344:
[----:B------:R-:W-:Y:S01]  /*8780*/  IADD3 R9, R8, 0x40, RZ ;  /* 0x0000004008097810 */ /* 0x000fe20007ffe0ff */
[----:B-----5:R-:W-:Y:S01]  /*8790*/  IMAD.MOV.U32 R8, RZ, RZ, R90 ;  /* 0x000000ffff087224 */ /* 0x020fe200078e005a */
[----:B-1----:R-:W1:Y:S01]  /*87a0*/  SHFL.IDX PT, R23, R15, 0x1, 0x1c1f ;  /* 0x003c1f000f177f89 */ /* 0x002e6200000e0000 */
[----:B------:R-:W-:Y:S01]  /*87b0*/  IMAD.MOV.U32 R10, RZ, RZ, R98 ;  /* 0x000000ffff0a7224 */ /* 0x000fe200078e0062 */
[----:B------:R-:W-:Y:S01]  /*87c0*/  ISETP.GE.AND P0, PT, R9, UR21, PT ;  /* 0x0000001509007c0c */ /* 0x000fe2000bf06270 */
        /* <DEDUP_REMOVED lines=41> */
[----:B------:R-:W2:Y:S01]  /*8a60*/  SHFL.IDX PT, R22, R14, 0x1, 0x1c1f ;  /* 0x003c1f000e167f89 */ /* 0x000ea200000e0000 */
[----:B------:R-:W-:Y:S01]  /*8a70*/  IMAD.MOV.U32 R8, RZ, RZ, R109 ;  /* 0x000000ffff087224 */ /* 0x000fe200078e006d */
[----:B------:R-:W-:Y:S01]  /*8a80*/  BSSY B0, `(.L_x_346) ;  /* 0x0000051000007945 */ /* 0x000fe20003800000 */
[----:B------:R-:W-:Y:S01]  /*8a90*/  PRMT R93, R11, 0x7610, R93 ;  /* 0x000076100b5d7816 */ /* 0x000fe2000000005d */
[----:B----4-:R-:W4:Y:S01]  /*8aa0*/  SHFL.IDX PT, R21, R13, 0x1, 0x1c1f ;  /* 0x003c1f000d157f89 */ /* 0x010f2200000e0000 */
[----:B------:R-:W-:Y:S01]  /*8ab0*/  PRMT R92, R10, 0x7610, R92 ;  /* 0x000076100a5c7816 */ /* 0x000fe2000000005c */
[----:B------:R-:W-:Y:S01]  /*8ac0*/  CS2R R54, SRZ ;  /* 0x0000000000367805 */ /* 0x000fe2000001ff00 */
[----:B------:R-:W-:Y:S01]  /*8ad0*/  PRMT R100, R9, 0x7610, R100 ;  /* 0x0000761009647816 */ /* 0x000fe20000000064 */
[----:B------:R3:W1:Y:S01]  /*8ae0*/  SHFL.IDX PT, R20, R12, 0x1, 0x1c1f ;  /* 0x003c1f000c147f89 */ /* 0x00066200000e0000 */
        /* <DEDUP_REMOVED lines=10> */
[----:B---3--:R-:W-:Y:S01]  /*8b90*/  PRMT R12, R12, 0x5410, R8 ;  /* 0x000054100c0c7816 */ /* 0x008fe20000000008 */
[----:B------:R-:W-:Y:S05]  /*8ba0*/  @P0 BRA `(.L_x_347) ;  /* 0x000003e000000947 */ /* 0x000fea0003800000 */
[C---:B-12-4-:R-:W-:Y:S01]  /*8bb0*/  IADD3 R8, R16.reuse, 0x10, RZ ;  /* 0x0000001010087810 */ /* 0x056fe20007ffe0ff */
        /* <DEDUP_REMOVED lines=11> */
[C---:B------:R-:W-:Y:S01]  /*8c70*/  @!P4 IMAD.WIDE R10, R16.reuse, 0x2, R20 ;  /* 0x00000002100ac825 */ /* 0x040fe200078e0214 */
[----:B------:R-:W-:Y:S01]  /*8c80*/  IADD3 R13, R16, 0x50, RZ ;  /* 0x00000050100d7810 */ /* 0x000fe20007ffe0ff */
[----:B------:R1:W5:Y:S01]  /*8c90*/  @!P4 LD.E.64 R86, [R26.64] ;  /* 0x0000001c1a56c980 */ /* 0x000362000c101b00 */
[----:B------:R-:W-:Y:S02]  /*8ca0*/  @!P0 LEA.HI R9, R9, R8, RZ, 0x2 ;  /* 0x0000000809098211 */ /* 0x000fe400078f10ff */
[----:B------:R-:W-:Y:S01]  /*8cb0*/  ISETP.GE.AND P6, PT, R18, c[0x0][0x27c], PT ;  /* 0x00009f0012007a0c */ /* 0x000fe20003fc6270 */
[----:B------:R2:W5:Y:S01]  /*8cc0*/  @!P4 LD.E.64 R78, [R10.64] ;  /* 0x0000001c0a4ec980 */ /* 0x000562000c101b00 */
[----:B------:R-:W-:-:S05]  /*8cd0*/  @!P0 LOP3.LUT R9, R9, 0xfffffffc, RZ, 0xc0, !PT ;  /* 0xfffffffc09098812 */ /* 0x000fca00078ec0ff */
[----:B------:R-:W-:-:S04]  /*8ce0*/  @!P0 IMAD.WIDE R24, R9, 0x2, R22 ;  /* 0x0000000209188825 */ /* 0x000fc800078e0216 */
[----:B------:R-:W-:Y:S01]  /*8cf0*/  @!P0 IMAD.WIDE R8, R9, 0x2, R20 ;  /* 0x0000000209088825 */ /* 0x000fe200078e0214 */
[----:B------:R3:W5:Y:S01]  /*8d00*/  @!P0 LD.E.64 R74, [R24.64] ;  /* 0x0000001c184a8980 */ /* 0x000762000c101b00 */
[----:B------:R-:W-:Y:S02]  /*8d10*/  ISETP.GE.AND P5, PT, R15, c[0x0][0x27c], PT ;  /* 0x00009f000f007a0c */ /* 0x000fe40003fa6270 */
[----:B------:R-:W-:Y:S01]  /*8d20*/  ISETP.GE.AND P4, PT, R14, c[0x0][0x27c], PT ;  /* 0x00009f000e007a0c */ /* 0x000fe20003f86270 */
[----:B------:R4:W5:Y:S01]  /*8d30*/  @!P0 LD.E.64 R72, [R8.64] ;  /* 0x0000001c08488980 */ /* 0x000962000c101b00 */
[----:B------:R-:W-:Y:S02]  /*8d40*/  ISETP.GE.AND P0, PT, R13, c[0x0][0x27c], PT ;  /* 0x00009f000d007a0c */ /* 0x000fe40003f06270 */
[----:B--2---:R-:W-:-:S07]  /*8d50*/  @!P6 SHF.R.S32.HI R11, RZ, 0x1f, R18 ;  /* 0x0000001fff0be819 */ /* 0x004fce0000011412 */
[----:B------:R-:W-:Y:S02]  /*8d60*/  @!P5 SHF.R.S32.HI R10, RZ, 0x1f, R15 ;  /* 0x0000001fff0ad819 */ /* 0x000fe4000001140f */
[----:B------:R-:W-:Y:S02]  /*8d70*/  @!P6 LEA.HI R11, R11, R18, RZ, 0x2 ;  /* 0x000000120b0be211 */ /* 0x000fe400078f10ff */
[----:B------:R-:W-:Y:S02]  /*8d80*/  @!P5 LEA.HI R10, R10, R15, RZ, 0x2 ;  /* 0x0000000f0a0ad211 */ /* 0x000fe400078f10ff */
[----:B----4-:R-:W-:Y:S02]  /*8d90*/  @!P4 SHF.R.S32.HI R9, RZ, 0x1f, R14 ;  /* 0x0000001fff09c819 */ /* 0x010fe4000001140e */
[----:B------:R-:W-:Y:S02]  /*8da0*/  @!P0 SHF.R.S32.HI R8, RZ, 0x1f, R13 ;  /* 0x0000001fff088819 */ /* 0x000fe4000001140d */
[----:B------:R-:W-:-:S02]  /*8db0*/  @!P4 LEA.HI R9, R9, R14, RZ, 0x2 ;  /* 0x0000000e0909c211 */ /* 0x000fc400078f10ff */
[----:B------:R-:W-:Y:S02]  /*8dc0*/  @!P0 LEA.HI R8, R8, R13, RZ, 0x2 ;  /* 0x0000000d08088211 */ /* 0x000fe400078f10ff */
[----:B------:R-:W-:Y:S02]  /*8dd0*/  @!P6 LOP3.LUT R11, R11, 0xfffffffc, RZ, 0xc0, !PT ;  /* 0xfffffffc0b0be812 */ /* 0x000fe400078ec0ff */
[----:B------:R-:W-:Y:S02]  /*8de0*/  @!P5 LOP3.LUT R10, R10, 0xfffffffc, RZ, 0xc0, !PT ;  /* 0xfffffffc0a0ad812 */ /* 0x000fe400078ec0ff */
[----:B------:R-:W-:Y:S02]  /*8df0*/  @!P4 LOP3.LUT R9, R9, 0xfffffffc, RZ, 0xc0, !PT ;  /* 0xfffffffc0909c812 */ /* 0x000fe400078ec0ff */
[----:B------:R-:W-:Y:S01]  /*8e00*/  @!P0 LOP3.LUT R8, R8, 0xfffffffc, RZ, 0xc0, !PT ;  /* 0xfffffffc08088812 */ /* 0x000fe200078ec0ff */
[--C-:B------:R-:W-:Y:S01]  /*8e10*/  @!P6 IMAD.WIDE R30, R11, 0x2, R22.reuse ;  /* 0x000000020b1ee825 */ /* 0x100fe200078e0216 */
[----:B------:R-:W-:Y:S01]  /*8e20*/  CS2R R66, SRZ ;  /* 0x0000000000427805 */ /* 0x000fe2000001ff00 */
[----:B------:R-:W-:Y:S01]  /*8e30*/  CS2R R64, SRZ ;  /* 0x0000000000407805 */ /* 0x000fe2000001ff00 */
[----:B------:R-:W-:Y:S01]  /*8e40*/  CS2R R58, SRZ ;  /* 0x00000000003a7805 */ /* 0x000fe2000001ff00 */
[--C-:B------:R-:W-:Y:S01]  /*8e50*/  @!P5 IMAD.WIDE R28, R10, 0x2, R22.reuse ;  /* 0x000000020a1cd825 */ /* 0x100fe200078e0216 */
[----:B------:R-:W-:Y:S01]  /*8e60*/  CS2R R56, SRZ ;  /* 0x0000000000387805 */ /* 0x000fe2000001ff00 */
[----:B------:R-:W-:Y:S01]  /*8e70*/  CS2R R54, SRZ ;  /* 0x0000000000367805 */ /* 0x000fe2000001ff00 */
[----:B-1----:R-:W-:Y:S01]  /*8e80*/  CS2R R26, SRZ ;  /* 0x00000000001a7805 */ /* 0x002fe2000001ff00 */
[--C-:B------:R-:W-:Y:S01]  /*8e90*/  @!P4 IMAD.WIDE R14, R9, 0x2, R22.reuse ;  /* 0x00000002090ec825 */ /* 0x100fe200078e0216 */
[----:B------:R-:W-:Y:S01]  /*8ea0*/  CS2R R48, SRZ ;  /* 0x0000000000307805 */ /* 0x000fe2000001ff00 */
[----:B---3--:R-:W-:Y:S01]  /*8eb0*/  CS2R R24, SRZ ;  /* 0x0000000000187805 */ /* 0x008fe2000001ff00 */
        /* <DEDUP_REMOVED lines=13> */
.L_x_347:
[----:B-12-4-:R-:W-:Y:S05]  /*8f90*/  BSYNC B0 ;  /* 0x0000000000007941 */ /* 0x016fea0003800000 */
.L_x_346:
[----:B-----5:R-:W-:Y:S01]  /*8fa0*/  IMAD.MOV.U32 R8, RZ, RZ, R27 ;  /* 0x000000ffff087224 */ /* 0x020fe200078e001b */
[----:B------:R-:W-:Y:S01]  /*8fb0*/  UIADD3 UR4, -UR18, UR21, URZ ;  /* 0x0000001512047290 */ /* 0x000fe2000fffe13f */
[----:B------:R-:W-:Y:S01]  /*8fc0*/  IMAD.MOV.U32 R10, RZ, RZ, R26 ;  /* 0x000000ffff0a7224 */ /* 0x000fe200078e001a */
[----:B------:R-:W-:-:S04]  /*8fd0*/  DEPBAR.LE SB0, 0x1 ;  /* 0x000080400000791a */ /* 0x000fc80000000000 */
[----:B------:R-:W-:Y:S01]  /*8fe0*/  PRMT R14, R8, 0x7610, R14 ;  /* 0x00007610080e7816 */ /* 0x000fe2000000000e */
[----:B------:R-:W-:Y:S01]  /*8ff0*/  IMAD.MOV.U32 R8, RZ, RZ, R58 ;  /* 0x000000ffff087224 */ /* 0x000fe200078e003a */
[----:B------:R-:W-:Y:S01]  /*9000*/  PRMT R15, R10, 0x7610, R15 ;  /* 0x000076100a0f7816 */ /* 0x000fe2000000000f */
[----:B------:R-:W-:Y:S01]  /*9010*/  IMAD.MOV.U32 R10, RZ, RZ, R55 ;  /* 0x000000ffff0a7224 */ /* 0x000fe200078e0037 */
[----:B------:R-:W-:Y:S01]  /*9020*/  UISETP.LT.AND UP0, UPT, UR4, 0x80, UPT ;  /* 0x000000800400788c */ /* 0x000fe2000bf01270 */
        /* <DEDUP_REMOVED lines=19> */
[----:B------:R-:W-:Y:S01]  /*9160*/  SHF.R.S32.HI R10, RZ, 0x1f, R77 ;  /* 0x0000001fff0a7819 */ /* 0x000fe2000001144d */
[----:B------:R-:W-:Y:S01]  /*9170*/  USEL UR4, UR4, 0x80, UP0 ;  /* 0x0000008004047887 */ /* 0x000fe20008000000 */
[----:B------:R-:W-:Y:S01]  /*9180*/  PRMT R13, R8, 0x7610, R13 ;  /* 0x00007610080d7816 */ /* 0x000fe2000000000d */
[----:B------:R-:W-:Y:S01]  /*9190*/  IMAD.MOV.U32 R8, RZ, RZ, R49 ;  /* 0x000000ffff087224 */ /* 0x000fe200078e0031 */
[----:B------:R-:W-:Y:S01]  /*91a0*/  LEA.HI R10, R10, R77, RZ, 0x3 ;  /* 0x0000004d0a0a7211 */ /* 0x000fe200078f18ff */
[----:B------:R-:W-:Y:S01]  /*91b0*/  BSSY B1, `(.L_x_348) ;  /* 0x0000155000017945 */ /* 0x000fe20003800000 */
[----:B------:R-:W-:Y:S01]  /*91c0*/  PRMT R39, R9, 0x7610, R39 ;  /* 0x0000761009277816 */ /* 0x000fe20000000027 */
[----:B------:R-:W-:Y:S01]  /*91d0*/  IMAD.MOV.U32 R9, RZ, RZ, R48 ;  /* 0x000000ffff097224 */ /* 0x000fe200078e0030 */
[----:B------:R-:W-:-:S02]  /*91e0*/  LOP3.LUT R10, R10, 0xfffffff8, RZ, 0xc0, !PT ;  /* 0xfffffff80a0a7812 */ /* 0x000fc400078ec0ff */
[----:B------:R-:W-:Y:S01]  /*91f0*/  PRMT R19, R8, 0x7610, R19 ;  /* 0x0000761008137816 */ /* 0x000fe20000000013 */
[----:B------:R-:W-:Y:S01]  /*9200*/  IMAD.MOV.U32 R8, RZ, RZ, R56 ;  /* 0x000000ffff087224 */ /* 0x000fe200078e0038 */
[----:B------:R-:W-:Y:S01]  /*9210*/  PRMT R20, R9, 0x7610, R20 ;  /* 0x0000761009147816 */ /* 0x000fe20000000014 */
[----:B------:R-:W-:Y:S01]  /*9220*/  IMAD.IADD R9, R77, 0x1, -R10 ;  /* 0x000000014d097824 */ /* 0x000fe200078e0a0a */
[----:B------:R-:W-:Y:S01]  /*9230*/  PRMT R12, R11, 0x7610, R12 ;  /* 0x000076100b0c7816 */ /* 0x000fe2000000000c */
[----:B------:R-:W-:Y:S01]  /*9240*/  IMAD.MOV.U32 R11, RZ, RZ, R57 ;  /* 0x000000ffff0b7224 */ /* 0x000fe200078e0039 */
[----:B------:R-:W-:Y:S01]  /*9250*/  PRMT R28, R8, 0x7610, R28 ;  /* 0x00007610081c7816 */ /* 0x000fe2000000001c */
[C---:B------:R-:W-:Y:S01]  /*9260*/  IMAD.SHL.U32 R8, R9.reuse, 0x40, RZ ;  /* 0x0000004009087824 */ /* 0x040fe200078e00ff */
[----:B------:R-:W-:Y:S01]  /*9270*/  BAR.SYNC.DEFER_BLOCKING 0x0 ;  /* 0x0000000000007b1d */ /* 0x000fe20000010000 */
[----:B------:R-:W-:Y:S01]  /*9280*/  LOP3.LUT P4, RZ, R9, 0x4, RZ, 0xc0, !PT ;  /* 0x0000000409ff7812 */ /* 0x000fe2000788c0ff */
[----:B------:R-:W-:Y:S01]  /*9290*/  IMAD.MOV.U32 R10, RZ, RZ, R64 ;  /* 0x000000ffff0a7224 */ /* 0x000fe200078e0040 */
[----:B------:R-:W-:-:S02]  /*92a0*/  PRMT R23, R11, 0x7610, R23 ;  /* 0x000076100b177816 */ /* 0x000fc40000000017 */
[----:B------:R-:W-:Y:S01]  /*92b0*/  LOP3.LUT R9, R8, 0x1c0, RZ, 0xc0, !PT ;  /* 0x000001c008097812 */ /* 0x000fe200078ec0ff */
[----:B------:R-:W-:Y:S01]  /*92c0*/  IMAD.MOV.U32 R8, RZ, RZ, R72 ;  /* 0x000000ffff087224 */ /* 0x000fe200078e0048 */
[----:B------:R-:W-:Y:S02]  /*92d0*/  ISETP.GE.AND P0, PT, R77, UR4, PT ;  /* 0x000000044d007c0c */ /* 0x000fe4000bf06270 */
[----:B------:R-:W-:Y:S02]  /*92e0*/  LOP3.LUT R11, R9, 0x18, R60, 0xf8, !PT ;  /* 0x00000018090b7812 */ /* 0x000fe400078ef83c */
[----:B------:R-:W-:Y:S01]  /*92f0*/  SHF.R.U32.HI R18, RZ, 0x3, R9 ;  /* 0x00000003ff127819 */ /* 0x000fe20000011609 */
[----:B------:R-:W-:Y:S01]  /*9300*/  IMAD.MOV.U32 R9, RZ, RZ, R65 ;  /* 0x000000ffff097224 */ /* 0x000fe200078e0041 */
[----:B------:R-:W-:Y:S01]  /*9310*/  PRMT R31, R10, 0x7610, R31 ;  /* 0x000076100a1f7816 */ /* 0x000fe2000000001f */
[----:B------:R-:W-:Y:S01]  /*9320*/  IMAD.MOV.U32 R10, RZ, RZ, R73 ;  /* 0x000000ffff0a7224 */ /* 0x000fe200078e0049 */
[----:B------:R-:W-:-:S02]  /*9330*/  LOP3.LUT R18, R11, R18, RZ, 0x3c, !PT ;  /* 0x000000120b127212 */ /* 0x000fc400078e3cff */
[----:B------:R-:W-:Y:S01]  /*9340*/  PRMT R34, R9, 0x7610, R34 ;  /* 0x0000761009227816 */ /* 0x000fe20000000022 */
[----:B------:R-:W-:Y:S01]  /*9350*/  IMAD.MOV.U32 R9, RZ, RZ, R78 ;  /* 0x000000ffff097224 */ /* 0x000fe200078e004e */
[----:B------:R-:W-:Y:S01]  /*9360*/  PRMT R38, R8, 0x7610, R38 ;  /* 0x0000761008267816 */ /* 0x000fe20000000026 */
[----:B------:R-:W-:Y:S01]  /*9370*/  IMAD R18, R81, 0x200, R18 ;  /* 0x0000020051127824 */ /* 0x000fe200078e0212 */
[----:B------:R-:W-:Y:S01]  /*9380*/  PRMT R37, R10, 0x7610, R37 ;  /* 0x000076100a257816 */ /* 0x000fe20000000025 */
[----:B------:R-:W-:Y:S01]  /*9390*/  IMAD.MOV.U32 R8, RZ, RZ, R79 ;  /* 0x000000ffff087224 */ /* 0x000fe200078e004f */
[----:B------:R-:W-:Y:S02]  /*93a0*/  PRMT R42, R9, 0x7610, R42 ;  /* 0x00007610092a7816 */ /* 0x000fe4000000002a */
[C---:B------:R-:W-:Y:S02]  /*93b0*/  IADD3 R17, R18.reuse, 0x20, RZ ;  /* 0x0000002012117810 */ /* 0x040fe40007ffe0ff */
[----:B------:R-:W-:-:S02]  /*93c0*/  @P4 IADD3 R17, R18, -0x20, RZ ;  /* 0xffffffe012114810 */ /* 0x000fc40007ffe0ff */
[----:B------:R-:W-:Y:S02]  /*93d0*/  PRMT R41, R8, 0x7610, R41 ;  /* 0x0000761008297816 */ /* 0x000fe40000000029 */
[----:B------:R-:W-:Y:S02]  /*93e0*/  LEA R18, R18, 0xc100, 0x1 ;  /* 0x0000c10012127811 */ /* 0x000fe400078e08ff */
[----:B------:R-:W-:Y:S01]  /*93f0*/  LEA R17, R17, 0xc100, 0x1 ;  /* 0x0000c10011117811 */ /* 0x000fe200078e08ff */
[----:B------:R-:W-:Y:S05]  /*9400*/  @P0 BRA `(.L_x_349) ;  /* 0x000012f000000947 */ /* 0x000fea0003800000 */
[----:B------:R-:W-:Y:S01]  /*9410*/  ISETP.GE.AND P0, PT, R16, c[0x0][0x27c], PT ;  /* 0x00009f0010007a0c */ /* 0x000fe20003f06270 */
[----:B------:R-:W-:-:S12]  /*9420*/  BSSY B0, `(.L_x_350) ;  /* 0x0000030000007945 */ /* 0x000fd80003800000 */
[----:B------:R-:W-:Y:S05]  /*9430*/  @P0 BRA `(.L_x_351) ;  /* 0x000002e000000947 */ /* 0x000fea0003800000 */
[----:B------:R-:W1:Y:S01]  /*9440*/  LDS.128 R8, [R18] ;  /* 0x0000000012087984 */ /* 0x000e620000000c00 */
[----:B------:R-:W-:Y:S02]  /*9450*/  SHF.R.U32.HI R60, RZ, 0x10, R105 ;  /* 0x00000010ff3c7819 */ /* 0x000fe40000011669 */
[----:B------:R-:W-:Y:S02]  /*9460*/  SHF.R.U32.HI R103, RZ, 0x10, R109 ;  /* 0x00000010ff677819 */ /* 0x000fe4000001166d */
[----:B------:R-:W-:Y:S02]  /*9470*/  SHF.R.U64 R107, R104, 0x10, R105 ;  /* 0x00000010686b7819 */ /* 0x000fe40000001269 */
[----:B------:R-:W-:Y:S02]  /*9480*/  PRMT R101, R101, 0x5410, R60 ;  /* 0x0000541065657816 */ /* 0x000fe4000000003c */
[----:B------:R-:W-:Y:S02]  /*9490*/  PRMT R60, R12, 0x5432, R103 ;  /* 0x000054320c3c7816 */ /* 0x000fe40000000067 */
[----:B------:R-:W-:-:S02]  /*94a0*/  SHF.R.U64 R105, R108, 0x10, R109 ;  /* 0x000000106c697819 */ /* 0x000fc4000000126d */
[----:B------:R-:W-:Y:S02]  /*94b0*/  PRMT R102, R102, 0x5410, R107 ;  /* 0x0000541066667816 */ /* 0x000fe4000000006b */
[----:B------:R-:W-:Y:S02]  /*94c0*/  PRMT R100, R100, 0x5410, R105 ;  /* 0x0000541064647816 */ /* 0x000fe40000000069 */
[----:B------:R-:W-:Y:S02]  /*94d0*/  LOP3.LUT R109, R101, 0xffff0000, RZ, 0xc0, !PT ;  /* 0xffff0000656d7812 */ /* 0x000fe400078ec0ff */
[----:B------:R-:W-:Y:S02]  /*94e0*/  LOP3.LUT R115, R102, 0xffff0000, RZ, 0xc0, !PT ;  /* 0xffff000066737812 */ /* 0x000fe400078ec0ff */
[----:B-1----:R-:W-:Y:S01]  /*94f0*/  SHF.L.U32 R108, R8, 0x10, RZ ;  /* 0x00000010086c7819 */ /* 0x002fe200000006ff */
[----:B------:R-:W-:Y:S01]  /*9500*/  IMAD.U32 R104, R10, 0x10000, RZ ;  /* 0x000100000a687824 */ /* 0x000fe200078e00ff */
[----:B------:R-:W-:Y:S01]  /*9510*/  LOP3.LUT R107, R8, 0xffff0000, RZ, 0xc0, !PT ;  /* 0xffff0000086b7812 */ /* 0x000fe200078ec0ff */
[----:B------:R-:W-:Y:S01]  /*9520*/  IMAD.U32 R8, R60, 0x10000, RZ ;  /* 0x000100003c087824 */ /* 0x000fe200078e00ff */
[----:B------:R-:W-:Y:S01]  /*9530*/  LOP3.LUT R103, R10, 0xffff0000, RZ, 0xc0, !PT ;  /* 0xffff00000a677812 */ /* 0x000fe200078ec0ff */
[C---:B------:R-:W-:Y:S01]  /*9540*/  IMAD.U32 R10, R11.reuse, 0x10000, RZ ;  /* 0x000100000b0a7824 */ /* 0x040fe200078e00ff */
[----:B------:R-:W-:Y:S01]  /*9550*/  LOP3.LUT R105, R11, 0xffff0000, RZ, 0xc0, !PT ;  /* 0xffff00000b697812 */ /* 0x000fe200078ec0ff */
[----:B------:R-:W-:Y:S01]  /*9560*/  IMAD.U32 R11, R101, 0x10000, RZ ;  /* 0x00010000650b7824 */ /* 0x000fe200078e00ff */
[----:B------:R-:W-:Y:S01]  /*9570*/  LOP3.LUT R60, R60, 0xffff0000, RZ, 0xc0, !PT ;  /* 0xffff00003c3c7812 */ /* 0x000fe200078ec0ff */
[----:B------:R-:W-:Y:S01]  /*9580*/  FMUL.FTZ R101, R103, R8 ;  /* 0x0000000867657220 */ /* 0x000fe20000410000 */
[----:B------:R-:W-:Y:S01]  /*9590*/  SHF.L.U32 R106, R9, 0x10, RZ ;  /* 0x00000010096a7819 */ /* 0x000fe200000006ff */
[----:B------:R-:W-:Y:S01]  /*95a0*/  FMUL.FTZ R103, R103, R11 ;  /* 0x0000000b67677220 */ /* 0x000fe20000410000 */
[----:B------:R-:W-:Y:S01]  /*95b0*/  LOP3.LUT R114, R9, 0xffff0000, RZ, 0xc0, !PT ;  /* 0xffff000009727812 */ /* 0x000fe200078ec0ff */
[----:B------:R-:W-:-:S02]  /*95c0*/  FMUL.FTZ R9, R105, R60 ;  /* 0x0000003c69097220 */ /* 0x000fc40000410000 */
[-C--:B------:R-:W-:Y:S02]  /*95d0*/  FMUL.FTZ R105, R105, R109.reuse ;  /* 0x0000006d69697220 */ /* 0x080fe40000410000 */
[----:B------:R-:W-:Y:S01]  /*95e0*/  FFMA.FTZ R9, R10, R109, -R9 ;  /* 0x0000006d0a097223 */ /* 0x000fe20000010809 */
[----:B------:R-:W-:Y:S01]  /*95f0*/  LOP3.LUT R109, R100, 0xffff0000, RZ, 0xc0, !PT ;  /* 0xffff0000646d7812 */ /* 0x000fe200078ec0ff */
[C---:B------:R-:W-:Y:S02]  /*9600*/  FFMA.FTZ R101, R104.reuse, R11, -R101 ;  /* 0x0000000b68657223 */ /* 0x040fe40000010865 */
[----:B------:R-:W-:Y:S01]  /*9610*/  FFMA.FTZ R8, R104, R8, R103 ;  /* 0x0000000868087223 */ /* 0x000fe20000010067 */
[----:B------:R-:W-:Y:S01]  /*9620*/  SHF.L.U32 R103, R102, 0x10, RZ ;  /* 0x0000001066677819 */ /* 0x000fe200000006ff */
[----:B------:R-:W-:Y:S02]  /*9630*/  IMAD.U32 R11, R100, 0x10000, RZ ;  /* 0x00010000640b7824 */ /* 0x000fe400078e00ff */
[----:B------:R-:W-:-:S02]  /*9640*/  FFMA.FTZ R60, R10, R60, R105 ;  /* 0x0000003c0a3c7223 */ /* 0x000fc40000010069 */
[C---:B------:R-:W-:Y:S02]  /*9650*/  FMUL.FTZ R10, R107.reuse, R11 ;  /* 0x0000000b6b0a7220 */ /* 0x040fe40000410000 */
[C---:B------:R-:W-:Y:S02]  /*9660*/  FMUL.FTZ R100, R114.reuse, R109 ;  /* 0x0000006d72647220 */ /* 0x040fe40000410000 */
[----:B------:R-:W-:Y:S02]  /*9670*/  FMUL.FTZ R107, R107, R103 ;  /* 0x000000676b6b7220 */ /* 0x000fe40000410000 */
[----:B------:R-:W-:Y:S02]  /*9680*/  FMUL.FTZ R114, R114, R115 ;  /* 0x0000007372727220 */ /* 0x000fe40000410000 */
[----:B------:R-:W-:Y:S01]  /*9690*/  FFMA.FTZ R103, R108, R103, -R10 ;  /* 0x000000676c677223 */ /* 0x000fe2000001080a */
[----:B------:R-:W-:Y:S01]  /*96a0*/  F2FP.BF16.PACK_AB R10, R8, R101 ;  /* 0x00000065080a723e */ /* 0x000fe200000010ff */
[----:B------:R-:W-:Y:S01]  /*96b0*/  FFMA.FTZ R108, R108, R11, R107 ;  /* 0x0000000b6c6c7223 */ /* 0x000fe2000001006b */
[----:B------:R-:W-:Y:S01]  /*96c0*/  F2FP.BF16.PACK_AB R11, R60, R9 ;  /* 0x000000093c0b723e */ /* 0x000fe200000010ff */
[----:B------:R-:W-:-:S02]  /*96d0*/  FFMA.FTZ R100, R106, R115, -R100 ;  /* 0x000000736a647223 */ /* 0x000fc40000010864 */
[----:B------:R-:W-:Y:S01]  /*96e0*/  FFMA.FTZ R109, R106, R109, R114 ;  /* 0x0000006d6a6d7223 */ /* 0x000fe20000010072 */
[----:B------:R-:W-:-:S04]  /*96f0*/  F2FP.BF16.PACK_AB R8, R108, R103 ;  /* 0x000000676c08723e */ /* 0x000fc800000010ff */
[----:B------:R-:W-:-:S05]  /*9700*/  F2FP.BF16.PACK_AB R9, R109, R100 ;  /* 0x000000646d09723e */ /* 0x000fca00000010ff */
[----:B------:R1:W-:Y:S02]  /*9710*/  STS.128 [R18], R8 ;  /* 0x0000000812007388 */ /* 0x0003e40000000c00 */
.L_x_351:
[----:B------:R-:W-:Y:S05]  /*9720*/  BSYNC B0 ;  /* 0x0000000000007941 */ /* 0x000fea0003800000 */
.L_x_350:
[----:B-1----:R-:W-:Y:S01]  /*9730*/  IADD3 R8, R16, 0x10, RZ ;  /* 0x0000001010087810 */ /* 0x002fe20007ffe0ff */
[----:B------:R-:W-:Y:S03]  /*9740*/  BSSY B0, `(.L_x_352) ;  /* 0x0000031000007945 */ /* 0x000fe60003800000 */
[----:B------:R-:W-:-:S13]  /*9750*/  ISETP.GE.AND P0, PT, R8, c[0x0][0x27c], PT ;  /* 0x00009f0008007a0c */ /* 0x000fda0003f06270 */
[----:B------:R-:W-:Y:S05]  /*9760*/  @P0 BRA `(.L_x_353) ;  /* 0x000002e000000947 */ /* 0x000fea0003800000 */
[----:B------:R-:W1:Y:S01]  /*9770*/  LDS.128 R8, [R17] ;  /* 0x0000000011087984 */ /* 0x000e620000000c00 */
[----:B------:R-:W-:Y:S02]  /*9780*/  SHF.R.U64 R100, R120, 0x10, R121 ;  /* 0x0000001078647819 */ /* 0x000fe40000001279 */
[----:B------:R-:W-:Y:S02]  /*9790*/  SHF.R.U64 R60, R122, 0x10, R123 ;  /* 0x000000107a3c7819 */ /* 0x000fe4000000127b */
[----:B------:R-:W-:Y:S02]  /*97a0*/  SHF.R.U32.HI R121, RZ, 0x10, R121 ;  /* 0x00000010ff797819 */ /* 0x000fe40000011679 */
[----:B------:R-:W-:Y:S02]  /*97b0*/  SHF.R.U32.HI R123, RZ, 0x10, R123 ;  /* 0x00000010ff7b7819 */ /* 0x000fe4000001167b */
[----:B------:R-:W-:Y:S02]  /*97c0*/  PRMT R92, R92, 0x5410, R121 ;  /* 0x000054105c5c7816 */ /* 0x000fe40000000079 */
[----:B------:R-:W-:-:S02]  /*97d0*/  PRMT R94, R94, 0x5410, R123 ;  /* 0x000054105e5e7816 */ /* 0x000fc4000000007b */
[----:B------:R-:W-:Y:S02]  /*97e0*/  PRMT R95, R95, 0x5410, R60 ;  /* 0x000054105f5f7816 */ /* 0x000fe4000000003c */
[----:B------:R-:W-:Y:S01]  /*97f0*/  PRMT R93, R93, 0x5410, R100 ;  /* 0x000054105d5d7816 */ /* 0x000fe20000000064 */
[----:B------:R-:W-:Y:S01]  /*9800*/  IMAD.U32 R101, R94, 0x10000, RZ ;  /* 0x000100005e657824 */ /* 0x000fe200078e00ff */
[----:B------:R-:W-:Y:S02]  /*9810*/  LOP3.LUT R105, R92, 0xffff0000, RZ, 0xc0, !PT ;  /* 0xffff00005c697812 */ /* 0x000fe400078ec0ff */
[----:B------:R-:W-:Y:S01]  /*9820*/  LOP3.LUT R107, R94, 0xffff0000, RZ, 0xc0, !PT ;  /* 0xffff00005e6b7812 */ /* 0x000fe200078ec0ff */
[C---:B-1----:R-:W-:Y:S01]  /*9830*/  IMAD.U32 R100, R10.reuse, 0x10000, RZ ;  /* 0x000100000a647824 */ /* 0x042fe200078e00ff */
[----:B------:R-:W-:Y:S01]  /*9840*/  LOP3.LUT R60, R10, 0xffff0000, RZ, 0xc0, !PT ;  /* 0xffff00000a3c7812 */ /* 0x000fe200078ec0ff */
[C---:B------:R-:W-:Y:S01]  /*9850*/  IMAD.U32 R10, R11.reuse, 0x10000, RZ ;  /* 0x000100000b0a7824 */ /* 0x040fe200078e00ff */
[----:B------:R-:W-:Y:S01]  /*9860*/  LOP3.LUT R102, R11, 0xffff0000, RZ, 0xc0, !PT ;  /* 0xffff00000b667812 */ /* 0x000fe200078ec0ff */
[----:B------:R-:W-:Y:S01]  /*9870*/  IMAD.U32 R11, R92, 0x10000, RZ ;  /* 0x000100005c0b7824 */ /* 0x000fe200078e00ff */
[----:B------:R-:W-:-:S02]  /*9880*/  SHF.L.U32 R104, R8, 0x10, RZ ;  /* 0x0000001008687819 */ /* 0x000fc400000006ff */
[----:B------:R-:W-:Y:S01]  /*9890*/  LOP3.LUT R103, R8, 0xffff0000, RZ, 0xc0, !PT ;  /* 0xffff000008677812 */ /* 0x000fe200078ec0ff */
[C---:B------:R-:W-:Y:S01]  /*98a0*/  FMUL.FTZ R92, R60.reuse, R11 ;  /* 0x0000000b3c5c7220 */ /* 0x040fe20000410000 */
[C---:B------:R-:W-:Y:S01]  /*98b0*/  SHF.L.U32 R8, R9.reuse, 0x10, RZ ;  /* 0x0000001009087819 */ /* 0x040fe200000006ff */
[----:B------:R-:W-:Y:S01]  /*98c0*/  FMUL.FTZ R60, R60, R101 ;  /* 0x000000653c3c7220 */ /* 0x000fe20000410000 */
[----:B------:R-:W-:Y:S01]  /*98d0*/  LOP3.LUT R94, R9, 0xffff0000, RZ, 0xc0, !PT ;  /* 0xffff0000095e7812 */ /* 0x000fe200078ec0ff */
[----:B------:R-:W-:Y:S02]  /*98e0*/  FMUL.FTZ R9, R102, R105 ;  /* 0x0000006966097220 */ /* 0x000fe40000410000 */
[C---:B------:R-:W-:Y:S02]  /*98f0*/  FFMA.FTZ R11, R100.reuse, R11, R60 ;  /* 0x0000000b640b7223 */ /* 0x040fe4000001003c */
[----:B------:R-:W-:Y:S01]  /*9900*/  FFMA.FTZ R92, R100, R101, -R92 ;  /* 0x00000065645c7223 */ /* 0x000fe2000001085c */
[----:B------:R-:W-:Y:S01]  /*9910*/  SHF.L.U32 R100, R95, 0x10, RZ ;  /* 0x000000105f647819 */ /* 0x000fe200000006ff */
[C---:B------:R-:W-:Y:S01]  /*9920*/  IMAD.U32 R60, R93.reuse, 0x10000, RZ ;  /* 0x000100005d3c7824 */ /* 0x040fe200078e00ff */
[----:B------:R-:W-:Y:S01]  /*9930*/  LOP3.LUT R93, R93, 0xffff0000, RZ, 0xc0, !PT ;  /* 0xffff00005d5d7812 */ /* 0x000fe200078ec0ff */
[-C--:B------:R-:W-:Y:S01]  /*9940*/  FMUL.FTZ R102, R102, R107.reuse ;  /* 0x0000006b66667220 */ /* 0x080fe20000410000 */
[----:B------:R-:W-:Y:S01]  /*9950*/  LOP3.LUT R95, R95, 0xffff0000, RZ, 0xc0, !PT ;  /* 0xffff00005f5f7812 */ /* 0x000fe200078ec0ff */
[----:B------:R-:W-:-:S02]  /*9960*/  FFMA.FTZ R9, R10, R107, -R9 ;  /* 0x0000006b0a097223 */ /* 0x000fc40000010809 */
[----:B------:R-:W-:Y:S02]  /*9970*/  FFMA.FTZ R102, R10, R105, R102 ;  /* 0x000000690a667223 */ /* 0x000fe40000010066 */
[C---:B------:R-:W-:Y:S02]  /*9980*/  FMUL.FTZ R101, R103.reuse, R60 ;  /* 0x0000003c67657220 */ /* 0x040fe40000410000 */
[C---:B------:R-:W-:Y:S02]  /*9990*/  FMUL.FTZ R10, R94.reuse, R93 ;  /* 0x0000005d5e0a7220 */ /* 0x040fe40000410000 */
[-C--:B------:R-:W-:Y:S02]  /*99a0*/  FMUL.FTZ R103, R103, R100.reuse ;  /* 0x0000006467677220 */ /* 0x080fe40000410000 */
[----:B------:R-:W-:Y:S02]  /*99b0*/  FMUL.FTZ R94, R94, R95 ;  /* 0x0000005f5e5e7220 */ /* 0x000fe40000410000 */
[----:B------:R-:W-:-:S02]  /*99c0*/  FFMA.FTZ R101, R104, R100, -R101 ;  /* 0x0000006468657223 */ /* 0x000fc40000010865 */
[----:B------:R-:W-:Y:S02]  /*99d0*/  FFMA.FTZ R60, R104, R60, R103 ;  /* 0x0000003c683c7223 */ /* 0x000fe40000010067 */
[C---:B------:R-:W-:Y:S01]  /*99e0*/  FFMA.FTZ R95, R8.reuse, R95, -R10 ;  /* 0x0000005f085f7223 */ /* 0x040fe2000001080a */
[----:B------:R-:W-:Y:S01]  /*99f0*/  F2FP.BF16.PACK_AB R10, R11, R92 ;  /* 0x0000005c0b0a723e */ /* 0x000fe200000010ff */
[----:B------:R-:W-:Y:S01]  /*9a00*/  FFMA.FTZ R94, R8, R93, R94 ;  /* 0x0000005d085e7223 */ /* 0x000fe2000001005e */
[----:B------:R-:W-:Y:S02]  /*9a10*/  F2FP.BF16.PACK_AB R11, R102, R9 ;  /* 0x00000009660b723e */ /* 0x000fe400000010ff */
[----:B------:R-:W-:Y:S02]  /*9a20*/  F2FP.BF16.PACK_AB R8, R60, R101 ;  /* 0x000000653c08723e */ /* 0x000fe400000010ff */
[----:B------:R-:W-:-:S05]  /*9a30*/  F2FP.BF16.PACK_AB R9, R94, R95 ;  /* 0x0000005f5e09723e */ /* 0x000fca00000010ff */
[----:B------:R1:W-:Y:S02]  /*9a40*/  STS.128 [R17], R8 ;  /* 0x0000000811007388 */ /* 0x0003e40000000c00 */
.L_x_353:
[----:B------:R-:W-:Y:S05]  /*9a50*/  BSYNC B0 ;  /* 0x0000000000007941 */ /* 0x000fea0003800000 */
.L_x_352:
[----:B-1----:R-:W-:Y:S01]  /*9a60*/  IADD3 R8, R16, 0x20, RZ ;  /* 0x0000002010087810 */ /* 0x002fe20007ffe0ff */
[----:B------:R-:W-:Y:S03]  /*9a70*/  BSSY B0, `(.L_x_354) ;  /* 0x0000031000007945 */ /* 0x000fe60003800000 */
[----:B------:R-:W-:-:S13]  /*9a80*/  ISETP.GE.AND P0, PT, R8, c[0x0][0x27c], PT ;  /* 0x00009f0008007a0c */ /* 0x000fda0003f06270 */
[----:B------:R-:W-:Y:S05]  /*9a90*/  @P0 BRA `(.L_x_355) ;  /* 0x000002e000000947 */ /* 0x000fea0003800000 */
[----:B------:R-:W1:Y:S01]  /*9aa0*/  LDS.128 R8, [R18+0x4000] ;  /* 0x0040000012087984 */ /* 0x000e620000000c00 */
        /* <DEDUP_REMOVED lines=23> */
[----:B------:R-:W-:Y:S01]  /*9c20*/  FFMA.FTZ R76, R92, R93, -R76 ;  /* 0x0000005d5c4c7223 */ /* 0x000fe2000001084c */
[----:B------:R-:W-:Y:S01]  /*9c30*/  LOP3.LUT R93, R82, 0xffff0000, RZ, 0xc0, !PT ;  /* 0xffff0000525d7812 */ /* 0x000fe200078ec0ff */
[----:B------:R-:W-:Y:S01]  /*9c40*/  FFMA.FTZ R11, R92, R11, R60 ;  /* 0x0000000b5c0b7223 */ /* 0x000fe2000001003c */
[C---:B------:R-:W-:Y:S01]  /*9c50*/  SHF.L.U32 R92, R85.reuse, 0x10, RZ ;  /* 0x00000010555c7819 */ /* 0x040fe200000006ff */
[----:B------:R-:W-:Y:S01]  /*9c60*/  FMUL.FTZ R94, R94, R103 ;  /* 0x000000675e5e7220 */ /* 0x000fe20000410000 */
[----:B------:R-:W-:Y:S01]  /*9c70*/  LOP3.LUT R85, R85, 0xffff0000, RZ, 0xc0, !PT ;  /* 0xffff000055557812 */ /* 0x000fe200078ec0ff */
[----:B------:R-:W-:-:S02]  /*9c80*/  IMAD.U32 R60, R82, 0x10000, RZ ;  /* 0x00010000523c7824 */ /* 0x000fc400078e00ff */
[C---:B------:R-:W-:Y:S02]  /*9c90*/  FFMA.FTZ R9, R10.reuse, R103, -R9 ;  /* 0x000000670a097223 */ /* 0x040fe40000010809 */
[----:B------:R-:W-:Y:S02]  /*9ca0*/  FFMA.FTZ R94, R10, R101, R94 ;  /* 0x000000650a5e7223 */ /* 0x000fe4000001005e */
[C---:B------:R-:W-:Y:S02]  /*9cb0*/  FMUL.FTZ R101, R95.reuse, R60 ;  /* 0x0000003c5f657220 */ /* 0x040fe40000410000 */
[C---:B------:R-:W-:Y:S02]  /*9cc0*/  FMUL.FTZ R10, R84.reuse, R93 ;  /* 0x0000005d540a7220 */ /* 0x040fe40000410000 */
[----:B------:R-:W-:Y:S02]  /*9cd0*/  FMUL.FTZ R95, R95, R92 ;  /* 0x0000005c5f5f7220 */ /* 0x000fe40000410000 */
[----:B------:R-:W-:-:S02]  /*9ce0*/  FMUL.FTZ R84, R84, R85 ;  /* 0x0000005554547220 */ /* 0x000fc40000410000 */
[C---:B------:R-:W-:Y:S02]  /*9cf0*/  FFMA.FTZ R101, R100.reuse, R92, -R101 ;  /* 0x0000005c64657223 */ /* 0x040fe40000010865 */
[----:B------:R-:W-:Y:S02]  /*9d00*/  FFMA.FTZ R60, R100, R60, R95 ;  /* 0x0000003c643c7223 */ /* 0x000fe4000001005f */
[C---:B------:R-:W-:Y:S01]  /*9d10*/  FFMA.FTZ R85, R8.reuse, R85, -R10 ;  /* 0x0000005508557223 */ /* 0x040fe2000001080a */
[----:B------:R-:W-:Y:S01]  /*9d20*/  F2FP.BF16.PACK_AB R10, R11, R76 ;  /* 0x0000004c0b0a723e */ /* 0x000fe200000010ff */
[----:B------:R-:W-:Y:S01]  /*9d30*/  FFMA.FTZ R84, R8, R93, R84 ;  /* 0x0000005d08547223 */ /* 0x000fe20000010054 */
[----:B------:R-:W-:Y:S02]  /*9d40*/  F2FP.BF16.PACK_AB R11, R94, R9 ;  /* 0x000000095e0b723e */ /* 0x000fe400000010ff */
[----:B------:R-:W-:Y:S02]  /*9d50*/  F2FP.BF16.PACK_AB R8, R60, R101 ;  /* 0x000000653c08723e */ /* 0x000fe400000010ff */
[----:B------:R-:W-:-:S05]  /*9d60*/  F2FP.BF16.PACK_AB R9, R84, R85 ;  /* 0x000000555409723e */ /* 0x000fca00000010ff */
[----:B------:R1:W-:Y:S02]  /*9d70*/  STS.128 [R18+0x4000], R8 ;  /* 0x0040000812007388 */ /* 0x0003e40000000c00 */
.L_x_355:
[----:B------:R-:W-:Y:S05]  /*9d80*/  BSYNC B0 ;  /* 0x0000000000007941 */ /* 0x000fea0003800000 */
.L_x_354:
[----:B-1----:R-:W-:Y:S01]  /*9d90*/  IADD3 R8, R16, 0x30, RZ ;  /* 0x0000003010087810 */ /* 0x002fe20007ffe0ff */
[----:B------:R-:W-:Y:S03]  /*9da0*/  BSSY B0, `(.L_x_356) ;  /* 0x0000031000007945 */ /* 0x000fe60003800000 */
[----:B------:R-:W-:-:S13]  /*9db0*/  ISETP.GE.AND P0, PT, R8, c[0x0][0x27c], PT ;  /* 0x00009f0008007a0c */ /* 0x000fda0003f06270 */
[----:B------:R-:W-:Y:S05]  /*9dc0*/  @P0 BRA `(.L_x_357) ;  /* 0x000002e000000947 */ /* 0x000fea0003800000 */
[----:B------:R-:W1:Y:S01]  /*9dd0*/  LDS.128 R8, [R17+0x4000] ;  /* 0x0040000011087984 */ /* 0x000e620000000c00 */
[--C-:B------:R-:W-:Y:S02]  /*9de0*/  SHF.R.U64 R76, R110, 0x10, R111.reuse ;  /* 0x000000106e4c7819 */ /* 0x100fe4000000126f */
[----:B------:R-:W-:Y:S02]  /*9df0*/  SHF.R.U32.HI R111, RZ, 0x10, R111 ;  /* 0x00000010ff6f7819 */ /* 0x000fe4000001166f */
[--C-:B------:R-:W-:Y:S02]  /*9e00*/  SHF.R.U64 R60, R112, 0x10, R113.reuse ;  /* 0x00000010703c7819 */ /* 0x100fe40000001271 */
[----:B------:R-:W-:Y:S02]  /*9e10*/  SHF.R.U32.HI R113, RZ, 0x10, R113 ;  /* 0x00000010ff717819 */ /* 0x000fe40000011671 */
[----:B------:R-:W-:Y:S02]  /*9e20*/  PRMT R68, R68, 0x5410, R111 ;  /* 0x0000541044447816 */ /* 0x000fe4000000006f */
[----:B------:R-:W-:-:S02]  /*9e30*/  PRMT R71, R71, 0x5410, R60 ;  /* 0x0000541047477816 */ /* 0x000fc4000000003c */
[----:B------:R-:W-:Y:S02]  /*9e40*/  PRMT R69, R69, 0x5410, R76 ;  /* 0x0000541045457816 */ /* 0x000fe4000000004c */
[----:B------:R-:W-:Y:S02]  /*9e50*/  PRMT R70, R70, 0x5410, R113 ;  /* 0x0000541046467816 */ /* 0x000fe40000000071 */
[----:B------:R-:W-:Y:S02]  /*9e60*/  LOP3.LUT R93, R68, 0xffff0000, RZ, 0xc0, !PT ;  /* 0xffff0000445d7812 */ /* 0x000fe400078ec0ff */
[C---:B------:R-:W-:Y:S01]  /*9e70*/  LOP3.LUT R95, R70.reuse, 0xffff0000, RZ, 0xc0, !PT ;  /* 0xffff0000465f7812 */ /* 0x040fe200078ec0ff */
[----:B------:R-:W-:Y:S02]  /*9e80*/  IMAD.U32 R85, R70, 0x10000, RZ ;  /* 0x0001000046557824 */ /* 0x000fe400078e00ff */
        /* <DEDUP_REMOVED lines=12> */
[----:B------:R-:W-:Y:S02]  /*9f50*/  FFMA.FTZ R68, R76, R85, -R68 ;  /* 0x000000554c447223 */ /* 0x000fe40000010844 */
[-C--:B------:R-:W-:Y:S02]  /*9f60*/  FMUL.FTZ R82, R82, R95.reuse ;  /* 0x0000005f52527220 */ /* 0x080fe40000410000 */
[----:B------:R-:W-:Y:S01]  /*9f70*/  FFMA.FTZ R9, R10, R95, -R9 ;  /* 0x0000005f0a097223 */ /* 0x000fe20000010809 */
[----:B------:R-:W-:Y:S01]  /*9f80*/  SHF.L.U32 R95, R71, 0x10, RZ ;  /* 0x00000010475f7819 */ /* 0x000fe200000006ff */
[C---:B------:R-:W-:Y:S01]  /*9f90*/  IMAD.U32 R85, R69.reuse, 0x10000, RZ ;  /* 0x0001000045557824 */ /* 0x040fe200078e00ff */
[----:B------:R-:W-:Y:S01]  /*9fa0*/  LOP3.LUT R69, R69, 0xffff0000, RZ, 0xc0, !PT ;  /* 0xffff000045457812 */ /* 0x000fe200078ec0ff */
[----:B------:R-:W-:Y:S01]  /*9fb0*/  FFMA.FTZ R11, R76, R11, R60 ;  /* 0x0000000b4c0b7223 */ /* 0x000fe2000001003c */
[----:B------:R-:W-:Y:S01]  /*9fc0*/  LOP3.LUT R71, R71, 0xffff0000, RZ, 0xc0, !PT ;  /* 0xffff000047477812 */ /* 0x000fe200078ec0ff */
[----:B------:R-:W-:-:S02]  /*9fd0*/  FFMA.FTZ R82, R10, R93, R82 ;  /* 0x0000005d0a527223 */ /* 0x000fc40000010052 */
[----:B------:R-:W-:Y:S02]  /*9fe0*/  FMUL.FTZ R10, R84, R85 ;  /* 0x00000055540a7220 */ /* 0x000fe40000410000 */
[----:B------:R-:W-:Y:S02]  /*9ff0*/  FMUL.FTZ R60, R70, R69 ;  /* 0x00000045463c7220 */ /* 0x000fe40000410000 */
[----:B------:R-:W-:Y:S02]  /*a000*/  FMUL.FTZ R84, R84, R95 ;  /* 0x0000005f54547220 */ /* 0x000fe40000410000 */
[----:B------:R-:W-:Y:S02]  /*a010*/  FMUL.FTZ R70, R70, R71 ;  /* 0x0000004746467220 */ /* 0x000fe40000410000 */
[C---:B------:R-:W-:Y:S01]  /*a020*/  FFMA.FTZ R95, R92.reuse, R95, -R10 ;  /* 0x0000005f5c5f7223 */ /* 0x040fe2000001080a */
[----:B------:R-:W-:Y:S01]  /*a030*/  F2FP.BF16.PACK_AB R10, R11, R68 ;  /* 0x000000440b0a723e */ /* 0x000fe200000010ff */
[----:B------:R-:W-:Y:S01]  /*a040*/  FFMA.FTZ R84, R92, R85, R84 ;  /* 0x000000555c547223 */ /* 0x000fe20000010054 */
[----:B------:R-:W-:Y:S01]  /*a050*/  F2FP.BF16.PACK_AB R11, R82, R9 ;  /* 0x00000009520b723e */ /* 0x000fe200000010ff */
[----:B------:R-:W-:-:S02]  /*a060*/  FFMA.FTZ R60, R8, R71, -R60 ;  /* 0x00000047083c7223 */ /* 0x000fc4000001083c */
[----:B------:R-:W-:Y:S01]  /*a070*/  FFMA.FTZ R69, R8, R69, R70 ;  /* 0x0000004508457223 */ /* 0x000fe20000010046 */
[----:B------:R-:W-:-:S04]  /*a080*/  F2FP.BF16.PACK_AB R8, R84, R95 ;  /* 0x0000005f5408723e */ /* 0x000fc800000010ff */
[----:B------:R-:W-:-:S05]  /*a090*/  F2FP.BF16.PACK_AB R9, R69, R60 ;  /* 0x0000003c4509723e */ /* 0x000fca00000010ff */
[----:B------:R1:W-:Y:S02]  /*a0a0*/  STS.128 [R17+0x4000], R8 ;  /* 0x0040000811007388 */ /* 0x0003e40000000c00 */
.L_x_357:
[----:B------:R-:W-:Y:S05]  /*a0b0*/  BSYNC B0 ;  /* 0x0000000000007941 */ /* 0x000fea0003800000 */
.L_x_356:
        /* <DEDUP_REMOVED lines=13> */
[C---:B------:R-:W-:Y:S01]  /*a190*/  IMAD.U32 R69, R62.reuse, 0x10000, RZ ;  /* 0x000100003e457824 */ /* 0x040fe200078e00ff */
[----:B------:R-:W-:Y:S01]  /*a1a0*/  LOP3.LUT R85, R62, 0xffff0000, RZ, 0xc0, !PT ;  /* 0xffff00003e557812 */ /* 0x000fe200078ec0ff */
[C---:B-1----:R-:W-:Y:S01]  /*a1b0*/  IMAD.U32 R68, R10.reuse, 0x10000, RZ ;  /* 0x000100000a447824 */ /* 0x042fe200078e00ff */
[----:B------:R-:W-:Y:S01]  /*a1c0*/  LOP3.LUT R60, R10, 0xffff0000, RZ, 0xc0, !PT ;  /* 0xffff00000a3c7812 */ /* 0x000fe200078ec0ff */
[C---:B------:R-:W-:Y:S01]  /*a1d0*/  IMAD.U32 R10, R11.reuse, 0x10000, RZ ;  /* 0x000100000b0a7824 */ /* 0x040fe200078e00ff */
[----:B------:R-:W-:Y:S01]  /*a1e0*/  LOP3.LUT R70, R11, 0xffff0000, RZ, 0xc0, !PT ;  /* 0xffff00000b467812 */ /* 0x000fe200078ec0ff */
[C---:B------:R-:W-:Y:S01]  /*a1f0*/  IMAD.U32 R11, R53.reuse, 0x10000, RZ ;  /* 0x00010000350b7824 */ /* 0x040fe200078e00ff */
[----:B------:R-:W-:-:S02]  /*a200*/  LOP3.LUT R53, R53, 0xffff0000, RZ, 0xc0, !PT ;  /* 0xffff000035357812 */ /* 0x000fc400078ec0ff */
[----:B------:R-:W-:Y:S01]  /*a210*/  SHF.L.U32 R76, R8, 0x10, RZ ;  /* 0x00000010084c7819 */ /* 0x000fe200000006ff */
[----:B------:R-:W-:Y:S01]  /*a220*/  FMUL.FTZ R62, R60, R11 ;  /* 0x0000000b3c3e7220 */ /* 0x000fe20000410000 */
[----:B------:R-:W-:Y:S01]  /*a230*/  LOP3.LUT R71, R8, 0xffff0000, RZ, 0xc0, !PT ;  /* 0xffff000008477812 */ /* 0x000fe200078ec0ff */
[-C--:B------:R-:W-:Y:S01]  /*a240*/  FMUL.FTZ R60, R60, R69.reuse ;  /* 0x000000453c3c7220 */ /* 0x080fe20000410000 */
[C---:B------:R-:W-:Y:S01]  /*a250*/  SHF.L.U32 R8, R9.reuse, 0x10, RZ ;  /* 0x0000001009087819 */ /* 0x040fe200000006ff */
[C---:B------:R-:W-:Y:S01]  /*a260*/  FFMA.FTZ R62, R68.reuse, R69, -R62 ;  /* 0x00000045443e7223 */ /* 0x040fe2000001083e */
[----:B------:R-:W-:Y:S01]  /*a270*/  LOP3.LUT R82, R9, 0xffff0000, RZ, 0xc0, !PT ;  /* 0xffff000009527812 */ /* 0x000fe200078ec0ff */
[----:B------:R-:W-:Y:S01]  /*a280*/  FFMA.FTZ R11, R68, R11, R60 ;  /* 0x0000000b440b7223 */ /* 0x000fe2000001003c */
[C---:B------:R-:W-:Y:S01]  /*a290*/  SHF.L.U32 R68, R63.reuse, 0x10, RZ ;  /* 0x000000103f447819 */ /* 0x040fe200000006ff */
[C---:B------:R-:W-:Y:S01]  /*a2a0*/  FMUL.FTZ R9, R70.reuse, R53 ;  /* 0x0000003546097220 */ /* 0x040fe20000410000 */
[----:B------:R-:W-:Y:S01]  /*a2b0*/  LOP3.LUT R63, R63, 0xffff0000, RZ, 0xc0, !PT ;  /* 0xffff00003f3f7812 */ /* 0x000fe200078ec0ff */
[C---:B------:R-:W-:Y:S01]  /*a2c0*/  IMAD.U32 R60, R61.reuse, 0x10000, RZ ;  /* 0x000100003d3c7824 */ /* 0x040fe200078e00ff */
[----:B------:R-:W-:Y:S01]  /*a2d0*/  LOP3.LUT R61, R61, 0xffff0000, RZ, 0xc0, !PT ;  /* 0xffff00003d3d7812 */ /* 0x000fe200078ec0ff */
[----:B------:R-:W-:-:S02]  /*a2e0*/  FMUL.FTZ R70, R70, R85 ;  /* 0x0000005546467220 */ /* 0x000fc40000410000 */
        /* <DEDUP_REMOVED lines=15> */
.L_x_359:
[----:B------:R-:W-:Y:S05]  /*a3e0*/  BSYNC B0 ;  /* 0x0000000000007941 */ /* 0x000fea0003800000 */
.L_x_358:
[----:B-1----:R-:W-:-:S04]  /*a3f0*/  IADD3 R8, R16, 0x50, RZ ;  /* 0x0000005010087810 */ /* 0x002fc80007ffe0ff */
        /* <DEDUP_REMOVED lines=48> */
.L_x_349:
[----:B------:R-:W-:Y:S05]  /*a700*/  BSYNC B1 ;  /* 0x0000000000017941 */ /* 0x000fea0003800000 */
.L_x_348:
[----:B------:R-:W-:-:S04]  /*a710*/  IADD3 R77, R77, 0x40, RZ ;  /* 0x000000404d4d7810 */ /* 0x000fc80007ffe0ff */
[----:B------:R-:W-:-:S13]  /*a720*/  ISETP.GE.AND P0, PT, R77, UR4, PT ;  /* 0x000000044d007c0c */ /* 0x000fda000bf06270 */
[----:B------:R-:W-:Y:S05]  /*a730*/  @P0 BRA `(.L_x_360) ;  /* 0x00004f2000000947 */ /* 0x000fea0003800000 */
[----:B------:R-:W-:Y:S01]  /*a740*/  ISETP.GE.AND P0, PT, R16, c[0x0][0x27c], PT ;  /* 0x00009f0010007a0c */ /* 0x000fe20003f06270 */
[----:B------:R-:W-:-:S12]  /*a750*/  BSSY B0, `(.L_x_361) ;  /* 0x0000030000007945 */ /* 0x000fd80003800000 */
[----:B------:R-:W-:Y:S05]  /*a760*/  @P0 BRA `(.L_x_362) ;  /* 0x000002e000000947 */ /* 0x000fea0003800000 */
[----:B-1----:R-:W1:Y:S01]  /*a770*/  LDS.128 R8, [R18+0x2000] ;  /* 0x0020000012087984 */ /* 0x002e620000000c00 */
        /* <DEDUP_REMOVED lines=45> */
.L_x_362:
[----:B------:R-:W-:Y:S05]  /*aa50*/  BSYNC B0 ;  /* 0x0000000000007941 */ /* 0x000fea0003800000 */
.L_x_361:
        /* <DEDUP_REMOVED lines=50> */
.L_x_364:
[----:B------:R-:W-:Y:S05]  /*ad80*/  BSYNC B0 ;  /* 0x0000000000007941 */ /* 0x000fea0003800000 */
.L_x_363:
        /* <DEDUP_REMOVED lines=12> */
[----:B------:R-:W-:Y:S02]  /*ae50*/  LOP3.LUT R41, R32, 0xffff0000, RZ, 0xc0, !PT ;  /* 0xffff000020297812 */ /* 0x000fe400078ec0ff */
[----:B------:R-:W-:Y:S01]  /*ae60*/  PRMT R31, R31, 0x5410, R38 ;  /* 0x000054101f1f7816 */ /* 0x000fe20000000026 */
[C---:B-1----:R-:W-:Y:S01]  /*ae70*/  IMAD.U32 R36, R10.reuse, 0x10000, RZ ;  /* 0x000100000a247824 */ /* 0x042fe200078e00ff */
[----:B------:R-:W-:Y:S01]  /*ae80*/  LOP3.LUT R35, R10, 0xffff0000, RZ, 0xc0, !PT ;  /* 0xffff00000a237812 */ /* 0x000fe200078ec0ff */
[C---:B------:R-:W-:Y:S01]  /*ae90*/  IMAD.U32 R10, R11.reuse, 0x10000, RZ ;  /* 0x000100000b0a7824 */ /* 0x040fe200078e00ff */
[C---:B------:R-:W-:Y:S02]  /*aea0*/  SHF.L.U32 R40, R8.reuse, 0x10, RZ ;  /* 0x0000001008287819 */ /* 0x040fe400000006ff */
[----:B------:R-:W-:Y:S01]  /*aeb0*/  LOP3.LUT R39, R8, 0xffff0000, RZ, 0xc0, !PT ;  /* 0xffff000008277812 */ /* 0x000fe200078ec0ff */
[----:B------:R-:W-:Y:S01]  /*aec0*/  IMAD.U32 R8, R34, 0x10000, RZ ;  /* 0x0001000022087824 */ /* 0x000fe200078e00ff */
        /* <DEDUP_REMOVED lines=8> */
[C---:B------:R-:W-:Y:S02]  /*af50*/  FFMA.FTZ R35, R36.reuse, R8, R35 ;  /* 0x0000000824237223 */ /* 0x040fe40000010023 */
[----:B------:R-:W-:Y:S01]  /*af60*/  FFMA.FTZ R32, R36, R11, -R32 ;  /* 0x0000000b24207223 */ /* 0x000fe20000010820 */
[----:B------:R-:W-:Y:S01]  /*af70*/  SHF.L.U32 R11, R33, 0x10, RZ ;  /* 0x00000010210b7819 */ /* 0x000fe200000006ff */
[C---:B------:R-:W-:Y:S01]  /*af80*/  IMAD.U32 R8, R31.reuse, 0x10000, RZ ;  /* 0x000100001f087824 */ /* 0x040fe200078e00ff */
[----:B------:R-:W-:Y:S01]  /*af90*/  LOP3.LUT R31, R31, 0xffff0000, RZ, 0xc0, !PT ;  /* 0xffff00001f1f7812 */ /* 0x000fe200078ec0ff */
[-C--:B------:R-:W-:Y:S01]  /*afa0*/  FMUL.FTZ R37, R37, R41.reuse ;  /* 0x0000002925257220 */ /* 0x080fe20000410000 */
[----:B------:R-:W-:Y:S01]  /*afb0*/  LOP3.LUT R33, R33, 0xffff0000, RZ, 0xc0, !PT ;  /* 0xffff000021217812 */ /* 0x000fe200078ec0ff */
[C---:B------:R-:W-:Y:S02]  /*afc0*/  FFMA.FTZ R9, R10.reuse, R41, -R9 ;  /* 0x000000290a097223 */ /* 0x040fe40000010809 */
[----:B------:R-:W-:-:S02]  /*afd0*/  FFMA.FTZ R34, R10, R34, R37 ;  /* 0x000000220a227223 */ /* 0x000fc40000010025 */
[CC--:B------:R-:W-:Y:S02]  /*afe0*/  FMUL.FTZ R10, R39.reuse, R8.reuse ;  /* 0x00000008270a7220 */ /* 0x0c0fe40000410000 */
        /* <DEDUP_REMOVED lines=12> */
.L_x_366:
[----:B------:R-:W-:Y:S05]  /*b0b0*/  BSYNC B0 ;  /* 0x0000000000007941 */ /* 0x000fea0003800000 */
.L_x_365:
        /* <DEDUP_REMOVED lines=50> */
.L_x_368:
[----:B------:R-:W-:Y:S05]  /*b3e0*/  BSYNC B0 ;  /* 0x0000000000007941 */ /* 0x000fea0003800000 */
.L_x_367:
        /* <DEDUP_REMOVED lines=50> */
.L_x_370:
[----:B------:R-:W-:Y:S05]  /*b710*/  BSYNC B0 ;  /* 0x0000000000007941 */ /* 0x000fea0003800000 */
.L_x_369:
[----:B------:R-:W-:-:S04]  /*b720*/  IADD3 R16, R16, 0x50, RZ ;  /* 0x0000005010107810 */ /* 0x000fc80007ffe0ff */
[----:B------:R-:W-:-:S13]  /*b730*/  ISETP.GE.AND P0, PT, R16, c[0x0][0x27c], PT ;  /* 0x00009f0010007a0c */ /* 0x000fda0003f06270 */
[----:B------:R-:W-:Y:S05]  /*b740*/  @P0 BRA `(.L_x_360) ;  /* 0x00003f1000000947 */ /* 0x000fea0003800000 */
[----:B-1----:R-:W1:Y:S01]  /*b750*/  LDS.128 R8, [R17+0xa000] ;  /* 0x00a0000011087984 */ /* 0x002e620000000c00 */
        /* <DEDUP_REMOVED lines=44> */
[----:B------:R1:W-:Y:S01]  /*ba20*/  STS.128 [R17+0xa000], R8 ;  /* 0x00a0000811007388 */ /* 0x0003e20000000c00 */
[----:B------:R-:W-:Y:S05]  /*ba30*/  BRA `(.L_x_360) ;  /* 0x00003c2000007947 */ /* 0x000fea0003800000 */
.L_x_343:
[----:B------:R-:W-:Y:S01]  /*ba40*/  PLOP3.LUT P4, PT, PT, PT, UP3, 0x80, 0x0 ;  /* 0x000000000000781c */ /* 0x000fe20003f8f038 */
[----:B------:R-:W-:Y:S01]  /*ba50*/  IMAD.MOV.U32 R11, RZ, RZ, R17 ;  /* 0x000000ffff0b7224 */ /* 0x000fe200078e0011 */
[----:B------:R-:W-:Y:S01]  /*ba60*/  PLOP3.LUT P0, PT, PT, PT, UP3, 0x80, 0x0 ;  /* 0x000000000000781c */ /* 0x000fe20003f0f038 */
[----:B------:R-:W-:Y:S01]  /*ba70*/  IMAD.MOV.U32 R18, RZ, RZ, R14 ;  /* 0x000000ffff127224 */ /* 0x000fe200078e000e */
        /* <DEDUP_REMOVED lines=14> */
[----:B------:R-:W-:-:S02]  /*bb60*/  @P0 SHF.R.U32.HI R9, RZ, c[0x0][0x2cc], R10 ;  /* 0x0000b300ff090a19 */ /* 0x000fc4000001160a */
[----:B------:R-:W-:Y:S02]  /*bb70*/  MOV R10, R84 ;  /* 0x00000054000a7202 */ /* 0x000fe40000000f00 */
[----:B------:R-:W-:Y:S01]  /*bb80*/  SHF.R.S32.HI R16, RZ, 0x1f, R9 ;  /* 0x0000001fff107819 */ /* 0x000fe20000011409 */
[----:B------:R-:W-:Y:S01]  /*bb90*/  IMAD.WIDE.U32 R18, R9, c[0x0][0x280], R18 ;  /* 0x0000a00009127a25 */ /* 0x000fe200078e0012 */
[----:B------:R-:W-:-:S03]  /*bba0*/  CS2R R84, SRZ ;  /* 0x0000000000547805 */ /* 0x000fc6000001ff00 */
        /* <DEDUP_REMOVED lines=11> */
[----:B------:R-:W-:Y:S02]  /*bc60*/  ISETP.GE.AND P0, PT, R8, UR21, PT ;  /* 0x0000001508007c0c */ /* 0x000fe4000bf06270 */
[----:B------:R-:W-:Y:S01]  /*bc70*/  LEA.HI.X R17, R18, c[0x0][0x274], R17, 0x1, P4 ;  /* 0x00009d0012117a11 */ /* 0x000fe200020f0c11 */
[----:B------:R1:W3:Y:S04]  /*bc80*/  SHFL.IDX PT, R19, R16, RZ, 0x1c1f ;  /* 0x001c1fff10137589 */ /* 0x0002e800000e0000 */
[----:B------:R1:W4:Y:S04]  /*bc90*/  SHFL.IDX PT, R18, R12, RZ, 0x1c1f ;  /* 0x001c1fff0c127589 */ /* 0x00032800000e0000 */
[----:B------:R1:W1:Y:S02]  /*bca0*/  SHFL.IDX PT, R21, R17, RZ, 0x1c1f ;  /* 0x001c1fff11157589 */ /* 0x00026400000e0000 */
[----:B------:R-:W-:Y:S05]  /*bcb0*/  @P0 BRA `(.L_x_372) ;  /* 0x0000023000000947 */ /* 0x000fea0003800000 */
[C---:B--2---:R-:W-:Y:S01]  /*bcc0*/  IADD3 R11, R60.reuse, 0x20, RZ ;  /* 0x000000203c0b7810 */ /* 0x044fe20007ffe0ff */
        /* <DEDUP_REMOVED lines=9> */
[--C-:B-1----:R-:W-:Y:S01]  /*bd60*/  @!P0 IMAD.WIDE R26, R60, 0x2, R20.reuse ;  /* 0x000000023c1a8825 */ /* 0x102fe200078e0214 */
        /* <DEDUP_REMOVED lines=11> */
[----:B---34-:R-:W-:Y:S01]  /*be20*/  @!P5 IMAD.WIDE R10, R10, 0x2, R18 ;  /* 0x000000020a0ad825 */ /* 0x018fe200078e0212 */
[----:B------:R-:W-:Y:S01]  /*be30*/  CS2R R50, SRZ ;  /* 0x0000000000327805 */ /* 0x000fe2000001ff00 */
[----:B------:R-:W-:Y:S01]  /*be40*/  CS2R R48, SRZ ;  /* 0x0000000000307805 */ /* 0x000fe2000001ff00 */
[----:B------:R-:W-:Y:S01]  /*be50*/  CS2R R42, SRZ ;  /* 0x00000000002a7805 */ /* 0x000fe2000001ff00 */
[----:B------:R-:W-:Y:S01]  /*be60*/  CS2R R40, SRZ ;  /* 0x0000000000287805 */ /* 0x000fe2000001ff00 */
[C---:B------:R-:W-:Y:S01]  /*be70*/  @!P4 IMAD.WIDE R20, R9.reuse, 0x2, R20 ;  /* 0x000000020914c825 */ /* 0x040fe200078e0214 */
[----:B------:R2:W5:Y:S04]  /*be80*/  @!P5 LD.E.128 R68, [R24.64] ;  /* 0x0000001c1844d980 */ /* 0x000568000c101d00 */
[----:B------:R2:W5:Y:S04]  /*be90*/  @!P5 LD.E.128 R64, [R10.64] ;  /* 0x0000001c0a40d980 */ /* 0x000568000c101d00 */
[----:B------:R2:W5:Y:S01]  /*bea0*/  @!P4 LD.E.128 R48, [R20.64] ;  /* 0x0000001c1430c980 */ /* 0x000562000c101d00 */
[----:B-1----:R-:W-:-:S04]  /*beb0*/  @!P4 IMAD.WIDE R26, R9, 0x2, R18 ;  /* 0x00000002091ac825 */ /* 0x002fc800078e0212 */
[----:B------:R-:W-:Y:S01]  /*bec0*/  @!P0 IMAD.WIDE R18, R60, 0x2, R18 ;  /* 0x000000023c128825 */ /* 0x000fe200078e0212 */
[----:B------:R2:W5:Y:S04]  /*bed0*/  @!P4 LD.E.128 R40, [R26.64] ;  /* 0x0000001c1a28c980 */ /* 0x000568000c101d00 */
[----:B------:R2:W5:Y:S02]  /*bee0*/  @!P0 LD.E.128 R84, [R18.64] ;  /* 0x0000001c12548980 */ /* 0x000564000c101d00 */
.L_x_372:
[----:B--2---:R-:W-:Y:S05]  /*bef0*/  BSYNC B0 ;  /* 0x0000000000007941 */ /* 0x004fea0003800000 */
.L_x_371:
[----:B------:R-:W-:Y:S01]  /*bf00*/  IADD3 R9, R8, 0x40, RZ ;  /* 0x0000004008097810 */ /* 0x000fe20007ffe0ff */
[----:B-----5:R-:W-:Y:S01]  /*bf10*/  IMAD.MOV.U32 R8, RZ, RZ, R50 ;  /* 0x000000ffff087224 */ /* 0x020fe200078e0032 */
[----:B------:R-:W2:Y:S01]  /*bf20*/  SHFL.IDX PT, R15, R17, 0x1, 0x1c1f ;  /* 0x003c1f00110f7f89 */ /* 0x000ea200000e0000 */
        /* <DEDUP_REMOVED lines=43> */
[----:B-1----:R-:W1:Y:S01]  /*c1e0*/  SHFL.IDX PT, R14, R14, 0x1, 0x1c1f ;  /* 0x003c1f000e0e7f89 */ /* 0x002e6200000e0000 */
[----:B------:R-:W-:Y:S01]  /*c1f0*/  IMAD.MOV.U32 R8, RZ, RZ, R85 ;  /* 0x000000ffff087224 */ /* 0x000fe200078e0055 */
[----:B------:R-:W-:Y:S01]  /*c200*/  BSSY B0, `(.L_x_373) ;  /* 0x0000036000007945 */ /* 0x000fe20003800000 */
[----:B------:R-:W-:Y:S01]  /*c210*/  PRMT R119, R11, 0x7610, R119 ;  /* 0x000076100b777816 */ /* 0x000fe20000000077 */
[----:B------:R4:W3:Y:S01]  /*c220*/  SHFL.IDX PT, R13, R16, 0x1, 0x1c1f ;  /* 0x003c1f00100d7f89 */ /* 0x0008e200000e0000 */
[----:B------:R-:W-:Y:S01]  /*c230*/  PRMT R118, R10, 0x7610, R118 ;  /* 0x000076100a767816 */ /* 0x000fe20000000076 */
[----:B------:R-:W-:Y:S01]  /*c240*/  CS2R R20, SRZ ;  /* 0x0000000000147805 */ /* 0x000fe2000001ff00 */
[----:B------:R-:W-:Y:S01]  /*c250*/  PRMT R117, R9, 0x7610, R117 ;  /* 0x0000761009757816 */ /* 0x000fe20000000075 */
[----:B------:R-:W1:Y:S01]  /*c260*/  SHFL.IDX PT, R12, R12, 0x1, 0x1c1f ;  /* 0x003c1f000c0c7f89 */ /* 0x000e6200000e0000 */
[----:B------:R-:W-:Y:S01]  /*c270*/  PRMT R116, R8, 0x7610, R116 ;  /* 0x0000761008747816 */ /* 0x000fe20000000074 */
[----:B------:R-:W-:Y:S01]  /*c280*/  CS2R R30, SRZ ;  /* 0x00000000001e7805 */ /* 0x000fe2000001ff00 */
[----:B------:R-:W-:Y:S01]  /*c290*/  CS2R R28, SRZ ;  /* 0x00000000001c7805 */ /* 0x000fe2000001ff00 */
[----:B------:R-:W-:Y:S01]  /*c2a0*/  CS2R R38, SRZ ;  /* 0x0000000000267805 */ /* 0x000fe2000001ff00 */
[----:B------:R-:W-:Y:S01]  /*c2b0*/  CS2R R36, SRZ ;  /* 0x0000000000247805 */ /* 0x000fe2000001ff00 */
[----:B---34-:R-:W-:Y:S01]  /*c2c0*/  CS2R R18, SRZ ;  /* 0x0000000000127805 */ /* 0x018fe2000001ff00 */
[----:B------:R-:W-:Y:S01]  /*c2d0*/  CS2R R26, SRZ ;  /* 0x00000000001a7805 */ /* 0x000fe2000001ff00 */
[----:B------:R-:W-:Y:S01]  /*c2e0*/  CS2R R24, SRZ ;  /* 0x0000000000187805 */ /* 0x000fe2000001ff00 */
[----:B------:R-:W-:Y:S01]  /*c2f0*/  CS2R R34, SRZ ;  /* 0x0000000000227805 */ /* 0x000fe2000001ff00 */
[----:B------:R-:W-:Y:S01]  /*c300*/  CS2R R32, SRZ ;  /* 0x0000000000207805 */ /* 0x000fe2000001ff00 */
[----:B------:R-:W-:Y:S01]  /*c310*/  CS2R R16, SRZ ;  /* 0x0000000000107805 */ /* 0x000fe2000001ff00 */
        /* <DEDUP_REMOVED lines=17> */
[C-C-:B------:R-:W-:Y:S01]  /*c430*/  @!P4 IMAD.WIDE R10, R9.reuse, 0x2, R14.reuse ;  /* 0x00000002090ac825 */ /* 0x140fe200078e020e */
[----:B------:R-:W-:Y:S01]  /*c440*/  CS2R R32, SRZ ;  /* 0x0000000000207805 */ /* 0x000fe2000001ff00 */
[----:B------:R-:W-:Y:S01]  /*c450*/  CS2R R30, SRZ ;  /* 0x00000000001e7805 */ /* 0x000fe2000001ff00 */
[----:B------:R-:W-:Y:S01]  /*c460*/  CS2R R28, SRZ ;  /* 0x00000000001c7805 */ /* 0x000fe2000001ff00 */
[C---:B------:R-:W-:Y:S01]  /*c470*/  @!P0 IMAD.WIDE R14, R8.reuse, 0x2, R14 ;  /* 0x00000002080e8825 */ /* 0x040fe200078e020e */
[----:B------:R-:W-:Y:S01]  /*c480*/  CS2R R26, SRZ ;  /* 0x00000000001a7805 */ /* 0x000fe2000001ff00 */
[----:B------:R-:W-:Y:S01]  /*c490*/  CS2R R24, SRZ ;  /* 0x0000000000187805 */ /* 0x000fe2000001ff00 */
[----:B------:R-:W-:Y:S01]  /*c4a0*/  CS2R R22, SRZ ;  /* 0x0000000000167805 */ /* 0x000fe2000001ff00 */
[--C-:B------:R-:W-:Y:S01]  /*c4b0*/  @!P4 IMAD.WIDE R52, R9, 0x2, R12.reuse ;  /* 0x000000020934c825 */ /* 0x100fe200078e020c */
[----:B------:R-:W-:Y:S01]  /*c4c0*/  CS2R R20, SRZ ;  /* 0x0000000000147805 */ /* 0x000fe2000001ff00 */
[----:B------:R-:W-:Y:S01]  /*c4d0*/  CS2R R18, SRZ ;  /* 0x0000000000127805 */ /* 0x000fe2000001ff00 */
[----:B------:R2:W5:Y:S01]  /*c4e0*/  @!P4 LD.E.128 R28, [R10.64] ;  /* 0x0000001c0a1cc980 */ /* 0x000562000c101d00 */
[----:B------:R-:W-:-:S03]  /*c4f0*/  @!P0 IMAD.WIDE R8, R8, 0x2, R12 ;  /* 0x0000000208088825 */ /* 0x000fc600078e020c */
[----:B------:R2:W5:Y:S01]  /*c500*/  @!P4 LD.E.128 R24, [R52.64] ;  /* 0x0000001c3418c980 */ /* 0x000562000c101d00 */
[----:B------:R-:W-:-:S03]  /*c510*/  @!P5 IMAD.WIDE R12, R60, 0x2, R12 ;  /* 0x000000023c0cd825 */ /* 0x000fc600078e020c */
[----:B------:R2:W5:Y:S01]  /*c520*/  @!P0 LD.E.128 R20, [R14.64] ;  /* 0x0000001c0e148980 */ /* 0x000562000c101d00 */
[----:B-1----:R-:W-:-:S03]  /*c530*/  CS2R R16, SRZ ;  /* 0x0000000000107805 */ /* 0x002fc6000001ff00 */
[----:B------:R2:W5:Y:S04]  /*c540*/  @!P5 LD.E.128 R32, [R12.64] ;  /* 0x0000001c0c20d980 */ /* 0x000568000c101d00 */
[----:B------:R2:W5:Y:S02]  /*c550*/  @!P0 LD.E.128 R16, [R8.64] ;  /* 0x0000001c08108980 */ /* 0x000564000c101d00 */
.L_x_374:
[----:B--2---:R-:W-:Y:S05]  /*c560*/  BSYNC B0 ;  /* 0x0000000000007941 */ /* 0x004fea0003800000 */
.L_x_373:
        /* <DEDUP_REMOVED lines=22> */
[----:B------:R-:W-:Y:S01]  /*c6d0*/  USEL UR4, UR4, 0x80, UP0 ;  /* 0x0000008004047887 */ /* 0x000fe20008000000 */
        /* <DEDUP_REMOVED lines=9> */
[----:B------:R-:W-:Y:S01]  /*c770*/  BAR.SYNC.DEFER_BLOCKING 0x0 ;  /* 0x0000000000007b1d */ /* 0x000fe20000010000 */
[----:B------:R-:W-:-:S02]  /*c780*/  ISETP.GE.AND P0, PT, R77, UR4, PT ;  /* 0x000000044d007c0c */ /* 0x000fc4000bf06270 */
        /* <DEDUP_REMOVED lines=16> */
[----:B------:R-:W-:Y:S01]  /*c890*/  BSSY B1, `(.L_x_375) ;  /* 0x000016c000017945 */ /* 0x000fe20003800000 */
[----:B------:R-:W-:-:S02]  /*c8a0*/  PRMT R92, R11, 0x7610, R92 ;  /* 0x000076100b5c7816 */ /* 0x000fc4000000005c */
[----:B------:R-:W-:Y:S02]  /*c8b0*/  PRMT R82, R10, 0x7610, R82 ;  /* 0x000076100a527816 */ /* 0x000fe40000000052 */
[----:B------:R-:W-:Y:S02]  /*c8c0*/  PRMT R79, R9, 0x7610, R79 ;  /* 0x00007610094f7816 */ /* 0x000fe4000000004f */
[----:B------:R-:W-:Y:S01]  /*c8d0*/  PRMT R78, R8, 0x7610, R78 ;  /* 0x00007610084e7816 */ /* 0x000fe2000000004e */
[----:B------:R-:W-:Y:S05]  /*c8e0*/  @P0 BRA `(.L_x_376) ;  /* 0x0000166000000947 */ /* 0x000fea0003800000 */
[----:B------:R-:W-:Y:S01]  /*c8f0*/  ISETP.GE.AND P0, PT, R60, c[0x0][0x27c], PT ;  /* 0x00009f003c007a0c */ /* 0x000fe20003f06270 */
[----:B------:R-:W-:-:S12]  /*c900*/  BSSY B0, `(.L_x_377) ;  /* 0x0000070000007945 */ /* 0x000fd80003800000 */
[----:B------:R-:W-:Y:S05]  /*c910*/  @P0 BRA `(.L_x_378) ;  /* 0x000006e000000947 */ /* 0x000fea0003800000 */
[----:B-1----:R-:W-:Y:S01]  /*c920*/  IMAD.MOV.U32 R12, RZ, RZ, c[0x0][0x27c] ;  /* 0x00009f00ff0c7624 */ /* 0x002fe200078e00ff */
[--C-:B------:R-:W-:Y:S01]  /*c930*/  SHF.R.U64 R84, R84, 0x10, R85.reuse ;  /* 0x0000001054547819 */ /* 0x100fe20000001255 */
[----:B------:R-:W-:Y:S01]  /*c940*/  IMAD.SHL.U32 R15, R77, 0x40, RZ ;  /* 0x000000404d0f7824 */ /* 0x000fe200078e00ff */
[----:B------:R-:W-:Y:S01]  /*c950*/  SHF.R.U32.HI R85, RZ, 0x10, R85 ;  /* 0x00000010ff557819 */ /* 0x000fe20000011655 */
[----:B------:R-:W-:Y:S01]  /*c960*/  IMAD.SHL.U32 R8, R81, 0x200, RZ ;  /* 0x0000020051087824 */ /* 0x000fe200078e00ff */
[----:B------:R-:W-:Y:S02]  /*c970*/  LEA.HI R12, R12, R97, RZ, 0x1d ;  /* 0x000000610c0c7211 */ /* 0x000fe400078fe8ff */
[----:B------:R-:W-:Y:S02]  /*c980*/  LOP3.LUT R15, R15, 0x1c0, RZ, 0xc0, !PT ;  /* 0x000001c00f0f7812 */ /* 0x000fe400078ec0ff */
[----:B------:R-:W-:Y:S01]  /*c990*/  SHF.R.S32.HI R9, RZ, 0x1f, R12 ;  /* 0x0000001fff097819 */ /* 0x000fe2000001140c */
[----:B------:R-:W-:Y:S01]  /*c9a0*/  IMAD.SHL.U32 R10, R12, 0x8, RZ ;  /* 0x000000080c0a7824 */ /* 0x000fe200078e00ff */
[----:B------:R-:W-:-:S02]  /*c9b0*/  LOP3.LUT R13, R15, 0x38, R60, 0xf8, !PT ;  /* 0x000000380f0d7812 */ /* 0x000fc400078ef83c */
[----:B------:R-:W-:Y:S02]  /*c9c0*/  LEA.HI R9, R9, R12, RZ, 0x3 ;  /* 0x0000000c09097211 */ /* 0x000fe400078f18ff */
[----:B------:R-:W-:Y:S02]  /*c9d0*/  SHF.R.U32.HI R11, RZ, 0x3, R15 ;  /* 0x00000003ff0b7819 */ /* 0x000fe4000001160f */
[----:B------:R-:W-:Y:S01]  /*c9e0*/  LOP3.LUT R10, R15, 0x38, R10, 0xf8, !PT ;  /* 0x000000380f0a7812 */ /* 0x000fe200078ef80a */
[----:B------:R-:W-:Y:S01]  /*c9f0*/  IMAD.SHL.U32 R9, R9, 0x400, RZ ;  /* 0x0000040009097824 */ /* 0x000fe200078e00ff */
[----:B------:R-:W-:Y:S02]  /*ca00*/  LOP3.LUT R13, R8, R13, R11, 0xf6, !PT ;  /* 0x0000000d080d7212 */ /* 0x000fe400078ef60b */
[----:B------:R-:W-:Y:S02]  /*ca10*/  LOP3.LUT R11, R10, R11, RZ, 0x3c, !PT ;  /* 0x0000000b0a0b7212 */ /* 0x000fe400078e3cff */
[----:B------:R-:W-:Y:S01]  /*ca20*/  LOP3.LUT R9, R9, 0x7fffe000, RZ, 0xc0, !PT ;  /* 0x7fffe00009097812 */ /* 0x000fe200078ec0ff */
[----:B------:R-:W-:Y:S01]  /*ca30*/  IMAD.SHL.U32 R115, R13, 0x2, RZ ;  /* 0x000000020d737824 */ /* 0x000fe200078e00ff */
[----:B------:R-:W-:-:S02]  /*ca40*/  SHF.R.U64 R86, R86, 0x10, R87 ;  /* 0x0000001056567819 */ /* 0x000fc40000001257 */
[----:B------:R-:W-:Y:S02]  /*ca50*/  IADD3 R114, R11, R9, R8 ;  /* 0x000000090b727210 */ /* 0x000fe40007ffe008 */
[----:B------:R-:W1:Y:S01]  /*ca60*/  LDS.128 R12, [R115+0xc100] ;  /* 0x00c10000730c7984 */ /* 0x000e620000000c00 */
[----:B------:R-:W-:Y:S02]  /*ca70*/  SHF.R.U64 R88, R88, 0x10, R89 ;  /* 0x0000001058587819 */ /* 0x000fe40000001259 */
[----:B------:R-:W-:Y:S01]  /*ca80*/  IMAD.SHL.U32 R114, R114, 0x2, RZ ;  /* 0x0000000272727824 */ /* 0x000fe200078e00ff */
[----:B------:R-:W-:Y:S02]  /*ca90*/  SHF.R.U32.HI R87, RZ, 0x10, R87 ;  /* 0x00000010ff577819 */ /* 0x000fe40000011657 */
[----:B------:R-:W-:Y:S02]  /*caa0*/  SHF.R.U32.HI R89, RZ, 0x10, R89 ;  /* 0x00000010ff597819 */ /* 0x000fe40000011659 */
[----:B------:R-:W2:Y:S01]  /*cab0*/  LDS.128 R8, [R114+0xc100] ;  /* 0x00c1000072087984 */ /* 0x000ea20000000c00 */
[----:B------:R-:W-:-:S02]  /*cac0*/  PRMT R117, R117, 0x5410, R84 ;  /* 0x0000541075757816 */ /* 0x000fc40000000054 */
[----:B------:R-:W-:Y:S02]  /*cad0*/  PRMT R116, R116, 0x5410, R85 ;  /* 0x0000541074747816 */ /* 0x000fe40000000055 */
[----:B------:R-:W-:Y:S02]  /*cae0*/  PRMT R118, R118, 0x5410, R87 ;  /* 0x0000541076767816 */ /* 0x000fe40000000057 */
[----:B------:R-:W-:Y:S02]  /*caf0*/  SHF.R.U64 R90, R90, 0x10, R91 ;  /* 0x000000105a5a7819 */ /* 0x000fe4000000125b */
[----:B------:R-:W-:Y:S02]  /*cb00*/  PRMT R120, R120, 0x5410, R89 ;  /* 0x0000541078787816 */ /* 0x000fe40000000059 */
[----:B------:R-:W-:Y:S02]  /*cb10*/  SHF.R.U32.HI R91, RZ, 0x10, R91 ;  /* 0x00000010ff5b7819 */ /* 0x000fe4000001165b */
[----:B------:R-:W-:-:S02]  /*cb20*/  PRMT R121, R121, 0x5410, R88 ;  /* 0x0000541079797816 */ /* 0x000fc40000000058 */
[----:B------:R-:W-:Y:S02]  /*cb30*/  PRMT R122, R122, 0x5410, R91 ;  /* 0x000054107a7a7816 */ /* 0x000fe4000000005b */
[C---:B------:R-:W-:Y:S01]  /*cb40*/  LOP3.LUT R128, R121.reuse, 0xffff0000, RZ, 0xc0, !PT ;  /* 0xffff000079807812 */ /* 0x040fe200078ec0ff */
[----:B------:R-:W-:Y:S01]  /*cb50*/  IMAD.U32 R91, R121, 0x10000, RZ ;  /* 0x00010000795b7824 */ /* 0x000fe200078e00ff */
[----:B------:R-:W-:Y:S01]  /*cb60*/  PRMT R123, R123, 0x5410, R90 ;  /* 0x000054107b7b7816 */ /* 0x000fe2000000005a */
[----:B------:R-:W-:Y:S01]  /*cb70*/  IMAD.U32 R121, R116, 0x10000, RZ ;  /* 0x0001000074797824 */ /* 0x000fe200078e00ff */
[----:B------:R-:W-:Y:S02]  /*cb80*/  SHF.L.U32 R127, R118, 0x10, RZ ;  /* 0x00000010767f7819 */ /* 0x000fe400000006ff */
[----:B------:R-:W-:Y:S02]  /*cb90*/  PRMT R119, R119, 0x5410, R86 ;  /* 0x0000541077777816 */ /* 0x000fe40000000056 */
[----:B------:R-:W-:-:S02]  /*cba0*/  LOP3.LUT R116, R116, 0xffff0000, RZ, 0xc0, !PT ;  /* 0xffff000074747812 */ /* 0x000fc400078ec0ff */
[----:B------:R-:W-:Y:S02]  /*cbb0*/  LOP3.LUT R118, R118, 0xffff0000, RZ, 0xc0, !PT ;  /* 0xffff000076767812 */ /* 0x000fe400078ec0ff */
[----:B-1----:R-:W-:Y:S01]  /*cbc0*/  SHF.L.U32 R85, R12, 0x10, RZ ;  /* 0x000000100c557819 */ /* 0x002fe200000006ff */
[----:B------:R-:W-:Y:S01]  /*cbd0*/  IMAD.U32 R86, R14, 0x10000, RZ ;  /* 0x000100000e567824 */ /* 0x000fe200078e00ff */
[----:B------:R-:W-:Y:S01]  /*cbe0*/  LOP3.LUT R84, R12, 0xffff0000, RZ, 0xc0, !PT ;  /* 0xffff00000c547812 */ /* 0x000fe200078ec0ff */
[C---:B------:R-:W-:Y:S01]  /*cbf0*/  IMAD.U32 R12, R13.reuse, 0x10000, RZ ;  /* 0x000100000d0c7824 */ /* 0x040fe200078e00ff */
[----:B------:R-:W-:Y:S01]  /*cc00*/  LOP3.LUT R87, R13, 0xffff0000, RZ, 0xc0, !PT ;  /* 0xffff00000d577812 */ /* 0x000fe200078ec0ff */
[C---:B------:R-:W-:Y:S01]  /*cc10*/  IMAD.U32 R13, R15.reuse, 0x10000, RZ ;  /* 0x000100000f0d7824 */ /* 0x040fe200078e00ff */
[----:B------:R-:W-:Y:S01]  /*cc20*/  LOP3.LUT R89, R15, 0xffff0000, RZ, 0xc0, !PT ;  /* 0xffff00000f597812 */ /* 0x000fe200078ec0ff */
[C---:B--2---:R-:W-:Y:S01]  /*cc30*/  IMAD.U32 R88, R8.reuse, 0x10000, RZ ;  /* 0x0001000008587824 */ /* 0x044fe200078e00ff */
[----:B------:R-:W-:Y:S01]  /*cc40*/  LOP3.LUT R15, R8, 0xffff0000, RZ, 0xc0, !PT ;  /* 0xffff0000080f7812 */ /* 0x000fe200078ec0ff */
[C---:B------:R-:W-:Y:S01]  /*cc50*/  IMAD.U32 R8, R9.reuse, 0x10000, RZ ;  /* 0x0001000009087824 */ /* 0x040fe200078e00ff */
[----:B------:R-:W-:Y:S01]  /*cc60*/  LOP3.LUT R126, R9, 0xffff0000, RZ, 0xc0, !PT ;  /* 0xffff0000097e7812 */ /* 0x000fe200078ec0ff */
[C---:B------:R-:W-:Y:S01]  /*cc70*/  IMAD.U32 R125, R10.reuse, 0x10000, RZ ;  /* 0x000100000a7d7824 */ /* 0x040fe200078e00ff */
[----:B------:R-:W-:Y:S01]  /*cc80*/  SHF.L.U32 R9, R117, 0x10, RZ ;  /* 0x0000001075097819 */ /* 0x000fe200000006ff */
[----:B------:R-:W-:Y:S01]  /*cc90*/  IMAD.U32 R90, R11, 0x10000, RZ ;  /* 0x000100000b5a7824 */ /* 0x000fe200078e00ff */
[----:B------:R-:W-:-:S02]  /*cca0*/  LOP3.LUT R124, R10, 0xffff0000, RZ, 0xc0, !PT ;  /* 0xffff00000a7c7812 */ /* 0x000fc400078ec0ff */
[----:B------:R-:W-:Y:S01]  /*ccb0*/  LOP3.LUT R117, R117, 0xffff0000, RZ, 0xc0, !PT ;  /* 0xffff000075757812 */ /* 0x000fe200078ec0ff */
[C---:B------:R-:W-:Y:S01]  /*ccc0*/  FMUL.FTZ R10, R88.reuse, R9 ;  /* 0x00000009580a7220 */ /* 0x040fe20000410000 */
[----:B------:R-:W-:Y:S01]  /*ccd0*/  LOP3.LUT R11, R11, 0xffff0000, RZ, 0xc0, !PT ;  /* 0xffff00000b0b7812 */ /* 0x000fe200078ec0ff */
[-C--:B------:R-:W-:Y:S01]  /*cce0*/  FMUL.FTZ R88, R88, R91.reuse ;  /* 0x0000005b58587220 */ /* 0x080fe20000410000 */
[----:B------:R-:W-:Y:S01]  /*ccf0*/  LOP3.LUT R14, R14, 0xffff0000, RZ, 0xc0, !PT ;  /* 0xffff00000e0e7812 */ /* 0x000fe200078ec0ff */
[C---:B------:R-:W-:Y:S02]  /*cd00*/  FFMA.FTZ R10, R85.reuse, R91, -R10 ;  /* 0x0000005b550a7223 */ /* 0x040fe4000001080a */
[----:B------:R-:W-:Y:S02]  /*cd10*/  FFMA.FTZ R88, R85, R9, R88 ;  /* 0x0000000955587223 */ /* 0x000fe40000010058 */
[C---:B------:R-:W-:Y:S02]  /*cd20*/  FMUL.FTZ R91, R15.reuse, R117 ;  /* 0x000000750f5b7220 */ /* 0x040fe40000410000 */
[C---:B------:R-:W-:Y:S01]  /*cd30*/  IMAD.U32 R9, R120.reuse, 0x10000, RZ ;  /* 0x0001000078097824 */ /* 0x040fe200078e00ff */
[----:B------:R-:W-:Y:S01]  /*cd40*/  LOP3.LUT R120, R120, 0xffff0000, RZ, 0xc0, !PT ;  /* 0xffff000078787812 */ /* 0x000fe200078ec0ff */
[----:B------:R-:W-:-:S02]  /*cd50*/  FMUL.FTZ R15, R15, R128 ;  /* 0x000000800f0f7220 */ /* 0x000fc40000410000 */
[C---:B------:R-:W-:Y:S02]  /*cd60*/  FMUL.FTZ R85, R8.reuse, R121 ;  /* 0x0000007908557220 */ /* 0x040fe40000410000 */
[----:B------:R-:W-:Y:S02]  /*cd70*/  FMUL.FTZ R8, R8, R9 ;  /* 0x0000000908087220 */ /* 0x000fe40000410000 */
[C---:B------:R-:W-:Y:S02]  /*cd80*/  FFMA.FTZ R91, R84.reuse, R128, -R91 ;  /* 0x00000080545b7223 */ /* 0x040fe4000001085b */
[----:B------:R-:W-:Y:S02]  /*cd90*/  FFMA.FTZ R15, R84, R117, R15 ;  /* 0x00000075540f7223 */ /* 0x000fe4000001000f */
[C---:B------:R-:W-:Y:S01]  /*cda0*/  IMAD.U32 R84, R122.reuse, 0x10000, RZ ;  /* 0x000100007a547824 */ /* 0x040fe200078e00ff */
[----:B------:R-:W-:Y:S01]  /*cdb0*/  LOP3.LUT R122, R122, 0xffff0000, RZ, 0xc0, !PT ;  /* 0xffff00007a7a7812 */ /* 0x000fe200078ec0ff */
[----:B------:R-:W-:-:S02]  /*cdc0*/  FFMA.FTZ R85, R12, R9, -R85 ;  /* 0x000000090c557223 */ /* 0x000fc40000010855 */
[----:B------:R-:W-:Y:S02]  /*cdd0*/  FFMA.FTZ R9, R12, R121, R8 ;  /* 0x000000790c097223 */ /* 0x000fe40000010008 */
[C---:B------:R-:W-:Y:S02]  /*cde0*/  FMUL.FTZ R8, R90.reuse, R127 ;  /* 0x0000007f5a087220 */ /* 0x040fe40000410000 */
[-C--:B------:R-:W-:Y:S02]  /*cdf0*/  FMUL.FTZ R90, R90, R84.reuse ;  /* 0x000000545a5a7220 */ /* 0x080fe40000410000 */
[C---:B------:R-:W-:Y:S01]  /*ce00*/  IMAD.U32 R12, R119.reuse, 0x10000, RZ ;  /* 0x00010000770c7824 */ /* 0x040fe200078e00ff */
[----:B------:R-:W-:Y:S01]  /*ce10*/  LOP3.LUT R119, R119, 0xffff0000, RZ, 0xc0, !PT ;  /* 0xffff000077777812 */ /* 0x000fe200078ec0ff */
[C---:B------:R-:W-:Y:S01]  /*ce20*/  IMAD.U32 R117, R123.reuse, 0x10000, RZ ;  /* 0x000100007b757824 */ /* 0x040fe200078e00ff */
[----:B------:R-:W-:Y:S01]  /*ce30*/  LOP3.LUT R123, R123, 0xffff0000, RZ, 0xc0, !PT ;  /* 0xffff00007b7b7812 */ /* 0x000fe200078ec0ff */
[----:B------:R-:W-:-:S02]  /*ce40*/  FFMA.FTZ R84, R13, R84, -R8 ;  /* 0x000000540d547223 */ /* 0x000fc40000010808 */
[----:B------:R-:W-:Y:S02]  /*ce50*/  FFMA.FTZ R127, R13, R127, R90 ;  /* 0x0000007f0d7f7223 */ /* 0x000fe4000001005a */
[C---:B------:R-:W-:Y:S02]  /*ce60*/  FMUL.FTZ R13, R125.reuse, R12 ;  /* 0x0000000c7d0d7220 */ /* 0x040fe40000410000 */
[-C--:B------:R-:W-:Y:S02]  /*ce70*/  FMUL.FTZ R125, R125, R117.reuse ;  /* 0x000000757d7d7220 */ /* 0x080fe40000410000 */
[C---:B------:R-:W-:Y:S02]  /*ce80*/  FMUL.FTZ R8, R126.reuse, R116 ;  /* 0x000000747e087220 */ /* 0x040fe40000410000 */
[----:B------:R-:W-:Y:S02]  /*ce90*/  FMUL.FTZ R126, R126, R120 ;  /* 0x000000787e7e7220 */ /* 0x000fe40000410000 */
[----:B------:R-:W-:-:S02]  /*cea0*/  FFMA.FTZ R117, R86, R117, -R13 ;  /* 0x0000007556757223 */ /* 0x000fc4000001080d */
[----:B------:R-:W-:Y:S02]  /*ceb0*/  FFMA.FTZ R125, R86, R12, R125 ;  /* 0x0000000c567d7223 */ /* 0x000fe4000001007d */
[----:B------:R-:W-:Y:S02]  /*cec0*/  FFMA.FTZ R120, R87, R120, -R8 ;  /* 0x0000007857787223 */ /* 0x000fe40000010808 */
[----:B------:R-:W-:Y:S02]  /*ced0*/  FMUL.FTZ R86, R124, R119 ;  /* 0x000000777c567220 */ /* 0x000fe40000410000 */
[C---:B------:R-:W-:Y:S01]  /*cee0*/  FMUL.FTZ R12, R11.reuse, R118 ;  /* 0x000000760b0c7220 */ /* 0x040fe20000410000 */
[----:B------:R-:W-:Y:S01]  /*cef0*/  F2FP.BF16.PACK_AB R13, R120, R85 ;  /* 0x00000055780d723e */ /* 0x000fe200000010ff */
[----:B------:R-:W-:Y:S02]  /*cf00*/  FMUL.FTZ R90, R124, R123 ;  /* 0x0000007b7c5a7220 */ /* 0x000fe40000410000 */
[----:B------:R-:W-:-:S02]  /*cf10*/  FMUL.FTZ R8, R11, R122 ;  /* 0x0000007a0b087220 */ /* 0x000fc40000410000 */
[C---:B------:R-:W-:Y:S02]  /*cf20*/  FFMA.FTZ R86, R14.reuse, R123, -R86 ;  /* 0x0000007b0e567223 */ /* 0x040fe40000010856 */
[----:B------:R-:W-:Y:S01]  /*cf30*/  FFMA.FTZ R11, R89, R122, -R12 ;  /* 0x0000007a590b7223 */ /* 0x000fe2000001080c */
[----:B------:R-:W-:Y:S01]  /*cf40*/  F2FP.BF16.PACK_AB R12, R91, R10 ;  /* 0x0000000a5b0c723e */ /* 0x000fe200000010ff */
[----:B------:R-:W-:Y:S02]  /*cf50*/  FFMA.FTZ R126, R87, R116, R126 ;  /* 0x00000074577e7223 */ /* 0x000fe4000001007e */
[----:B------:R-:W-:Y:S01]  /*cf60*/  FFMA.FTZ R90, R14, R119, R90 ;  /* 0x000000770e5a7223 */ /* 0x000fe2000001005a */
[----:B------:R-:W-:Y:S01]  /*cf70*/  F2FP.BF16.PACK_AB R14, R86, R117 ;  /* 0x00000075560e723e */ /* 0x000fe200000010ff */
[----:B------:R-:W-:Y:S01]  /*cf80*/  FFMA.FTZ R118, R89, R118, R8 ;  /* 0x0000007659767223 */ /* 0x000fe20000010008 */
[----:B------:R-:W-:Y:S02]  /*cf90*/  F2FP.BF16.PACK_AB R8, R15, R88 ;  /* 0x000000580f08723e */ /* 0x000fe400000010ff */
[----:B------:R-:W-:-:S02]  /*cfa0*/  F2FP.BF16.PACK_AB R15, R11, R84 ;  /* 0x000000540b0f723e */ /* 0x000fc400000010ff */
[----:B------:R-:W-:Y:S02]  /*cfb0*/  F2FP.BF16.PACK_AB R9, R126, R9 ;  /* 0x000000097e09723e */ /* 0x000fe400000010ff */
[----:B------:R-:W-:Y:S01]  /*cfc0*/  F2FP.BF16.PACK_AB R10, R90, R125 ;  /* 0x0000007d5a0a723e */ /* 0x000fe200000010ff */
[----:B------:R1:W-:Y:S01]  /*cfd0*/  STS.128 [R115+0xc100], R12 ;  /* 0x00c1000c73007388 */ /* 0x0003e20000000c00 */
[----:B------:R-:W-:-:S05]  /*cfe0*/  F2FP.BF16.PACK_AB R11, R118, R127 ;  /* 0x0000007f760b723e */ /* 0x000fca00000010ff */
[----:B------:R1:W-:Y:S02]  /*cff0*/  STS.128 [R114+0xc100], R8 ;  /* 0x00c1000872007388 */ /* 0x0003e40000000c00 */
.L_x_378:
[----:B------:R-:W-:Y:S05]  /*d000*/  BSYNC B0 ;  /* 0x0000000000007941 */ /* 0x000fea0003800000 */
.L_x_377:
[----:B-1----:R-:W-:Y:S01]  /*d010*/  IADD3 R12, R60, 0x20, RZ ;  /* 0x000000203c0c7810 */ /* 0x002fe20007ffe0ff */
[----:B------:R-:W-:Y:S03]  /*d020*/  BSSY B0, `(.L_x_379) ;  /* 0x0000079000007945 */ /* 0x000fe60003800000 */
[----:B------:R-:W-:-:S13]  /*d030*/  ISETP.GE.AND P0, PT, R12, c[0x0][0x27c], PT ;  /* 0x00009f000c007a0c */ /* 0x000fda0003f06270 */
[----:B------:R-:W-:Y:S05]  /*d040*/  @P0 BRA `(.L_x_380) ;  /* 0x0000076000000947 */ /* 0x000fea0003800000 */
[----:B------:R-:W-:Y:S01]  /*d050*/  SHF.R.S32.HI R11, RZ, 0x1f, R12 ;  /* 0x0000001fff0b7819 */ /* 0x000fe2000001140c */
[----:B------:R-:W-:Y:S01]  /*d060*/  IMAD.MOV.U32 R8, RZ, RZ, c[0x0][0x27c] ;  /* 0x00009f00ff087624 */ /* 0x000fe200078e00ff */
[----:B------:R-:W-:Y:S01]  /*d070*/  SHF.R.U64 R64, R64, 0x10, R65 ;  /* 0x0000001040407819 */ /* 0x000fe20000001241 */
[----:B------:R-:W-:Y:S01]  /*d080*/  IMAD.SHL.U32 R9, R77, 0x40, RZ ;  /* 0x000000404d097824 */ /* 0x000fe200078e00ff */
[CC--:B------:R-:W-:Y:S02]  /*d090*/  LEA.HI R10, R11.reuse, R12.reuse, RZ, 0x3 ;  /* 0x0000000c0b0a7211 */ /* 0x0c0fe400078f18ff */
[----:B------:R-:W-:Y:S02]  /*d0a0*/  LEA.HI R11, R11, R12, RZ, 0x6 ;  /* 0x0000000c0b0b7211 */ /* 0x000fe400078f30ff */
[----:B------:R-:W-:Y:S02]  /*d0b0*/  SHF.R.S32.HI R13, RZ, 0x3, R10 ;  /* 0x00000003ff0d7819 */ /* 0x000fe4000001140a */
[----:B------:R-:W-:Y:S01]  /*d0c0*/  LOP3.LUT R9, R9, 0x1c0, RZ, 0xc0, !PT ;  /* 0x000001c009097812 */ /* 0x000fe200078ec0ff */
[----:B------:R-:W-:Y:S01]  /*d0d0*/  IMAD.SHL.U32 R11, R11, 0x80, RZ ;  /* 0x000000800b0b7824 */ /* 0x000fe200078e00ff */
[----:B------:R-:W-:-:S02]  /*d0e0*/  LEA.HI R8, R8, R13, RZ, 0x1d ;  /* 0x0000000d08087211 */ /* 0x000fc400078fe8ff */
[----:B------:R-:W-:Y:S02]  /*d0f0*/  LOP3.LUT R15, R9, 0x38, R10, 0xf8, !PT ;  /* 0x00000038090f7812 */ /* 0x000fe400078ef80a */
[----:B------:R-:W-:Y:S02]  /*d100*/  SHF.R.S32.HI R13, RZ, 0x1f, R8 ;  /* 0x0000001fff0d7819 */ /* 0x000fe40000011408 */
[----:B------:R-:W-:Y:S02]  /*d110*/  SHF.R.U32.HI R10, RZ, 0x3, R9 ;  /* 0x00000003ff0a7819 */ /* 0x000fe40000011609 */
[----:B------:R-:W-:Y:S01]  /*d120*/  LEA.HI R13, R13, R8, RZ, 0x3 ;  /* 0x000000080d0d7211 */ /* 0x000fe200078f18ff */
[----:B------:R-:W-:Y:S01]  /*d130*/  IMAD.SHL.U32 R8, R8, 0x8, RZ ;  /* 0x0000000808087824 */ /* 0x000fe200078e00ff */
[----:B------:R-:W-:Y:S02]  /*d140*/  LOP3.LUT R12, R11, 0x7fffe000, RZ, 0xc0, !PT ;  /* 0x7fffe0000b0c7812 */ /* 0x000fe400078ec0ff */
[----:B------:R-:W-:Y:S01]  /*d150*/  LOP3.LUT R15, R15, R10, RZ, 0x3c, !PT ;  /* 0x0000000a0f0f7212 */ /* 0x000fe200078e3cff */
[----:B------:R-:W-:Y:S01]  /*d160*/  IMAD.SHL.U32 R13, R13, 0x400, RZ ;  /* 0x000004000d0d7824 */ /* 0x000fe200078e00ff */
[----:B------:R-:W-:Y:S01]  /*d170*/  LOP3.LUT R9, R9, 0x38, R8, 0xf8, !PT ;  /* 0x0000003809097812 */ /* 0x000fe200078ef808 */
[----:B------:R-:W-:Y:S01]  /*d180*/  IMAD R12, R81, 0x200, R12 ;  /* 0x00000200510c7824 */ /* 0x000fe200078e020c */
[----:B------:R-:W-:-:S02]  /*d190*/  SHF.R.U32.HI R65, RZ, 0x10, R65 ;  /* 0x00000010ff417819 */ /* 0x000fc40000011641 */
[----:B------:R-:W-:Y:S01]  /*d1a0*/  LOP3.LUT R8, R13, 0x7fffe000, RZ, 0xc0, !PT ;  /* 0x7fffe0000d087812 */ /* 0x000fe200078ec0ff */
[----:B------:R-:W-:Y:S01]  /*d1b0*/  IMAD.IADD R12, R12, 0x1, R15 ;  /* 0x000000010c0c7824 */ /* 0x000fe200078e020f */
[----:B------:R-:W-:Y:S02]  /*d1c0*/  LOP3.LUT R9, R9, R10, RZ, 0x3c, !PT ;  /* 0x0000000a09097212 */ /* 0x000fe400078e3cff */
[----:B------:R-:W-:Y:S01]  /*d1d0*/  SHF.R.U64 R66, R66, 0x10, R67 ;  /* 0x0000001042427819 */ /* 0x000fe20000001243 */
[----:B------:R-:W-:Y:S01]  /*d1e0*/  IMAD R8, R81, 0x200, R8 ;  /* 0x0000020051087824 */ /* 0x000fe200078e0208 */
[----:B------:R-:W-:Y:S01]  /*d1f0*/  SHF.R.U64 R68, R68, 0x10, R69 ;  /* 0x0000001044447819 */ /* 0x000fe20000001245 */
[----:B------:R-:W-:Y:S01]  /*d200*/  IMAD.SHL.U32 R85, R12, 0x2, RZ ;  /* 0x000000020c557824 */ /* 0x000fe200078e00ff */
[----:B------:R-:W-:Y:S02]  /*d210*/  SHF.R.U32.HI R67, RZ, 0x10, R67 ;  /* 0x00000010ff437819 */ /* 0x000fe40000011643 */
[----:B------:R-:W-:-:S02]  /*d220*/  IADD3 R84, R8, R9, RZ ;  /* 0x0000000908547210 */ /* 0x000fc40007ffe0ff */
[----:B------:R-:W1:Y:S01]  /*d230*/  LDS.128 R12, [R85+0xc100] ;  /* 0x00c10000550c7984 */ /* 0x000e620000000c00 */
[----:B------:R-:W-:Y:S02]  /*d240*/  SHF.R.U32.HI R69, RZ, 0x10, R69 ;  /* 0x00000010ff457819 */ /* 0x000fe40000011645 */
[----:B------:R-:W-:Y:S01]  /*d250*/  IMAD.SHL.U32 R84, R84, 0x2, RZ ;  /* 0x0000000254547824 */ /* 0x000fe200078e00ff */
[----:B------:R-:W-:Y:S02]  /*d260*/  PRMT R107, R107, 0x5410, R64 ;  /* 0x000054106b6b7816 */ /* 0x000fe40000000040 */
[----:B------:R-:W-:Y:S02]  /*d270*/  PRMT R106, R106, 0x5410, R65 ;  /* 0x000054106a6a7816 */ /* 0x000fe40000000041 */
[----:B------:R-:W2:Y:S01]  /*d280*/  LDS.128 R8, [R84+0xc100] ;  /* 0x00c1000054087984 */ /* 0x000ea20000000c00 */
[----:B------:R-:W-:Y:S02]  /*d290*/  SHF.R.U64 R70, R70, 0x10, R71 ;  /* 0x0000001046467819 */ /* 0x000fe40000001247 */
[----:B------:R-:W-:Y:S01]  /*d2a0*/  PRMT R108, R108, 0x5410, R67 ;  /* 0x000054106c6c7816 */ /* 0x000fe20000000043 */
[----:B------:R-:W-:Y:S01]  /*d2b0*/  IMAD.U32 R89, R106, 0x10000, RZ ;  /* 0x000100006a597824 */ /* 0x000fe200078e00ff */
[----:B------:R-:W-:-:S02]  /*d2c0*/  SHF.R.U32.HI R71, RZ, 0x10, R71 ;  /* 0x00000010ff477819 */ /* 0x000fc40000011647 */
[----:B------:R-:W-:Y:S02]  /*d2d0*/  PRMT R111, R111, 0x5410, R68 ;  /* 0x000054106f6f7816 */ /* 0x000fe40000000044 */
[----:B------:R-:W-:Y:S02]  /*d2e0*/  PRMT R110, R110, 0x5410, R69 ;  /* 0x000054106e6e7816 */ /* 0x000fe40000000045 */
[----:B------:R-:W-:Y:S01]  /*d2f0*/  PRMT R112, R112, 0x5410, R71 ;  /* 0x0000541070707816 */ /* 0x000fe20000000047 */
[C---:B------:R-:W-:Y:S01]  /*d300*/  IMAD.U32 R71, R111.reuse, 0x10000, RZ ;  /* 0x000100006f477824 */ /* 0x040fe200078e00ff */
[----:B------:R-:W-:Y:S02]  /*d310*/  LOP3.LUT R90, R111, 0xffff0000, RZ, 0xc0, !PT ;  /* 0xffff00006f5a7812 */ /* 0x000fe400078ec0ff */
[----:B------:R-:W-:Y:S02]  /*d320*/  PRMT R113, R113, 0x5410, R70 ;  /* 0x0000541071717816 */ /* 0x000fe40000000046 */
[----:B------:R-:W-:-:S02]  /*d330*/  PRMT R109, R109, 0x5410, R66 ;  /* 0x000054106d6d7816 */ /* 0x000fc40000000042 */
[----:B------:R-:W-:Y:S01]  /*d340*/  LOP3.LUT R106, R106, 0xffff0000, RZ, 0xc0, !PT ;  /* 0xffff00006a6a7812 */ /* 0x000fe200078ec0ff */
[C---:B-1----:R-:W-:Y:S01]  /*d350*/  IMAD.U32 R65, R12.reuse, 0x10000, RZ ;  /* 0x000100000c417824 */ /* 0x042fe200078e00ff */
[----:B------:R-:W-:Y:S01]  /*d360*/  LOP3.LUT R64, R12, 0xffff0000, RZ, 0xc0, !PT ;  /* 0xffff00000c407812 */ /* 0x000fe200078ec0ff */
[C---:B------:R-:W-:Y:S01]  /*d370*/  IMAD.U32 R12, R13.reuse, 0x10000, RZ ;  /* 0x000100000d0c7824 */ /* 0x040fe200078e00ff */
        /* <DEDUP_REMOVED lines=8> */
[----:B------:R-:W-:Y:S01]  /*d400*/  SHF.L.U32 R8, R9, 0x10, RZ ;  /* 0x0000001009087819 */ /* 0x000fe200000006ff */
[----:B------:R-:W-:Y:S01]  /*d410*/  IMAD.U32 R70, R11, 0x10000, RZ ;  /* 0x000100000b467824 */ /* 0x000fe200078e00ff */
[----:B------:R-:W-:Y:S01]  /*d420*/  LOP3.LUT R88, R9, 0xffff0000, RZ, 0xc0, !PT ;  /* 0xffff000009587812 */ /* 0x000fe200078ec0ff */
[----:B------:R-:W-:Y:S01]  /*d430*/  IMAD.U32 R9, R107, 0x10000, RZ ;  /* 0x000100006b097824 */ /* 0x000fe200078e00ff */
[----:B------:R-:W-:-:S02]  /*d440*/  LOP3.LUT R86, R10, 0xffff0000, RZ, 0xc0, !PT ;  /* 0xffff00000a567812 */ /* 0x000fc400078ec0ff */
[----:B------:R-:W-:Y:S01]  /*d450*/  LOP3.LUT R107, R107, 0xffff0000, RZ, 0xc0, !PT ;  /* 0xffff00006b6b7812 */ /* 0x000fe200078ec0ff */
[C---:B------:R-:W-:Y:S01]  /*d460*/  FMUL.FTZ R10, R68.reuse, R9 ;  /* 0x00000009440a7220 */ /* 0x040fe20000410000 */
[----:B------:R-:W-:Y:S01]  /*d470*/  LOP3.LUT R11, R11, 0xffff0000, RZ, 0xc0, !PT ;  /* 0xffff00000b0b7812 */ /* 0x000fe200078ec0ff */
[-C--:B------:R-:W-:Y:S02]  /*d480*/  FMUL.FTZ R68, R68, R71.reuse ;  /* 0x0000004744447220 */ /* 0x080fe40000410000 */
[C---:B------:R-:W-:Y:S02]  /*d490*/  FFMA.FTZ R10, R65.reuse, R71, -R10 ;  /* 0x00000047410a7223 */ /* 0x040fe4000001080a */
[----:B------:R-:W-:Y:S01]  /*d4a0*/  FFMA.FTZ R68, R65, R9, R68 ;  /* 0x0000000941447223 */ /* 0x000fe20000010044 */
[C---:B------:R-:W-:Y:S01]  /*d4b0*/  SHF.L.U32 R9, R110.reuse, 0x10, RZ ;  /* 0x000000106e097819 */ /* 0x040fe200000006ff */
[C---:B------:R-:W-:Y:S01]  /*d4c0*/  FMUL.FTZ R71, R15.reuse, R107 ;  /* 0x0000006b0f477220 */ /* 0x040fe20000410000 */
[----:B------:R-:W-:Y:S01]  /*d4d0*/  LOP3.LUT R110, R110, 0xffff0000, RZ, 0xc0, !PT ;  /* 0xffff00006e6e7812 */ /* 0x000fe200078ec0ff */
[----:B------:R-:W-:-:S02]  /*d4e0*/  FMUL.FTZ R15, R15, R90 ;  /* 0x0000005a0f0f7220 */ /* 0x000fc40000410000 */
[----:B------:R-:W-:Y:S02]  /*d4f0*/  FMUL.FTZ R65, R8, R89 ;  /* 0x0000005908417220 */ /* 0x000fe40000410000 */
[----:B------:R-:W-:Y:S02]  /*d500*/  FFMA.FTZ R71, R64, R90, -R71 ;  /* 0x0000005a40477223 */ /* 0x000fe40000010847 */
[----:B------:R-:W-:Y:S02]  /*d510*/  FMUL.FTZ R8, R8, R9 ;  /* 0x0000000908087220 */ /* 0x000fe40000410000 */
[C---:B------:R-:W-:Y:S01]  /*d520*/  IMAD.U32 R90, R108.reuse, 0x10000, RZ ;  /* 0x000100006c5a7824 */ /* 0x040fe200078e00ff */
[----:B------:R-:W-:Y:S01]  /*d530*/  LOP3.LUT R108, R108, 0xffff0000, RZ, 0xc0, !PT ;  /* 0xffff00006c6c7812 */ /* 0x000fe200078ec0ff */
        /* <DEDUP_REMOVED lines=39> */
.L_x_380:
[----:B------:R-:W-:Y:S05]  /*d7b0*/  BSYNC B0 ;  /* 0x0000000000007941 */ /* 0x000fea0003800000 */
.L_x_379:
[----:B-1----:R-:W-:-:S04]  /*d7c0*/  IADD3 R12, R60, 0x40, RZ ;  /* 0x000000403c0c7810 */ /* 0x002fc80007ffe0ff */
        /* <DEDUP_REMOVED lines=120> */
.L_x_376:
[----:B------:R-:W-:Y:S05]  /*df50*/  BSYNC B1 ;  /* 0x0000000000017941 */ /* 0x000fea0003800000 */
.L_x_375:
[----:B------:R-:W-:-:S04]  /*df60*/  IADD3 R40, R77, 0x40, RZ ;  /* 0x000000404d287810 */ /* 0x000fc80007ffe0ff */
[----:B------:R-:W-:-:S13]  /*df70*/  ISETP.GE.AND P0, PT, R40, UR4, PT ;  /* 0x0000000428007c0c */ /* 0x000fda000bf06270 */
[----:B------:R-:W-:Y:S05]  /*df80*/  @P0 BRA `(.L_x_360) ;  /* 0x000016d000000947 */ /* 0x000fea0003800000 */
[----:B------:R-:W-:Y:S01]  /*df90*/  ISETP.GE.AND P0, PT, R60, c[0x0][0x27c], PT ;  /* 0x00009f003c007a0c */ /* 0x000fe20003f06270 */
[----:B------:R-:W-:-:S12]  /*dfa0*/  BSSY B0, `(.L_x_381) ;  /* 0x0000073000007945 */ /* 0x000fd80003800000 */
[----:B------:R-:W-:Y:S05]  /*dfb0*/  @P0 BRA `(.L_x_382) ;  /* 0x0000071000000947 */ /* 0x000fea0003800000 */
[----:B-1----:R-:W-:Y:S01]  /*dfc0*/  IMAD.MOV.U32 R10, RZ, RZ, c[0x0][0x27c] ;  /* 0x00009f00ff0a7624 */ /* 0x002fe200078e00ff */
[----:B------:R-:W-:Y:S01]  /*dfd0*/  SHF.R.S32.HI R11, RZ, 0x1f, R40 ;  /* 0x0000001fff0b7819 */ /* 0x000fe20000011428 */
[----:B------:R-:W-:Y:S01]  /*dfe0*/  IMAD.SHL.U32 R9, R40, 0x40, RZ ;  /* 0x0000004028097824 */ /* 0x000fe200078e00ff */
[----:B------:R-:W-:Y:S02]  /*dff0*/  SHF.R.U64 R43, R36, 0x10, R37 ;  /* 0x00000010242b7819 */ /* 0x000fe40000001225 */
[----:B------:R-:W-:Y:S02]  /*e000*/  LEA.HI R97, R10, R97, RZ, 0x1d ;  /* 0x000000610a617211 */ /* 0x000fe400078fe8ff */
[----:B------:R-:W-:Y:S02]  /*e010*/  LEA.HI R8, R11, R40, RZ, 0x3 ;  /* 0x000000280b087211 */ /* 0x000fe400078f18ff */
[----:B------:R-:W-:Y:S01]  /*e020*/  SHF.R.S32.HI R10, RZ, 0x1f, R97 ;  /* 0x0000001fff0a7819 */ /* 0x000fe20000011461 */
[----:B------:R-:W-:Y:S01]  /*e030*/  IMAD.SHL.U32 R12, R97, 0x8, RZ ;  /* 0x00000008610c7824 */ /* 0x000fe200078e00ff */
[----:B------:R-:W-:Y:S01]  /*e040*/  LOP3.LUT R9, R9, 0x1c0, RZ, 0xc0, !PT ;  /* 0x000001c009097812 */ /* 0x000fe200078ec0ff */
[----:B------:R-:W-:Y:S01]  /*e050*/  IMAD.SHL.U32 R8, R8, 0x40, RZ ;  /* 0x0000004008087824 */ /* 0x000fe200078e00ff */
[----:B------:R-:W-:-:S02]  /*e060*/  LEA.HI R10, R10, R97, RZ, 0x3 ;  /* 0x000000610a0a7211 */ /* 0x000fc400078f18ff */
[----:B------:R-:W-:Y:S02]  /*e070*/  SHF.R.U32.HI R11, RZ, 0x3, R9 ;  /* 0x00000003ff0b7819 */ /* 0x000fe40000011609 */
[C---:B------:R-:W-:Y:S01]  /*e080*/  LOP3.LUT R12, R9.reuse, 0x38, R12, 0xf8, !PT ;  /* 0x00000038090c7812 */ /* 0x040fe200078ef80c */
[----:B------:R-:W-:Y:S01]  /*e090*/  IMAD.SHL.U32 R10, R10, 0x400, RZ ;  /* 0x000004000a0a7824 */ /* 0x000fe200078e00ff */
[----:B------:R-:W-:Y:S02]  /*e0a0*/  LOP3.LUT R13, R9, 0x38, R60, 0xf8, !PT ;  /* 0x00000038090d7812 */ /* 0x000fe400078ef83c */
[----:B------:R-:W-:Y:S02]  /*e0b0*/  LOP3.LUT R8, R8, 0xfffffe00, RZ, 0xc0, !PT ;  /* 0xfffffe0008087812 */ /* 0x000fe400078ec0ff */
[----:B------:R-:W-:Y:S02]  /*e0c0*/  LOP3.LUT R41, R12, R11, RZ, 0x3c, !PT ;  /* 0x0000000b0c297212 */ /* 0x000fe400078e3cff */
[----:B------:R-:W-:-:S02]  /*e0d0*/  LOP3.LUT R10, R10, 0x7fffe000, RZ, 0xc0, !PT ;  /* 0x7fffe0000a0a7812 */ /* 0x000fc400078ec0ff */
[----:B------:R-:W-:Y:S02]  /*e0e0*/  LOP3.LUT R13, R8, R13, R11, 0xf6, !PT ;  /* 0x0000000d080d7212 */ /* 0x000fe400078ef60b */
[----:B------:R-:W-:Y:S02]  /*e0f0*/  IADD3 R41, R41, R10, R8 ;  /* 0x0000000a29297210 */ /* 0x000fe40007ffe008 */
[----:B------:R-:W-:Y:S01]  /*e100*/  SHF.R.U32.HI R36, RZ, 0x10, R37 ;  /* 0x00000010ff247819 */ /* 0x000fe20000011625 */
[----:B------:R-:W-:Y:S01]  /*e110*/  IMAD.SHL.U32 R42, R13, 0x2, RZ ;  /* 0x000000020d2a7824 */ /* 0x000fe200078e00ff */
[--C-:B------:R-:W-:Y:S01]  /*e120*/  SHF.R.U64 R37, R38, 0x10, R39.reuse ;  /* 0x0000001026257819 */ /* 0x100fe20000001227 */
[----:B------:R-:W-:Y:S01]  /*e130*/  IMAD.SHL.U32 R41, R41, 0x2, RZ ;  /* 0x0000000229297824 */ /* 0x000fe200078e00ff */
[----:B------:R-:W-:Y:S02]  /*e140*/  SHF.R.U32.HI R38, RZ, 0x10, R39 ;  /* 0x00000010ff267819 */ /* 0x000fe40000011627 */
[----:B------:R-:W1:Y:S01]  /*e150*/  LDS.128 R12, [R42+0xc100] ;  /* 0x00c100002a0c7984 */ /* 0x000e620000000c00 */
[----:B------:R-:W-:-:S02]  /*e160*/  SHF.R.U64 R32, R32, 0x10, R33 ;  /* 0x0000001020207819 */ /* 0x000fc40000001221 */
[----:B------:R-:W-:Y:S01]  /*e170*/  SHF.R.U32.HI R33, RZ, 0x10, R33 ;  /* 0x00000010ff217819 */ /* 0x000fe20000011621 */
[----:B------:R-:W2:Y:S01]  /*e180*/  LDS.128 R8, [R41+0xc100] ;  /* 0x00c1000029087984 */ /* 0x000ea20000000c00 */
[--C-:B------:R-:W-:Y:S02]  /*e190*/  SHF.R.U64 R39, R34, 0x10, R35.reuse ;  /* 0x0000001022277819 */ /* 0x100fe40000001223 */
[----:B------:R-:W-:Y:S02]  /*e1a0*/  SHF.R.U32.HI R35, RZ, 0x10, R35 ;  /* 0x00000010ff237819 */ /* 0x000fe40000011623 */
[----:B------:R-:W-:Y:S02]  /*e1b0*/  PRMT R79, R79, 0x5410, R32 ;  /* 0x000054104f4f7816 */ /* 0x000fe40000000020 */
[----:B------:R-:W-:Y:S02]  /*e1c0*/  PRMT R78, R78, 0x5410, R33 ;  /* 0x000054104e4e7816 */ /* 0x000fe40000000021 */
[----:B------:R-:W-:-:S02]  /*e1d0*/  PRMT R82, R82, 0x5410, R35 ;  /* 0x0000541052527816 */ /* 0x000fc40000000023 */
[----:B------:R-:W-:Y:S01]  /*e1e0*/  PRMT R94, R94, 0x5410, R43 ;  /* 0x000054105e5e7816 */ /* 0x000fe2000000002b */
[----:B------:R-:W-:Y:S01]  /*e1f0*/  IMAD.U32 R51, R78, 0x10000, RZ ;  /* 0x000100004e337824 */ /* 0x000fe200078e00ff */
[----:B------:R-:W-:Y:S01]  /*e200*/  PRMT R96, R96, 0x5410, R37 ;  /* 0x0000541060607816 */ /* 0x000fe20000000025 */
[----:B------:R-:W-:Y:S01]  /*e210*/  IMAD.U32 R50, R82, 0x10000, RZ ;  /* 0x0001000052327824 */ /* 0x000fe200078e00ff */
[----:B------:R-:W-:Y:S02]  /*e220*/  PRMT R93, R93, 0x5410, R36 ;  /* 0x000054105d5d7816 */ /* 0x000fe40000000024 */
[----:B------:R-:W-:Y:S01]  /*e230*/  PRMT R92, R92, 0x5410, R39 ;  /* 0x000054105c5c7816 */ /* 0x000fe20000000027 */
[C---:B------:R-:W-:Y:S01]  /*e240*/  IMAD.U32 R39, R94.reuse, 0x10000, RZ ;  /* 0x000100005e277824 */ /* 0x040fe200078e00ff */
[----:B------:R-:W-:Y:S01]  /*e250*/  LOP3.LUT R94, R94, 0xffff0000, RZ, 0xc0, !PT ;  /* 0xffff00005e5e7812 */ /* 0x000fe200078ec0ff */
[----:B------:R-:W-:Y:S01]  /*e260*/  IMAD.U32 R65, R96, 0x10000, RZ ;  /* 0x0001000060417824 */ /* 0x000fe200078e00ff */
[----:B------:R-:W-:-:S02]  /*e270*/  PRMT R95, R95, 0x5410, R38 ;  /* 0x000054105f5f7816 */ /* 0x000fc40000000026 */
[----:B------:R-:W-:Y:S02]  /*e280*/  LOP3.LUT R78, R78, 0xffff0000, RZ, 0xc0, !PT ;  /* 0xffff00004e4e7812 */ /* 0x000fe400078ec0ff */
[----:B------:R-:W-:Y:S02]  /*e290*/  LOP3.LUT R82, R82, 0xffff0000, RZ, 0xc0, !PT ;  /* 0xffff000052527812 */ /* 0x000fe400078ec0ff */
[----:B------:R-:W-:Y:S01]  /*e2a0*/  LOP3.LUT R96, R96, 0xffff0000, RZ, 0xc0, !PT ;  /* 0xffff000060607812 */ /* 0x000fe200078ec0ff */
[C---:B-1----:R-:W-:Y:S01]  /*e2b0*/  IMAD.U32 R33, R12.reuse, 0x10000, RZ ;  /* 0x000100000c217824 */ /* 0x042fe200078e00ff */
[----:B------:R-:W-:Y:S01]  /*e2c0*/  LOP3.LUT R32, R12, 0xffff0000, RZ, 0xc0, !PT ;  /* 0xffff00000c207812 */ /* 0x000fe200078ec0ff */
[C---:B------:R-:W-:Y:S01]  /*e2d0*/  IMAD.U32 R12, R13.reuse, 0x10000, RZ ;  /* 0x000100000d0c7824 */ /* 0x040fe200078e00ff */
[----:B------:R-:W-:Y:S01]  /*e2e0*/  LOP3.LUT R35, R13, 0xffff0000, RZ, 0xc0, !PT ;  /* 0xffff00000d237812 */ /* 0x000fe200078ec0ff */
[C---:B------:R-:W-:Y:S01]  /*e2f0*/  IMAD.U32 R13, R15.reuse, 0x10000, RZ ;  /* 0x000100000f0d7824 */ /* 0x040fe200078e00ff */
[----:B------:R-:W-:Y:S01]  /*e300*/  LOP3.LUT R37, R15, 0xffff0000, RZ, 0xc0, !PT ;  /* 0xffff00000f257812 */ /* 0x000fe200078ec0ff */
[----:B--2---:R-:W-:Y:S01]  /*e310*/  IMAD.U32 R48, R10, 0x10000, RZ ;  /* 0x000100000a307824 */ /* 0x004fe200078e00ff */
[C---:B------:R-:W-:Y:S01]  /*e320*/  SHF.L.U32 R36, R8.reuse, 0x10, RZ ;  /* 0x0000001008247819 */ /* 0x040fe200000006ff */
[----:B------:R-:W-:Y:S01]  /*e330*/  IMAD.U32 R38, R11, 0x10000, RZ ;  /* 0x000100000b267824 */ /* 0x000fe200078e00ff */
[----:B------:R-:W-:Y:S01]  /*e340*/  LOP3.LUT R15, R8, 0xffff0000, RZ, 0xc0, !PT ;  /* 0xffff0000080f7812 */ /* 0x000fe200078ec0ff */
[C---:B------:R-:W-:Y:S01]  /*e350*/  IMAD.U32 R8, R9.reuse, 0x10000, RZ ;  /* 0x0001000009087824 */ /* 0x040fe200078e00ff */
[----:B------:R-:W-:Y:S01]  /*e360*/  LOP3.LUT R49, R9, 0xffff0000, RZ, 0xc0, !PT ;  /* 0xffff000009317812 */ /* 0x000fe200078ec0ff */
[C---:B------:R-:W-:Y:S01]  /*e370*/  IMAD.U32 R9, R79.reuse, 0x10000, RZ ;  /* 0x000100004f097824 */ /* 0x040fe200078e00ff */
[----:B------:R-:W-:Y:S01]  /*e380*/  LOP3.LUT R43, R10, 0xffff0000, RZ, 0xc0, !PT ;  /* 0xffff00000a2b7812 */ /* 0x000fe200078ec0ff */
[----:B------:R-:W-:Y:S01]  /*e390*/  IMAD.U32 R34, R14, 0x10000, RZ ;  /* 0x000100000e227824 */ /* 0x000fe200078e00ff */
[----:B------:R-:W-:Y:S01]  /*e3a0*/  LOP3.LUT R79, R79, 0xffff0000, RZ, 0xc0, !PT ;  /* 0xffff00004f4f7812 */ /* 0x000fe200078ec0ff */
[C---:B------:R-:W-:Y:S01]  /*e3b0*/  FMUL.FTZ R10, R36.reuse, R9 ;  /* 0x00000009240a7220 */ /* 0x040fe20000410000 */
[----:B------:R-:W-:Y:S01]  /*e3c0*/  LOP3.LUT R11, R11, 0xffff0000, RZ, 0xc0, !PT ;  /* 0xffff00000b0b7812 */ /* 0x000fe200078ec0ff */
[-C--:B------:R-:W-:Y:S01]  /*e3d0*/  FMUL.FTZ R36, R36, R39.reuse ;  /* 0x0000002724247220 */ /* 0x080fe20000410000 */
[----:B------:R-:W-:Y:S01]  /*e3e0*/  LOP3.LUT R14, R14, 0xffff0000, RZ, 0xc0, !PT ;  /* 0xffff00000e0e7812 */ /* 0x000fe200078ec0ff */
[----:B------:R-:W-:-:S02]  /*e3f0*/  FFMA.FTZ R10, R33, R39, -R10 ;  /* 0x00000027210a7223 */ /* 0x000fc4000001080a */
[----:B------:R-:W-:Y:S01]  /*e400*/  FFMA.FTZ R36, R33, R9, R36 ;  /* 0x0000000921247223 */ /* 0x000fe20000010024 */
[----:B------:R-:W-:Y:S01]  /*e410*/  SHF.L.U32 R9, R93, 0x10, RZ ;  /* 0x000000105d097819 */ /* 0x000fe200000006ff */
[C---:B------:R-:W-:Y:S02]  /*e420*/  FMUL.FTZ R39, R15.reuse, R79 ;  /* 0x0000004f0f277220 */ /* 0x040fe40000410000 */
[-C--:B------:R-:W-:Y:S02]  /*e430*/  FMUL.FTZ R15, R15, R94.reuse ;  /* 0x0000005e0f0f7220 */ /* 0x080fe40000410000 */
[C---:B------:R-:W-:Y:S02]  /*e440*/  FMUL.FTZ R33, R8.reuse, R51 ;  /* 0x0000003308217220 */ /* 0x040fe40000410000 */
[----:B------:R-:W-:Y:S02]  /*e450*/  FMUL.FTZ R8, R8, R9 ;  /* 0x0000000908087220 */ /* 0x000fe40000410000 */
[----:B------:R-:W-:-:S02]  /*e460*/  FFMA.FTZ R39, R32, R94, -R39 ;  /* 0x0000005e20277223 */ /* 0x000fc40000010827 */
[----:B------:R-:W-:Y:S02]  /*e470*/  FFMA.FTZ R15, R32, R79, R15 ;  /* 0x0000004f200f7223 */ /* 0x000fe4000001000f */
[C---:B------:R-:W-:Y:S02]  /*e480*/  FFMA.FTZ R33, R12.reuse, R9, -R33 ;  /* 0x000000090c217223 */ /* 0x040fe40000010821 */
[----:B------:R-:W-:Y:S02]  /*e490*/  IMAD.U32 R32, R95, 0x10000, RZ ;  /* 0x000100005f207824 */ /* 0x000fe400078e00ff */
[----:B------:R-:W-:Y:S01]  /*e4a0*/  FFMA.FTZ R9, R12, R51, R8 ;  /* 0x000000330c097223 */ /* 0x000fe20000010008 */
[----:B------:R-:W-:Y:S01]  /*e4b0*/  LOP3.LUT R8, R93, 0xffff0000, RZ, 0xc0, !PT ;  /* 0xffff00005d087812 */ /* 0x000fe200078ec0ff */
[C---:B------:R-:W-:Y:S02]  /*e4c0*/  FMUL.FTZ R12, R38.reuse, R50 ;  /* 0x00000032260c7220 */ /* 0x040fe40000410000 */
[----:B------:R-:W-:-:S02]  /*e4d0*/  FMUL.FTZ R38, R38, R32 ;  /* 0x0000002026267220 */ /* 0x000fc40000410000 */
[----:B------:R-:W-:Y:S02]  /*e4e0*/  FFMA.FTZ R32, R13, R32, -R12 ;  /* 0x000000200d207223 */ /* 0x000fe4000001080c */
[C---:B------:R-:W-:Y:S01]  /*e4f0*/  IMAD.U32 R51, R92.reuse, 0x10000, RZ ;  /* 0x000100005c337824 */ /* 0x040fe200078e00ff */
[----:B------:R-:W-:Y:S01]  /*e500*/  LOP3.LUT R92, R92, 0xffff0000, RZ, 0xc0, !PT ;  /* 0xffff00005c5c7812 */ /* 0x000fe200078ec0ff */
[----:B------:R-:W-:Y:S02]  /*e510*/  FMUL.FTZ R12, R49, R78 ;  /* 0x0000004e310c7220 */ /* 0x000fe40000410000 */
[----:B------:R-:W-:Y:S02]  /*e520*/  FFMA.FTZ R50, R13, R50, R38 ;  /* 0x000000320d327223 */ /* 0x000fe40000010026 */
[----:B------:R-:W-:Y:S02]  /*e530*/  FMUL.FTZ R49, R49, R8 ;  /* 0x0000000831317220 */ /* 0x000fe40000410000 */
[----:B------:R-:W-:-:S02]  /*e540*/  FMUL.FTZ R13, R48, R51 ;  /* 0x00000033300d7220 */ /* 0x000fc40000410000 */
[----:B------:R-:W-:Y:S01]  /*e550*/  FFMA.FTZ R38, R35, R8, -R12 ;  /* 0x0000000823267223 */ /* 0x000fe2000001080c */
[----:B------:R-:W-:Y:S01]  /*e560*/  LOP3.LUT R8, R95, 0xffff0000, RZ, 0xc0, !PT ;  /* 0xffff00005f087812 */ /* 0x000fe200078ec0ff */
[-C--:B------:R-:W-:Y:S02]  /*e570*/  FMUL.FTZ R48, R48, R65.reuse ;  /* 0x0000004130307220 */ /* 0x080fe40000410000 */
[----:B------:R-:W-:Y:S02]  /*e580*/  FFMA.FTZ R78, R35, R78, R49 ;  /* 0x0000004e234e7223 */ /* 0x000fe40000010031 */
[----:B------:R-:W-:Y:S02]  /*e590*/  FFMA.FTZ R65, R34, R65, -R13 ;  /* 0x0000004122417223 */ /* 0x000fe4000001080d */
[----:B------:R-:W-:Y:S01]  /*e5a0*/  FMUL.FTZ R49, R43, R92 ;  /* 0x0000005c2b317220 */ /* 0x000fe20000410000 */
[----:B------:R-:W-:Y:S01]  /*e5b0*/  F2FP.BF16.PACK_AB R9, R78, R9 ;  /* 0x000000094e09723e */ /* 0x000fe200000010ff */
[----:B------:R-:W-:-:S02]  /*e5c0*/  FMUL.FTZ R13, R11, R82 ;  /* 0x000000520b0d7220 */ /* 0x000fc40000410000 */
[----:B------:R-:W-:Y:S02]  /*e5d0*/  FMUL.FTZ R35, R43, R96 ;  /* 0x000000602b237220 */ /* 0x000fe40000410000 */
[----:B------:R-:W-:Y:S02]  /*e5e0*/  FMUL.FTZ R12, R11, R8 ;  /* 0x000000080b0c7220 */ /* 0x000fe40000410000 */
[----:B------:R-:W-:Y:S02]  /*e5f0*/  FFMA.FTZ R96, R14, R96, -R49 ;  /* 0x000000600e607223 */ /* 0x000fe40000010831 */
[----:B------:R-:W-:Y:S01]  /*e600*/  FFMA.FTZ R11, R37, R8, -R13 ;  /* 0x00000008250b7223 */ /* 0x000fe2000001080d */
[----:B------:R-:W-:Y:S01]  /*e610*/  F2FP.BF16.PACK_AB R8, R15, R36 ;  /* 0x000000240f08723e */ /* 0x000fe200000010ff */
[----:B------:R-:W-:Y:S01]  /*e620*/  FFMA.FTZ R48, R34, R51, R48 ;  /* 0x0000003322307223 */ /* 0x000fe20000010030 */
[----:B------:R-:W-:Y:S01]  /*e630*/  F2FP.BF16.PACK_AB R13, R38, R33 ;  /* 0x00000021260d723e */ /* 0x000fe200000010ff */
[----:B------:R-:W-:Y:S01]  /*e640*/  FFMA.FTZ R35, R14, R92, R35 ;  /* 0x0000005c0e237223 */ /* 0x000fe20000010023 */
[----:B------:R-:W-:Y:S01]  /*e650*/  F2FP.BF16.PACK_AB R14, R96, R65 ;  /* 0x00000041600e723e */ /* 0x000fe200000010ff */
[----:B------:R-:W-:Y:S01]  /*e660*/  FFMA.FTZ R37, R37, R82, R12 ;  /* 0x0000005225257223 */ /* 0x000fe2000001000c */
[----:B------:R-:W-:-:S02]  /*e670*/  F2FP.BF16.PACK_AB R12, R39, R10 ;  /* 0x0000000a270c723e */ /* 0x000fc400000010ff */
[----:B------:R-:W-:Y:S02]  /*e680*/  F2FP.BF16.PACK_AB R15, R11, R32 ;  /* 0x000000200b0f723e */ /* 0x000fe400000010ff */
[----:B------:R-:W-:Y:S02]  /*e690*/  F2FP.BF16.PACK_AB R10, R35, R48 ;  /* 0x00000030230a723e */ /* 0x000fe400000010ff */
[----:B------:R-:W-:Y:S01]  /*e6a0*/  F2FP.BF16.PACK_AB R11, R37, R50 ;  /* 0x00000032250b723e */ /* 0x000fe200000010ff */
[----:B------:R1:W-:Y:S04]  /*e6b0*/  STS.128 [R42+0xc100], R12 ;  /* 0x00c1000c2a007388 */ /* 0x0003e80000000c00 */
[----:B------:R1:W-:Y:S02]  /*e6c0*/  STS.128 [R41+0xc100], R8 ;  /* 0x00c1000829007388 */ /* 0x0003e40000000c00 */
.L_x_382:
[----:B------:R-:W-:Y:S05]  /*e6d0*/  BSYNC B0 ;  /* 0x0000000000007941 */ /* 0x000fea0003800000 */
.L_x_381:
        /* <DEDUP_REMOVED lines=8> */
[CC--:B------:R-:W-:Y:S02]  /*e760*/  LEA.HI R15, R12.reuse, R11.reuse, RZ, 0x3 ;  /* 0x0000000b0c0f7211 */ /* 0x0c0fe400078f18ff */
[----:B------:R-:W-:Y:S02]  /*e770*/  LEA.HI R12, R12, R11, RZ, 0x6 ;  /* 0x0000000b0c0c7211 */ /* 0x000fe400078f30ff */
[----:B------:R-:W-:Y:S02]  /*e780*/  SHF.R.S32.HI R8, RZ, 0x3, R15 ;  /* 0x00000003ff087819 */ /* 0x000fe4000001140f */
[----:B------:R-:W-:Y:S01]  /*e790*/  LEA.HI R9, R9, R40, RZ, 0x3 ;  /* 0x0000002809097211 */ /* 0x000fe200078f18ff */
[----:B------:R-:W-:Y:S01]  /*e7a0*/  IMAD.SHL.U32 R12, R12, 0x80, RZ ;  /* 0x000000800c0c7824 */ /* 0x000fe200078e00ff */
[----:B------:R-:W-:-:S02]  /*e7b0*/  LEA.HI R13, R13, R8, RZ, 0x1d ;  /* 0x000000080d0d7211 */ /* 0x000fc400078fe8ff */
[----:B------:R-:W-:Y:S01]  /*e7c0*/  LOP3.LUT R14, R14, 0x1c0, RZ, 0xc0, !PT ;  /* 0x000001c00e0e7812 */ /* 0x000fe200078ec0ff */
[----:B------:R-:W-:Y:S01]  /*e7d0*/  IMAD.SHL.U32 R9, R9, 0x40, RZ ;  /* 0x0000004009097824 */ /* 0x000fe200078e00ff */
[----:B------:R-:W-:Y:S01]  /*e7e0*/  SHF.R.S32.HI R10, RZ, 0x1f, R13 ;  /* 0x0000001fff0a7819 */ /* 0x000fe2000001140d */
[----:B------:R-:W-:Y:S01]  /*e7f0*/  IMAD.SHL.U32 R11, R13, 0x8, RZ ;  /* 0x000000080d0b7824 */ /* 0x000fe200078e00ff */
[----:B------:R-:W-:Y:S02]  /*e800*/  LOP3.LUT R15, R14, 0x38, R15, 0xf8, !PT ;  /* 0x000000380e0f7812 */ /* 0x000fe400078ef80f */
[----:B------:R-:W-:Y:S02]  /*e810*/  LEA.HI R10, R10, R13, RZ, 0x3 ;  /* 0x0000000d0a0a7211 */ /* 0x000fe400078f18ff */
[----:B------:R-:W-:Y:S02]  /*e820*/  SHF.R.U32.HI R8, RZ, 0x3, R14 ;  /* 0x00000003ff087819 */ /* 0x000fe4000001160e */
[----:B------:R-:W-:Y:S01]  /*e830*/  LOP3.LUT R11, R14, 0x38, R11, 0xf8, !PT ;  /* 0x000000380e0b7812 */ /* 0x000fe200078ef80b */
[----:B------:R-:W-:Y:S01]  /*e840*/  IMAD.SHL.U32 R10, R10, 0x400, RZ ;  /* 0x000004000a0a7824 */ /* 0x000fe200078e00ff */
[----:B------:R-:W-:-:S02]  /*e850*/  LOP3.LUT R12, R12, 0x7fffe000, RZ, 0xc0, !PT ;  /* 0x7fffe0000c0c7812 */ /* 0x000fc400078ec0ff */
[-C--:B------:R-:W-:Y:S02]  /*e860*/  LOP3.LUT R15, R15, R8.reuse, RZ, 0x3c, !PT ;  /* 0x000000080f0f7212 */ /* 0x080fe400078e3cff */
[----:B------:R-:W-:Y:S02]  /*e870*/  LOP3.LUT R9, R9, 0xfffffe00, RZ, 0xc0, !PT ;  /* 0xfffffe0009097812 */ /* 0x000fe400078ec0ff */
[----:B------:R-:W-:Y:S02]  /*e880*/  LOP3.LUT R32, R11, R8, RZ, 0x3c, !PT ;  /* 0x000000080b207212 */ /* 0x000fe400078e3cff */
[----:B------:R-:W-:Y:S02]  /*e890*/  LOP3.LUT R10, R10, 0x7fffe000, RZ, 0xc0, !PT ;  /* 0x7fffe0000a0a7812 */ /* 0x000fe400078ec0ff */
[--C-:B------:R-:W-:Y:S02]  /*e8a0*/  IADD3 R12, R15, R12, R9.reuse ;  /* 0x0000000c0f0c7210 */ /* 0x100fe40007ffe009 */
[----:B------:R-:W-:-:S02]  /*e8b0*/  IADD3 R32, R32, R10, R9 ;  /* 0x0000000a20207210 */ /* 0x000fc40007ffe009 */
[--C-:B------:R-:W-:Y:S01]  /*e8c0*/  SHF.R.U64 R35, R28, 0x10, R29.reuse ;  /* 0x000000101c237819 */ /* 0x100fe2000000121d */
[----:B------:R-:W-:Y:S01]  /*e8d0*/  IMAD.SHL.U32 R33, R12, 0x2, RZ ;  /* 0x000000020c217824 */ /* 0x000fe200078e00ff */
[----:B------:R-:W-:Y:S01]  /*e8e0*/  SHF.R.U32.HI R28, RZ, 0x10, R29 ;  /* 0x00000010ff1c7819 */ /* 0x000fe2000001161d */
[----:B------:R-:W-:Y:S01]  /*e8f0*/  IMAD.SHL.U32 R32, R32, 0x2, RZ ;  /* 0x0000000220207824 */ /* 0x000fe200078e00ff */
[--C-:B------:R-:W-:Y:S02]  /*e900*/  SHF.R.U64 R29, R30, 0x10, R31.reuse ;  /* 0x000000101e1d7819 */ /* 0x100fe4000000121f */
[----:B------:R-:W1:Y:S01]  /*e910*/  LDS.128 R12, [R33+0xc100] ;  /* 0x00c10000210c7984 */ /* 0x000e620000000c00 */
[----:B------:R-:W-:Y:S02]  /*e920*/  SHF.R.U32.HI R30, RZ, 0x10, R31 ;  /* 0x00000010ff1e7819 */ /* 0x000fe4000001161f */
[--C-:B------:R-:W-:Y:S01]  /*e930*/  SHF.R.U64 R31, R24, 0x10, R25.reuse ;  /* 0x00000010181f7819 */ /* 0x100fe20000001219 */
[----:B------:R-:W2:Y:S01]  /*e940*/  LDS.128 R8, [R32+0xc100] ;  /* 0x00c1000020087984 */ /* 0x000ea20000000c00 */
[----:B------:R-:W-:-:S02]  /*e950*/  SHF.R.U32.HI R24, RZ, 0x10, R25 ;  /* 0x00000010ff187819 */ /* 0x000fc40000011619 */
[----:B------:R-:W-:Y:S02]  /*e960*/  SHF.R.U64 R25, R26, 0x10, R27 ;  /* 0x000000101a197819 */ /* 0x000fe4000000121b */
[----:B------:R-:W-:Y:S02]  /*e970*/  PRMT R61, R61, 0x5410, R24 ;  /* 0x000054103d3d7816 */ /* 0x000fe40000000018 */
[----:B------:R-:W-:Y:S02]  /*e980*/  PRMT R72, R72, 0x5410, R25 ;  /* 0x0000541048487816 */ /* 0x000fe40000000019 */
[----:B------:R-:W-:Y:S01]  /*e990*/  SHF.R.U32.HI R26, RZ, 0x10, R27 ;  /* 0x00000010ff1a7819 */ /* 0x000fe2000001161b */
[----:B------:R-:W-:Y:S01]  /*e9a0*/  IMAD.U32 R37, R61, 0x10000, RZ ;  /* 0x000100003d257824 */ /* 0x000fe200078e00ff */
[----:B------:R-:W-:Y:S02]  /*e9b0*/  PRMT R62, R62, 0x5410, R31 ;  /* 0x000054103e3e7816 */ /* 0x000fe4000000001f */
[----:B------:R-:W-:-:S02]  /*e9c0*/  PRMT R74, R74, 0x5410, R35 ;  /* 0x000054104a4a7816 */ /* 0x000fc40000000023 */
[----:B------:R-:W-:Y:S02]  /*e9d0*/  PRMT R76, R76, 0x5410, R29 ;  /* 0x000054104c4c7816 */ /* 0x000fe4000000001d */
[----:B------:R-:W-:Y:S01]  /*e9e0*/  PRMT R73, R73, 0x5410, R28 ;  /* 0x0000541049497816 */ /* 0x000fe2000000001c */
[C---:B------:R-:W-:Y:S01]  /*e9f0*/  IMAD.U32 R31, R74.reuse, 0x10000, RZ ;  /* 0x000100004a1f7824 */ /* 0x040fe200078e00ff */
[----:B------:R-:W-:Y:S02]  /*ea00*/  LOP3.LUT R74, R74, 0xffff0000, RZ, 0xc0, !PT ;  /* 0xffff00004a4a7812 */ /* 0x000fe400078ec0ff */
[----:B------:R-:W-:Y:S02]  /*ea10*/  PRMT R63, R63, 0x5410, R26 ;  /* 0x000054103f3f7816 */ /* 0x000fe4000000001a */
[----:B------:R-:W-:Y:S02]  /*ea20*/  PRMT R75, R75, 0x5410, R30 ;  /* 0x000054104b4b7816 */ /* 0x000fe4000000001e */
[----:B------:R-:W-:Y:S01]  /*ea30*/  LOP3.LUT R61, R61, 0xffff0000, RZ, 0xc0, !PT ;  /* 0xffff00003d3d7812 */ /* 0x000fe200078ec0ff */
[----:B------:R-:W-:Y:S01]  /*ea40*/  IMAD.U32 R38, R63, 0x10000, RZ ;  /* 0x000100003f267824 */ /* 0x000fe200078e00ff */
[----:B------:R-:W-:Y:S01]  /*ea50*/  LOP3.LUT R42, R75, 0xffff0000, RZ, 0xc0, !PT ;  /* 0xffff00004b2a7812 */ /* 0x000fe200078ec0ff */
[C---:B-1----:R-:W-:Y:S01]  /*ea60*/  IMAD.U32 R25, R12.reuse, 0x10000, RZ ;  /* 0x000100000c197824 */ /* 0x042fe200078e00ff */
        /* <DEDUP_REMOVED lines=9> */
[----:B------:R-:W-:Y:S01]  /*eb00*/  IMAD.U32 R9, R62, 0x10000, RZ ;  /* 0x000100003e097824 */ /* 0x000fe200078e00ff */
[C---:B------:R-:W-:Y:S01]  /*eb10*/  LOP3.LUT R34, R10.reuse, 0xffff0000, RZ, 0xc0, !PT ;  /* 0xffff00000a227812 */ /* 0x040fe200078ec0ff */
[----:B------:R-:W-:Y:S01]  /*eb20*/  IMAD.U32 R35, R10, 0x10000, RZ ;  /* 0x000100000a237824 */ /* 0x000fe200078e00ff */
[----:B------:R-:W-:Y:S01]  /*eb30*/  LOP3.LUT R62, R62, 0xffff0000, RZ, 0xc0, !PT ;  /* 0xffff00003e3e7812 */ /* 0x000fe200078ec0ff */
[----:B------:R-:W-:-:S02]  /*eb40*/  FMUL.FTZ R10, R28, R9 ;  /* 0x000000091c0a7220 */ /* 0x000fc40000410000 */
[-C--:B------:R-:W-:Y:S02]  /*eb50*/  FMUL.FTZ R28, R28, R31.reuse ;  /* 0x0000001f1c1c7220 */ /* 0x080fe40000410000 */
[C---:B------:R-:W-:Y:S02]  /*eb60*/  FFMA.FTZ R10, R25.reuse, R31, -R10 ;  /* 0x0000001f190a7223 */ /* 0x040fe4000001080a */
[----:B------:R-:W-:Y:S02]  /*eb70*/  FFMA.FTZ R28, R25, R9, R28 ;  /* 0x00000009191c7223 */ /* 0x000fe4000001001c */
[----:B------:R-:W-:Y:S02]  /*eb80*/  FMUL.FTZ R31, R15, R62 ;  /* 0x0000003e0f1f7220 */ /* 0x000fe40000410000 */
[C---:B------:R-:W-:Y:S01]  /*eb90*/  IMAD.U32 R9, R73.reuse, 0x10000, RZ ;  /* 0x0001000049097824 */ /* 0x040fe200078e00ff */
[----:B------:R-:W-:Y:S01]  /*eba0*/  LOP3.LUT R73, R73, 0xffff0000, RZ, 0xc0, !PT ;  /* 0xffff000049497812 */ /* 0x000fe200078ec0ff */
[----:B------:R-:W-:-:S02]  /*ebb0*/  FMUL.FTZ R15, R15, R74 ;  /* 0x0000004a0f0f7220 */ /* 0x000fc40000410000 */
[C---:B------:R-:W-:Y:S02]  /*ebc0*/  FMUL.FTZ R25, R8.reuse, R37 ;  /* 0x0000002508197220 */ /* 0x040fe40000410000 */
[----:B------:R-:W-:Y:S02]  /*ebd0*/  FMUL.FTZ R8, R8, R9 ;  /* 0x0000000908087220 */ /* 0x000fe40000410000 */
[C---:B------:R-:W-:Y:S01]  /*ebe0*/  IMAD.U32 R30, R11.reuse, 0x10000, RZ ;  /* 0x000100000b1e7824 */ /* 0x040fe200078e00ff */
[----:B------:R-:W-:Y:S01]  /*ebf0*/  LOP3.LUT R11, R11, 0xffff0000, RZ, 0xc0, !PT ;  /* 0xffff00000b0b7812 */ /* 0x000fe200078ec0ff */
[C---:B------:R-:W-:Y:S02]  /*ec00*/  FFMA.FTZ R31, R24.reuse, R74, -R31 ;  /* 0x0000004a181f7223 */ /* 0x040fe4000001081f */
[----:B------:R-:W-:Y:S02]  /*ec10*/  FFMA.FTZ R15, R24, R62, R15 ;  /* 0x0000003e180f7223 */ /* 0x000fe4000001000f */
[----:B------:R-:W-:-:S02]  /*ec20*/  IMAD.U32 R24, R75, 0x10000, RZ ;  /* 0x000100004b187824 */ /* 0x000fc400078e00ff */
[C---:B------:R-:W-:Y:S02]  /*ec30*/  FFMA.FTZ R25, R12.reuse, R9, -R25 ;  /* 0x000000090c197223 */ /* 0x040fe40000010819 */
[----:B------:R-:W-:Y:S02]  /*ec40*/  FFMA.FTZ R9, R12, R37, R8 ;  /* 0x000000250c097223 */ /* 0x000fe40000010008 */
[C---:B------:R-:W-:Y:S02]  /*ec50*/  FMUL.FTZ R8, R30.reuse, R38 ;  /* 0x000000261e087220 */ /* 0x040fe40000410000 */
[-C--:B------:R-:W-:Y:S02]  /*ec60*/  FMUL.FTZ R30, R30, R24.reuse ;  /* 0x000000181e1e7220 */ /* 0x080fe40000410000 */
[----:B------:R-:W-:Y:S02]  /*ec70*/  IMAD.U32 R12, R72, 0x10000, RZ ;  /* 0x00010000480c7824 */ /* 0x000fe400078e00ff */
[----:B------:R-:W-:-:S02]  /*ec80*/  FFMA.FTZ R24, R13, R24, -R8 ;  /* 0x000000180d187223 */ /* 0x000fc40000010808 */
[----:B------:R-:W-:Y:S02]  /*ec90*/  IMAD.U32 R37, R76, 0x10000, RZ ;  /* 0x000100004c257824 */ /* 0x000fe400078e00ff */
[----:B------:R-:W-:Y:S02]  /*eca0*/  FFMA.FTZ R38, R13, R38, R30 ;  /* 0x000000260d267223 */ /* 0x000fe4000001001e */
[C---:B------:R-:W-:Y:S01]  /*ecb0*/  IMAD.U32 R26, R14.reuse, 0x10000, RZ ;  /* 0x000100000e1a7824 */ /* 0x040fe200078e00ff */
[----:B------:R-:W-:Y:S01]  /*ecc0*/  LOP3.LUT R14, R14, 0xffff0000, RZ, 0xc0, !PT ;  /* 0xffff00000e0e7812 */ /* 0x000fe200078ec0ff */
[C---:B------:R-:W-:Y:S02]  /*ecd0*/  FMUL.FTZ R8, R36.reuse, R61 ;  /* 0x0000003d24087220 */ /* 0x040fe40000410000 */
[----:B------:R-:W-:Y:S02]  /*ece0*/  FMUL.FTZ R13, R35, R12 ;  /* 0x0000000c230d7220 */ /* 0x000fe40000410000 */
[----:B------:R-:W-:-:S02]  /*ecf0*/  FMUL.FTZ R36, R36, R73 ;  /* 0x0000004924247220 */ /* 0x000fc40000410000 */
[----:B------:R-:W-:Y:S02]  /*ed00*/  FMUL.FTZ R35, R35, R37 ;  /* 0x0000002523237220 */ /* 0x000fe40000410000 */
[----:B------:R-:W-:Y:S01]  /*ed10*/  FFMA.FTZ R30, R27, R73, -R8 ;  /* 0x000000491b1e7223 */ /* 0x000fe20000010808 */
[----:B------:R-:W-:Y:S01]  /*ed20*/  LOP3.LUT R8, R63, 0xffff0000, RZ, 0xc0, !PT ;  /* 0xffff00003f087812 */ /* 0x000fe200078ec0ff */
[----:B------:R-:W-:Y:S01]  /*ed30*/  FFMA.FTZ R37, R26, R37, -R13 ;  /* 0x000000251a257223 */ /* 0x000fe2000001080d */
[----:B------:R-:W-:Y:S01]  /*ed40*/  LOP3.LUT R13, R72, 0xffff0000, RZ, 0xc0, !PT ;  /* 0xffff0000480d7812 */ /* 0x000fe200078ec0ff */
[----:B------:R-:W-:Y:S01]  /*ed50*/  FFMA.FTZ R36, R27, R61, R36 ;  /* 0x0000003d1b247223 */ /* 0x000fe20000010024 */
[----:B------:R-:W-:Y:S01]  /*ed60*/  LOP3.LUT R27, R76, 0xffff0000, RZ, 0xc0, !PT ;  /* 0xffff00004c1b7812 */ /* 0x000fe200078ec0ff */
[----:B------:R-:W-:Y:S02]  /*ed70*/  FFMA.FTZ R35, R26, R12, R35 ;  /* 0x0000000c1a237223 */ /* 0x000fe40000010023 */
[----:B------:R-:W-:Y:S01]  /*ed80*/  FMUL.FTZ R26, R34, R13 ;  /* 0x0000000d221a7220 */ /* 0x000fe20000410000 */
[----:B------:R-:W-:Y:S01]  /*ed90*/  F2FP.BF16.PACK_AB R9, R36, R9 ;  /* 0x000000092409723e */ /* 0x000fe200000010ff */
[----:B------:R-:W-:-:S02]  /*eda0*/  FMUL.FTZ R39, R11, R8 ;  /* 0x000000080b277220 */ /* 0x000fc40000410000 */
[-C--:B------:R-:W-:Y:S02]  /*edb0*/  FMUL.FTZ R34, R34, R27.reuse ;  /* 0x0000001b22227220 */ /* 0x080fe40000410000 */
[-C--:B------:R-:W-:Y:S02]  /*edc0*/  FMUL.FTZ R12, R11, R42.reuse ;  /* 0x0000002a0b0c7220 */ /* 0x080fe40000410000 */
[C---:B------:R-:W-:Y:S02]  /*edd0*/  FFMA.FTZ R26, R14.reuse, R27, -R26 ;  /* 0x0000001b0e1a7223 */ /* 0x040fe4000001081a */
[C---:B------:R-:W-:Y:S02]  /*ede0*/  FFMA.FTZ R11, R29.reuse, R42, -R39 ;  /* 0x0000002a1d0b7223 */ /* 0x040fe40000010827 */
[----:B------:R-:W-:Y:S01]  /*edf0*/  FFMA.FTZ R34, R14, R13, R34 ;  /* 0x0000000d0e227223 */ /* 0x000fe20000010022 */
[----:B------:R-:W-:Y:S01]  /*ee00*/  F2FP.BF16.PACK_AB R13, R30, R25 ;  /* 0x000000191e0d723e */ /* 0x000fe200000010ff */
[----:B------:R-:W-:Y:S01]  /*ee10*/  FFMA.FTZ R29, R29, R8, R12 ;  /* 0x000000081d1d7223 */ /* 0x000fe2000001000c */
[----:B------:R-:W-:-:S02]  /*ee20*/  F2FP.BF16.PACK_AB R8, R15, R28 ;  /* 0x0000001c0f08723e */ /* 0x000fc400000010ff */
[----:B------:R-:W-:Y:S02]  /*ee30*/  F2FP.BF16.PACK_AB R12, R31, R10 ;  /* 0x0000000a1f0c723e */ /* 0x000fe400000010ff */
[----:B------:R-:W-:Y:S02]  /*ee40*/  F2FP.BF16.PACK_AB R14, R26, R37 ;  /* 0x000000251a0e723e */ /* 0x000fe400000010ff */
[----:B------:R-:W-:Y:S02]  /*ee50*/  F2FP.BF16.PACK_AB R15, R11, R24 ;  /* 0x000000180b0f723e */ /* 0x000fe400000010ff */
[----:B------:R-:W-:Y:S02]  /*ee60*/  F2FP.BF16.PACK_AB R10, R34, R35 ;  /* 0x00000023220a723e */ /* 0x000fe400000010ff */
[----:B------:R-:W-:Y:S01]  /*ee70*/  F2FP.BF16.PACK_AB R11, R29, R38 ;  /* 0x000000261d0b723e */ /* 0x000fe200000010ff */
[----:B------:R1:W-:Y:S04]  /*ee80*/  STS.128 [R33+0xc100], R12 ;  /* 0x00c1000c21007388 */ /* 0x0003e80000000c00 */
[----:B------:R1:W-:Y:S02]  /*ee90*/  STS.128 [R32+0xc100], R8 ;  /* 0x00c1000820007388 */ /* 0x0003e40000000c00 */
.L_x_384:
[----:B------:R-:W-:Y:S05]  /*eea0*/  BSYNC B0 ;  /* 0x0000000000007941 */ /* 0x000fea0003800000 */
.L_x_383:
[----:B-1----:R-:W-:-:S04]  /*eeb0*/  IADD3 R15, R60, 0x40, RZ ;  /* 0x000000403c0f7810 */ /* 0x002fc80007ffe0ff */
        /* <DEDUP_REMOVED lines=16> */
[C---:B------:R-:W-:Y:S02]  /*efc0*/  LOP3.LUT R15, R13.reuse, 0x38, R8, 0xf8, !PT ;  /* 0x000000380d0f7812 */ /* 0x040fe400078ef808 */
[----:B------:R-:W-:Y:S02]  /*efd0*/  LEA.HI R10, R10, R11, RZ, 0x3 ;  /* 0x0000000b0a0a7211 */ /* 0x000fe400078f18ff */
[----:B------:R-:W-:Y:S02]  /*efe0*/  SHF.R.U32.HI R8, RZ, 0x3, R13 ;  /* 0x00000003ff087819 */ /* 0x000fe4000001160d */
[----:B------:R-:W-:Y:S01]  /*eff0*/  LOP3.LUT R13, R13, 0x38, R14, 0xf8, !PT ;  /* 0x000000380d0d7812 */ /* 0x000fe200078ef80e */
[----:B------:R-:W-:Y:S01]  /*f000*/  IMAD.SHL.U32 R10, R10, 0x400, RZ ;  /* 0x000004000a0a7824 */ /* 0x000fe200078e00ff */
[----:B------:R-:W-:-:S02]  /*f010*/  LOP3.LUT R12, R12, 0x7fffe000, RZ, 0xc0, !PT ;  /* 0x7fffe0000c0c7812 */ /* 0x000fc400078ec0ff */
[----:B------:R-:W-:Y:S02]  /*f020*/  LOP3.LUT R9, R9, 0xfffffe00, RZ, 0xc0, !PT ;  /* 0xfffffe0009097812 */ /* 0x000fe400078ec0ff */
[-C--:B------:R-:W-:Y:S02]  /*f030*/  LOP3.LUT R15, R15, R8.reuse, RZ, 0x3c, !PT ;  /* 0x000000080f0f7212 */ /* 0x080fe400078e3cff */
        /* <DEDUP_REMOVED lines=8> */
[----:B------:R-:W-:Y:S02]  /*f0c0*/  SHF.R.U64 R18, R18, 0x10, R19 ;  /* 0x0000001012127819 */ /* 0x000fe40000001213 */
[----:B------:R-:W1:Y:S01]  /*f0d0*/  LDS.128 R12, [R25+0xc100] ;  /* 0x00c10000190c7984 */ /* 0x000e620000000c00 */
[----:B------:R-:W-:Y:S02]  /*f0e0*/  SHF.R.U64 R20, R20, 0x10, R21 ;  /* 0x0000001014147819 */ /* 0x000fe40000001215 */
[----:B------:R-:W-:Y:S01]  /*f0f0*/  SHF.R.U32.HI R19, RZ, 0x10, R19 ;  /* 0x00000010ff137819 */ /* 0x000fe20000011613 */
[----:B------:R-:W2:Y:S01]  /*f100*/  LDS.128 R8, [R24+0xc100] ;  /* 0x00c1000018087984 */ /* 0x000ea20000000c00 */
[----:B------:R-:W-:-:S02]  /*f110*/  SHF.R.U32.HI R21, RZ, 0x10, R21 ;  /* 0x00000010ff157819 */ /* 0x000fc40000011615 */
[----:B------:R-:W-:Y:S02]  /*f120*/  PRMT R53, R53, 0x5410, R16 ;  /* 0x0000541035357816 */ /* 0x000fe40000000010 */
[----:B------:R-:W-:Y:S02]  /*f130*/  PRMT R52, R52, 0x5410, R17 ;  /* 0x0000541034347816 */ /* 0x000fe40000000011 */
[----:B------:R-:W-:Y:S02]  /*f140*/  SHF.R.U64 R22, R22, 0x10, R23 ;  /* 0x0000001016167819 */ /* 0x000fe40000001217 */
[----:B------:R-:W-:Y:S01]  /*f150*/  PRMT R54, R54, 0x5410, R19 ;  /* 0x0000541036367816 */ /* 0x000fe20000000013 */
[----:B------:R-:W-:Y:S01]  /*f160*/  IMAD.U32 R29, R52, 0x10000, RZ ;  /* 0x00010000341d7824 */ /* 0x000fe200078e00ff */
[----:B------:R-:W-:Y:S02]  /*f170*/  SHF.R.U32.HI R23, RZ, 0x10, R23 ;  /* 0x00000010ff177819 */ /* 0x000fe40000011617 */
        /* <DEDUP_REMOVED lines=19> */
[C---:B------:R-:W-:Y:S01]  /*f2b0*/  LOP3.LUT R26, R10.reuse, 0xffff0000, RZ, 0xc0, !PT ;  /* 0xffff00000a1a7812 */ /* 0x040fe200078ec0ff */
[----:B------:R-:W-:Y:S01]  /*f2c0*/  IMAD.U32 R27, R10, 0x10000, RZ ;  /* 0x000100000a1b7824 */ /* 0x000fe200078e00ff */
[----:B------:R-:W-:Y:S01]  /*f2d0*/  LOP3.LUT R53, R53, 0xffff0000, RZ, 0xc0, !PT ;  /* 0xffff000035357812 */ /* 0x000fe200078ec0ff */
[----:B------:R-:W-:-:S02]  /*f2e0*/  FMUL.FTZ R10, R20, R9 ;  /* 0x00000009140a7220 */ /* 0x000fc40000410000 */
[-C--:B------:R-:W-:Y:S02]  /*f2f0*/  FMUL.FTZ R20, R20, R23.reuse ;  /* 0x0000001714147220 */ /* 0x080fe40000410000 */
[C---:B------:R-:W-:Y:S02]  /*f300*/  FFMA.FTZ R10, R17.reuse, R23, -R10 ;  /* 0x00000017110a7223 */ /* 0x040fe4000001080a */
[----:B------:R-:W-:Y:S02]  /*f310*/  FFMA.FTZ R20, R17, R9, R20 ;  /* 0x0000000911147223 */ /* 0x000fe40000010014 */
[C---:B------:R-:W-:Y:S02]  /*f320*/  FMUL.FTZ R23, R15.reuse, R53 ;  /* 0x000000350f177220 */ /* 0x040fe40000410000 */
[C---:B------:R-:W-:Y:S01]  /*f330*/  IMAD.U32 R9, R56.reuse, 0x10000, RZ ;  /* 0x0001000038097824 */ /* 0x040fe200078e00ff */
[----:B------:R-:W-:Y:S01]  /*f340*/  LOP3.LUT R56, R56, 0xffff0000, RZ, 0xc0, !PT ;  /* 0xffff000038387812 */ /* 0x000fe200078ec0ff */
[----:B------:R-:W-:-:S02]  /*f350*/  FMUL.FTZ R15, R15, R30 ;  /* 0x0000001e0f0f7220 */ /* 0x000fc40000410000 */
[----:B------:R-:W-:Y:S02]  /*f360*/  FMUL.FTZ R17, R8, R29 ;  /* 0x0000001d08117220 */ /* 0x000fe40000410000 */
[----:B------:R-:W-:Y:S02]  /*f370*/  FFMA.FTZ R23, R16, R30, -R23 ;  /* 0x0000001e10177223 */ /* 0x000fe40000010817 */
[----:B------:R-:W-:Y:S02]  /*f380*/  FMUL.FTZ R8, R8, R9 ;  /* 0x0000000908087220 */ /* 0x000fe40000410000 */
[C---:B------:R-:W-:Y:S01]  /*f390*/  IMAD.U32 R22, R11.reuse, 0x10000, RZ ;  /* 0x000100000b167824 */ /* 0x040fe200078e00ff */
[----:B------:R-:W-:Y:S01]  /*f3a0*/  LOP3.LUT R11, R11, 0xffff0000, RZ, 0xc0, !PT ;  /* 0xffff00000b0b7812 */ /* 0x000fe200078ec0ff */
[C---:B------:R-:W-:Y:S01]  /*f3b0*/  IMAD.U32 R30, R54.reuse, 0x10000, RZ ;  /* 0x00010000361e7824 */ /* 0x040fe200078e00ff */
[----:B------:R-:W-:Y:S01]  /*f3c0*/  LOP3.LUT R54, R54, 0xffff0000, RZ, 0xc0, !PT ;  /* 0xffff000036367812 */ /* 0x000fe200078ec0ff */
[----:B------:R-:W-:-:S02]  /*f3d0*/  FFMA.FTZ R15, R16, R53, R15 ;  /* 0x00000035100f7223 */ /* 0x000fc4000001000f */
[C---:B------:R-:W-:Y:S01]  /*f3e0*/  IMAD.U32 R16, R58.reuse, 0x10000, RZ ;  /* 0x000100003a107824 */ /* 0x040fe200078e00ff */
[----:B------:R-:W-:Y:S01]  /*f3f0*/  LOP3.LUT R58, R58, 0xffff0000, RZ, 0xc0, !PT ;  /* 0xffff00003a3a7812 */ /* 0x000fe200078ec0ff */
[C---:B------:R-:W-:Y:S02]  /*f400*/  FFMA.FTZ R17, R12.reuse, R9, -R17 ;  /* 0x000000090c117223 */ /* 0x040fe40000010811 */
        /* <DEDUP_REMOVED lines=10> */
[C---:B------:R-:W-:Y:S01]  /*f4b0*/  IMAD.U32 R18, R14.reuse, 0x10000, RZ ;  /* 0x000100000e127824 */ /* 0x040fe200078e00ff */
[----:B------:R-:W-:Y:S01]  /*f4c0*/  LOP3.LUT R14, R14, 0xffff0000, RZ, 0xc0, !PT ;  /* 0xffff00000e0e7812 */ /* 0x000fe200078ec0ff */
[----:B------:R-:W-:Y:S02]  /*f4d0*/  FMUL.FTZ R27, R27, R29 ;  /* 0x0000001d1b1b7220 */ /* 0x000fe40000410000 */
[C---:B------:R-:W-:Y:S02]  /*f4e0*/  FMUL.FTZ R8, R28.reuse, R52 ;  /* 0x000000341c087220 */ /* 0x040fe40000410000 */
[----:B------:R-:W-:-:S02]  /*f4f0*/  FMUL.FTZ R28, R28, R56 ;  /* 0x000000381c1c7220 */ /* 0x000fc40000410000 */
[C---:B------:R-:W-:Y:S02]  /*f500*/  FFMA.FTZ R29, R18.reuse, R29, -R13 ;  /* 0x0000001d121d7223 */ /* 0x040fe4000001080d */
[----:B------:R-:W-:Y:S02]  /*f510*/  FFMA.FTZ R27, R18, R12, R27 ;  /* 0x0000000c121b7223 */ /* 0x000fe4000001001b */
[----:B------:R-:W-:Y:S02]  /*f520*/  FFMA.FTZ R56, R19, R56, -R8 ;  /* 0x0000003813387223 */ /* 0x000fe40000010808 */
[----:B------:R-:W-:Y:S02]  /*f530*/  FMUL.FTZ R18, R26, R55 ;  /* 0x000000371a127220 */ /* 0x000fe40000410000 */
[----:B------:R-:W-:Y:S01]  /*f540*/  FMUL.FTZ R12, R11, R54 ;  /* 0x000000360b0c7220 */ /* 0x000fe20000410000 */
[----:B------:R-:W-:Y:S01]  /*f550*/  F2FP.BF16.PACK_AB R13, R56, R17 ;  /* 0x00000011380d723e */ /* 0x000fe200000010ff */
[----:B------:R-:W-:-:S02]  /*f560*/  FMUL.FTZ R22, R26, R59 ;  /* 0x0000003b1a167220 */ /* 0x000fc40000410000 */
[-C--:B------:R-:W-:Y:S02]  /*f570*/  FMUL.FTZ R8, R11, R58.reuse ;  /* 0x0000003a0b087220 */ /* 0x080fe40000410000 */
[C---:B------:R-:W-:Y:S02]  /*f580*/  FFMA.FTZ R18, R14.reuse, R59, -R18 ;  /* 0x0000003b0e127223 */ /* 0x040fe40000010812 */
[----:B------:R-:W-:Y:S01]  /*f590*/  FFMA.FTZ R11, R21, R58, -R12 ;  /* 0x0000003a150b7223 */ /* 0x000fe2000001080c */
[----:B------:R-:W-:Y:S01]  /*f5a0*/  F2FP.BF16.PACK_AB R12, R23, R10 ;  /* 0x0000000a170c723e */ /* 0x000fe200000010ff */
[----:B------:R-:W-:Y:S02]  /*f5b0*/  FFMA.FTZ R28, R19, R52, R28 ;  /* 0x00000034131c7223 */ /* 0x000fe4000001001c */
[----:B------:R-:W-:Y:S01]  /*f5c0*/  FFMA.FTZ R22, R14, R55, R22 ;  /* 0x000000370e167223 */ /* 0x000fe20000010016 */
[----:B------:R-:W-:Y:S01]  /*f5d0*/  F2FP.BF16.PACK_AB R14, R18, R29 ;  /* 0x0000001d120e723e */ /* 0x000fe200000010ff */
[----:B------:R-:W-:Y:S01]  /*f5e0*/  FFMA.FTZ R21, R21, R54, R8 ;  /* 0x0000003615157223 */ /* 0x000fe20000010008 */
[----:B------:R-:W-:-:S02]  /*f5f0*/  F2FP.BF16.PACK_AB R8, R15, R20 ;  /* 0x000000140f08723e */ /* 0x000fc400000010ff */
[----:B------:R-:W-:Y:S02]  /*f600*/  F2FP.BF16.PACK_AB R15, R11, R16 ;  /* 0x000000100b0f723e */ /* 0x000fe400000010ff */
[----:B------:R-:W-:Y:S02]  /*f610*/  F2FP.BF16.PACK_AB R9, R28, R9 ;  /* 0x000000091c09723e */ /* 0x000fe400000010ff */
[----:B------:R-:W-:Y:S01]  /*f620*/  F2FP.BF16.PACK_AB R10, R22, R27 ;  /* 0x0000001b160a723e */ /* 0x000fe200000010ff */
[----:B------:R1:W-:Y:S01]  /*f630*/  STS.128 [R25+0xc100], R12 ;  /* 0x00c1000c19007388 */ /* 0x0003e20000000c00 */
[----:B------:R-:W-:-:S05]  /*f640*/  F2FP.BF16.PACK_AB R11, R21, R30 ;  /* 0x0000001e150b723e */ /* 0x000fca00000010ff */
[----:B------:R1:W-:Y:S02]  /*f650*/  STS.128 [R24+0xc100], R8 ;  /* 0x00c1000818007388 */ /* 0x0003e40000000c00 */
.L_x_360:
[----:B------:R-:W-:Y:S05]  /*f660*/  BSYNC B2 ;  /* 0x0000000000027941 */ /* 0x000fea0003800000 */
.L_x_342:
[----:B-12---:R-:W-:Y:S01]  /*f670*/  IMAD.SHL.U32 R8, R0, 0x40, RZ ;  /* 0x0000004000087824 */ /* 0x006fe200078e00ff */
[----:B------:R-:W-:-:S04]  /*f680*/  DEPBAR.LE SB0, 0x0 ;  /* 0x000080000000791a */ /* 0x000fc80000000000 */
[----:B------:R-:W-:Y:S01]  /*f690*/  IMAD.SHL.U32 R11, R45, 0x8, RZ ;  /* 0x000000082d0b7824 */ /* 0x000fe200078e00ff */
[----:B------:R-:W-:Y:S01]  /*f6a0*/  LOP3.LUT R8, R8, 0x1c0, RZ, 0xc0, !PT ;  /* 0x000001c008087812 */ /* 0x000fe200078ec0ff */
[----:B------:R-:W-:Y:S01]  /*f6b0*/  ULDC.64 UR4, c[0x0][0x208] ;  /* 0x0000820000047ab9 */ /* 0x000fe20000000a00 */
[----:B------:R-:W-:Y:S01]  /*f6c0*/  IMAD R206, R81, 0x400, R4 ;  /* 0x0000040051ce7824 */ /* 0x000fe200078e0204 */
[----:B------:R-:W-:Y:S01]  /*f6d0*/  UIMAD UR20, UR20, UR4, URZ ;  /* 0x00000004141472a4 */ /* 0x000fe2000f8e023f */
[----:B------:R-:W-:Y:S01]  /*f6e0*/  LOP3.LUT R11, R8, 0x8, R11, 0xf8, !PT ;  /* 0x00000008080b7812 */ /* 0x000fe200078ef80b */
[----:B------:R-:W-:Y:S01]  /*f6f0*/  UIMAD.WIDE.U32 UR26, UR19, UR4, URZ ;  /* 0x00000004131a72a5 */ /* 0x000fe2000f8e003f */
[----:B------:R-:W-:Y:S01]  /*f700*/  SHF.R.U32.HI R8, RZ, 0x3, R8 ;  /* 0x00000003ff087819 */ /* 0x000fe20000011608 */
[----:B------:R-:W-:Y:S01]  /*f710*/  UIMAD UR20, UR19, UR5, UR20 ;  /* 0x00000005131472a4 */ /* 0x000fe2000f8e0214 */
[----:B------:R-:W-:Y:S01]  /*f720*/  IMAD.SHL.U32 R206, R206, 0x2, RZ ;  /* 0x00000002cece7824 */ /* 0x000fe200078e00ff */
[----:B------:R-:W-:Y:S01]  /*f730*/  BAR.SYNC.DEFER_BLOCKING 0x0 ;  /* 0x0000000000007b1d */ /* 0x000fe20000010000 */
[----:B------:R-:W-:Y:S01]  /*f740*/  LOP3.LUT R8, R11, R8, RZ, 0x3c, !PT ;  /* 0x000000080b087212 */ /* 0x000fe200078e3cff */
[----:B------:R-:W-:Y:S01]  /*f750*/  UIADD3 UR20, UR27, UR20, URZ ;  /* 0x000000141b147290 */ /* 0x000fe2000fffe03f */
[----:B------:R-:W-:Y:S01]  /*f760*/  SEL R10, RZ, 0x2, P2 ;  /* 0x00000002ff0a7807 */ /* 0x000fe20001000000 */
[----:B------:R-:W-:Y:S01]  /*f770*/  IMAD R202, R2, 0x2, R206 ;  /* 0x0000000202ca7824 */ /* 0x000fe200078e02ce */
[----:B------:R-:W-:Y:S01]  /*f780*/  SEL R9, RZ, 0x4, P1 ;  /* 0x00000004ff097807 */ /* 0x000fe20000800000 */
[----:B------:R-:W-:Y:S01]  /*f790*/  IMAD R205, R47, 0x200, R8 ;  /* 0x000002002fcd7824 */ /* 0x000fe200078e0208 */
[----:B------:R-:W-:Y:S01]  /*f7a0*/  LOP3.LUT P4, RZ, R0, 0x2, RZ, 0xc0, !PT ;  /* 0x0000000200ff7812 */ /* 0x000fe2000788c0ff */
[----:B------:R-:W-:Y:S01]  /*f7b0*/  IMAD.U32 R8, RZ, RZ, UR26 ;  /* 0x0000001aff087e24 */ /* 0x000fe2000f8e00ff */
[----:B------:R-:W-:Y:S01]  /*f7c0*/  IADD3 R16, -R45, UR12, -R6 ;  /* 0x0000000c2d107c10 */ /* 0x000fe2000fffe906 */
[----:B------:R-:W-:Y:S01]  /*f7d0*/  IMAD.SHL.U32 R205, R205, 0x2, RZ ;  /* 0x00000002cdcd7824 */ /* 0x000fe200078e00ff */
[----:B------:R-:W-:Y:S01]  /*f7e0*/  IADD3 R46, R9, R10, R46 ;  /* 0x0000000a092e7210 */ /* 0x000fe20007ffe02e */
[----:B------:R-:W-:Y:S01]  /*f7f0*/  IMAD.U32 R9, RZ, RZ, UR27 ;  /* 0x0000001bff097e24 */ /* 0x000fe2000f8e00ff */
[----:B------:R-:W-:Y:S01]  /*f800*/  LEA R9, P0, R8, R208, 0x6 ;  /* 0x000000d008097211 */ /* 0x000fe200078030ff */
[----:B------:R-:W-:Y:S01]  /*f810*/  IMAD.U32 R11, RZ, RZ, UR20 ;  /* 0x00000014ff0b7e24 */ /* 0x000fe2000f8e00ff */
[----:B------:R-:W-:Y:S01]  /*f820*/  ISETP.LT.OR P6, PT, R16, 0x1, P3 ;  /* 0x000000011000780c */ /* 0x000fe20001fc1670 */
[----:B------:R-:W-:Y:S01]  /*f830*/  IMAD.SHL.U32 R207, R44, 0x2, RZ ;  /* 0x000000022ccf7824 */ /* 0x000fe200078e00ff */
[----:B------:R-:W-:Y:S01]  /*f840*/  IADD3 R10, R205, 0x6100, RZ ;  /* 0x00006100cd0a7810 */ /* 0x000fe20007ffe0ff */
[----:B------:R-:W-:Y:S01]  /*f850*/  USHF.L.U32 UR20, UR4, 0x6, URZ ;  /* 0x0000000604147899 */ /* 0x000fe2000800063f */
[----:B------:R-:W-:Y:S01]  /*f860*/  LEA.HI.X R8, R8, R215, R11, 0x6, P0 ;  /* 0x000000d708087211 */ /* 0x000fe200000f340b */
[----:B------:R-:W-:Y:S01]  /*f870*/  USHF.L.U64.HI UR11, UR4, UR11, UR5 ;  /* 0x0000000b040b7299 */ /* 0x000fe20008010205 */
[----:B------:R-:W-:Y:S01]  /*f880*/  LEA R18, P0, R9, c[0x0][0x1f8], 0x1 ;  /* 0x00007e0009127a11 */ /* 0x000fe200078008ff */
[----:B------:R-:W-:Y:S01]  /*f890*/  IMAD R201, R3, 0x2, R206 ;  /* 0x0000000203c97824 */ /* 0x000fe200078e02ce */
[----:B------:R-:W-:Y:S01]  /*f8a0*/  LOP3.LUT P5, RZ, R46, 0x2, RZ, 0xc0, !PT ;  /* 0x000000022eff7812 */ /* 0x000fe200078ac0ff */
[----:B------:R-:W-:Y:S01]  /*f8b0*/  LDSM.16.M88.4 R12, [R206+0xc100] ;  /* 0x00c10000ce0c783b */ /* 0x000fe20000000200 */
[----:B------:R-:W-:Y:S01]  /*f8c0*/  IADD3 R204, R205, 0x6120, RZ ;  /* 0x00006120cdcc7810 */ /* 0x000fe20007ffe0ff */
[----:B------:R-:W-:Y:S01]  /*f8d0*/  IMAD R199, R3, 0x2, R202 ;  /* 0x0000000203c77824 */ /* 0x000fe200078e02ca */
[----:B------:R-:W-:Y:S01]  /*f8e0*/  @P4 IADD3 R204, R10, -0x20, RZ ;  /* 0xffffffe00acc4810 */ /* 0x000fe20007ffe0ff */
[----:B------:R-:W1:Y:S01]  /*f8f0*/  LDSM.16.M88.4 R40, [R205+0x6100] ;  /* 0x00610000cd28783b */ /* 0x000e620000000200 */
[----:B------:R-:W-:Y:S01]  /*f900*/  LEA.HI.X R19, R9, c[0x0][0x1fc], R8, 0x1, P0 ;  /* 0x00007f0009137a11 */ /* 0x000fe200000f0c08 */
[----:B------:R-:W-:Y:S01]  /*f910*/  UISETP.GT.AND UP0, UPT, UR19, UR8, UPT ;  /* 0x000000081300728c */ /* 0x000fe2000bf04270 */
[----:B------:R-:W-:Y:S01]  /*f920*/  ISETP.LT.OR P0, PT, R16, 0x1, !P5 ;  /* 0x000000011000780c */ /* 0x000fe20006f01670 */
[----:B------:R-:W2:Y:S01]  /*f930*/  LDSM.16.M88.4 R32, [R205+0x6900] ;  /* 0x00690000cd20783b */ /* 0x000ea20000000200 */
[----:B------:R-:W-:Y:S01]  /*f940*/  LOP3.LUT P4, RZ, R46, 0x4, RZ, 0xc0, !PT ;  /* 0x000000042eff7812 */ /* 0x000fe2000788c0ff */
[----:B------:R-:W-:Y:S01]  /*f950*/  UIADD3 UR17, UR12, 0x1, -UR17 ;  /* 0x000000010c117890 */ /* 0x000fe2000fffe811 */
[----:B------:R-:W-:Y:S01]  /*f960*/  ISETP.LT.OR P5, PT, R16, 0x21, !P5 ;  /* 0x000000211000780c */ /* 0x000fe20006fa1670 */
[----:B------:R-:W-:Y:S01]  /*f970*/  LDSM.16.M88.4 R48, [R202+0xc100] ;  /* 0x00c10000ca30783b */ /* 0x000fe20000000200 */
[----:B------:R-:W-:-:S02]  /*f980*/  IADD3 R195, R204, 0x800, RZ ;  /* 0x00000800ccc37810 */ /* 0x000fc40007ffe0ff */
[C---:B------:R-:W-:Y:S01]  /*f990*/  IADD3 R194, R204.reuse, 0x1000, RZ ;  /* 0x00001000ccc27810 */ /* 0x040fe20007ffe0ff */
[----:B------:R-:W3:Y:S01]  /*f9a0*/  LDSM.16.M88.4 R24, [R205+0x7100] ;  /* 0x00710000cd18783b */ /* 0x000ee20000000200 */
[----:B------:R-:W-:Y:S01]  /*f9b0*/  @UP0 UIADD3 UR5, UR9, -0x2, URZ ;  /* 0xfffffffe09050890 */ /* 0x000fe2000fffe03f */
[C---:B------:R-:W-:Y:S02]  /*f9c0*/  IADD3 R193, R204.reuse, 0x1800, RZ ;  /* 0x00001800ccc17810 */ /* 0x040fe40007ffe0ff */
[----:B------:R-:W4:Y:S01]  /*f9d0*/  LDSM.16.M88.4 R20, [R205+0x7900] ;  /* 0x00790000cd14783b */ /* 0x000f220000000200 */
[----:B------:R-:W-:Y:S01]  /*f9e0*/  @UP0 USHF.R.S32.HI UR4, URZ, 0x1f, UR5 ;  /* 0x0000001f3f040899 */ /* 0x000fe20008011405 */
[C---:B------:R-:W-:Y:S02]  /*f9f0*/  IADD3 R191, R204.reuse, 0x2000, RZ ;  /* 0x00002000ccbf7810 */ /* 0x040fe40007ffe0ff */
[----:B------:R-:W5:Y:S01]  /*fa00*/  LDSM.16.M88.4 R8, [R204] ;  /* 0x00000000cc08783b */ /* 0x000f620000000200 */
[----:B------:R-:W-:-:S02]  /*fa10*/  IADD3 R190, R204, 0x2800, RZ ;  /* 0x00002800ccbe7810 */ /* 0x000fc40007ffe0ff */
[C---:B------:R-:W-:Y:S01]  /*fa20*/  IADD3 R189, R204.reuse, 0x3000, RZ ;  /* 0x00003000ccbd7810 */ /* 0x040fe20007ffe0ff */
[----:B------:R-:W3:Y:S01]  /*fa30*/  LDSM.16.M88.4 R84, [R204+0x800] ;  /* 0x00080000cc54783b */ /* 0x000ee20000000200 */
[C---:B------:R-:W-:Y:S02]  /*fa40*/  IADD3 R188, R204.reuse, 0x3800, RZ ;  /* 0x00003800ccbc7810 */ /* 0x040fe40007ffe0ff */
[C---:B------:R-:W-:Y:S01]  /*fa50*/  IADD3 R187, R204.reuse, 0x4000, RZ ;  /* 0x00004000ccbb7810 */ /* 0x040fe20007ffe0ff */
[----:B------:R-:W3:Y:S01]  /*fa60*/  LDSM.16.M88.4 R56, [R204+0x1000] ;  /* 0x00100000cc38783b */ /* 0x000ee20000000200 */
[C---:B------:R-:W-:Y:S02]  /*fa70*/  IADD3 R186, R204.reuse, 0x4800, RZ ;  /* 0x00004800ccba7810 */ /* 0x040fe40007ffe0ff */
[C---:B------:R-:W-:Y:S01]  /*fa80*/  IADD3 R185, R204.reuse, 0x5000, RZ ;  /* 0x00005000ccb97810 */ /* 0x040fe20007ffe0ff */
[----:B------:R-:W3:Y:S01]  /*fa90*/  LDSM.16.M88.4 R52, [R204+0x1800] ;  /* 0x00180000cc34783b */ /* 0x000ee20000000200 */
[----:B------:R-:W-:-:S03]  /*faa0*/  IADD3 R184, R204, 0x5800, RZ ;  /* 0x00005800ccb87810 */ /* 0x000fc60007ffe0ff */
[----:B------:R-:W-:Y:S01]  /*fab0*/  @!PT LDS RZ, [RZ] ;  /* 0x00000000fffff984 */ /* 0x000fe20000000800 */
[----:B------:R-:W-:Y:S01]  /*fac0*/  @!PT LDS RZ, [RZ] ;  /* 0x00000000fffff984 */ /* 0x000fe20000000800 */
[----:B------:R-:W-:Y:S01]  /*fad0*/  @!PT LDS RZ, [RZ] ;  /* 0x00000000fffff984 */ /* 0x000fe20000000800 */
[----:B------:R3:W-:Y:S01]  /*fae0*/  LDGSTS.E.BYPASS.LTC128B.128 [R207+0x100], [R18.64], !P6 ;  /* 0x0010000012cf7fae */ /* 0x0007e2000f101d5c */
[C---:B------:R-:W-:Y:S02]  /*faf0*/  ISETP.LT.OR P6, PT, R16.reuse, 0x1, !P4 ;  /* 0x000000011000780c */ /* 0x040fe400067c1670 */
[----:B------:R-:W-:Y:S01]  /*fb00*/  ISETP.LT.OR P4, PT, R16, 0x21, !P4 ;  /* 0x000000211000780c */ /* 0x000fe20006781670 */
[----:B------:R3:W-:Y:S01]  /*fb10*/  LDGSTS.E.BYPASS.LTC128B.128 [R207+0x2100], [R18.64+0x80], !P0 ;  /* 0x0210008012cf7fae */ /* 0x0007e2000c101d5c */
[----:B------:R-:W-:Y:S01]  /*fb20*/  IADD3 R60, P0, R18, UR20, RZ ;  /* 0x00000014123c7c10 */ /* 0x000fe2000ff1e0ff */
[----:B-1----:R-:W-:Y:S03]  /*fb30*/  HMMA.16816.F32.BF16 R44, R12, R40, RZ ;  /* 0x000000280c2c723c */ /* 0x002fe600000418ff */
[----:B------:R-:W-:Y:S02]  /*fb40*/  IADD3.X R61, R19, UR11, RZ, P0, !PT ;  /* 0x0000000b133d7c10 */ /* 0x000fe400087fe4ff */
[----:B------:R-:W-:-:S03]  /*fb50*/  ISETP.LT.OR P0, PT, R16, 0x21, P3 ;  /* 0x000000211000780c */ /* 0x000fc60001f01670 */
[----:B------:R1:W-:Y:S01]  /*fb60*/  LDGSTS.E.BYPASS.LTC128B.128 [R207+0x4100], [R18.64+0x100], !P6 ;  /* 0x0410010012cf7fae */ /* 0x0003e2000f101d5c */
[----:B------:R-:W-:Y:S01]  /*fb70*/  LOP3.LUT P6, RZ, R0, 0x4, RZ, 0xc0, !PT ;  /* 0x0000000400ff7812 */ /* 0x000fe200078cc0ff */
[----:B------:R-:W-:Y:S01]  /*fb80*/  IMAD.MOV.U32 R0, RZ, RZ, 0x40 ;  /* 0x00000040ff007424 */ /* 0x000fe200078e00ff */
[----:B------:R-:W-:Y:S04]  /*fb90*/  HMMA.16816.F32.BF16 R40, R12, R42, RZ ;  /* 0x0000002a0c28723c */ /* 0x000fe800000418ff */
[----:B------:R-:W-:-:S03]  /*fba0*/  SEL R0, R0, 0xffffffc0, !P6 ;  /* 0xffffffc000007807 */ /* 0x000fc60007000000 */
[----:B------:R4:W-:Y:S01]  /*fbb0*/  LDGSTS.E.BYPASS.LTC128B.128 [R207+0x1100], [R60.64], !P0 ;  /* 0x011000003ccf7fae */ /* 0x0009e2000c101d5c */
[C---:B--2---:R-:W-:Y:S01]  /*fbc0*/  HMMA.16816.F32.BF16 R36, R12.reuse, R32, RZ ;  /* 0x000000200c24723c */ /* 0x044fe200000418ff */
[----:B------:R-:W-:Y:S02]  /*fbd0*/  IMAD.IADD R200, R205, 0x1, R0 ;  /* 0x00000001cdc87824 */ /* 0x000fe400078e0200 */
[----:B------:R2:W-:Y:S01]  /*fbe0*/  LDGSTS.E.BYPASS.LTC128B.128 [R207+0x3100], [R60.64+0x80], !P5 ;  /* 0x031000803ccf7fae */ /* 0x0005e2000e901d5c */
[----:B------:R-:W-:Y:S01]  /*fbf0*/  IMAD.IADD R192, R0, 0x1, R204 ;  /* 0x0000000100c07824 */ /* 0x000fe200078e02cc */
[----:B------:R-:W-:Y:S02]  /*fc00*/  PLOP3.LUT P5, PT, PT, PT, UP0, 0x80, 0x0 ;  /* 0x000000000000781c */ /* 0x000fe40003faf008 */
[----:B------:R2:W-:Y:S01]  /*fc10*/  LDGSTS.E.BYPASS.LTC128B.128 [R207+0x5100], [R60.64+0x100], !P4 ;  /* 0x051001003ccf7fae */ /* 0x0005e2000e101d5c */
[----:B------:R-:W-:Y:S01]  /*fc20*/  HMMA.16816.F32.BF16 R32, R12, R34, RZ ;  /* 0x000000220c20723c */ /* 0x000fe200000418ff */
[----:B------:R-:W-:-:S02]  /*fc30*/  PLOP3.LUT P4, PT, PT, PT, UP3, 0x80, 0x0 ;  /* 0x000000000000781c */ /* 0x000fc40003f8f038 */
[----:B------:R-:W-:Y:S04]  /*fc40*/  LDSM.16.M88.4 R68, [R201+0xc100] ;  /* 0x00c10000c944783b */ /* 0x000fe80000000200 */
[----:B------:R-:W-:Y:S01]  /*fc50*/  LDSM.16.M88.4 R76, [R200+0x6900] ;  /* 0x00690000c84c783b */ /* 0x000fe20000000200 */
[C---:B---3--:R-:W-:Y:S03]  /*fc60*/  HMMA.16816.F32.BF16 R28, R12.reuse, R24, RZ ;  /* 0x000000180c1c723c */ /* 0x048fe600000418ff */
[----:B-1----:R-:W1:Y:S04]  /*fc70*/  LDSM.16.M88.4 R16, [R200+0x6100] ;  /* 0x00610000c810783b */ /* 0x002e680000000200 */
[----:B------:R-:W3:Y:S01]  /*fc80*/  LDSM.16.M88.4 R64, [R200+0x7100] ;  /* 0x00710000c840783b */ /* 0x000ee20000000200 */
[C---:B------:R-:W-:Y:S03]  /*fc90*/  HMMA.16816.F32.BF16 R24, R12.reuse, R26, RZ ;  /* 0x0000001a0c18723c */ /* 0x040fe600000418ff */
[----:B------:R-:W0:Y:S05]  /*fca0*/  LDGDEPBAR ;  /* 0x00000000000079af */ /* 0x000e2a0000000000 */
[C---:B----4-:R-:W-:Y:S01]  /*fcb0*/  HMMA.16816.F32.BF16 R72, R12.reuse, R20, RZ ;  /* 0x000000140c48723c */ /* 0x050fe200000418ff */
[----:B--2---:R-:W2:Y:S07]  /*fcc0*/  LDSM.16.M88.4 R60, [R200+0x7900] ;  /* 0x00790000c83c783b */ /* 0x004eae0000000200 */
[----:B------:R-:W-:Y:S01]  /*fcd0*/  HMMA.16816.F32.BF16 R12, R12, R22, RZ ;  /* 0x000000160c0c723c */ /* 0x000fe200000418ff */
[----:B------:R-:W-:Y:S07]  /*fce0*/  LDSM.16.M88.4 R20, [R199+0xc100] ;  /* 0x00c10000c714783b */ /* 0x000fee0000000200 */
[C---:B-----5:R-:W-:Y:S08]  /*fcf0*/  HMMA.16816.F32.BF16 R44, R48.reuse, R8, R44 ;  /* 0x00000008302c723c */ /* 0x060ff0000004182c */
[C---:B------:R-:W-:Y:S01]  /*fd00*/  HMMA.16816.F32.BF16 R40, R48.reuse, R10, R40 ;  /* 0x0000000a3028723c */ /* 0x040fe20000041828 */
[----:B------:R-:W4:Y:S07]  /*fd10*/  LDSM.16.M88.4 R8, [R192] ;  /* 0x00000000c008783b */ /* 0x000f2e0000000200 */
[C---:B------:R-:W-:Y:S08]  /*fd20*/  HMMA.16816.F32.BF16 R36, R48.reuse, R84, R36 ;  /* 0x000000543024723c */ /* 0x040ff00000041824 */
[C---:B------:R-:W-:Y:S01]  /*fd30*/  HMMA.16816.F32.BF16 R32, R48.reuse, R86, R32 ;  /* 0x000000563020723c */ /* 0x040fe20000041820 */
[----:B------:R-:W-:Y:S07]  /*fd40*/  LDSM.16.M88.4 R84, [R206+0x10100] ;  /* 0x01010000ce54783b */ /* 0x000fee0000000200 */
[C---:B------:R-:W-:Y:S08]  /*fd50*/  HMMA.16816.F32.BF16 R28, R48.reuse, R56, R28 ;  /* 0x00000038301c723c */ /* 0x040ff0000004181c */
[C---:B------:R-:W-:Y:S01]  /*fd60*/  HMMA.16816.F32.BF16 R24, R48.reuse, R58, R24 ;  /* 0x0000003a3018723c */ /* 0x040fe20000041818 */
[----:B------:R-:W5:Y:S07]  /*fd70*/  LDSM.16.M88.4 R56, [R192+0x800] ;  /* 0x00080000c038783b */ /* 0x000f6e0000000200 */
[C---:B------:R-:W-:Y:S08]  /*fd80*/  HMMA.16816.F32.BF16 R72, R48.reuse, R52, R72 ;  /* 0x000000343048723c */ /* 0x040ff00000041848 */
[----:B------:R-:W-:Y:S01]  /*fd90*/  HMMA.16816.F32.BF16 R12, R48, R54, R12 ;  /* 0x00000036300c723c */ /* 0x000fe2000004180c */
[----:B------:R-:W2:Y:S04]  /*fda0*/  LDSM.16.M88.4 R52, [R192+0x1000] ;  /* 0x00100000c034783b */ /* 0x000ea80000000200 */
[----:B------:R-:W2:Y:S03]  /*fdb0*/  LDSM.16.M88.4 R48, [R192+0x1800] ;  /* 0x00180000c030783b */ /* 0x000ea60000000200 */
[C---:B-1----:R-:W-:Y:S08]  /*fdc0*/  HMMA.16816.F32.BF16 R44, R68.reuse, R16, R44 ;  /* 0x00000010442c723c */ /* 0x042ff0000004182c */
[C---:B------:R-:W-:Y:S01]  /*fdd0*/  HMMA.16816.F32.BF16 R40, R68.reuse, R18, R40 ;  /* 0x000000124428723c */ /* 0x040fe20000041828 */
[----:B------:R-:W1:Y:S07]  /*fde0*/  LDSM.16.M88.4 R16, [R205+0x8100] ;  /* 0x00810000cd10783b */ /* 0x000e6e0000000200 */
[C---:B------:R-:W-:Y:S08]  /*fdf0*/  HMMA.16816.F32.BF16 R36, R68.reuse, R76, R36 ;  /* 0x0000004c4424723c */ /* 0x040ff00000041824 */
[C---:B------:R-:W-:Y:S01]  /*fe00*/  HMMA.16816.F32.BF16 R32, R68.reuse, R78, R32 ;  /* 0x0000004e4420723c */ /* 0x040fe20000041820 */
[----:B------:R-:W-:Y:S07]  /*fe10*/  LDSM.16.M88.4 R76, [R205+0x9900] ;  /* 0x00990000cd4c783b */ /* 0x000fee0000000200 */
[C---:B---3--:R-:W-:Y:S08]  /*fe20*/  HMMA.16816.F32.BF16 R28, R68.reuse, R64, R28 ;  /* 0x00000040441c723c */ /* 0x048ff0000004181c */
[C---:B------:R-:W-:Y:S01]  /*fe30*/  HMMA.16816.F32.BF16 R24, R68.reuse, R66, R24 ;  /* 0x000000424418723c */ /* 0x040fe20000041818 */
[----:B------:R-:W-:Y:S07]  /*fe40*/  LDSM.16.M88.4 R64, [R202+0x10100] ;  /* 0x01010000ca40783b */ /* 0x000fee0000000200 */
[C---:B--2---:R-:W-:Y:S08]  /*fe50*/  HMMA.16816.F32.BF16 R72, R68.reuse, R60, R72 ;  /* 0x0000003c4448723c */ /* 0x044ff00000041848 */
[----:B------:R-:W-:Y:S01]  /*fe60*/  HMMA.16816.F32.BF16 R68, R68, R62, R12 ;  /* 0x0000003e4444723c */ /* 0x000fe2000004180c */
[----:B------:R-:W2:Y:S04]  /*fe70*/  LDSM.16.M88.4 R12, [R205+0x8900] ;  /* 0x00890000cd0c783b */ /* 0x000ea80000000200 */
[----:B------:R-:W-:Y:S03]  /*fe80*/  LDSM.16.M88.4 R60, [R204+0x2000] ;  /* 0x00200000cc3c783b */ /* 0x000fe60000000200 */
[C---:B----4-:R-:W-:Y:S08]  /*fe90*/  HMMA.16816.F32.BF16 R44, R20.reuse, R8, R44 ;  /* 0x00000008142c723c */ /* 0x050ff0000004182c */
[C---:B------:R-:W-:Y:S01]  /*fea0*/  HMMA.16816.F32.BF16 R40, R20.reuse, R10, R40 ;  /* 0x0000000a1428723c */ /* 0x040fe20000041828 */
[----:B------:R-:W3:Y:S07]  /*feb0*/  LDSM.16.M88.4 R8, [R205+0x9100] ;  /* 0x00910000cd08783b */ /* 0x000eee0000000200 */
[C---:B-----5:R-:W-:Y:S08]  /*fec0*/  HMMA.16816.F32.BF16 R36, R20.reuse, R56, R36 ;  /* 0x000000381424723c */ /* 0x060ff00000041824 */
[C---:B------:R-:W-:Y:S01]  /*fed0*/  HMMA.16816.F32.BF16 R32, R20.reuse, R58, R32 ;  /* 0x0000003a1420723c */ /* 0x040fe20000041820 */
[----:B------:R-:W4:Y:S07]  /*fee0*/  LDSM.16.M88.4 R56, [R204+0x2800] ;  /* 0x00280000cc38783b */ /* 0x000f2e0000000200 */
[C---:B------:R-:W-:Y:S08]  /*fef0*/  HMMA.16816.F32.BF16 R28, R20.reuse, R52, R28 ;  /* 0x00000034141c723c */ /* 0x040ff0000004181c */
[C---:B------:R-:W-:Y:S01]  /*ff00*/  HMMA.16816.F32.BF16 R24, R20.reuse, R54, R24 ;  /* 0x000000361418723c */ /* 0x040fe20000041818 */
[----:B------:R-:W5:Y:S07]  /*ff10*/  LDSM.16.M88.4 R52, [R204+0x3000] ;  /* 0x00300000cc34783b */ /* 0x000f6e0000000200 */
[C---:B------:R-:W-:Y:S08]  /*ff20*/  HMMA.16816.F32.BF16 R72, R20.reuse, R48, R72 ;  /* 0x000000301448723c */ /* 0x040ff00000041848 */
[----:B------:R-:W-:Y:S01]  /*ff30*/  HMMA.16816.F32.BF16 R68, R20, R50, R68 ;  /* 0x000000321444723c */ /* 0x000fe20000041844 */
[----:B------:R-:W4:Y:S04]  /*ff40*/  LDSM.16.M88.4 R48, [R204+0x3800] ;  /* 0x00380000cc30783b */ /* 0x000f280000000200 */
[----:B------:R-:W-:Y:S03]  /*ff50*/  LDSM.16.M88.4 R20, [R201+0x10100] ;  /* 0x01010000c914783b */ /* 0x000fe60000000200 */
[C---:B-1----:R-:W-:Y:S08]  /*ff60*/  HMMA.16816.F32.BF16 R44, R84.reuse, R16, R44 ;  /* 0x00000010542c723c */ /* 0x042ff0000004182c */
[C---:B------:R-:W-:Y:S01]  /*ff70*/  HMMA.16816.F32.BF16 R40, R84.reuse, R18, R40 ;  /* 0x000000125428723c */ /* 0x040fe20000041828 */
[----:B------:R-:W1:Y:S07]  /*ff80*/  LDSM.16.M88.4 R16, [R200+0x8100] ;  /* 0x00810000c810783b */ /* 0x000e6e0000000200 */
[C---:B--2---:R-:W-:Y:S08]  /*ff90*/  HMMA.16816.F32.BF16 R36, R84.reuse, R12, R36 ;  /* 0x0000000c5424723c */ /* 0x044ff00000041824 */
[C---:B------:R-:W-:Y:S01]  /*ffa0*/  HMMA.16816.F32.BF16 R32, R84.reuse, R14, R32 ;  /* 0x0000000e5420723c */ /* 0x040fe20000041820 */
[----:B------:R-:W2:Y:S07]  /*ffb0*/  LDSM.16.M88.4 R12, [R200+0x8900] ;  /* 0x00890000c80c783b */ /* 0x000eae0000000200 */
[C---:B---3--:R-:W-:Y:S08]  /*ffc0*/  HMMA.16816.F32.BF16 R28, R84.reuse, R8, R28 ;  /* 0x00000008541c723c */ /* 0x048ff0000004181c */
[C---:B------:R-:W-:Y:S01]  /*ffd0*/  HMMA.16816.F32.BF16 R24, R84.reuse, R10, R24 ;  /* 0x0000000a5418723c */ /* 0x040fe20000041818 */
[----:B------:R-:W3:Y:S07]  /*ffe0*/  LDSM.16.M88.4 R8, [R200+0x9100] ;  /* 0x00910000c808783b */ /* 0x000eee0000000200 */
[----:B------:R-:W-:Y:S08]  /*fff0*/  HMMA.16816.F32.BF16 R72, R84, R76, R72 ;  /* 0x0000004c5448723c */ /* 0x000ff00000041848 */
[C---:B------:R-:W-:Y:S08]  /*10000*/  HMMA.16816.F32.BF16 R44, R64.reuse, R60, R44 ;  /* 0x0000003c402c723c */ /* 0x040ff0000004182c */
[----:B------:R-:W-:Y:S01]  /*10010*/  HMMA.16816.F32.BF16 R40, R64, R62, R40 ;  /* 0x0000003e4028723c */ /* 0x000fe20000041828 */
[----:B------:R-:W-:Y:S07]  /*10020*/  LDSM.16.M88.4 R60, [R200+0x9900] ;  /* 0x00990000c83c783b */ /* 0x000fee0000000200 */
[----:B------:R-:W-:Y:S08]  /*10030*/  HMMA.16816.F32.BF16 R68, R84, R78, R68 ;  /* 0x0000004e5444723c */ /* 0x000ff00000041844 */
[C---:B----4-:R-:W-:Y:S08]  /*10040*/  HMMA.16816.F32.BF16 R36, R64.reuse, R56, R36 ;  /* 0x000000384024723c */ /* 0x050ff00000041824 */
[C---:B------:R-:W-:Y:S08]  /*10050*/  HMMA.16816.F32.BF16 R32, R64.reuse, R58, R32 ;  /* 0x0000003a4020723c */ /* 0x040ff00000041820 */
[C---:B-----5:R-:W-:Y:S08]  /*10060*/  HMMA.16816.F32.BF16 R28, R64.reuse, R52, R28 ;  /* 0x00000034401c723c */ /* 0x060ff0000004181c */
[C---:B------:R-:W-:Y:S01]  /*10070*/  HMMA.16816.F32.BF16 R56, R64.reuse, R54, R24 ;  /* 0x000000364038723c */ /* 0x040fe20000041818 */
[----:B------:R-:W-:Y:S04]  /*10080*/  LDSM.16.M88.4 R52, [R199+0x10100] ;  /* 0x01010000c734783b */ /* 0x000fe80000000200 */
[----:B------:R-:W4:Y:S03]  /*10090*/  LDSM.16.M88.4 R24, [R192+0x2000] ;  /* 0x00200000c018783b */ /* 0x000f260000000200 */
[----:B------:R-:W-:Y:S01]  /*100a0*/  HMMA.16816.F32.BF16 R76, R64, R48, R72 ;  /* 0x00000030404c723c */ /* 0x000fe20000041848 */
[----:B------:R-:W5:Y:S07]  /*100b0*/  LDSM.16.M88.4 R72, [R192+0x2800] ;  /* 0x00280000c048783b */ /* 0x000f6e0000000200 */
[C---:B-1----:R-:W-:Y:S08]  /*100c0*/  HMMA.16816.F32.BF16 R44, R20.reuse, R16, R44 ;  /* 0x00000010142c723c */ /* 0x042ff0000004182c */
[----:B------:R-:W-:Y:S01]  /*100d0*/  HMMA.16816.F32.BF16 R40, R20, R18, R40 ;  /* 0x000000121428723c */ /* 0x000fe20000041828 */
[----:B------:R-:W-:Y:S07]  /*100e0*/  LDSM.16.M88.4 R16, [R205+0xa100] ;  /* 0x00a10000cd10783b */ /* 0x000fee0000000200 */
[----:B------:R-:W-:Y:S01]  /*100f0*/  HMMA.16816.F32.BF16 R68, R64, R50, R68 ;  /* 0x000000324044723c */ /* 0x000fe20000041844 */
[----:B------:R-:W-:Y:S07]  /*10100*/  LDSM.16.M88.4 R64, [R192+0x3800] ;  /* 0x00380000c040783b */ /* 0x000fee0000000200 */
[C---:B--2---:R-:W-:Y:S08]  /*10110*/  HMMA.16816.F32.BF16 R36, R20.reuse, R12, R36 ;  /* 0x0000000c1424723c */ /* 0x044ff00000041824 */
[C---:B---3--:R-:W-:Y:S01]  /*10120*/  HMMA.16816.F32.BF16 R48, R20.reuse, R8, R28 ;  /* 0x000000081430723c */ /* 0x048fe2000004181c */
[----:B------:R-:W1:Y:S07]  /*10130*/  LDSM.16.M88.4 R28, [R206+0x14100] ;  /* 0x01410000ce1c783b */ /* 0x000e6e0000000200 */
[----:B------:R-:W-:Y:S01]  /*10140*/  HMMA.16816.F32.BF16 R32, R20, R14, R32 ;  /* 0x0000000e1420723c */ /* 0x000fe20000041820 */
[----:B------:R-:W2:Y:S07]  /*10150*/  LDSM.16.M88.4 R12, [R192+0x3000] ;  /* 0x00300000c00c783b */ /* 0x000eae0000000200 */
[C---:B----4-:R-:W-:Y:S08]  /*10160*/  HMMA.16816.F32.BF16 R44, R52.reuse, R24, R44 ;  /* 0x00000018342c723c */ /* 0x050ff0000004182c */
[----:B------:R-:W-:Y:S01]  /*10170*/  HMMA.16816.F32.BF16 R40, R52, R26, R40 ;  /* 0x0000001a3428723c */ /* 0x000fe20000041828 */
[----:B------:R-:W-:Y:S07]  /*10180*/  LDSM.16.M88.4 R24, [R205+0xb100] ;  /* 0x00b10000cd18783b */ /* 0x000fee0000000200 */
[C---:B------:R-:W-:Y:S01]  /*10190*/  HMMA.16816.F32.BF16 R56, R20.reuse, R10, R56 ;  /* 0x0000000a1438723c */ /* 0x040fe20000041838 */
[----:B------:R-:W-:Y:S07]  /*101a0*/  LDSM.16.M88.4 R8, [R205+0xa900] ;  /* 0x00a90000cd08783b */ /* 0x000fee0000000200 */
[C---:B------:R-:W-:Y:S08]  /*101b0*/  HMMA.16816.F32.BF16 R76, R20.reuse, R60, R76 ;  /* 0x0000003c144c723c */ /* 0x040ff0000004184c */
[----:B------:R-:W-:Y:S01]  /*101c0*/  HMMA.16816.F32.BF16 R68, R20, R62, R68 ;  /* 0x0000003e1444723c */ /* 0x000fe20000041844 */
[----:B------:R-:W-:Y:S04]  /*101d0*/  LDSM.16.M88.4 R60, [R202+0x14100] ;  /* 0x01410000ca3c783b */ /* 0x000fe80000000200 */
[----:B------:R-:W-:Y:S03]  /*101e0*/  LDSM.16.M88.4 R20, [R205+0xb900] ;  /* 0x00b90000cd14783b */ /* 0x000fe60000000200 */
[----:B-----5:R-:W-:Y:S01]  /*101f0*/  HMMA.16816.F32.BF16 R84, R52, R72, R36 ;  /* 0x000000483454723c */ /* 0x020fe20000041824 */
[----:B------:R-:W3:Y:S07]  /*10200*/  LDSM.16.M88.4 R36, [R204+0x4000] ;  /* 0x00400000cc24783b */ /* 0x000eee0000000200 */
[C---:B-1----:R-:W-:Y:S08]  /*10210*/  HMMA.16816.F32.BF16 R44, R28.reuse, R16, R44 ;  /* 0x000000101c2c723c */ /* 0x042ff0000004182c */
[----:B------:R-:W-:Y:S01]  /*10220*/  HMMA.16816.F32.BF16 R40, R28, R18, R40 ;  /* 0x000000121c28723c */ /* 0x000fe20000041828 */
[----:B------:R-:W-:Y:S07]  /*10230*/  LDSM.16.M88.4 R16, [R201+0x14100] ;  /* 0x01410000c910783b */ /* 0x000fee0000000200 */
[C---:B------:R-:W-:Y:S08]  /*10240*/  HMMA.16816.F32.BF16 R32, R52.reuse, R74, R32 ;  /* 0x0000004a3420723c */ /* 0x040ff00000041820 */
[C---:B--2---:R-:W-:Y:S08]  /*10250*/  HMMA.16816.F32.BF16 R48, R52.reuse, R12, R48 ;  /* 0x0000000c3430723c */ /* 0x044ff00000041830 */
[C---:B------:R-:W-:Y:S01]  /*10260*/  HMMA.16816.F32.BF16 R56, R52.reuse, R14, R56 ;  /* 0x0000000e3438723c */ /* 0x040fe20000041838 */
[----:B------:R-:W1:Y:S07]  /*10270*/  LDSM.16.M88.4 R12, [R200+0xa100] ;  /* 0x00a10000c80c783b */ /* 0x000e6e0000000200 */
[C---:B------:R-:W-:Y:S08]  /*10280*/  HMMA.16816.F32.BF16 R76, R52.reuse, R64, R76 ;  /* 0x00000040344c723c */ /* 0x040ff0000004184c */
[----:B------:R-:W-:Y:S01]  /*10290*/  HMMA.16816.F32.BF16 R68, R52, R66, R68 ;  /* 0x000000423444723c */ /* 0x000fe20000041844 */
[----:B------:R-:W2:Y:S04]  /*102a0*/  LDSM.16.M88.4 R64, [R204+0x4800] ;  /* 0x00480000cc40783b */ /* 0x000ea80000000200 */
[----:B------:R-:W4:Y:S03]  /*102b0*/  LDSM.16.M88.4 R52, [R204+0x5000] ;  /* 0x00500000cc34783b */ /* 0x000f260000000200 */
[C---:B---3--:R-:W-:Y:S08]  /*102c0*/  HMMA.16816.F32.BF16 R44, R60.reuse, R36, R44 ;  /* 0x000000243c2c723c */ /* 0x048ff0000004182c */
[----:B------:R-:W-:Y:S01]  /*102d0*/  HMMA.16816.F32.BF16 R40, R60, R38, R40 ;  /* 0x000000263c28723c */ /* 0x000fe20000041828 */
[----:B------:R-:W-:Y:S07]  /*102e0*/  LDSM.16.M88.4 R36, [R200+0xb100] ;  /* 0x00b10000c824783b */ /* 0x000fee0000000200 */
[C---:B------:R-:W-:Y:S08]  /*102f0*/  HMMA.16816.F32.BF16 R32, R28.reuse, R10, R32 ;  /* 0x0000000a1c20723c */ /* 0x040ff00000041820 */
[C---:B------:R-:W-:Y:S08]  /*10300*/  HMMA.16816.F32.BF16 R48, R28.reuse, R24, R48 ;  /* 0x000000181c30723c */ /* 0x040ff00000041830 */
[C---:B------:R-:W-:Y:S01]  /*10310*/  HMMA.16816.F32.BF16 R56, R28.reuse, R26, R56 ;  /* 0x0000001a1c38723c */ /* 0x040fe20000041838 */
[----:B------:R-:W-:Y:S07]  /*10320*/  LDSM.16.M88.4 R24, [R192+0x4000] ;  /* 0x00400000c018783b */ /* 0x000fee0000000200 */
[C---:B------:R-:W-:Y:S08]  /*10330*/  HMMA.16816.F32.BF16 R76, R28.reuse, R20, R76 ;  /* 0x000000141c4c723c */ /* 0x040ff0000004184c */
[C---:B------:R-:W-:Y:S01]  /*10340*/  HMMA.16816.F32.BF16 R68, R28.reuse, R22, R68 ;  /* 0x000000161c44723c */ /* 0x040fe20000041844 */
[----:B------:R-:W3:Y:S07]  /*10350*/  LDSM.16.M88.4 R20, [R199+0x14100] ;  /* 0x01410000c714783b */ /* 0x000eee0000000200 */
[----:B------:R-:W-:Y:S01]  /*10360*/  HMMA.16816.F32.BF16 R84, R28, R8, R84 ;  /* 0x000000081c54723c */ /* 0x000fe20000041854 */
[----:B------:R-:W5:Y:S04]  /*10370*/  LDSM.16.M88.4 R28, [R200+0xa900] ;  /* 0x00a90000c81c783b */ /* 0x000f680000000200 */
[----:B------:R-:W3:Y:S03]  /*10380*/  LDSM.16.M88.4 R8, [R204+0x5800] ;  /* 0x00580000cc08783b */ /* 0x000ee60000000200 */
[C---:B-1----:R-:W-:Y:S08]  /*10390*/  HMMA.16816.F32.BF16 R44, R16.reuse, R12, R44 ;  /* 0x0000000c102c723c */ /* 0x042ff0000004182c */
[----:B------:R-:W-:Y:S01]  /*103a0*/  HMMA.16816.F32.BF16 R40, R16, R14, R40 ;  /* 0x0000000e1028723c */ /* 0x000fe20000041828 */
[----:B------:R-:W-:Y:S07]  /*103b0*/  LDSM.16.M88.4 R12, [R192+0x5000] ;  /* 0x00500000c00c783b */ /* 0x000fee0000000200 */
[C---:B--2---:R-:W-:Y:S08]  /*103c0*/  HMMA.16816.F32.BF16 R32, R60.reuse, R66, R32 ;  /* 0x000000423c20723c */ /* 0x044ff00000041820 */
[C---:B----4-:R-:W-:Y:S08]  /*103d0*/  HMMA.16816.F32.BF16 R48, R60.reuse, R52, R48 ;  /* 0x000000343c30723c */ /* 0x050ff00000041830 */
[----:B------:R-:W-:Y:S01]  /*103e0*/  HMMA.16816.F32.BF16 R56, R60, R54, R56 ;  /* 0x000000363c38723c */ /* 0x000fe20000041838 */
[----:B------:R-:W1:Y:S07]  /*103f0*/  LDSM.16.M88.4 R52, [R192+0x4800] ;  /* 0x00480000c034783b */ /* 0x000e6e0000000200 */
[C---:B---3--:R-:W-:Y:S08]  /*10400*/  HMMA.16816.F32.BF16 R44, R20.reuse, R24, R44 ;  /* 0x00000018142c723c */ /* 0x048ff0000004182c */
[----:B------:R-:W-:Y:S01]  /*10410*/  HMMA.16816.F32.BF16 R40, R20, R26, R40 ;  /* 0x0000001a1428723c */ /* 0x000fe20000041828 */
[----:B------:R-:W2:Y:S07]  /*10420*/  LDSM.16.M88.4 R24, [R200+0xb900] ;  /* 0x00b90000c818783b */ /* 0x000eae0000000200 */
[C---:B-----5:R-:W-:Y:S08]  /*10430*/  HMMA.16816.F32.BF16 R32, R16.reuse, R30, R32 ;  /* 0x0000001e1020723c */ /* 0x060ff00000041820 */
[----:B------:R-:W-:Y:S01]  /*10440*/  HMMA.16816.F32.BF16 R48, R16, R36, R48 ;  /* 0x000000241030723c */ /* 0x000fe20000041830 */
[----:B------:R-:W-:-:S06]  /*10450*/  FMUL.FTZ R0, R44, c[0x0][0x320] ;  /* 0x0000c8002c007a20 */ /* 0x000fcc0000410000 */
[----:B------:R-:W-:Y:S01]  /*10460*/  @P5 IMAD.WIDE.U32 R36, R5, UR5, R216 ;  /* 0x0000000505245c25 */ /* 0x000fe2000f8e00d8 */
[----:B------:R-:W-:Y:S01]  /*10470*/  HMMA.16816.F32.BF16 R76, R60, R8, R76 ;  /* 0x000000083c4c723c */ /* 0x000fe2000004184c */
[----:B------:R-:W-:Y:S01]  /*10480*/  @UP0 UIMAD UR5, UR14, UR5, URZ ;  /* 0x000000050e0502a4 */ /* 0x000fe2000f8e023f */
[----:B------:R-:W3:Y:S01]  /*10490*/  MUFU.TANH R0, R0 ;  /* 0x0000000000007308 */ /* 0x000ee20000002400 */
[----:B------:R-:W-:Y:S02]  /*104a0*/  FMUL.FTZ R30, R41, c[0x0][0x320] ;  /* 0x0000c800291e7a20 */ /* 0x000fe40000410000 */
[----:B------:R-:W-:-:S03]  /*104b0*/  @UP0 UIMAD UR4, UR4, UR13, UR5 ;  /* 0x0000000d040402a4 */ /* 0x000fc6000f8e0205 */
[C---:B------:R-:W-:Y:S02]  /*104c0*/  HMMA.16816.F32.BF16 R84, R60.reuse, R64, R84 ;  /* 0x000000403c54723c */ /* 0x040fe40000041854 */
[----:B------:R-:W4:Y:S06]  /*104d0*/  MUFU.TANH R30, R30 ;  /* 0x0000001e001e7308 */ /* 0x000f2c0000002400 */
[----:B------:R-:W-:Y:S01]  /*104e0*/  HMMA.16816.F32.BF16 R68, R60, R10, R68 ;  /* 0x0000000a3c44723c */ /* 0x000fe20000041844 */
[----:B------:R-:W5:Y:S01]  /*104f0*/  LDSM.16.M88.4 R8, [R192+0x5800] ;  /* 0x00580000c008783b */ /* 0x000f620000000200 */
[----:B------:R-:W-:-:S06]  /*10500*/  DEPBAR.LE SB0, 0x0 ;  /* 0x000080000000791a */ /* 0x000fcc0000000000 */
[----:B------:R-:W-:Y:S07]  /*10510*/  HMMA.16816.F32.BF16 R56, R16, R38, R56 ;  /* 0x000000261038723c */ /* 0x000fee0000041838 */
[----:B------:R-:W-:Y:S01]  /*10520*/  FMUL.FTZ R39, R40, c[0x0][0x320] ;  /* 0x0000c80028277a20 */ /* 0x000fe20000410000 */
[C---:B-1----:R-:W-:Y:S01]  /*10530*/  HMMA.16816.F32.BF16 R32, R20.reuse, R54, R32 ;  /* 0x000000361420723c */ /* 0x042fe20000041820 */
[----:B------:R-:W-:Y:S02]  /*10540*/  LOP3.LUT R40, R7, 0xffffffe0, RZ, 0xc0, !PT ;  /* 0xffffffe007287812 */ /* 0x000fe400078ec0ff */
[----:B------:R-:W-:Y:S01]  /*10550*/  LEA.HI R38, R80, R83, RZ, 0x2 ;  /* 0x0000005350267211 */ /* 0x000fe200078f10ff */
[----:B------:R1:W1:Y:S02]  /*10560*/  MUFU.TANH R5, R39 ;  /* 0x0000002700057308 */ /* 0x0002640000002400 */
[C---:B------:R-:W-:Y:S01]  /*10570*/  IMAD.IADD R31, R83.reuse, 0x1, -R40 ;  /* 0x00000001531f7824 */ /* 0x040fe200078e0a28 */
[----:B------:R-:W-:Y:S01]  /*10580*/  LOP3.LUT R38, R38, 0xfffffffc, RZ, 0xc0, !PT ;  /* 0xfffffffc26267812 */ /* 0x000fe200078ec0ff */
[----:B------:R-:W-:Y:S04]  /*10590*/  HMMA.16816.F32.BF16 R48, R20, R12, R48 ;  /* 0x0000000c1430723c */ /* 0x000fe80000041830 */
[----:B------:R-:W-:-:S03]  /*105a0*/  IMAD.IADD R83, R83, 0x1, -R38 ;  /* 0x0000000153537824 */ /* 0x000fc600078e0a26 */
[----:B------:R-:W-:Y:S01]  /*105b0*/  SHF.R.S32.HI R12, RZ, 0x1f, R81 ;  /* 0x0000001fff0c7819 */ /* 0x000fe20000011451 */
[C---:B--2---:R-:W-:Y:S01]  /*105c0*/  HMMA.16816.F32.BF16 R76, R16.reuse, R24, R76 ;  /* 0x00000018104c723c */ /* 0x044fe2000004184c */
[C---:B------:R-:W-:Y:S02]  /*105d0*/  LEA.HI R38, R83.reuse, R83, RZ, 0x1 ;  /* 0x0000005353267211 */ /* 0x040fe400078f08ff */
[----:B------:R-:W-:Y:S02]  /*105e0*/  LEA.HI R12, R12, R81, RZ, 0x3 ;  /* 0x000000510c0c7211 */ /* 0x000fe400078f18ff */
[----:B------:R-:W-:Y:S02]  /*105f0*/  LOP3.LUT R38, R38, 0x1ffffffe, RZ, 0xc0, !PT ;  /* 0x1ffffffe26267812 */ /* 0x000fe400078ec0ff */
[----:B------:R-:W-:Y:S01]  /*10600*/  SHF.R.S32.HI R24, RZ, 0x1f, R31 ;  /* 0x0000001fff187819 */ /* 0x000fe2000001141f */
[----:B------:R-:W-:Y:S01]  /*10610*/  HMMA.16816.F32.BF16 R84, R16, R28, R84 ;  /* 0x0000001c1054723c */ /* 0x000fe20000041854 */
[----:B------:R-:W-:Y:S01]  /*10620*/  LOP3.LUT R12, R12, 0xffffff8, RZ, 0xc0, !PT ;  /* 0x0ffffff80c0c7812 */ /* 0x000fe200078ec0ff */
[----:B------:R-:W-:Y:S01]  /*10630*/  FMUL.FTZ R13, R32, c[0x0][0x320] ;  /* 0x0000c800200d7a20 */ /* 0x000fe20000410000 */
[----:B------:R-:W-:Y:S01]  /*10640*/  LEA.HI R24, R24, R31, RZ, 0x2 ;  /* 0x0000001f18187211 */ /* 0x000fe200078f10ff */
[----:B------:R-:W-:Y:S01]  /*10650*/  IMAD.IADD R83, R83, 0x1, -R38 ;  /* 0x0000000153537824 */ /* 0x000fe200078e0a26 */
[----:B------:R-:W-:Y:S01]  /*10660*/  @P5 LEA R32, P0, R36, c[0x0][0x1c8], 0x1 ;  /* 0x0000720024205a11 */ /* 0x000fe200078008ff */
[----:B------:R-:W-:-:S02]  /*10670*/  IMAD.IADD R212, R81, 0x1, -R12 ;  /* 0x0000000151d47824 */ /* 0x000fc400078e0a0c */
[----:B------:R-:W-:Y:S01]  /*10680*/  HMMA.16816.F32.BF16 R68, R16, R26, R68 ;  /* 0x0000001a1044723c */ /* 0x000fe20000041844 */
[----:B------:R-:W-:Y:S01]  /*10690*/  FMUL.FTZ R29, R45, c[0x0][0x320] ;  /* 0x0000c8002d1d7a20 */ /* 0x000fe20000410000 */
[----:B------:R-:W2:Y:S01]  /*106a0*/  MUFU.TANH R13, R13 ;  /* 0x0000000d000d7308 */ /* 0x000ea20000002400 */
[----:B------:R-:W-:Y:S02]  /*106b0*/  FMUL.FTZ R28, R46, c[0x0][0x320] ;  /* 0x0000c8002e1c7a20 */ /* 0x000fe40000410000 */
[----:B------:R-:W-:Y:S02]  /*106c0*/  FMUL.FTZ R48, R48, c[0x0][0x320] ;  /* 0x0000c80030307a20 */ /* 0x000fe40000410000 */
[----:B------:R-:W-:Y:S01]  /*106d0*/  IMAD.U32 R17, RZ, RZ, UR6 ;  /* 0x00000006ff117e24 */ /* 0x000fe2000f8e00ff */
[----:B------:R-:W-:Y:S01]  /*106e0*/  HMMA.16816.F32.BF16 R56, R20, R14, R56 ;  /* 0x0000000e1438723c */ /* 0x000fe20000041838 */
[----:B------:R-:W-:Y:S01]  /*106f0*/  FMUL.FTZ R49, R49, c[0x0][0x320] ;  /* 0x0000c80031317a20 */ /* 0x000fe20000410000 */
[----:B------:R-:W1:Y:S02]  /*10700*/  MUFU.TANH R29, R29 ;  /* 0x0000001d001d7308 */ /* 0x000e640000002400 */
[----:B------:R-:W-:-:S03]  /*10710*/  @P5 LEA R16, P6, R17, R32, 0x1 ;  /* 0x0000002011105211 */ /* 0x000fc600078c08ff */
[C---:B------:R-:W-:Y:S01]  /*10720*/  LEA.HI.SX32 R15, R24.reuse, UR18, 0x1e ;  /* 0x00000012180f7c11 */ /* 0x040fe2000f8ff2ff */
[----:B------:R-:W-:Y:S01]  /*10730*/  FMUL.FTZ R14, R33, c[0x0][0x320] ;  /* 0x0000c800210e7a20 */ /* 0x000fe20000410000 */
[C---:B------:R-:W-:Y:S01]  /*10740*/  HMMA.16816.F32.BF16 R84, R20.reuse, R52, R84 ;  /* 0x000000341454723c */ /* 0x040fe20000041854 */
[----:B------:R-:W-:Y:S01]  /*10750*/  LOP3.LUT R24, R24, 0x7ffffffc, RZ, 0xc0, !PT ;  /* 0x7ffffffc18187812 */ /* 0x000fe200078ec0ff */
[----:B------:R-:W1:Y:S01]  /*10760*/  MUFU.TANH R28, R28 ;  /* 0x0000001c001c7308 */ /* 0x000e620000002400 */
[----:B------:R-:W-:Y:S01]  /*10770*/  IMAD R212, R212, 0x10, R15 ;  /* 0x00000010d4d47824 */ /* 0x000fe200078e020f */
[----:B------:R-:W-:Y:S01]  /*10780*/  @P5 IADD3 R15, R37, UR4, RZ ;  /* 0x00000004250f5c10 */ /* 0x000fe2000fffe0ff */
[----:B------:R-:W-:Y:S01]  /*10790*/  ULDC UR4, c[0x0][0x324] ;  /* 0x0000c90000047ab9 */ /* 0x000fe20000000800 */
[----:B------:R-:W-:Y:S01]  /*107a0*/  IMAD.IADD R213, R31, 0x1, -R24 ;  /* 0x000000011fd57824 */ /* 0x000fe200078e0a18 */
[----:B------:R-:W-:Y:S01]  /*107b0*/  ULOP3.LUT UR4, URZ, UR4, URZ, 0x33, !UPT ;  /* 0x000000043f047292 */ /* 0x000fe2000f8e333f */
[----:B------:R-:W-:Y:S01]  /*107c0*/  @P5 LEA.HI.X R33, R36, c[0x0][0x1cc], R15, 0x1, P0 ;  /* 0x0000730024215a11 */ /* 0x000fe200000f0c0f */
[----:B------:R-:W-:Y:S01]  /*107d0*/  IMAD R212, R83, 0x8, R212 ;  /* 0x0000000853d47824 */ /* 0x000fe200078e02d4 */
[----:B------:R-:W-:Y:S01]  /*107e0*/  PLOP3.LUT P0, PT, PT, PT, UP3, 0x80, 0x0 ;  /* 0x000000000000781c */ /* 0x000fe20003f0f038 */
[----:B-----5:R-:W-:Y:S01]  /*107f0*/  HMMA.16816.F32.BF16 R76, R20, R8, R76 ;  /* 0x00000008144c723c */ /* 0x020fe2000004184c */
[----:B------:R-:W-:Y:S01]  /*10800*/  IMAD.U32 R15, RZ, RZ, UR7 ;  /* 0x00000007ff0f7e24 */ /* 0x000fe2000f8e00ff */
[----:B------:R-:W-:Y:S01]  /*10810*/  BAR.SYNC.DEFER_BLOCKING 0x0 ;  /* 0x0000000000007b1d */ /* 0x000fe20000010000 */
[----:B------:R-:W-:-:S04]  /*10820*/  @P4 IMAD.HI.U32 R18, R212, c[0x0][0x2c8], RZ ;  /* 0x0000b200d4124a27 */ /* 0x000fc800078e00ff */
[----:B------:R-:W-:Y:S01]  /*10830*/  IMAD.U32 R9, RZ, RZ, UR6 ;  /* 0x00000006ff097e24 */ /* 0x000fe2000f8e00ff */
[----:B------:R-:W-:Y:S01]  /*10840*/  HMMA.16816.F32.BF16 R68, R20, R10, R68 ;  /* 0x0000000a1444723c */ /* 0x000fe20000041844 */
[----:B------:R-:W-:Y:S01]  /*10850*/  IMAD.MOV.U32 R8, RZ, RZ, R212 ;  /* 0x000000ffff087224 */ /* 0x000fe200078e00d4 */
[----:B------:R-:W1:Y:S01]  /*10860*/  MUFU.TANH R14, R14 ;  /* 0x0000000e000e7308 */ /* 0x000e620000002400 */
[----:B------:R-:W-:Y:S01]  /*10870*/  IMAD.SHL.U32 R213, R213, 0x2, RZ ;  /* 0x00000002d5d57824 */ /* 0x000fe200078e00ff */
[----:B------:R-:W-:Y:S01]  /*10880*/  @P0 SHF.R.U32.HI R8, RZ, c[0x0][0x2cc], R18 ;  /* 0x0000b300ff080a19 */ /* 0x000fe20000011612 */
[----:B------:R-:W-:Y:S01]  /*10890*/  FMUL.FTZ R84, R84, c[0x0][0x320] ;  /* 0x0000c80054547a20 */ /* 0x000fe20000410000 */
[----:B------:R-:W-:Y:S01]  /*108a0*/  @P5 LEA.HI.X R17, R9, R33, R15, 0x1, P6 ;  /* 0x0000002109115211 */ /* 0x000fe200030f0c0f */
[----:B------:R-:W-:Y:S01]  /*108b0*/  IMAD.U32 R10, RZ, RZ, UR17 ;  /* 0x00000011ff0a7e24 */ /* 0x000fe2000f8e00ff */
[----:B------:R-:W-:Y:S01]  /*108c0*/  PLOP3.LUT P0, PT, PT, PT, UP2, 0x40, 0x0 ;  /* 0x000000000000781c */ /* 0x000fe20003f0e828 */
[----:B------:R-:W5:Y:S01]  /*108d0*/  SHFL.IDX PT, R9, R8, RZ, 0x1c1f ;  /* 0x001c1fff08097589 */ /* 0x000f6200000e0000 */
[----:B------:R-:W-:Y:S01]  /*108e0*/  FMUL.FTZ R85, R85, c[0x0][0x320] ;  /* 0x0000c80055557a20 */ /* 0x000fe20000410000 */
[----:B------:R1:W1:Y:S01]  /*108f0*/  MUFU.TANH R7, R84 ;  /* 0x0000005400077308 */ /* 0x0002620000002400 */
[----:B------:R-:W-:Y:S01]  /*10900*/  FMUL.FTZ R56, R56, c[0x0][0x320] ;  /* 0x0000c80038387a20 */ /* 0x000fe20000410000 */
[----:B------:R-:W-:Y:S01]  /*10910*/  IADD3 R21, R10, -UR23, -R213 ;  /* 0x800000170a157c10 */ /* 0x000fe2000fffe8d5 */
[----:B------:R-:W-:-:S02]  /*10920*/  FMUL.FTZ R57, R57, c[0x0][0x320] ;  /* 0x0000c80039397a20 */ /* 0x000fc40000410000 */
[----:B------:R-:W-:Y:S01]  /*10930*/  FMUL.FTZ R76, R76, c[0x0][0x320] ;  /* 0x0000c8004c4c7a20 */ /* 0x000fe20000410000 */
[----:B------:R-:W-:Y:S01]  /*10940*/  IADD3 R22, R21, c[0x0][0x328], RZ ;  /* 0x0000ca0015167a10 */ /* 0x000fe20007ffe0ff */
[----:B------:R-:W-:Y:S01]  /*10950*/  FMUL.FTZ R77, R77, c[0x0][0x320] ;  /* 0x0000c8004d4d7a20 */ /* 0x000fe20000410000 */
[----:B------:R1:W1:Y:S01]  /*10960*/  MUFU.TANH R12, R85 ;  /* 0x00000055000c7308 */ /* 0x0002620000002400 */
[----:B------:R-:W-:Y:S01]  /*10970*/  @!PT LDS RZ, [RZ] ;  /* 0x00000000fffff984 */ /* 0x000fe20000000800 */
[----:B------:R-:W-:Y:S01]  /*10980*/  @!PT LDS RZ, [RZ] ;  /* 0x00000000fffff984 */ /* 0x000fe20000000800 */
[----:B------:R1:W-:Y:S01]  /*10990*/  @P5 LDGSTS.E.BYPASS.LTC128B.128 [R207+0x6100], [R32.64], !P3 ;  /* 0x0610000020cf5fae */ /* 0x0003e2000d901d5c */
[----:B------:R-:W-:-:S03]  /*109a0*/  IADD3 R21, R21, UR4, RZ ;  /* 0x0000000415157c10 */ /* 0x000fc6000fffe0ff */
[----:B------:R-:W-:Y:S01]  /*109b0*/  FMUL.FTZ R68, R68, c[0x0][0x320] ;  /* 0x0000c80044447a20 */ /* 0x000fe20000410000 */
[----:B------:R1:W-:Y:S01]  /*109c0*/  @P5 LDGSTS.E.BYPASS.LTC128B.128 [R207+0x8100], [R32.64+0x80], !P2 ;  /* 0x0810008020cf5fae */ /* 0x0003e2000d101d5c */
[----:B------:R-:W-:Y:S01]  /*109d0*/  FMUL.FTZ R69, R69, c[0x0][0x320] ;  /* 0x0000c80045457a20 */ /* 0x000fe20000410000 */
[----:B------:R1:W1:Y:S02]  /*109e0*/  MUFU.TANH R155, R48 ;  /* 0x00000030009b7308 */ /* 0x0002640000002400 */
[----:B------:R1:W-:Y:S04]  /*109f0*/  @P5 LDGSTS.E.BYPASS.LTC128B.128 [R207+0xa100], [R32.64+0x100], !P1 ;  /* 0x0a10010020cf5fae */ /* 0x0003e8000c901d5c */
[----:B------:R1:W-:Y:S01]  /*10a00*/  @P5 LDGSTS.E.BYPASS.LTC128B.128 [R207+0x7100], [R16.64], !P3 ;  /* 0x0710000010cf5fae */ /* 0x0003e2000d901d5c */
[--C-:B-----5:R-:W-:Y:S01]  /*10a10*/  IMAD.IADD R11, R22, 0x1, R9.reuse ;  /* 0x00000001160b7824 */ /* 0x120fe200078e0209 */
[----:B------:R1:W1:Y:S01]  /*10a20*/  MUFU.TANH R163, R49 ;  /* 0x0000003100a37308 */ /* 0x0002620000002400 */
[----:B------:R-:W-:Y:S01]  /*10a30*/  IMAD.IADD R23, R21, 0x1, R9 ;  /* 0x0000000115177824 */ /* 0x000fe200078e0209 */
[----:B------:R1:W-:Y:S04]  /*10a40*/  @P5 LDGSTS.E.BYPASS.LTC128B.128 [R207+0x9100], [R16.64+0x80], !P2 ;  /* 0x0910008010cf5fae */ /* 0x0003e8000d101d5c */
[----:B------:R1:W-:Y:S02]  /*10a50*/  @P5 LDGSTS.E.BYPASS.LTC128B.128 [R207+0xb100], [R16.64+0x100], !P1 ;  /* 0x0b10010010cf5fae */ /* 0x0003e4000c901d5c */
[----:B------:R1:W1:Y:S02]  /*10a60*/  MUFU.TANH R161, R56 ;  /* 0x0000003800a17308 */ /* 0x0002640000002400 */
[----:B------:R-:W0:Y:S06]  /*10a70*/  LDGDEPBAR ;  /* 0x00000000000079af */ /* 0x000e2c0000000000 */
[----:B------:R1:W1:Y:S08]  /*10a80*/  MUFU.TANH R157, R57 ;  /* 0x00000039009d7308 */ /* 0x0002700000002400 */
[----:B------:R2:W2:Y:S08]  /*10a90*/  MUFU.TANH R167, R76 ;  /* 0x0000004c00a77308 */ /* 0x0004b00000002400 */
[----:B------:R2:W2:Y:S01]  /*10aa0*/  MUFU.TANH R165, R77 ;  /* 0x0000004d00a57308 */ /* 0x0004a20000002400 */
[----:B-1----:R-:W-:-:S04]  /*10ab0*/  IADD3 R16, -R213, UR12, -R6 ;  /* 0x0000000cd5107c10 */ /* 0x002fc8000fffe906 */
[----:B------:R-:W-:-:S03]  /*10ac0*/  IMNMX R24, R11, R16, PT ;  /* 0x000000100b187217 */ /* 0x000fc60003800200 */
[----:B------:R1:W1:Y:S08]  /*10ad0*/  MUFU.TANH R143, R68 ;  /* 0x00000044008f7308 */ /* 0x0002700000002400 */
[----:B------:R1:W1:Y:S01]  /*10ae0*/  MUFU.TANH R141, R69 ;  /* 0x00000045008d7308 */ /* 0x0002620000002400 */
[----:B------:R-:W-:Y:S05]  /*10af0*/  @P0 BRA `(.L_x_385) ;  /* 0x0000016000000947 */ /* 0x000fea0003800000 */
[----:B--234-:R-:W-:Y:S01]  /*10b00*/  IMAD.U32 R10, RZ, RZ, UR23 ;  /* 0x00000017ff0a7e24 */ /* 0x01cfe2000f8e00ff */
        /* <DEDUP_REMOVED lines=11> */
.L_x_387:
[----:B------:R-:W-:-:S04]  /*10bc0*/  MOV R9, c[0x0][0x32c] ;  /* 0x0000cb0000097a02 */ /* 0x000fc80000000f00 */
[----:B------:R-:W-:-:S13]  /*10bd0*/  ISETP.NE.AND P0, PT, R9, 0x1, PT ;  /* 0x000000010900780c */ /* 0x000fda0003f05270 */
[----:B------:R-:W-:-:S05]  /*10be0*/  @P0 IMAD.HI.U32 R9, R11, c[0x0][0x330], RZ ;  /* 0x0000cc000b090a27 */ /* 0x000fca00078e00ff */
[----:B------:R-:W-:Y:S02]  /*10bf0*/  @P0 SHF.R.U32.HI R11, RZ, c[0x0][0x334], R9 ;  /* 0x0000cd00ff0b0a19 */ /* 0x000fe40000011609 */
.L_x_388:
[----:B------:R-:W-:Y:S05]  /*10c00*/  BSYNC B0 ;  /* 0x0000000000007941 */ /* 0x000fea0003800000 */
.L_x_386:
[----:B------:R-:W-:-:S04]  /*10c10*/  IMAD R10, R11, c[0x0][0x32c], -R6 ;  /* 0x0000cb000b0a7a24 */ /* 0x000fc800078e0a06 */
[----:B------:R-:W-:-:S05]  /*10c20*/  IMAD.IADD R10, R10, 0x1, -R213 ;  /* 0x000000010a0a7824 */ /* 0x000fca00078e0ad5 */
[----:B------:R-:W-:Y:S02]  /*10c30*/  IADD3 R9, R10, c[0x0][0x32c], RZ ;  /* 0x0000cb000a097a10 */ /* 0x000fe40007ffe0ff */
[----:B------:R-:W-:Y:S02]  /*10c40*/  IMNMX R23, R23, R10, !PT ;  /* 0x0000000a17177217 */ /* 0x000fe40007800200 */
[----:B------:R-:W-:Y:S02]  /*10c50*/  IMNMX R24, R24, R9, PT ;  /* 0x0000000918187217 */ /* 0x000fe40003800200 */
.L_x_385:
        /* <DEDUP_REMOVED lines=19> */
[----:B------:R-:W-:Y:S01]  /*10d90*/  ISETP.GT.AND P6, PT, R23, 0x8, P0 ;  /* 0x000000081700780c */ /* 0x000fe200007c4270 */
        /* <DEDUP_REMOVED lines=12> */
[----:B------:R-:W3:Y:S01]  /*10e60*/  MUFU.TANH R19, R19 ;  /* 0x0000001300137308 */ /* 0x000ee20000002400 */
[----:B------:R-:W-:Y:S01]  /*10e70*/  FSEL R17, R5, -INF , !P6 ;  /* 0xff80000005117808 */ /* 0x000fe20007000000 */
[----:B--2---:R-:W-:Y:S01]  /*10e80*/  IMAD.IADD R21, R21, 0x1, R8 ;  /* 0x0000000115157824 */ /* 0x004fe200078e0208 */
[----:B------:R-:W-:-:S02]  /*10e90*/  FSEL R15, R30, -INF , !P5 ;  /* 0xff8000001e0f7808 */ /* 0x000fc40006800000 */
[C---:B------:R-:W-:Y:S02]  /*10ea0*/  ISETP.GT.AND P6, PT, R23.reuse, 0x11, P0 ;  /* 0x000000111700780c */ /* 0x040fe400007c4270 */
[C---:B------:R-:W-:Y:S01]  /*10eb0*/  ISETP.GT.AND P5, PT, R23.reuse, 0x18, P0 ;  /* 0x000000181700780c */ /* 0x040fe200007a4270 */
[----:B------:R2:W4:Y:S01]  /*10ec0*/  MUFU.TANH R170, R58 ;  /* 0x0000003a00aa7308 */ /* 0x0005220000002400 */
[----:B------:R-:W-:Y:S02]  /*10ed0*/  FSEL R5, R14, -INF , !P4 ;  /* 0xff8000000e057808 */ /* 0x000fe40006000000 */
[----:B------:R-:W-:Y:S02]  /*10ee0*/  ISETP.GT.AND P4, PT, R23, 0x28, P0 ;  /* 0x000000281700780c */ /* 0x000fe40000784270 */
[C---:B------:R-:W-:Y:S02]  /*10ef0*/  ISETP.LT.OR P6, PT, R24.reuse, 0x12, P6 ;  /* 0x000000121800780c */ /* 0x040fe400037c1670 */
[C---:B------:R-:W-:Y:S01]  /*10f00*/  ISETP.LT.OR P5, PT, R24.reuse, 0x19, P5 ;  /* 0x000000191800780c */ /* 0x040fe20002fa1670 */
[----:B------:R2:W1:Y:S01]  /*10f10*/  MUFU.TANH R166, R59 ;  /* 0x0000003b00a67308 */ /* 0x0004620000002400 */
[----:B------:R-:W-:-:S02]  /*10f20*/  ISETP.LT.OR P4, PT, R24, 0x29, P4 ;  /* 0x000000291800780c */ /* 0x000fc40002781670 */
[----:B------:R-:W-:Y:S02]  /*10f30*/  FSEL R9, R12, -INF , !P6 ;  /* 0xff8000000c097808 */ /* 0x000fe40007000000 */
[----:B------:R-:W-:Y:S01]  /*10f40*/  FSEL R7, R13, -INF , !P5 ;  /* 0xff8000000d077808 */ /* 0x000fe20006800000 */
[----:B------:R-:W-:Y:S01]  /*10f50*/  IMAD.IADD R13, R22, 0x1, R8 ;  /* 0x00000001160d7824 */ /* 0x000fe200078e0208 */
[C---:B------:R-:W-:Y:S01]  /*10f60*/  ISETP.GT.AND P6, PT, R23.reuse, 0x20, P0 ;  /* 0x000000201700780c */ /* 0x040fe200007c4270 */
[----:B------:R-:W1:Y:S01]  /*10f70*/  MUFU.TANH R10, R10 ;  /* 0x0000000a000a7308 */ /* 0x000e620000002400 */
[----:B------:R-:W-:Y:S02]  /*10f80*/  ISETP.GT.AND P5, PT, R23, 0x21, P0 ;  /* 0x000000211700780c */ /* 0x000fe400007a4270 */
[----:B------:R-:W-:Y:S02]  /*10f90*/  FSEL R161, R161, -INF , !P4 ;  /* 0xff800000a1a17808 */ /* 0x000fe40006000000 */
[----:B------:R-:W-:-:S02]  /*10fa0*/  ISETP.GT.AND P4, PT, R23, 0x31, P0 ;  /* 0x000000311700780c */ /* 0x000fc40000784270 */
[C---:B------:R-:W-:Y:S01]  /*10fb0*/  ISETP.LT.OR P6, PT, R24.reuse, 0x21, P6 ;  /* 0x000000211800780c */ /* 0x040fe200037c1670 */
[----:B------:R-:W1:Y:S01]  /*10fc0*/  MUFU.TANH R18, R18 ;  /* 0x0000001200127308 */ /* 0x000e620000002400 */
[C---:B------:R-:W-:Y:S02]  /*10fd0*/  ISETP.LT.OR P5, PT, R24.reuse, 0x22, P5 ;  /* 0x000000221800780c */ /* 0x040fe40002fa1670 */
[----:B------:R-:W-:Y:S02]  /*10fe0*/  ISETP.LT.OR P4, PT, R24, 0x32, P4 ;  /* 0x000000321800780c */ /* 0x000fe40002781670 */
[----:B------:R-:W-:Y:S02]  /*10ff0*/  FSEL R155, R155, -INF , !P6 ;  /* 0xff8000009b9b7808 */ /* 0x000fe40007000000 */
[----:B------:R-:W-:Y:S01]  /*11000*/  FSEL R163, R163, -INF , !P5 ;  /* 0xff800000a3a37808 */ /* 0x000fe20006800000 */
[----:B------:R2:W1:Y:S01]  /*11010*/  MUFU.TANH R164, R78 ;  /* 0x0000004e00a47308 */ /* 0x0004620000002400 */
[----:B------:R-:W-:-:S02]  /*11020*/  ISETP.GT.AND P6, PT, R23, 0x29, P0 ;  /* 0x000000291700780c */ /* 0x000fc400007c4270 */
[----:B------:R-:W-:Y:S02]  /*11030*/  ISETP.GT.AND P5, PT, R23, 0x30, P0 ;  /* 0x000000301700780c */ /* 0x000fe400007a4270 */
[----:B------:R-:W-:Y:S02]  /*11040*/  FSEL R165, R165, -INF , !P4 ;  /* 0xff800000a5a57808 */ /* 0x000fe40006000000 */
[----:B------:R-:W-:Y:S01]  /*11050*/  PLOP3.LUT P4, PT, PT, PT, UP2, 0x40, 0x0 ;  /* 0x000000000000781c */ /* 0x000fe20003f8e828 */
[----:B------:R2:W1:Y:S01]  /*11060*/  MUFU.TANH R142, R79 ;  /* 0x0000004f008e7308 */ /* 0x0004620000002400 */
[C---:B------:R-:W-:Y:S02]  /*11070*/  ISETP.LT.OR P6, PT, R24.reuse, 0x2a, P6 ;  /* 0x0000002a1800780c */ /* 0x040fe400037c1670 */
[----:B------:R-:W-:Y:S02]  /*11080*/  ISETP.LT.OR P5, PT, R24, 0x31, P5 ;  /* 0x000000311800780c */ /* 0x000fe40002fa1670 */
[----:B------:R-:W-:-:S02]  /*11090*/  FSEL R157, R157, -INF , !P6 ;  /* 0xff8000009d9d7808 */ /* 0x000fc40007000000 */
[----:B------:R-:W-:Y:S01]  /*110a0*/  FSEL R167, R167, -INF , !P5 ;  /* 0xff800000a7a77808 */ /* 0x000fe20006800000 */
[----:B------:R-:W1:Y:S01]  /*110b0*/  MUFU.TANH R26, R26 ;  /* 0x0000001a001a7308 */ /* 0x000e620000002400 */
[C---:B------:R-:W-:Y:S02]  /*110c0*/  ISETP.GT.AND P6, PT, R23.reuse, 0x38, P0 ;  /* 0x000000381700780c */ /* 0x040fe400007c4270 */
[----:B------:R-:W-:Y:S02]  /*110d0*/  ISETP.GT.AND P5, PT, R23, 0x39, P0 ;  /* 0x000000391700780c */ /* 0x000fe400007a4270 */
[C---:B------:R-:W-:Y:S02]  /*110e0*/  ISETP.LT.OR P6, PT, R24.reuse, 0x39, P6 ;  /* 0x000000391800780c */ /* 0x040fe400037c1670 */
[----:B------:R-:W-:Y:S01]  /*110f0*/  ISETP.LT.OR P5, PT, R24, 0x3a, P5 ;  /* 0x0000003a1800780c */ /* 0x000fe20002fa1670 */
[----:B------:R-:W1:Y:S01]  /*11100*/  MUFU.TANH R25, R25 ;  /* 0x0000001900197308 */ /* 0x000e620000002400 */
[----:B------:R-:W-:-:S02]  /*11110*/  IMNMX R0, R13, R16, PT ;  /* 0x000000100d007217 */ /* 0x000fc40003800200 */
[----:B-1----:R-:W-:Y:S02]  /*11120*/  FSEL R143, R143, -INF , !P6 ;  /* 0xff8000008f8f7808 */ /* 0x002fe40007000000 */
[----:B------:R-:W-:-:S03]  /*11130*/  FSEL R141, R141, -INF , !P5 ;  /* 0xff8000008d8d7808 */ /* 0x000fc60006800000 */
[----:B------:R2:W1:Y:S08]  /*11140*/  MUFU.TANH R140, R70 ;  /* 0x00000046008c7308 */ /* 0x0004700000002400 */
[----:B------:R2:W1:Y:S08]  /*11150*/  MUFU.TANH R160, R71 ;  /* 0x0000004700a07308 */ /* 0x0004700000002400 */
[----:B------:R2:W1:Y:S08]  /*11160*/  MUFU.TANH R172, R50 ;  /* 0x0000003200ac7308 */ /* 0x0004700000002400 */
[----:B------:R2:W1:Y:S08]  /*11170*/  MUFU.TANH R12, R47 ;  /* 0x0000002f000c7308 */ /* 0x0004700000002400 */
[----:B------:R-:W1:Y:S08]  /*11180*/  MUFU.TANH R42, R42 ;  /* 0x0000002a002a7308 */ /* 0x000e700000002400 */
        /* <DEDUP_REMOVED lines=14> */
.L_x_391:
[----:B------:R-:W-:-:S04]  /*11270*/  MOV R8, c[0x0][0x32c] ;  /* 0x0000cb0000087a02 */ /* 0x000fc80000000f00 */
[----:B------:R-:W-:-:S13]  /*11280*/  ISETP.NE.AND P4, PT, R8, 0x1, PT ;  /* 0x000000010800780c */ /* 0x000fda0003f85270 */
[----:B------:R-:W-:-:S05]  /*11290*/  @P4 IMAD.HI.U32 R8, R13, c[0x0][0x330], RZ ;  /* 0x0000cc000d084a27 */ /* 0x000fca00078e00ff */
[----:B------:R-:W-:Y:S02]  /*112a0*/  @P4 SHF.R.U32.HI R13, RZ, c[0x0][0x334], R8 ;  /* 0x0000cd00ff0d4a19 */ /* 0x000fe40000011608 */
.L_x_392:
[----:B------:R-:W-:Y:S05]  /*112b0*/  BSYNC B0 ;  /* 0x0000000000007941 */ /* 0x000fea0003800000 */
.L_x_390:
[----:B------:R-:W-:-:S04]  /*112c0*/  IMAD R6, R13, c[0x0][0x32c], -R6 ;  /* 0x0000cb000d067a24 */ /* 0x000fc800078e0a06 */
[----:B------:R-:W-:-:S05]  /*112d0*/  IMAD.IADD R6, R6, 0x1, -R213 ;  /* 0x0000000106067824 */ /* 0x000fca00078e0ad5 */
[----:B------:R-:W-:Y:S02]  /*112e0*/  IADD3 R13, R6, c[0x0][0x32c], RZ ;  /* 0x0000cb00060d7a10 */ /* 0x000fe40007ffe0ff */
[----:B------:R-:W-:Y:S02]  /*112f0*/  IMNMX R21, R21, R6, !PT ;  /* 0x0000000615157217 */ /* 0x000fe40007800200 */
[----:B------:R-:W-:Y:S02]  /*11300*/  IMNMX R0, R0, R13, PT ;  /* 0x0000000d00007217 */ /* 0x000fe40003800200 */
.L_x_389:
[----:B---34-:R-:W-:Y:S01]  /*11310*/  FMNMX.FTZ R8, R20, R29, !PT ;  /* 0x0000001d14087209 */ /* 0x018fe20007810000 */
[----:B------:R-:W-:Y:S01]  /*11320*/  IMAD.SHL.U32 R203, R4, 0x2, RZ ;  /* 0x0000000204cb7824 */ /* 0x000fe200078e00ff */
[----:B------:R-:W-:Y:S01]  /*11330*/  ISETP.GT.AND P5, PT, R21, 0x9, P0 ;  /* 0x000000091500780c */ /* 0x000fe200007a4270 */
[----:B------:R-:W-:Y:S01]  /*11340*/  @UP3 USHF.L.U32 UR16, UR16, 0x7, URZ ;  /* 0x0000000710103899 */ /* 0x000fe2000800063f */
[----:B------:R-:W-:Y:S01]  /*11350*/  FMNMX.FTZ R8, R17, R8, !PT ;  /* 0x0000000811087209 */ /* 0x000fe20007810000 */
[--C-:B------:R-:W-:Y:S01]  /*11360*/  IMAD R197, R3, 0x2, R203.reuse ;  /* 0x0000000203c57824 */ /* 0x100fe200078e02cb */
[----:B------:R-:W-:Y:S01]  /*11370*/  ISETP.LT.OR P5, PT, R0, 0xa, P5 ;  /* 0x0000000a0000780c */ /* 0x000fe20002fa1670 */
[----:B------:R-:W-:Y:S01]  /*11380*/  IMAD R198, R2, 0x2, R203 ;  /* 0x0000000202c67824 */ /* 0x000fe200078e02cb */
[----:B------:R-:W-:Y:S01]  /*11390*/  FMNMX.FTZ R8, R15, R8, !PT ;  /* 0x000000080f087209 */ /* 0x000fe20007810000 */
[----:B------:R-:W-:Y:S01]  /*113a0*/  LDSM.16.MT88.4 R124, [R203+0x100] ;  /* 0x00010000cb7c783b */ /* 0x000fe20000004200 */
[----:B------:R-:W-:Y:S01]  /*113b0*/  FSEL R6, R19, -INF , !P5 ;  /* 0xff80000013067808 */ /* 0x000fe20006800000 */
[----:B------:R-:W-:Y:S01]  /*113c0*/  IMAD R196, R3, 0x2, R198 ;  /* 0x0000000203c47824 */ /* 0x000fe200078e02c6 */
[----:B------:R-:W-:Y:S01]  /*113d0*/  FMNMX.FTZ R8, R11, R8, !PT ;  /* 0x000000080b087209 */ /* 0x000fe20007810000 */
[----:B--2---:R-:W-:Y:S01]  /*113e0*/  LDSM.16.MT88.4 R56, [R197+0x2100] ;  /* 0x00210000c538783b */ /* 0x004fe20000004200 */
[C---:B------:R-:W-:Y:S01]  /*113f0*/  ISETP.GT.AND P6, PT, R21.reuse, 0x1, P0 ;  /* 0x000000011500780c */ /* 0x040fe200007c4270 */
[----:B------:R-:W-:Y:S01]  /*11400*/  ULDC.64 UR4, c[0x0][0x2c8] ;  /* 0x0000b20000047ab9 */ /* 0x000fe20000000a00 */
[----:B------:R-:W-:Y:S01]  /*11410*/  ISETP.GT.AND P5, PT, R21, RZ, P0 ;  /* 0x000000ff1500720c */ /* 0x000fe200007a4270 */
[----:B------:R-:W-:Y:S01]  /*11420*/  LDSM.16.MT88.4 R64, [R196+0x2100] ;  /* 0x00210000c440783b */ /* 0x000fe20000004200 */
[----:B------:R-:W-:Y:S01]  /*11430*/  FMNMX.FTZ R8, R9, R8, !PT ;  /* 0x0000000809087209 */ /* 0x000fe20007810000 */
[----:B------:R-:W-:Y:S01]  /*11440*/  UIMAD.WIDE.U32 UR16, UR16, UR4, URZ ;  /* 0x00000004101072a5 */ /* 0x000fe2000f8e003f */
[----:B------:R-:W-:Y:S01]  /*11450*/  ISETP.GT.AND P4, PT, R21, 0x8, P0 ;  /* 0x000000081500780c */ /* 0x000fe20000784270 */
[----:B------:R-:W-:Y:S01]  /*11460*/  LDSM.16.MT88.4 R116, [R198+0x100] ;  /* 0x00010000c674783b */ /* 0x000fe20000004200 */
[C---:B------:R-:W-:Y:S01]  /*11470*/  ISETP.LT.OR P6, PT, R0.reuse, 0x2, P6 ;  /* 0x000000020000780c */ /* 0x040fe200037c1670 */
[----:B------:R-:W-:Y:S01]  /*11480*/  UIADD3 UR9, UR9, -0x2, URZ ;  /* 0xfffffffe09097890 */ /* 0x000fe2000fffe03f */
[C---:B------:R-:W-:Y:S01]  /*11490*/  ISETP.LT.OR P5, PT, R0.reuse, 0x1, P5 ;  /* 0x000000010000780c */ /* 0x040fe20002fa1670 */
[----:B------:R-:W-:Y:S01]  /*114a0*/  LDSM.16.MT88.4 R108, [R197+0x100] ;  /* 0x00010000c56c783b */ /* 0x000fe20000004200 */
[----:B------:R-:W-:Y:S01]  /*114b0*/  FMNMX.FTZ R8, R7, R8, !PT ;  /* 0x0000000807087209 */ /* 0x000fe20007810000 */
[----:B------:R-:W-:Y:S01]  /*114c0*/  @UP3 UMOV UR13, UR17 ;  /* 0x00000011000d3c82 */ /* 0x000fe20008000000 */
[----:B------:R-:W-:Y:S01]  /*114d0*/  ISETP.LT.OR P4, PT, R0, 0x9, P4 ;  /* 0x000000090000780c */ /* 0x000fe20002781670 */
[----:B------:R-:W-:Y:S01]  /*114e0*/  LDSM.16.MT88.4 R100, [R196+0x100] ;  /* 0x00010000c464783b */ /* 0x000fe20000004200 */
[----:B-1----:R-:W-:Y:S01]  /*114f0*/  FSEL R22, R12, -INF , !P6 ;  /* 0xff8000000c167808 */ /* 0x002fe20007000000 */
[----:B------:R-:W-:Y:S01]  /*11500*/  @UP3 USHF.R.U32.HI UR18, URZ, UR5, UR13 ;  /* 0x000000053f123299 */ /* 0x000fe2000801160d */
[----:B------:R-:W-:Y:S01]  /*11510*/  FSEL R28, R28, -INF , !P5 ;  /* 0xff8000001c1c7808 */ /* 0x000fe20006800000 */
[----:B------:R-:W-:Y:S01]  /*11520*/  LDSM.16.MT88.4 R48, [R198+0x2100] ;  /* 0x00210000c630783b */ /* 0x000fe20000004200 */
[----:B------:R-:W-:Y:S01]  /*11530*/  ISETP.GT.AND P6, PT, R21, 0x10, P0 ;  /* 0x000000101500780c */ /* 0x000fe200007c4270 */
[----:B------:R-:W-:Y:S01]  /*11540*/  UIADD3 UR18, UR10, UR18, URZ ;  /* 0x000000120a127290 */ /* 0x000fe2000fffe03f */
[----:B------:R-:W-:Y:S01]  /*11550*/  FMNMX.FTZ R24, R5, R8, !PT ;  /* 0x0000000805187209 */ /* 0x000fe20007810000 */
[----:B------:R-:W-:Y:S01]  /*11560*/  LDSM.16.MT88.4 R72, [R203+0x4100] ;  /* 0x00410000cb48783b */ /* 0x000fe20000004200 */
[----:B------:R-:W-:Y:S01]  /*11570*/  FSEL R16, R42, -INF , !P4 ;  /* 0xff8000002a107808 */ /* 0x000fe20006000000 */
[----:B------:R-:W-:Y:S01]  /*11580*/  ULDC UR10, c[0x0][0x328] ;  /* 0x0000ca00000a7ab9 */ /* 0x000fe20000000800 */
[----:B------:R-:W-:Y:S01]  /*11590*/  FMNMX.FTZ R13, R28, R22, !PT ;  /* 0x000000161c0d7209 */ /* 0x000fe20007810000 */
[----:B------:R-:W-:Y:S01]  /*115a0*/  LDSM.16.MT88.4 R40, [R203+0x2100] ;  /* 0x00210000cb28783b */ /* 0x000fe20000004200 */
[----:B------:R-:W-:Y:S01]  /*115b0*/  ISETP.GT.AND P5, PT, R21, 0x19, P0 ;  /* 0x000000191500780c */ /* 0x000fe200007a4270 */
[----:B------:R-:W-:Y:S01]  /*115c0*/  UIADD3 UR10, UR18, UR10, URZ ;  /* 0x0000000a120a7290 */ /* 0x000fe2000fffe03f */
[----:B------:R-:W-:Y:S01]  /*115d0*/  ISETP.LT.OR P6, PT, R0, 0x11, P6 ;  /* 0x000000110000780c */ /* 0x000fe200037c1670 */
[----:B------:R-:W-:Y:S01]  /*115e0*/  LDSM.16.MT88.4 R80, [R198+0x4100] ;  /* 0x00410000c650783b */ /* 0x000fe20000004200 */
[----:B------:R-:W-:Y:S01]  /*115f0*/  FMNMX.FTZ R24, R155, R24, !PT ;  /* 0x000000189b187209 */ /* 0x000fe20007810000 */
[----:B------:R-:W-:Y:S01]  /*11600*/  IMAD.U32 R181, RZ, RZ, UR9 ;  /* 0x00000009ffb57e24 */ /* 0x000fe2000f8e00ff */
[----:B------:R-:W-:Y:S01]  /*11610*/  ISETP.GT.AND P4, PT, R21, 0x11, P0 ;  /* 0x000000111500780c */ /* 0x000fe20000784270 */
[----:B------:R-:W-:Y:S01]  /*11620*/  LDSM.16.MT88.4 R88, [R197+0x4100] ;  /* 0x00410000c558783b */ /* 0x000fe20000004200 */
[----:B------:R-:W-:-:S02]  /*11630*/  FMNMX.FTZ R13, R16, R13, !PT ;  /* 0x0000000d100d7209 */ /* 0x000fc40007810000 */
[----:B------:R-:W-:Y:S01]  /*11640*/  ISETP.LT.OR P5, PT, R0, 0x1a, P5 ;  /* 0x0000001a0000780c */ /* 0x000fe20002fa1670 */
[----:B------:R-:W-:Y:S01]  /*11650*/  LDSM.16.MT88.4 R136, [R198+0x900] ;  /* 0x00090000c688783b */ /* 0x000fe20000004200 */
[----:B------:R-:W-:Y:S02]  /*11660*/  FSEL R14, R26, -INF , !P6 ;  /* 0xff8000001a0e7808 */ /* 0x000fe40007000000 */
[----:B------:R-:W-:Y:S01]  /*11670*/  FMNMX.FTZ R24, R163, R24, !PT ;  /* 0x00000018a3187209 */ /* 0x000fe20007810000 */
[----:B------:R-:W-:Y:S01]  /*11680*/  LDSM.16.MT88.4 R32, [R197+0x900] ;  /* 0x00090000c520783b */ /* 0x000fe20000004200 */
[----:B------:R-:W-:Y:S02]  /*11690*/  ISETP.LT.OR P4, PT, R0, 0x12, P4 ;  /* 0x000000120000780c */ /* 0x000fe40002781670 */
[----:B------:R-:W-:Y:S02]  /*116a0*/  ISETP.GT.AND P6, PT, R21, 0x18, P0 ;  /* 0x000000181500780c */ /* 0x000fe400007c4270 */
[----:B------:R-:W-:-:S02]  /*116b0*/  FMNMX.FTZ R13, R6, R13, !PT ;  /* 0x0000000d060d7209 */ /* 0x000fc40007810000 */
[----:B------:R-:W-:Y:S02]  /*116c0*/  FSEL R8, R18, -INF , !P5 ;  /* 0xff80000012087808 */ /* 0x000fe40006800000 */
[----:B------:R-:W-:Y:S02]  /*116d0*/  FMNMX.FTZ R18, R161, R24, !PT ;  /* 0x00000018a1127209 */ /* 0x000fe40007810000 */
[----:B------:R-:W-:Y:S02]  /*116e0*/  FSEL R12, R25, -INF , !P4 ;  /* 0xff800000190c7808 */ /* 0x000fe40006000000 */
[----:B------:R-:W-:Y:S01]  /*116f0*/  ISETP.LT.OR P6, PT, R0, 0x19, P6 ;  /* 0x000000190000780c */ /* 0x000fe200037c1670 */
[----:B------:R-:W-:Y:S01]  /*11700*/  LDSM.16.MT88.4 R24, [R198+0x2900] ;  /* 0x00290000c618783b */ /* 0x000fe20000004200 */
[----:B------:R-:W-:Y:S02]  /*11710*/  FMNMX.FTZ R13, R14, R13, !PT ;  /* 0x0000000d0e0d7209 */ /* 0x000fe40007810000 */
[----:B------:R-:W-:-:S02]  /*11720*/  FMNMX.FTZ R18, R157, R18, !PT ;  /* 0x000000129d127209 */ /* 0x000fc40007810000 */
[----:B------:R-:W-:Y:S02]  /*11730*/  ISETP.GT.AND P4, PT, R21, 0x20, P0 ;  /* 0x000000201500780c */ /* 0x000fe40000784270 */
[----:B------:R-:W-:Y:S02]  /*11740*/  FSEL R10, R10, -INF , !P6 ;  /* 0xff8000000a0a7808 */ /* 0x000fe40007000000 */
[----:B------:R-:W-:Y:S02]  /*11750*/  FMNMX.FTZ R13, R12, R13, !PT ;  /* 0x0000000d0c0d7209 */ /* 0x000fe40007810000 */
[----:B------:R-:W-:Y:S02]  /*11760*/  FMNMX.FTZ R18, R167, R18, !PT ;  /* 0x00000012a7127209 */ /* 0x000fe40007810000 */
[----:B------:R-:W-:Y:S02]  /*11770*/  ISETP.GT.AND P6, PT, R21, 0x21, P0 ;  /* 0x000000211500780c */ /* 0x000fe400007c4270 */
        /* <DEDUP_REMOVED lines=13> */
[C---:B------:R-:W-:Y:S02]  /*11850*/  ISETP.GT.AND P6, PT, R21.reuse, 0x30, P0 ;  /* 0x000000301500780c */ /* 0x040fe400007c4270 */
[----:B------:R-:W-:Y:S01]  /*11860*/  ISETP.LT.OR P4, PT, R0, 0x2a, P4 ;  /* 0x0000002a0000780c */ /* 0x000fe20002781670 */
[----:B------:R-:W1:Y:S01]  /*11870*/  SHFL.BFLY PT, R18, R13, 0x2, 0x1f ;  /* 0x0c401f000d127f89 */ /* 0x000e6200000e0000 */
[----:B------:R-:W-:Y:S02]  /*11880*/  FSEL R170, R170, -INF , !P5 ;  /* 0xff800000aaaa7808 */ /* 0x000fe40006800000 */
[----:B------:R-:W-:Y:S02]  /*11890*/  FMNMX.FTZ R19, R162, R19, !PT ;  /* 0x00000013a2137209 */ /* 0x000fe40007810000 */
[----:B------:R-:W-:Y:S02]  /*118a0*/  ISETP.GT.AND P5, PT, R21, 0x31, P0 ;  /* 0x000000311500780c */ /* 0x000fe400007a4270 */
[----:B------:R-:W-:-:S02]  /*118b0*/  ISETP.LT.OR P6, PT, R0, 0x31, P6 ;  /* 0x000000310000780c */ /* 0x000fc400037c1670 */
[----:B------:R-:W-:Y:S02]  /*118c0*/  FSEL R166, R166, -INF , !P4 ;  /* 0xff800000a6a67808 */ /* 0x000fe40006000000 */
[----:B------:R-:W-:Y:S02]  /*118d0*/  FMNMX.FTZ R19, R170, R19, !PT ;  /* 0x00000013aa137209 */ /* 0x000fe40007810000 */
[----:B------:R-:W-:Y:S02]  /*118e0*/  ISETP.GT.AND P4, PT, R21, 0x38, P0 ;  /* 0x000000381500780c */ /* 0x000fe40000784270 */
[----:B------:R-:W-:Y:S02]  /*118f0*/  ISETP.LT.OR P5, PT, R0, 0x32, P5 ;  /* 0x000000320000780c */ /* 0x000fe40002fa1670 */
[----:B------:R-:W-:Y:S02]  /*11900*/  FSEL R164, R164, -INF , !P6 ;  /* 0xff800000a4a47808 */ /* 0x000fe40007000000 */
[----:B------:R-:W-:-:S02]  /*11910*/  FMNMX.FTZ R19, R166, R19, !PT ;  /* 0x00000013a6137209 */ /* 0x000fc40007810000 */
[----:B------:R-:W-:Y:S02]  /*11920*/  ISETP.GT.AND P0, PT, R21, 0x39, P0 ;  /* 0x000000391500780c */ /* 0x000fe40000704270 */
[----:B------:R-:W-:Y:S02]  /*11930*/  ISETP.LT.OR P4, PT, R0, 0x39, P4 ;  /* 0x000000390000780c */ /* 0x000fe40002781670 */
[----:B------:R-:W-:Y:S02]  /*11940*/  FSEL R142, R142, -INF , !P5 ;  /* 0xff8000008e8e7808 */ /* 0x000fe40006800000 */
[----:B------:R-:W-:Y:S02]  /*11950*/  FMNMX.FTZ R19, R164, R19, !PT ;  /* 0x00000013a4137209 */ /* 0x000fe40007810000 */
[----:B------:R-:W-:Y:S02]  /*11960*/  ISETP.LT.OR P0, PT, R0, 0x3a, P0 ;  /* 0x0000003a0000780c */ /* 0x000fe40000701670 */
[----:B------:R-:W-:-:S02]  /*11970*/  FSEL R140, R140, -INF , !P4 ;  /* 0xff8000008c8c7808 */ /* 0x000fc40006000000 */
[----:B------:R-:W-:Y:S02]  /*11980*/  FMNMX.FTZ R19, R142, R19, !PT ;  /* 0x000000138e137209 */ /* 0x000fe40007810000 */
[----:B------:R-:W-:Y:S02]  /*11990*/  FSEL R160, R160, -INF , !P0 ;  /* 0xff800000a0a07808 */ /* 0x000fe40004000000 */
[----:B------:R-:W-:Y:S02]  /*119a0*/  FMNMX.FTZ R19, R140, R19, !PT ;  /* 0x000000138c137209 */ /* 0x000fe40007810000 */
[----:B-1----:R-:W-:Y:S02]  /*119b0*/  FMNMX.FTZ R21, R13, R18, !PT ;  /* 0x000000120d157209 */ /* 0x002fe40007810000 */
[----:B------:R-:W-:-:S03]  /*119c0*/  FMNMX.FTZ R19, R160, R19, !PT ;  /* 0x00000013a0137209 */ /* 0x000fc60007810000 */
[----:B------:R-:W1:Y:S04]  /*119d0*/  SHFL.BFLY PT, R0, R21, 0x1, 0x1f ;  /* 0x0c201f0015007f89 */ /* 0x000e6800000e0000 */
[----:B------:R-:W2:Y:S01]  /*119e0*/  SHFL.BFLY PT, R18, R19, 0x2, 0x1f ;  /* 0x0c401f0013127f89 */ /* 0x000ea200000e0000 */
[----:B-1----:R-:W-:Y:S02]  /*119f0*/  FMNMX.FTZ R0, R21, R0, !PT ;  /* 0x0000000015007209 */ /* 0x002fe40007810000 */
[----:B--2---:R-:W-:-:S03]  /*11a00*/  FMNMX.FTZ R13, R19, R18, !PT ;  /* 0x00000012130d7209 */ /* 0x004fc60007810000 */
[C---:B------:R-:W-:Y:S01]  /*11a10*/  FMUL.FTZ R168, R0.reuse, c[0x0][0x2d0] ;  /* 0x0000b40000a87a20 */ /* 0x040fe20000410000 */
[----:B------:R-:W-:Y:S01]  /*11a20*/  FSETP.NEU.FTZ.AND P0, PT, R0, -INF , PT ;  /* 0xff8000000000780b */ /* 0x000fe20003f1d000 */
[----:B------:R-:W1:Y:S03]  /*11a30*/  SHFL.BFLY PT, R132, R13, 0x1, 0x1f ;  /* 0x0c201f000d847f89 */ /* 0x000e6600000e0000 */
[----:B------:R-:W-:-:S05]  /*11a40*/  FSEL R168, R168, RZ, P0 ;  /* 0x000000ffa8a87208 */ /* 0x000fca0000000000 */
[--C-:B------:R-:W-:Y:S02]  /*11a50*/  FFMA.FTZ R152, R20, c[0x0][0x2d0], -R168.reuse ;  /* 0x0000b40014987a23 */ /* 0x100fe400000108a8 */
[--C-:B------:R-:W-:Y:S02]  /*11a60*/  FFMA.FTZ R151, R29, c[0x0][0x2d0], -R168.reuse ;  /* 0x0000b4001d977a23 */ /* 0x100fe400000108a8 */
[--C-:B------:R-:W-:Y:S02]  /*11a70*/  FFMA.FTZ R149, R17, c[0x0][0x2d0], -R168.reuse ;  /* 0x0000b40011957a23 */ /* 0x100fe400000108a8 */
[--C-:B------:R-:W-:Y:S01]  /*11a80*/  FFMA.FTZ R146, R15, c[0x0][0x2d0], -R168.reuse ;  /* 0x0000b4000f927a23 */ /* 0x100fe200000108a8 */
[----:B------:R-:W-:Y:S01]  /*11a90*/  MUFU.EX2 R152, R152 ;  /* 0x0000009800987308 */ /* 0x000fe20000000800 */
[--C-:B------:R-:W-:Y:S02]  /*11aa0*/  FFMA.FTZ R144, R7, c[0x0][0x2d0], -R168.reuse ;  /* 0x0000b40007907a23 */ /* 0x100fe400000108a8 */
[----:B------:R-:W-:-:S02]  /*11ab0*/  FFMA.FTZ R133, R5, c[0x0][0x2d0], -R168 ;  /* 0x0000b40005857a23 */ /* 0x000fc400000108a8 */
[--C-:B------:R-:W-:Y:S02]  /*11ac0*/  FFMA.FTZ R150, R11, c[0x0][0x2d0], -R168.reuse ;  /* 0x0000b4000b967a23 */ /* 0x100fe400000108a8 */
[--C-:B------:R-:W-:Y:S01]  /*11ad0*/  FFMA.FTZ R145, R9, c[0x0][0x2d0], -R168.reuse ;  /* 0x0000b40009917a23 */ /* 0x100fe200000108a8 */
[----:B------:R-:W2:Y:S01]  /*11ae0*/  MUFU.EX2 R151, R151 ;  /* 0x0000009700977308 */ /* 0x000ea20000000800 */
[--C-:B------:R-:W-:Y:S01]  /*11af0*/  FFMA.FTZ R158, R163, c[0x0][0x2d0], -R168.reuse ;  /* 0x0000b400a39e7a23 */ /* 0x100fe200000108a8 */
[----:B-1----:R-:W-:Y:S01]  /*11b00*/  FMNMX.FTZ R132, R13, R132, !PT ;  /* 0x000000840d847209 */ /* 0x002fe20007810000 */
[--C-:B------:R-:W-:Y:S02]  /*11b10*/  FFMA.FTZ R156, R161, c[0x0][0x2d0], -R168.reuse ;  /* 0x0000b400a19c7a23 */ /* 0x100fe400000108a8 */
[--C-:B------:R-:W-:Y:S01]  /*11b20*/  FFMA.FTZ R155, R155, c[0x0][0x2d0], -R168.reuse ;  /* 0x0000b4009b9b7a23 */ /* 0x100fe200000108a8 */
[C---:B------:R-:W-:Y:S01]  /*11b30*/  FSETP.NEU.FTZ.AND P0, PT, R132.reuse, -INF , PT ;  /* 0xff8000008400780b */ /* 0x040fe20003f1d000 */
[----:B------:R-:W-:Y:S01]  /*11b40*/  FMUL.FTZ R159, R132, c[0x0][0x2d0] ;  /* 0x0000b400849f7a20 */ /* 0x000fe20000410000 */
[----:B------:R-:W-:Y:S01]  /*11b50*/  MUFU.EX2 R149, R149 ;  /* 0x0000009500957308 */ /* 0x000fe20000000800 */
[----:B------:R-:W-:-:S02]  /*11b60*/  FFMA.FTZ R157, R157, c[0x0][0x2d0], -R168 ;  /* 0x0000b4009d9d7a23 */ /* 0x000fc400000108a8 */
[--C-:B------:R-:W-:Y:S01]  /*11b70*/  FFMA.FTZ R167, R167, c[0x0][0x2d0], -R168.reuse ;  /* 0x0000b400a7a77a23 */ /* 0x100fe200000108a8 */
[----:B------:R-:W-:Y:S01]  /*11b80*/  FSEL R159, R159, RZ, P0 ;  /* 0x000000ff9f9f7208 */ /* 0x000fe20000000000 */
[----:B------:R-:W-:Y:S01]  /*11b90*/  FFMA.FTZ R218, R141, c[0x0][0x2d0], -R168 ;  /* 0x0000b4008dda7a23 */ /* 0x000fe200000108a8 */
[----:B------:R-:W-:Y:S02]  /*11ba0*/  PLOP3.LUT P0, PT, PT, PT, UP2, 0x40, 0x0 ;  /* 0x000000000000781c */ /* 0x000fe40003f0e828 */
[----:B------:R-:W1:Y:S01]  /*11bb0*/  MUFU.EX2 R146, R146 ;  /* 0x0000009200927308 */ /* 0x000e620000000800 */
[--C-:B------:R-:W-:Y:S01]  /*11bc0*/  FFMA.FTZ R153, R28, c[0x0][0x2d0], -R159.reuse ;  /* 0x0000b4001c997a23 */ /* 0x100fe2000001089f */
[----:B--2---:R-:W-:Y:S01]  /*11bd0*/  F2FP.BF16.PACK_AB R96, R151, R152 ;  /* 0x000000989760723e */ /* 0x004fe200000010ff */
[--C-:B------:R-:W-:Y:S01]  /*11be0*/  FFMA.FTZ R154, R22, c[0x0][0x2d0], -R159.reuse ;  /* 0x0000b400169a7a23 */ /* 0x100fe2000001089f */
[----:B------:R-:W-:Y:S01]  /*11bf0*/  LDSM.16.MT88.4 R28, [R196+0x900] ;  /* 0x00090000c41c783b */ /* 0x000fe20000004200 */
[----:B------:R-:W-:-:S02]  /*11c00*/  FFMA.FTZ R148, R16, c[0x0][0x2d0], -R159 ;  /* 0x0000b40010947a23 */ /* 0x000fc4000001089f */
[--C-:B------:R-:W-:Y:S01]  /*11c10*/  FFMA.FTZ R147, R6, c[0x0][0x2d0], -R159.reuse ;  /* 0x0000b40006937a23 */ /* 0x100fe2000001089f */
[----:B------:R-:W-:Y:S01]  /*11c20*/  MUFU.EX2 R153, R153 ;  /* 0x0000009900997308 */ /* 0x000fe20000000800 */
[----:B------:R-:W2:Y:S01]  /*11c30*/  LDSM.16.MT88.4 R4, [R196+0x4100] ;  /* 0x00410000c404783b */ /* 0x000ea20000004200 */
[--C-:B------:R-:W-:Y:S02]  /*11c40*/  FFMA.FTZ R3, R10, c[0x0][0x2d0], -R159.reuse ;  /* 0x0000b4000a037a23 */ /* 0x100fe4000001089f */
[--C-:B------:R-:W-:Y:S01]  /*11c50*/  FFMA.FTZ R2, R8, c[0x0][0x2d0], -R159.reuse ;  /* 0x0000b40008027a23 */ /* 0x100fe2000001089f */
[----:B------:R-:W-:Y:S01]  /*11c60*/  LDSM.16.MT88.4 R16, [R197+0x2900] ;  /* 0x00290000c510783b */ /* 0x000fe20000004200 */
[--C-:B------:R-:W-:Y:S02]  /*11c70*/  FFMA.FTZ R135, R14, c[0x0][0x2d0], -R159.reuse ;  /* 0x0000b4000e877a23 */ /* 0x100fe4000001089f */
[----:B------:R-:W3:Y:S01]  /*11c80*/  MUFU.EX2 R154, R154 ;  /* 0x0000009a009a7308 */ /* 0x000ee20000000800 */
[----:B------:R-:W4:Y:S01]  /*11c90*/  LDSM.16.MT88.4 R8, [R203+0x2900] ;  /* 0x00290000cb08783b */ /* 0x000f220000004200 */
[--C-:B------:R-:W-:Y:S01]  /*11ca0*/  FFMA.FTZ R134, R12, c[0x0][0x2d0], -R159.reuse ;  /* 0x0000b4000c867a23 */ /* 0x100fe2000001089f */
[----:B-1----:R-:W-:Y:S01]  /*11cb0*/  F2FP.BF16.PACK_AB R98, R146, R149 ;  /* 0x000000959262723e */ /* 0x002fe200000010ff */
[--C-:B------:R-:W-:Y:S01]  /*11cc0*/  FFMA.FTZ R161, R172, c[0x0][0x2d0], -R159.reuse ;  /* 0x0000b400aca17a23 */ /* 0x100fe2000001089f */
[----:B------:R-:W1:Y:S01]  /*11cd0*/  LDSM.16.MT88.4 R12, [R196+0x2900] ;  /* 0x00290000c40c783b */ /* 0x000e620000004200 */
[----:B------:R-:W-:-:S02]  /*11ce0*/  FFMA.FTZ R162, R162, c[0x0][0x2d0], -R159 ;  /* 0x0000b400a2a27a23 */ /* 0x000fc4000001089f */
[----:B------:R-:W-:Y:S01]  /*11cf0*/  MUFU.EX2 R148, R148 ;  /* 0x0000009400947308 */ /* 0x000fe20000000800 */
[----:B------:R-:W5:Y:S01]  /*11d00*/  LDSM.16.MT88.4 R20, [R203+0x900] ;  /* 0x00090000cb14783b */ /* 0x000f620000004200 */
[--C-:B------:R-:W-:Y:S02]  /*11d10*/  FFMA.FTZ R163, R170, c[0x0][0x2d0], -R159.reuse ;  /* 0x0000b400aaa37a23 */ /* 0x100fe4000001089f */
[----:B------:R-:W-:Y:S02]  /*11d20*/  FFMA.FTZ R166, R166, c[0x0][0x2d0], -R159 ;  /* 0x0000b400a6a67a23 */ /* 0x000fe4000001089f */
[--C-:B------:R-:W-:Y:S02]  /*11d30*/  FFMA.FTZ R170, R165, c[0x0][0x2d0], -R168.reuse ;  /* 0x0000b400a5aa7a23 */ /* 0x100fe400000108a8 */
[----:B------:R-:W2:Y:S01]  /*11d40*/  MUFU.EX2 R147, R147 ;  /* 0x0000009300937308 */ /* 0x000ea20000000800 */
[----:B---3--:R-:W-:Y:S01]  /*11d50*/  F2FP.BF16.PACK_AB R97, R154, R153 ;  /* 0x000000999a61723e */ /* 0x008fe200000010ff */
[----:B------:R-:W-:-:S02]  /*11d60*/  FFMA.FTZ R165, R143, c[0x0][0x2d0], -R168 ;  /* 0x0000b4008fa57a23 */ /* 0x000fc400000108a8 */
[--C-:B------:R-:W-:Y:S02]  /*11d70*/  FFMA.FTZ R164, R164, c[0x0][0x2d0], -R159.reuse ;  /* 0x0000b400a4a47a23 */ /* 0x100fe4000001089f */
[--C-:B------:R-:W-:Y:S02]  /*11d80*/  FFMA.FTZ R169, R142, c[0x0][0x2d0], -R159.reuse ;  /* 0x0000b4008ea97a23 */ /* 0x100fe4000001089f */
[----:B------:R-:W-:Y:S01]  /*11d90*/  MUFU.EX2 R150, R150 ;  /* 0x0000009600967308 */ /* 0x000fe20000000800 */
[--C-:B------:R-:W-:Y:S02]  /*11da0*/  FFMA.FTZ R168, R140, c[0x0][0x2d0], -R159.reuse ;  /* 0x0000b4008ca87a23 */ /* 0x100fe4000001089f */
[----:B------:R-:W-:Y:S01]  /*11db0*/  FFMA.FTZ R219, R160, c[0x0][0x2d0], -R159 ;  /* 0x0000b400a0db7a23 */ /* 0x000fe2000001089f */
[----:B------:R-:W-:Y:S01]  /*11dc0*/  LDSM.16.MT88.4 R140, [R198+0x1900] ;  /* 0x00190000c68c783b */ /* 0x000fe20000004200 */
[----:B------:R-:W-:Y:S02]  /*11dd0*/  FADD.FTZ R152, R152, R151 ;  /* 0x0000009798987221 */ /* 0x000fe40000010000 */
[----:B------:R-:W-:Y:S01]  /*11de0*/  FADD.FTZ R153, R153, R154 ;  /* 0x0000009a99997221 */ /* 0x000fe20000010000 */
[----:B--2---:R-:W-:Y:S01]  /*11df0*/  F2FP.BF16.PACK_AB R99, R147, R148 ;  /* 0x000000949363723e */ /* 0x004fe200000010ff */
[----:B------:R-:W2:Y:S01]  /*11e00*/  MUFU.EX2 R145, R145 ;  /* 0x0000009100917308 */ /* 0x000ea20000000800 */
        /* <DEDUP_REMOVED lines=9> */
[----:B------:R-:W3:Y:S06]  /*11ea0*/  MUFU.EX2 R134, R134 ;  /* 0x0000008600867308 */ /* 0x000eec0000000800 */
        /* <DEDUP_REMOVED lines=39> */
[----:B---3--:R-:W-:Y:S01]  /*12120*/  F2FP.BF16.PACK_AB R5, R134, R135 ;  /* 0x000000878605723e */ /* 0x008fe200000010ff */
[----:B------:R-:W-:-:S04]  /*12130*/  FADD.FTZ R150, R150, R149 ;  /* 0x0000009596967221 */ /* 0x000fc80000010000 */
[----:B------:R-:W-:Y:S01]  /*12140*/  FADD.FTZ R145, R145, R150 ;  /* 0x0000009691917221 */ /* 0x000fe20000010000 */
[----:B------:R-:W-:Y:S02]  /*12150*/  F2FP.BF16.PACK_AB R6, R133, R144 ;  /* 0x000000908506723e */ /* 0x000fe400000010ff */
[----:B-1----:R-:W-:Y:S01]  /*12160*/  F2FP.BF16.PACK_AB R7, R2, R3 ;  /* 0x000000030207723e */ /* 0x002fe200000010ff */
[----:B------:R-:W-:-:S04]  /*12170*/  FADD.FTZ R144, R144, R145 ;  /* 0x0000009190907221 */ /* 0x000fc80000010000 */
[----:B------:R-:W-:Y:S02]  /*12180*/  FADD.FTZ R144, R133, R144 ;  /* 0x0000009085907221 */ /* 0x000fe40000010000 */
[C---:B----4-:R-:W-:Y:S08]  /*12190*/  HMMA.16816.F32.BF16 R36, R4.reuse, R8, R36 ;  /* 0x000000080424723c */ /* 0x050ff00000041824 */
        /* <DEDUP_REMOVED lines=8> */
[C---:B-----5:R-:W-:Y:S08]  /*12220*/  HMMA.16816.F32.BF16 R128, R4.reuse, R20, R128 ;  /* 0x000000140480723c */ /* 0x060ff00000041880 */
        /* <DEDUP_REMOVED lines=12> */
[C---:B------:R-:W-:Y:S01]  /*122f0*/  HMMA.16816.F32.BF16 R116, R4.reuse, R138, R116 ;  /* 0x0000008a0474723c */ /* 0x040fe20000041874 */
[----:B------:R-:W-:Y:S07]  /*12300*/  LDSM.16.MT88.4 R136, [R197+0x1900] ;  /* 0x00190000c588783b */ /* 0x000fee0000004200 */
[C---:B------:R-:W-:Y:S08]  /*12310*/  HMMA.16816.F32.BF16 R112, R4.reuse, R32, R112 ;  /* 0x000000200470723c */ /* 0x040ff00000041870 */
[C---:B------:R-:W-:Y:S01]  /*12320*/  HMMA.16816.F32.BF16 R108, R4.reuse, R34, R108 ;  /* 0x00000022046c723c */ /* 0x040fe2000004186c */
[----:B------:R-:W5:Y:S07]  /*12330*/  LDSM.16.MT88.4 R32, [R197+0x1100] ;  /* 0x00110000c520783b */ /* 0x000f6e0000004200 */
[C---:B------:R-:W-:Y:S08]  /*12340*/  HMMA.16816.F32.BF16 R104, R4.reuse, R28, R104 ;  /* 0x0000001c0468723c */ /* 0x040ff00000041868 */
[C---:B------:R-:W-:Y:S01]  /*12350*/  HMMA.16816.F32.BF16 R100, R4.reuse, R30, R100 ;  /* 0x0000001e0464723c */ /* 0x040fe20000041864 */
[----:B------:R-:W-:Y:S07]  /*12360*/  LDSM.16.MT88.4 R28, [R196+0x1100] ;  /* 0x00110000c41c783b */ /* 0x000fee0000004200 */
[C---:B------:R-:W-:Y:S08]  /*12370*/  HMMA.16816.F32.BF16 R44, R4.reuse, R24, R44 ;  /* 0x00000018042c723c */ /* 0x040ff0000004182c */
[C---:B------:R-:W-:Y:S01]  /*12380*/  HMMA.16816.F32.BF16 R48, R4.reuse, R26, R48 ;  /* 0x0000001a0430723c */ /* 0x040fe20000041830 */
[----:B------:R-:W-:Y:S07]  /*12390*/  LDSM.16.MT88.4 R24, [R198+0x3100] ;  /* 0x00310000c618783b */ /* 0x000fee0000004200 */
[C---:B----4-:R-:W-:Y:S08]  /*123a0*/  HMMA.16816.F32.BF16 R68, R4.reuse, R20, R68 ;  /* 0x000000140444723c */ /* 0x050ff00000041844 */
[----:B------:R-:W-:Y:S01]  /*123b0*/  HMMA.16816.F32.BF16 R72, R4, R22, R72 ;  /* 0x000000160448723c */ /* 0x000fe20000041848 */
[----:B------:R-:W-:Y:S06]  /*123c0*/  LDSM.16.MT88.4 R20, [R203+0x5100] ;  /* 0x00510000cb14783b */ /* 0x000fec0000004200 */
[----:B------:R-:W-:Y:S01]  /*123d0*/  F2FP.BF16.PACK_AB R4, R158, R155 ;  /* 0x0000009b9e04723e */ /* 0x000fe200000010ff */
[----:B------:R-:W-:Y:S01]  /*123e0*/  FADD.FTZ R155, R155, R144 ;  /* 0x000000909b9b7221 */ /* 0x000fe20000010000 */
[----:B------:R-:W-:-:S02]  /*123f0*/  F2FP.BF16.PACK_AB R6, R157, R156 ;  /* 0x0000009c9d06723e */ /* 0x000fc400000010ff */
[----:B------:R-:W-:Y:S01]  /*12400*/  F2FP.BF16.PACK_AB R5, R162, R161 ;  /* 0x000000a1a205723e */ /* 0x000fe200000010ff */
[----:B------:R-:W-:Y:S01]  /*12410*/  FADD.FTZ R155, R158, R155 ;  /* 0x0000009b9e9b7221 */ /* 0x000fe20000010000 */
[----:B------:R-:W-:-:S03]  /*12420*/  F2FP.BF16.PACK_AB R7, R166, R163 ;  /* 0x000000a3a607723e */ /* 0x000fc600000010ff */
[----:B------:R-:W-:-:S04]  /*12430*/  FADD.FTZ R156, R156, R155 ;  /* 0x0000009b9c9c7221 */ /* 0x000fc80000010000 */
[----:B-1----:R-:W-:Y:S01]  /*12440*/  HMMA.16816.F32.BF16 R128, R4, R8, R128 ;  /* 0x000000080480723c */ /* 0x002fe20000041880 */
[----:B------:R-:W-:-:S07]  /*12450*/  FADD.FTZ R156, R157, R156 ;  /* 0x0000009c9d9c7221 */ /* 0x000fce0000010000 */
        /* <DEDUP_REMOVED lines=8> */
[C---:B-----5:R-:W-:Y:S08]  /*124e0*/  HMMA.16816.F32.BF16 R112, R4.reuse, R32, R112 ;  /* 0x000000200470723c */ /* 0x060ff00000041870 */
        /* <DEDUP_REMOVED lines=20> */
[C---:B-1----:R-:W-:Y:S08]  /*12630*/  HMMA.16816.F32.BF16 R84, R4.reuse, R8, R84 ;  /* 0x000000080454723c */ /* 0x042ff00000041854 */
[C---:B------:R-:W-:Y:S01]  /*12640*/  HMMA.16816.F32.BF16 R88, R4.reuse, R10, R88 ;  /* 0x0000000a0458723c */ /* 0x040fe20000041858 */
[----:B------:R-:W1:Y:S07]  /*12650*/  LDSM.16.MT88.4 R8, [R203+0x3900] ;  /* 0x00390000cb08783b */ /* 0x000e6e0000004200 */
[C---:B--2---:R-:W-:Y:S08]  /*12660*/  HMMA.16816.F32.BF16 R92, R4.reuse, R16, R92 ;  /* 0x00000010045c723c */ /* 0x044ff0000004185c */
[----:B------:R-:W-:Y:S01]  /*12670*/  HMMA.16816.F32.BF16 R96, R4, R18, R96 ;  /* 0x000000120460723c */ /* 0x000fe20000041860 */
[----:B------:R-:W2:Y:S06]  /*12680*/  LDSM.16.MT88.4 R16, [R203+0x5900] ;  /* 0x00590000cb10783b */ /* 0x000eac0000004200 */
[----:B------:R-:W-:Y:S01]  /*12690*/  F2FP.BF16.PACK_AB R4, R170, R167 ;  /* 0x000000a7aa04723e */ /* 0x000fe200000010ff */
[----:B------:R-:W-:Y:S01]  /*126a0*/  FADD.FTZ R167, R167, R156 ;  /* 0x0000009ca7a77221 */ /* 0x000fe20000010000 */
[----:B------:R-:W-:-:S02]  /*126b0*/  F2FP.BF16.PACK_AB R6, R218, R165 ;  /* 0x000000a5da06723e */ /* 0x000fc400000010ff */
[----:B------:R-:W-:Y:S01]  /*126c0*/  F2FP.BF16.PACK_AB R5, R169, R164 ;  /* 0x000000a4a905723e */ /* 0x000fe200000010ff */
[----:B------:R-:W-:Y:S01]  /*126d0*/  FADD.FTZ R170, R170, R167 ;  /* 0x000000a7aaaa7221 */ /* 0x000fe20000010000 */
[----:B------:R-:W-:-:S03]  /*126e0*/  F2FP.BF16.PACK_AB R7, R219, R168 ;  /* 0x000000a8db07723e */ /* 0x000fc600000010ff */
[----:B------:R-:W-:-:S04]  /*126f0*/  FADD.FTZ R165, R165, R170 ;  /* 0x000000aaa5a57221 */ /* 0x000fc80000010000 */
[----:B---3--:R-:W-:Y:S01]  /*12700*/  HMMA.16816.F32.BF16 R128, R4, R12, R128 ;  /* 0x0000000c0480723c */ /* 0x008fe20000041880 */
[----:B------:R-:W-:-:S07]  /*12710*/  FADD.FTZ R218, R218, R165 ;  /* 0x000000a5dada7221 */ /* 0x000fce0000010000 */
        /* <DEDUP_REMOVED lines=9> */
[C---:B---3--:R-:W-:Y:S07]  /*127b0*/  HMMA.16816.F32.BF16 R76, R4.reuse, R12, R76 ;  /* 0x0000000c044c723c */ /* 0x048fee000004184c */
[----:B------:R-:W-:Y:S01]  /*127c0*/  FADD.FTZ R12, R148, R153 ;  /* 0x00000099940c7221 */ /* 0x000fe20000010000 */
[----:B------:R-:W-:Y:S03]  /*127d0*/  HMMA.16816.F32.BF16 R116, R4, R142, R116 ;  /* 0x0000008e0474723c */ /* 0x000fe60000041874 */
[----:B------:R-:W-:-:S04]  /*127e0*/  FADD.FTZ R12, R147, R12 ;  /* 0x0000000c930c7221 */ /* 0x000fc80000010000 */
        /* <DEDUP_REMOVED lines=17> */
[----:B------:R-:W-:-:S05]  /*12900*/  FADD.FTZ R219, R219, R168 ;  /* 0x000000a8dbdb7221 */ /* 0x000fca0000010000 */
[C---:B------:R-:W-:Y:S08]  /*12910*/  HMMA.16816.F32.BF16 R52, R4.reuse, R24, R52 ;  /* 0x000000180434723c */ /* 0x040ff00000041834 */
[C---:B------:R-:W-:Y:S08]  /*12920*/  HMMA.16816.F32.BF16 R56, R4.reuse, R26, R56 ;  /* 0x0000001a0438723c */ /* 0x040ff00000041838 */
[C---:B------:R-:W-:Y:S08]  /*12930*/  HMMA.16816.F32.BF16 R60, R4.reuse, R20, R60 ;  /* 0x00000014043c723c */ /* 0x040ff0000004183c */
[C---:B------:R-:W-:Y:S08]  /*12940*/  HMMA.16816.F32.BF16 R64, R4.reuse, R22, R64 ;  /* 0x000000160440723c */ /* 0x040ff00000041840 */
        /* <DEDUP_REMOVED lines=17> */
.L_x_394:
[----:B------:R-:W-:Y:S02]  /*12a60*/  UISETP.NE.AND UP0, UPT, UR9, 0x1, UPT ;  /* 0x000000010900788c */ /* 0x000fe4000bf05270 */
[----:B------:R-:W-:Y:S02]  /*12a70*/  ULDC.64 UR4, c[0x0][0x330] ;  /* 0x0000cc0000047ab9 */ /* 0x000fe40000000a00 */
[----:B------:R-:W-:-:S07]  /*12a80*/  UIMAD.WIDE.U32 UR16, UR13, UR4, URZ ;  /* 0x000000040d1072a5 */ /* 0x000fce000f8e003f */
[----:B------:R-:W-:Y:S02]  /*12a90*/  @UP0 USHF.R.U32.HI UR13, URZ, UR5, UR17 ;  /* 0x000000053f0d0299 */ /* 0x000fe40008011611 */
.L_x_395:
[----:B------:R-:W-:Y:S02]  /*12aa0*/  ULDC UR4, c[0x0][0x32c] ;  /* 0x0000cb0000047ab9 */ /* 0x000fe40000000800 */
[----:B------:R-:W-:-:S04]  /*12ab0*/  UIMAD UR4, UR13, UR9, UR4 ;  /* 0x000000090d0472a4 */ /* 0x000fc8000f8e0204 */
[----:B------:R-:W-:-:S04]  /*12ac0*/  UISETP.LT.AND UP0, UPT, UR10, UR4, UPT ;  /* 0x000000040a00728c */ /* 0x000fc8000bf01270 */
[----:B------:R-:W-:-:S04]  /*12ad0*/  USEL UR10, UR10, UR4, UP0 ;  /* 0x000000040a0a7287 */ /* 0x000fc80008000000 */
.L_x_393:
[----:B------:R-:W-:-:S04]  /*12ae0*/  USHF.R.S32.HI UR4, URZ, 0x1f, UR10 ;  /* 0x0000001f3f047899 */ /* 0x000fc8000801140a */
[----:B------:R-:W-:-:S04]  /*12af0*/  ULEA.HI UR4, UR4, UR10, URZ, 0x6 ;  /* 0x0000000a04047291 */ /* 0x000fc8000f8f303f */
[----:B------:R-:W-:-:S04]  /*12b00*/  USHF.R.S32.HI UR5, URZ, 0x6, UR4 ;  /* 0x000000063f057899 */ /* 0x000fc80008011404 */
[----:B------:R-:W-:-:S04]  /*12b10*/  UISETP.LT.AND UP0, UPT, UR8, UR5, UPT ;  /* 0x000000050800728c */ /* 0x000fc8000bf01270 */
[----:B------:R-:W-:-:S06]  /*12b20*/  USEL UR5, UR8, UR5, !UP0 ;  /* 0x0000000508057287 */ /* 0x000fcc000c000000 */
[----:B------:R-:W-:-:S13]  /*12b30*/  ISETP.GE.AND P0, PT, R181, UR5, PT ;  /* 0x00000005b5007c0c */ /* 0x000fda000bf06270 */
[----:B------:R-:W-:Y:S05]  /*12b40*/  @!P0 BRA `(.L_x_396) ;  /* 0x0000393000008947 */ /* 0x000fea0003800000 */
[----:B------:R-:W-:Y:S01]  /*12b50*/  PLOP3.LUT P4, PT, PT, PT, UP3, 0x80, 0x0 ;  /* 0x000000000000781c */ /* 0x000fe20003f8f038 */
[----:B------:R-:W-:Y:S01]  /*12b60*/  IMAD.MOV.U32 R2, RZ, RZ, R132 ;  /* 0x000000ffff027224 */ /* 0x000fe200078e0084 */
[----:B------:R-:W-:Y:S01]  /*12b70*/  PLOP3.LUT P0, PT, PT, PT, UP3, 0x80, 0x0 ;  /* 0x000000000000781c */ /* 0x000fe20003f0f038 */
[----:B------:R-:W-:Y:S01]  /*12b80*/  IMAD.MOV.U32 R3, RZ, RZ, R0 ;  /* 0x000000ffff037224 */ /* 0x000fe200078e0000 */
[C---:B------:R-:W-:Y:S01]  /*12b90*/  IADD3 RZ, P6, R208.reuse, 0x40, RZ ;  /* 0x00000040d0ff7810 */ /* 0x040fe20007fde0ff */
[----:B------:R-:W-:Y:S01]  /*12ba0*/  IMAD.MOV.U32 R228, RZ, RZ, R181 ;  /* 0x000000ffffe47224 */ /* 0x000fe200078e00b5 */
[C---:B------:R-:W-:Y:S01]  /*12bb0*/  IADD3 RZ, P5, R208.reuse, 0x80, RZ ;  /* 0x00000080d0ff7810 */ /* 0x040fe20007fbe0ff */
[----:B------:R-:W-:Y:S01]  /*12bc0*/  IMAD.MOV.U32 R222, RZ, RZ, c[0x0][0x208] ;  /* 0x00008200ffde7624 */ /* 0x000fe200078e00ff */
[----:B------:R-:W-:Y:S01]  /*12bd0*/  IADD3 R220, R208, 0x40, RZ ;  /* 0x00000040d0dc7810 */ /* 0x000fe20007ffe0ff */
[--C-:B------:R-:W-:Y:S01]  /*12be0*/  IMAD.X R226, RZ, RZ, R215.reuse, P6 ;  /* 0x000000ffffe27224 */ /* 0x100fe200030e06d7 */
[----:B------:R-:W-:Y:S01]  /*12bf0*/  IADD3 RZ, P6, R210, 0x80, RZ ;  /* 0x00000080d2ff7810 */ /* 0x000fe20007fde0ff */
[----:B------:R-:W-:Y:S01]  /*12c00*/  IMAD.X R225, RZ, RZ, R215, P5 ;  /* 0x000000ffffe17224 */ /* 0x000fe200028e06d7 */
[----:B------:R-:W-:Y:S01]  /*12c10*/  IADD3 R183, R208, 0x80, RZ ;  /* 0x00000080d0b77810 */ /* 0x000fe20007ffe0ff */
[----:B------:R-:W-:Y:S01]  /*12c20*/  @P4 IMAD.HI.U32 R221, R212, c[0x0][0x2c8], RZ ;  /* 0x0000b200d4dd4a27 */ /* 0x000fe200078e00ff */
[C---:B------:R-:W-:Y:S01]  /*12c30*/  IADD3 RZ, P4, R210.reuse, 0x40, RZ ;  /* 0x00000040d2ff7810 */ /* 0x040fe20007f9e0ff */
[----:B------:R-:W-:Y:S01]  /*12c40*/  ULDC UR4, c[0x0][0x324] ;  /* 0x0000c90000047ab9 */ /* 0x000fe20000000800 */
[C---:B------:R-:W-:Y:S01]  /*12c50*/  IADD3 R182, R210.reuse, 0x40, RZ ;  /* 0x00000040d2b67810 */ /* 0x040fe20007ffe0ff */
[----:B------:R-:W-:Y:S01]  /*12c60*/  IMAD.X R223, RZ, RZ, R217, P6 ;  /* 0x000000ffffdf7224 */ /* 0x000fe200030e06d9 */
[----:B------:R-:W-:Y:S01]  /*12c70*/  @P0 SHF.R.U32.HI R221, RZ, c[0x0][0x2cc], R221 ;  /* 0x0000b300ffdd0a19 */ /* 0x000fe200000116dd */
[----:B------:R-:W-:Y:S01]  /*12c80*/  IMAD.X R224, RZ, RZ, R217, P4 ;  /* 0x000000ffffe07224 */ /* 0x000fe200020e06d9 */
[----:B------:R-:W-:Y:S01]  /*12c90*/  IADD3 R180, R210, 0x80, RZ ;  /* 0x00000080d2b47810 */ /* 0x000fe20007ffe0ff */
[----:B------:R-:W-:Y:S01]  /*12ca0*/  IMAD.MOV.U32 R227, RZ, RZ, c[0x0][0x20c] ;  /* 0x00008300ffe37624 */ /* 0x000fe200078e00ff */
[----:B------:R-:W-:-:S02]  /*12cb0*/  ULOP3.LUT UR4, URZ, UR4, URZ, 0x33, !UPT ;  /* 0x000000043f047292 */ /* 0x000fc4000f8e333f */
.L_x_405:
[----:B------:R-:W-:Y:S04]  /*12cc0*/  DEPBAR.LE SB0, 0x0 ;  /* 0x000080000000791a */ /* 0x000fe80000000000 */
[----:B------:R-:W-:Y:S01]  /*12cd0*/  BAR.SYNC.DEFER_BLOCKING 0x0 ;  /* 0x0000000000007b1d */ /* 0x000fe20000010000 */
[C---:B------:R-:W-:Y:S11]  /*12ce0*/  ISETP.LT.AND P6, PT, R228.reuse, UR8, PT ;  /* 0x00000008e4007c0c */ /* 0x040ff6000bfc1270 */
[----:B------:R-:W-:Y:S02]  /*12cf0*/  @!UPT UIADD3 URZ, URZ, URZ, URZ ;  /* 0x0000003f3f3ff290 */ /* 0x000fe4000fffe03f */
[----:B------:R-:W-:Y:S01]  /*12d00*/  @!P6 SHF.R.S32.HI R15, RZ, 0x1f, R228 ;  /* 0x0000001fff0fe819 */ /* 0x000fe200000114e4 */
[----:B------:R-:W-:Y:S04]  /*12d10*/  @!P6 IMAD.WIDE.U32 R8, R228, c[0x0][0x208], RZ ;  /* 0x00008200e408ea25 */ /* 0x000fe800078e00ff */
[----:B------:R-:W-:Y:S02]  /*12d20*/  @!P6 IMAD R15, R15, c[0x0][0x208], RZ ;  /* 0x000082000f0fea24 */ /* 0x000fe400078e02ff */
[----:B------:R-:W-:Y:S02]  /*12d30*/  @!P6 IMAD.SHL.U32 R13, R8, 0x40, RZ ;  /* 0x00000040080de824 */ /* 0x000fe400078e00ff */
[----:B------:R-:W-:Y:S01]  /*12d40*/  @!P6 IMAD R15, R228, c[0x0][0x20c], R15 ;  /* 0x00008300e40fea24 */ /* 0x000fe200078e020f */
[----:B------:R-:W-:Y:S02]  /*12d50*/  LDSM.16.M88.4 R132, [R206+0xc100] ;  /* 0x00c10000ce84783b */ /* 0x000fe40000000200 */
[----:B------:R-:W-:Y:S01]  /*12d60*/  @!P6 IADD3 R19, P0, R13, R183, RZ ;  /* 0x000000b70d13e210 */ /* 0x000fe20007f1e0ff */
[----:B------:R-:W-:Y:S01]  /*12d70*/  @!P6 IMAD.IADD R15, R9, 0x1, R15 ;  /* 0x00000001090fe824 */ /* 0x000fe200078e020f */
[C---:B------:R-:W-:Y:S02]  /*12d80*/  @!P6 IADD3 R9, P5, R13.reuse, R208, RZ ;  /* 0x000000d00d09e210 */ /* 0x040fe40007fbe0ff */
[----:B------:R-:W-:Y:S01]  /*12d90*/  @!P6 IADD3 R11, P4, R13, R220, RZ ;  /* 0x000000dc0d0be210 */ /* 0x000fe20007f9e0ff */
[----:B------:R-:W1:Y:S01]  /*12da0*/  LDSM.16.M88.4 R136, [R205+0x6100] ;  /* 0x00610000cd88783b */ /* 0x000e620000000200 */
[----:B------:R-:W-:Y:S04]  /*12db0*/  @!P6 SHF.L.U64.HI R15, R8, 0x6, R15 ;  /* 0x00000006080fe819 */ /* 0x000fe8000001020f */
[C---:B------:R-:W-:Y:S01]  /*12dc0*/  @!P6 IADD3.X R10, R15.reuse, R225, RZ, P0, !PT ;  /* 0x000000e10f0ae210 */ /* 0x040fe200007fe4ff */
[----:B------:R-:W-:Y:S01]  /*12dd0*/  @!P6 IMAD.X R0, R15, 0x1, R215, P5 ;  /* 0x000000010f00e824 */ /* 0x000fe200028e06d7 */
[----:B------:R-:W2:Y:S01]  /*12de0*/  LDSM.16.M88.4 R140, [R205+0x6900] ;  /* 0x00690000cd8c783b */ /* 0x000ea20000000200 */
[----:B------:R-:W-:Y:S01]  /*12df0*/  @!P6 LEA R16, P5, R9, c[0x0][0x1f8], 0x1 ;  /* 0x00007e000910ea11 */ /* 0x000fe200078a08ff */
[----:B------:R-:W-:Y:S01]  /*12e00*/  @!P6 IMAD.X R8, R15, 0x1, R226, P4 ;  /* 0x000000010f08e824 */ /* 0x000fe200020e06e2 */
[----:B------:R-:W-:Y:S02]  /*12e10*/  @!P6 LEA R24, P0, R19, c[0x0][0x1f8], 0x1 ;  /* 0x00007e001318ea11 */ /* 0x000fe400078008ff */
[----:B------:R-:W-:Y:S02]  /*12e20*/  @!P6 LEA R20, P4, R11, c[0x0][0x1f8], 0x1 ;  /* 0x00007e000b14ea11 */ /* 0x000fe400078808ff */
[----:B------:R-:W3:Y:S01]  /*12e30*/  LDSM.16.M88.4 R144, [R205+0x7100] ;  /* 0x00710000cd90783b */ /* 0x000ee20000000200 */
[----:B------:R-:W-:Y:S02]  /*12e40*/  @!P6 LEA.HI.X R17, R9, c[0x0][0x1fc], R0, 0x1, P5 ;  /* 0x00007f000911ea11 */ /* 0x000fe400028f0c00 */
[----:B------:R-:W-:Y:S02]  /*12e50*/  @!P6 LEA.HI.X R25, R19, c[0x0][0x1fc], R10, 0x1, P0 ;  /* 0x00007f001319ea11 */ /* 0x000fe400000f0c0a */
[C---:B------:R-:W-:Y:S02]  /*12e60*/  @!P6 LEA R13, P0, R222.reuse, R13, 0x5 ;  /* 0x0000000dde0de211 */ /* 0x040fe400078028ff */
[----:B------:R-:W4:Y:S01]  /*12e70*/  LDSM.16.M88.4 R148, [R205+0x7900] ;  /* 0x00790000cd94783b */ /* 0x000f220000000200 */
[----:B------:R-:W-:Y:S02]  /*12e80*/  @!P6 LEA.HI.X R21, R11, c[0x0][0x1fc], R8, 0x1, P4 ;  /* 0x00007f000b15ea11 */ /* 0x000fe400020f0c08 */
[C---:B------:R-:W-:Y:S02]  /*12e90*/  @!P6 IADD3 R9, P5, R13.reuse, R208, RZ ;  /* 0x000000d00d09e210 */ /* 0x040fe40007fbe0ff */
[----:B------:R-:W-:Y:S02]  /*12ea0*/  @!P6 LEA.HI.X R15, R222, R15, R227, 0x5, P0 ;  /* 0x0000000fde0fe211 */ /* 0x000fe400000f2ce3 */
[----:B------:R-:W-:Y:S01]  /*12eb0*/  LDSM.16.M88.4 R152, [R202+0xc100] ;  /* 0x00c10000ca98783b */ /* 0x000fe20000000200 */
[C---:B------:R-:W-:Y:S02]  /*12ec0*/  @!P6 IADD3 R11, P4, R13.reuse, R220, RZ ;  /* 0x000000dc0d0be210 */ /* 0x040fe40007f9e0ff */
[----:B------:R-:W-:Y:S01]  /*12ed0*/  @!P6 IADD3 R13, P0, R13, R183, RZ ;  /* 0x000000b70d0de210 */ /* 0x000fe20007f1e0ff */
[----:B------:R-:W-:Y:S01]  /*12ee0*/  @!P6 IMAD.X R0, R15, 0x1, R215, P5 ;  /* 0x000000010f00e824 */ /* 0x000fe200028e06d7 */
[----:B------:R-:W-:Y:S01]  /*12ef0*/  @!P6 LEA R32, P5, R9, c[0x0][0x1f8], 0x1 ;  /* 0x00007e000920ea11 */ /* 0x000fe200078a08ff */
[----:B------:R-:W-:Y:S01]  /*12f00*/  @!P6 IMAD.X R8, R15, 0x1, R226, P4 ;  /* 0x000000010f08e824 */ /* 0x000fe200020e06e2 */
[----:B------:R-:W5:Y:S01]  /*12f10*/  LDSM.16.M88.4 R156, [R204] ;  /* 0x00000000cc9c783b */ /* 0x000f620000000200 */
[----:B------:R-:W-:Y:S01]  /*12f20*/  @!P6 LEA R232, P4, R11, c[0x0][0x1f8], 0x1 ;  /* 0x00007e000be8ea11 */ /* 0x000fe200078808ff */
[----:B------:R-:W-:Y:S01]  /*12f30*/  @!P6 IMAD.X R10, R15, 0x1, R225, P0 ;  /* 0x000000010f0ae824 */ /* 0x000fe200000e06e1 */
[----:B------:R-:W-:Y:S01]  /*12f40*/  @!P6 LEA R230, P0, R13, c[0x0][0x1f8], 0x1 ;  /* 0x00007e000de6ea11 */ /* 0x000fe200078008ff */
[C---:B-1----:R-:W-:Y:S03]  /*12f50*/  HMMA.16816.F32.BF16 R4, R132.reuse, R136, RZ ;  /* 0x000000888404723c */ /* 0x042fe600000418ff */
[----:B------:R-:W1:Y:S01]  /*12f60*/  LDSM.16.M88.4 R160, [R195] ;  /* 0x00000000c3a0783b */ /* 0x000e620000000200 */
[----:B------:R-:W-:Y:S02]  /*12f70*/  @!P6 LEA.HI.X R33, R9, c[0x0][0x1fc], R0, 0x1, P5 ;  /* 0x00007f000921ea11 */ /* 0x000fe400028f0c00 */
[----:B------:R-:W-:Y:S02]  /*12f80*/  @!P6 LEA.HI.X R233, R11, c[0x0][0x1fc], R8, 0x1, P4 ;  /* 0x00007f000be9ea11 */ /* 0x000fe400020f0c08 */
[----:B------:R-:W-:Y:S02]  /*12f90*/  @!P6 LEA.HI.X R231, R13, c[0x0][0x1fc], R10, 0x1, P0 ;  /* 0x00007f000de7ea11 */ /* 0x000fe400000f0c0a */
[C---:B------:R-:W-:Y:S01]  /*12fa0*/  HMMA.16816.F32.BF16 R8, R132.reuse, R138, RZ ;  /* 0x0000008a8408723c */ /* 0x040fe200000418ff */
[----:B------:R-:W1:Y:S07]  /*12fb0*/  LDSM.16.M88.4 R164, [R194] ;  /* 0x00000000c2a4783b */ /* 0x000e6e0000000200 */
[C---:B--2---:R-:W-:Y:S01]  /*12fc0*/  HMMA.16816.F32.BF16 R12, R132.reuse, R140, RZ ;  /* 0x0000008c840c723c */ /* 0x044fe200000418ff */
[----:B------:R-:W2:Y:S07]  /*12fd0*/  LDSM.16.M88.4 R168, [R193] ;  /* 0x00000000c1a8783b */ /* 0x000eae0000000200 */
[----:B------:R-:W-:Y:S01]  /*12fe0*/  @!PT LDS RZ, [RZ] ;  /* 0x00000000fffff984 */ /* 0x000fe20000000800 */
[----:B------:R-:W-:Y:S01]  /*12ff0*/  @!PT LDS RZ, [RZ] ;  /* 0x00000000fffff984 */ /* 0x000fe20000000800 */
[----:B------:R-:W-:Y:S01]  /*13000*/  @!PT LDS RZ, [RZ] ;  /* 0x00000000fffff984 */ /* 0x000fe20000000800 */
[----:B------:R1:W-:Y:S07]  /*13010*/  @!P6 LDGSTS.E.BYPASS.LTC128B.128 [R207+0x100], [R16.64], !P3 ;  /* 0x0010000010cfefae */ /* 0x0003ee000d901d5c */
[----:B------:R3:W-:Y:S07]  /*13020*/  @!P6 LDGSTS.E.BYPASS.LTC128B.128 [R207+0x2100], [R20.64], !P2 ;  /* 0x0210000014cfefae */ /* 0x0007ee000d101d5c */
[----:B------:R2:W-:Y:S07]  /*13030*/  @!P6 LDGSTS.E.BYPASS.LTC128B.128 [R207+0x4100], [R24.64], !P1 ;  /* 0x0410000018cfefae */ /* 0x0005ee000c901d5c */
[----:B------:R4:W-:Y:S01]  /*13040*/  @!P6 LDGSTS.E.BYPASS.LTC128B.128 [R207+0x1100], [R32.64], !P3 ;  /* 0x0110000020cfefae */ /* 0x0009e2000d901d5c */
[C---:B-1----:R-:W-:Y:S06]  /*13050*/  HMMA.16816.F32.BF16 R16, R132.reuse, R142, RZ ;  /* 0x0000008e8410723c */ /* 0x042fec00000418ff */
[----:B------:R1:W-:Y:S02]  /*13060*/  @!P6 LDGSTS.E.BYPASS.LTC128B.128 [R207+0x3100], [R232.64], !P2 ;  /* 0x03100000e8cfefae */ /* 0x0003e4000d101d5c */
[C---:B---3--:R-:W-:Y:S05]  /*13070*/  HMMA.16816.F32.BF16 R20, R132.reuse, R144, RZ ;  /* 0x000000908414723c */ /* 0x048fea00000418ff */
[----:B------:R3:W-:Y:S01]  /*13080*/  @!P6 LDGSTS.E.BYPASS.LTC128B.128 [R207+0x5100], [R230.64], !P1 ;  /* 0x05100000e6cfefae */ /* 0x0007e2000c901d5c */
[----:B------:R-:W-:Y:S02]  /*13090*/  ISETP.GT.AND P6, PT, R228, UR8, PT ;  /* 0x00000008e4007c0c */ /* 0x000fe4000bfc4270 */
[C---:B--2---:R-:W-:Y:S04]  /*130a0*/  HMMA.16816.F32.BF16 R24, R132.reuse, R146, RZ ;  /* 0x000000928418723c */ /* 0x044fe800000418ff */
[----:B------:R-:W-:Y:S04]  /*130b0*/  LDSM.16.M88.4 R172, [R201+0xc100] ;  /* 0x00c10000c9ac783b */ /* 0x000fe80000000200 */
[C---:B----4-:R-:W-:Y:S03]  /*130c0*/  HMMA.16816.F32.BF16 R28, R132.reuse, R148, RZ ;  /* 0x00000094841c723c */ /* 0x050fe600000418ff */
[----:B------:R-:W0:Y:S05]  /*130d0*/  LDGDEPBAR ;  /* 0x00000000000079af */ /* 0x000e2a0000000000 */
[----:B------:R-:W-:Y:S02]  /*130e0*/  HMMA.16816.F32.BF16 R32, R132, R150, RZ ;  /* 0x000000968420723c */ /* 0x000fe400000418ff */
[----:B------:R-:W2:Y:S06]  /*130f0*/  LDSM.16.M88.4 R176, [R200+0x6100] ;  /* 0x00610000c8b0783b */ /* 0x000eac0000000200 */
[C---:B-----5:R-:W-:Y:S01]  /*13100*/  HMMA.16816.F32.BF16 R4, R152.reuse, R156, R4 ;  /* 0x0000009c9804723c */ /* 0x060fe20000041804 */
[----:B------:R-:W4:Y:S07]  /*13110*/  LDSM.16.M88.4 R132, [R200+0x6900] ;  /* 0x00690000c884783b */ /* 0x000f2e0000000200 */
[C---:B------:R-:W-:Y:S01]  /*13120*/  HMMA.16816.F32.BF16 R8, R152.reuse, R158, R8 ;  /* 0x0000009e9808723c */ /* 0x040fe20000041808 */
[----:B------:R-:W5:Y:S07]  /*13130*/  LDSM.16.M88.4 R136, [R200+0x7100] ;  /* 0x00710000c888783b */ /* 0x000f6e0000000200 */
[C---:B------:R-:W-:Y:S01]  /*13140*/  HMMA.16816.F32.BF16 R12, R152.reuse, R160, R12 ;  /* 0x000000a0980c723c */ /* 0x040fe2000004180c */
[----:B------:R-:W1:Y:S07]  /*13150*/  LDSM.16.M88.4 R140, [R200+0x7900] ;  /* 0x00790000c88c783b */ /* 0x000e6e0000000200 */
[C---:B------:R-:W-:Y:S01]  /*13160*/  HMMA.16816.F32.BF16 R16, R152.reuse, R162, R16 ;  /* 0x000000a29810723c */ /* 0x040fe20000041810 */
[----:B------:R-:W-:Y:S07]  /*13170*/  LDSM.16.M88.4 R144, [R199+0xc100] ;  /* 0x00c10000c790783b */ /* 0x000fee0000000200 */
[C---:B------:R-:W-:Y:S01]  /*13180*/  HMMA.16816.F32.BF16 R20, R152.reuse, R164, R20 ;  /* 0x000000a49814723c */ /* 0x040fe20000041814 */
[----:B------:R-:W1:Y:S07]  /*13190*/  LDSM.16.M88.4 R148, [R192] ;  /* 0x00000000c094783b */ /* 0x000e6e0000000200 */
[C---:B------:R-:W-:Y:S01]  /*131a0*/  HMMA.16816.F32.BF16 R24, R152.reuse, R166, R24 ;  /* 0x000000a69818723c */ /* 0x040fe20000041818 */
[----:B------:R-:W-:Y:S07]  /*131b0*/  LDSM.16.M88.4 R156, [R192+0x1000] ;  /* 0x00100000c09c783b */ /* 0x000fee0000000200 */
[C---:B------:R-:W-:Y:S01]  /*131c0*/  HMMA.16816.F32.BF16 R28, R152.reuse, R168, R28 ;  /* 0x000000a8981c723c */ /* 0x040fe2000004181c */
[----:B------:R-:W-:Y:S07]  /*131d0*/  LDSM.16.M88.4 R160, [R192+0x1800] ;  /* 0x00180000c0a0783b */ /* 0x000fee0000000200 */
[----:B------:R-:W-:Y:S01]  /*131e0*/  HMMA.16816.F32.BF16 R32, R152, R170, R32 ;  /* 0x000000aa9820723c */ /* 0x000fe20000041820 */
[----:B------:R-:W1:Y:S07]  /*131f0*/  LDSM.16.M88.4 R152, [R192+0x800] ;  /* 0x00080000c098783b */ /* 0x000e6e0000000200 */
[C---:B--2---:R-:W-:Y:S01]  /*13200*/  HMMA.16816.F32.BF16 R4, R172.reuse, R176, R4 ;  /* 0x000000b0ac04723c */ /* 0x044fe20000041804 */
[----:B------:R-:W-:Y:S07]  /*13210*/  LDSM.16.M88.4 R164, [R206+0x10100] ;  /* 0x01010000cea4783b */ /* 0x000fee0000000200 */
[C---:B------:R-:W-:Y:S01]  /*13220*/  HMMA.16816.F32.BF16 R8, R172.reuse, R178, R8 ;  /* 0x000000b2ac08723c */ /* 0x040fe20000041808 */
[----:B------:R-:W2:Y:S07]  /*13230*/  LDSM.16.M88.4 R168, [R205+0x8100] ;  /* 0x00810000cda8783b */ /* 0x000eae0000000200 */
[C---:B----4-:R-:W-:Y:S01]  /*13240*/  HMMA.16816.F32.BF16 R12, R172.reuse, R132, R12 ;  /* 0x00000084ac0c723c */ /* 0x050fe2000004180c */
[----:B------:R-:W-:Y:S07]  /*13250*/  LDSM.16.M88.4 R176, [R191] ;  /* 0x00000000bfb0783b */ /* 0x000fee0000000200 */
[C---:B------:R-:W-:Y:S01]  /*13260*/  HMMA.16816.F32.BF16 R16, R172.reuse, R134, R16 ;  /* 0x00000086ac10723c */ /* 0x040fe20000041810 */
[----:B------:R-:W4:Y:S07]  /*13270*/  LDSM.16.M88.4 R132, [R205+0x8900] ;  /* 0x00890000cd84783b */ /* 0x000f2e0000000200 */
[C---:B-----5:R-:W-:Y:S08]  /*13280*/  HMMA.16816.F32.BF16 R20, R172.reuse, R136, R20 ;  /* 0x00000088ac14723c */ /* 0x060ff00000041814 */
[C---:B------:R-:W-:Y:S01]  /*13290*/  HMMA.16816.F32.BF16 R24, R172.reuse, R138, R24 ;  /* 0x0000008aac18723c */ /* 0x040fe20000041818 */
[----:B------:R-:W5:Y:S07]  /*132a0*/  LDSM.16.M88.4 R136, [R205+0x9100] ;  /* 0x00910000cd88783b */ /* 0x000f6e0000000200 */
[C---:B-1----:R-:W-:Y:S08]  /*132b0*/  HMMA.16816.F32.BF16 R28, R172.reuse, R140, R28 ;  /* 0x0000008cac1c723c */ /* 0x042ff0000004181c */
[----:B------:R-:W-:Y:S01]  /*132c0*/  HMMA.16816.F32.BF16 R32, R172, R142, R32 ;  /* 0x0000008eac20723c */ /* 0x000fe20000041820 */
[----:B------:R-:W1:Y:S07]  /*132d0*/  LDSM.16.M88.4 R140, [R205+0x9900] ;  /* 0x00990000cd8c783b */ /* 0x000e6e0000000200 */
[C---:B------:R-:W-:Y:S01]  /*132e0*/  HMMA.16816.F32.BF16 R4, R144.reuse, R148, R4 ;  /* 0x000000949004723c */ /* 0x040fe20000041804 */
[----:B------:R-:W1:Y:S07]  /*132f0*/  LDSM.16.M88.4 R172, [R202+0x10100] ;  /* 0x01010000caac783b */ /* 0x000e6e0000000200 */
        /* <DEDUP_REMOVED lines=10> */
[----:B------:R-:W1:Y:S07]  /*133a0*/  LDSM.16.M88.4 R144, [R190] ;  /* 0x00000000be90783b */ /* 0x000e6e0000000200 */
[C---:B--2---:R-:W-:Y:S01]  /*133b0*/  HMMA.16816.F32.BF16 R4, R164.reuse, R168, R4 ;  /* 0x000000a8a404723c */ /* 0x044fe20000041804 */
[----:B------:R-:W2:Y:S07]  /*133c0*/  LDSM.16.M88.4 R160, [R200+0x8100] ;  /* 0x00810000c8a0783b */ /* 0x000eae0000000200 */
[C---:B------:R-:W-:Y:S01]  /*133d0*/  HMMA.16816.F32.BF16 R8, R164.reuse, R170, R8 ;  /* 0x000000aaa408723c */ /* 0x040fe20000041808 */
[----:B------:R-:W-:Y:S07]  /*133e0*/  LDSM.16.M88.4 R168, [R192+0x2000] ;  /* 0x00200000c0a8783b */ /* 0x000fee0000000200 */
[C---:B----4-:R-:W-:Y:S08]  /*133f0*/  HMMA.16816.F32.BF16 R12, R164.reuse, R132, R12 ;  /* 0x00000084a40c723c */ /* 0x050ff0000004180c */
        /* <DEDUP_REMOVED lines=11> */
[----:B------:R-:W-:Y:S07]  /*134b0*/  LDSM.16.M88.4 R176, [R205+0xa100] ;  /* 0x00a10000cdb0783b */ /* 0x000fee0000000200 */
[C---:B------:R-:W-:Y:S08]  /*134c0*/  HMMA.16816.F32.BF16 R12, R172.reuse, R144, R12 ;  /* 0x00000090ac0c723c */ /* 0x040ff0000004180c */
        /* <DEDUP_REMOVED lines=8> */
[C---:B--2---:R-:W-:Y:S01]  /*13550*/  HMMA.16816.F32.BF16 R4, R156.reuse, R160, R4 ;  /* 0x000000a09c04723c */ /* 0x044fe20000041804 */
[----:B------:R-:W2:Y:S07]  /*13560*/  LDSM.16.M88.4 R172, [R206+0x14100] ;  /* 0x01410000ceac783b */ /* 0x000eae0000000200 */
[C---:B------:R-:W-:Y:S01]  /*13570*/  HMMA.16816.F32.BF16 R8, R156.reuse, R162, R8 ;  /* 0x000000a29c08723c */ /* 0x040fe20000041808 */
[----:B------:R-:W-:Y:S07]  /*13580*/  LDSM.16.M88.4 R160, [R187] ;  /* 0x00000000bba0783b */ /* 0x000fee0000000200 */
        /* <DEDUP_REMOVED lines=37> */
[C---:B------:R-:W-:Y:S08]  /*137e0*/  HMMA.16816.F32.BF16 R8, R156.reuse, R162, R8 ;  /* 0x000000a29c08723c */ /* 0x040ff00000041808 */
[C---:B------:R-:W-:Y:S08]  /*137f0*/  HMMA.16816.F32.BF16 R12, R156.reuse, R144, R12 ;  /* 0x000000909c0c723c */ /* 0x040ff0000004180c */
[C---:B------:R-:W-:Y:S08]  /*13800*/  HMMA.16816.F32.BF16 R16, R156.reuse, R146, R16 ;  /* 0x000000929c10723c */ /* 0x040ff00000041810 */
[C---:B------:R-:W-:Y:S08]  /*13810*/  HMMA.16816.F32.BF16 R20, R156.reuse, R148, R20 ;  /* 0x000000949c14723c */ /* 0x040ff00000041814 */
[C---:B------:R-:W-:Y:S08]  /*13820*/  HMMA.16816.F32.BF16 R24, R156.reuse, R150, R24 ;  /* 0x000000969c18723c */ /* 0x040ff00000041818 */
[C---:B------:R-:W-:Y:S08]  /*13830*/  HMMA.16816.F32.BF16 R28, R156.reuse, R152, R28 ;  /* 0x000000989c1c723c */ /* 0x040ff0000004181c */
[----:B------:R-:W-:Y:S08]  /*13840*/  HMMA.16816.F32.BF16 R32, R156, R154, R32 ;  /* 0x0000009a9c20723c */ /* 0x000ff00000041820 */
[C---:B--2---:R-:W-:Y:S08]  /*13850*/  HMMA.16816.F32.BF16 R4, R164.reuse, R168, R4 ;  /* 0x000000a8a404723c */ /* 0x044ff00000041804 */
[C---:B------:R-:W-:Y:S08]  /*13860*/  HMMA.16816.F32.BF16 R8, R164.reuse, R170, R8 ;  /* 0x000000aaa408723c */ /* 0x040ff00000041808 */
[C---:B----4-:R-:W-:Y:S08]  /*13870*/  HMMA.16816.F32.BF16 R12, R164.reuse, R132, R12 ;  /* 0x00000084a40c723c */ /* 0x050ff0000004180c */
[C---:B------:R-:W-:Y:S01]  /*13880*/  HMMA.16816.F32.BF16 R16, R164.reuse, R134, R16 ;  /* 0x00000086a410723c */ /* 0x040fe20000041810 */
[----:B------:R-:W2:Y:S07]  /*13890*/  LDSM.16.M88.4 R132, [R192+0x4800] ;  /* 0x00480000c084783b */ /* 0x000eae0000000200 */
[C---:B-----5:R-:W-:Y:S08]  /*138a0*/  HMMA.16816.F32.BF16 R20, R164.reuse, R136, R20 ;  /* 0x00000088a414723c */ /* 0x060ff00000041814 */
[C---:B------:R-:W-:Y:S01]  /*138b0*/  HMMA.16816.F32.BF16 R24, R164.reuse, R138, R24 ;  /* 0x0000008aa418723c */ /* 0x040fe20000041818 */
[----:B------:R-:W4:Y:S07]  /*138c0*/  LDSM.16.M88.4 R136, [R192+0x5000] ;  /* 0x00500000c088783b */ /* 0x000f2e0000000200 */
[C---:B-1----:R-:W-:Y:S08]  /*138d0*/  HMMA.16816.F32.BF16 R28, R164.reuse, R140, R28 ;  /* 0x0000008ca41c723c */ /* 0x042ff0000004181c */
[----:B------:R-:W-:Y:S08]  /*138e0*/  HMMA.16816.F32.BF16 R32, R164, R142, R32 ;  /* 0x0000008ea420723c */ /* 0x000ff00000041820 */
[C---:B------:R-:W-:Y:S08]  /*138f0*/  HMMA.16816.F32.BF16 R4, R172.reuse, R176, R4 ;  /* 0x000000b0ac04723c */ /* 0x040ff00000041804 */
[C---:B------:R-:W-:Y:S08]  /*13900*/  HMMA.16816.F32.BF16 R8, R172.reuse, R178, R8 ;  /* 0x000000b2ac08723c */ /* 0x040ff00000041808 */
[C---:B--2---:R-:W-:Y:S08]  /*13910*/  HMMA.16816.F32.BF16 R12, R172.reuse, R132, R12 ;  /* 0x00000084ac0c723c */ /* 0x044ff0000004180c */
[C---:B------:R-:W-:Y:S04]  /*13920*/  HMMA.16816.F32.BF16 R16, R172.reuse, R134, R16 ;  /* 0x00000086ac10723c */ /* 0x040fe80000041810 */
[----:B------:R-:W-:Y:S02]  /*13930*/  FMUL.FTZ R178, R4, c[0x0][0x320] ;  /* 0x0000c80004b27a20 */ /* 0x000fe40000410000 */
[----:B------:R-:W-:Y:S02]  /*13940*/  FMUL.FTZ R181, R5, c[0x0][0x320] ;  /* 0x0000c80005b57a20 */ /* 0x000fe40000410000 */
[----:B------:R-:W-:Y:S01]  /*13950*/  FMUL.FTZ R9, R9, c[0x0][0x320] ;  /* 0x0000c80009097a20 */ /* 0x000fe20000410000 */
[C---:B----4-:R-:W-:Y:S01]  /*13960*/  HMMA.16816.F32.BF16 R20, R172.reuse, R136, R20 ;  /* 0x00000088ac14723c */ /* 0x050fe20000041814 */
[----:B------:R-:W1:Y:S02]  /*13970*/  MUFU.TANH R178, R178 ;  /* 0x000000b200b27308 */ /* 0x000e640000002400 */
[----:B------:R-:W-:Y:S02]  /*13980*/  FMUL.FTZ R10, R10, c[0x0][0x320] ;  /* 0x0000c8000a0a7a20 */ /* 0x000fe40000410000 */
[----:B------:R-:W-:Y:S02]  /*13990*/  FMUL.FTZ R11, R11, c[0x0][0x320] ;  /* 0x0000c8000b0b7a20 */ /* 0x000fe40000410000 */
[----:B------:R-:W-:Y:S01]  /*139a0*/  FMUL.FTZ R229, R8, c[0x0][0x320] ;  /* 0x0000c80008e57a20 */ /* 0x000fe20000410000 */
[C---:B------:R-:W-:Y:S03]  /*139b0*/  HMMA.16816.F32.BF16 R24, R172.reuse, R138, R24 ;  /* 0x0000008aac18723c */ /* 0x040fe60000041818 */
[----:B---3--:R-:W2:Y:S01]  /*139c0*/  MUFU.TANH R230, R9 ;  /* 0x0000000900e67308 */ /* 0x008ea20000002400 */
[----:B------:R-:W-:Y:S02]  /*139d0*/  FMUL.FTZ R232, R12, c[0x0][0x320] ;  /* 0x0000c8000ce87a20 */ /* 0x000fe40000410000 */
[----:B------:R-:W-:Y:S02]  /*139e0*/  FMUL.FTZ R12, R15, c[0x0][0x320] ;  /* 0x0000c8000f0c7a20 */ /* 0x000fe40000410000 */
[----:B------:R-:W-:Y:S04]  /*139f0*/  FMUL.FTZ R17, R17, c[0x0][0x320] ;  /* 0x0000c80011117a20 */ /* 0x000fe80000410000 */
[----:B------:R-:W-:Y:S01]  /*13a00*/  FMUL.FTZ R15, R18, c[0x0][0x320] ;  /* 0x0000c800120f7a20 */ /* 0x000fe20000410000 */
[----:B------:R-:W3:Y:S01]  /*13a10*/  MUFU.TANH R177, R10 ;  /* 0x0000000a00b17308 */ /* 0x000ee20000002400 */
[----:B------:R-:W-:Y:S02]  /*13a20*/  FMUL.FTZ R231, R13, c[0x0][0x320] ;  /* 0x0000c8000de77a20 */ /* 0x000fe40000410000 */
[----:B------:R-:W-:Y:S02]  /*13a30*/  FMUL.FTZ R18, R22, c[0x0][0x320] ;  /* 0x0000c80016127a20 */ /* 0x000fe40000410000 */
[----:B------:R-:W-:Y:S02]  /*13a40*/  FMUL.FTZ R13, R14, c[0x0][0x320] ;  /* 0x0000c8000e0d7a20 */ /* 0x000fe40000410000 */
[----:B------:R-:W-:Y:S02]  /*13a50*/  FMUL.FTZ R14, R19, c[0x0][0x320] ;  /* 0x0000c800130e7a20 */ /* 0x000fe40000410000 */
[----:B------:R-:W-:Y:S01]  /*13a60*/  FMUL.FTZ R19, R21, c[0x0][0x320] ;  /* 0x0000c80015137a20 */ /* 0x000fe20000410000 */
[----:B------:R4:W1:Y:S01]  /*13a70*/  MUFU.TANH R179, R11 ;  /* 0x0000000b00b37308 */ /* 0x0008620000002400 */
[----:B------:R-:W-:Y:S01]  /*13a80*/  FMUL.FTZ R22, R24, c[0x0][0x320] ;  /* 0x0000c80018167a20 */ /* 0x000fe20000410000 */
[----:B------:R-:W-:Y:S01]  /*13a90*/  @P6 IADD3 R24, R228, -0x1, RZ ;  /* 0xffffffffe4186810 */ /* 0x000fe20007ffe0ff */
[----:B------:R-:W-:Y:S02]  /*13aa0*/  FMUL.FTZ R21, R25, c[0x0][0x320] ;  /* 0x0000c80019157a20 */ /* 0x000fe40000410000 */
[----:B------:R-:W-:Y:S02]  /*13ab0*/  FMUL.FTZ R234, R20, c[0x0][0x320] ;  /* 0x0000c80014ea7a20 */ /* 0x000fe40000410000 */
[----:B------:R-:W-:Y:S02]  /*13ac0*/  FMUL.FTZ R0, R6, c[0x0][0x320] ;  /* 0x0000c80006007a20 */ /* 0x000fe40000410000 */
[----:B------:R-:W-:Y:S01]  /*13ad0*/  FMUL.FTZ R176, R7, c[0x0][0x320] ;  /* 0x0000c80007b07a20 */ /* 0x000fe20000410000 */
[----:B------:R5:W1:Y:S01]  /*13ae0*/  MUFU.TANH R233, R17 ;  /* 0x0000001100e97308 */ /* 0x000a620000002400 */
[----:B------:R-:W-:Y:S09]  /*13af0*/  FMUL.FTZ R235, R16, c[0x0][0x320] ;  /* 0x0000c80010eb7a20 */ /* 0x000ff20000410000 */
[----:B------:R1:W1:Y:S01]  /*13b00*/  MUFU.TANH R20, R234 ;  /* 0x000000ea00147308 */ /* 0x0002620000002400 */
[----:B----4-:R-:W4:Y:S01]  /*13b10*/  LDSM.16.M88.4 R8, [R192+0x5800] ;  /* 0x00580000c008783b */ /* 0x010f220000000200 */
[----:B------:R-:W-:Y:S08]  /*13b20*/  DEPBAR.LE SB0, 0x0 ;  /* 0x000080000000791a */ /* 0x000ff00000000000 */
[----:B------:R-:W2:Y:S01]  /*13b30*/  MUFU.TANH R181, R181 ;  /* 0x000000b500b57308 */ /* 0x000ea20000002400 */
[----:B------:R-:W-:Y:S01]  /*13b40*/  BAR.SYNC.DEFER_BLOCKING 0x0 ;  /* 0x0000000000007b1d */ /* 0x000fe20000010000 */
[----:B-----5:R-:W-:Y:S01]  /*13b50*/  FMUL.FTZ R17, R23, c[0x0][0x320] ;  /* 0x0000c80017117a20 */ /* 0x020fe20000410000 */
[----:B------:R-:W-:Y:S07]  /*13b60*/  @P6 SHF.R.S32.HI R23, RZ, 0x1f, R24 ;  /* 0x0000001fff176819 */ /* 0x000fee0000011418 */
[----:B------:R-:W2:Y:S01]  /*13b70*/  MUFU.TANH R0, R0 ;  /* 0x0000000000007308 */ /* 0x000ea20000002400 */
[----:B------:R-:W-:Y:S01]  /*13b80*/  @P6 IMAD R23, R23, c[0x0][0x1e0], RZ ;  /* 0x0000780017176a24 */ /* 0x000fe200078e02ff */
[----:B-1----:R-:W-:Y:S03]  /*13b90*/  MOV R234, R212 ;  /* 0x000000d400ea7202 */ /* 0x002fe60000000f00 */
[----:B------:R-:W-:Y:S05]  /*13ba0*/  @P6 IMAD R23, R24, c[0x0][0x1e4], R23 ;  /* 0x0000790018176a24 */ /* 0x000fea00078e0217 */
[----:B------:R-:W1:Y:S10]  /*13bb0*/  MUFU.TANH R176, R176 ;  /* 0x000000b000b07308 */ /* 0x000e740000002400 */
[----:B------:R-:W1:Y:S01]  /*13bc0*/  MUFU.TANH R229, R229 ;  /* 0x000000e500e57308 */ /* 0x000e620000002400 */
[C---:B----4-:R-:W-:Y:S09]  /*13bd0*/  HMMA.16816.F32.BF16 R28, R172.reuse, R8, R28 ;  /* 0x00000008ac1c723c */ /* 0x050ff2000004181c */
[----:B------:R-:W4:Y:S03]  /*13be0*/  MUFU.TANH R232, R232 ;  /* 0x000000e800e87308 */ /* 0x000f260000002400 */
[----:B------:R-:W-:Y:S01]  /*13bf0*/  FMUL.FTZ R9, R26, c[0x0][0x320] ;  /* 0x0000c8001a097a20 */ /* 0x000fe20000410000 */
[----:B------:R-:W-:Y:S03]  /*13c00*/  HMMA.16816.F32.BF16 R32, R172, R10, R32 ;  /* 0x0000000aac20723c */ /* 0x000fe60000041820 */
[----:B------:R-:W-:Y:S02]  /*13c10*/  FMUL.FTZ R8, R27, c[0x0][0x320] ;  /* 0x0000c8001b087a20 */ /* 0x000fe40000410000 */
[----:B------:R-:W-:Y:S01]  /*13c20*/  @P6 IMAD.WIDE.U32 R26, R24, c[0x0][0x1e0], RZ ;  /* 0x00007800181a6a25 */ /* 0x000fe200078e00ff */
[----:B------:R-:W1:Y:S06]  /*13c30*/  MUFU.TANH R231, R231 ;  /* 0x000000e700e77308 */ /* 0x000e6c0000002400 */
[C---:B------:R-:W-:Y:S01]  /*13c40*/  @P6 SHF.L.U32 R25, R26.reuse, 0x6, RZ ;  /* 0x000000061a196819 */ /* 0x040fe200000006ff */
[----:B------:R-:W-:Y:S03]  /*13c50*/  @P6 IMAD.IADD R23, R27, 0x1, R23 ;  /* 0x000000011b176824 */ /* 0x000fe600078e0217 */
[----:B------:R-:W-:Y:S01]  /*13c60*/  @P6 IADD3 R24, P4, R25, R210, RZ ;  /* 0x000000d219186210 */ /* 0x000fe20007f9e0ff */
[----:B------:R-:W-:Y:S01]  /*13c70*/  FMUL.FTZ R27, R29, c[0x0][0x320] ;  /* 0x0000c8001d1b7a20 */ /* 0x000fe20000410000 */
[----:B------:R-:W1:Y:S01]  /*13c80*/  MUFU.TANH R13, R13 ;  /* 0x0000000d000d7308 */ /* 0x000e620000002400 */
[----:B------:R-:W-:Y:S01]  /*13c90*/  @P6 SHF.L.U64.HI R23, R26, 0x6, R23 ;  /* 0x000000061a176819 */ /* 0x000fe20000010217 */
[----:B------:R-:W-:Y:S01]  /*13ca0*/  FMUL.FTZ R31, R31, c[0x0][0x320] ;  /* 0x0000c8001f1f7a20 */ /* 0x000fe20000410000 */
[----:B------:R-:W-:Y:S01]  /*13cb0*/  @P6 LEA R236, P0, R24, c[0x0][0x1c8], 0x1 ;  /* 0x0000720018ec6a11 */ /* 0x000fe200078008ff */
[----:B------:R-:W-:Y:S02]  /*13cc0*/  FMUL.FTZ R28, R28, c[0x0][0x320] ;  /* 0x0000c8001c1c7a20 */ /* 0x000fe40000410000 */
[----:B------:R-:W-:Y:S01]  /*13cd0*/  @P6 IMAD.X R29, R23, 0x1, R217, P4 ;  /* 0x00000001171d6824 */ /* 0x000fe200020e06d9 */
[----:B------:R-:W-:Y:S01]  /*13ce0*/  @P6 IADD3 R26, P4, R25, R182, RZ ;  /* 0x000000b6191a6210 */ /* 0x000fe20007f9e0ff */
[----:B------:R-:W-:Y:S02]  /*13cf0*/  FMUL.FTZ R32, R32, c[0x0][0x320] ;  /* 0x0000c80020207a20 */ /* 0x000fe40000410000 */
[----:B------:R-:W1:Y:S01]  /*13d00*/  MUFU.TANH R12, R12 ;  /* 0x0000000c000c7308 */ /* 0x000e620000002400 */
[----:B------:R-:W-:Y:S01]  /*13d10*/  @P6 LEA.HI.X R237, R24, c[0x0][0x1cc], R29, 0x1, P0 ;  /* 0x0000730018ed6a11 */ /* 0x000fe200000f0c1d */
[--C-:B------:R-:W-:Y:S01]  /*13d20*/  @P6 IMAD.X R29, R23, 0x1, R224.reuse, P4 ;  /* 0x00000001171d6824 */ /* 0x100fe200020e06e0 */
[----:B------:R-:W-:Y:S01]  /*13d30*/  @P6 LEA R238, P5, R26, c[0x0][0x1c8], 0x1 ;  /* 0x000072001aee6a11 */ /* 0x000fe200078a08ff */
[----:B------:R-:W-:Y:S01]  /*13d40*/  FMUL.FTZ R24, R30, c[0x0][0x320] ;  /* 0x0000c8001e187a20 */ /* 0x000fe20000410000 */
[----:B------:R-:W-:Y:S01]  /*13d50*/  @P6 IADD3 R10, P0, R25, R180, RZ ;  /* 0x000000b4190a6210 */ /* 0x000fe20007f1e0ff */
[----:B------:R-:W-:Y:S01]  /*13d60*/  @!PT LDS RZ, [RZ] ;  /* 0x00000000fffff984 */ /* 0x000fe20000000800 */
[----:B------:R-:W-:Y:S01]  /*13d70*/  @!PT LDS RZ, [RZ] ;  /* 0x00000000fffff984 */ /* 0x000fe20000000800 */
[----:B------:R-:W-:Y:S01]  /*13d80*/  @!PT LDS RZ, [RZ] ;  /* 0x00000000fffff984 */ /* 0x000fe20000000800 */
[----:B------:R1:W-:Y:S01]  /*13d90*/  @P6 LDGSTS.E.BYPASS.LTC128B.128 [R207+0x6100], [R236.64], !P3 ;  /* 0x06100000eccf6fae */ /* 0x0003e2000d901d5c */
[----:B------:R-:W-:Y:S02]  /*13da0*/  @P6 LEA.HI.X R239, R26, c[0x0][0x1cc], R29, 0x1, P5 ;  /* 0x000073001aef6a11 */ /* 0x000fe400028f0c1d */
[C---:B------:R-:W-:Y:S01]  /*13db0*/  @P6 LEA R240, P4, R10.reuse, c[0x0][0x1c8], 0x1 ;  /* 0x000072000af06a11 */ /* 0x040fe200078808ff */
[----:B------:R-:W1:Y:S01]  /*13dc0*/  MUFU.TANH R16, R235 ;  /* 0x000000eb00107308 */ /* 0x000e620000002400 */
[----:B------:R-:W-:Y:S02]  /*13dd0*/  @P6 IADD3.X R11, R23, R223, RZ, P0, !PT ;  /* 0x000000df170b6210 */ /* 0x000fe400007fe4ff */
[----:B------:R1:W-:Y:S01]  /*13de0*/  @P6 LDGSTS.E.BYPASS.LTC128B.128 [R207+0x8100], [R238.64], !P2 ;  /* 0x08100000eecf6fae */ /* 0x0003e2000d101d5c */
[----:B------:R-:W-:Y:S02]  /*13df0*/  @P6 IADD3 R25, P0, R25, UR6, RZ ;  /* 0x0000000619196c10 */ /* 0x000fe4000ff1e0ff */
[----:B------:R-:W-:Y:S02]  /*13e00*/  @P6 LEA.HI.X R241, R10, c[0x0][0x1cc], R11, 0x1, P4 ;  /* 0x000073000af16a11 */ /* 0x000fe400020f0c0b */
[C---:B------:R-:W-:Y:S02]  /*13e10*/  @P6 IADD3 R10, P5, R25.reuse, R210, RZ ;  /* 0x000000d2190a6210 */ /* 0x040fe40007fbe0ff */
[----:B------:R-:W1:Y:S01]  /*13e20*/  MUFU.TANH R15, R15 ;  /* 0x0000000f000f7308 */ /* 0x000e620000002400 */
[----:B------:R1:W-:Y:S01]  /*13e30*/  @P6 LDGSTS.E.BYPASS.LTC128B.128 [R207+0xa100], [R240.64], !P1 ;  /* 0x0a100000f0cf6fae */ /* 0x0003e2000c901d5c */
[----:B------:R-:W-:Y:S02]  /*13e40*/  @P6 IADD3 R30, P4, R25, R182, RZ ;  /* 0x000000b6191e6210 */ /* 0x000fe40007f9e0ff */
[----:B------:R-:W-:Y:S02]  /*13e50*/  @P6 IADD3.X R11, R23, UR7, RZ, P0, !PT ;  /* 0x00000007170b6c10 */ /* 0x000fe400087fe4ff */
[----:B------:R-:W-:Y:S03]  /*13e60*/  @P6 IADD3 R26, P0, R25, R180, RZ ;  /* 0x000000b4191a6210 */ /* 0x000fe60007f1e0ff */
[C---:B------:R-:W-:Y:S01]  /*13e70*/  @P6 IMAD.X R25, R11.reuse, 0x1, R217, P5 ;  /* 0x000000010b196824 */ /* 0x040fe200028e06d9 */
[----:B------:R5:W1:Y:S01]  /*13e80*/  MUFU.TANH R23, R31 ;  /* 0x0000001f00177308 */ /* 0x000a620000002400 */
[----:B------:R-:W-:Y:S01]  /*13e90*/  @P6 LEA R244, P5, R10, c[0x0][0x1c8], 0x1 ;  /* 0x000072000af46a11 */ /* 0x000fe200078a08ff */
[C---:B------:R-:W-:Y:S01]  /*13ea0*/  @P6 IMAD.X R29, R11.reuse, 0x1, R224, P4 ;  /* 0x000000010b1d6824 */ /* 0x040fe200020e06e0 */
[----:B------:R-:W-:Y:S01]  /*13eb0*/  @P6 LEA R242, P4, R30, c[0x0][0x1c8], 0x1 ;  /* 0x000072001ef26a11 */ /* 0x000fe200078808ff */
[----:B------:R-:W-:Y:S01]  /*13ec0*/  @P6 IMAD.X R11, R11, 0x1, R223, P0 ;  /* 0x000000010b0b6824 */ /* 0x000fe200000e06df */
[----:B------:R-:W-:Y:S02]  /*13ed0*/  @P6 LEA R246, P0, R26, c[0x0][0x1c8], 0x1 ;  /* 0x000072001af66a11 */ /* 0x000fe400078008ff */
[----:B------:R-:W-:Y:S01]  /*13ee0*/  @P6 LEA.HI.X R245, R10, c[0x0][0x1cc], R25, 0x1, P5 ;  /* 0x000073000af56a11 */ /* 0x000fe200028f0c19 */
[----:B------:R-:W-:Y:S01]  /*13ef0*/  FMUL.FTZ R25, R35, c[0x0][0x320] ;  /* 0x0000c80023197a20 */ /* 0x000fe20000410000 */
[----:B------:R-:W-:Y:S01]  /*13f00*/  @P6 LEA.HI.X R247, R26, c[0x0][0x1cc], R11, 0x1, P0 ;  /* 0x000073001af76a11 */ /* 0x000fe200000f0c0b */
[----:B------:R-:W1:Y:S01]  /*13f10*/  MUFU.TANH R14, R14 ;  /* 0x0000000e000e7308 */ /* 0x000e620000002400 */
[----:B------:R-:W-:Y:S01]  /*13f20*/  @P6 LEA.HI.X R243, R30, c[0x0][0x1cc], R29, 0x1, P4 ;  /* 0x000073001ef36a11 */ /* 0x000fe200020f0c1d */
[----:B------:R1:W-:Y:S01]  /*13f30*/  @P6 LDGSTS.E.BYPASS.LTC128B.128 [R207+0x7100], [R244.64], !P3 ;  /* 0x07100000f4cf6fae */ /* 0x0003e2000d901d5c */
[----:B------:R-:W-:Y:S01]  /*13f40*/  PLOP3.LUT P0, PT, PT, PT, UP3, 0x80, 0x0 ;  /* 0x000000000000781c */ /* 0x000fe20003f0f038 */
[----:B------:R-:W-:Y:S02]  /*13f50*/  FMUL.FTZ R11, R33, c[0x0][0x320] ;  /* 0x0000c800210b7a20 */ /* 0x000fe40000410000 */
[----:B------:R-:W-:Y:S02]  /*13f60*/  FMUL.FTZ R26, R34, c[0x0][0x320] ;  /* 0x0000c800221a7a20 */ /* 0x000fe40000410000 */
[----:B------:R-:W-:Y:S01]  /*13f70*/  IMAD.SHL.U32 R30, R228, 0x40, RZ ;  /* 0x00000040e41e7824 */ /* 0x000fe200078e00ff */
[----:B------:R1:W-:Y:S01]  /*13f80*/  @P6 LDGSTS.E.BYPASS.LTC128B.128 [R207+0x9100], [R242.64], !P2 ;  /* 0x09100000f2cf6fae */ /* 0x0003e2000d101d5c */
[----:B------:R2:W1:Y:S01]  /*13f90*/  MUFU.TANH R29, R32 ;  /* 0x00000020001d7308 */ /* 0x0004620000002400 */
[----:B-----5:R-:W-:Y:S05]  /*13fa0*/  IMAD.U32 R31, RZ, RZ, UR23 ;  /* 0x00000017ff1f7e24 */ /* 0x020fea000f8e00ff */
[----:B------:R1:W-:Y:S01]  /*13fb0*/  @P6 LDGSTS.E.BYPASS.LTC128B.128 [R207+0xb100], [R246.64], !P1 ;  /* 0x0b100000f6cf6fae */ /* 0x0003e2000c901d5c */
[----:B------:R-:W-:Y:S01]  /*13fc0*/  @P0 IMAD.MOV.U32 R234, RZ, RZ, R221 ;  /* 0x000000ffffea0224 */ /* 0x000fe200078e00dd */
[----:B------:R-:W-:Y:S02]  /*13fd0*/  PLOP3.LUT P0, PT, PT, PT, UP2, 0x40, 0x0 ;  /* 0x000000000000781c */ /* 0x000fe40003f0e828 */
[----:B------:R-:W1:Y:S03]  /*13fe0*/  MUFU.TANH R19, R19 ;  /* 0x0000001300137308 */ /* 0x000e660000002400 */
[----:B------:R-:W0:Y:S07]  /*13ff0*/  LDGDEPBAR ;  /* 0x00000000000079af */ /* 0x000e2e0000000000 */
[----:B------:R-:W1:Y:S01]  /*14000*/  MUFU.TANH R18, R18 ;  /* 0x0000001200127308 */ /* 0x000e620000002400 */
[----:B------:R-:W5:Y:S01]  /*14010*/  SHFL.IDX PT, R10, R234, RZ, 0x1c1f ;  /* 0x001c1fffea0a7589 */ /* 0x000f6200000e0000 */
[----:B--2---:R-:W-:Y:S04]  /*14020*/  IADD3 R32, -R213, 0x1, -R30 ;  /* 0x00000001d5207810 */ /* 0x004fe80007ffe91e */
[----:B------:R-:W-:Y:S04]  /*14030*/  IADD3 R31, -R31, UR12, R32 ;  /* 0x0000000c1f1f7c10 */ /* 0x000fe8000fffe120 */
[----:B------:R-:W2:Y:S01]  /*14040*/  MUFU.TANH R17, R17 ;  /* 0x0000001100117308 */ /* 0x000ea20000002400 */
[C---:B------:R-:W-:Y:S02]  /*14050*/  IADD3 R32, R31.reuse, c[0x0][0x328], RZ ;  /* 0x0000ca001f207a10 */ /* 0x040fe40007ffe0ff */
[----:B------:R-:W-:Y:S07]  /*14060*/  IADD3 R31, R31, UR4, RZ ;  /* 0x000000041f1f7c10 */ /* 0x000fee000fffe0ff */
[----:B------:R-:W1:Y:S01]  /*14070*/  MUFU.TANH R22, R22 ;  /* 0x0000001600167308 */ /* 0x000e620000002400 */
[----:B-----5:R-:W-:Y:S01]  /*14080*/  IADD3 R34, R32, R10, RZ ;  /* 0x0000000a20227210 */ /* 0x020fe20007ffe0ff */
[----:B------:R-:W-:Y:S08]  /*14090*/  IMAD.IADD R33, R31, 0x1, R10 ;  /* 0x000000011f217824 */ /* 0x000ff000078e020a */
        /* <DEDUP_REMOVED lines=24> */
.L_x_399:
[----:B------:R-:W-:Y:S04]  /*14220*/  MOV R4, c[0x0][0x32c] ;  /* 0x0000cb0000047a02 */ /* 0x000fe80000000f00 */
[----:B------:R-:W-:Y:S11]  /*14230*/  ISETP.NE.AND P0, PT, R4, 0x1, PT ;  /* 0x000000010400780c */ /* 0x000ff60003f05270 */
[----:B------:R-:W-:Y:S02]  /*14240*/  @!UPT UIADD3 URZ, URZ, URZ, URZ ;  /* 0x0000003f3f3ff290 */ /* 0x000fe4000fffe03f */
[----:B------:R-:W-:Y:S05]  /*14250*/  @P0 IMAD.HI.U32 R4, R5, c[0x0][0x330], RZ ;  /* 0x0000cc0005040a27 */ /* 0x000fea00078e00ff */
[----:B------:R-:W-:Y:S02]  /*14260*/  @P0 SHF.R.U32.HI R5, RZ, c[0x0][0x334], R4 ;  /* 0x0000cd00ff050a19 */ /* 0x000fe40000011604 */
.L_x_400:
[----:B------:R-:W-:Y:S05]  /*14270*/  BSYNC B0 ;  /* 0x0000000000007941 */ /* 0x000fea0003800000 */
.L_x_398:
[----:B------:R-:W-:Y:S04]  /*14280*/  IMAD R4, R5, c[0x0][0x32c], -R30 ;  /* 0x0000cb0005047a24 */ /* 0x000fe800078e0a1e */
[----:B------:R-:W-:Y:S05]  /*14290*/  IMAD.IADD R4, R4, 0x1, -R213 ;  /* 0x0000000104047824 */ /* 0x000fea00078e0ad5 */
[----:B------:R-:W-:Y:S02]  /*142a0*/  IADD3 R5, R4, c[0x0][0x32c], RZ ;  /* 0x0000cb0004057a10 */ /* 0x000fe40007ffe0ff */
[----:B------:R-:W-:Y:S02]  /*142b0*/  IMNMX R33, R33, R4, !PT ;  /* 0x0000000421217217 */ /* 0x000fe40007800200 */
[----:B------:R-:W-:Y:S02]  /*142c0*/  IMNMX R34, R34, R5, PT ;  /* 0x0000000522227217 */ /* 0x000fe40003800200 */
.L_x_397:
[----:B--234-:R-:W-:Y:S01]  /*142d0*/  ISETP.GT.AND P0, PT, R228, -0x1, PT ;  /* 0xffffffffe400780c */ /* 0x01cfe20003f04270 */
[----:B------:R-:W2:Y:S03]  /*142e0*/  SHFL.IDX PT, R7, R234, 0x1, 0x1c1f ;  /* 0x003c1f00ea077f89 */ /* 0x000ea600000e0000 */
[C---:B------:R-:W-:Y:S02]  /*142f0*/  ISETP.GT.AND P4, PT, R33.reuse, 0x1, P0 ;  /* 0x000000012100780c */ /* 0x040fe40000784270 */
[----:B------:R-:W-:Y:S02]  /*14300*/  ISETP.GT.AND P5, PT, R33, RZ, P0 ;  /* 0x000000ff2100720c */ /* 0x000fe400007a4270 */
[C---:B------:R-:W-:Y:S02]  /*14310*/  ISETP.LT.OR P4, PT, R34.reuse, 0x2, P4 ;  /* 0x000000022200780c */ /* 0x040fe40002781670 */
[C---:B------:R-:W-:Y:S02]  /*14320*/  ISETP.LT.OR P5, PT, R34.reuse, 0x1, P5 ;  /* 0x000000012200780c */ /* 0x040fe40002fa1670 */
[----:B------:R-:W-:Y:S02]  /*14330*/  FSEL R10, R181, -INF , !P4 ;  /* 0xff800000b50a7808 */ /* 0x000fe40006000000 */
[C---:B------:R-:W-:Y:S02]  /*14340*/  ISETP.GT.AND P4, PT, R33.reuse, 0x10, P0 ;  /* 0x000000102100780c */ /* 0x040fe40000784270 */
[C---:B------:R-:W-:Y:S02]  /*14350*/  ISETP.GT.AND P6, PT, R33.reuse, 0x8, P0 ;  /* 0x000000082100780c */ /* 0x040fe400007c4270 */
[----:B------:R-:W-:Y:S02]  /*14360*/  ISETP.LT.OR P4, PT, R34, 0x11, P4 ;  /* 0x000000112200780c */ /* 0x000fe40002781670 */
[----:B------:R-:W-:Y:S02]  /*14370*/  FSEL R178, R178, -INF , !P5 ;  /* 0xff800000b2b27808 */ /* 0x000fe40006800000 */
[C---:B------:R-:W-:Y:S02]  /*14380*/  ISETP.GT.AND P5, PT, R33.reuse, 0x9, P0 ;  /* 0x000000092100780c */ /* 0x040fe400007a4270 */
[----:B------:R-:W-:Y:S01]  /*14390*/  FSEL R164, R232, -INF , !P4 ;  /* 0xff800000e8a47808 */ /* 0x000fe20006000000 */
[--C-:B--2---:R-:W-:Y:S01]  /*143a0*/  IMAD.IADD R4, R32, 0x1, R7.reuse ;  /* 0x0000000120047824 */ /* 0x104fe200078e0207 */
[----:B------:R-:W-:Y:S01]  /*143b0*/  ISETP.GT.AND P4, PT, R33, 0x19, P0 ;  /* 0x000000192100780c */ /* 0x000fe20000784270 */
[----:B------:R-:W-:Y:S01]  /*143c0*/  IMAD.IADD R5, R31, 0x1, R7 ;  /* 0x000000011f057824 */ /* 0x000fe200078e0207 */
        /* <DEDUP_REMOVED lines=52> */
.L_x_403:
[----:B------:R-:W-:Y:S04]  /*14710*/  MOV R7, c[0x0][0x32c] ;  /* 0x0000cb0000077a02 */ /* 0x000fe80000000f00 */
[----:B------:R-:W-:Y:S11]  /*14720*/  ISETP.NE.AND P4, PT, R7, 0x1, PT ;  /* 0x000000010700780c */ /* 0x000ff60003f85270 */
[----:B------:R-:W-:Y:S02]  /*14730*/  @!UPT UIADD3 URZ, URZ, URZ, URZ ;  /* 0x0000003f3f3ff290 */ /* 0x000fe4000fffe03f */
[----:B------:R-:W-:Y:S05]  /*14740*/  @P4 IMAD.HI.U32 R7, R11, c[0x0][0x330], RZ ;  /* 0x0000cc000b074a27 */ /* 0x000fea00078e00ff */
[----:B------:R-:W-:Y:S02]  /*14750*/  @P4 SHF.R.U32.HI R11, RZ, c[0x0][0x334], R7 ;  /* 0x0000cd00ff0b4a19 */ /* 0x000fe40000011607 */
.L_x_404:
[----:B------:R-:W-:Y:S05]  /*14760*/  BSYNC B0 ;  /* 0x0000000000007941 */ /* 0x000fea0003800000 */
.L_x_402:
[----:B------:R-:W-:Y:S04]  /*14770*/  IMAD R30, R11, c[0x0][0x32c], -R30 ;  /* 0x0000cb000b1e7a24 */ /* 0x000fe800078e0a1e */
[----:B------:R-:W-:Y:S05]  /*14780*/  IMAD.IADD R30, R30, 0x1, -R213 ;  /* 0x000000011e1e7824 */ /* 0x000fea00078e0ad5 */
[----:B------:R-:W-:Y:S02]  /*14790*/  IADD3 R7, R30, c[0x0][0x32c], RZ ;  /* 0x0000cb001e077a10 */ /* 0x000fe40007ffe0ff */
[----:B------:R-:W-:Y:S02]  /*147a0*/  IMNMX R5, R5, R30, !PT ;  /* 0x0000001e05057217 */ /* 0x000fe40007800200 */
[----:B------:R-:W-:Y:S02]  /*147b0*/  IMNMX R4, R4, R7, PT ;  /* 0x0000000704047217 */ /* 0x000fe40003800200 */
.L_x_401:
[----:B------:R-:W-:Y:S01]  /*147c0*/  FMNMX.FTZ R7, R178, R3, !PT ;  /* 0x00000003b2077209 */ /* 0x000fe20007810000 */
[----:B------:R-:W-:Y:S01]  /*147d0*/  LDSM.16.MT88.4 R28, [R197+0x100] ;  /* 0x00010000c51c783b */ /* 0x000fe20000004200 */
[C---:B------:R-:W-:Y:S02]  /*147e0*/  ISETP.GT.AND P6, PT, R5.reuse, RZ, P0 ;  /* 0x000000ff0500720c */ /* 0x040fe400007c4270 */
[----:B------:R-:W-:Y:S02]  /*147f0*/  FMNMX.FTZ R7, R10, R7, !PT ;  /* 0x000000070a077209 */ /* 0x000fe40007810000 */
[C---:B------:R-:W-:Y:S02]  /*14800*/  ISETP.GT.AND P5, PT, R5.reuse, 0x1, P0 ;  /* 0x000000010500780c */ /* 0x040fe400007a4270 */
[----:B------:R-:W-:Y:S02]  /*14810*/  FMNMX.FTZ R7, R6, R7, !PT ;  /* 0x0000000706077209 */ /* 0x000fe40007810000 */
        /* <DEDUP_REMOVED lines=67> */
[----:B------:R-:W-:Y:S01]  /*14c50*/  FMNMX.FTZ R12, R149, R12, !PT ;  /* 0x0000000c950c7209 */ /* 0x000fe20007810000 */
[----:B------:R-:W-:Y:S01]  /*14c60*/  LDSM.16.MT88.4 R20, [R198+0x100] ;  /* 0x00010000c614783b */ /* 0x000fe20000004200 */
[----:B------:R-:W-:Y:S02]  /*14c70*/  ISETP.LT.OR P4, PT, R4, 0x39, P4 ;  /* 0x000000390400780c */ /* 0x000fe40002781670 */
[----:B------:R-:W-:Y:S02]  /*14c80*/  ISETP.GT.AND P0, PT, R5, 0x39, P0 ;  /* 0x000000390500780c */ /* 0x000fe40000704270 */
[----:B------:R-:W-:Y:S02]  /*14c90*/  FSEL R145, R26, -INF , !P4 ;  /* 0xff8000001a917808 */ /* 0x000fe40006000000 */
[----:B------:R-:W-:Y:S04]  /*14ca0*/  ISETP.LT.OR P0, PT, R4, 0x3a, P0 ;  /* 0x0000003a0400780c */ /* 0x000fe80000701670 */
[----:B------:R-:W-:Y:S02]  /*14cb0*/  FSEL R133, R25, -INF , !P0 ;  /* 0xff80000019857808 */ /* 0x000fe40004000000 */
[----:B-1----:R-:W-:Y:S02]  /*14cc0*/  FMNMX.FTZ R8, R7, R0, !PT ;  /* 0x0000000007087209 */ /* 0x002fe40007810000 */
[----:B------:R-:W-:Y:S02]  /*14cd0*/  FMNMX.FTZ R0, R147, R12, !PT ;  /* 0x0000000c93007209 */ /* 0x000fe40007810000 */
[----:B------:R-:W-:Y:S02]  /*14ce0*/  LDSM.16.MT88.4 R12, [R203+0x100] ;  /* 0x00010000cb0c783b */ /* 0x000fe40000004200 */
[----:B------:R-:W-:Y:S04]  /*14cf0*/  FMNMX.FTZ R0, R145, R0, !PT ;  /* 0x0000000091007209 */ /* 0x000fe80007810000 */
[----:B------:R-:W-:Y:S02]  /*14d00*/  FMNMX.FTZ R7, R133, R0, !PT ;  /* 0x0000000085077209 */ /* 0x000fe40007810000 */
[----:B------:R-:W1:Y:S08]  /*14d10*/  SHFL.BFLY PT, R9, R8, 0x1, 0x1f ;  /* 0x0c201f0008097f89 */ /* 0x000e7000000e0000 */
[----:B------:R-:W2:Y:S01]  /*14d20*/  SHFL.BFLY PT, R4, R7, 0x2, 0x1f ;  /* 0x0c401f0007047f89 */ /* 0x000ea200000e0000 */
[----:B-1----:R-:W-:Y:S04]  /*14d30*/  FMNMX.FTZ R0, R8, R9, !PT ;  /* 0x0000000908007209 */ /* 0x002fe80007810000 */
[C---:B------:R-:W-:Y:S01]  /*14d40*/  FSETP.NEU.FTZ.AND P0, PT, R0.reuse, -INF , PT ;  /* 0xff8000000000780b */ /* 0x040fe20003f1d000 */
[C---:B------:R-:W-:Y:S01]  /*14d50*/  FMUL.FTZ R151, R0.reuse, c[0x0][0x2d0] ;  /* 0x0000b40000977a20 */ /* 0x040fe20000410000 */
[----:B--2---:R-:W-:Y:S04]  /*14d60*/  FMNMX.FTZ R5, R7, R4, !PT ;  /* 0x0000000407057209 */ /* 0x004fe80007810000 */
[----:B------:R-:W-:Y:S02]  /*14d70*/  FSEL R151, R151, RZ, P0 ;  /* 0x000000ff97977208 */ /* 0x000fe40000000000 */
[----:B------:R-:W-:Y:S01]  /*14d80*/  FSEL R4, R0, RZ, P0 ;  /* 0x000000ff00047208 */ /* 0x000fe20000000000 */
[----:B------:R-:W1:Y:S02]  /*14d90*/  SHFL.BFLY PT, R132, R5, 0x1, 0x1f ;  /* 0x0c201f0005847f89 */ /* 0x000e6400000e0000 */
[----:B------:R-:W-:Y:S02]  /*14da0*/  FFMA.FTZ R168, R178, c[0x0][0x2d0], -R151 ;  /* 0x0000b400b2a87a23 */ /* 0x000fe40000010897 */
[----:B------:R-:W-:Y:S02]  /*14db0*/  FADD.FTZ R3, -R4, R3 ;  /* 0x0000000304037221 */ /* 0x000fe40000010100 */
[--C-:B------:R-:W-:Y:S02]  /*14dc0*/  FFMA.FTZ R135, R10, c[0x0][0x2d0], -R151.reuse ;  /* 0x0000b4000a877a23 */ /* 0x100fe40000010897 */
[--C-:B------:R-:W-:Y:S01]  /*14dd0*/  FFMA.FTZ R134, R6, c[0x0][0x2d0], -R151.reuse ;  /* 0x0000b40006867a23 */ /* 0x100fe20000010897 */
[----:B------:R-:W-:Y:S01]  /*14de0*/  MUFU.EX2 R168, R168 ;  /* 0x000000a800a87308 */ /* 0x000fe20000000800 */
[--C-:B------:R-:W-:Y:S02]  /*14df0*/  FFMA.FTZ R169, R230, c[0x0][0x2d0], -R151.reuse ;  /* 0x0000b400e6a97a23 */ /* 0x100fe40000010897 */
[----:B------:R-:W-:Y:S02]  /*14e00*/  FMUL.FTZ R6, R3, c[0x0][0x2d0] ;  /* 0x0000b40003067a20 */ /* 0x000fe40000410000 */
[--C-:B------:R-:W-:Y:S02]  /*14e10*/  FFMA.FTZ R174, R164, c[0x0][0x2d0], -R151.reuse ;  /* 0x0000b400a4ae7a23 */ /* 0x100fe40000010897 */
[----:B------:R-:W-:Y:S01]  /*14e20*/  LDSM.16.MT88.4 R164, [R203+0x5900] ;  /* 0x00590000cba4783b */ /* 0x000fe20000004200 */
[--C-:B------:R-:W-:Y:S02]  /*14e30*/  FFMA.FTZ R175, R162, c[0x0][0x2d0], -R151.reuse ;  /* 0x0000b400a2af7a23 */ /* 0x100fe40000010897 */
[----:B------:R-:W2:Y:S01]  /*14e40*/  MUFU.EX2 R135, R135 ;  /* 0x0000008700877308 */ /* 0x000ea20000000800 */
[--C-:B------:R-:W-:Y:S02]  /*14e50*/  FFMA.FTZ R176, R142, c[0x0][0x2d0], -R151.reuse ;  /* 0x0000b4008eb07a23 */ /* 0x100fe40000010897 */
[--C-:B------:R-:W-:Y:S01]  /*14e60*/  FFMA.FTZ R229, R160, c[0x0][0x2d0], -R151.reuse ;  /* 0x0000b400a0e57a23 */ /* 0x100fe20000010897 */
[----:B-1----:R-:W-:Y:S01]  /*14e70*/  FMNMX.FTZ R132, R5, R132, !PT ;  /* 0x0000008405847209 */ /* 0x002fe20007810000 */
[--C-:B------:R-:W-:Y:S02]  /*14e80*/  FFMA.FTZ R232, R158, c[0x0][0x2d0], -R151.reuse ;  /* 0x0000b4009ee87a23 */ /* 0x100fe40000010897 */
[--C-:B------:R-:W-:Y:S01]  /*14e90*/  FFMA.FTZ R231, R156, c[0x0][0x2d0], -R151.reuse ;  /* 0x0000b4009ce77a23 */ /* 0x100fe20000010897 */
[C---:B------:R-:W-:Y:S01]  /*14ea0*/  FSETP.NEU.FTZ.AND P0, PT, R132.reuse, -INF , PT ;  /* 0xff8000008400780b */ /* 0x040fe20003f1d000 */
[----:B------:R-:W-:Y:S01]  /*14eb0*/  FMUL.FTZ R144, R132, c[0x0][0x2d0] ;  /* 0x0000b40084907a20 */ /* 0x000fe20000410000 */
[----:B------:R-:W-:Y:S01]  /*14ec0*/  MUFU.EX2 R134, R134 ;  /* 0x0000008600867308 */ /* 0x000fe20000000800 */
[--C-:B------:R-:W-:Y:S01]  /*14ed0*/  FFMA.FTZ R234, R154, c[0x0][0x2d0], -R151.reuse ;  /* 0x0000b4009aea7a23 */ /* 0x100fe20000010897 */
[----:B------:R-:W-:Y:S01]  /*14ee0*/  FSEL R5, R132, RZ, P0 ;  /* 0x000000ff84057208 */ /* 0x000fe20000000000 */
[--C-:B------:R-:W-:Y:S01]  /*14ef0*/  FFMA.FTZ R237, R152, c[0x0][0x2d0], -R151.reuse ;  /* 0x0000b40098ed7a23 */ /* 0x100fe20000010897 */
[----:B------:R-:W-:Y:S01]  /*14f00*/  FSEL R144, R144, RZ, P0 ;  /* 0x000000ff90907208 */ /* 0x000fe20000000000 */
[--C-:B------:R-:W-:Y:S01]  /*14f10*/  FFMA.FTZ R240, R150, c[0x0][0x2d0], -R151.reuse ;  /* 0x0000b40096f07a23 */ /* 0x100fe20000010897 */
[----:B------:R-:W-:Y:S01]  /*14f20*/  ISETP.GT.AND P0, PT, R228, UR5, PT ;  /* 0x00000005e4007c0c */ /* 0x000fe2000bf04270 */
[----:B------:R-:W-:Y:S02]  /*14f30*/  FADD.FTZ R5, -R5, R2 ;  /* 0x0000000205057221 */ /* 0x000fe40000010100 */
[--C-:B------:R-:W-:Y:S01]  /*14f40*/  FFMA.FTZ R173, R19, c[0x0][0x2d0], -R144.reuse ;  /* 0x0000b40013ad7a23 */ /* 0x100fe20000010890 */
[----:B------:R-:W1:Y:S01]  /*14f50*/  MUFU.EX2 R169, R169 ;  /* 0x000000a900a97308 */ /* 0x000e620000000800 */
[--C-:B------:R-:W-:Y:S02]  /*14f60*/  FFMA.FTZ R172, R11, c[0x0][0x2d0], -R144.reuse ;  /* 0x0000b4000bac7a23 */ /* 0x100fe40000010890 */
[--C-:B------:R-:W-:Y:S01]  /*14f70*/  FFMA.FTZ R171, R177, c[0x0][0x2d0], -R144.reuse ;  /* 0x0000b400b1ab7a23 */ /* 0x100fe20000010890 */
[----:B--2---:R-:W-:Y:S01]  /*14f80*/  F2FP.BF16.PACK_AB R136, R135, R168 ;  /* 0x000000a88788723e */ /* 0x004fe200000010ff */
[--C-:B------:R-:W-:Y:S02]  /*14f90*/  FFMA.FTZ R170, R179, c[0x0][0x2d0], -R144.reuse ;  /* 0x0000b400b3aa7a23 */ /* 0x100fe40000010890 */
[----:B------:R-:W-:Y:S02]  /*14fa0*/  FMUL.FTZ R2, R5, c[0x0][0x2d0] ;  /* 0x0000b40005027a20 */ /* 0x000fe40000410000 */
[--C-:B------:R-:W-:Y:S01]  /*14fb0*/  FFMA.FTZ R177, R140, c[0x0][0x2d0], -R151.reuse ;  /* 0x0000b4008cb17a23 */ /* 0x100fe20000010897 */
[----:B------:R-:W2:Y:S01]  /*14fc0*/  MUFU.EX2 R3, R6 ;  /* 0x0000000600037308 */ /* 0x000ea20000000800 */
[--C-:B------:R-:W-:Y:S02]  /*14fd0*/  FFMA.FTZ R178, R163, c[0x0][0x2d0], -R144.reuse ;  /* 0x0000b400a3b27a23 */ /* 0x100fe40000010890 */
[--C-:B------:R-:W-:Y:S02]  /*14fe0*/  FFMA.FTZ R179, R161, c[0x0][0x2d0], -R144.reuse ;  /* 0x0000b400a1b37a23 */ /* 0x100fe40000010890 */
[----:B------:R-:W-:Y:S01]  /*14ff0*/  LDSM.16.MT88.4 R160, [R196+0x3900] ;  /* 0x00390000c4a0783b */ /* 0x000fe20000004200 */
[--C-:B------:R-:W-:Y:S02]  /*15000*/  FFMA.FTZ R181, R143, c[0x0][0x2d0], -R144.reuse ;  /* 0x0000b4008fb57a23 */ /* 0x100fe40000010890 */
[--C-:B------:R-:W-:Y:S02]  /*15010*/  FFMA.FTZ R230, R141, c[0x0][0x2d0], -R144.reuse ;  /* 0x0000b4008de67a23 */ /* 0x100fe40000010890 */
[----:B------:R-:W-:Y:S01]  /*15020*/  MUFU.EX2 R173, R173 ;  /* 0x000000ad00ad7308 */ /* 0x000fe20000000800 */
[--C-:B------:R-:W-:Y:S02]  /*15030*/  FFMA.FTZ R233, R159, c[0x0][0x2d0], -R144.reuse ;  /* 0x0000b4009fe97a23 */ /* 0x100fe40000010890 */
[----:B------:R-:W-:Y:S01]  /*15040*/  LDSM.16.MT88.4 R140, [R197+0x2900] ;  /* 0x00290000c58c783b */ /* 0x000fe20000004200 */
[----:B-1----:R-:W-:Y:S01]  /*15050*/  F2FP.BF16.PACK_AB R138, R169, R134 ;  /* 0x00000086a98a723e */ /* 0x002fe200000010ff */
[--C-:B------:R-:W-:Y:S02]  /*15060*/  FFMA.FTZ R236, R157, c[0x0][0x2d0], -R144.reuse ;  /* 0x0000b4009dec7a23 */ /* 0x100fe40000010890 */
[--C-:B------:R-:W-:Y:S02]  /*15070*/  FFMA.FTZ R235, R155, c[0x0][0x2d0], -R144.reuse ;  /* 0x0000b4009beb7a23 */ /* 0x100fe40000010890 */
[--C-:B------:R-:W-:Y:S01]  /*15080*/  FFMA.FTZ R238, R153, c[0x0][0x2d0], -R144.reuse ;  /* 0x0000b40099ee7a23 */ /* 0x100fe20000010890 */
[----:B------:R-:W1:Y:S01]  /*15090*/  MUFU.EX2 R172, R172 ;  /* 0x000000ac00ac7308 */ /* 0x000e620000000800 */
[----:B------:R-:W-:Y:S01]  /*150a0*/  LDSM.16.MT88.4 R152, [R198+0x3900] ;  /* 0x00390000c698783b */ /* 0x000fe20000004200 */
[--C-:B------:R-:W-:Y:S02]  /*150b0*/  FFMA.FTZ R239, R148, c[0x0][0x2d0], -R151.reuse ;  /* 0x0000b40094ef7a23 */ /* 0x100fe40000010897 */
[C---:B--2---:R-:W-:Y:S02]  /*150c0*/  FMUL.FTZ R4, R3.reuse, R128 ;  /* 0x0000008003047220 */ /* 0x044fe40000410000 */
[C---:B------:R-:W-:Y:S02]  /*150d0*/  FMUL.FTZ R5, R3.reuse, R129 ;  /* 0x0000008103057220 */ /* 0x040fe40000410000 */
[C---:B------:R-:W-:Y:S01]  /*150e0*/  FMUL.FTZ R8, R3.reuse, R124 ;  /* 0x0000007c03087220 */ /* 0x040fe20000410000 */
[----:B------:R-:W-:Y:S01]  /*150f0*/  LDSM.16.MT88.4 R156, [R197+0x3900] ;  /* 0x00390000c59c783b */ /* 0x000fe20000004200 */
        /* <DEDUP_REMOVED lines=11> */
[--C-:B------:R-:W-:Y:S02]  /*151b0*/  FFMA.FTZ R244, R147, c[0x0][0x2d0], -R144.reuse ;  /* 0x0000b40093f47a23 */ /* 0x100fe40000010890 */
[--C-:B------:R-:W-:Y:S01]  /*151c0*/  FFMA.FTZ R243, R145, c[0x0][0x2d0], -R144.reuse ;  /* 0x0000b40091f37a23 */ /* 0x100fe20000010890 */
[----:B------:R-:W1:Y:S01]  /*151d0*/  MUFU.EX2 R2, R2 ;  /* 0x0000000200027308 */ /* 0x000e620000000800 */
[----:B------:R-:W-:Y:S02]  /*151e0*/  FFMA.FTZ R151, R146, c[0x0][0x2d0], -R151 ;  /* 0x0000b40092977a23 */ /* 0x000fe40000010897 */
[----:B------:R-:W-:Y:S02]  /*151f0*/  FFMA.FTZ R144, R133, c[0x0][0x2d0], -R144 ;  /* 0x0000b40085907a23 */ /* 0x000fe40000010890 */
[C---:B------:R-:W-:Y:S02]  /*15200*/  FMUL.FTZ R36, R3.reuse, R36 ;  /* 0x0000002403247220 */ /* 0x040fe40000410000 */
[C---:B------:R-:W-:Y:S02]  /*15210*/  FMUL.FTZ R37, R3.reuse, R37 ;  /* 0x0000002503257220 */ /* 0x040fe40000410000 */
        /* <DEDUP_REMOVED lines=125> */
[----:B------:R-:W-:Y:S02]  /*159f0*/  FMUL.FTZ R85, R3, R85 ;  /* 0x0000005503557220 */ /* 0x000fe40000410000 */
[C---:B------:R-:W-:Y:S01]  /*15a00*/  FMUL.FTZ R86, R2.reuse, R86 ;  /* 0x0000005602567220 */ /* 0x040fe20000410000 */
[----:B------:R-:W-:Y:S01]  /*15a10*/  F2FP.BF16.PACK_AB R100, R175, R174 ;  /* 0x000000aeaf64723e */ /* 0x000fe200000010ff */
[C---:B------:R-:W-:Y:S01]  /*15a20*/  HMMA.16816.F32.BF16 R80, R136.reuse, R102, R80 ;  /* 0x000000668850723c */ /* 0x040fe20000041850 */
[----:B------:R-:W-:Y:S03]  /*15a30*/  MUFU.EX2 R239, R239 ;  /* 0x000000ef00ef7308 */ /* 0x000fe60000000800 */
[----:B------:R-:W-:Y:S01]  /*15a40*/  FMUL.FTZ R87, R2, R87 ;  /* 0x0000005702577220 */ /* 0x000fe20000410000 */
[----:B----4-:R-:W-:Y:S01]  /*15a50*/  F2FP.BF16.PACK_AB R101, R179, R178 ;  /* 0x000000b2b365723e */ /* 0x010fe200000010ff */
[----:B------:R-:W-:Y:S01]  /*15a60*/  FMUL.FTZ R88, R3, R88 ;  /* 0x0000005803587220 */ /* 0x000fe20000410000 */
[----:B------:R-:W-:Y:S01]  /*15a70*/  F2FP.BF16.PACK_AB R102, R177, R176 ;  /* 0x000000b0b166723e */ /* 0x000fe200000010ff */
[C---:B------:R-:W-:Y:S01]  /*15a80*/  FMUL.FTZ R89, R3.reuse, R89 ;  /* 0x0000005903597220 */ /* 0x040fe20000410000 */
[----:B-----5:R-:W-:Y:S02]  /*15a90*/  F2FP.BF16.PACK_AB R103, R230, R181 ;  /* 0x000000b5e667723e */ /* 0x020fe400000010ff */
[C---:B--2---:R-:W-:Y:S01]  /*15aa0*/  HMMA.16816.F32.BF16 R84, R136.reuse, R108, R84 ;  /* 0x0000006c8854723c */ /* 0x044fe20000041854 */
[----:B------:R-:W-:Y:S02]  /*15ab0*/  MUFU.EX2 R241, R241 ;  /* 0x000000f100f17308 */ /* 0x000fe40000000800 */
[C---:B------:R-:W-:Y:S02]  /*15ac0*/  FMUL.FTZ R90, R2.reuse, R90 ;  /* 0x0000005a025a7220 */ /* 0x040fe40000410000 */
[C---:B------:R-:W-:Y:S02]  /*15ad0*/  FMUL.FTZ R91, R2.reuse, R91 ;  /* 0x0000005b025b7220 */ /* 0x040fe40000410000 */
[C---:B------:R-:W-:Y:S02]  /*15ae0*/  FMUL.FTZ R92, R3.reuse, R92 ;  /* 0x0000005c035c7220 */ /* 0x040fe40000410000 */
[C---:B------:R-:W-:Y:S02]  /*15af0*/  FMUL.FTZ R93, R3.reuse, R93 ;  /* 0x0000005d035d7220 */ /* 0x040fe40000410000 */
[----:B------:R-:W1:Y:S01]  /*15b00*/  MUFU.EX2 R244, R244 ;  /* 0x000000f400f47308 */ /* 0x000e620000000800 */
[C---:B------:R-:W-:Y:S01]  /*15b10*/  HMMA.16816.F32.BF16 R88, R136.reuse, R110, R88 ;  /* 0x0000006e8858723c */ /* 0x040fe20000041858 */
[----:B------:R-:W2:Y:S02]  /*15b20*/  LDSM.16.MT88.4 R108, [R197+0x900] ;  /* 0x00090000c56c783b */ /* 0x000ea40000004200 */
[C---:B------:R-:W-:Y:S02]  /*15b30*/  FMUL.FTZ R94, R2.reuse, R94 ;  /* 0x0000005e025e7220 */ /* 0x040fe40000410000 */
[C---:B------:R-:W-:Y:S02]  /*15b40*/  FMUL.FTZ R95, R2.reuse, R95 ;  /* 0x0000005f025f7220 */ /* 0x040fe40000410000 */
[C---:B------:R-:W-:Y:S02]  /*15b50*/  FMUL.FTZ R96, R3.reuse, R96 ;  /* 0x0000006003607220 */ /* 0x040fe40000410000 */
[C---:B------:R-:W-:Y:S01]  /*15b60*/  FMUL.FTZ R97, R3.reuse, R97 ;  /* 0x0000006103617220 */ /* 0x040fe20000410000 */
[----:B------:R-:W4:Y:S02]  /*15b70*/  MUFU.EX2 R243, R243 ;  /* 0x000000f300f37308 */ /* 0x000f240000000800 */
        /* <DEDUP_REMOVED lines=131> */
[----:B------:R-:W-:Y:S01]  /*163b0*/  FADD.FTZ R230, R230, R181 ;  /* 0x000000b5e6e67221 */ /* 0x000fe20000010000 */
[----:B------:R-:W-:Y:S03]  /*163c0*/  IADD3 R181, R228, -0x1, RZ ;  /* 0xffffffffe4b57810 */ /* 0x000fe60007ffe0ff */
[----:B------:R-:W-:Y:S01]  /*163d0*/  FADD.FTZ R233, R233, R230 ;  /* 0x000000e6e9e97221 */ /* 0x000fe20000010000 */
[----:B------:R-:W-:Y:S04]  /*163e0*/  HMMA.16816.F32.BF16 R96, R136, R14, R96 ;  /* 0x0000000e8860723c */ /* 0x000fe80000041860 */
[----:B------:R-:W-:Y:S01]  /*163f0*/  FADD.FTZ R236, R236, R233 ;  /* 0x000000e9ecec7221 */ /* 0x000fe20000010000 */
[----:B------:R-:W-:Y:S03]  /*16400*/  MOV R228, R181 ;  /* 0x000000b500e47202 */ /* 0x000fe60000000f00 */
[----:B------:R-:W-:Y:S04]  /*16410*/  FADD.FTZ R235, R235, R236 ;  /* 0x000000ecebeb7221 */ /* 0x000fe80000010000 */
[----:B------:R-:W-:Y:S04]  /*16420*/  FADD.FTZ R238, R238, R235 ;  /* 0x000000ebeeee7221 */ /* 0x000fe80000010000 */
[----:B------:R-:W-:Y:S04]  /*16430*/  FADD.FTZ R241, R241, R238 ;  /* 0x000000eef1f17221 */ /* 0x000fe80000010000 */
[----:B------:R-:W-:Y:S04]  /*16440*/  FADD.FTZ R244, R244, R241 ;  /* 0x000000f1f4f47221 */ /* 0x000fe80000010000 */
[----:B------:R-:W-:Y:S04]  /*16450*/  FADD.FTZ R219, R243, R244 ;  /* 0x000000f4f3db7221 */ /* 0x000fe80000010000 */
[----:B------:R-:W-:Y:S01]  /*16460*/  FADD.FTZ R219, R246, R219 ;  /* 0x000000dbf6db7221 */ /* 0x000fe20000010000 */
[----:B------:R-:W-:-:S05]  /*16470*/  @P0 BRA `(.L_x_405) ;  /* 0xffffc84000000947 */ /* 0x000fca000383ffff */
.L_x_396:
        /* <DEDUP_REMOVED lines=23> */
.L_x_407:
[----:B------:R-:W-:Y:S02]  /*165f0*/  ULDC UR4, c[0x0][0x32c] ;  /* 0x0000cb0000047ab9 */ /* 0x000fe40000000800 */
[----:B------:R-:W-:-:S03]  /*16600*/  UISETP.NE.AND UP0, UPT, UR4, 0x1, UPT ;  /* 0x000000010400788c */ /* 0x000fc6000bf05270 */
[----:B------:R-:W-:Y:S02]  /*16610*/  ULDC.64 UR4, c[0x0][0x330] ;  /* 0x0000cc0000047ab9 */ /* 0x000fe40000000a00 */
[----:B------:R-:W-:-:S07]  /*16620*/  UIMAD.WIDE.U32 UR16, UR10, UR4, URZ ;  /* 0x000000040a1072a5 */ /* 0x000fce000f8e003f */
[----:B------:R-:W-:Y:S02]  /*16630*/  @UP0 UMOV UR13, UR17 ;  /* 0x00000011000d0c82 */ /* 0x000fe40008000000 */
[----:B------:R-:W-:Y:S02]  /*16640*/  @UP0 USHF.R.U32.HI UR10, URZ, UR5, UR13 ;  /* 0x000000053f0a0299 */ /* 0x000fe4000801160d */
.L_x_408:
[----:B------:R-:W-:Y:S02]  /*16650*/  ULDC UR4, c[0x0][0x32c] ;  /* 0x0000cb0000047ab9 */ /* 0x000fe40000000800 */
[----:B------:R-:W-:-:S04]  /*16660*/  UIMAD UR4, UR10, UR4, URZ ;  /* 0x000000040a0472a4 */ /* 0x000fc8000f8e023f */
[----:B------:R-:W-:-:S04]  /*16670*/  UISETP.LT.AND UP0, UPT, UR9, UR4, UPT ;  /* 0x000000040900728c */ /* 0x000fc8000bf01270 */
[----:B------:R-:W-:-:S04]  /*16680*/  USEL UR9, UR9, UR4, !UP0 ;  /* 0x0000000409097287 */ /* 0x000fc8000c000000 */
.L_x_406:
[----:B------:R-:W-:-:S04]  /*16690*/  UIADD3 UR9, UR9, 0x3f, URZ ;  /* 0x0000003f09097890 */ /* 0x000fc8000fffe03f */
[----:B------:R-:W-:-:S04]  /*166a0*/  USHF.R.S32.HI UR4, URZ, 0x1f, UR9 ;  /* 0x0000001f3f047899 */ /* 0x000fc80008011409 */
[----:B------:R-:W-:-:S04]  /*166b0*/  ULEA.HI UR4, UR4, UR9, URZ, 0x6 ;  /* 0x0000000904047291 */ /* 0x000fc8000f8f303f */
[----:B------:R-:W-:-:S04]  /*166c0*/  USHF.R.S32.HI UR4, URZ, 0x6, UR4 ;  /* 0x000000063f047899 */ /* 0x000fc80008011404 */
[----:B------:R-:W-:-:S04]  /*166d0*/  UISETP.LT.AND UP0, UPT, UR8, UR4, UPT ;  /* 0x000000040800728c */ /* 0x000fc8000bf01270 */
[----:B------:R-:W-:-:S06]  /*166e0*/  USEL UR4, UR8, UR4, !UP0 ;  /* 0x0000000408047287 */ /* 0x000fcc000c000000 */
[----:B------:R-:W-:-:S13]  /*166f0*/  ISETP.GE.AND P0, PT, R181, UR4, PT ;  /* 0x00000004b5007c0c */ /* 0x000fda000bf06270 */
[----:B------:R-:W-:Y:S05]  /*16700*/  @!P0 BRA `(.L_x_409) ;  /* 0x00002dd000008947 */ /* 0x000fea0003800000 */
[----:B------:R-:W-:Y:S01]  /*16710*/  IADD3 RZ, P6, R208, 0x40, RZ ;  /* 0x00000040d0ff7810 */ /* 0x000fe20007fde0ff */
[----:B------:R-:W-:Y:S01]  /*16720*/  IMAD.MOV.U32 R135, RZ, RZ, R132 ;  /* 0x000000ffff877224 */ /* 0x000fe200078e0084 */
[C---:B------:R-:W-:Y:S01]  /*16730*/  IADD3 RZ, P4, R210.reuse, 0x40, RZ ;  /* 0x00000040d2ff7810 */ /* 0x040fe20007f9e0ff */
[----:B------:R-:W-:Y:S01]  /*16740*/  IMAD.MOV.U32 R3, RZ, RZ, R0 ;  /* 0x000000ffff037224 */ /* 0x000fe200078e0000 */
[----:B------:R-:W-:Y:S01]  /*16750*/  IADD3 RZ, P0, R210, 0x80, RZ ;  /* 0x00000080d2ff7810 */ /* 0x000fe20007f1e0ff */
[----:B------:R-:W-:Y:S01]  /*16760*/  IMAD.MOV.U32 R230, RZ, RZ, R181 ;  /* 0x000000ffffe67224 */ /* 0x000fe200078e00b5 */
[C---:B------:R-:W-:Y:S01]  /*16770*/  IADD3 RZ, P5, R208.reuse, 0x80, RZ ;  /* 0x00000080d0ff7810 */ /* 0x040fe20007fbe0ff */
[----:B------:R-:W-:Y:S01]  /*16780*/  IMAD.X R229, RZ, RZ, R215, P6 ;  /* 0x000000ffffe57224 */ /* 0x000fe200030e06d7 */
[C---:B------:R-:W-:Y:S01]  /*16790*/  IADD3 R223, R208.reuse, 0x40, RZ ;  /* 0x00000040d0df7810 */ /* 0x040fe20007ffe0ff */
[--C-:B------:R-:W-:Y:S01]  /*167a0*/  IMAD.X R227, RZ, RZ, R217.reuse, P4 ;  /* 0x000000ffffe37224 */ /* 0x100fe200020e06d9 */
[----:B------:R-:W-:Y:S01]  /*167b0*/  IADD3.X R228, RZ, R215, RZ, P5, !PT ;  /* 0x000000d7ffe47210 */ /* 0x000fe20002ffe4ff */
[----:B------:R-:W-:Y:S01]  /*167c0*/  IMAD.X R226, RZ, RZ, R217, P0 ;  /* 0x000000ffffe27224 */ /* 0x000fe200000e06d9 */
[----:B------:R-:W-:Y:S01]  /*167d0*/  IADD3 R222, R208, 0x80, RZ ;  /* 0x00000080d0de7810 */ /* 0x000fe20007ffe0ff */
[----:B------:R-:W-:Y:S01]  /*167e0*/  IMAD.MOV.U32 R224, RZ, RZ, c[0x0][0x20c] ;  /* 0x00008300ffe07624 */ /* 0x000fe200078e00ff */
[----:B------:R-:W-:-:S02]  /*167f0*/  IADD3 R221, R210, 0x40, RZ ;  /* 0x00000040d2dd7810 */ /* 0x000fc40007ffe0ff */
[----:B------:R-:W-:Y:S02]  /*16800*/  IADD3 R220, R210, 0x80, RZ ;  /* 0x00000080d2dc7810 */ /* 0x000fe40007ffe0ff */
[----:B------:R-:W-:Y:S02]  /*16810*/  MOV R225, c[0x0][0x208] ;  /* 0x0000820000e17a02 */ /* 0x000fe40000000f00 */
.L_x_410:
[C---:B------:R-:W-:Y:S01]  /*16820*/  ISETP.LT.AND P6, PT, R230.reuse, UR8, PT ;  /* 0x00000008e6007c0c */ /* 0x040fe2000bfc1270 */
[----:B------:R-:W-:Y:S04]  /*16830*/  DEPBAR.LE SB0, 0x0 ;  /* 0x000080000000791a */ /* 0x000fe80000000000 */
[----:B------:R-:W-:Y:S08]  /*16840*/  BAR.SYNC.DEFER_BLOCKING 0x0 ;  /* 0x0000000000007b1d */ /* 0x000ff00000010000 */
[----:B------:R-:W-:Y:S01]  /*16850*/  @!P6 SHF.R.S32.HI R15, RZ, 0x1f, R230 ;  /* 0x0000001fff0fe819 */ /* 0x000fe200000114e6 */
[----:B------:R-:W-:Y:S04]  /*16860*/  @!P6 IMAD.WIDE.U32 R4, R230, c[0x0][0x208], RZ ;  /* 0x00008200e604ea25 */ /* 0x000fe800078e00ff */
[----:B------:R-:W-:Y:S01]  /*16870*/  @!P6 IMAD R15, R15, c[0x0][0x208], RZ ;  /* 0x000082000f0fea24 */ /* 0x000fe200078e02ff */
[----:B------:R-:W-:Y:S03]  /*16880*/  @!P6 SHF.L.U32 R13, R4, 0x6, RZ ;  /* 0x00000006040de819 */ /* 0x000fe600000006ff */
[----:B------:R-:W-:Y:S01]  /*16890*/  @!P6 IMAD R15, R230, c[0x0][0x20c], R15 ;  /* 0x00008300e60fea24 */ /* 0x000fe200078e020f */
[C---:B------:R-:W-:Y:S02]  /*168a0*/  @!P6 IADD3 R17, P0, R13.reuse, R222, RZ ;  /* 0x000000de0d11e210 */ /* 0x040fe40007f1e0ff */
[----:B------:R-:W-:Y:S02]  /*168b0*/  @!P6 IADD3 R7, P4, R13, R223, RZ ;  /* 0x000000df0d07e210 */ /* 0x000fe40007f9e0ff */
[----:B------:R-:W-:Y:S01]  /*168c0*/  @!P6 IADD3 R15, R5, R15, RZ ;  /* 0x0000000f050fe210 */ /* 0x000fe20007ffe0ff */
[----:B------:R-:W-:Y:S01]  /*168d0*/  LDSM.16.M88.4 R32, [R206+0xc100] ;  /* 0x00c10000ce20783b */ /* 0x000fe20000000200 */
[----:B------:R-:W-:Y:S02]  /*168e0*/  @!P6 IADD3 R5, P5, R13, R208, RZ ;  /* 0x000000d00d05e210 */ /* 0x000fe40007fbe0ff */
[----:B------:R-:W-:Y:S04]  /*168f0*/  @!P6 SHF.L.U64.HI R15, R4, 0x6, R15 ;  /* 0x00000006040fe819 */ /* 0x000fe8000001020f */
[----:B------:R-:W-:Y:S01]  /*16900*/  @!P6 IADD3.X R4, R15, R228, RZ, P0, !PT ;  /* 0x000000e40f04e210 */ /* 0x000fe200007fe4ff */
[----:B------:R-:W1:Y:S01]  /*16910*/  LDSM.16.M88.4 R8, [R205+0x6100] ;  /* 0x00610000cd08783b */ /* 0x000e620000000200 */
[----:B------:R-:W-:Y:S02]  /*16920*/  @!P6 LEA R28, P0, R17, c[0x0][0x1f8], 0x1 ;  /* 0x00007e00111cea11 */ /* 0x000fe400078008ff */
[----:B------:R-:W-:Y:S02]  /*16930*/  @!P6 IADD3.X R0, R15, R215, RZ, P5, !PT ;  /* 0x000000d70f00e210 */ /* 0x000fe40002ffe4ff */
[----:B------:R-:W-:Y:S02]  /*16940*/  @!P6 LEA.HI.X R29, R17, c[0x0][0x1fc], R4, 0x1, P0 ;  /* 0x00007f00111dea11 */ /* 0x000fe400000f0c04 */
[----:B------:R-:W-:Y:S01]  /*16950*/  @!P6 LEA R22, P5, R5, c[0x0][0x1f8], 0x1 ;  /* 0x00007e000516ea11 */ /* 0x000fe200078a08ff */
[----:B------:R-:W2:Y:S01]  /*16960*/  LDSM.16.M88.4 R16, [R205+0x6900] ;  /* 0x00690000cd10783b */ /* 0x000ea20000000200 */
[----:B------:R-:W-:Y:S02]  /*16970*/  @!P6 IADD3.X R2, R15, R229, RZ, P4, !PT ;  /* 0x000000e50f02e210 */ /* 0x000fe400027fe4ff */
[----:B------:R-:W-:Y:S02]  /*16980*/  @!P6 LEA R20, P4, R7, c[0x0][0x1f8], 0x1 ;  /* 0x00007e000714ea11 */ /* 0x000fe400078808ff */
[----:B------:R-:W-:Y:S02]  /*16990*/  @!P6 LEA R13, P0, R225, R13, 0x5 ;  /* 0x0000000de10de211 */ /* 0x000fe400078028ff */
[----:B------:R-:W-:Y:S01]  /*169a0*/  @!P6 LEA.HI.X R23, R5, c[0x0][0x1fc], R0, 0x1, P5 ;  /* 0x00007f000517ea11 */ /* 0x000fe200028f0c00 */
[----:B------:R-:W3:Y:S01]  /*169b0*/  LDSM.16.M88.4 R24, [R205+0x7100] ;  /* 0x00710000cd18783b */ /* 0x000ee20000000200 */
[----:B------:R-:W-:Y:S02]  /*169c0*/  @!P6 LEA.HI.X R21, R7, c[0x0][0x1fc], R2, 0x1, P4 ;  /* 0x00007f000715ea11 */ /* 0x000fe400020f0c02 */
[----:B------:R-:W-:Y:S02]  /*169d0*/  @!P6 IADD3 R5, P5, R13, R208, RZ ;  /* 0x000000d00d05e210 */ /* 0x000fe40007fbe0ff */
[----:B------:R-:W-:Y:S02]  /*169e0*/  @!P6 LEA.HI.X R15, R225, R15, R224, 0x5, P0 ;  /* 0x0000000fe10fe211 */ /* 0x000fe400000f2ce0 */
[C---:B------:R-:W-:Y:S01]  /*169f0*/  @!P6 IADD3 R7, P4, R13.reuse, R223, RZ ;  /* 0x000000df0d07e210 */ /* 0x040fe20007f9e0ff */
[----:B------:R-:W4:Y:S01]  /*16a00*/  LDSM.16.M88.4 R136, [R205+0x7900] ;  /* 0x00790000cd88783b */ /* 0x000f220000000200 */
[----:B------:R-:W-:Y:S02]  /*16a10*/  @!P6 IADD3 R13, P0, R13, R222, RZ ;  /* 0x000000de0d0de210 */ /* 0x000fe40007f1e0ff */
[----:B------:R-:W-:Y:S02]  /*16a20*/  @!P6 IADD3.X R0, R15, R215, RZ, P5, !PT ;  /* 0x000000d70f00e210 */ /* 0x000fe40002ffe4ff */
[----:B------:R-:W-:Y:S02]  /*16a30*/  @!P6 LEA R170, P5, R5, c[0x0][0x1f8], 0x1 ;  /* 0x00007e0005aaea11 */ /* 0x000fe400078a08ff */
[----:B------:R-:W-:Y:S01]  /*16a40*/  @!P6 IADD3.X R2, R15, R229, RZ, P4, !PT ;  /* 0x000000e50f02e210 */ /* 0x000fe200027fe4ff */
[----:B------:R-:W-:Y:S01]  /*16a50*/  LDSM.16.M88.4 R140, [R202+0xc100] ;  /* 0x00c10000ca8c783b */ /* 0x000fe20000000200 */
[----:B------:R-:W-:Y:S02]  /*16a60*/  @!P6 LEA R168, P4, R7, c[0x0][0x1f8], 0x1 ;  /* 0x00007e0007a8ea11 */ /* 0x000fe400078808ff */
[----:B------:R-:W-:Y:S02]  /*16a70*/  @!P6 IADD3.X R4, R15, R228, RZ, P0, !PT ;  /* 0x000000e40f04e210 */ /* 0x000fe400007fe4ff */
[----:B------:R-:W-:Y:S02]  /*16a80*/  @!P6 LEA R132, P0, R13, c[0x0][0x1f8], 0x1 ;  /* 0x00007e000d84ea11 */ /* 0x000fe400078008ff */
[----:B------:R-:W-:Y:S01]  /*16a90*/  @!P6 LEA.HI.X R171, R5, c[0x0][0x1fc], R0, 0x1, P5 ;  /* 0x00007f0005abea11 */ /* 0x000fe200028f0c00 */
[----:B------:R-:W5:Y:S01]  /*16aa0*/  LDSM.16.M88.4 R144, [R204] ;  /* 0x00000000cc90783b */ /* 0x000f620000000200 */
[----:B------:R-:W-:Y:S02]  /*16ab0*/  @!P6 LEA.HI.X R169, R7, c[0x0][0x1fc], R2, 0x1, P4 ;  /* 0x00007f0007a9ea11 */ /* 0x000fe400020f0c02 */
[----:B------:R-:W-:Y:S02]  /*16ac0*/  @!P6 LEA.HI.X R133, R13, c[0x0][0x1fc], R4, 0x1, P0 ;  /* 0x00007f000d85ea11 */ /* 0x000fe400000f0c04 */
[C---:B-1----:R-:W-:Y:S03]  /*16ad0*/  HMMA.16816.F32.BF16 R4, R32.reuse, R8, RZ ;  /* 0x000000082004723c */ /* 0x042fe600000418ff */
[----:B------:R-:W1:Y:S05]  /*16ae0*/  LDSM.16.M88.4 R148, [R195] ;  /* 0x00000000c394783b */ /* 0x000e6a0000000200 */
[C---:B------:R-:W-:Y:S03]  /*16af0*/  HMMA.16816.F32.BF16 R8, R32.reuse, R10, RZ ;  /* 0x0000000a2008723c */ /* 0x040fe600000418ff */
[----:B------:R-:W1:Y:S05]  /*16b00*/  LDSM.16.M88.4 R152, [R194] ;  /* 0x00000000c298783b */ /* 0x000e6a0000000200 */
[C---:B--2---:R-:W-:Y:S03]  /*16b10*/  HMMA.16816.F32.BF16 R12, R32.reuse, R16, RZ ;  /* 0x00000010200c723c */ /* 0x044fe600000418ff */
        /* <DEDUP_REMOVED lines=12> */
[C---:B------:R-:W-:Y:S01]  /*16be0*/  ISETP.GT.AND P6, PT, R230.reuse, UR8, PT ;  /* 0x00000008e6007c0c */ /* 0x040fe2000bfc4270 */
        /* <DEDUP_REMOVED lines=115> */
[----:B------:R-:W1:Y:S06]  /*17320*/  LDSM.16.M88.4 R168, [R199+0x14100] ;  /* 0x01410000c7a8783b */ /* 0x000e6c0000000200 */
[----:B------:R-:W-:Y:S01]  /*17330*/  IADD3 R181, R230, -0x1, RZ ;  /* 0xffffffffe6b57810 */ /* 0x000fe20007ffe0ff */
        /* <DEDUP_REMOVED lines=49> */
[----:B-1----:R-:W-:Y:S02]  /*17650*/  FMNMX.FTZ R5, R174, R3, !PT ;  /* 0x00000003ae057209 */ /* 0x002fe40007810000 */
[----:B------:R-:W-:Y:S09]  /*17660*/  @P6 SHF.R.S32.HI R6, RZ, 0x1f, R181 ;  /* 0x0000001fff066819 */ /* 0x000ff200000114b5 */
[----:B------:R-:W-:Y:S02]  /*17670*/  FMUL.FTZ R22, R22, c[0x0][0x320] ;  /* 0x0000c80016167a20 */ /* 0x000fe40000410000 */
[----:B------:R-:W-:Y:S02]  /*17680*/  FMUL.FTZ R23, R23, c[0x0][0x320] ;  /* 0x0000c80017177a20 */ /* 0x000fe40000410000 */
[----:B------:R-:W-:Y:S02]  /*17690*/  FMUL.FTZ R20, R20, c[0x0][0x320] ;  /* 0x0000c80014147a20 */ /* 0x000fe40000410000 */
[----:B------:R-:W-:Y:S02]  /*176a0*/  FMUL.FTZ R21, R21, c[0x0][0x320] ;  /* 0x0000c80015157a20 */ /* 0x000fe40000410000 */
[----:B------:R-:W-:Y:S02]  /*176b0*/  FMUL.FTZ R24, R24, c[0x0][0x320] ;  /* 0x0000c80018187a20 */ /* 0x000fe40000410000 */
[----:B------:R-:W-:Y:S01]  /*176c0*/  FMUL.FTZ R25, R25, c[0x0][0x320] ;  /* 0x0000c80019197a20 */ /* 0x000fe20000410000 */
[----:B------:R-:W1:Y:S01]  /*176d0*/  MUFU.TANH R172, R172 ;  /* 0x000000ac00ac7308 */ /* 0x000e620000002400 */
[----:B------:R-:W-:Y:S02]  /*176e0*/  FMUL.FTZ R26, R26, c[0x0][0x320] ;  /* 0x0000c8001a1a7a20 */ /* 0x000fe40000410000 */
[----:B------:R-:W-:Y:S01]  /*176f0*/  FMUL.FTZ R27, R27, c[0x0][0x320] ;  /* 0x0000c8001b1b7a20 */ /* 0x000fe20000410000 */
[C---:B--2---:R-:W-:Y:S06]  /*17700*/  HMMA.16816.F32.BF16 R28, R168.reuse, R8, R28 ;  /* 0x00000008a81c723c */ /* 0x044fec000004181c */
[----:B------:R-:W2:Y:S01]  /*17710*/  MUFU.TANH R232, R232 ;  /* 0x000000e800e87308 */ /* 0x000ea20000002400 */
[----:B----4-:R-:W-:Y:S01]  /*17720*/  FMNMX.FTZ R9, R234, R135, !PT ;  /* 0x00000087ea097209 */ /* 0x010fe20007810000 */
        /* <DEDUP_REMOVED lines=64> */
[----:B--2---:R-:W-:Y:S01]  /*17b30*/  FMNMX.FTZ R11, R4, R9, !PT ;  /* 0x00000009040b7209 */ /* 0x004fe20007810000 */
[----:B------:R-:W-:Y:S06]  /*17b40*/  @P6 IMAD.WIDE.U32 R8, R181, c[0x0][0x1e0], RZ ;  /* 0x00007800b5086a25 */ /* 0x000fec00078e00ff */
[----:B------:R-:W2:Y:S01]  /*17b50*/  SHFL.BFLY PT, R2, R11, 0x1, 0x1f ;  /* 0x0c201f000b027f89 */ /* 0x000ea200000e0000 */
[----:B-1----:R-:W-:Y:S02]  /*17b60*/  FMNMX.FTZ R5, R7, R0, !PT ;  /* 0x0000000007057209 */ /* 0x002fe40007810000 */
[----:B------:R-:W-:Y:S05]  /*17b70*/  @P6 SHF.L.U32 R7, R8, 0x6, RZ ;  /* 0x0000000608076819 */ /* 0x000fea00000006ff */
[----:B------:R-:W1:Y:S01]  /*17b80*/  SHFL.BFLY PT, R132, R5, 0x1, 0x1f ;  /* 0x0c201f0005847f89 */ /* 0x000e6200000e0000 */
[----:B--2---:R-:W-:Y:S05]  /*17b90*/  FMNMX.FTZ R0, R11, R2, !PT ;  /* 0x000000020b007209 */ /* 0x004fea0007810000 */
[C---:B------:R-:W-:Y:S02]  /*17ba0*/  FADD.FTZ R2, -R0.reuse, R3 ;  /* 0x0000000300027221 */ /* 0x040fe40000010100 */
[----:B------:R-:W-:Y:S02]  /*17bb0*/  FMUL.FTZ R151, R0, c[0x0][0x2d0] ;  /* 0x0000b40000977a20 */ /* 0x000fe40000410000 */
[----:B------:R-:W-:Y:S02]  /*17bc0*/  FMUL.FTZ R3, R2, c[0x0][0x2d0] ;  /* 0x0000b40002037a20 */ /* 0x000fe40000410000 */
[--C-:B------:R-:W-:Y:S01]  /*17bd0*/  FFMA.FTZ R174, R174, c[0x0][0x2d0], -R151.reuse ;  /* 0x0000b400aeae7a23 */ /* 0x100fe20000010897 */
[----:B-1----:R-:W-:Y:S01]  /*17be0*/  FMNMX.FTZ R132, R5, R132, !PT ;  /* 0x0000008405847209 */ /* 0x002fe20007810000 */
[----:B------:R-:W-:Y:S01]  /*17bf0*/  @P6 IMAD R5, R6, c[0x0][0x1e0], RZ ;  /* 0x0000780006056a24 */ /* 0x000fe200078e02ff */
[----:B------:R-:W-:Y:S01]  /*17c00*/  @P6 IADD3 R6, P4, R7, R210, RZ ;  /* 0x000000d207066210 */ /* 0x000fe20007f9e0ff */
[----:B------:R-:W-:Y:S01]  /*17c10*/  FFMA.FTZ R173, R172, c[0x0][0x2d0], -R151 ;  /* 0x0000b400acad7a23 */ /* 0x000fe20000010897 */
[----:B------:R-:W1:Y:S01]  /*17c20*/  MUFU.EX2 R3, R3 ;  /* 0x0000000300037308 */ /* 0x000e620000000800 */
[----:B------:R-:W-:Y:S01]  /*17c30*/  FADD.FTZ R2, -R132, R135 ;  /* 0x0000008784027221 */ /* 0x000fe20000010100 */
[----:B------:R-:W-:Y:S01]  /*17c40*/  @P6 LEA R18, P5, R6, c[0x0][0x1c8], 0x1 ;  /* 0x0000720006126a11 */ /* 0x000fe200078a08ff */
[----:B------:R-:W-:Y:S02]  /*17c50*/  @P6 IMAD R5, R181, c[0x0][0x1e4], R5 ;  /* 0x00007900b5056a24 */ /* 0x000fe400078e0205 */
[----:B------:R-:W-:Y:S02]  /*17c60*/  FMUL.FTZ R4, R2, c[0x0][0x2d0] ;  /* 0x0000b40002047a20 */ /* 0x000fe40000410000 */
[----:B------:R-:W-:Y:S01]  /*17c70*/  FMUL.FTZ R145, R132, c[0x0][0x2d0] ;  /* 0x0000b40084917a20 */ /* 0x000fe20000410000 */
[----:B------:R-:W-:Y:S01]  /*17c80*/  @P6 IADD3 R5, R9, R5, RZ ;  /* 0x0000000509056210 */ /* 0x000fe20007ffe0ff */
[--C-:B------:R-:W-:Y:S01]  /*17c90*/  FFMA.FTZ R172, R238, c[0x0][0x2d0], -R151.reuse ;  /* 0x0000b400eeac7a23 */ /* 0x100fe20000010897 */
[----:B------:R2:W3:Y:S01]  /*17ca0*/  MUFU.EX2 R2, R4 ;  /* 0x0000000400027308 */ /* 0x0004e20000000800 */
[----:B------:R-:W-:Y:S01]  /*17cb0*/  FFMA.FTZ R171, R242, c[0x0][0x2d0], -R151 ;  /* 0x0000b400f2ab7a23 */ /* 0x000fe20000010897 */
[----:B------:R-:W-:Y:S01]  /*17cc0*/  @P6 SHF.L.U64.HI R5, R8, 0x6, R5 ;  /* 0x0000000608056819 */ /* 0x000fe20000010205 */
[--C-:B------:R-:W-:Y:S01]  /*17cd0*/  FFMA.FTZ R170, R234, c[0x0][0x2d0], -R145.reuse ;  /* 0x0000b400eaaa7a23 */ /* 0x100fe20000010891 */
[----:B------:R-:W-:Y:S01]  /*17ce0*/  @P6 IADD3 R8, P0, R7, R221, RZ ;  /* 0x000000dd07086210 */ /* 0x000fe20007f1e0ff */
[--C-:B------:R-:W-:Y:S01]  /*17cf0*/  FFMA.FTZ R169, R232, c[0x0][0x2d0], -R145.reuse ;  /* 0x0000b400e8a97a23 */ /* 0x100fe20000010891 */
[C---:B------:R-:W-:Y:S01]  /*17d00*/  @P6 IADD3.X R9, R5.reuse, R217, RZ, P4, !PT ;  /* 0x000000d905096210 */ /* 0x040fe200027fe4ff */
[--C-:B------:R-:W-:Y:S01]  /*17d10*/  FFMA.FTZ R168, R240, c[0x0][0x2d0], -R145.reuse ;  /* 0x0000b400f0a87a23 */ /* 0x100fe20000010891 */
[----:B------:R-:W-:Y:S01]  /*17d20*/  @P6 LEA R20, P4, R8, c[0x0][0x1c8], 0x1 ;  /* 0x0000720008146a11 */ /* 0x000fe200078808ff */
[----:B------:R-:W-:Y:S01]  /*17d30*/  FFMA.FTZ R135, R236, c[0x0][0x2d0], -R145 ;  /* 0x0000b400ec877a23 */ /* 0x000fe20000010891 */
[----:B------:R-:W-:Y:S01]  /*17d40*/  @P6 LEA.HI.X R19, R6, c[0x0][0x1cc], R9, 0x1, P5 ;  /* 0x0000730006136a11 */ /* 0x000fe200028f0c09 */
[----:B------:R-:W-:Y:S01]  /*17d50*/  MUFU.EX2 R174, R174 ;  /* 0x000000ae00ae7308 */ /* 0x000fe20000000800 */
[----:B------:R-:W-:Y:S01]  /*17d60*/  @P6 IADD3.X R11, R5, R227, RZ, P0, !PT ;  /* 0x000000e3050b6210 */ /* 0x000fe200007fe4ff */
[----:B------:R-:W-:Y:S02]  /*17d70*/  FFMA.FTZ R179, R142, c[0x0][0x2d0], -R145 ;  /* 0x0000b4008eb37a23 */ /* 0x000fe40000010891 */
[----:B------:R4:W-:Y:S01]  /*17d80*/  @P6 LDGSTS.E.BYPASS.LTC128B.128 [R207+0x6100], [R18.64], !P3 ;  /* 0x0610000012cf6fae */ /* 0x0009e2000d901d5c */
[----:B------:R-:W-:Y:S01]  /*17d90*/  @P6 LEA.HI.X R21, R8, c[0x0][0x1cc], R11, 0x1, P4 ;  /* 0x0000730008156a11 */ /* 0x000fe200020f0c0b */
[C---:B-1----:R-:W-:Y:S02]  /*17da0*/  FMUL.FTZ R32, R3.reuse, R100 ;  /* 0x0000006403207220 */ /* 0x042fe40000410000 */
[----:B------:R-:W-:Y:S02]  /*17db0*/  FMUL.FTZ R33, R3, R101 ;  /* 0x0000006503217220 */ /* 0x000fe40000410000 */
[----:B------:R-:W1:Y:S01]  /*17dc0*/  MUFU.EX2 R173, R173 ;  /* 0x000000ad00ad7308 */ /* 0x000e620000000800 */
[----:B------:R-:W-:Y:S01]  /*17dd0*/  FFMA.FTZ R183, R136, c[0x0][0x2d0], -R145 ;  /* 0x0000b40088b77a23 */ /* 0x000fe20000010891 */
[----:B------:R5:W-:Y:S01]  /*17de0*/  @P6 LDGSTS.E.BYPASS.LTC128B.128 [R207+0x8100], [R20.64], !P2 ;  /* 0x0810000014cf6fae */ /* 0x000be2000d101d5c */
[----:B--2---:R-:W-:Y:S01]  /*17df0*/  @P6 IADD3 R4, P0, R7, R220, RZ ;  /* 0x000000dc07046210 */ /* 0x004fe20007f1e0ff */
[C---:B---3--:R-:W-:Y:S02]  /*17e00*/  FMUL.FTZ R34, R2.reuse, R102 ;  /* 0x0000006602227220 */ /* 0x048fe40000410000 */
[----:B------:R-:W-:Y:S01]  /*17e10*/  FMUL.FTZ R35, R2, R103 ;  /* 0x0000006702237220 */ /* 0x000fe20000410000 */
[----:B------:R-:W-:Y:S01]  /*17e20*/  @P6 LEA R16, P4, R4, c[0x0][0x1c8], 0x1 ;  /* 0x0000720004106a11 */ /* 0x000fe200078808ff */
[--C-:B------:R-:W-:Y:S01]  /*17e30*/  FFMA.FTZ R231, R166, c[0x0][0x2d0], -R151.reuse ;  /* 0x0000b400a6e77a23 */ /* 0x100fe20000010897 */
[----:B------:R-:W-:Y:S01]  /*17e40*/  @P6 IADD3.X R9, R5, R226, RZ, P0, !PT ;  /* 0x000000e205096210 */ /* 0x000fe200007fe4ff */
[----:B------:R-:W-:Y:S01]  /*17e50*/  MUFU.EX2 R172, R172 ;  /* 0x000000ac00ac7308 */ /* 0x000fe20000000800 */
[----:B------:R-:W-:Y:S01]  /*17e60*/  @P6 IADD3 R7, P0, R7, UR6, RZ ;  /* 0x0000000607076c10 */ /* 0x000fe2000ff1e0ff */
[----:B------:R-:W-:Y:S01]  /*17e70*/  FFMA.FTZ R232, R162, c[0x0][0x2d0], -R151 ;  /* 0x0000b400a2e87a23 */ /* 0x000fe20000010897 */
[----:B------:R-:W-:Y:S01]  /*17e80*/  @P6 LEA.HI.X R17, R4, c[0x0][0x1cc], R9, 0x1, P4 ;  /* 0x0000730004116a11 */ /* 0x000fe200020f0c09 */
[--C-:B------:R-:W-:Y:S01]  /*17e90*/  FFMA.FTZ R233, R164, c[0x0][0x2d0], -R151.reuse ;  /* 0x0000b400a4e97a23 */ /* 0x100fe20000010897 */
[----:B------:R-:W-:Y:S01]  /*17ea0*/  @P6 IADD3 R4, P5, R7, R210, RZ ;  /* 0x000000d207046210 */ /* 0x000fe20007fbe0ff */
[----:B------:R-:W-:Y:S01]  /*17eb0*/  FFMA.FTZ R234, R160, c[0x0][0x2d0], -R151 ;  /* 0x0000b400a0ea7a23 */ /* 0x000fe20000010897 */
[----:B------:R-:W-:Y:S01]  /*17ec0*/  @P6 IADD3.X R5, R5, UR7, RZ, P0, !PT ;  /* 0x0000000705056c10 */ /* 0x000fe200087fe4ff */
[----:B------:R2:W-:Y:S01]  /*17ed0*/  @P6 LDGSTS.E.BYPASS.LTC128B.128 [R207+0xa100], [R16.64], !P1 ;  /* 0x0a10000010cf6fae */ /* 0x0005e2000c901d5c */
[----:B------:R-:W-:Y:S01]  /*17ee0*/  @P6 IADD3 R6, P4, R7, R221, RZ ;  /* 0x000000dd07066210 */ /* 0x000fe20007f9e0ff */
[----:B------:R-:W3:Y:S01]  /*17ef0*/  MUFU.EX2 R171, R171 ;  /* 0x000000ab00ab7308 */ /* 0x000ee20000000800 */
[C---:B------:R-:W-:Y:S01]  /*17f00*/  @P6 IADD3.X R9, R5.reuse, R217, RZ, P5, !PT ;  /* 0x000000d905096210 */ /* 0x040fe20002ffe4ff */
[----:B----4-:R-:W-:Y:S01]  /*17f10*/  FMUL.FTZ R18, R2, R118 ;  /* 0x0000007602127220 */ /* 0x010fe20000410000 */
[----:B------:R-:W-:Y:S01]  /*17f20*/  @P6 LEA R24, P5, R4, c[0x0][0x1c8], 0x1 ;  /* 0x0000720004186a11 */ /* 0x000fe200078a08ff */
[----:B------:R-:W-:Y:S01]  /*17f30*/  FMUL.FTZ R19, R2, R119 ;  /* 0x0000007702137220 */ /* 0x000fe20000410000 */
[----:B------:R-:W-:Y:S01]  /*17f40*/  @P6 IADD3.X R11, R5, R227, RZ, P4, !PT ;  /* 0x000000e3050b6210 */ /* 0x000fe200027fe4ff */
[----:B------:R-:W-:Y:S01]  /*17f50*/  FFMA.FTZ R235, R156, c[0x0][0x2d0], -R145 ;  /* 0x0000b4009ceb7a23 */ /* 0x000fe20000010891 */
[----:B------:R-:W-:Y:S01]  /*17f60*/  @P6 LEA.HI.X R25, R4, c[0x0][0x1cc], R9, 0x1, P5 ;  /* 0x0000730004196a11 */ /* 0x000fe200028f0c09 */
[----:B------:R-:W-:Y:S01]  /*17f70*/  FMUL.FTZ R4, R3, R128 ;  /* 0x0000008003047220 */ /* 0x000fe20000410000 */
[C---:B------:R-:W-:Y:S01]  /*17f80*/  @P6 LEA R10, P4, R6.reuse, c[0x0][0x1c8], 0x1 ;  /* 0x00007200060a6a11 */ /* 0x040fe200078808ff */
[----:B------:R-:W-:Y:S01]  /*17f90*/  MUFU.EX2 R170, R170 ;  /* 0x000000aa00aa7308 */ /* 0x000fe20000000800 */
[----:B------:R-:W-:Y:S01]  /*17fa0*/  @P6 IADD3 R7, P0, R7, R220, RZ ;  /* 0x000000dc07076210 */ /* 0x000fe20007f1e0ff */
[----:B------:R4:W-:Y:S01]  /*17fb0*/  @P6 LDGSTS.E.BYPASS.LTC128B.128 [R207+0x7100], [R24.64], !P3 ;  /* 0x0710000018cf6fae */ /* 0x0009e2000d901d5c */
[----:B------:R-:W-:Y:S01]  /*17fc0*/  @P6 LEA.HI.X R11, R6, c[0x0][0x1cc], R11, 0x1, P4 ;  /* 0x00007300060b6a11 */ /* 0x000fe200020f0c0b */
[C---:B------:R-:W-:Y:S01]  /*17fd0*/  FMUL.FTZ R6, R2.reuse, R130 ;  /* 0x0000008202067220 */ /* 0x040fe20000410000 */
[----:B------:R-:W-:Y:S01]  /*17fe0*/  @P6 IADD3.X R8, R5, R226, RZ, P0, !PT ;  /* 0x000000e205086210 */ /* 0x000fe200007fe4ff */
[----:B------:R-:W-:Y:S01]  /*17ff0*/  FMUL.FTZ R5, R3, R129 ;  /* 0x0000008103057220 */ /* 0x000fe20000410000 */
[----:B------:R-:W-:Y:S01]  /*18000*/  @P6 LEA R26, P0, R7, c[0x0][0x1c8], 0x1 ;  /* 0x00007200071a6a11 */ /* 0x000fe200078008ff */
[----:B------:R-:W-:Y:S01]  /*18010*/  FMUL.FTZ R9, R3, R125 ;  /* 0x0000007d03097220 */ /* 0x000fe20000410000 */
[----:B-1----:R-:W-:Y:S01]  /*18020*/  F2FP.BF16.PACK_AB R128, R173, R174 ;  /* 0x000000aead80723e */ /* 0x002fe200000010ff */
[----:B------:R1:W-:Y:S01]  /*18030*/  @P6 LDGSTS.E.BYPASS.LTC128B.128 [R207+0x9100], [R10.64], !P2 ;  /* 0x091000000acf6fae */ /* 0x0003e2000d101d5c */
[----:B------:R-:W-:Y:S01]  /*18040*/  @P6 LEA.HI.X R27, R7, c[0x0][0x1cc], R8, 0x1, P0 ;  /* 0x00007300071b6a11 */ /* 0x000fe200000f0c08 */
[----:B------:R-:W1:Y:S01]  /*18050*/  MUFU.EX2 R169, R169 ;  /* 0x000000a900a97308 */ /* 0x000e620000000800 */
[----:B------:R-:W-:Y:S01]  /*18060*/  FMUL.FTZ R7, R2, R131 ;  /* 0x0000008302077220 */ /* 0x000fe20000410000 */
[----:B---3--:R-:W-:Y:S01]  /*18070*/  F2FP.BF16.PACK_AB R130, R171, R172 ;  /* 0x000000acab82723e */ /* 0x008fe200000010ff */
[C---:B------:R-:W-:Y:S01]  /*18080*/  FMUL.FTZ R8, R3.reuse, R124 ;  /* 0x0000007c03087220 */ /* 0x040fe20000410000 */
[----:B------:R-:W-:Y:S01]  /*18090*/  ISETP.GT.AND P0, PT, R230, UR4, PT ;  /* 0x00000004e6007c0c */ /* 0x000fe2000bf04270 */
[C---:B--2---:R-:W-:Y:S01]  /*180a0*/  FMUL.FTZ R16, R3.reuse, R116 ;  /* 0x0000007403107220 */ /* 0x044fe20000410000 */
[----:B------:R2:W-:Y:S01]  /*180b0*/  @P6 LDGSTS.E.BYPASS.LTC128B.128 [R207+0xb100], [R26.64], !P1 ;  /* 0x0b1000001acf6fae */ /* 0x0005e2000c901d5c */
[C---:B------:R-:W-:Y:S02]  /*180c0*/  FMUL.FTZ R17, R3.reuse, R117 ;  /* 0x0000007503117220 */ /* 0x040fe40000410000 */
[--C-:B------:R-:W-:Y:S01]  /*180d0*/  FFMA.FTZ R236, R154, c[0x0][0x2d0], -R145.reuse ;  /* 0x0000b4009aec7a23 */ /* 0x100fe20000010891 */
[----:B------:R-:W-:Y:S01]  /*180e0*/  MUFU.EX2 R168, R168 ;  /* 0x000000a800a87308 */ /* 0x000fe20000000800 */
[--C-:B------:R-:W-:Y:S02]  /*180f0*/  FFMA.FTZ R237, R158, c[0x0][0x2d0], -R145.reuse ;  /* 0x0000b4009eed7a23 */ /* 0x100fe40000010891 */
[----:B------:R-:W-:Y:S01]  /*18100*/  FFMA.FTZ R238, R152, c[0x0][0x2d0], -R145 ;  /* 0x0000b40098ee7a23 */ /* 0x000fe20000010891 */
[----:B------:R-:W3:Y:S01]  /*18110*/  LDSM.16.MT88.4 R12, [R203+0x100] ;  /* 0x00010000cb0c783b */ /* 0x000ee20000004200 */
[--C-:B------:R-:W-:Y:S02]  /*18120*/  FFMA.FTZ R239, R150, c[0x0][0x2d0], -R151.reuse ;  /* 0x0000b40096ef7a23 */ /* 0x100fe40000010897 */
[C---:B----4-:R-:W-:Y:S02]  /*18130*/  FMUL.FTZ R24, R3.reuse, R108 ;  /* 0x0000006c03187220 */ /* 0x050fe40000410000 */
[----:B------:R-:W-:Y:S01]  /*18140*/  FMUL.FTZ R25, R3, R109 ;  /* 0x0000006d03197220 */ /* 0x000fe20000410000 */
[----:B------:R-:W4:Y:S01]  /*18150*/  MUFU.EX2 R135, R135 ;  /* 0x0000008700877308 */ /* 0x000f220000000800 */
[--C-:B------:R-:W-:Y:S01]  /*18160*/  FFMA.FTZ R240, R149, c[0x0][0x2d0], -R151.reuse ;  /* 0x0000b40095f07a23 */ /* 0x100fe20000010897 */
[----:B-----5:R-:W5:Y:S01]  /*18170*/  LDSM.16.MT88.4 R20, [R198+0x100] ;  /* 0x00010000c614783b */ /* 0x020f620000004200 */
[----:B------:R-:W-:Y:S01]  /*18180*/  FFMA.FTZ R241, R148, c[0x0][0x2d0], -R151 ;  /* 0x0000b40094f17a23 */ /* 0x000fe20000010897 */
[----:B-1----:R-:W-:Y:S01]  /*18190*/  F2FP.BF16.PACK_AB R129, R169, R170 ;  /* 0x000000aaa981723e */ /* 0x002fe200000010ff */
[C---:B------:R-:W-:Y:S02]  /*181a0*/  FMUL.FTZ R10, R2.reuse, R126 ;  /* 0x0000007e020a7220 */ /* 0x040fe40000410000 */
[----:B------:R-:W-:Y:S02]  /*181b0*/  FMUL.FTZ R11, R2, R127 ;  /* 0x0000007f020b7220 */ /* 0x000fe40000410000 */
[--C-:B------:R-:W-:Y:S01]  /*181c0*/  FFMA.FTZ R243, R146, c[0x0][0x2d0], -R145.reuse ;  /* 0x0000b40092f37a23 */ /* 0x100fe20000010891 */
[----:B------:R-:W1:Y:S01]  /*181d0*/  LDSM.16.MT88.4 R28, [R197+0x100] ;  /* 0x00010000c51c783b */ /* 0x000e620000004200 */
[----:B------:R-:W-:Y:S01]  /*181e0*/  FFMA.FTZ R244, R144, c[0x0][0x2d0], -R145 ;  /* 0x0000b40090f47a23 */ /* 0x000fe20000010891 */
[----:B------:R-:W-:Y:S01]  /*181f0*/  MUFU.EX2 R179, R179 ;  /* 0x000000b300b37308 */ /* 0x000fe20000000800 */
[C---:B--2---:R-:W-:Y:S02]  /*18200*/  FMUL.FTZ R26, R2.reuse, R110 ;  /* 0x0000006e021a7220 */ /* 0x044fe40000410000 */
[C---:B------:R-:W-:Y:S02]  /*18210*/  FMUL.FTZ R27, R2.reuse, R111 ;  /* 0x0000006f021b7220 */ /* 0x040fe40000410000 */
[C---:B------:R-:W-:Y:S01]  /*18220*/  FMUL.FTZ R36, R3.reuse, R36 ;  /* 0x0000002403247220 */ /* 0x040fe20000410000 */
[----:B------:R-:W-:Y:S01]  /*18230*/  LDSM.16.MT88.4 R100, [R197+0x2100] ;  /* 0x00210000c564783b */ /* 0x000fe20000004200 */
[----:B------:R-:W-:Y:S02]  /*18240*/  FMUL.FTZ R37, R3, R37 ;  /* 0x0000002503257220 */ /* 0x000fe40000410000 */
[C---:B------:R-:W-:Y:S01]  /*18250*/  FMUL.FTZ R38, R2.reuse, R38 ;  /* 0x0000002602267220 */ /* 0x040fe20000410000 */
[----:B------:R-:W-:Y:S01]  /*18260*/  MUFU.EX2 R183, R183 ;  /* 0x000000b700b77308 */ /* 0x000fe20000000800 */
[C---:B------:R-:W-:Y:S01]  /*18270*/  FMUL.FTZ R39, R2.reuse, R39 ;  /* 0x0000002702277220 */ /* 0x040fe20000410000 */
[----:B----4-:R-:W-:Y:S01]  /*18280*/  F2FP.BF16.PACK_AB R131, R135, R168 ;  /* 0x000000a88783723e */ /* 0x010fe200000010ff */
[C---:B------:R-:W-:Y:S01]  /*18290*/  FMUL.FTZ R40, R3.reuse, R40 ;  /* 0x0000002803287220 */ /* 0x040fe20000410000 */
[----:B------:R-:W-:Y:S01]  /*182a0*/  LDSM.16.MT88.4 R108, [R196+0x2100] ;  /* 0x00210000c46c783b */ /* 0x000fe20000004200 */
[C---:B------:R-:W-:Y:S02]  /*182b0*/  FMUL.FTZ R41, R3.reuse, R41 ;  /* 0x0000002903297220 */ /* 0x040fe40000410000 */
[C---:B------:R-:W-:Y:S02]  /*182c0*/  FMUL.FTZ R42, R2.reuse, R42 ;  /* 0x0000002a022a7220 */ /* 0x040fe40000410000 */
[C---:B------:R-:W-:Y:S01]  /*182d0*/  FMUL.FTZ R43, R2.reuse, R43 ;  /* 0x0000002b022b7220 */ /* 0x040fe20000410000 */
[----:B------:R-:W-:Y:S01]  /*182e0*/  MUFU.EX2 R231, R231 ;  /* 0x000000e700e77308 */ /* 0x000fe20000000800 */
[C---:B------:R-:W-:Y:S01]  /*182f0*/  FMUL.FTZ R44, R3.reuse, R44 ;  /* 0x0000002c032c7220 */ /* 0x040fe20000410000 */
[C---:B---3--:R-:W-:Y:S01]  /*18300*/  HMMA.16816.F32.BF16 R4, R128.reuse, R12, R4 ;  /* 0x0000000c8004723c */ /* 0x048fe20000041804 */
[----:B------:R-:W-:Y:S04]  /*18310*/  LDSM.16.MT88.4 R116, [R198+0x900] ;  /* 0x00090000c674783b */ /* 0x000fe80000004200 */
[C---:B------:R-:W-:Y:S02]  /*18320*/  FMUL.FTZ R45, R3.reuse, R45 ;  /* 0x0000002d032d7220 */ /* 0x040fe40000410000 */
[C---:B------:R-:W-:Y:S01]  /*18330*/  FMUL.FTZ R12, R3.reuse, R120 ;  /* 0x00000078030c7220 */ /* 0x040fe20000410000 */
[C---:B------:R-:W-:Y:S01]  /*18340*/  HMMA.16816.F32.BF16 R8, R128.reuse, R14, R8 ;  /* 0x0000000e8008723c */ /* 0x040fe20000041808 */
[----:B------:R-:W-:Y:S01]  /*18350*/  LDSM.16.MT88.4 R124, [R203+0x2900] ;  /* 0x00290000cb7c783b */ /* 0x000fe20000004200 */
[----:B------:R-:W-:Y:S02]  /*18360*/  MUFU.EX2 R232, R232 ;  /* 0x000000e800e87308 */ /* 0x000fe40000000800 */
[C---:B------:R-:W-:Y:S02]  /*18370*/  FMUL.FTZ R13, R3.reuse, R121 ;  /* 0x00000079030d7220 */ /* 0x040fe40000410000 */
[C---:B------:R-:W-:Y:S02]  /*18380*/  FMUL.FTZ R46, R2.reuse, R46 ;  /* 0x0000002e022e7220 */ /* 0x040fe40000410000 */
[C---:B------:R-:W-:Y:S01]  /*18390*/  FMUL.FTZ R14, R2.reuse, R122 ;  /* 0x0000007a020e7220 */ /* 0x040fe20000410000 */
[----:B------:R-:W-:Y:S03]  /*183a0*/  LDSM.16.MT88.4 R152, [R198+0x3900] ;  /* 0x00390000c698783b */ /* 0x000fe60000004200 */
[C---:B------:R-:W-:Y:S01]  /*183b0*/  FMUL.FTZ R15, R2.reuse, R123 ;  /* 0x0000007b020f7220 */ /* 0x040fe20000410000 */
[----:B------:R-:W-:Y:S01]  /*183c0*/  MUFU.EX2 R233, R233 ;  /* 0x000000e900e97308 */ /* 0x000fe20000000800 */
[C---:B------:R-:W-:Y:S02]  /*183d0*/  FMUL.FTZ R47, R2.reuse, R47 ;  /* 0x0000002f022f7220 */ /* 0x040fe40000410000 */
[C---:B------:R-:W-:Y:S01]  /*183e0*/  FMUL.FTZ R48, R3.reuse, R48 ;  /* 0x0000003003307220 */ /* 0x040fe20000410000 */
[----:B------:R-:W2:Y:S01]  /*183f0*/  LDSM.16.MT88.4 R120, [R196+0x100] ;  /* 0x00010000c478783b */ /* 0x000ea20000004200 */
[C---:B------:R-:W-:Y:S01]  /*18400*/  FMUL.FTZ R49, R3.reuse, R49 ;  /* 0x0000003103317220 */ /* 0x040fe20000410000 */
[C---:B-----5:R-:W-:Y:S03]  /*18410*/  HMMA.16816.F32.BF16 R12, R128.reuse, R20, R12 ;  /* 0x00000014800c723c */ /* 0x060fe6000004180c */
[C---:B------:R-:W-:Y:S01]  /*18420*/  FMUL.FTZ R50, R2.reuse, R50 ;  /* 0x0000003202327220 */ /* 0x040fe20000410000 */
[----:B------:R-:W-:Y:S01]  /*18430*/  MUFU.EX2 R234, R234 ;  /* 0x000000ea00ea7308 */ /* 0x000fe20000000800 */
[C---:B------:R-:W-:Y:S01]  /*18440*/  FMUL.FTZ R51, R2.reuse, R51 ;  /* 0x0000003302337220 */ /* 0x040fe20000410000 */
[----:B------:R-:W-:Y:S01]  /*18450*/  LDSM.16.MT88.4 R156, [R197+0x3900] ;  /* 0x00390000c59c783b */ /* 0x000fe20000004200 */
[C---:B------:R-:W-:Y:S01]  /*18460*/  FMUL.FTZ R20, R3.reuse, R112 ;  /* 0x0000007003147220 */ /* 0x040fe20000410000 */
[C---:B------:R-:W-:Y:S04]  /*18470*/  HMMA.16816.F32.BF16 R16, R128.reuse, R22, R16 ;  /* 0x000000168010723c */ /* 0x040fe80000041810 */
[C---:B------:R-:W-:Y:S02]  /*18480*/  FMUL.FTZ R21, R3.reuse, R113 ;  /* 0x0000007103157220 */ /* 0x040fe40000410000 */
[----:B------:R-:W-:Y:S01]  /*18490*/  LDSM.16.MT88.4 R160, [R196+0x3900] ;  /* 0x00390000c4a0783b */ /* 0x000fe20000004200 */
[C---:B------:R-:W-:Y:S01]  /*184a0*/  FMUL.FTZ R22, R2.reuse, R114 ;  /* 0x0000007202167220 */ /* 0x040fe20000410000 */
[----:B------:R-:W-:Y:S01]  /*184b0*/  MUFU.EX2 R235, R235 ;  /* 0x000000eb00eb7308 */ /* 0x000fe20000000800 */
[C---:B------:R-:W-:Y:S03]  /*184c0*/  FMUL.FTZ R23, R2.reuse, R115 ;  /* 0x0000007302177220 */ /* 0x040fe60000410000 */
[C---:B------:R-:W-:Y:S02]  /*184d0*/  FMUL.FTZ R52, R3.reuse, R52 ;  /* 0x0000003403347220 */ /* 0x040fe40000410000 */
[----:B------:R-:W3:Y:S01]  /*184e0*/  LDSM.16.MT88.4 R112, [R203+0x2100] ;  /* 0x00210000cb70783b */ /* 0x000ee20000004200 */
[C---:B------:R-:W-:Y:S01]  /*184f0*/  FMUL.FTZ R53, R3.reuse, R53 ;  /* 0x0000003503357220 */ /* 0x040fe20000410000 */
[C---:B-1----:R-:W-:Y:S02]  /*18500*/  HMMA.16816.F32.BF16 R20, R128.reuse, R28, R20 ;  /* 0x0000001c8014723c */ /* 0x042fe40000041814 */
[----:B------:R-:W-:Y:S01]  /*18510*/  MUFU.EX2 R236, R236 ;  /* 0x000000ec00ec7308 */ /* 0x000fe20000000800 */
[C---:B------:R-:W-:Y:S02]  /*18520*/  FMUL.FTZ R54, R2.reuse, R54 ;  /* 0x0000003602367220 */ /* 0x040fe40000410000 */
[C---:B------:R-:W-:Y:S01]  /*18530*/  FMUL.FTZ R55, R2.reuse, R55 ;  /* 0x0000003702377220 */ /* 0x040fe20000410000 */
[----:B------:R-:W-:Y:S01]  /*18540*/  LDSM.16.MT88.4 R164, [R203+0x5900] ;  /* 0x00590000cba4783b */ /* 0x000fe20000004200 */
[C---:B------:R-:W-:Y:S01]  /*18550*/  FMUL.FTZ R28, R3.reuse, R104 ;  /* 0x00000068031c7220 */ /* 0x040fe20000410000 */
[C---:B------:R-:W-:Y:S04]  /*18560*/  HMMA.16816.F32.BF16 R24, R128.reuse, R30, R24 ;  /* 0x0000001e8018723c */ /* 0x040fe80000041818 */
[C---:B------:R-:W-:Y:S01]  /*18570*/  FMUL.FTZ R29, R3.reuse, R105 ;  /* 0x00000069031d7220 */ /* 0x040fe20000410000 */
[----:B------:R-:W-:Y:S01]  /*18580*/  MUFU.EX2 R237, R237 ;  /* 0x000000ed00ed7308 */ /* 0x000fe20000000800 */
[----:B------:R-:W0:Y:S01]  /*18590*/  LDGDEPBAR ;  /* 0x00000000000079af */ /* 0x000e220000000000 */
[C---:B------:R-:W-:Y:S02]  /*185a0*/  FMUL.FTZ R30, R2.reuse, R106 ;  /* 0x0000006a021e7220 */ /* 0x040fe40000410000 */
[C---:B------:R-:W-:Y:S03]  /*185b0*/  FMUL.FTZ R31, R2.reuse, R107 ;  /* 0x0000006b021f7220 */ /* 0x040fe60000410000 */
[C---:B------:R-:W-:Y:S02]  /*185c0*/  FMUL.FTZ R56, R3.reuse, R56 ;  /* 0x0000003803387220 */ /* 0x040fe40000410000 */
[----:B------:R-:W1:Y:S01]  /*185d0*/  LDSM.16.MT88.4 R104, [R198+0x2100] ;  /* 0x00210000c668783b */ /* 0x000e620000004200 */
[C---:B------:R-:W-:Y:S01]  /*185e0*/  FMUL.FTZ R57, R3.reuse, R57 ;  /* 0x0000003903397220 */ /* 0x040fe20000410000 */
[C---:B--2---:R-:W-:Y:S01]  /*185f0*/  HMMA.16816.F32.BF16 R28, R128.reuse, R120, R28 ;  /* 0x00000078801c723c */ /* 0x044fe2000004181c */
[----:B------:R-:W-:Y:S02]  /*18600*/  MUFU.EX2 R238, R238 ;  /* 0x000000ee00ee7308 */ /* 0x000fe40000000800 */
[C---:B------:R-:W-:Y:S02]  /*18610*/  FMUL.FTZ R58, R2.reuse, R58 ;  /* 0x0000003a023a7220 */ /* 0x040fe40000410000 */
[C---:B------:R-:W-:Y:S02]  /*18620*/  FMUL.FTZ R59, R2.reuse, R59 ;  /* 0x0000003b023b7220 */ /* 0x040fe40000410000 */
[C---:B------:R-:W-:Y:S01]  /*18630*/  FMUL.FTZ R60, R3.reuse, R60 ;  /* 0x0000003c033c7220 */ /* 0x040fe20000410000 */
[C---:B------:R-:W-:Y:S01]  /*18640*/  HMMA.16816.F32.BF16 R32, R128.reuse, R122, R32 ;  /* 0x0000007a8020723c */ /* 0x040fe20000041820 */
[----:B------:R-:W-:Y:S02]  /*18650*/  LDSM.16.MT88.4 R120, [R196+0x900] ;  /* 0x00090000c478783b */ /* 0x000fe40000004200 */
[----:B------:R-:W-:Y:S01]  /*18660*/  MUFU.EX2 R239, R239 ;  /* 0x000000ef00ef7308 */ /* 0x000fe20000000800 */
[C---:B------:R-:W-:Y:S02]  /*18670*/  FMUL.FTZ R61, R3.reuse, R61 ;  /* 0x0000003d033d7220 */ /* 0x040fe40000410000 */
[C---:B------:R-:W-:Y:S02]  /*18680*/  FMUL.FTZ R62, R2.reuse, R62 ;  /* 0x0000003e023e7220 */ /* 0x040fe40000410000 */
[C---:B---3--:R-:W-:Y:S04]  /*18690*/  HMMA.16816.F32.BF16 R36, R128.reuse, R112, R36 ;  /* 0x000000708024723c */ /* 0x048fe80000041824 */
[C---:B------:R-:W-:Y:S01]  /*186a0*/  FMUL.FTZ R63, R2.reuse, R63 ;  /* 0x0000003f023f7220 */ /* 0x040fe20000410000 */
[----:B------:R-:W-:Y:S01]  /*186b0*/  MUFU.EX2 R240, R240 ;  /* 0x000000f000f07308 */ /* 0x000fe20000000800 */
[C---:B------:R-:W-:Y:S02]  /*186c0*/  FMUL.FTZ R64, R3.reuse, R64 ;  /* 0x0000004003407220 */ /* 0x040fe40000410000 */
[C---:B------:R-:W-:Y:S01]  /*186d0*/  HMMA.16816.F32.BF16 R40, R128.reuse, R114, R40 ;  /* 0x000000728028723c */ /* 0x040fe20000041828 */
[----:B------:R-:W-:Y:S03]  /*186e0*/  LDSM.16.MT88.4 R112, [R203+0x900] ;  /* 0x00090000cb70783b */ /* 0x000fe60000004200 */
[C---:B------:R-:W-:Y:S02]  /*186f0*/  FMUL.FTZ R65, R3.reuse, R65 ;  /* 0x0000004103417220 */ /* 0x040fe40000410000 */
[C---:B------:R-:W-:Y:S01]  /*18700*/  FMUL.FTZ R66, R2.reuse, R66 ;  /* 0x0000004202427220 */ /* 0x040fe20000410000 */
[----:B------:R-:W-:Y:S01]  /*18710*/  MUFU.EX2 R241, R241 ;  /* 0x000000f100f17308 */ /* 0x000fe20000000800 */
[C---:B------:R-:W-:Y:S04]  /*18720*/  FMUL.FTZ R67, R2.reuse, R67 ;  /* 0x0000004302437220 */ /* 0x040fe80000410000 */
[C---:B------:R-:W-:Y:S01]  /*18730*/  FMUL.FTZ R68, R3.reuse, R68 ;  /* 0x0000004403447220 */ /* 0x040fe20000410000 */
[C---:B-1----:R-:W-:Y:S03]  /*18740*/  HMMA.16816.F32.BF16 R44, R128.reuse, R104, R44 ;  /* 0x00000068802c723c */ /* 0x042fe6000004182c */
[C---:B------:R-:W-:Y:S01]  /*18750*/  FMUL.FTZ R69, R3.reuse, R69 ;  /* 0x0000004503457220 */ /* 0x040fe20000410000 */
[----:B------:R-:W-:Y:S01]  /*18760*/  MUFU.EX2 R243, R243 ;  /* 0x000000f300f37308 */ /* 0x000fe20000000800 */
[C---:B------:R-:W-:Y:S02]  /*18770*/  FMUL.FTZ R70, R2.reuse, R70 ;  /* 0x0000004602467220 */ /* 0x040fe40000410000 */
[C---:B------:R-:W-:Y:S01]  /*18780*/  FMUL.FTZ R71, R2.reuse, R71 ;  /* 0x0000004702477220 */ /* 0x040fe20000410000 */
[C---:B------:R-:W-:Y:S01]  /*18790*/  HMMA.16816.F32.BF16 R48, R128.reuse, R106, R48 ;  /* 0x0000006a8030723c */ /* 0x040fe20000041830 */
[----:B------:R-:W1:Y:S03]  /*187a0*/  LDSM.16.MT88.4 R104, [R203+0x4100] ;  /* 0x00410000cb68783b */ /* 0x000e660000004200 */
[C---:B------:R-:W-:Y:S02]  /*187b0*/  FMUL.FTZ R72, R3.reuse, R72 ;  /* 0x0000004803487220 */ /* 0x040fe40000410000 */
[C---:B------:R-:W-:Y:S01]  /*187c0*/  FMUL.FTZ R73, R3.reuse, R73 ;  /* 0x0000004903497220 */ /* 0x040fe20000410000 */
[----:B------:R-:W-:Y:S01]  /*187d0*/  MUFU.EX2 R244, R244 ;  /* 0x000000f400f47308 */ /* 0x000fe20000000800 */
[C---:B------:R-:W-:Y:S04]  /*187e0*/  HMMA.16816.F32.BF16 R52, R128.reuse, R100, R52 ;  /* 0x000000648034723c */ /* 0x040fe80000041834 */
[C---:B------:R-:W-:Y:S02]  /*187f0*/  FMUL.FTZ R74, R2.reuse, R74 ;  /* 0x0000004a024a7220 */ /* 0x040fe40000410000 */
        /* <DEDUP_REMOVED lines=20> */
[----:B------:R-:W-:Y:S02]  /*18940*/  FMUL.FTZ R87, R2, R87 ;  /* 0x0000005702577220 */ /* 0x000fe40000410000 */
[C---:B--2---:R-:W-:Y:S04]  /*18950*/  HMMA.16816.F32.BF16 R76, R128.reuse, R100, R76 ;  /* 0x00000064804c723c */ /* 0x044fe8000004184c */
[----:B------:R-:W-:Y:S02]  /*18960*/  FFMA.FTZ R175, R182, c[0x0][0x2d0], -R151 ;  /* 0x0000b400b6af7a23 */ /* 0x000fe40000010897 */
[----:B------:R-:W-:Y:S02]  /*18970*/  FFMA.FTZ R182, R138, c[0x0][0x2d0], -R145 ;  /* 0x0000b4008ab67a23 */ /* 0x000fe40000010891 */
[C---:B------:R-:W-:Y:S01]  /*18980*/  HMMA.16816.F32.BF16 R80, R128.reuse, R102, R80 ;  /* 0x000000668050723c */ /* 0x040fe20000041850 */
[----:B------:R-:W-:Y:S01]  /*18990*/  LDSM.16.MT88.4 R136, [R198+0x2900] ;  /* 0x00290000c688783b */ /* 0x000fe20000004200 */
[----:B------:R-:W-:Y:S02]  /*189a0*/  MUFU.EX2 R175, R175 ;  /* 0x000000af00af7308 */ /* 0x000fe40000000800 */
[--C-:B------:R-:W-:Y:S02]  /*189b0*/  FFMA.FTZ R176, R176, c[0x0][0x2d0], -R151.reuse ;  /* 0x0000b400b0b07a23 */ /* 0x100fe40000010897 */
[----:B------:R-:W-:Y:S02]  /*189c0*/  FFMA.FTZ R177, R180, c[0x0][0x2d0], -R151 ;  /* 0x0000b400b4b17a23 */ /* 0x000fe40000010897 */
[C---:B---3--:R-:W-:Y:S04]  /*189d0*/  HMMA.16816.F32.BF16 R84, R128.reuse, R108, R84 ;  /* 0x0000006c8054723c */ /* 0x048fe80000041854 */
[----:B------:R-:W-:Y:S01]  /*189e0*/  FFMA.FTZ R180, R140, c[0x0][0x2d0], -R145 ;  /* 0x0000b4008cb47a23 */ /* 0x000fe20000010891 */
[----:B------:R-:W2:Y:S01]  /*189f0*/  MUFU.EX2 R176, R176 ;  /* 0x000000b000b07308 */ /* 0x000ea20000000800 */
[--C-:B------:R-:W-:Y:S01]  /*18a00*/  FFMA.FTZ R178, R178, c[0x0][0x2d0], -R151.reuse ;  /* 0x0000b400b2b27a23 */ /* 0x100fe20000010897 */
[----:B------:R-:W-:Y:S01]  /*18a10*/  LDSM.16.MT88.4 R140, [R197+0x2900] ;  /* 0x00290000c58c783b */ /* 0x000fe20000004200 */
[C---:B------:R-:W-:Y:S04]  /*18a20*/  FMUL.FTZ R88, R3.reuse, R88 ;  /* 0x0000005803587220 */ /* 0x040fe80000410000 */
[----:B------:R-:W-:Y:S02]  /*18a30*/  FMUL.FTZ R89, R3, R89 ;  /* 0x0000005903597220 */ /* 0x000fe40000410000 */
[C---:B------:R-:W-:Y:S01]  /*18a40*/  FMUL.FTZ R90, R2.reuse, R90 ;  /* 0x0000005a025a7220 */ /* 0x040fe20000410000 */
[----:B------:R-:W-:Y:S01]  /*18a50*/  MUFU.EX2 R177, R177 ;  /* 0x000000b100b17308 */ /* 0x000fe20000000800 */
[C---:B------:R-:W-:Y:S02]  /*18a60*/  FMUL.FTZ R91, R2.reuse, R91 ;  /* 0x0000005b025b7220 */ /* 0x040fe40000410000 */
[----:B------:R-:W-:Y:S02]  /*18a70*/  FFMA.FTZ R151, R147, c[0x0][0x2d0], -R151 ;  /* 0x0000b40093977a23 */ /* 0x000fe40000010897 */
[C---:B------:R-:W-:Y:S02]  /*18a80*/  FMUL.FTZ R92, R3.reuse, R92 ;  /* 0x0000005c035c7220 */ /* 0x040fe40000410000 */
[C---:B------:R-:W-:Y:S01]  /*18a90*/  FMUL.FTZ R93, R3.reuse, R93 ;  /* 0x0000005d035d7220 */ /* 0x040fe20000410000 */
[C---:B------:R-:W-:Y:S01]  /*18aa0*/  HMMA.16816.F32.BF16 R88, R128.reuse, R110, R88 ;  /* 0x0000006e8058723c */ /* 0x040fe20000041858 */
[----:B------:R-:W3:Y:S01]  /*18ab0*/  LDSM.16.MT88.4 R108, [R197+0x900] ;  /* 0x00090000c56c783b */ /* 0x000ee20000004200 */
[----:B------:R-:W4:Y:S01]  /*18ac0*/  MUFU.EX2 R178, R178 ;  /* 0x000000b200b27308 */ /* 0x000f220000000800 */
[C---:B------:R-:W-:Y:S02]  /*18ad0*/  FMUL.FTZ R94, R2.reuse, R94 ;  /* 0x0000005e025e7220 */ /* 0x040fe40000410000 */
[----:B------:R-:W-:Y:S01]  /*18ae0*/  FMUL.FTZ R95, R2, R95 ;  /* 0x0000005f025f7220 */ /* 0x000fe20000410000 */
[----:B--2---:R-:W-:Y:S01]  /*18af0*/  F2FP.BF16.PACK_AB R100, R176, R175 ;  /* 0x000000afb064723e */ /* 0x004fe200000010ff */
[C---:B------:R-:W-:Y:S02]  /*18b00*/  FMUL.FTZ R96, R3.reuse, R96 ;  /* 0x0000006003607220 */ /* 0x040fe40000410000 */
[----:B------:R-:W-:Y:S03]  /*18b10*/  FMUL.FTZ R97, R3, R97 ;  /* 0x0000006103617220 */ /* 0x000fe60000410000 */
[C---:B-1----:R-:W-:Y:S01]  /*18b20*/  HMMA.16816.F32.BF16 R92, R128.reuse, R104, R92 ;  /* 0x00000068805c723c */ /* 0x042fe2000004185c */
[----:B------:R-:W1:Y:S02]  /*18b30*/  MUFU.EX2 R180, R180 ;  /* 0x000000b400b47308 */ /* 0x000e640000000800 */
[C---:B------:R-:W-:Y:S02]  /*18b40*/  FMUL.FTZ R98, R2.reuse, R98 ;  /* 0x0000006202627220 */ /* 0x040fe40000410000 */
[----:B------:R-:W-:Y:S02]  /*18b50*/  FMUL.FTZ R99, R2, R99 ;  /* 0x0000006302637220 */ /* 0x000fe40000410000 */
[--C-:B------:R-:W-:Y:S02]  /*18b60*/  FFMA.FTZ R134, R134, c[0x0][0x2d0], -R145.reuse ;  /* 0x0000b40086867a23 */ /* 0x100fe40000010891 */
[----:B------:R-:W-:Y:S02]  /*18b70*/  FFMA.FTZ R145, R133, c[0x0][0x2d0], -R145 ;  /* 0x0000b40085917a23 */ /* 0x000fe40000010891 */
[----:B------:R-:W2:Y:S01]  /*18b80*/  MUFU.EX2 R182, R182 ;  /* 0x000000b600b67308 */ /* 0x000ea20000000800 */
[----:B------:R-:W-:Y:S01]  /*18b90*/  HMMA.16816.F32.BF16 R96, R128, R106, R96 ;  /* 0x0000006a8060723c */ /* 0x000fe20000041860 */
[----:B------:R-:W5:Y:S02]  /*18ba0*/  LDSM.16.MT88.4 R104, [R196+0x2900] ;  /* 0x00290000c468783b */ /* 0x000f640000004200 */
[----:B----4-:R-:W-:Y:S01]  /*18bb0*/  F2FP.BF16.PACK_AB R102, R178, R177 ;  /* 0x000000b1b266723e */ /* 0x010fe200000010ff */
[----:B------:R-:W-:Y:S02]  /*18bc0*/  FFMA.FTZ R174, R3, R218, R174 ;  /* 0x000000da03ae7223 */ /* 0x000fe400000100ae */
[----:B------:R-:W-:Y:S02]  /*18bd0*/  FFMA.FTZ R170, R2, R219, R170 ;  /* 0x000000db02aa7223 */ /* 0x000fe400000100aa */
[----:B------:R-:W-:Y:S01]  /*18be0*/  FADD.FTZ R173, R173, R174 ;  /* 0x000000aeadad7221 */ /* 0x000fe20000010000 */
[----:B------:R-:W-:Y:S01]  /*18bf0*/  LDSM.16.MT88.4 R128, [R198+0x3100] ;  /* 0x00310000c680783b */ /* 0x000fe20000004200 */
[----:B------:R4:W3:Y:S02]  /*18c00*/  MUFU.EX2 R242, R151 ;  /* 0x0000009700f27308 */ /* 0x0008e40000000800 */
[----:B------:R-:W-:Y:S01]  /*18c10*/  FADD.FTZ R169, R169, R170 ;  /* 0x000000aaa9a97221 */ /* 0x000fe20000010000 */
[----:B-1----:R-:W-:Y:S01]  /*18c20*/  F2FP.BF16.PACK_AB R101, R180, R179 ;  /* 0x000000b3b465723e */ /* 0x002fe200000010ff */
[----:B------:R-:W-:Y:S02]  /*18c30*/  FADD.FTZ R172, R172, R173 ;  /* 0x000000adacac7221 */ /* 0x000fe40000010000 */
[----:B------:R-:W-:Y:S02]  /*18c40*/  FADD.FTZ R2, R168, R169 ;  /* 0x000000a9a8027221 */ /* 0x000fe40000010000 */
[----:B------:R-:W-:Y:S02]  /*18c50*/  FADD.FTZ R172, R171, R172 ;  /* 0x000000acabac7221 */ /* 0x000fe40000010000 */
[----:B------:R1:W-:Y:S01]  /*18c60*/  MUFU.EX2 R133, R145 ;  /* 0x0000009100857308 */ /* 0x0003e20000000800 */
[----:B------:R-:W-:Y:S01]  /*18c70*/  FADD.FTZ R2, R135, R2 ;  /* 0x0000000287027221 */ /* 0x000fe20000010000 */
[----:B------:R-:W-:Y:S01]  /*18c80*/  MOV R135, R132 ;  /* 0x0000008400877202 */ /* 0x000fe20000000f00 */
[----:B------:R-:W-:Y:S01]  /*18c90*/  FADD.FTZ R175, R175, R172 ;  /* 0x000000acafaf7221 */ /* 0x000fe20000010000 */
[----:B--2---:R-:W-:Y:S01]  /*18ca0*/  F2FP.BF16.PACK_AB R103, R183, R182 ;  /* 0x000000b6b767723e */ /* 0x004fe200000010ff */
[----:B------:R-:W-:Y:S02]  /*18cb0*/  FADD.FTZ R3, R179, R2 ;  /* 0x00000002b3037221 */ /* 0x000fe40000010000 */
[----:B------:R-:W-:Y:S02]  /*18cc0*/  FADD.FTZ R176, R176, R175 ;  /* 0x000000afb0b07221 */ /* 0x000fe40000010000 */
[----:B------:R-:W-:Y:S01]  /*18cd0*/  FADD.FTZ R3, R180, R3 ;  /* 0x00000003b4037221 */ /* 0x000fe20000010000 */
[----:B------:R-:W2:Y:S01]  /*18ce0*/  MUFU.EX2 R134, R134 ;  /* 0x0000008600867308 */ /* 0x000ea20000000800 */
[C---:B------:R-:W-:Y:S01]  /*18cf0*/  HMMA.16816.F32.BF16 R4, R100.reuse, R112, R4 ;  /* 0x000000706404723c */ /* 0x040fe20000041804 */
[----:B----4-:R-:W-:Y:S04]  /*18d00*/  LDSM.16.MT88.4 R148, [R203+0x3900] ;  /* 0x00390000cb94783b */ /* 0x010fe80000004200 */
[----:B------:R-:W-:Y:S02]  /*18d10*/  FADD.FTZ R177, R177, R176 ;  /* 0x000000b0b1b17221 */ /* 0x000fe40000010000 */
[----:B------:R-:W-:Y:S01]  /*18d20*/  FADD.FTZ R2, R182, R3 ;  /* 0x00000003b6027221 */ /* 0x000fe20000010000 */
[C---:B------:R-:W-:Y:S01]  /*18d30*/  HMMA.16816.F32.BF16 R8, R100.reuse, R114, R8 ;  /* 0x000000726408723c */ /* 0x040fe20000041808 */
[----:B------:R-:W-:Y:S03]  /*18d40*/  LDSM.16.MT88.4 R112, [R198+0x4900] ;  /* 0x00490000c670783b */ /* 0x000fe60000004200 */
[----:B------:R-:W-:Y:S01]  /*18d50*/  MOV R3, R0 ;  /* 0x0000000000037202 */ /* 0x000fe20000000f00 */
[----:B------:R-:W-:Y:S02]  /*18d60*/  FADD.FTZ R178, R178, R177 ;  /* 0x000000b1b2b27221 */ /* 0x000fe40000010000 */
[----:B------:R-:W-:Y:S01]  /*18d70*/  FADD.FTZ R2, R183, R2 ;  /* 0x00000002b7027221 */ /* 0x000fe20000010000 */
        /* <DEDUP_REMOVED lines=19> */
[C---:B-----5:R-:W-:Y:S08]  /*18eb0*/  HMMA.16816.F32.BF16 R60, R100.reuse, R104, R60 ;  /* 0x00000068643c723c */ /* 0x060ff0000004183c */
[C---:B------:R-:W-:Y:S01]  /*18ec0*/  HMMA.16816.F32.BF16 R64, R100.reuse, R106, R64 ;  /* 0x0000006a6440723c */ /* 0x040fe20000041840 */
[----:B------:R-:W3:Y:S07]  /*18ed0*/  LDSM.16.MT88.4 R104, [R196+0x4900] ;  /* 0x00490000c468783b */ /* 0x000eee0000004200 */
[C---:B-1----:R-:W-:Y:S08]  /*18ee0*/  HMMA.16816.F32.BF16 R68, R100.reuse, R108, R68 ;  /* 0x0000006c6444723c */ /* 0x042ff00000041844 */
[C---:B------:R-:W-:Y:S01]  /*18ef0*/  HMMA.16816.F32.BF16 R72, R100.reuse, R110, R72 ;  /* 0x0000006e6448723c */ /* 0x040fe20000041848 */
[----:B------:R-:W1:Y:S07]  /*18f00*/  LDSM.16.MT88.4 R108, [R203+0x1100] ;  /* 0x00110000cb6c783b */ /* 0x000e6e0000004200 */
[C---:B------:R-:W-:Y:S08]  /*18f10*/  HMMA.16816.F32.BF16 R76, R100.reuse, R112, R76 ;  /* 0x00000070644c723c */ /* 0x040ff0000004184c */
[C---:B------:R-:W-:Y:S01]  /*18f20*/  HMMA.16816.F32.BF16 R80, R100.reuse, R114, R80 ;  /* 0x000000726450723c */ /* 0x040fe20000041850 */
[----:B------:R-:W4:Y:S07]  /*18f30*/  LDSM.16.MT88.4 R112, [R197+0x1100] ;  /* 0x00110000c570783b */ /* 0x000f2e0000004200 */
[C---:B------:R-:W-:Y:S08]  /*18f40*/  HMMA.16816.F32.BF16 R84, R100.reuse, R116, R84 ;  /* 0x000000746454723c */ /* 0x040ff00000041854 */
[C---:B------:R-:W-:Y:S01]  /*18f50*/  HMMA.16816.F32.BF16 R88, R100.reuse, R118, R88 ;  /* 0x000000766458723c */ /* 0x040fe20000041858 */
[----:B------:R-:W5:Y:S07]  /*18f60*/  LDSM.16.MT88.4 R116, [R203+0x3100] ;  /* 0x00310000cb74783b */ /* 0x000f6e0000004200 */
        /* <DEDUP_REMOVED lines=8> */
[----:B------:R-:W-:Y:S01]  /*18ff0*/  F2FP.BF16.PACK_AB R103, R238, R237 ;  /* 0x000000edee67723e */ /* 0x000fe200000010ff */
[----:B------:R-:W-:Y:S01]  /*19000*/  FADD.FTZ R232, R232, R231 ;  /* 0x000000e7e8e87221 */ /* 0x000fe20000010000 */
[----:B------:R-:W-:Y:S01]  /*19010*/  IADD3 R2, R230, -0x1, RZ ;  /* 0xffffffffe6027810 */ /* 0x000fe20007ffe0ff */
[----:B------:R-:W-:Y:S02]  /*19020*/  FADD.FTZ R236, R236, R235 ;  /* 0x000000ebecec7221 */ /* 0x000fe40000010000 */
[----:B------:R-:W-:Y:S01]  /*19030*/  FADD.FTZ R233, R233, R232 ;  /* 0x000000e8e9e97221 */ /* 0x000fe20000010000 */
[----:B------:R-:W-:Y:S01]  /*19040*/  MOV R230, R2 ;  /* 0x0000000200e67202 */ /* 0x000fe20000000f00 */
        /* <DEDUP_REMOVED lines=8> */
[C---:B----4-:R-:W-:Y:S08]  /*190d0*/  HMMA.16816.F32.BF16 R20, R100.reuse, R112, R20 ;  /* 0x000000706414723c */ /* 0x050ff00000041814 */
[C---:B------:R-:W-:Y:S01]  /*190e0*/  HMMA.16816.F32.BF16 R24, R100.reuse, R114, R24 ;  /* 0x000000726418723c */ /* 0x040fe20000041818 */
[----:B------:R-:W4:Y:S07]  /*190f0*/  LDSM.16.MT88.4 R112, [R198+0x5100] ;  /* 0x00510000c670783b */ /* 0x000f2e0000004200 */
[C---:B------:R-:W-:Y:S08]  /*19100*/  HMMA.16816.F32.BF16 R28, R100.reuse, R124, R28 ;  /* 0x0000007c641c723c */ /* 0x040ff0000004181c */
[C---:B------:R-:W-:Y:S01]  /*19110*/  HMMA.16816.F32.BF16 R32, R100.reuse, R126, R32 ;  /* 0x0000007e6420723c */ /* 0x040fe20000041820 */
[----:B------:R-:W-:Y:S07]  /*19120*/  LDSM.16.MT88.4 R124, [R203+0x1900] ;  /* 0x00190000cb7c783b */ /* 0x000fee0000004200 */
[C---:B-----5:R-:W-:Y:S08]  /*19130*/  HMMA.16816.F32.BF16 R36, R100.reuse, R116, R36 ;  /* 0x000000746424723c */ /* 0x060ff00000041824 */
[C---:B------:R-:W-:Y:S01]  /*19140*/  HMMA.16816.F32.BF16 R40, R100.reuse, R118, R40 ;  /* 0x000000766428723c */ /* 0x040fe20000041828 */
[----:B------:R-:W5:Y:S07]  /*19150*/  LDSM.16.MT88.4 R116, [R197+0x5100] ;  /* 0x00510000c574783b */ /* 0x000f6e0000004200 */
        /* <DEDUP_REMOVED lines=9> */
[----:B--2---:R-:W-:Y:S01]  /*191f0*/  F2FP.BF16.PACK_AB R139, R133, R134 ;  /* 0x00000086858b723e */ /* 0x004fe200000010ff */
        /* <DEDUP_REMOVED lines=12> */
[C---:B----4-:R-:W-:Y:S08]  /*192c0*/  HMMA.16816.F32.BF16 R76, R100.reuse, R112, R76 ;  /* 0x00000070644c723c */ /* 0x050ff0000004184c */
[C---:B------:R-:W-:Y:S08]  /*192d0*/  HMMA.16816.F32.BF16 R80, R100.reuse, R114, R80 ;  /* 0x000000726450723c */ /* 0x040ff00000041850 */
[C---:B-----5:R-:W-:Y:S08]  /*192e0*/  HMMA.16816.F32.BF16 R84, R100.reuse, R116, R84 ;  /* 0x000000746454723c */ /* 0x060ff00000041854 */
        /* <DEDUP_REMOVED lines=31> */
.L_x_409:
[----:B------:R-:W-:-:S13]  /*194e0*/  ISETP.GE.AND P0, PT, R181, UR8, PT ;  /* 0x00000008b5007c0c */ /* 0x000fda000bf06270 */
[----:B------:R-:W-:Y:S05]  /*194f0*/  @!P0 BRA `(.L_x_411) ;  /* 0x0000390000008947 */ /* 0x000fea0003800000 */
[C---:B------:R-:W-:Y:S01]  /*19500*/  IADD3 RZ, P6, R208.reuse, 0x40, RZ ;  /* 0x00000040d0ff7810 */ /* 0x040fe20007fde0ff */
[----:B------:R-:W-:Y:S01]  /*19510*/  ULDC.64 UR4, c[0x0][0x208] ;  /* 0x0000820000047ab9 */ /* 0x000fe20000000a00 */
[----:B------:R-:W-:Y:S01]  /*19520*/  IADD3 RZ, P5, R208, 0x80, RZ ;  /* 0x00000080d0ff7810 */ /* 0x000fe20007fbe0ff */
[----:B------:R-:W-:Y:S01]  /*19530*/  USHF.L.U64.HI UR5, UR4, 0x5, UR5 ;  /* 0x0000000504057899 */ /* 0x000fe20008010205 */
[C---:B------:R-:W-:Y:S01]  /*19540*/  IADD3 RZ, P4, R210.reuse, 0x40, RZ ;  /* 0x00000040d2ff7810 */ /* 0x040fe20007f9e0ff */
[----:B------:R-:W-:Y:S01]  /*19550*/  USHF.L.U32 UR10, UR4, 0x5, URZ ;  /* 0x00000005040a7899 */ /* 0x000fe2000800063f */
[C---:B------:R-:W-:Y:S01]  /*19560*/  IADD3 RZ, P0, R210.reuse, 0x80, RZ ;  /* 0x00000080d2ff7810 */ /* 0x040fe20007f1e0ff */
[----:B------:R-:W-:Y:S01]  /*19570*/  IMAD.MOV.U32 R2, RZ, RZ, R132 ;  /* 0x000000ffff027224 */ /* 0x000fe200078e0084 */
[C---:B------:R-:W-:Y:S01]  /*19580*/  IADD3 R182, R210.reuse, 0x40, RZ ;  /* 0x00000040d2b67810 */ /* 0x040fe20007ffe0ff */
[----:B------:R-:W-:Y:S01]  /*19590*/  IMAD.MOV.U32 R3, RZ, RZ, R0 ;  /* 0x000000ffff037224 */ /* 0x000fe200078e0000 */
[----:B------:R-:W-:Y:S01]  /*195a0*/  IADD3 R180, R210, 0x80, RZ ;  /* 0x00000080d2b47810 */ /* 0x000fe20007ffe0ff */
[--C-:B------:R-:W-:Y:S01]  /*195b0*/  IMAD.X R225, RZ, RZ, R215.reuse, P6 ;  /* 0x000000ffffe17224 */ /* 0x100fe200030e06d7 */
[C---:B------:R-:W-:Y:S01]  /*195c0*/  IADD3 R222, R208.reuse, 0x80, RZ ;  /* 0x00000080d0de7810 */ /* 0x040fe20007ffe0ff */
[----:B------:R-:W-:Y:S01]  /*195d0*/  IMAD.X R223, RZ, RZ, R215, P5 ;  /* 0x000000ffffdf7224 */ /* 0x000fe200028e06d7 */
[----:B------:R-:W-:Y:S01]  /*195e0*/  IADD3 R224, R208, 0x40, RZ ;  /* 0x00000040d0e07810 */ /* 0x000fe20007ffe0ff */
[--C-:B------:R-:W-:Y:S01]  /*195f0*/  IMAD.X R220, RZ, RZ, R217.reuse, P4 ;  /* 0x000000ffffdc7224 */ /* 0x100fe200020e06d9 */
[----:B------:R-:W-:Y:S01]  /*19600*/  ULDC UR9, c[0x0][0x208] ;  /* 0x0000820000097ab9 */ /* 0x000fe20000000800 */
[----:B------:R-:W-:Y:S01]  /*19610*/  IMAD.X R183, RZ, RZ, R217, P0 ;  /* 0x000000ffffb77224 */ /* 0x000fe200000e06d9 */
[----:B------:R-:W-:Y:S01]  /*19620*/  ULDC UR4, c[0x0][0x324] ;  /* 0x0000c90000047ab9 */ /* 0x000fe20000000800 */
[----:B------:R-:W-:Y:S01]  /*19630*/  IMAD.MOV.U32 R214, RZ, RZ, R208 ;  /* 0x000000ffffd67224 */ /* 0x000fe200078e00d0 */
[----:B------:R-:W-:-:S02]  /*19640*/  USHF.L.U32 UR9, UR9, 0x6, URZ ;  /* 0x0000000609097899 */ /* 0x000fc4000800063f */
[----:B------:R-:W-:Y:S02]  /*19650*/  ULOP3.LUT UR4, URZ, UR4, URZ, 0x33, !UPT ;  /* 0x000000043f047292 */ /* 0x000fe4000f8e333f */
.L_x_420:
[----:B------:R-:W-:Y:S04]  /*19660*/  DEPBAR.LE SB0, 0x0 ;  /* 0x000080000000791a */ /* 0x000fe80000000000 */
[----:B------:R-:W-:Y:S01]  /*19670*/  BAR.SYNC.DEFER_BLOCKING 0x0 ;  /* 0x0000000000007b1d */ /* 0x000fe20000010000 */
[----:B------:R-:W-:Y:S01]  /*19680*/  SHF.R.S32.HI R0, RZ, 0x1f, R181 ;  /* 0x0000001fff007819 */ /* 0x000fe200000114b5 */
[C---:B------:R-:W-:Y:S01]  /*19690*/  IMAD R15, R181.reuse, UR11, RZ ;  /* 0x0000000bb50f7c24 */ /* 0x040fe2000f8e02ff */
[C---:B------:R-:W-:Y:S01]  /*196a0*/  ISETP.GT.AND P6, PT, R181.reuse, UR8, PT ;  /* 0x00000008b5007c0c */ /* 0x040fe2000bfc4270 */
[C---:B------:R-:W-:Y:S04]  /*196b0*/  IMAD.WIDE.U32 R18, R181.reuse, UR9, R214 ;  /* 0x00000009b5127c25 */ /* 0x040fe8000f8e00d6 */
[C---:B------:R-:W-:Y:S01]  /*196c0*/  IMAD.WIDE.U32 R16, R181.reuse, UR9, R224 ;  /* 0x00000009b5107c25 */ /* 0x040fe2000f8e00e0 */
[----:B------:R-:W-:Y:S03]  /*196d0*/  LEA R22, P5, R18, c[0x0][0x1f8], 0x1 ;  /* 0x00007e0012167a11 */ /* 0x000fe600078a08ff */
[----:B------:R-:W-:Y:S01]  /*196e0*/  IMAD R15, R0, UR9, R15 ;  /* 0x00000009000f7c24 */ /* 0x000fe2000f8e020f */
[----:B------:R-:W-:Y:S01]  /*196f0*/  LEA R20, P4, R16, c[0x0][0x1f8], 0x1 ;  /* 0x00007e0010147a11 */ /* 0x000fe200078808ff */
[----:B------:R-:W-:Y:S03]  /*19700*/  IMAD.WIDE.U32 R12, R181, UR9, R222 ;  /* 0x00000009b50c7c25 */ /* 0x000fe6000f8e00de */
[----:B------:R-:W-:Y:S01]  /*19710*/  IADD3 R0, R19, R15, RZ ;  /* 0x0000000f13007210 */ /* 0x000fe20007ffe0ff */
[C---:B------:R-:W-:Y:S01]  /*19720*/  IMAD.IADD R4, R15.reuse, 0x1, R17 ;  /* 0x000000010f047824 */ /* 0x040fe200078e0211 */
[----:B------:R-:W-:Y:S01]  /*19730*/  LEA R28, P0, R12, c[0x0][0x1f8], 0x1 ;  /* 0x00007e000c1c7a11 */ /* 0x000fe200078008ff */
[----:B------:R-:W-:Y:S01]  /*19740*/  IMAD.U32 R6, RZ, RZ, UR10 ;  /* 0x0000000aff067e24 */ /* 0x000fe2000f8e00ff */
[----:B------:R-:W-:Y:S01]  /*19750*/  LEA.HI.X R23, R18, c[0x0][0x1fc], R0, 0x1, P5 ;  /* 0x00007f0012177a11 */ /* 0x000fe200028f0c00 */
[----:B------:R-:W-:Y:S01]  /*19760*/  IMAD.U32 R7, RZ, RZ, UR5 ;  /* 0x00000005ff077e24 */ /* 0x000fe2000f8e00ff */
[----:B------:R-:W-:Y:S01]  /*19770*/  LEA.HI.X R21, R16, c[0x0][0x1fc], R4, 0x1, P4 ;  /* 0x00007f0010157a11 */ /* 0x000fe200020f0c04 */
[----:B------:R-:W-:Y:S01]  /*19780*/  LDSM.16.M88.4 R32, [R206+0xc100] ;  /* 0x00c10000ce20783b */ /* 0x000fe20000000200 */
[----:B------:R-:W-:Y:S02]  /*19790*/  IMAD.IADD R5, R15, 0x1, R13 ;  /* 0x000000010f057824 */ /* 0x000fe400078e020d */
[----:B------:R-:W-:Y:S03]  /*197a0*/  IMAD.WIDE.U32 R6, R181, UR9, R6 ;  /* 0x00000009b5067c25 */ /* 0x000fe6000f8e0006 */
[----:B------:R-:W-:Y:S01]  /*197b0*/  LEA.HI.X R29, R12, c[0x0][0x1fc], R5, 0x1, P0 ;  /* 0x00007f000c1d7a11 */ /* 0x000fe200000f0c05 */
[----:B------:R-:W1:Y:S01]  /*197c0*/  LDSM.16.M88.4 R8, [R205+0x6100] ;  /* 0x00610000cd08783b */ /* 0x000e620000000200 */
[-C--:B------:R-:W-:Y:S02]  /*197d0*/  IADD3 R5, P5, R208, R6.reuse, RZ ;  /* 0x00000006d0057210 */ /* 0x080fe40007fbe0ff */
[----:B------:R-:W-:Y:S02]  /*197e0*/  IADD3 R15, R15, R7, RZ ;  /* 0x000000070f0f7210 */ /* 0x000fe40007ffe0ff */
[-C--:B------:R-:W-:Y:S02]  /*197f0*/  IADD3 R7, P4, R224, R6.reuse, RZ ;  /* 0x00000006e0077210 */ /* 0x080fe40007f9e0ff */
[----:B------:R-:W2:Y:S01]  /*19800*/  LDSM.16.M88.4 R16, [R205+0x6900] ;  /* 0x00690000cd10783b */ /* 0x000ea20000000200 */
[----:B------:R-:W-:Y:S01]  /*19810*/  IADD3 R13, P0, R222, R6, RZ ;  /* 0x00000006de0d7210 */ /* 0x000fe20007f1e0ff */
[----:B------:R-:W-:Y:S01]  /*19820*/  IMAD.X R0, R15, 0x1, R215, P5 ;  /* 0x000000010f007824 */ /* 0x000fe200028e06d7 */
[----:B------:R-:W-:Y:S01]  /*19830*/  LEA R168, P5, R5, c[0x0][0x1f8], 0x1 ;  /* 0x00007e0005a87a11 */ /* 0x000fe200078a08ff */
[----:B------:R-:W-:Y:S01]  /*19840*/  IMAD.X R4, R15, 0x1, R225, P4 ;  /* 0x000000010f047824 */ /* 0x000fe200020e06e1 */
[----:B------:R-:W-:Y:S02]  /*19850*/  LEA R166, P4, R7, c[0x0][0x1f8], 0x1 ;  /* 0x00007e0007a67a11 */ /* 0x000fe400078808ff */
[----:B------:R-:W3:Y:S01]  /*19860*/  LDSM.16.M88.4 R24, [R205+0x7100] ;  /* 0x00710000cd18783b */ /* 0x000ee20000000200 */
[----:B------:R-:W-:Y:S02]  /*19870*/  IADD3.X R6, R15, R223, RZ, P0, !PT ;  /* 0x000000df0f067210 */ /* 0x000fe400007fe4ff */
[----:B------:R-:W-:Y:S02]  /*19880*/  LEA R164, P0, R13, c[0x0][0x1f8], 0x1 ;  /* 0x00007e000da47a11 */ /* 0x000fe400078008ff */
[----:B------:R-:W-:Y:S02]  /*19890*/  LEA.HI.X R169, R5, c[0x0][0x1fc], R0, 0x1, P5 ;  /* 0x00007f0005a97a11 */ /* 0x000fe400028f0c00 */
[----:B------:R-:W4:Y:S01]  /*198a0*/  LDSM.16.M88.4 R132, [R205+0x7900] ;  /* 0x00790000cd84783b */ /* 0x000f220000000200 */
[----:B------:R-:W-:Y:S02]  /*198b0*/  LEA.HI.X R167, R7, c[0x0][0x1fc], R4, 0x1, P4 ;  /* 0x00007f0007a77a11 */ /* 0x000fe400020f0c04 */
[----:B------:R-:W-:Y:S02]  /*198c0*/  LEA.HI.X R165, R13, c[0x0][0x1fc], R6, 0x1, P0 ;  /* 0x00007f000da57a11 */ /* 0x000fe400000f0c06 */
[----:B------:R-:W-:Y:S02]  /*198d0*/  PLOP3.LUT P4, PT, PT, PT, UP3, 0x80, 0x0 ;  /* 0x000000000000781c */ /* 0x000fe40003f8f038 */
[----:B------:R-:W-:Y:S01]  /*198e0*/  LDSM.16.M88.4 R136, [R202+0xc100] ;  /* 0x00c10000ca88783b */ /* 0x000fe20000000200 */
[----:B------:R-:W-:Y:S06]  /*198f0*/  PLOP3.LUT P0, PT, PT, PT, UP3, 0x80, 0x0 ;  /* 0x000000000000781c */ /* 0x000fec0003f0f038 */
[----:B------:R-:W5:Y:S01]  /*19900*/  LDSM.16.M88.4 R140, [R204] ;  /* 0x00000000cc8c783b */ /* 0x000f620000000200 */
[C---:B-1----:R-:W-:Y:S06]  /*19910*/  HMMA.16816.F32.BF16 R4, R32.reuse, R8, RZ ;  /* 0x000000082004723c */ /* 0x042fec00000418ff */
[----:B------:R-:W1:Y:S02]  /*19920*/  LDSM.16.M88.4 R144, [R195] ;  /* 0x00000000c390783b */ /* 0x000e640000000200 */
[C---:B------:R-:W-:Y:S05]  /*19930*/  HMMA.16816.F32.BF16 R8, R32.reuse, R10, RZ ;  /* 0x0000000a2008723c */ /* 0x040fea00000418ff */
[----:B------:R-:W1:Y:S03]  /*19940*/  LDSM.16.M88.4 R148, [R194] ;  /* 0x00000000c294783b */ /* 0x000e660000000200 */
[C---:B--2---:R-:W-:Y:S04]  /*19950*/  HMMA.16816.F32.BF16 R12, R32.reuse, R16, RZ ;  /* 0x00000010200c723c */ /* 0x044fe800000418ff */
[----:B------:R-:W2:Y:S04]  /*19960*/  LDSM.16.M88.4 R152, [R193] ;  /* 0x00000000c198783b */ /* 0x000ea80000000200 */
[C---:B------:R-:W-:Y:S03]  /*19970*/  HMMA.16816.F32.BF16 R16, R32.reuse, R18, RZ ;  /* 0x000000122010723c */ /* 0x040fe600000418ff */
        /* <DEDUP_REMOVED lines=164> */
[----:B------:R-:W-:Y:S03]  /*1a3c0*/  FMUL.FTZ R13, R13, c[0x0][0x320] ;  /* 0x0000c8000d0d7a20 */ /* 0x000fe60000410000 */
[----:B------:R-:W1:Y:S10]  /*1a3d0*/  MUFU.TANH R132, R10 ;  /* 0x0000000a00847308 */ /* 0x000e740000002400 */
[----:B------:R-:W1:Y:S01]  /*1a3e0*/  MUFU.TANH R133, R11 ;  /* 0x0000000b00857308 */ /* 0x000e620000002400 */
[C---:B--2---:R-:W-:Y:S09]  /*1a3f0*/  HMMA.16816.F32.BF16 R20, R164.reuse, R4, R20 ;  /* 0x00000004a414723c */ /* 0x044ff20000041814 */
[----:B------:R2:W1:Y:S03]  /*1a400*/  MUFU.TANH R12, R8 ;  /* 0x00000008000c7308 */ /* 0x0004660000002400 */
[----:B------:R-:W-:Y:S01]  /*1a410*/  FMUL.FTZ R4, R17, c[0x0][0x320] ;  /* 0x0000c80011047a20 */ /* 0x000fe20000410000 */
[C---:B------:R-:W-:Y:S06]  /*1a420*/  HMMA.16816.F32.BF16 R24, R164.reuse, R6, R24 ;  /* 0x00000006a418723c */ /* 0x040fec0000041818 */
[----:B------:R5:W1:Y:S01]  /*1a430*/  MUFU.TANH R161, R15 ;  /* 0x0000000f00a17308 */ /* 0x000a620000002400 */
[----:B------:R-:W-:Y:S05]  /*1a440*/  @P6 IADD3 R6, R181, -0x1, RZ ;  /* 0xffffffffb5066810 */ /* 0x000fea0007ffe0ff */
[----:B------:R-:W-:Y:S01]  /*1a450*/  @P6 SHF.R.S32.HI R5, RZ, 0x1f, R6 ;  /* 0x0000001fff056819 */ /* 0x000fe20000011406 */
[----:B------:R-:W-:Y:S03]  /*1a460*/  FMUL.FTZ R21, R21, c[0x0][0x320] ;  /* 0x0000c80015157a20 */ /* 0x000fe60000410000 */
[----:B------:R1:W1:Y:S01]  /*1a470*/  MUFU.TANH R143, R18 ;  /* 0x00000012008f7308 */ /* 0x0002620000002400 */
[----:B------:R-:W-:Y:S02]  /*1a480*/  FMUL.FTZ R22, R22, c[0x0][0x320] ;  /* 0x0000c80016167a20 */ /* 0x000fe40000410000 */
[----:B------:R-:W-:Y:S01]  /*1a490*/  FMUL.FTZ R23, R23, c[0x0][0x320] ;  /* 0x0000c80017177a20 */ /* 0x000fe20000410000 */
[----:B--2---:R-:W2:Y:S01]  /*1a4a0*/  LDSM.16.M88.4 R8, [R192+0x5800] ;  /* 0x00580000c008783b */ /* 0x004ea20000000200 */
[----:B------:R-:W-:Y:S04]  /*1a4b0*/  DEPBAR.LE SB0, 0x0 ;  /* 0x000080000000791a */ /* 0x000fe80000000000 */
[----:B------:R-:W-:Y:S01]  /*1a4c0*/  FMUL.FTZ R25, R25, c[0x0][0x320] ;  /* 0x0000c80019197a20 */ /* 0x000fe20000410000 */
[----:B------:R1:W1:Y:S01]  /*1a4d0*/  MUFU.TANH R158, R21 ;  /* 0x00000015009e7308 */ /* 0x0002620000002400 */
[----:B------:R-:W-:Y:S01]  /*1a4e0*/  BAR.SYNC.DEFER_BLOCKING 0x0 ;  /* 0x0000000000007b1d */ /* 0x000fe20000010000 */
[----:B------:R-:W-:Y:S02]  /*1a4f0*/  FMUL.FTZ R160, R20, c[0x0][0x320] ;  /* 0x0000c80014a07a20 */ /* 0x000fe40000410000 */
[----:B------:R-:W-:Y:S01]  /*1a500*/  FMUL.FTZ R26, R26, c[0x0][0x320] ;  /* 0x0000c8001a1a7a20 */ /* 0x000fe20000410000 */
[----:B-----5:R-:W-:Y:S01]  /*1a510*/  MOV R15, R212 ;  /* 0x000000d4000f7202 */ /* 0x020fe20000000f00 */
[----:B------:R-:W-:Y:S02]  /*1a520*/  FMUL.FTZ R27, R27, c[0x0][0x320] ;  /* 0x0000c8001b1b7a20 */ /* 0x000fe40000410000 */
[----:B------:R-:W-:Y:S02]  /*1a530*/  FMUL.FTZ R156, R24, c[0x0][0x320] ;  /* 0x0000c800189c7a20 */ /* 0x000fe40000410000 */
[----:B------:R5:W1:Y:S01]  /*1a540*/  MUFU.TANH R141, R19 ;  /* 0x00000013008d7308 */ /* 0x000a620000002400 */
[----:B------:R-:W-:Y:S04]  /*1a550*/  @P6 IMAD R5, R5, c[0x0][0x1e0], RZ ;  /* 0x0000780005056a24 */ /* 0x000fe800078e02ff */
[C---:B------:R-:W-:Y:S02]  /*1a560*/  @P6 IMAD R5, R6.reuse, c[0x0][0x1e4], R5 ;  /* 0x0000790006056a24 */ /* 0x040fe400078e0205 */
[----:B------:R-:W-:Y:S03]  /*1a570*/  @P6 IMAD.WIDE.U32 R6, R6, c[0x0][0x1e0], RZ ;  /* 0x0000780006066a25 */ /* 0x000fe600078e00ff */
[----:B------:R1:W1:Y:S01]  /*1a580*/  MUFU.TANH R159, R22 ;  /* 0x00000016009f7308 */ /* 0x0002620000002400 */
[----:B------:R-:W-:Y:S02]  /*1a590*/  @P6 IMAD.IADD R5, R7, 0x1, R5 ;  /* 0x0000000107056824 */ /* 0x000fe400078e0205 */
[C---:B------:R-:W-:Y:S03]  /*1a5a0*/  @P6 IMAD.SHL.U32 R7, R6.reuse, 0x40, RZ ;  /* 0x0000004006076824 */ /* 0x040fe600078e00ff */
[----:B------:R-:W-:Y:S02]  /*1a5b0*/  @P6 SHF.L.U64.HI R5, R6, 0x6, R5 ;  /* 0x0000000606056819 */ /* 0x000fe40000010205 */
[----:B------:R-:W-:Y:S02]  /*1a5c0*/  @P6 IADD3 R6, P5, R7, R210, RZ ;  /* 0x000000d207066210 */ /* 0x000fe40007fbe0ff */
[----:B------:R1:W1:Y:S01]  /*1a5d0*/  MUFU.TANH R157, R23 ;  /* 0x00000017009d7308 */ /* 0x0002620000002400 */
[C---:B--2---:R-:W-:Y:S09]  /*1a5e0*/  HMMA.16816.F32.BF16 R28, R164.reuse, R8, R28 ;  /* 0x00000008a41c723c */ /* 0x044ff2000004181c */
[----:B------:R2:W1:Y:S03]  /*1a5f0*/  MUFU.TANH R154, R25 ;  /* 0x00000019009a7308 */ /* 0x0004660000002400 */
[----:B------:R-:W-:Y:S01]  /*1a600*/  @P6 IMAD.X R9, R5, 0x1, R217, P5 ;  /* 0x0000000105096824 */ /* 0x000fe200028e06d9 */
[----:B------:R-:W-:Y:S03]  /*1a610*/  HMMA.16816.F32.BF16 R32, R164, R10, R32 ;  /* 0x0000000aa420723c */ /* 0x000fe60000041820 */
[----:B------:R-:W-:Y:S01]  /*1a620*/  @P4 IMAD.HI.U32 R8, R212, c[0x0][0x2c8], RZ ;  /* 0x0000b200d4084a27 */ /* 0x000fe200078e00ff */
[C---:B------:R-:W-:Y:S02]  /*1a630*/  @P6 LEA R16, P4, R6.reuse, c[0x0][0x1c8], 0x1 ;  /* 0x0000720006106a11 */ /* 0x040fe400078808ff */
[----:B------:R2:W2:Y:S02]  /*1a640*/  MUFU.TANH R155, R26 ;  /* 0x0000001a009b7308 */ /* 0x0004a40000002400 */
[----:B------:R-:W-:Y:S04]  /*1a650*/  @P6 LEA.HI.X R17, R6, c[0x0][0x1cc], R9, 0x1, P4 ;  /* 0x0000730006116a11 */ /* 0x000fe800020f0c09 */
[C---:B------:R-:W-:Y:S01]  /*1a660*/  @P6 IADD3 R6, P5, R7.reuse, R182, RZ ;  /* 0x000000b607066210 */ /* 0x040fe20007fbe0ff */
[----:B------:R-:W-:Y:S01]  /*1a670*/  @!PT LDS RZ, [RZ] ;  /* 0x00000000fffff984 */ /* 0x000fe20000000800 */
[----:B------:R-:W-:Y:S01]  /*1a680*/  @!PT LDS RZ, [RZ] ;  /* 0x00000000fffff984 */ /* 0x000fe20000000800 */
[----:B------:R-:W-:Y:S01]  /*1a690*/  @!PT LDS RZ, [RZ] ;  /* 0x00000000fffff984 */ /* 0x000fe20000000800 */
[----:B------:R2:W-:Y:S01]  /*1a6a0*/  @P6 LDGSTS.E.BYPASS.LTC128B.128 [R207+0x6100], [R16.64], !P3 ;  /* 0x0610000010cf6fae */ /* 0x0005e2000d901d5c */
[----:B------:R-:W-:Y:S01]  /*1a6b0*/  @P0 SHF.R.U32.HI R15, RZ, c[0x0][0x2cc], R8 ;  /* 0x0000b300ff0f0a19 */ /* 0x000fe20000011608 */
[----:B------:R-:W-:Y:S01]  /*1a6c0*/  FMUL.FTZ R28, R28, c[0x0][0x320] ;  /* 0x0000c8001c1c7a20 */ /* 0x000fe20000410000 */
[C---:B------:R-:W-:Y:S01]  /*1a6d0*/  @P6 IADD3 R8, P4, R7.reuse, R180, RZ ;  /* 0x000000b407086210 */ /* 0x040fe20007f9e0ff */
[----:B------:R-:W2:Y:S01]  /*1a6e0*/  MUFU.TANH R153, R27 ;  /* 0x0000001b00997308 */ /* 0x000ea20000002400 */
[----:B------:R-:W-:Y:S01]  /*1a6f0*/  @P6 IADD3 R11, P0, R7, UR6, RZ ;  /* 0x00000006070b6c10 */ /* 0x000fe2000ff1e0ff */
[----:B------:R-:W-:Y:S01]  /*1a700*/  FMUL.FTZ R29, R29, c[0x0][0x320] ;  /* 0x0000c8001d1d7a20 */ /* 0x000fe20000410000 */
[C---:B------:R-:W-:Y:S01]  /*1a710*/  @P6 IADD3.X R7, R5.reuse, R220, RZ, P5, !PT ;  /* 0x000000dc05076210 */ /* 0x040fe20002ffe4ff */
[----:B------:R-:W-:Y:S01]  /*1a720*/  @P6 IMAD.X R9, R5, 0x1, R183, P4 ;  /* 0x0000000105096824 */ /* 0x000fe200020e06b7 */
[----:B------:R-:W-:Y:S01]  /*1a730*/  @P6 LEA R20, P5, R6, c[0x0][0x1c8], 0x1 ;  /* 0x0000720006146a11 */ /* 0x000fe200078a08ff */
[----:B------:R-:W-:Y:S01]  /*1a740*/  FMUL.FTZ R30, R30, c[0x0][0x320] ;  /* 0x0000c8001e1e7a20 */ /* 0x000fe20000410000 */
[----:B-1----:R-:W-:Y:S01]  /*1a750*/  @P6 LEA R18, P4, R8, c[0x0][0x1c8], 0x1 ;  /* 0x0000720008126a11 */ /* 0x002fe200078808ff */
[----:B------:R-:W-:Y:S01]  /*1a760*/  FMUL.FTZ R31, R31, c[0x0][0x320] ;  /* 0x0000c8001f1f7a20 */ /* 0x000fe20000410000 */
[----:B------:R-:W-:Y:S01]  /*1a770*/  @P6 LEA.HI.X R21, R6, c[0x0][0x1cc], R7, 0x1, P5 ;  /* 0x0000730006156a11 */ /* 0x000fe200028f0c07 */
[----:B------:R1:W1:Y:S01]  /*1a780*/  MUFU.TANH R163, R14 ;  /* 0x0000000e00a37308 */ /* 0x0002620000002400 */
[----:B-----5:R-:W-:Y:S01]  /*1a790*/  @P6 LEA.HI.X R19, R8, c[0x0][0x1cc], R9, 0x1, P4 ;  /* 0x0000730008136a11 */ /* 0x020fe200020f0c09 */
[----:B------:R-:W-:Y:S01]  /*1a7a0*/  FMUL.FTZ R32, R32, c[0x0][0x320] ;  /* 0x0000c80020207a20 */ /* 0x000fe20000410000 */
[C---:B------:R-:W-:Y:S01]  /*1a7b0*/  @P6 IADD3 R6, P5, R11.reuse, R210, RZ ;  /* 0x000000d20b066210 */ /* 0x040fe20007fbe0ff */
[----:B------:R3:W-:Y:S01]  /*1a7c0*/  @P6 LDGSTS.E.BYPASS.LTC128B.128 [R207+0x8100], [R20.64], !P2 ;  /* 0x0810000014cf6fae */ /* 0x0007e2000d101d5c */
[----:B------:R-:W-:Y:S01]  /*1a7d0*/  @P6 IADD3 R7, P4, R11, R182, RZ ;  /* 0x000000b60b076210 */ /* 0x000fe20007f9e0ff */
[----:B------:R-:W-:Y:S01]  /*1a7e0*/  FMUL.FTZ R33, R33, c[0x0][0x320] ;  /* 0x0000c80021217a20 */ /* 0x000fe20000410000 */
[----:B------:R-:W-:Y:S01]  /*1a7f0*/  @P6 IADD3.X R5, R5, UR7, RZ, P0, !PT ;  /* 0x0000000705056c10 */ /* 0x000fe200087fe4ff */
[----:B------:R-:W-:Y:S01]  /*1a800*/  FMUL.FTZ R34, R34, c[0x0][0x320] ;  /* 0x0000c80022227a20 */ /* 0x000fe20000410000 */
[----:B------:R-:W-:Y:S01]  /*1a810*/  @P6 IADD3 R11, P0, R11, R180, RZ ;  /* 0x000000b40b0b6210 */ /* 0x000fe20007f1e0ff */
[----:B------:R5:W3:Y:S01]  /*1a820*/  MUFU.TANH R162, R13 ;  /* 0x0000000d00a27308 */ /* 0x000ae20000002400 */
[----:B------:R3:W-:Y:S01]  /*1a830*/  @P6 LDGSTS.E.BYPASS.LTC128B.128 [R207+0xa100], [R18.64], !P1 ;  /* 0x0a10000012cf6fae */ /* 0x0007e2000c901d5c */
[C---:B------:R-:W-:Y:S01]  /*1a840*/  @P6 IADD3.X R9, R5.reuse, R217, RZ, P5, !PT ;  /* 0x000000d905096210 */ /* 0x040fe20002ffe4ff */
[----:B------:R-:W-:Y:S01]  /*1a850*/  @P6 IMAD.X R8, R5, 0x1, R220, P4 ;  /* 0x0000000105086824 */ /* 0x000fe200020e06dc */
[C---:B------:R-:W-:Y:S02]  /*1a860*/  @P6 LEA R22, P5, R6.reuse, c[0x0][0x1c8], 0x1 ;  /* 0x0000720006166a11 */ /* 0x040fe400078a08ff */
[C---:B------:R-:W-:Y:S02]  /*1a870*/  @P6 LEA R24, P4, R7.reuse, c[0x0][0x1c8], 0x1 ;  /* 0x0000720007186a11 */ /* 0x040fe400078808ff */
[----:B------:R-:W-:Y:S02]  /*1a880*/  @P6 LEA.HI.X R23, R6, c[0x0][0x1cc], R9, 0x1, P5 ;  /* 0x0000730006176a11 */ /* 0x000fe400028f0c09 */
[----:B------:R-:W3:Y:S01]  /*1a890*/  MUFU.TANH R0, R0 ;  /* 0x0000000000007308 */ /* 0x000ee20000002400 */
[----:B--2---:R-:W-:Y:S01]  /*1a8a0*/  @P6 LEA.HI.X R25, R7, c[0x0][0x1cc], R8, 0x1, P4 ;  /* 0x0000730007196a11 */ /* 0x004fe200020f0c08 */
[----:B------:R-:W5:Y:S01]  /*1a8b0*/  SHFL.IDX PT, R6, R15, RZ, 0x1c1f ;  /* 0x001c1fff0f067589 */ /* 0x000f6200000e0000 */
[----:B------:R-:W-:Y:S01]  /*1a8c0*/  @P6 IADD3.X R10, R5, R183, RZ, P0, !PT ;  /* 0x000000b7050a6210 */ /* 0x000fe200007fe4ff */
[----:B------:R-:W-:Y:S01]  /*1a8d0*/  FMUL.FTZ R5, R35, c[0x0][0x320] ;  /* 0x0000c80023057a20 */ /* 0x000fe20000410000 */
[----:B------:R-:W-:Y:S01]  /*1a8e0*/  @P6 LEA R26, P0, R11, c[0x0][0x1c8], 0x1 ;  /* 0x000072000b1a6a11 */ /* 0x000fe200078008ff */
[----:B-1----:R-:W-:Y:S01]  /*1a8f0*/  IMAD.SHL.U32 R14, R181, 0x40, RZ ;  /* 0x00000040b50e7824 */ /* 0x002fe200078e00ff */
[----:B------:R-:W-:Y:S02]  /*1a900*/  MOV R7, UR23 ;  /* 0x0000001700077c02 */ /* 0x000fe40008000f00 */
[----:B------:R1:W-:Y:S01]  /*1a910*/  @P6 LDGSTS.E.BYPASS.LTC128B.128 [R207+0x7100], [R22.64], !P3 ;  /* 0x0710000016cf6fae */ /* 0x0003e2000d901d5c */
[----:B------:R-:W2:Y:S01]  /*1a920*/  MUFU.TANH R136, R136 ;  /* 0x0000008800887308 */ /* 0x000ea20000002400 */
[----:B------:R-:W-:Y:S02]  /*1a930*/  @P6 LEA.HI.X R27, R11, c[0x0][0x1cc], R10, 0x1, P0 ;  /* 0x000073000b1b6a11 */ /* 0x000fe400000f0c0a */
[----:B------:R-:W-:Y:S02]  /*1a940*/  PLOP3.LUT P0, PT, PT, PT, UP2, 0x40, 0x0 ;  /* 0x000000000000781c */ /* 0x000fe40003f0e828 */
[----:B------:R-:W-:Y:S01]  /*1a950*/  IADD3 R8, -R213, 0x1, -R14 ;  /* 0x00000001d5087810 */ /* 0x000fe20007ffe90e */
[----:B------:R1:W-:Y:S03]  /*1a960*/  @P6 LDGSTS.E.BYPASS.LTC128B.128 [R207+0x9100], [R24.64], !P2 ;  /* 0x0910000018cf6fae */ /* 0x0003e6000d101d5c */
[----:B------:R-:W-:Y:S01]  /*1a970*/  IADD3 R7, -R7, UR12, R8 ;  /* 0x0000000c07077c10 */ /* 0x000fe2000fffe108 */
[----:B------:R-:W1:Y:S03]  /*1a980*/  MUFU.TANH R139, R139 ;  /* 0x0000008b008b7308 */ /* 0x000e660000002400 */
[----:B------:R1:W-:Y:S01]  /*1a990*/  @P6 LDGSTS.E.BYPASS.LTC128B.128 [R207+0xb100], [R26.64], !P1 ;  /* 0x0b1000001acf6fae */ /* 0x0003e2000c901d5c */
[C---:B------:R-:W-:Y:S02]  /*1a9a0*/  IADD3 R9, R7.reuse, c[0x0][0x328], RZ ;  /* 0x0000ca0007097a10 */ /* 0x040fe40007ffe0ff */
[----:B------:R-:W-:Y:S03]  /*1a9b0*/  IADD3 R7, R7, UR4, RZ ;  /* 0x0000000407077c10 */ /* 0x000fe6000fffe0ff */
[----:B-----5:R-:W-:Y:S01]  /*1a9c0*/  IMAD.IADD R13, R9, 0x1, R6 ;  /* 0x00000001090d7824 */ /* 0x020fe200078e0206 */
[----:B------:R-:W1:Y:S01]  /*1a9d0*/  MUFU.TANH R142, R142 ;  /* 0x0000008e008e7308 */ /* 0x000e620000002400 */
[----:B------:R-:W0:Y:S01]  /*1a9e0*/  LDGDEPBAR ;  /* 0x00000000000079af */ /* 0x000e220000000000 */
[----:B------:R-:W-:Y:S08]  /*1a9f0*/  IADD3 R11, R7, R6, RZ ;  /* 0x00000006070b7210 */ /* 0x000ff00007ffe0ff */
[----:B------:R-:W1:Y:S10]  /*1aa00*/  MUFU.TANH R4, R4 ;  /* 0x0000000400047308 */ /* 0x000e740000002400 */
[----:B------:R-:W1:Y:S10]  /*1aa10*/  MUFU.TANH R160, R160 ;  /* 0x000000a000a07308 */ /* 0x000e740000002400 */
[----:B------:R-:W1:Y:S10]  /*1aa20*/  MUFU.TANH R156, R156 ;  /* 0x0000009c009c7308 */ /* 0x000e740000002400 */
        /* <DEDUP_REMOVED lines=23> */
.L_x_414:
[----:B------:R-:W-:Y:S04]  /*1aba0*/  MOV R6, c[0x0][0x32c] ;  /* 0x0000cb0000067a02 */ /* 0x000fe80000000f00 */
[----:B------:R-:W-:Y:S11]  /*1abb0*/  ISETP.NE.AND P0, PT, R6, 0x1, PT ;  /* 0x000000010600780c */ /* 0x000ff60003f05270 */
[----:B------:R-:W-:Y:S02]  /*1abc0*/  @!UPT UIADD3 URZ, URZ, URZ, URZ ;  /* 0x0000003f3f3ff290 */ /* 0x000fe4000fffe03f */
[----:B------:R-:W-:Y:S05]  /*1abd0*/  @P0 IMAD.HI.U32 R6, R17, c[0x0][0x330], RZ ;  /* 0x0000cc0011060a27 */ /* 0x000fea00078e00ff */
[----:B------:R-:W-:Y:S02]  /*1abe0*/  @P0 SHF.R.U32.HI R17, RZ, c[0x0][0x334], R6 ;  /* 0x0000cd00ff110a19 */ /* 0x000fe40000011606 */
.L_x_415:
[----:B------:R-:W-:Y:S05]  /*1abf0*/  BSYNC B0 ;  /* 0x0000000000007941 */ /* 0x000fea0003800000 */
.L_x_413:
[----:B------:R-:W-:Y:S04]  /*1ac00*/  IMAD R8, R17, c[0x0][0x32c], -R14 ;  /* 0x0000cb0011087a24 */ /* 0x000fe800078e0a0e */
[----:B------:R-:W-:Y:S05]  /*1ac10*/  IMAD.IADD R8, R8, 0x1, -R213 ;  /* 0x0000000108087824 */ /* 0x000fea00078e0ad5 */
[----:B------:R-:W-:Y:S02]  /*1ac20*/  IADD3 R6, R8, c[0x0][0x32c], RZ ;  /* 0x0000cb0008067a10 */ /* 0x000fe40007ffe0ff */
[----:B------:R-:W-:Y:S02]  /*1ac30*/  IMNMX R11, R11, R8, !PT ;  /* 0x000000080b0b7217 */ /* 0x000fe40007800200 */
[----:B------:R-:W-:Y:S02]  /*1ac40*/  IMNMX R13, R13, R6, PT ;  /* 0x000000060d0d7217 */ /* 0x000fe40003800200 */
.L_x_412:
[----:B--234-:R-:W-:Y:S04]  /*1ac50*/  ISETP.GT.AND P0, PT, R181, -0x1, PT ;  /* 0xffffffffb500780c */ /* 0x01cfe80003f04270 */
[C---:B------:R-:W-:Y:S02]  /*1ac60*/  ISETP.GT.AND P4, PT, R11.reuse, 0x1, P0 ;  /* 0x000000010b00780c */ /* 0x040fe40000784270 */
[----:B------:R-:W-:Y:S02]  /*1ac70*/  ISETP.GT.AND P5, PT, R11, RZ, P0 ;  /* 0x000000ff0b00720c */ /* 0x000fe400007a4270 */
        /* <DEDUP_REMOVED lines=17> */
[C---:B------:R-:W-:Y:S02]  /*1ad90*/  ISETP.GT.AND P5, PT, R11.reuse, 0x18, P0 ;  /* 0x000000180b00780c */ /* 0x040fe400007a4270 */
        /* <DEDUP_REMOVED lines=47> */
.L_x_418:
[----:B------:R-:W-:Y:S04]  /*1b090*/  MOV R9, c[0x0][0x32c] ;  /* 0x0000cb0000097a02 */ /* 0x000fe80000000f00 */
[----:B------:R-:W-:Y:S11]  /*1b0a0*/  ISETP.NE.AND P4, PT, R9, 0x1, PT ;  /* 0x000000010900780c */ /* 0x000ff60003f85270 */
[----:B------:R-:W-:Y:S02]  /*1b0b0*/  @!UPT UIADD3 URZ, URZ, URZ, URZ ;  /* 0x0000003f3f3ff290 */ /* 0x000fe4000fffe03f */
[----:B------:R-:W-:Y:S05]  /*1b0c0*/  @P4 IMAD.HI.U32 R9, R11, c[0x0][0x330], RZ ;  /* 0x0000cc000b094a27 */ /* 0x000fea00078e00ff */
[----:B------:R-:W-:Y:S02]  /*1b0d0*/  @P4 SHF.R.U32.HI R11, RZ, c[0x0][0x334], R9 ;  /* 0x0000cd00ff0b4a19 */ /* 0x000fe40000011609 */
.L_x_419:
[----:B------:R-:W-:Y:S05]  /*1b0e0*/  BSYNC B0 ;  /* 0x0000000000007941 */ /* 0x000fea0003800000 */
.L_x_417:
[----:B------:R-:W-:Y:S04]  /*1b0f0*/  IMAD R14, R11, c[0x0][0x32c], -R14 ;  /* 0x0000cb000b0e7a24 */ /* 0x000fe800078e0a0e */
[----:B------:R-:W-:Y:S05]  /*1b100*/  IMAD.IADD R14, R14, 0x1, -R213 ;  /* 0x000000010e0e7824 */ /* 0x000fea00078e0ad5 */
[----:B------:R-:W-:Y:S02]  /*1b110*/  IADD3 R9, R14, c[0x0][0x32c], RZ ;  /* 0x0000cb000e097a10 */ /* 0x000fe40007ffe0ff */
[----:B------:R-:W-:Y:S02]  /*1b120*/  IMNMX R7, R7, R14, !PT ;  /* 0x0000000e07077217 */ /* 0x000fe40007800200 */
[----:B------:R-:W-:Y:S02]  /*1b130*/  IMNMX R4, R4, R9, PT ;  /* 0x0000000904047217 */ /* 0x000fe40003800200 */
.L_x_416:
[----:B------:R-:W-:Y:S01]  /*1b140*/  FMNMX.FTZ R17, R10, R3, !PT ;  /* 0x000000030a117209 */ /* 0x000fe20007810000 */
[----:B------:R-:W-:Y:S01]  /*1b150*/  LDSM.16.MT88.4 R20, [R198+0x100] ;  /* 0x00010000c614783b */ /* 0x000fe20000004200 */
[C---:B------:R-:W-:Y:S02]  /*1b160*/  ISETP.GT.AND P6, PT, R7.reuse, RZ, P0 ;  /* 0x000000ff0700720c */ /* 0x040fe400007c4270 */
[----:B------:R-:W-:Y:S02]  /*1b170*/  FMNMX.FTZ R17, R138, R17, !PT ;  /* 0x000000118a117209 */ /* 0x000fe40007810000 */
[----:B------:R-:W-:Y:S02]  /*1b180*/  ISETP.LT.OR P6, PT, R4, 0x1, P6 ;  /* 0x000000010400780c */ /* 0x000fe400037c1670 */
[----:B------:R-:W-:Y:S01]  /*1b190*/  FMNMX.FTZ R17, R8, R17, !PT ;  /* 0x0000001108117209 */ /* 0x000fe20007810000 */
[----:B------:R-:W-:Y:S01]  /*1b1a0*/  LDSM.16.MT88.4 R28, [R197+0x100] ;  /* 0x00010000c51c783b */ /* 0x000fe20000004200 */
[C---:B------:R-:W-:Y:S02]  /*1b1b0*/  ISETP.GT.AND P5, PT, R7.reuse, 0x1, P0 ;  /* 0x000000010700780c */ /* 0x040fe400007a4270 */
        /* <DEDUP_REMOVED lines=111> */
[----:B------:R-:W-:Y:S01]  /*1b8b0*/  ISETP.GT.AND P0, PT, R181, UR8, PT ;  /* 0x00000008b5007c0c */ /* 0x000fe2000bf04270 */
        /* <DEDUP_REMOVED lines=325> */
[----:B------:R-:W-:Y:S01]  /*1cd10*/  IADD3 R2, R181, -0x1, RZ ;  /* 0xffffffffb5027810 */ /* 0x000fe20007ffe0ff */
[C---:B--2---:R-:W-:Y:S03]  /*1cd20*/  HMMA.16816.F32.BF16 R92, R136.reuse, R12, R92 ;  /* 0x0000000c885c723c */ /* 0x044fe6000004185c */
[----:B------:R-:W-:Y:S01]  /*1cd30*/  FADD.FTZ R226, R226, R221 ;  /* 0x000000dde2e27221 */ /* 0x000fe20000010000 */
[----:B------:R-:W-:Y:S02]  /*1cd40*/  MOV R181, R2 ;  /* 0x0000000200b57202 */ /* 0x000fe40000000f00 */
[----:B------:R-:W-:Y:S01]  /*1cd50*/  MOV R2, R132 ;  /* 0x0000008400027202 */ /* 0x000fe20000000f00 */
        /* <DEDUP_REMOVED lines=10> */
.L_x_411:
[----:B------:R-:W1:Y:S01]  /*1ce00*/  SHFL.BFLY PT, R3, R218, 0x2, 0x1f ;  /* 0x0c401f00da037f89 */ /* 0x000e6200000e0000 */
[----:B------:R-:W-:-:S02]  /*1ce10*/  MOV R4, RZ ;  /* 0x000000ff00047202 */ /* 0x000fc40000000f00 */
[----:B------:R-:W-:Y:S01]  /*1ce20*/  MOV R8, 0xff800000 ;  /* 0xff80000000087802 */ /* 0x000fe20000000f00 */
[----:B------:R-:W2:Y:S01]  /*1ce30*/  SHFL.BFLY PT, R2, R219, 0x2, 0x1f ;  /* 0x0c401f00db027f89 */ /* 0x000ea200000e0000 */
[----:B------:R-:W-:Y:S01]  /*1ce40*/  PLOP3.LUT P2, PT, PT, PT, PT, 0x8, 0x0 ;  /* 0x000000000000781c */ /* 0x000fe20003f4e170 */
        /* <DEDUP_REMOVED lines=11> */
[----:B------:R-:W-:-:S03]  /*1cf00*/  @P0 MOV R9, 0x3f317218 ;  /* 0x3f31721800090802 */ /* 0x000fc60000000f00 */
        /* <DEDUP_REMOVED lines=106> */
.L_x_334:
[----:B------:R-:W-:Y:S01]  /*1d5b0*/  USHF.R.S32.HI UR8, URZ, 0x1f, UR15 ;  /* 0x0000001f3f087899 */ /* 0x000fe2000801140f */
[----:B------:R-:W-:Y:S05]  /*1d5c0*/  @P2 BRA `(.L_x_421) ;  /* 0x000017e000002947 */ /* 0x000fea0003800000 */
[----:B------:R-:W1:Y:S01]  /*1d5d0*/  S2R R0, SR_TID.X ;  /* 0x0000000000007919 */ /* 0x000e620000002100 */
[----:B------:R-:W-:Y:S01]  /*1d5e0*/  F2FP.BF16.PACK_AB R128, R129, R128 ;  /* 0x000000808180723e */ /* 0x000fe200000010ff */
[----:B------:R-:W-:Y:S01]  /*1d5f0*/  ULDC.64 UR4, c[0x0][0x500] ;  /* 0x0001400000047ab9 */ /* 0x000fe20000000a00 */
[----:B------:R-:W-:Y:S01]  /*1d600*/  F2FP.BF16.PACK_AB R130, R131, R130 ;  /* 0x000000828382723e */ /* 0x000fe200000010ff */
[----:B------:R-:W-:Y:S01]  /*1d610*/  UISETP.NE.U32.AND UP1, UPT, URZ, UR4, UPT ;  /* 0x000000043f00728c */ /* 0x000fe2000bf25070 */
[----:B------:R-:W-:Y:S01]  /*1d620*/  F2FP.BF16.PACK_AB R124, R125, R124 ;  /* 0x0000007c7d7c723e */ /* 0x000fe200000010ff */
[----:B------:R-:W-:Y:S01]  /*1d630*/  UMOV UR6, 0x4 ;  /* 0x0000000400067882 */ /* 0x000fe20000000000 */
[----:B------:R-:W-:Y:S01]  /*1d640*/  F2FP.BF16.PACK_AB R126, R127, R126 ;  /* 0x0000007e7f7e723e */ /* 0x000fe200000010ff */
[----:B------:R-:W-:Y:S01]  /*1d650*/  UISETP.NE.AND.EX UP1, UPT, URZ, UR5, UPT, UP1 ;  /* 0x000000053f00728c */ /* 0x000fe2000bf25310 */
[----:B------:R-:W-:-:S02]  /*1d660*/  F2FP.BF16.PACK_AB R120, R121, R120 ;  /* 0x000000787978723e */ /* 0x000fc400000010ff */
[----:B------:R-:W-:Y:S01]  /*1d670*/  F2FP.BF16.PACK_AB R122, R123, R122 ;  /* 0x0000007a7b7a723e */ /* 0x000fe200000010ff */
[----:B------:R-:W-:Y:S01]  /*1d680*/  ULDC.64 UR4, c[0x0][0x500] ;  /* 0x0001400000047ab9 */ /* 0x000fe20000000a00 */
[----:B------:R-:W-:Y:S01]  /*1d690*/  F2FP.BF16.PACK_AB R116, R117, R116 ;  /* 0x000000747574723e */ /* 0x000fe200000010ff */
[----:B------:R-:W-:Y:S01]  /*1d6a0*/  UIMAD.WIDE UR4, UR24, UR6, UR4 ;  /* 0x00000006180472a5 */ /* 0x000fe2000f8e0204 */
[----:B------:R-:W-:Y:S02]  /*1d6b0*/  F2FP.BF16.PACK_AB R118, R119, R118 ;  /* 0x000000767776723e */ /* 0x000fe400000010ff */
[----:B------:R-:W-:Y:S02]  /*1d6c0*/  F2FP.BF16.PACK_AB R112, R113, R112 ;  /* 0x000000707170723e */ /* 0x000fe400000010ff */
[----:B------:R-:W-:Y:S02]  /*1d6d0*/  F2FP.BF16.PACK_AB R114, R115, R114 ;  /* 0x000000727372723e */ /* 0x000fe400000010ff */
[----:B------:R-:W-:-:S02]  /*1d6e0*/  F2FP.BF16.PACK_AB R108, R109, R108 ;  /* 0x0000006c6d6c723e */ /* 0x000fc400000010ff */
[----:B------:R-:W-:Y:S02]  /*1d6f0*/  F2FP.BF16.PACK_AB R110, R111, R110 ;  /* 0x0000006e6f6e723e */ /* 0x000fe400000010ff */
[----:B-1----:R-:W-:Y:S02]  /*1d700*/  SHF.R.S32.HI R5, RZ, 0x1f, R0 ;  /* 0x0000001fff057819 */ /* 0x002fe40000011400 */
[----:B------:R-:W-:Y:S02]  /*1d710*/  F2FP.BF16.PACK_AB R104, R105, R104 ;  /* 0x000000686968723e */ /* 0x000fe400000010ff */
[----:B------:R-:W-:Y:S02]  /*1d720*/  LEA.HI R2, R5, R0, RZ, 0x2 ;  /* 0x0000000005027211 */ /* 0x000fe400078f10ff */
[----:B------:R-:W-:Y:S02]  /*1d730*/  F2FP.BF16.PACK_AB R106, R107, R106 ;  /* 0x0000006a6b6a723e */ /* 0x000fe400000010ff */
[----:B------:R-:W-:-:S02]  /*1d740*/  SHF.R.S32.HI R10, RZ, 0x2, R2 ;  /* 0x00000002ff0a7819 */ /* 0x000fc40000011402 */
[----:B------:R-:W-:Y:S02]  /*1d750*/  SHF.R.S32.HI R9, RZ, 0x1f, R2 ;  /* 0x0000001fff097819 */ /* 0x000fe40000011402 */
[----:B------:R-:W-:Y:S02]  /*1d760*/  LOP3.LUT R11, R2, 0xfffffffc, RZ, 0xc0, !PT ;  /* 0xfffffffc020b7812 */ /* 0x000fe400078ec0ff */
[----:B------:R-:W-:Y:S02]  /*1d770*/  LEA.HI R9, R9, R10, RZ, 0x3 ;  /* 0x0000000a09097211 */ /* 0x000fe400078f18ff */
[----:B------:R-:W-:Y:S01]  /*1d780*/  F2FP.BF16.PACK_AB R100, R101, R100 ;  /* 0x000000646564723e */ /* 0x000fe200000010ff */
[----:B------:R-:W-:Y:S01]  /*1d790*/  IMAD.IADD R11, R0, 0x1, -R11 ;  /* 0x00000001000b7824 */ /* 0x000fe200078e0a0b */
[----:B------:R-:W-:Y:S02]  /*1d7a0*/  LOP3.LUT R9, R9, 0xfffffff8, RZ, 0xc0, !PT ;  /* 0xfffffff809097812 */ /* 0x000fe400078ec0ff */
[----:B------:R-:W-:-:S02]  /*1d7b0*/  F2FP.BF16.PACK_AB R102, R103, R102 ;  /* 0x000000666766723e */ /* 0x000fc400000010ff */
[----:B------:R-:W-:Y:S01]  /*1d7c0*/  F2FP.BF16.PACK_AB R36, R37, R36 ;  /* 0x000000242524723e */ /* 0x000fe200000010ff */
[----:B------:R-:W-:Y:S01]  /*1d7d0*/  IMAD.IADD R10, R10, 0x1, -R9 ;  /* 0x000000010a0a7824 */ /* 0x000fe200078e0a09 */
[----:B------:R-:W-:Y:S02]  /*1d7e0*/  LEA.HI R9, R5, R0, RZ, 0x5 ;  /* 0x0000000005097211 */ /* 0x000fe400078f28ff */
[----:B------:R-:W-:Y:S01]  /*1d7f0*/  F2FP.BF16.PACK_AB R38, R39, R38 ;  /* 0x000000262726723e */ /* 0x000fe200000010ff */
[C---:B------:R-:W-:Y:S01]  /*1d800*/  IMAD.SHL.U32 R12, R10.reuse, 0x40, RZ ;  /* 0x000000400a0c7824 */ /* 0x040fe200078e00ff */
[----:B------:R-:W-:Y:S02]  /*1d810*/  SHF.R.S32.HI R2, RZ, 0x5, R9 ;  /* 0x00000005ff027819 */ /* 0x000fe40000011409 */
[----:B------:R-:W-:Y:S02]  /*1d820*/  LOP3.LUT R14, R10, 0x1, RZ, 0xc0, !PT ;  /* 0x000000010a0e7812 */ /* 0x000fe400078ec0ff */
[----:B------:R-:W-:Y:S01]  /*1d830*/  LOP3.LUT R12, R12, 0x1c0, RZ, 0xc0, !PT ;  /* 0x000001c00c0c7812 */ /* 0x000fe200078ec0ff */
[----:B------:R-:W-:Y:S01]  /*1d840*/  IMAD R13, R2, 0x200, R11 ;  /* 0x00000200020d7824 */ /* 0x000fe200078e020b */
[----:B------:R-:W-:-:S02]  /*1d850*/  ISETP.NE.U32.AND P0, PT, R14, 0x1, PT ;  /* 0x000000010e00780c */ /* 0x000fc40003f05070 */
[----:B------:R-:W-:Y:S02]  /*1d860*/  LEA.HI R12, R12, R12, RZ, 0x1d ;  /* 0x0000000c0c0c7211 */ /* 0x000fe400078fe8ff */
        /* <DEDUP_REMOVED lines=8> */
[----:B------:R-:W-:-:S02]  /*1d8f0*/  F2FP.BF16.PACK_AB R44, R45, R44 ;  /* 0x0000002c2d2c723e */ /* 0x000fc400000010ff */
[C---:B------:R-:W-:Y:S01]  /*1d900*/  IMAD.IADD R17, R13.reuse, 0x1, R10 ;  /* 0x000000010d117824 */ /* 0x040fe200078e020a */
[C---:B------:R-:W-:Y:S02]  /*1d910*/  IADD3 R12, R13.reuse, 0x80, RZ ;  /* 0x000000800d0c7810 */ /* 0x040fe40007ffe0ff */
[----:B------:R-:W-:Y:S02]  /*1d920*/  IADD3 R15, R13, 0x70, RZ ;  /* 0x000000700d0f7810 */ /* 0x000fe40007ffe0ff */
[----:B------:R-:W-:Y:S01]  /*1d930*/  @P0 IADD3 R15, R12, 0x10, RZ ;  /* 0x000000100c0f0810 */ /* 0x000fe20007ffe0ff */
[----:B------:R-:W-:Y:S01]  /*1d940*/  IMAD.MOV.U32 R12, RZ, RZ, 0x40 ;  /* 0x00000040ff0c7424 */ /* 0x000fe200078e00ff */
[----:B------:R-:W-:Y:S02]  /*1d950*/  F2FP.BF16.PACK_AB R46, R47, R46 ;  /* 0x0000002e2f2e723e */ /* 0x000fe400000010ff */
[----:B------:R-:W-:Y:S01]  /*1d960*/  F2FP.BF16.PACK_AB R48, R49, R48 ;  /* 0x000000303130723e */ /* 0x000fe200000010ff */
[----:B------:R-:W-:Y:S01]  /*1d970*/  IMAD.IADD R19, R10, 0x1, R15 ;  /* 0x000000010a137824 */ /* 0x000fe200078e020f */
[----:B------:R-:W-:-:S02]  /*1d980*/  SEL R12, R12, 0xffffffc0, !P2 ;  /* 0xffffffc00c0c7807 */ /* 0x000fc40005000000 */
[----:B------:R-:W-:Y:S02]  /*1d990*/  F2FP.BF16.PACK_AB R50, R51, R50 ;  /* 0x000000323332723e */ /* 0x000fe400000010ff */
[----:B------:R-:W-:Y:S01]  /*1d9a0*/  F2FP.BF16.PACK_AB R52, R53, R52 ;  /* 0x000000343534723e */ /* 0x000fe200000010ff */
[--C-:B------:R-:W-:Y:S01]  /*1d9b0*/  IMAD.IADD R21, R13, 0x1, R12.reuse ;  /* 0x000000010d157824 */ /* 0x100fe200078e020c */
[----:B------:R-:W-:Y:S01]  /*1d9c0*/  F2FP.BF16.PACK_AB R54, R55, R54 ;  /* 0x000000363736723e */ /* 0x000fe200000010ff */
[C---:B------:R-:W-:Y:S01]  /*1d9d0*/  IMAD.IADD R23, R12.reuse, 0x1, R15 ;  /* 0x000000010c177824 */ /* 0x040fe200078e020f */
[----:B------:R-:W-:Y:S01]  /*1d9e0*/  F2FP.BF16.PACK_AB R56, R57, R56 ;  /* 0x000000383938723e */ /* 0x000fe200000010ff */
[----:B------:R-:W-:Y:S01]  /*1d9f0*/  IMAD.IADD R25, R12, 0x1, R17 ;  /* 0x000000010c197824 */ /* 0x000fe200078e0211 */
[----:B------:R-:W-:Y:S01]  /*1da00*/  STS [R13+0x80], R128 ;  /* 0x000080800d007388 */ /* 0x000fe20000000800 */
[----:B------:R-:W-:Y:S01]  /*1da10*/  IMAD.IADD R27, R19, 0x1, R12 ;  /* 0x00000001131b7824 */ /* 0x000fe200078e020c */
[----:B------:R-:W-:Y:S01]  /*1da20*/  F2FP.BF16.PACK_AB R58, R59, R58 ;  /* 0x0000003a3b3a723e */ /* 0x000fe200000010ff */
[----:B------:R-:W-:Y:S01]  /*1da30*/  IMAD.U32 R12, RZ, RZ, UR4 ;  /* 0x00000004ff0c7e24 */ /* 0x000fe2000f8e00ff */
        /* <DEDUP_REMOVED lines=31> */
[----:B------:R-:W-:-:S03]  /*1dc30*/  PLOP3.LUT P1, PT, PT, PT, UP1, 0x80, 0x0 ;  /* 0x000000000000781c */ /* 0x000fc60003f2f018 */
        /* <DEDUP_REMOVED lines=27> */
[----:B------:R2:W-:Y:S01]  /*1ddf0*/  STS [R19+0x8400], R7 ;  /* 0x0084000713007388 */ /* 0x0005e20000000800 */
[----:B-1----:R-:W-:Y:S01]  /*1de00*/  IMAD.U32 R13, RZ, RZ, UR5 ;  /* 0x00000005ff0d7e24 */ /* 0x002fe2000f8e00ff */
[----:B------:R-:W-:-:S02]  /*1de10*/  ULDC.64 UR4, c[0x0][0x508] ;  /* 0x0001420000047ab9 */ /* 0x000fc40000000a00 */
[----:B------:R1:W-:Y:S04]  /*1de20*/  STS [R21+0x8080], R6 ;  /* 0x0080800615007388 */ /* 0x0003e80000000800 */
[----:B------:R1:W-:Y:S04]  /*1de30*/  STS [R21+0x8480], R86 ;  /* 0x0084805615007388 */ /* 0x0003e80000000800 */
[----:B------:R1:W-:Y:S04]  /*1de40*/  STS [R23+0x8000], R88 ;  /* 0x0080005817007388 */ /* 0x0003e80000000800 */
[----:B------:R1:W-:Y:S04]  /*1de50*/  STS [R23+0x8400], R90 ;  /* 0x0084005a17007388 */ /* 0x0003e80000000800 */
[----:B------:R1:W-:Y:S04]  /*1de60*/  STS [R25+0x8080], R92 ;  /* 0x0080805c19007388 */ /* 0x0003e80000000800 */
[----:B------:R1:W-:Y:S04]  /*1de70*/  STS [R25+0x8480], R94 ;  /* 0x0084805e19007388 */ /* 0x0003e80000000800 */
[----:B------:R1:W-:Y:S04]  /*1de80*/  STS [R27+0x8000], R96 ;  /* 0x008000601b007388 */ /* 0x0003e80000000800 */
[----:B------:R1:W-:Y:S04]  /*1de90*/  STS [R27+0x8400], R3 ;  /* 0x008400031b007388 */ /* 0x0003e80000000800 */
[----:B------:R-:W-:Y:S01]  /*1dea0*/  BAR.SYNC.DEFER_BLOCKING 0x1, 0x100 ;  /* 0x0044000000007b1d */ /* 0x000fe20000010000 */
[----:B------:R-:W-:-:S04]  /*1deb0*/  UISETP.NE.U32.AND UP0, UPT, URZ, UR4, UPT ;  /* 0x000000043f00728c */ /* 0x000fc8000bf05070 */
[----:B------:R-:W-:Y:S01]  /*1dec0*/  UISETP.NE.AND.EX UP0, UPT, URZ, UR5, UPT, UP0 ;  /* 0x000000053f00728c */ /* 0x000fe2000bf05300 */
[----:B------:R-:W3:Y:S02]  /*1ded0*/  @P1 LDG.E R10, [R12.64] ;  /* 0x0000001c0c0a1981 */ /* 0x000ee4000c1e1900 */
[----:B------:R-:W-:-:S03]  /*1dee0*/  ULDC.64 UR4, c[0x0][0x508] ;  /* 0x0001420000047ab9 */ /* 0x000fc60000000a00 */
[----:B------:R-:W-:-:S05]  /*1def0*/  PLOP3.LUT P0, PT, PT, PT, UP0, 0x80, 0x0 ;  /* 0x000000000000781c */ /* 0x000fca0003f0f008 */
[----:B------:R-:W-:Y:S01]  /*1df00*/  @UP0 UIMAD.WIDE UR4, UR24, UR6, UR4 ;  /* 0x00000006180402a5 */ /* 0x000fe2000f8e0204 */
[----:B--2---:R-:W-:-:S05]  /*1df10*/  IMAD.MOV.U32 R7, RZ, RZ, c[0x0][0x388] ;  /* 0x0000e200ff077624 */ /* 0x004fca00078e00ff */
[----:B------:R-:W-:Y:S02]  /*1df20*/  IMAD.U32 R14, RZ, RZ, UR4 ;  /* 0x00000004ff0e7e24 */ /* 0x000fe4000f8e00ff */
[----:B------:R-:W-:-:S05]  /*1df30*/  IMAD.U32 R15, RZ, RZ, UR5 ;  /* 0x00000005ff0f7e24 */ /* 0x000fca000f8e00ff */
[----:B------:R1:W5:Y:S01]  /*1df40*/  @P0 LDG.E R7, [R14.64] ;  /* 0x0000001c0e070981 */ /* 0x000362000c1e1900 */
[----:B------:R-:W-:Y:S02]  /*1df50*/  UMOV UR12, URZ ;  /* 0x0000003f000c7c82 */ /* 0x000fe40008000000 */
[----:B------:R-:W-:Y:S01]  /*1df60*/  UMOV UR13, URZ ;  /* 0x0000003f000d7c82 */ /* 0x000fe20008000000 */
[----:B---3--:R-:W2:Y:S02]  /*1df70*/  @P1 R2UR UR5, R10 ;  /* 0x000000000a0513c2 */ /* 0x008ea400000e0000 */
[----:B--2---:R-:W-:Y:S02]  /*1df80*/  @UP1 USHF.R.S32.HI UR4, URZ, 0x1f, UR5 ;  /* 0x0000001f3f041899 */ /* 0x004fe40008011405 */
[----:B------:R-:W-:-:S05]  /*1df90*/  @UP1 UMOV UR12, UR5 ;  /* 0x00000005000c1c82 */ /* 0x000fca0008000000 */
[----:B------:R-:W-:Y:S01]  /*1dfa0*/  @UP1 UMOV UR13, UR4 ;  /* 0x00000004000d1c82 */ /* 0x000fe20008000000 */
[----:B------:R-:W-:Y:S05]  /*1dfb0*/  @P0 BRA `(.L_x_422) ;  /* 0x0000004000000947 */ /* 0x000fea0003800000 */
[----:B-1----:R-:W-:Y:S05]  /*1dfc0*/  @!P1 BRA `(.L_x_422) ;  /* 0x0000003000009947 */ /* 0x002fea0003800000 */
[----:B-----5:R-:W2:Y:S04]  /*1dfd0*/  LDG.E R7, [R12.64] ;  /* 0x0000001c0c077981 */ /* 0x020ea8000c1e1900 */
[----:B------:R-:W2:Y:S02]  /*1dfe0*/  LDG.E R6, [R12.64+0x4] ;  /* 0x0000041c0c067981 */ /* 0x000ea4000c1e1900 */
[----:B--2---:R-:W-:Y:S02]  /*1dff0*/  IADD3 R7, -R7, R6, RZ ;  /* 0x0000000607077210 */ /* 0x004fe40007ffe1ff */
.L_x_422:
[----:B-1----:R-:W-:Y:S01]  /*1e000*/  SHF.R.S32.HI R3, RZ, 0x1f, R2 ;  /* 0x0000001fff037819 */ /* 0x002fe20000011402 */
[----:B------:R-:W1:Y:S01]  /*1e010*/  S2R R57, SR_CTAID.X ;  /* 0x0000000000397919 */ /* 0x000e620000002500 */
[----:B------:R-:W-:Y:S01]  /*1e020*/  LOP3.LUT R13, R9, 0xffffffe0, RZ, 0xc0, !PT ;  /* 0xffffffe0090d7812 */ /* 0x000fe200078ec0ff */
[----:B------:R-:W-:Y:S01]  /*1e030*/  IMAD.MOV.U32 R6, RZ, RZ, c[0x0][0x4e8] ;  /* 0x00013a00ff067624 */ /* 0x000fe200078e00ff */
[----:B------:R-:W-:Y:S01]  /*1e040*/  LEA.HI R3, R3, R2, RZ, 0x3 ;  /* 0x0000000203037211 */ /* 0x000fe200078f18ff */
[----:B------:R-:W-:Y:S01]  /*1e050*/  ULDC.64 UR4, c[0x0][0x3a0] ;  /* 0x0000e80000047ab9 */ /* 0x000fe20000000a00 */
[----:B------:R-:W-:Y:S01]  /*1e060*/  BSSY B0, `(.L_x_423) ;  /* 0x000008c000007945 */ /* 0x000fe20003800000 */
[----:B------:R-:W-:Y:S01]  /*1e070*/  UMOV UR11, UR13 ;  /* 0x0000000d000b7c82 */ /* 0x000fe20008000000 */
[----:B------:R-:W-:Y:S01]  /*1e080*/  LOP3.LUT R9, R3, 0xffffff8, RZ, 0xc0, !PT ;  /* 0x0ffffff803097812 */ /* 0x000fe200078ec0ff */
[----:B------:R-:W-:Y:S01]  /*1e090*/  IMAD.IADD R3, R0, 0x1, -R13 ;  /* 0x0000000100037824 */ /* 0x000fe200078e0a0d */
[----:B------:R-:W-:Y:S01]  /*1e0a0*/  ISETP.NE.AND P1, PT, R6, 0x1, PT ;  /* 0x000000010600780c */ /* 0x000fe20003f25270 */
[----:B------:R-:W-:Y:S01]  /*1e0b0*/  UIMAD UR13, UR13, UR4, URZ ;  /* 0x000000040d0d72a4 */ /* 0x000fe2000f8e023f */
[----:B------:R-:W-:Y:S01]  /*1e0c0*/  LEA.HI R6, R11, R11, RZ, 0x1 ;  /* 0x0000000b0b067211 */ /* 0x000fe200078f08ff */
[----:B------:R-:W-:Y:S01]  /*1e0d0*/  IMAD.IADD R2, R2, 0x1, -R9 ;  /* 0x0000000102027824 */ /* 0x000fe200078e0a09 */
[----:B------:R-:W-:Y:S01]  /*1e0e0*/  SHF.R.S32.HI R10, RZ, 0x1f, R3 ;  /* 0x0000001fff0a7819 */ /* 0x000fe20000011403 */
[----:B------:R-:W-:Y:S01]  /*1e0f0*/  UMOV UR10, UR12 ;  /* 0x0000000c000a7c82 */ /* 0x000fe20008000000 */
[----:B------:R-:W-:Y:S01]  /*1e100*/  LOP3.LUT R6, R6, 0x1ffffffe, RZ, 0xc0, !PT ;  /* 0x1ffffffe06067812 */ /* 0x000fe200078ec0ff */
[----:B------:R-:W-:Y:S01]  /*1e110*/  ULDC.64 UR6, c[0x0][0x490] ;  /* 0x0001240000067ab9 */ /* 0x000fe20000000a00 */
[----:B------:R-:W-:Y:S01]  /*1e120*/  LEA.HI R9, R10, R3, RZ, 0x2 ;  /* 0x000000030a097211 */ /* 0x000fe200078f10ff */
[----:B------:R-:W-:Y:S01]  /*1e130*/  UIMAD.WIDE.U32 UR16, UR12, UR4, URZ ;  /* 0x000000040c1072a5 */ /* 0x000fe2000f8e003f */
[----:B------:R-:W-:Y:S01]  /*1e140*/  LOP3.LUT P2, RZ, R3, 0x3, RZ, 0xc0, !PT ;  /* 0x0000000303ff7812 */ /* 0x000fe2000784c0ff */
[----:B------:R-:W-:Y:S01]  /*1e150*/  IMAD.IADD R11, R11, 0x1, -R6 ;  /* 0x000000010b0b7824 */ /* 0x000fe200078e0a06 */
[----:B------:R-:W-:Y:S01]  /*1e160*/  SHF.R.S32.HI R9, RZ, 0x2, R9 ;  /* 0x00000002ff097819 */ /* 0x000fe20000011409 */
[----:B------:R-:W-:-:S02]  /*1e170*/  UIMAD UR13, UR12, UR5, UR13 ;  /* 0x000000050c0d72a4 */ /* 0x000fc4000f8e020d */
[----:B------:R-:W-:Y:S02]  /*1e180*/  USHF.R.S32.HI UR12, URZ, 0x1f, UR24 ;  /* 0x0000001f3f0c7899 */ /* 0x000fe40008011418 */
[----:B------:R-:W-:Y:S01]  /*1e190*/  IMAD R2, R2, 0x10, R9 ;  /* 0x0000001002027824 */ /* 0x000fe200078e0209 */
[----:B------:R-:W-:Y:S02]  /*1e1a0*/  UIMAD UR9, UR8, UR6, URZ ;  /* 0x00000006080972a4 */ /* 0x000fe4000f8e023f */
[----:B------:R-:W-:Y:S01]  /*1e1b0*/  USEL UR12, UR12, URZ, !UP1 ;  /* 0x0000003f0c0c7287 */ /* 0x000fe2000c800000 */
[----:B------:R-:W-:Y:S01]  /*1e1c0*/  IMAD R6, R11, 0x8, R2 ;  /* 0x000000080b067824 */ /* 0x000fe200078e0202 */
[----:B------:R-:W-:Y:S02]  /*1e1d0*/  UIMAD.WIDE.U32 UR10, UR15, UR6, UR10 ;  /* 0x000000060f0a72a5 */ /* 0x000fe4000f8e000a */
[----:B------:R-:W-:Y:S02]  /*1e1e0*/  UIMAD UR9, UR15, UR7, UR9 ;  /* 0x000000070f0972a4 */ /* 0x000fe4000f8e0209 */
[----:B-1----:R-:W-:Y:S01]  /*1e1f0*/  LEA R9, R57, R6, 0x7 ;  /* 0x0000000639097211 */ /* 0x002fe200078e38ff */
[----:B------:R-:W-:Y:S01]  /*1e200*/  ULDC.64 UR6, c[0x0][0x498] ;  /* 0x0001260000067ab9 */ /* 0x000fe20000000a00 */
[CC--:B------:R-:W-:Y:S01]  /*1e210*/  LEA.HI R6, R5.reuse, R0.reuse, RZ, 0x3 ;  /* 0x0000000005067211 */ /* 0x0c0fe200078f18ff */
[----:B------:R-:W-:Y:S01]  /*1e220*/  USEL UR24, UR24, URZ, !UP1 ;  /* 0x0000003f18187287 */ /* 0x000fe2000c800000 */
[----:B------:R-:W-:Y:S01]  /*1e230*/  LEA.HI R5, R5, R0, RZ, 0x6 ;  /* 0x0000000005057211 */ /* 0x000fe200078f30ff */
[----:B------:R-:W-:Y:S01]  /*1e240*/  @P1 IMAD.HI.U32 R3, R9, c[0x0][0x4ec], RZ ;  /* 0x00013b0009031a27 */ /* 0x000fe200078e00ff */
[----:B------:R-:W-:-:S02]  /*1e250*/  UIMAD UR14, UR12, UR6, URZ ;  /* 0x000000060c0e72a4 */ /* 0x000fc4000f8e023f */
[----:B------:R-:W-:Y:S01]  /*1e260*/  UIADD3 UR11, UR11, UR9, URZ ;  /* 0x000000090b0b7290 */ /* 0x000fe2000fffe03f */
[----:B------:R-:W-:Y:S01]  /*1e270*/  IMAD.MOV.U32 R14, RZ, RZ, R9 ;  /* 0x000000ffff0e7224 */ /* 0x000fe200078e0009 */
[----:B------:R-:W-:Y:S01]  /*1e280*/  @P1 SHF.R.U32.HI R14, RZ, c[0x0][0x4f0], R3 ;  /* 0x00013c00ff0e1a19 */ /* 0x000fe20000011603 */
[----:B------:R-:W-:Y:S01]  /*1e290*/  UIMAD UR7, UR24, UR7, UR14 ;  /* 0x00000007180772a4 */ /* 0x000fe2000f8e020e */
[----:B------:R-:W-:Y:S01]  /*1e2a0*/  LOP3.LUT R3, R6, 0xfffffff8, RZ, 0xc0, !PT ;  /* 0xfffffff806037812 */ /* 0x000fe200078ec0ff */
[----:B------:R-:W-:Y:S01]  /*1e2b0*/  UIMAD.WIDE.U32 UR10, UR24, UR6, UR10 ;  /* 0x00000006180a72a5 */ /* 0x000fe2000f8e000a */
[----:B------:R-:W-:Y:S01]  /*1e2c0*/  SHF.R.S32.HI R6, RZ, 0x3, R6 ;  /* 0x00000003ff067819 */ /* 0x000fe20000011406 */
[--C-:B------:R-:W-:Y:S01]  /*1e2d0*/  IMAD.MOV R10, RZ, RZ, -R14.reuse ;  /* 0x000000ffff0a7224 */ /* 0x100fe200078e0a0e */
[----:B------:R-:W-:Y:S01]  /*1e2e0*/  ULDC.64 UR4, c[0x0][0x3e8] ;  /* 0x0000fa0000047ab9 */ /* 0x000fe20000000a00 */
[----:B------:R-:W-:Y:S01]  /*1e2f0*/  IMAD.IADD R3, R0, 0x1, -R3 ;  /* 0x0000000100037824 */ /* 0x000fe200078e0a03 */
[----:B------:R-:W-:Y:S01]  /*1e300*/  UIMAD UR8, UR8, UR4, URZ ;  /* 0x00000004080872a4 */ /* 0x000fe2000f8e023f */
[----:B------:R-:W-:Y:S01]  /*1e310*/  IMAD R10, R10, c[0x0][0x4e8], R9 ;  /* 0x00013a000a0a7a24 */ /* 0x000fe200078e0209 */
[----:B------:R-:W-:Y:S01]  /*1e320*/  SHF.R.S32.HI R9, RZ, 0x1f, R14 ;  /* 0x0000001fff097819 */ /* 0x000fe2000001140e */
[----:B------:R-:W-:Y:S01]  /*1e330*/  IMAD.U32 R0, RZ, RZ, UR7 ;  /* 0x00000007ff007e24 */ /* 0x000fe2000f8e00ff */
[----:B------:R-:W-:Y:S01]  /*1e340*/  IADD3 R14, P0, R14, UR10, RZ ;  /* 0x0000000a0e0e7c10 */ /* 0x000fe2000ff1e0ff */
[----:B------:R-:W-:Y:S01]  /*1e350*/  IMAD.SHL.U32 R19, R6, 0x40, RZ ;  /* 0x0000004006137824 */ /* 0x000fe200078e00ff */
[----:B------:R-:W-:Y:S01]  /*1e360*/  SHF.R.S32.HI R17, RZ, 0x1f, R10 ;  /* 0x0000001fff117819 */ /* 0x000fe2000001140a */
[----:B------:R-:W-:Y:S01]  /*1e370*/  UIADD3 UR17, UR17, UR13, URZ ;  /* 0x0000000d11117290 */ /* 0x000fe2000fffe03f */
[----:B------:R-:W-:Y:S01]  /*1e380*/  IADD3.X R15, R9, UR11, R0, P0, !PT ;  /* 0x0000000b090f7c10 */ /* 0x000fe200087fe400 */
[----:B------:R-:W-:Y:S01]  /*1e390*/  UIMAD UR5, UR15, UR5, UR8 ;  /* 0x000000050f0572a4 */ /* 0x000fe2000f8e0208 */
[----:B------:R-:W-:Y:S01]  /*1e3a0*/  LEA R0, R3, R6, 0x5 ;  /* 0x0000000603007211 */ /* 0x000fe200078e28ff */
[----:B------:R-:W-:Y:S01]  /*1e3b0*/  IMAD R17, R17, c[0x0][0x488], RZ ;  /* 0x0001220011117a24 */ /* 0x000fe200078e02ff */
[----:B------:R-:W-:Y:S01]  /*1e3c0*/  LOP3.LUT R19, R19, 0x1c0, RZ, 0xc0, !PT ;  /* 0x000001c013137812 */ /* 0x000fe200078ec0ff */
[----:B------:R-:W-:Y:S01]  /*1e3d0*/  IMAD.WIDE.U32 R14, R10, c[0x0][0x488], R14 ;  /* 0x000122000a0e7a25 */ /* 0x000fe200078e000e */
[----:B------:R-:W-:-:S02]  /*1e3e0*/  UIMAD.WIDE.U32 UR16, UR15, UR4, UR16 ;  /* 0x000000040f1072a5 */ /* 0x000fc4000f8e0010 */
[----:B------:R-:W-:Y:S01]  /*1e3f0*/  ULDC.64 UR6, c[0x0][0x3f0] ;  /* 0x0000fc0000067ab9 */ /* 0x000fe20000000a00 */
[----:B------:R-:W-:Y:S01]  /*1e400*/  IMAD R13, R57, 0x80, R0 ;  /* 0x00000080390d7824 */ /* 0x000fe200078e0200 */
[----:B------:R-:W-:Y:S01]  /*1e410*/  LEA R16, P0, R14, c[0x0][0x450], 0x2 ;  /* 0x000114000e107a11 */ /* 0x000fe200078010ff */
[----:B------:R-:W-:Y:S01]  /*1e420*/  IMAD R17, R10, c[0x0][0x48c], R17 ;  /* 0x000123000a117a24 */ /* 0x000fe200078e0211 */
[----:B------:R-:W-:Y:S01]  /*1e430*/  UIMAD UR12, UR12, UR6, URZ ;  /* 0x000000060c0c72a4 */ /* 0x000fe2000f8e023f */
[----:B------:R-:W-:Y:S01]  /*1e440*/  IMAD.SHL.U32 R0, R3, 0x8, RZ ;  /* 0x0000000803007824 */ /* 0x000fe200078e00ff */
[----:B------:R-:W-:Y:S01]  /*1e450*/  SHF.R.U32.HI R3, RZ, 0x3, R19 ;  /* 0x00000003ff037819 */ /* 0x000fe20000011613 */
[----:B------:R-:W-:Y:S01]  /*1e460*/  @P1 IMAD.HI.U32 R11, R13, c[0x0][0x4ec], RZ ;  /* 0x00013b000d0b1a27 */ /* 0x000fe200078e00ff */
[----:B------:R-:W-:Y:S01]  /*1e470*/  UIADD3 UR17, UR17, UR5, URZ ;  /* 0x0000000511117290 */ /* 0x000fe2000fffe03f */
[----:B------:R-:W-:Y:S01]  /*1e480*/  SHFL.IDX PT, R50, R16, RZ, 0x1c1f ;  /* 0x001c1fff10327589 */ /* 0x000fe200000e0000 */
[----:B------:R-:W-:Y:S01]  /*1e490*/  LOP3.LUT R10, R19, 0x38, R0, 0xf8, !PT ;  /* 0x00000038130a7812 */ /* 0x000fe200078ef800 */
[----:B------:R-:W-:Y:S01]  /*1e4a0*/  IMAD.IADD R12, R15, 0x1, R17 ;  /* 0x000000010f0c7824 */ /* 0x000fe200078e0211 */
[----:B------:R-:W-:Y:S01]  /*1e4b0*/  UIMAD UR7, UR24, UR7, UR12 ;  /* 0x00000007180772a4 */ /* 0x000fe2000f8e020c */
[----:B------:R-:W-:Y:S01]  /*1e4c0*/  IMAD.MOV.U32 R9, RZ, RZ, R13 ;  /* 0x000000ffff097224 */ /* 0x000fe200078e000d */
[----:B------:R-:W-:Y:S01]  /*1e4d0*/  @P1 SHF.R.U32.HI R9, RZ, c[0x0][0x4f0], R11 ;  /* 0x00013c00ff091a19 */ /* 0x000fe2000001160b */
[----:B------:R-:W-:Y:S01]  /*1e4e0*/  UIMAD.WIDE.U32 UR16, UR24, UR6, UR16 ;  /* 0x00000006181072a5 */ /* 0x000fe2000f8e0010 */
[----:B------:R-:W-:Y:S01]  /*1e4f0*/  LEA.HI.X R12, R14, c[0x0][0x454], R12, 0x2, P0 ;  /* 0x000115000e0c7a11 */ /* 0x000fe200000f140c */
[----:B------:R-:W-:Y:S01]  /*1e500*/  SHFL.IDX PT, R48, R16, 0x1, 0x1c1f ;  /* 0x003c1f0010307f89 */ /* 0x000fe200000e0000 */
[----:B------:R-:W-:Y:S01]  /*1e510*/  LOP3.LUT R3, R10, R3, RZ, 0x3c, !PT ;  /* 0x000000030a037212 */ /* 0x000fe200078e3cff */
[--C-:B------:R-:W-:Y:S01]  /*1e520*/  IMAD.MOV R10, RZ, RZ, -R9.reuse ;  /* 0x000000ffff0a7224 */ /* 0x100fe200078e0a09 */
[----:B------:R-:W-:Y:S01]  /*1e530*/  UIADD3 UR7, UR17, UR7, URZ ;  /* 0x0000000711077290 */ /* 0x000fe2000fffe03f */
[----:B------:R-:W1:Y:S01]  /*1e540*/  SHFL.IDX PT, R51, R12, RZ, 0x1c1f ;  /* 0x001c1fff0c337589 */ /* 0x000e6200000e0000 */
[----:B------:R-:W-:Y:S01]  /*1e550*/  SHF.R.S32.HI R11, RZ, 0x1f, R9 ;  /* 0x0000001fff0b7819 */ /* 0x000fe20000011409 */
[----:B------:R-:W-:Y:S01]  /*1e560*/  IMAD R10, R10, c[0x0][0x4e8], R13 ;  /* 0x00013a000a0a7a24 */ /* 0x000fe200078e020d */
[----:B------:R-:W-:Y:S01]  /*1e570*/  MOV R14, UR16 ;  /* 0x00000010000e7c02 */ /* 0x000fe20008000f00 */
[----:B------:R2:W3:Y:S01]  /*1e580*/  SHFL.IDX PT, R49, R12, 0x1, 0x1c1f ;  /* 0x003c1f000c317f89 */ /* 0x0004e200000e0000 */
[----:B------:R-:W-:-:S02]  /*1e590*/  IMAD R13, R57, 0x80, R2 ;  /* 0x00000080390d7824 */ /* 0x000fc400078e0202 */
[----:B-----5:R-:W-:Y:S02]  /*1e5a0*/  IMAD R2, R7, c[0x0][0x4e8], RZ ;  /* 0x00013a0007027a24 */ /* 0x020fe400078e02ff */
[----:B------:R-:W-:Y:S01]  /*1e5b0*/  IMAD.U32 R15, RZ, RZ, UR17 ;  /* 0x00000011ff0f7e24 */ /* 0x000fe2000f8e00ff */
[C---:B------:R-:W-:Y:S01]  /*1e5c0*/  IADD3 R7, R13.reuse, 0x8, RZ ;  /* 0x000000080d077810 */ /* 0x040fe20007ffe0ff */
[----:B------:R-:W-:Y:S01]  /*1e5d0*/  IMAD.U32 R15, RZ, RZ, UR7 ;  /* 0x00000007ff0f7e24 */ /* 0x000fe2000f8e00ff */
[-C--:B------:R-:W-:Y:S01]  /*1e5e0*/  ISETP.GE.OR P0, PT, R13, R2.reuse, P2 ;  /* 0x000000020d00720c */ /* 0x080fe20001706670 */
[----:B------:R-:W-:Y:S01]  /*1e5f0*/  IMAD R18, R11, c[0x0][0x3e0], RZ ;  /* 0x0000f8000b127a24 */ /* 0x000fe200078e02ff */
[----:B------:R-:W-:Y:S01]  /*1e600*/  ISETP.GE.OR P2, PT, R7, R2, P2 ;  /* 0x000000020700720c */ /* 0x000fe20001746670 */
[----:B------:R-:W-:-:S04]  /*1e610*/  IMAD.WIDE.U32 R14, R9, c[0x0][0x3e0], R14 ;  /* 0x0000f800090e7a25 */ /* 0x000fc800078e000e */
[----:B------:R-:W-:Y:S01]  /*1e620*/  IMAD R18, R9, c[0x0][0x3e4], R18 ;  /* 0x0000f90009127a24 */ /* 0x000fe200078e0212 */
[----:B------:R-:W-:Y:S01]  /*1e630*/  SHF.R.S32.HI R9, RZ, 0x1f, R10 ;  /* 0x0000001fff097819 */ /* 0x000fe2000001140a */
[----:B------:R-:W-:-:S03]  /*1e640*/  IMAD R57, R57, 0x80, R6 ;  /* 0x0000008039397824 */ /* 0x000fc600078e0206 */
[----:B------:R-:W-:Y:S01]  /*1e650*/  IADD3 R15, R15, R18, RZ ;  /* 0x000000120f0f7210 */ /* 0x000fe20007ffe0ff */
[----:B------:R-:W-:Y:S01]  /*1e660*/  IMAD R9, R9, c[0x0][0x3d8], RZ ;  /* 0x0000f60009097a24 */ /* 0x000fe200078e02ff */
[----:B-1----:R1:W-:Y:S01]  /*1e670*/  @!P0 ST.E [R50.64], R4 ;  /* 0x0000000432008985 */ /* 0x0023e2000c10191c */
[----:B--2---:R-:W-:-:S03]  /*1e680*/  IMAD.SHL.U32 R12, R5, 0x8, RZ ;  /* 0x00000008050c7824 */ /* 0x004fc600078e00ff */
[----:B---3--:R1:W-:Y:S02]  /*1e690*/  @!P2 ST.E [R48.64], R8 ;  /* 0x000000083000a985 */ /* 0x0083e4000c10191c */
[----:B------:R-:W-:Y:S01]  /*1e6a0*/  LOP3.LUT R12, R3, 0x7ffffe00, R12, 0xf8, !PT ;  /* 0x7ffffe00030c7812 */ /* 0x000fe200078ef80c */
[C---:B------:R-:W-:Y:S02]  /*1e6b0*/  IMAD R3, R10.reuse, c[0x0][0x3dc], R9 ;  /* 0x0000f7000a037a24 */ /* 0x040fe400078e0209 */
[----:B------:R-:W-:-:S04]  /*1e6c0*/  IMAD.WIDE.U32 R10, R10, c[0x0][0x3d8], R14 ;  /* 0x0000f6000a0a7a25 */ /* 0x000fc800078e000e */
[----:B------:R-:W-:Y:S01]  /*1e6d0*/  IMAD.SHL.U32 R58, R12, 0x2, RZ ;  /* 0x000000020c3a7824 */ /* 0x000fe200078e00ff */
[----:B------:R-:W-:Y:S01]  /*1e6e0*/  LEA R56, P0, R10, c[0x0][0x380], 0x1 ;  /* 0x0000e0000a387a11 */ /* 0x000fe200078008ff */
[----:B------:R-:W-:-:S03]  /*1e6f0*/  IMAD.IADD R3, R11, 0x1, R3 ;  /* 0x000000010b037824 */ /* 0x000fc600078e0203 */
[----:B------:R1:W2:Y:S02]  /*1e700*/  LDS.128 R44, [R58+0x1080] ;  /* 0x001080003a2c7984 */ /* 0x0002a40000000c00 */
[----:B------:R-:W-:Y:S02]  /*1e710*/  LEA.HI.X R55, R10, c[0x0][0x384], R3, 0x1, P0 ;  /* 0x0000e1000a377a11 */ /* 0x000fe400000f0c03 */
        /* <DEDUP_REMOVED lines=32> */
.L_x_424:
[----:B--2---:R-:W-:Y:S05]  /*1e920*/  BSYNC B0 ;  /* 0x0000000000007941 */ /* 0x004fea0003800000 */
.L_x_423:
        /* <DEDUP_REMOVED lines=23> */
.L_x_426:
[----:B------:R-:W-:Y:S05]  /*1eaa0*/  BSYNC B0 ;  /* 0x0000000000007941 */ /* 0x000fea0003800000 */
.L_x_425:
        /* <DEDUP_REMOVED lines=23> */
.L_x_428:
[----:B------:R-:W-:Y:S05]  /*1ec20*/  BSYNC B0 ;  /* 0x0000000000007941 */ /* 0x000fea0003800000 */
.L_x_427:
        /* <DEDUP_REMOVED lines=24> */
.L_x_421:
[----:B------:R-:W-:Y:S02]  /*1edb0*/  ULDC.64 UR4, c[0x0][0x500] ;  /* 0x0001400000047ab9 */ /* 0x000fe40000000a00 */
[----:B------:R-:W-:Y:S02]  /*1edc0*/  UISETP.NE.U32.AND UP1, UPT, URZ, UR4, UPT ;  /* 0x000000043f00728c */ /* 0x000fe4000bf25070 */
[----:B------:R-:W-:Y:S02]  /*1edd0*/  UMOV UR6, 0x4 ;  /* 0x0000000400067882 */ /* 0x000fe40000000000 */
[----:B------:R-:W-:-:S03]  /*1ede0*/  UISETP.NE.AND.EX UP1, UPT, URZ, UR5, UPT, UP1 ;  /* 0x000000053f00728c */ /* 0x000fc6000bf25310 */
[----:B------:R-:W-:Y:S02]  /*1edf0*/  ULDC.64 UR4, c[0x0][0x500] ;  /* 0x0001400000047ab9 */ /* 0x000fe40000000a00 */
[----:B------:R-:W-:Y:S01]  /*1ee00*/  UIMAD.WIDE UR4, UR24, UR6, UR4 ;  /* 0x00000006180472a5 */ /* 0x000fe2000f8e0204 */
[----:B------:R-:W-:-:S05]  /*1ee10*/  PLOP3.LUT P1, PT, PT, PT, UP1, 0x80, 0x0 ;  /* 0x000000000000781c */ /* 0x000fca0003f2f018 */
[----:B------:R-:W-:Y:S01]  /*1ee20*/  IMAD.U32 R6, RZ, RZ, UR4 ;  /* 0x00000004ff067e24 */ /* 0x000fe2000f8e00ff */
[----:B------:R-:W-:Y:S01]  /*1ee30*/  MOV R7, UR5 ;  /* 0x0000000500077c02 */ /* 0x000fe20008000f00 */
[----:B------:R-:W-:-:S06]  /*1ee40*/  ULDC.64 UR4, c[0x0][0x508] ;  /* 0x0001420000047ab9 */ /* 0x000fcc0000000a00 */
[----:B------:R-:W2:Y:S01]  /*1ee50*/  @P1 LDG.E R0, [R6.64] ;  /* 0x0000001c06001981 */ /* 0x000ea2000c1e1900 */
[----:B------:R-:W-:Y:S01]  /*1ee60*/  UISETP.NE.U32.AND UP0, UPT, URZ, UR4, UPT ;  /* 0x000000043f00728c */ /* 0x000fe2000bf05070 */
[----:B------:R-:W-:-:S03]  /*1ee70*/  IMAD.MOV.U32 R3, RZ, RZ, c[0x0][0x388] ;  /* 0x0000e200ff037624 */ /* 0x000fc600078e00ff */
[----:B------:R-:W-:-:S03]  /*1ee80*/  UISETP.NE.AND.EX UP0, UPT, URZ, UR5, UPT, UP0 ;  /* 0x000000053f00728c */ /* 0x000fc6000bf05300 */
[----:B------:R-:W-:-:S03]  /*1ee90*/  ULDC.64 UR4, c[0x0][0x508] ;  /* 0x0001420000047ab9 */ /* 0x000fc60000000a00 */
[----:B------:R-:W-:-:S05]  /*1eea0*/  PLOP3.LUT P0, PT, PT, PT, UP0, 0x80, 0x0 ;  /* 0x000000000000781c */ /* 0x000fca0003f0f008 */
[----:B------:R-:W-:-:S06]  /*1eeb0*/  @UP0 UIMAD.WIDE UR4, UR24, UR6, UR4 ;  /* 0x00000006180402a5 */ /* 0x000fcc000f8e0204 */
[----:B------:R-:W-:Y:S01]  /*1eec0*/  MOV R4, UR4 ;  /* 0x0000000400047c02 */ /* 0x000fe20008000f00 */
[----:B------:R-:W-:-:S05]  /*1eed0*/  IMAD.U32 R5, RZ, RZ, UR5 ;  /* 0x00000005ff057e24 */ /* 0x000fca000f8e00ff */
[----:B------:R1:W5:Y:S01]  /*1eee0*/  @P0 LDG.E R3, [R4.64] ;  /* 0x0000001c04030981 */ /* 0x000362000c1e1900 */
[----:B------:R-:W-:Y:S02]  /*1eef0*/  UMOV UR10, URZ ;  /* 0x0000003f000a7c82 */ /* 0x000fe40008000000 */
[----:B------:R-:W-:Y:S01]  /*1ef00*/  UMOV UR11, URZ ;  /* 0x0000003f000b7c82 */ /* 0x000fe20008000000 */
[----:B--2---:R-:W2:Y:S02]  /*1ef10*/  @P1 R2UR UR5, R0 ;  /* 0x00000000000513c2 */ /* 0x004ea400000e0000 */
        /* <DEDUP_REMOVED lines=8> */
.L_x_429:
[----:B-1----:R-:W1:Y:S01]  /*1efa0*/  S2R R7, SR_TID.X ;  /* 0x0000000000077919 */ /* 0x002e620000002100 */
[----:B------:R-:W-:Y:S01]  /*1efb0*/  USHF.R.S32.HI UR6, URZ, 0x1f, UR24 ;  /* 0x0000001f3f067899 */ /* 0x000fe20008011418 */
[----:B------:R-:W-:Y:S01]  /*1efc0*/  BSSY B0, `(.L_x_430) ;  /* 0x0000029000007945 */ /* 0x000fe20003800000 */
[----:B------:R-:W-:-:S02]  /*1efd0*/  USEL UR24, UR24, URZ, !UP1 ;  /* 0x0000003f18187287 */ /* 0x000fc4000c800000 */
[----:B------:R-:W-:Y:S01]  /*1efe0*/  USEL UR6, UR6, URZ, !UP1 ;  /* 0x0000003f06067287 */ /* 0x000fe2000c800000 */
[----:B-1----:R-:W-:-:S13]  /*1eff0*/  ISETP.GT.AND P0, PT, R7, 0x7f, PT ;  /* 0x0000007f0700780c */ /* 0x002fda0003f04270 */
[----:B------:R-:W-:Y:S05]  /*1f000*/  @P0 BRA `(.L_x_431) ;  /* 0x0000024000000947 */ /* 0x000fea0003800000 */
[----:B------:R-:W1:Y:S01]  /*1f010*/  S2R R2, SR_CTAID.X ;  /* 0x0000000000027919 */ /* 0x000e620000002500 */
[----:B-----5:R-:W-:Y:S01]  /*1f020*/  IMAD R0, R3, c[0x0][0x4e8], RZ ;  /* 0x00013a0003007a24 */ /* 0x020fe200078e02ff */
[----:B-1----:R-:W-:-:S04]  /*1f030*/  LEA R5, R2, R7, 0x7 ;  /* 0x0000000702057211 */ /* 0x002fc800078e38ff */
[----:B------:R-:W-:-:S13]  /*1f040*/  ISETP.GE.AND P0, PT, R5, R0, PT ;  /* 0x000000000500720c */ /* 0x000fda0003f06270 */
[----:B------:R-:W-:Y:S05]  /*1f050*/  @P0 BRA `(.L_x_431) ;  /* 0x000001f000000947 */ /* 0x000fea0003800000 */
[----:B------:R-:W-:Y:S01]  /*1f060*/  IMAD.MOV.U32 R0, RZ, RZ, c[0x0][0x4e8] ;  /* 0x00013a00ff007624 */ /* 0x000fe200078e00ff */
[----:B------:R-:W-:Y:S01]  /*1f070*/  ULDC.64 UR4, c[0x0][0x490] ;  /* 0x0001240000047ab9 */ /* 0x000fe20000000a00 */
[----:B------:R-:W-:Y:S01]  /*1f080*/  IMAD.MOV.U32 R8, RZ, RZ, R5 ;  /* 0x000000ffff087224 */ /* 0x000fe200078e0005 */
[----:B------:R-:W-:Y:S02]  /*1f090*/  UIMAD UR7, UR8, UR4, URZ ;  /* 0x00000004080772a4 */ /* 0x000fe4000f8e023f */
[----:B------:R-:W-:Y:S01]  /*1f0a0*/  ISETP.NE.AND P0, PT, R0, 0x1, PT ;  /* 0x000000010000780c */ /* 0x000fe20003f05270 */
[----:B------:R-:W-:Y:S02]  /*1f0b0*/  UMOV UR12, UR10 ;  /* 0x0000000a000c7c82 */ /* 0x000fe40008000000 */
[----:B------:R-:W-:Y:S02]  /*1f0c0*/  UMOV UR13, UR11 ;  /* 0x0000000b000d7c82 */ /* 0x000fe40008000000 */
[----:B------:R-:W-:-:S02]  /*1f0d0*/  UIMAD.WIDE.U32 UR12, UR15, UR4, UR12 ;  /* 0x000000040f0c72a5 */ /* 0x000fc4000f8e000c */
[----:B------:R-:W-:-:S03]  /*1f0e0*/  UIMAD UR7, UR15, UR5, UR7 ;  /* 0x000000050f0772a4 */ /* 0x000fc6000f8e0207 */
[----:B------:R-:W-:Y:S02]  /*1f0f0*/  ULDC.64 UR4, c[0x0][0x498] ;  /* 0x0001260000047ab9 */ /* 0x000fe40000000a00 */
[----:B------:R-:W-:Y:S01]  /*1f100*/  UIADD3 UR13, UR7, UR13, URZ ;  /* 0x0000000d070d7290 */ /* 0x000fe2000fffe03f */
[----:B------:R-:W-:Y:S01]  /*1f110*/  @P0 IMAD.HI.U32 R0, R5, c[0x0][0x4ec], RZ ;  /* 0x00013b0005000a27 */ /* 0x000fe200078e00ff */
[----:B------:R-:W-:Y:S02]  /*1f120*/  UIMAD UR7, UR6, UR4, URZ ;  /* 0x00000004060772a4 */ /* 0x000fe4000f8e023f */
[----:B------:R-:W-:Y:S02]  /*1f130*/  UIMAD.WIDE.U32 UR12, UR24, UR4, UR12 ;  /* 0x00000004180c72a5 */ /* 0x000fe4000f8e000c */
[----:B------:R-:W-:Y:S01]  /*1f140*/  @P0 SHF.R.U32.HI R8, RZ, c[0x0][0x4f0], R0 ;  /* 0x00013c00ff080a19 */ /* 0x000fe20000011600 */
[----:B------:R-:W-:-:S03]  /*1f150*/  UIMAD UR5, UR24, UR5, UR7 ;  /* 0x00000005180572a4 */ /* 0x000fc6000f8e0207 */
[----:B------:R-:W-:-:S03]  /*1f160*/  IADD3 R4, -R8, RZ, RZ ;  /* 0x000000ff08047210 */ /* 0x000fc60007ffe1ff */
[----:B------:R-:W-:Y:S02]  /*1f170*/  IMAD.U32 R0, RZ, RZ, UR5 ;  /* 0x00000005ff007e24 */ /* 0x000fe4000f8e00ff */
[----:B------:R-:W-:Y:S01]  /*1f180*/  IMAD R4, R4, c[0x0][0x4e8], R5 ;  /* 0x00013a0004047a24 */ /* 0x000fe200078e0205 */
[----:B------:R-:W-:Y:S02]  /*1f190*/  SHF.R.S32.HI R5, RZ, 0x1f, R8 ;  /* 0x0000001fff057819 */ /* 0x000fe40000011408 */
[----:B------:R-:W-:Y:S02]  /*1f1a0*/  IADD3 R8, P0, R8, UR12, RZ ;  /* 0x0000000c08087c10 */ /* 0x000fe4000ff1e0ff */
[----:B------:R-:W-:Y:S02]  /*1f1b0*/  SHF.R.S32.HI R2, RZ, 0x1f, R4 ;  /* 0x0000001fff027819 */ /* 0x000fe40000011404 */
[----:B------:R-:W-:-:S03]  /*1f1c0*/  IADD3.X R9, R5, UR13, R0, P0, !PT ;  /* 0x0000000d05097c10 */ /* 0x000fc600087fe400 */
[----:B------:R-:W-:Y:S02]  /*1f1d0*/  IMAD R5, R2, c[0x0][0x488], RZ ;  /* 0x0001220002057a24 */ /* 0x000fe400078e02ff */
[----:B------:R-:W-:-:S04]  /*1f1e0*/  IMAD.WIDE.U32 R8, R4, c[0x0][0x488], R8 ;  /* 0x0001220004087a25 */ /* 0x000fc800078e0008 */
[----:B------:R-:W-:Y:S01]  /*1f1f0*/  IMAD R0, R4, c[0x0][0x48c], R5 ;  /* 0x0001230004007a24 */ /* 0x000fe200078e0205 */
[----:B------:R-:W-:-:S04]  /*1f200*/  LEA R4, P0, R8, c[0x0][0x450], 0x2 ;  /* 0x0001140008047a11 */ /* 0x000fc800078010ff */
[----:B------:R-:W-:Y:S01]  /*1f210*/  IADD3 R5, R9, R0, RZ ;  /* 0x0000000009057210 */ /* 0x000fe20007ffe0ff */
[----:B------:R-:W-:-:S03]  /*1f220*/  IMAD.MOV.U32 R9, RZ, RZ, -0x800000 ;  /* 0xff800000ff097424 */ /* 0x000fc600078e00ff */
[----:B------:R-:W-:-:S05]  /*1f230*/  LEA.HI.X R5, R8, c[0x0][0x454], R5, 0x2, P0 ;  /* 0x0001150008057a11 */ /* 0x000fca00000f1405 */
[----:B------:R1:W-:Y:S02]  /*1f240*/  STG.E [R4.64], R9 ;  /* 0x0000000904007986 */ /* 0x0003e4000c10191c */
.L_x_431:
[----:B------:R-:W-:Y:S05]  /*1f250*/  BSYNC B0 ;  /* 0x0000000000007941 */ /* 0x000fea0003800000 */
.L_x_430:
[----:B-1----:R-:W1:Y:S01]  /*1f260*/  S2R R5, SR_CTAID.X ;  /* 0x0000000000057919 */ /* 0x002e620000002500 */
[----:B------:R-:W-:Y:S01]  /*1f270*/  SHF.R.S32.HI R4, RZ, 0x1f, R7 ;  /* 0x0000001fff047819 */ /* 0x000fe20000011407 */
[----:B------:R-:W-:Y:S01]  /*1f280*/  IMAD.MOV.U32 R0, RZ, RZ, c[0x0][0x4e8] ;  /* 0x00013a00ff007624 */ /* 0x000fe200078e00ff */
[----:B------:R-:W-:Y:S01]  /*1f290*/  ULDC.64 UR4, c[0x0][0x3a0] ;  /* 0x0000e80000047ab9 */ /* 0x000fe20000000a00 */
[----:B-----5:R-:W-:Y:S01]  /*1f2a0*/  IMAD R3, R3, c[0x0][0x4e8], RZ ;  /* 0x00013a0003037a24 */ /* 0x020fe200078e02ff */
[----:B------:R-:W-:Y:S01]  /*1f2b0*/  LEA.HI R4, R4, R7, RZ, 0x3 ;  /* 0x0000000704047211 */ /* 0x000fe200078f18ff */
[----:B------:R-:W-:Y:S01]  /*1f2c0*/  UIMAD UR7, UR11, UR4, URZ ;  /* 0x000000040b0772a4 */ /* 0x000fe2000f8e023f */
[----:B------:R-:W-:Y:S01]  /*1f2d0*/  ISETP.NE.AND P0, PT, R0, 0x1, PT ;  /* 0x000000010000780c */ /* 0x000fe20003f05270 */
[----:B------:R-:W-:Y:S01]  /*1f2e0*/  UIMAD.WIDE.U32 UR12, UR10, UR4, URZ ;  /* 0x000000040a0c72a5 */ /* 0x000fe2000f8e003f */
[----:B------:R-:W-:Y:S01]  /*1f2f0*/  LOP3.LUT R2, R4, 0xfffffff8, RZ, 0xc0, !PT ;  /* 0xfffffff804027812 */ /* 0x000fe200078ec0ff */
[----:B------:R-:W-:Y:S01]  /*1f300*/  UIMAD UR7, UR10, UR5, UR7 ;  /* 0x000000050a0772a4 */ /* 0x000fe2000f8e0207 */
[----:B------:R-:W-:Y:S01]  /*1f310*/  SHF.R.S32.HI R4, RZ, 0x3, R4 ;  /* 0x00000003ff047819 */ /* 0x000fe20000011404 */
[----:B------:R-:W-:Y:S01]  /*1f320*/  BSSY B0, `(.L_x_432) ;  /* 0x000003a000007945 */ /* 0x000fe20003800000 */
[----:B------:R-:W-:Y:S01]  /*1f330*/  ULDC.64 UR4, c[0x0][0x3e8] ;  /* 0x0000fa0000047ab9 */ /* 0x000fe20000000a00 */
[----:B------:R-:W-:Y:S01]  /*1f340*/  IMAD.IADD R7, R7, 0x1, -R2 ;  /* 0x0000000107077824 */ /* 0x000fe200078e0a02 */
[----:B------:R-:W-:-:S02]  /*1f350*/  UIADD3 UR13, UR13, UR7, URZ ;  /* 0x000000070d0d7290 */ /* 0x000fc4000fffe03f */
[----:B------:R-:W-:Y:S02]  /*1f360*/  UIMAD UR7, UR8, UR4, URZ ;  /* 0x00000004080772a4 */ /* 0x000fe4000f8e023f */
[C---:B------:R-:W-:Y:S01]  /*1f370*/  LEA R0, R7.reuse, R4, 0x5 ;  /* 0x0000000407007211 */ /* 0x040fe200078e28ff */
[----:B------:R-:W-:Y:S01]  /*1f380*/  UIMAD.WIDE.U32 UR12, UR15, UR4, UR12 ;  /* 0x000000040f0c72a5 */ /* 0x000fe2000f8e000c */
[----:B------:R-:W-:Y:S01]  /*1f390*/  SHF.L.U32 R7, R7, 0x3, RZ ;  /* 0x0000000307077819 */ /* 0x000fe200000006ff */
[----:B------:R-:W-:Y:S02]  /*1f3a0*/  UIMAD UR7, UR15, UR5, UR7 ;  /* 0x000000050f0772a4 */ /* 0x000fe4000f8e0207 */
[C---:B-1----:R-:W-:Y:S01]  /*1f3b0*/  IMAD R0, R5.reuse, 0x80, R0 ;  /* 0x0000008005007824 */ /* 0x042fe200078e0200 */
[----:B------:R-:W-:Y:S01]  /*1f3c0*/  ULDC.64 UR4, c[0x0][0x3f0] ;  /* 0x0000fc0000047ab9 */ /* 0x000fe20000000a00 */
[----:B------:R-:W-:Y:S01]  /*1f3d0*/  IMAD R4, R5, 0x80, R4 ;  /* 0x0000008005047824 */ /* 0x000fe200078e0204 */
[----:B------:R-:W-:Y:S01]  /*1f3e0*/  UIMAD UR6, UR6, UR4, URZ ;  /* 0x00000004060672a4 */ /* 0x000fe2000f8e023f */
[----:B------:R-:W-:Y:S01]  /*1f3f0*/  @P0 IMAD.HI.U32 R2, R0, c[0x0][0x4ec], RZ ;  /* 0x00013b0000020a27 */ /* 0x000fe200078e00ff */
[----:B------:R-:W-:Y:S01]  /*1f400*/  UIADD3 UR13, UR7, UR13, URZ ;  /* 0x0000000d070d7290 */ /* 0x000fe2000fffe03f */
[----:B------:R-:W-:Y:S01]  /*1f410*/  MOV R8, R0 ;  /* 0x0000000000087202 */ /* 0x000fe20000000f00 */
[----:B------:R-:W-:Y:S01]  /*1f420*/  UIMAD UR5, UR24, UR5, UR6 ;  /* 0x00000005180572a4 */ /* 0x000fe2000f8e0206 */
[----:B------:R-:W-:Y:S01]  /*1f430*/  IADD3 R5, R7, 0x80, RZ ;  /* 0x0000008007057810 */ /* 0x000fe20007ffe0ff */
[----:B------:R-:W-:Y:S01]  /*1f440*/  UIMAD.WIDE.U32 UR12, UR24, UR4, UR12 ;  /* 0x00000004180c72a5 */ /* 0x000fe2000f8e000c */
[----:B------:R-:W-:-:S03]  /*1f450*/  @P0 SHF.R.U32.HI R8, RZ, c[0x0][0x4f0], R2 ;  /* 0x00013c00ff080a19 */ /* 0x000fc60000011602 */
[----:B------:R-:W-:Y:S01]  /*1f460*/  UIADD3 UR5, UR13, UR5, URZ ;  /* 0x000000050d057290 */ /* 0x000fe2000fffe03f */
[--C-:B------:R-:W-:Y:S01]  /*1f470*/  SHF.R.S32.HI R9, RZ, 0x1f, R8.reuse ;  /* 0x0000001fff097819 */ /* 0x100fe20000011408 */
[----:B------:R-:W-:Y:S01]  /*1f480*/  IMAD.MOV R11, RZ, RZ, -R8 ;  /* 0x000000ffff0b7224 */ /* 0x000fe200078e0a08 */
[----:B------:R-:W-:-:S03]  /*1f490*/  MOV R10, UR12 ;  /* 0x0000000c000a7c02 */ /* 0x000fc60008000f00 */
[----:B------:R-:W-:Y:S02]  /*1f4a0*/  IMAD R6, R11, c[0x0][0x4e8], R0 ;  /* 0x00013a000b067a24 */ /* 0x000fe400078e0200 */
[----:B------:R-:W-:Y:S01]  /*1f4b0*/  IMAD.U32 R11, RZ, RZ, UR13 ;  /* 0x0000000dff0b7e24 */ /* 0x000fe2000f8e00ff */
[----:B------:R-:W-:Y:S01]  /*1f4c0*/  MOV R11, UR5 ;  /* 0x00000005000b7c02 */ /* 0x000fe20008000f00 */
[----:B------:R-:W-:Y:S01]  /*1f4d0*/  IMAD R9, R9, c[0x0][0x3e0], RZ ;  /* 0x0000f80009097a24 */ /* 0x000fe200078e02ff */
[----:B------:R-:W-:-:S03]  /*1f4e0*/  SHF.R.S32.HI R2, RZ, 0x1f, R6 ;  /* 0x0000001fff027819 */ /* 0x000fc60000011406 */
[C---:B------:R-:W-:Y:S02]  /*1f4f0*/  IMAD R0, R8.reuse, c[0x0][0x3e4], R9 ;  /* 0x0000f90008007a24 */ /* 0x040fe400078e0209 */
[----:B------:R-:W-:-:S04]  /*1f500*/  IMAD.WIDE.U32 R10, R8, c[0x0][0x3e0], R10 ;  /* 0x0000f800080a7a25 */ /* 0x000fc800078e000a */
[----:B------:R-:W-:Y:S02]  /*1f510*/  IMAD R9, R2, c[0x0][0x3d8], RZ ;  /* 0x0000f60002097a24 */ /* 0x000fe400078e02ff */
[----:B------:R-:W-:Y:S02]  /*1f520*/  IMAD.IADD R11, R11, 0x1, R0 ;  /* 0x000000010b0b7824 */ /* 0x000fe400078e0200 */
[C---:B------:R-:W-:Y:S02]  /*1f530*/  IMAD R9, R6.reuse, c[0x0][0x3dc], R9 ;  /* 0x0000f70006097a24 */ /* 0x040fe400078e0209 */
[----:B------:R-:W-:Y:S01]  /*1f540*/  IMAD.WIDE.U32 R10, R6, c[0x0][0x3d8], R10 ;  /* 0x0000f600060a7a25 */ /* 0x000fe200078e000a */
[----:B------:R-:W-:-:S04]  /*1f550*/  IADD3 R6, R7, 0x40, RZ ;  /* 0x0000004007067810 */ /* 0x000fc80007ffe0ff */
[----:B------:R-:W-:Y:S02]  /*1f560*/  IADD3 R11, R11, R9, RZ ;  /* 0x000000090b0b7210 */ /* 0x000fe40007ffe0ff */
[----:B------:R-:W-:-:S04]  /*1f570*/  LEA R9, P0, R10, c[0x0][0x380], 0x1 ;  /* 0x0000e0000a097a11 */ /* 0x000fc800078008ff */
[----:B------:R-:W-:Y:S02]  /*1f580*/  LEA.HI.X R8, R10, c[0x0][0x384], R11, 0x1, P0 ;  /* 0x0000e1000a087a11 */ /* 0x000fe400000f0c0b */
[----:B------:R-:W-:Y:S01]  /*1f590*/  ISETP.GE.AND P0, PT, R4, R3, PT ;  /* 0x000000030400720c */ /* 0x000fe20003f06270 */
[----:B------:R1:W2:Y:S04]  /*1f5a0*/  SHFL.IDX PT, R10, R9, RZ, 0x181f ;  /* 0x00181fff090a7589 */ /* 0x0002a800000e0000 */
        /* <DEDUP_REMOVED lines=17> */
.L_x_433:
[----:B------:R-:W-:Y:S05]  /*1f6c0*/  BSYNC B0 ;  /* 0x0000000000007941 */ /* 0x000fea0003800000 */
.L_x_432:
        /* <DEDUP_REMOVED lines=21> */
.L_x_435:
[----:B------:R-:W-:Y:S05]  /*1f820*/  BSYNC B0 ;  /* 0x0000000000007941 */ /* 0x000fea0003800000 */
.L_x_434:
        /* <DEDUP_REMOVED lines=21> */
.L_x_437:
[----:B------:R-:W-:Y:S05]  /*1f980*/  BSYNC B0 ;  /* 0x0000000000007941 */ /* 0x000fea0003800000 */
.L_x_436:
        /* <DEDUP_REMOVED lines=22> */
.L_x_438:
        /* <DEDUP_REMOVED lines=9> */
.L_x_1336:


//--------------------- .text._ZN7cutlass13device_kernelIN5flash19enable_sm80_to_sm89INS1_16FlashAttnFwdSm80INS1_25CollectiveMainloopFwdSm80ILi8ELi1ELb1EN4cute5tupleIJNS5_1CILi128EEENS7_ILi96EEENS7_ILi192EEEEEELi192ENS_10bfloat16_tEfNS_4arch4Sm80ELb1ELb0ELb1ELb0ELb0ELb0ELb1ELb0EEENS1_21CollectiveEpilogueFwdINS6_IJS8_SA_S9_EEENS6_IJNS7_ILi1EEESI_SI_EEESC_SE_Li256ELb0ELb1ELb0ELb0EEENS1_30DynamicPersistentTileSchedulerILi256ELi256ELb0ELb1ELb0EEEEEEEEEvNT_6ParamsE --------------------------
	.section	.text._ZN7cutlass13device_kernelIN5flash19enable_sm80_to_sm89INS1_16FlashAttnFwdSm80INS1_25CollectiveMainloopFwdSm80ILi8ELi1ELb1EN4cute5tupleIJNS5_1CILi128EEENS7_ILi96EEENS7_ILi192EEEEEELi192ENS_10bfloat16_tEfNS_4arch4Sm80ELb1ELb0ELb1ELb0ELb0ELb0ELb1ELb0EEENS1_21CollectiveEpilogueFwdINS6_IJS8_SA_S9_EEENS6_IJNS7_ILi1EEESI_SI_EEESC_SE_Li256ELb0ELb1ELb0ELb0EEENS1_30DynamicPersistentTileSchedulerILi256ELi256ELb0ELb1ELb0EEEEEEEEEvNT_6ParamsE,"ax",@progbits
	.sectioninfo	@"SHI_REGISTERS=255"
	.align	128
.text._ZN7cutlass13device_kernelIN5flash19enable_sm80_to_sm89INS1_16FlashAttnFwdSm80INS1_25CollectiveMainloopFwdSm80ILi8ELi1ELb1EN4cute5tupleIJNS5_1CILi128EEENS7_ILi96EEENS7_ILi192EEEEEELi192ENS_10bfloat16_tEfNS_4arch4Sm80ELb1ELb0ELb1ELb0ELb0ELb0ELb1ELb0EEENS1_21CollectiveEpilogueFwdINS6_IJS8_SA_S9_EEENS6_IJNS7_ILi1EEESI_SI_EEESC_SE_Li256ELb0ELb1ELb0ELb0EEENS1_30DynamicPersistentTileSchedulerILi256ELi256ELb0ELb1ELb0EEEEEEEEEvNT_6ParamsE:
        .type           _ZN7cutlass13device_kernelIN5flash19enable_sm80_to_sm89INS1_16FlashAttnFwdSm80INS1_25CollectiveMainloopFwdSm80ILi8ELi1ELb1EN4cute5tupleIJNS5_1CILi128EEENS7_ILi96EEENS7_ILi192EEEEEELi192ENS_10bfloat16_tEfNS_4arch4Sm80ELb1ELb0ELb1ELb0ELb0ELb0ELb1ELb0EEENS1_21CollectiveEpilogueFwdINS6_IJS8_SA_S9_EEENS6_IJNS7_ILi1EEESI_SI_EEESC_SE_Li256ELb0ELb1ELb0ELb0EEENS1_30DynamicPersistentTileSchedulerILi256ELi256ELb0ELb1ELb0EEEEEEEEEvNT_6ParamsE,@function
        .size           _ZN7cutlass13device_kernelIN5flash19enable_sm80_to_sm89INS1_16FlashAttnFwdSm80INS1_25CollectiveMainloopFwdSm80ILi8ELi1ELb1EN4cute5tupleIJNS5_1CILi128EEENS7_ILi96EEENS7_ILi192EEEEEELi192ENS_10bfloat16_tEfNS_4arch4Sm80ELb1ELb0ELb1ELb0ELb0ELb0ELb1ELb0EEENS1_21CollectiveEpilogueFwdINS6_IJS8_SA_S9_EEENS6_IJNS7_ILi1EEESI_SI_EEESC_SE_Li256ELb0ELb1ELb0ELb0EEENS1_30DynamicPersistentTileSchedulerILi256ELi256ELb0ELb1ELb0EEEEEEEEEvNT_6ParamsE,(.L_x_1337 - _ZN7cutlass13device_kernelIN5flash19enable_sm80_to_sm89INS1_16FlashAttnFwdSm80INS1_25CollectiveMainloopFwdSm80ILi8ELi1ELb1EN4cute5tupleIJNS5_1CILi128EEENS7_ILi96EEENS7_ILi192EEEEEELi192ENS_10bfloat16_tEfNS_4arch4Sm80ELb1ELb0ELb1ELb0ELb0ELb0ELb1ELb0EEENS1_21CollectiveEpilogueFwdINS6_IJS8_SA_S9_EEENS6_IJNS7_ILi1EEESI_SI_EEESC_SE_Li256ELb0ELb1ELb0ELb0EEENS1_30DynamicPersistentTileSchedulerILi256ELi256ELb0ELb1ELb0EEEEEEEEEvNT_6ParamsE)
        .other          _ZN7cutlass13device_kernelIN5flash19enable_sm80_to_sm89INS1_16FlashAttnFwdSm80INS1_25CollectiveMainloopFwdSm80ILi8ELi1ELb1EN4cute5tupleIJNS5_1CILi128EEENS7_ILi96EEENS7_ILi192EEEEEELi192ENS_10bfloat16_tEfNS_4arch4Sm80ELb1ELb0ELb1ELb0ELb0ELb0ELb1ELb0EEENS1_21CollectiveEpilogueFwdINS6_IJS8_SA_S9_EEENS6_IJNS7_ILi1EEESI_SI_EEESC_SE_Li256ELb0ELb1ELb0ELb0EEENS1_30DynamicPersistentTileSchedulerILi256ELi256ELb0ELb1ELb0EEEEEEEEEvNT_6ParamsE,@"STO_CUDA_ENTRY STV_DEFAULT"
_ZN7cutlass13device_kernelIN5flash19enable_sm80_to_sm89INS1_16FlashAttnFwdSm80INS1_25CollectiveMainloopFwdSm80ILi8ELi1ELb1EN4cute5tupleIJNS5_1CILi128EEENS7_ILi96EEENS7_ILi192EEEEEELi192ENS_10bfloat16_tEfNS_4arch4Sm80ELb1ELb0ELb1ELb0ELb0ELb0ELb1ELb0EEENS1_21CollectiveEpilogueFwdINS6_IJS8_SA_S9_EEENS6_IJNS7_ILi1EEESI_SI_EEESC_SE_Li256ELb0ELb1ELb0ELb0EEENS1_30DynamicPersistentTileSchedulerILi256ELi256ELb0ELb1ELb0EEEEEEEEEvNT_6ParamsE:
[----:B------:R-:W-:-:S03]  /*0000*/  MOV R1, c[0x0][0x28] ;  /* 0x00000a0000017a02 */ /* 0x000fc60000000f00 */
[----:B------:R-:W1:Y:S01]  /*0010*/  S2R R20, SR_TID.X ;  /* 0x0000000000147919 */ /* 0x000e620000002100 */
[----:B------:R-:W-:-:S03]  /*0020*/  IADD3 R1, R1, -0xd0, RZ ;  /* 0xffffff3001017810 */ /* 0x000fc60007ffe0ff */
[----:B------:R-:W2:Y:S01]  /*0030*/  S2R R14, SR_CTAID.X ;  /* 0x00000000000e7919 */ /* 0x000ea20000002500 */
[----:B-1----:R-:W-:-:S05]  /*0040*/  SHF.R.U32.HI R2, RZ, 0x5, R20 ;  /* 0x00000005ff027819 */ /* 0x002fca0000011614 */
[----:B------:R-:W1:Y:S02]  /*0050*/  SHFL.IDX PT, R0, R2, RZ, 0x1f ;  /* 0x00001fff02007589 */ /* 0x000e6400000e0000 */
[----:B-1----:R-:W-:Y:S02]  /*0060*/  ISETP.GE.AND P0, PT, R0, 0x1, PT ;  /* 0x000000010000780c */ /* 0x002fe40003f06270 */
[----:B------:R1:W-:Y:S11]  /*0070*/  STL [R1+0x90], R0 ;  /* 0x0000900001007387 */ /* 0x0003f60000100800 */
[----:B------:R-:W-:Y:S06]  /*0080*/  @P0 BAR.ARV 0x4, 0x100 ;  /* 0x0104000000000b1d */ /* 0x000fec0000002000 */
[----:B--2---:R-:W-:-:S13]  /*0090*/  ISETP.GE.AND P0, PT, R14, c[0x0][0x538], PT ;  /* 0x00014e000e007a0c */ /* 0x004fda0003f06270 */
[----:B------:R-:W-:Y:S05]  /*00a0*/  @P0 EXIT ;  /* 0x000000000000094d */ /* 0x000fea0003800000 */
[----:B-1----:R-:W-:Y:S01]  /*00b0*/  SHF.R.S32.HI R11, RZ, 0x1f, R20 ;  /* 0x0000001fff0b7819 */ /* 0x002fe20000011414 */
[----:B------:R-:W-:-:S03]  /*00c0*/  ULDC.64 UR6, c[0x0][0x118] ;  /* 0x0000460000067ab9 */ /* 0x000fc60000000a00 */
[CC--:B------:R-:W-:Y:S02]  /*00d0*/  LEA.HI R12, R11.reuse, R20.reuse, RZ, 0x3 ;  /* 0x000000140b0c7211 */ /* 0x0c0fe400078f18ff */
[CC--:B------:R-:W-:Y:S02]  /*00e0*/  LEA.HI R2, R11.reuse, R20.reuse, RZ, 0x4 ;  /* 0x000000140b027211 */ /* 0x0c0fe400078f20ff */
[----:B------:R-:W-:Y:S02]  /*00f0*/  LEA.HI R13, R11, R20, RZ, 0x2 ;  /* 0x000000140b0d7211 */ /* 0x000fe400078f10ff */
[----:B------:R-:W-:Y:S02]  /*0100*/  SHF.R.S32.HI R17, RZ, 0x3, R12 ;  /* 0x00000003ff117819 */ /* 0x000fe4000001140c */
[----:B------:R-:W-:Y:S02]  /*0110*/  SHF.R.S32.HI R5, RZ, 0x4, R2 ;  /* 0x00000004ff057819 */ /* 0x000fe40000011402 */
[----:B------:R-:W-:Y:S01]  /*0120*/  LOP3.LUT R0, R2, 0xfffffff0, RZ, 0xc0, !PT ;  /* 0xfffffff002007812 */ /* 0x000fe200078ec0ff */
[----:B------:R-:W-:Y:S01]  /*0130*/  IMAD.SHL.U32 R6, R17, 0x40, RZ ;  /* 0x0000004011067824 */ /* 0x000fe200078e00ff */
[----:B------:R-:W-:-:S02]  /*0140*/  LOP3.LUT R3, R12, 0xfffffff8, RZ, 0xc0, !PT ;  /* 0xfffffff80c037812 */ /* 0x000fc400078ec0ff */
[--C-:B------:R-:W-:Y:S01]  /*0150*/  SHF.R.S32.HI R8, RZ, 0x2, R13.reuse ;  /* 0x00000002ff087819 */ /* 0x100fe2000001140d */
[C---:B------:R-:W-:Y:S01]  /*0160*/  IMAD.IADD R0, R20.reuse, 0x1, -R0 ;  /* 0x0000000114007824 */ /* 0x040fe200078e0a00 */
[----:B------:R-:W-:Y:S01]  /*0170*/  SHF.R.S32.HI R4, RZ, 0x1f, R13 ;  /* 0x0000001fff047819 */ /* 0x000fe2000001140d */
[----:B------:R-:W-:Y:S01]  /*0180*/  IMAD.IADD R7, R20, 0x1, -R3 ;  /* 0x0000000114077824 */ /* 0x000fe200078e0a03 */
[----:B------:R-:W-:Y:S02]  /*0190*/  LEA.HI R2, R2, R5, RZ, 0x1 ;  /* 0x0000000502027211 */ /* 0x000fe400078f08ff */
[----:B------:R-:W-:Y:S01]  /*01a0*/  LEA.HI R3, R4, R8, RZ, 0x3 ;  /* 0x0000000804037211 */ /* 0x000fe200078f18ff */
[C---:B------:R-:W-:Y:S01]  /*01b0*/  IMAD.SHL.U32 R18, R7.reuse, 0x8, RZ ;  /* 0x0000000807127824 */ /* 0x040fe200078e00ff */
[----:B------:R-:W-:Y:S01]  /*01c0*/  LOP3.LUT R4, R2, 0xfffffffe, RZ, 0xc0, !PT ;  /* 0xfffffffe02047812 */ /* 0x000fe200078ec0ff */
[----:B------:R-:W-:Y:S01]  /*01d0*/  IMAD.SHL.U32 R9, R7, 0x40, RZ ;  /* 0x0000004007097824 */ /* 0x000fe200078e00ff */
[----:B------:R-:W-:-:S02]  /*01e0*/  LOP3.LUT R2, R6, 0x1c0, RZ, 0xc0, !PT ;  /* 0x000001c006027812 */ /* 0x000fc400078ec0ff */
[----:B------:R-:W-:Y:S01]  /*01f0*/  SHF.R.S32.HI R6, RZ, 0x1f, R0 ;  /* 0x0000001fff067819 */ /* 0x000fe20000011400 */
[----:B------:R-:W-:Y:S01]  /*0200*/  IMAD.IADD R225, R5, 0x1, -R4 ;  /* 0x0000000105e17824 */ /* 0x000fe200078e0a04 */
[----:B------:R-:W-:Y:S02]  /*0210*/  LOP3.LUT R3, R3, 0xfffffff8, RZ, 0xc0, !PT ;  /* 0xfffffff803037812 */ /* 0x000fe400078ec0ff */
[----:B------:R-:W-:Y:S02]  /*0220*/  LEA.HI R224, R6, R0, RZ, 0x3 ;  /* 0x0000000006e07211 */ /* 0x000fe400078f18ff */
[----:B------:R-:W-:Y:S01]  /*0230*/  LOP3.LUT R4, R2, 0x38, R18, 0xf8, !PT ;  /* 0x0000003802047812 */ /* 0x000fe200078ef812 */
[----:B------:R-:W-:Y:S01]  /*0240*/  IMAD.IADD R6, R8, 0x1, -R3 ;  /* 0x0000000108067824 */ /* 0x000fe200078e0a03 */
[----:B------:R-:W-:Y:S02]  /*0250*/  SHF.R.U32.HI R3, RZ, 0x3, R2 ;  /* 0x00000003ff037819 */ /* 0x000fe40000011602 */
[C---:B------:R-:W-:Y:S01]  /*0260*/  LOP3.LUT R2, R224.reuse, 0xfffffff8, RZ, 0xc0, !PT ;  /* 0xfffffff8e0027812 */ /* 0x040fe200078ec0ff */
[----:B------:R-:W-:Y:S01]  /*0270*/  IMAD.SHL.U32 R224, R224, 0x40, RZ ;  /* 0x00000040e0e07824 */ /* 0x000fe200078e00ff */
[----:B------:R-:W-:-:S02]  /*0280*/  LEA.HI R10, R11, R20, RZ, 0x5 ;  /* 0x000000140b0a7211 */ /* 0x000fc400078f28ff */
[----:B------:R-:W-:Y:S01]  /*0290*/  LOP3.LUT R8, R4, R3, RZ, 0x3c, !PT ;  /* 0x0000000304087212 */ /* 0x000fe200078e3cff */
[----:B------:R-:W-:Y:S01]  /*02a0*/  IMAD.IADD R5, R0, 0x1, -R2 ;  /* 0x0000000100057824 */ /* 0x000fe200078e0a02 */
[----:B------:R-:W-:Y:S02]  /*02b0*/  LOP3.LUT R2, R10, 0xffffffe0, RZ, 0xc0, !PT ;  /* 0xffffffe00a027812 */ /* 0x000fe400078ec0ff */
[----:B------:R-:W-:Y:S02]  /*02c0*/  LOP3.LUT R0, R9, 0x1c0, RZ, 0xc0, !PT ;  /* 0x000001c009007812 */ /* 0x000fe400078ec0ff */
[----:B------:R-:W-:Y:S01]  /*02d0*/  SHF.R.S32.HI R250, RZ, 0x5, R10 ;  /* 0x00000005fffa7819 */ /* 0x000fe2000001140a */
[----:B------:R-:W-:Y:S01]  /*02e0*/  IMAD.IADD R16, R20, 0x1, -R2 ;  /* 0x0000000114107824 */ /* 0x000fe200078e0a02 */
[----:B------:R-:W-:Y:S02]  /*02f0*/  SHF.R.S32.HI R3, RZ, 0x1f, R10 ;  /* 0x0000001fff037819 */ /* 0x000fe4000001140a */
[----:B------:R-:W-:Y:S01]  /*0300*/  LOP3.LUT R4, R0, 0x8, R12, 0xf8, !PT ;  /* 0x0000000800047812 */ /* 0x000fe200078ef80c */
[----:B------:R-:W-:Y:S01]  /*0310*/  IMAD.MOV.U32 R12, RZ, RZ, 0x10 ;  /* 0x00000010ff0c7424 */ /* 0x000fe200078e00ff */
[----:B------:R-:W-:-:S02]  /*0320*/  SHF.R.U32.HI R2, RZ, 0x3, R0 ;  /* 0x00000003ff027819 */ /* 0x000fc40000011600 */
[----:B------:R-:W-:Y:S01]  /*0330*/  LEA.HI R9, R11, R20, RZ, 0x6 ;  /* 0x000000140b097211 */ /* 0x000fe200078f30ff */
[----:B------:R-:W-:Y:S01]  /*0340*/  IMAD.MOV.U32 R11, RZ, RZ, 0x20 ;  /* 0x00000020ff0b7424 */ /* 0x000fe200078e00ff */
[----:B------:R-:W-:Y:S02]  /*0350*/  LEA.HI R0, R3, R250, RZ, 0x3 ;  /* 0x000000fa03007211 */ /* 0x000fe400078f18ff */
[----:B------:R-:W-:Y:S02]  /*0360*/  SHF.R.S32.HI R3, RZ, 0x1f, R16 ;  /* 0x0000001fff037819 */ /* 0x000fe40000011410 */
[----:B------:R-:W-:Y:S01]  /*0370*/  LOP3.LUT R10, R4, R2, RZ, 0x3c, !PT ;  /* 0x00000002040a7212 */ /* 0x000fe200078e3cff */
[----:B------:R-:W-:Y:S01]  /*0380*/  IMAD.SHL.U32 R2, R9, 0x8, RZ ;  /* 0x0000000809027824 */ /* 0x000fe200078e00ff */
[----:B------:R-:W-:Y:S02]  /*0390*/  LOP3.LUT R0, R0, 0xffffff8, RZ, 0xc0, !PT ;  /* 0x0ffffff800007812 */ /* 0x000fe400078ec0ff */
[----:B------:R-:W-:-:S02]  /*03a0*/  LEA.HI R9, R3, R16, RZ, 0x2 ;  /* 0x0000001003097211 */ /* 0x000fc400078f10ff */
[----:B------:R-:W-:Y:S02]  /*03b0*/  LOP3.LUT R3, R6, 0x1, RZ, 0xc0, !PT ;  /* 0x0000000106037812 */ /* 0x000fe400078ec0ff */
[----:B------:R-:W-:Y:S01]  /*03c0*/  LOP3.LUT R8, R8, 0x7ffffe00, R2, 0xf8, !PT ;  /* 0x7ffffe0008087812 */ /* 0x000fe200078ef802 */
[----:B------:R-:W-:Y:S01]  /*03d0*/  IMAD.IADD R2, R250, 0x1, -R0 ;  /* 0x00000001fa027824 */ /* 0x000fe200078e0a00 */
[----:B------:R-:W-:Y:S02]  /*03e0*/  SHF.R.S32.HI R0, RZ, 0x2, R9 ;  /* 0x00000002ff007819 */ /* 0x000fe40000011409 */
[----:B------:R-:W-:Y:S01]  /*03f0*/  ISETP.NE.U32.AND P0, PT, R3, 0x1, PT ;  /* 0x000000010300780c */ /* 0x000fe20003f05070 */
[----:B------:R-:W-:Y:S01]  /*0400*/  IMAD.SHL.U32 R3, R5, 0x40, RZ ;  /* 0x0000004005037824 */ /* 0x000fe200078e00ff */
[----:B------:R-:W-:Y:S01]  /*0410*/  LOP3.LUT R4, R13, 0xfffffffc, RZ, 0xc0, !PT ;  /* 0xfffffffc0d047812 */ /* 0x000fe200078ec0ff */
[----:B------:R-:W-:Y:S01]  /*0420*/  IMAD R15, R2, 0x10, R0 ;  /* 0x00000010020f7824 */ /* 0x000fe200078e0200 */
[----:B------:R-:W-:Y:S01]  /*0430*/  LOP3.LUT P4, RZ, R5, 0x2, RZ, 0xc0, !PT ;  /* 0x0000000205ff7812 */ /* 0x000fe2000788c0ff */
[----:B------:R-:W-:Y:S01]  /*0440*/  IMAD.SHL.U32 R2, R225, 0x8, RZ ;  /* 0x00000008e1027824 */ /* 0x000fe200078e00ff */
[----:B------:R-:W-:Y:S01]  /*0450*/  LOP3.LUT R0, R3, 0x1c0, RZ, 0xc0, !PT ;  /* 0x000001c003007812 */ /* 0x000fe200078ec0ff */
[----:B------:R-:W-:Y:S01]  /*0460*/  IMAD.IADD R3, R20, 0x1, -R4 ;  /* 0x0000000114037824 */ /* 0x000fe200078e0a04 */
[----:B------:R-:W-:Y:S01]  /*0470*/  LOP3.LUT P3, RZ, R5, 0x4, RZ, 0xc0, !PT ;  /* 0x0000000405ff7812 */ /* 0x000fe2000786c0ff */
[----:B------:R-:W-:Y:S01]  /*0480*/  IMAD.SHL.U32 R4, R6, 0x40, RZ ;  /* 0x0000004006047824 */ /* 0x000fe200078e00ff */
[----:B------:R-:W-:Y:S01]  /*0490*/  LOP3.LUT R5, R0, 0x8, R2, 0xf8, !PT ;  /* 0x0000000800057812 */ /* 0x000fe200078ef802 */
[----:B------:R-:W-:Y:S01]  /*04a0*/  STL [R1+0x94], R15 ;  /* 0x0000940f01007387 */ /* 0x000fe20000100800 */
[----:B------:R-:W-:Y:S01]  /*04b0*/  SHF.R.U32.HI R2, RZ, 0x3, R0 ;  /* 0x00000003ff027819 */ /* 0x000fe20000011600 */
[----:B------:R-:W-:Y:S01]  /*04c0*/  IMAD R225, R225, 0x200, R10 ;  /* 0x00000200e1e17824 */ /* 0x000fe200078e020a */
[----:B------:R-:W-:Y:S01]  /*04d0*/  LEA.HI R0, R3, R3, RZ, 0x1 ;  /* 0x0000000303007211 */ /* 0x000fe200078f08ff */
[----:B------:R-:W-:Y:S01]  /*04e0*/  STL [R1+0x64], R14 ;  /* 0x0000640e01007387 */ /* 0x000fe20000100800 */
[----:B------:R-:W-:Y:S01]  /*04f0*/  LOP3.LUT R5, R5, R2, RZ, 0x3c, !PT ;  /* 0x0000000205057212 */ /* 0x000fe200078e3cff */
[----:B------:R-:W-:Y:S01]  /*0500*/  IMAD.MOV.U32 R10, RZ, RZ, 0x40 ;  /* 0x00000040ff0a7424 */ /* 0x000fe200078e00ff */
[----:B------:R-:W-:-:S02]  /*0510*/  LOP3.LUT R0, R0, 0x1ffffffe, RZ, 0xc0, !PT ;  /* 0x1ffffffe00007812 */ /* 0x000fc400078ec0ff */
[----:B------:R-:W-:Y:S02]  /*0520*/  LOP3.LUT R2, R4, 0x1c0, RZ, 0xc0, !PT ;  /* 0x000001c004027812 */ /* 0x000fe400078ec0ff */
[----:B------:R-:W-:Y:S01]  /*0530*/  R2P PR, R6, 0x6 ;  /* 0x0000000606007804 */ /* 0x000fe20000000000 */
[----:B------:R-:W-:Y:S01]  /*0540*/  IMAD.IADD R6, R3, 0x1, -R0 ;  /* 0x0000000103067824 */ /* 0x000fe200078e0a00 */
[----:B------:R-:W-:Y:S01]  /*0550*/  LEA.HI R0, R2, R2, RZ, 0x1d ;  /* 0x0000000202007211 */ /* 0x000fe200078fe8ff */
[----:B------:R-:W-:Y:S01]  /*0560*/  IMAD R3, R250, 0x200, R3 ;  /* 0x00000200fa037824 */ /* 0x000fe200078e0203 */
[----:B------:R-:W-:Y:S02]  /*0570*/  SEL R2, R12, 0xfffffff0, !P4 ;  /* 0xfffffff00c027807 */ /* 0x000fe40006000000 */
[----:B------:R-:W-:Y:S01]  /*0580*/  SEL R249, R11, 0xffffffe0, !P3 ;  /* 0xffffffe00bf97807 */ /* 0x000fe20005800000 */
[----:B------:R-:W-:Y:S01]  /*0590*/  IMAD.U32 R4, R3, 0x2, R0 ;  /* 0x0000000203047824 */ /* 0x000fe200078e0000 */
[----:B------:R-:W-:Y:S01]  /*05a0*/  IADD3 R3, R18, 0x40, RZ ;  /* 0x0000004012037810 */ /* 0x000fe20007ffe0ff */
[----:B------:R-:W-:Y:S01]  /*05b0*/  IMAD R0, R7, 0x20, R17 ;  /* 0x0000002007007824 */ /* 0x000fe200078e0211 */
[----:B------:R-:W-:Y:S01]  /*05c0*/  SHF.R.S32.HI R19, RZ, 0x1f, R18 ;  /* 0x0000001fff137819 */ /* 0x000fe20000011412 */
[----:B------:R-:W-:Y:S01]  /*05d0*/  IMAD.IADD R249, R2, 0x1, R249 ;  /* 0x0000000102f97824 */ /* 0x000fe200078e02f9 */
[----:B------:R-:W-:-:S02]  /*05e0*/  IADD3 R2, R18, 0x80, RZ ;  /* 0x0000008012027810 */ /* 0x000fc40007ffe0ff */
[----:B------:R1:W-:Y:S01]  /*05f0*/  STL [R1+0x8c], R0 ;  /* 0x00008c0001007387 */ /* 0x0003e20000100800 */
[----:B------:R-:W-:Y:S02]  /*0600*/  LOP3.LUT R224, R5, 0x7ffffe00, R224, 0xf8, !PT ;  /* 0x7ffffe0005e07812 */ /* 0x000fe400078ef8e0 */
[C---:B------:R-:W-:Y:S01]  /*0610*/  LOP3.LUT P5, RZ, R7.reuse, 0x4, RZ, 0xc0, !PT ;  /* 0x0000000407ff7812 */ /* 0x040fe200078ac0ff */
[----:B------:R2:W-:Y:S01]  /*0620*/  STL [R1+0x44], R3 ;  /* 0x0000440301007387 */ /* 0x0005e20000100800 */
[----:B------:R-:W-:Y:S02]  /*0630*/  LOP3.LUT P6, RZ, R7, 0x2, RZ, 0xc0, !PT ;  /* 0x0000000207ff7812 */ /* 0x000fe400078cc0ff */
[----:B------:R-:W-:Y:S01]  /*0640*/  SEL R5, R11, 0xffffffe0, !P1 ;  /* 0xffffffe00b057807 */ /* 0x000fe20004800000 */
[----:B------:R3:W-:Y:S01]  /*0650*/  STL [R1+0x48], R2 ;  /* 0x0000480201007387 */ /* 0x0007e20000100800 */
[----:B------:R-:W-:Y:S02]  /*0660*/  LEA R4, R4, 0x80, 0x1 ;  /* 0x0000008004047811 */ /* 0x000fe400078e08ff */
[----:B------:R-:W-:Y:S01]  /*0670*/  LEA R224, R224, 0x100, 0x1 ;  /* 0x00000100e0e07811 */ /* 0x000fe200078e08ff */
[----:B------:R-:W-:Y:S01]  /*0680*/  STL.64 [R1+0x38], R18 ;  /* 0x0000381201007387 */ /* 0x000fe20000100a00 */
[----:B------:R-:W-:-:S02]  /*0690*/  LEA R225, R225, 0xc100, 0x1 ;  /* 0x0000c100e1e17811 */ /* 0x000fc400078e08ff */
[----:B------:R-:W-:Y:S01]  /*06a0*/  SEL R226, R10, 0xffffffc0, !P5 ;  /* 0xffffffc00ae27807 */ /* 0x000fe20006800000 */
[--C-:B------:R-:W-:Y:S01]  /*06b0*/  IMAD R250, R250, 0x800, R224.reuse ;  /* 0x00000800fafa7824 */ /* 0x100fe200078e02e0 */
[----:B------:R-:W-:Y:S01]  /*06c0*/  IADD3 R231, R225, 0x20, RZ ;  /* 0x00000020e1e77810 */ /* 0x000fe20007ffe0ff */
[----:B------:R-:W-:Y:S01]  /*06d0*/  IMAD R249, R249, 0x2, R224 ;  /* 0x00000002f9f97824 */ /* 0x000fe200078e02e0 */
[C---:B------:R-:W-:Y:S01]  /*06e0*/  @P6 IADD3 R231, R225.reuse, -0x20, RZ ;  /* 0xffffffe0e1e76810 */ /* 0x040fe20007ffe0ff */
[----:B------:R-:W-:-:S03]  /*06f0*/  IMAD.IADD R229, R225, 0x1, R226 ;  /* 0x00000001e1e57824 */ /* 0x000fc600078e02e2 */
[----:B------:R-:W-:Y:S01]  /*0700*/  IADD3 R248, R231, 0x800, RZ ;  /* 0x00000800e7f87810 */ /* 0x000fe20007ffe0ff */
[----:B------:R-:W-:Y:S01]  /*0710*/  IMAD.IADD R226, R226, 0x1, R231 ;  /* 0x00000001e2e27824 */ /* 0x000fe200078e02e7 */
[----:B-1----:R-:W-:Y:S02]  /*0720*/  LOP3.LUT R0, R9, 0x7ffffffc, RZ, 0xc0, !PT ;  /* 0x7ffffffc09007812 */ /* 0x002fe400078ec0ff */
[C---:B------:R-:W-:Y:S02]  /*0730*/  IADD3 R247, R231.reuse, 0x1000, RZ ;  /* 0x00001000e7f77810 */ /* 0x040fe40007ffe0ff */
[----:B--2---:R-:W-:Y:S01]  /*0740*/  SHF.R.S32.HI R3, RZ, 0x1f, R3 ;  /* 0x0000001fff037819 */ /* 0x004fe20000011403 */
[----:B------:R-:W-:Y:S01]  /*0750*/  IMAD.IADD R0, R16, 0x1, -R0 ;  /* 0x0000000110007824 */ /* 0x000fe200078e0a00 */
[C---:B------:R-:W-:Y:S02]  /*0760*/  IADD3 R246, R231.reuse, 0x1800, RZ ;  /* 0x00001800e7f67810 */ /* 0x040fe40007ffe0ff */
[----:B---3--:R-:W-:Y:S01]  /*0770*/  SHF.R.S32.HI R2, RZ, 0x1f, R2 ;  /* 0x0000001fff027819 */ /* 0x008fe20000011402 */
[----:B------:R1:W-:Y:S01]  /*0780*/  STL [R1+0x60], R3 ;  /* 0x0000600301007387 */ /* 0x0003e20000100800 */
[----:B------:R-:W-:Y:S01]  /*0790*/  IMAD.SHL.U32 R7, R0, 0x2, RZ ;  /* 0x0000000200077824 */ /* 0x000fe200078e00ff */
[C---:B------:R-:W-:Y:S01]  /*07a0*/  IADD3 R245, R231.reuse, 0x2000, RZ ;  /* 0x00002000e7f57810 */ /* 0x040fe20007ffe0ff */
[----:B------:R-:W-:Y:S01]  /*07b0*/  IMAD R0, R6, 0x8, R15 ;  /* 0x0000000806007824 */ /* 0x000fe200078e020f */
[----:B------:R2:W-:Y:S01]  /*07c0*/  STL [R1+0x5c], R2 ;  /* 0x00005c0201007387 */ /* 0x0005e20000100800 */
[----:B------:R-:W-:-:S02]  /*07d0*/  IADD3 R244, R231, 0x2800, RZ ;  /* 0x00002800e7f47810 */ /* 0x000fc40007ffe0ff */
        /* <DEDUP_REMOVED lines=8> */
[C---:B------:R-:W-:Y:S02]  /*0860*/  IADD3 R235, R231.reuse, 0x7000, RZ ;  /* 0x00007000e7eb7810 */ /* 0x040fe40007ffe0ff */
[----:B-1----:R-:W-:Y:S02]  /*0870*/  SEL R3, R10, 0xffffffc0, !P2 ;  /* 0xffffffc00a037807 */ /* 0x002fe40005000000 */
[C---:B------:R-:W-:Y:S01]  /*0880*/  IADD3 R234, R231.reuse, 0x7800, RZ ;  /* 0x00007800e7ea7810 */ /* 0x040fe20007ffe0ff */
[----:B--2---:R-:W-:Y:S01]  /*0890*/  IMAD.SHL.U32 R2, R8, 0x2, RZ ;  /* 0x0000000208027824 */ /* 0x004fe200078e00ff */
[C---:B------:R-:W-:Y:S01]  /*08a0*/  IADD3 R233, R231.reuse, 0x8000, RZ ;  /* 0x00008000e7e97810 */ /* 0x040fe20007ffe0ff */
[C---:B------:R-:W-:Y:S01]  /*08b0*/  IMAD.IADD R8, R4.reuse, 0x1, R5 ;  /* 0x0000000104087824 */ /* 0x040fe200078e0205 */
[----:B------:R-:W-:Y:S01]  /*08c0*/  IADD3 R232, R231, 0x8800, RZ ;  /* 0x00008800e7e87810 */ /* 0x000fe20007ffe0ff */
[----:B------:R-:W-:Y:S01]  /*08d0*/  IMAD.IADD R6, R4, 0x1, R3 ;  /* 0x0000000104067824 */ /* 0x000fe200078e0203 */
[----:B------:R1:W-:Y:S04]  /*08e0*/  STL [R1+0x4], R2 ;  /* 0x0000040201007387 */ /* 0x0003e80000100800 */
[----:B------:R2:W-:Y:S04]  /*08f0*/  STL [R1+0x54], R7 ;  /* 0x0000540701007387 */ /* 0x0005e80000100800 */
[----:B------:R3:W-:Y:S04]  /*0900*/  STL [R1+0x88], R0 ;  /* 0x0000880001007387 */ /* 0x0007e80000100800 */
[----:B------:R4:W-:Y:S04]  /*0910*/  STL [R1+0x68], R4 ;  /* 0x0000680401007387 */ /* 0x0009e80000100800 */
[----:B------:R-:W-:Y:S04]  /*0920*/  STL [R1+0x84], R6 ;  /* 0x0000840601007387 */ /* 0x000fe80000100800 */
[----:B------:R-:W-:Y:S01]  /*0930*/  STL [R1+0x74], R8 ;  /* 0x0000740801007387 */ /* 0x000fe20000100800 */
[----:B-1----:R-:W-:-:S02]  /*0940*/  SEL R2, R11, 0xffffffe0, !P4 ;  /* 0xffffffe00b027807 */ /* 0x002fc40006000000 */
[----:B--2---:R-:W-:-:S03]  /*0950*/  IADD3 R7, R4, -0x10, RZ ;  /* 0xfffffff004077810 */ /* 0x004fc60007ffe0ff */
[----:B------:R-:W-:Y:S01]  /*0960*/  IMAD.IADD R228, R224, 0x1, R2 ;  /* 0x00000001e0e47824 */ /* 0x000fe200078e0202 */
[----:B------:R-:W-:Y:S01]  /*0970*/  @P0 IADD3 R7, R4, 0x10, RZ ;  /* 0x0000001004070810 */ /* 0x000fe20007ffe0ff */
[----:B------:R-:W-:Y:S01]  /*0980*/  IMAD.IADD R251, R2, 0x1, R250 ;  /* 0x0000000102fb7824 */ /* 0x000fe200078e02fa */
[----:B---3--:R-:W-:Y:S01]  /*0990*/  SEL R0, R10, 0xffffffc0, !P3 ;  /* 0xffffffc00a007807 */ /* 0x008fe20005800000 */
[----:B----4-:R-:W-:-:S03]  /*09a0*/  IMAD.IADD R4, R8, 0x1, R3 ;  /* 0x0000000108047824 */ /* 0x010fc600078e0203 */
[C---:B------:R-:W-:Y:S01]  /*09b0*/  IADD3 R230, R0.reuse, R224, R2 ;  /* 0x000000e000e67210 */ /* 0x040fe20007ffe002 */
[----:B------:R-:W-:Y:S02]  /*09c0*/  IMAD.IADD R2, R0, 0x1, R250 ;  /* 0x0000000100027824 */ /* 0x000fe400078e02fa */
[----:B------:R-:W-:Y:S01]  /*09d0*/  IMAD.IADD R227, R224, 0x1, R0 ;  /* 0x00000001e0e37824 */ /* 0x000fe200078e0200 */
[----:B------:R1:W-:Y:S01]  /*09e0*/  STL [R1+0x80], R4 ;  /* 0x0000800401007387 */ /* 0x0003e20000100800 */
[----:B------:R-:W-:-:S03]  /*09f0*/  IMAD.IADD R252, R0, 0x1, R251 ;  /* 0x0000000100fc7824 */ /* 0x000fc600078e02fb */
[----:B------:R2:W-:Y:S01]  /*0a00*/  STL [R1+0x6c], R7 ;  /* 0x00006c0701007387 */ /* 0x0005e20000100800 */
[--C-:B-1----:R-:W-:Y:S02]  /*0a10*/  IMAD.IADD R4, R5, 0x1, R7.reuse ;  /* 0x0000000105047824 */ /* 0x102fe400078e0207 */
[----:B------:R-:W-:Y:S02]  /*0a20*/  IMAD.IADD R5, R3, 0x1, R7 ;  /* 0x0000000103057824 */ /* 0x000fe400078e0207 */
[----:B------:R-:W-:-:S03]  /*0a30*/  IMAD.IADD R3, R4, 0x1, R3 ;  /* 0x0000000104037824 */ /* 0x000fc600078e0203 */
[----:B------:R2:W-:Y:S04]  /*0a40*/  STL [R1+0x7c], R5 ;  /* 0x00007c0501007387 */ /* 0x0005e80000100800 */
[----:B------:R2:W-:Y:S04]  /*0a50*/  STL [R1+0x70], R4 ;  /* 0x0000700401007387 */ /* 0x0005e80000100800 */
[----:B------:R2:W-:Y:S04]  /*0a60*/  STL [R1+0x78], R3 ;  /* 0x0000780301007387 */ /* 0x0005e80000100800 */
[----:B------:R2:W-:Y:S02]  /*0a70*/  STL [R1], R2 ;  /* 0x0000000201007387 */ /* 0x0005e40000100800 */
.L_x_480:
[----:B--2---:R-:W2:Y:S01]  /*0a80*/  LDL R4, [R1+0x64] ;  /* 0x0000640001047983 */ /* 0x004ea20000100800 */
[----:B------:R-:W-:Y:S01]  /*0a90*/  IMAD.MOV.U32 R0, RZ, RZ, c[0x0][0x560] ;  /* 0x00015800ff007624 */ /* 0x000fe200078e00ff */
[----:B------:R-:W-:Y:S01]  /*0aa0*/  YIELD ;  /* 0x0000000000007946 */ /* 0x000fe20003800000 */
[----:B------:R-:W-:Y:S03]  /*0ab0*/  BSSY B0, `(.L_x_439) ;  /* 0x0000016000007945 */ /* 0x000fe60003800000 */
[----:B------:R-:W-:-:S13]  /*0ac0*/  ISETP.NE.AND P0, PT, R0, 0x1, PT ;  /* 0x000000010000780c */ /* 0x000fda0003f05270 */
[----:B--2---:R-:W-:Y:S01]  /*0ad0*/  @P0 IMAD.HI.U32 R0, R4, c[0x0][0x564], RZ ;  /* 0x0001590004000a27 */ /* 0x004fe200078e00ff */
[----:B------:R-:W-:-:S04]  /*0ae0*/  MOV R3, R4 ;  /* 0x0000000400037202 */ /* 0x000fc80000000f00 */
[----:B------:R-:W-:-:S04]  /*0af0*/  @P0 SHF.R.U32.HI R3, RZ, c[0x0][0x568], R0 ;  /* 0x00015a00ff030a19 */ /* 0x000fc80000011600 */
[----:B------:R-:W-:Y:S01]  /*0b00*/  ISETP.GE.AND P0, PT, R3, c[0x0][0x578], PT ;  /* 0x00015e0003007a0c */ /* 0x000fe20003f06270 */
[----:B------:R-:W-:-:S04]  /*0b10*/  IMAD.MOV R2, RZ, RZ, -R3 ;  /* 0x000000ffff027224 */ /* 0x000fc800078e0a03 */
[----:B------:R-:W-:-:S08]  /*0b20*/  IMAD R2, R2, c[0x0][0x560], R4 ;  /* 0x0001580002027a24 */ /* 0x000fd000078e0204 */
[----:B------:R-:W-:Y:S05]  /*0b30*/  @!P0 BRA `(.L_x_440) ;  /* 0x0000007000008947 */ /* 0x000fea0003800000 */
[----:B------:R-:W-:-:S04]  /*0b40*/  MOV R0, c[0x0][0x56c] ;  /* 0x00015b0000007a02 */ /* 0x000fc80000000f00 */
[----:B------:R-:W-:Y:S02]  /*0b50*/  ISETP.NE.AND P0, PT, R0, 0x1, PT ;  /* 0x000000010000780c */ /* 0x000fe40003f05270 */
[----:B------:R-:W-:-:S11]  /*0b60*/  MOV R0, R2 ;  /* 0x0000000200007202 */ /* 0x000fd60000000f00 */
[----:B------:R-:W-:-:S05]  /*0b70*/  @P0 IMAD.HI.U32 R4, R2, c[0x0][0x570], RZ ;  /* 0x00015c0002040a27 */ /* 0x000fca00078e00ff */
[----:B------:R-:W-:-:S05]  /*0b80*/  @P0 SHF.R.U32.HI R0, RZ, c[0x0][0x574], R4 ;  /* 0x00015d00ff000a19 */ /* 0x000fca0000011604 */
[----:B------:R-:W-:Y:S01]  /*0b90*/  IMAD R4, R0, c[0x0][0x56c], RZ ;  /* 0x00015b0000047a24 */ /* 0x000fe200078e02ff */
[----:B------:R-:W-:Y:S05]  /*0ba0*/  BRA `(.L_x_441) ;  /* 0x0000006000007947 */ /* 0x000fea0003800000 */
.L_x_440:
[----:B------:R-:W-:-:S04]  /*0bb0*/  MOV R0, c[0x0][0x554] ;  /* 0x0001550000007a02 */ /* 0x000fc80000000f00 */
[----:B------:R-:W-:Y:S02]  /*0bc0*/  ISETP.NE.AND P0, PT, R0, 0x1, PT ;  /* 0x000000010000780c */ /* 0x000fe40003f05270 */
[----:B------:R-:W-:-:S11]  /*0bd0*/  MOV R0, R2 ;  /* 0x0000000200007202 */ /* 0x000fd60000000f00 */
[----:B------:R-:W-:-:S05]  /*0be0*/  @P0 IMAD.HI.U32 R4, R2, c[0x0][0x558], RZ ;  /* 0x0001560002040a27 */ /* 0x000fca00078e00ff */
[----:B------:R-:W-:-:S05]  /*0bf0*/  @P0 SHF.R.U32.HI R0, RZ, c[0x0][0x55c], R4 ;  /* 0x00015700ff000a19 */ /* 0x000fca0000011604 */
[----:B------:R-:W-:Y:S02]  /*0c00*/  IMAD R4, R0, c[0x0][0x554], RZ ;  /* 0x0001550000047a24 */ /* 0x000fe400078e02ff */
.L_x_441:
[----:B------:R-:W-:Y:S05]  /*0c10*/  BSYNC B0 ;  /* 0x0000000000007941 */ /* 0x000fea0003800000 */
.L_x_439:
[----:B------:R-:W-:Y:S01]  /*0c20*/  LOP3.LUT R0, RZ, R0, RZ, 0x33, !PT ;  /* 0x00000000ff007212 */ /* 0x000fe200078e33ff */
[----:B------:R-:W-:Y:S01]  /*0c30*/  IMAD.MOV.U32 R51, RZ, RZ, c[0x0][0x2c4] ;  /* 0x0000b100ff337624 */ /* 0x000fe200078e00ff */
[----:B------:R-:W-:Y:S01]  /*0c40*/  MOV R5, c[0x0][0x548] ;  /* 0x0001520000057a02 */ /* 0x000fe20000000f00 */
[----:B------:R-:W-:Y:S01]  /*0c50*/  IMAD.IADD R2, R2, 0x1, -R4 ;  /* 0x0000000102027824 */ /* 0x000fe200078e0a04 */
[----:B------:R-:W-:Y:S01]  /*0c60*/  IADD3 R0, R0, c[0x0][0x53c], RZ ;  /* 0x00014f0000007a10 */ /* 0x000fe20007ffe0ff */
[----:B------:R-:W-:Y:S01]  /*0c70*/  IMAD.MOV.U32 R6, RZ, RZ, c[0x0][0x168] ;  /* 0x00005a00ff067624 */ /* 0x000fe200078e00ff */
[----:B------:R-:W-:Y:S01]  /*0c80*/  ISETP.NE.AND P1, PT, R51, 0x1, PT ;  /* 0x000000013300780c */ /* 0x000fe20003f25270 */
[----:B------:R-:W-:Y:S01]  /*0c90*/  IMAD R2, R3, c[0x0][0x554], R2 ;  /* 0x0001550003027a24 */ /* 0x000fe200078e0202 */
[----:B------:R-:W-:Y:S01]  /*0ca0*/  ISETP.NE.AND P0, PT, R5, 0x1, PT ;  /* 0x000000010500780c */ /* 0x000fe20003f05270 */
[----:B------:R-:W-:Y:S01]  /*0cb0*/  IMAD.SHL.U32 R133, R0, 0x80, RZ ;  /* 0x0000008000857824 */ /* 0x000fe200078e00ff */
[----:B------:R-:W-:Y:S01]  /*0cc0*/  ULDC UR4, c[0x0][0x1d0] ;  /* 0x0000740000047ab9 */ /* 0x000fe20000000800 */
[----:B------:R-:W-:Y:S01]  /*0cd0*/  CS2R R98, SRZ ;  /* 0x0000000000627805 */ /* 0x000fe2000001ff00 */
[----:B------:R-:W-:Y:S01]  /*0ce0*/  UIADD3 UR4, UR4, 0x5f, URZ ;  /* 0x0000005f04047890 */ /* 0x000fe2000fffe03f */
[----:B------:R-:W-:Y:S01]  /*0cf0*/  MOV R59, R2 ;  /* 0x00000002003b7202 */ /* 0x000fe20000000f00 */
[----:B------:R1:W-:Y:S01]  /*0d00*/  STL [R1+0x58], R133 ;  /* 0x0000588501007387 */ /* 0x0003e20000100800 */
[----:B------:R-:W-:Y:S01]  /*0d10*/  IADD3 R0, R133, 0x7f, RZ ;  /* 0x0000007f85007810 */ /* 0x000fe20007ffe0ff */
[----:B------:R-:W-:Y:S01]  /*0d20*/  UIMAD.WIDE UR4, UR4, 0x2aaaaaab, URZ ;  /* 0x2aaaaaab040478a5 */ /* 0x000fe2000f8e023f */
[----:B------:R-:W-:Y:S01]  /*0d30*/  CS2R R96, SRZ ;  /* 0x0000000000607805 */ /* 0x000fe2000001ff00 */
[----:B------:R-:W-:Y:S01]  /*0d40*/  CS2R R94, SRZ ;  /* 0x00000000005e7805 */ /* 0x000fe2000001ff00 */
[----:B------:R-:W-:Y:S01]  /*0d50*/  IMAD.MOV.U32 R92, RZ, RZ, RZ ;  /* 0x000000ffff5c7224 */ /* 0x000fe200078e00ff */
[----:B------:R-:W-:Y:S01]  /*0d60*/  USHF.R.U32.HI UR4, URZ, 0x1f, UR5 ;  /* 0x0000001f3f047899 */ /* 0x000fe20008011605 */
[----:B------:R-:W-:Y:S01]  /*0d70*/  @P1 IMAD.HI.U32 R4, R0, c[0x0][0x2c8], RZ ;  /* 0x0000b20000041a27 */ /* 0x000fe200078e00ff */
[----:B------:R-:W-:Y:S01]  /*0d80*/  MOV R90, RZ ;  /* 0x000000ff005a7202 */ /* 0x000fe20000000f00 */
[----:B------:R-:W-:Y:S01]  /*0d90*/  CS2R R8, SRZ ;  /* 0x0000000000087805 */ /* 0x000fe2000001ff00 */
[----:B------:R-:W-:Y:S01]  /*0da0*/  ULEA.HI.SX32 UR4, UR5, UR4, 0x1c ;  /* 0x0000000405047291 */ /* 0x000fe2000f8fe23f */
[----:B------:R-:W-:Y:S01]  /*0db0*/  @P0 IMAD.HI.U32 R3, R2, c[0x0][0x54c], RZ ;  /* 0x0001530002030a27 */ /* 0x000fe200078e00ff */
[----:B------:R-:W-:Y:S01]  /*0dc0*/  @P1 SHF.R.U32.HI R0, RZ, c[0x0][0x2cc], R4 ;  /* 0x0000b300ff001a19 */ /* 0x000fe20000011604 */
[----:B------:R-:W-:Y:S01]  /*0dd0*/  CS2R R10, SRZ ;  /* 0x00000000000a7805 */ /* 0x000fe2000001ff00 */
[----:B------:R-:W-:Y:S01]  /*0de0*/  IADD3 R4, -R6, 0x60, RZ ;  /* 0x0000006006047810 */ /* 0x000fe20007ffe1ff */
[----:B------:R-:W-:Y:S01]  /*0df0*/  IMAD.MOV.U32 R88, RZ, RZ, RZ ;  /* 0x000000ffff587224 */ /* 0x000fe200078e00ff */
[----:B------:R-:W-:Y:S01]  /*0e00*/  @P0 SHF.R.U32.HI R59, RZ, c[0x0][0x550], R3 ;  /* 0x00015400ff3b0a19 */ /* 0x000fe20000011603 */
[----:B------:R-:W-:Y:S01]  /*0e10*/  CS2R R6, SRZ ;  /* 0x0000000000067805 */ /* 0x000fe2000001ff00 */
[----:B------:R-:W-:Y:S01]  /*0e20*/  IADD3 R0, R0, c[0x0][0x1d0], R4 ;  /* 0x0000740000007a10 */ /* 0x000fe20007ffe004 */
[----:B------:R-:W-:Y:S01]  /*0e30*/  IMAD.MOV.U32 R86, RZ, RZ, RZ ;  /* 0x000000ffff567224 */ /* 0x000fe200078e00ff */
[----:B------:R-:W-:Y:S01]  /*0e40*/  MOV R84, RZ ;  /* 0x000000ff00547202 */ /* 0x000fe20000000f00 */
[----:B------:R1:W-:Y:S01]  /*0e50*/  STL [R1+0x50], R59 ;  /* 0x0000503b01007387 */ /* 0x0003e20000100800 */
[----:B------:R-:W-:Y:S01]  /*0e60*/  IMAD.MOV.U32 R82, RZ, RZ, RZ ;  /* 0x000000ffff527224 */ /* 0x000fe200078e00ff */
[----:B------:R-:W-:Y:S01]  /*0e70*/  MOV R78, RZ ;  /* 0x000000ff004e7202 */ /* 0x000fe20000000f00 */
[----:B------:R-:W-:Y:S01]  /*0e80*/  IMAD.HI R3, R0, 0x2aaaaaab, RZ ;  /* 0x2aaaaaab00037827 */ /* 0x000fe200078e02ff */
[----:B------:R-:W-:Y:S01]  /*0e90*/  CS2R R12, SRZ ;  /* 0x00000000000c7805 */ /* 0x000fe2000001ff00 */
[----:B------:R-:W-:Y:S01]  /*0ea0*/  CS2R R14, SRZ ;  /* 0x00000000000e7805 */ /* 0x000fe2000001ff00 */
[----:B------:R-:W-:Y:S01]  /*0eb0*/  MOV R72, RZ ;  /* 0x000000ff00487202 */ /* 0x000fe20000000f00 */
[----:B------:R-:W-:Y:S01]  /*0ec0*/  IMAD.MOV R0, RZ, RZ, -R59 ;  /* 0x000000ffff007224 */ /* 0x000fe200078e0a3b */
[----:B------:R-:W-:Y:S01]  /*0ed0*/  SHF.R.U32.HI R4, RZ, 0x1f, R3 ;  /* 0x0000001fff047819 */ /* 0x000fe20000011603 */
[----:B------:R-:W-:Y:S01]  /*0ee0*/  IMAD.MOV.U32 R80, RZ, RZ, RZ ;  /* 0x000000ffff507224 */ /* 0x000fe200078e00ff */
[----:B------:R-:W-:Y:S01]  /*0ef0*/  CS2R R16, SRZ ;  /* 0x0000000000107805 */ /* 0x000fe2000001ff00 */
[----:B------:R-:W-:Y:S01]  /*0f00*/  IMAD R61, R0, c[0x0][0x548], R2 ;  /* 0x00015200003d7a24 */ /* 0x000fe200078e0202 */
[----:B------:R-:W-:Y:S01]  /*0f10*/  LEA.HI.SX32 R3, R3, R4, 0x1c ;  /* 0x0000000403037211 */ /* 0x000fe200078fe2ff */
[----:B------:R-:W-:Y:S01]  /*0f20*/  IMAD.MOV.U32 R76, RZ, RZ, RZ ;  /* 0x000000ffff4c7224 */ /* 0x000fe200078e00ff */
[----:B------:R-:W-:Y:S01]  /*0f30*/  PRMT R0, RZ, 0x7610, R0 ;  /* 0x00007610ff007816 */ /* 0x000fe20000000000 */
[----:B------:R-:W-:Y:S01]  /*0f40*/  CS2R R4, SRZ ;  /* 0x0000000000047805 */ /* 0x000fe2000001ff00 */
[----:B------:R1:W-:Y:S01]  /*0f50*/  STL [R1+0x4c], R61 ;  /* 0x00004c3d01007387 */ /* 0x0003e20000100800 */
[----:B------:R-:W-:Y:S01]  /*0f60*/  IMNMX R135, R3, UR4, PT ;  /* 0x0000000403877c17 */ /* 0x000fe2000b800200 */
[----:B------:R-:W-:Y:S01]  /*0f70*/  IMAD.MOV.U32 R74, RZ, RZ, RZ ;  /* 0x000000ffff4a7224 */ /* 0x000fe200078e00ff */
[----:B------:R-:W-:Y:S01]  /*0f80*/  MOV R66, RZ ;  /* 0x000000ff00427202 */ /* 0x000fe20000000f00 */
[----:B------:R-:W-:Y:S01]  /*0f90*/  IMAD.MOV.U32 R70, RZ, RZ, RZ ;  /* 0x000000ffff467224 */ /* 0x000fe200078e00ff */
[----:B------:R-:W-:Y:S01]  /*0fa0*/  ISETP.GE.AND P0, PT, R135, 0x1, PT ;  /* 0x000000018700780c */ /* 0x000fe20003f06270 */
[----:B------:R-:W-:Y:S01]  /*0fb0*/  IMAD.MOV.U32 R68, RZ, RZ, RZ ;  /* 0x000000ffff447224 */ /* 0x000fe200078e00ff */
[----:B------:R-:W-:Y:S01]  /*0fc0*/  CS2R R18, SRZ ;  /* 0x0000000000127805 */ /* 0x000fe2000001ff00 */
[----:B------:R-:W-:Y:S01]  /*0fd0*/  IMAD.MOV.U32 R64, RZ, RZ, RZ ;  /* 0x000000ffff407224 */ /* 0x000fe200078e00ff */
[----:B------:R-:W-:Y:S01]  /*0fe0*/  MOV R62, RZ ;  /* 0x000000ff003e7202 */ /* 0x000fe20000000f00 */
        /* <DEDUP_REMOVED lines=45> */
[----:B------:R-:W-:Y:S05]  /*12c0*/  @!P0 BRA `(.L_x_442) ;  /* 0x0000e3b000008947 */ /* 0x000fea0003800000 */
[----:B-1----:R-:W-:Y:S01]  /*12d0*/  ISETP.NE.U32.AND P0, PT, RZ, c[0x0][0x340], PT ;  /* 0x0000d000ff007a0c */ /* 0x002fe20003f05070 */
[----:B------:R-:W2:Y:S03]  /*12e0*/  LDL.64 R100, [R1+0x38] ;  /* 0x0000380001647983 */ /* 0x000ea60000100a00 */
[----:B------:R-:W-:Y:S01]  /*12f0*/  ISETP.NE.AND.EX P0, PT, RZ, c[0x0][0x344], PT, P0 ;  /* 0x0000d100ff007a0c */ /* 0x000fe20003f05300 */
[----:B------:R-:W3:Y:S04]  /*1300*/  LDL R57, [R1+0x44] ;  /* 0x0000440001397983 */ /* 0x000ee80000100800 */
[----:B------:R-:W4:Y:S08]  /*1310*/  LDL R53, [R1+0x48] ;  /* 0x0000480001357983 */ /* 0x000f300000100800 */
[----:B------:R-:W-:-:S05]  /*1320*/  @P0 MOV R2, 0x4 ;  /* 0x0000000400020802 */ /* 0x000fca0000000f00 */
[----:B------:R-:W-:-:S05]  /*1330*/  @P0 IMAD.WIDE R2, R59, R2, c[0x0][0x340] ;  /* 0x0000d0003b020625 */ /* 0x000fca00078e0202 */
[----:B------:R1:W5:Y:S04]  /*1340*/  @P0 LDG.E R0, [R2.64] ;  /* 0x0000000602000981 */ /* 0x000368000c1e1900 */
[----:B------:R-:W1:Y:S02]  /*1350*/  S2R R63, SR_TID.X ;  /* 0x00000000003f7919 */ /* 0x000e640000002100 */
[----:B-1----:R-:W-:-:S04]  /*1360*/  SHF.R.S32.HI R55, RZ, 0x1f, R63 ;  /* 0x0000001fff377819 */ /* 0x002fc8000001143f */
[----:B------:R-:W-:-:S04]  /*1370*/  LEA.HI R55, R55, R63, RZ, 0x3 ;  /* 0x0000003f37377211 */ /* 0x000fc800078f18ff */
[----:B------:R-:W-:-:S04]  /*1380*/  SHF.R.S32.HI R55, RZ, 0x3, R55 ;  /* 0x00000003ff377819 */ /* 0x000fc80000011437 */
[----:B------:R-:W-:-:S05]  /*1390*/  SHF.R.S32.HI R7, RZ, 0x1f, R55 ;  /* 0x0000001fff077819 */ /* 0x000fca0000011437 */
[C---:B------:R-:W-:Y:S02]  /*13a0*/  IMAD R6, R7.reuse, c[0x0][0x1e0], RZ ;  /* 0x0000780007067a24 */ /* 0x040fe400078e02ff */
[----:B------:R-:W-:Y:S02]  /*13b0*/  IMAD R7, R7, c[0x0][0x208], RZ ;  /* 0x0000820007077a24 */ /* 0x000fe400078e02ff */
[C---:B------:R-:W-:Y:S01]  /*13c0*/  IMAD R6, R55.reuse, c[0x0][0x1e4], R6 ;  /* 0x0000790037067a24 */ /* 0x040fe200078e0206 */
[----:B------:R-:W-:Y:S01]  /*13d0*/  SHF.R.S32.HI R10, RZ, 0x1f, R61 ;  /* 0x0000001fff0a7819 */ /* 0x000fe2000001143d */
[----:B------:R-:W-:-:S04]  /*13e0*/  IMAD R7, R55, c[0x0][0x20c], R7 ;  /* 0x0000830037077a24 */ /* 0x000fc800078e0207 */
[----:B------:R-:W-:-:S04]  /*13f0*/  IMAD R9, R10, c[0x0][0x210], RZ ;  /* 0x000084000a097a24 */ /* 0x000fc800078e02ff */
[----:B------:R-:W-:Y:S01]  /*1400*/  IMAD R9, R61, c[0x0][0x214], R9 ;  /* 0x000085003d097a24 */ /* 0x000fe200078e0209 */
[----:B------:R-:W-:Y:S01]  /*1410*/  WARPSYNC 0xffffffff ;  /* 0xffffffff00007948 */ /* 0x000fe20003800000 */
[----:B--2---:R-:W-:Y:S01]  /*1420*/  IMAD.WIDE.U32 R4, R55, c[0x0][0x1e0], R100 ;  /* 0x0000780037047a25 */ /* 0x004fe200078e0064 */
[----:B---3--:R-:W-:-:S03]  /*1430*/  ISETP.GE.AND P3, PT, R57, c[0x0][0x1d4], PT ;  /* 0x0000750039007a0c */ /* 0x008fc60003f66270 */
[----:B------:R-:W-:Y:S01]  /*1440*/  IMAD.WIDE.U32 R2, R55, c[0x0][0x208], R100 ;  /* 0x0000820037027a25 */ /* 0x000fe200078e0064 */
[----:B------:R-:W-:-:S03]  /*1450*/  ISETP.GE.AND P4, PT, R100, c[0x0][0x1d4], PT ;  /* 0x0000750064007a0c */ /* 0x000fc60003f86270 */
[----:B------:R-:W-:Y:S01]  /*1460*/  IMAD.IADD R5, R5, 0x1, R6 ;  /* 0x0000000105057824 */ /* 0x000fe200078e0206 */
[----:B------:R-:W-:Y:S02]  /*1470*/  SEL R6, RZ, 0xffffffff, P3 ;  /* 0xffffffffff067807 */ /* 0x000fe40001800000 */
[----:B------:R-:W-:Y:S01]  /*1480*/  IADD3 R3, R3, R7, RZ ;  /* 0x0000000703037210 */ /* 0x000fe20007ffe0ff */
[----:B------:R-:W-:Y:S01]  /*1490*/  IMAD R7, R10, c[0x0][0x1e8], RZ ;  /* 0x00007a000a077a24 */ /* 0x000fe200078e02ff */
[----:B------:R-:W-:Y:S01]  /*14a0*/  SEL R8, RZ, 0x1, P4 ;  /* 0x00000001ff087807 */ /* 0x000fe20002000000 */
[----:B------:R-:W-:Y:S02]  /*14b0*/  IMAD.SHL.U32 R6, R6, 0x2, RZ ;  /* 0x0000000206067824 */ /* 0x000fe400078e00ff */
[C---:B------:R-:W-:Y:S02]  /*14c0*/  IMAD R7, R61.reuse, c[0x0][0x1ec], R7 ;  /* 0x00007b003d077a24 */ /* 0x040fe400078e0207 */
[----:B------:R-:W-:Y:S01]  /*14d0*/  IMAD.WIDE.U32 R4, R61, c[0x0][0x1e8], R4 ;  /* 0x00007a003d047a25 */ /* 0x000fe200078e0004 */
[----:B------:R-:W-:-:S02]  /*14e0*/  LOP3.LUT R11, R6, 0x2, R8, 0xe2, !PT ;  /* 0x00000002060b7812 */ /* 0x000fc400078ee208 */
[----:B------:R-:W-:Y:S01]  /*14f0*/  SHF.R.S32.HI R8, RZ, 0x1f, R59 ;  /* 0x0000001fff087819 */ /* 0x000fe2000001143b */
[----:B------:R-:W-:Y:S01]  /*1500*/  IMAD.WIDE.U32 R2, R61, c[0x0][0x210], R2 ;  /* 0x000084003d027a25 */ /* 0x000fe200078e0002 */
[----:B------:R-:W-:-:S03]  /*1510*/  IADD3 R7, R5, R7, RZ ;  /* 0x0000000705077210 */ /* 0x000fc60007ffe0ff */
[----:B------:R-:W-:Y:S01]  /*1520*/  IMAD.IADD R5, R3, 0x1, R9 ;  /* 0x0000000103057824 */ /* 0x000fe200078e0209 */
[----:B-----5:R-:W-:Y:S01]  /*1530*/  @P0 SHF.R.S32.HI R3, RZ, 0x1f, R0 ;  /* 0x0000001fff030819 */ /* 0x020fe20000011400 */
[----:B------:R-:W-:Y:S01]  /*1540*/  @!P0 IMAD.MOV.U32 R3, RZ, RZ, R8 ;  /* 0x000000ffff038224 */ /* 0x000fe200078e0008 */
[----:B------:R-:W-:Y:S01]  /*1550*/  MOV R6, R4 ;  /* 0x0000000400067202 */ /* 0x000fe20000000f00 */
[----:B------:R-:W-:Y:S01]  /*1560*/  IMAD.MOV.U32 R4, RZ, RZ, R2 ;  /* 0x000000ffff047224 */ /* 0x000fe200078e0002 */
[----:B------:R-:W-:Y:S01]  /*1570*/  @P0 MOV R2, R0 ;  /* 0x0000000000020202 */ /* 0x000fe20000000f00 */
[C---:B------:R-:W-:Y:S01]  /*1580*/  IMAD R0, R3.reuse, c[0x0][0x1f0], RZ ;  /* 0x00007c0003007a24 */ /* 0x040fe200078e02ff */
[----:B------:R-:W-:Y:S01]  /*1590*/  @!P0 MOV R2, R59 ;  /* 0x0000003b00028202 */ /* 0x000fe20000000f00 */
[----:B------:R-:W-:-:S04]  /*15a0*/  IMAD R3, R3, c[0x0][0x218], RZ ;  /* 0x0000860003037a24 */ /* 0x000fc800078e02ff */
[----:B------:R-:W-:-:S04]  /*15b0*/  IMAD.WIDE.U32 R26, R2, c[0x0][0x1f0], R6 ;  /* 0x00007c00021a7a25 */ /* 0x000fc800078e0006 */
[----:B------:R-:W-:-:S04]  /*15c0*/  IMAD.WIDE.U32 R22, R2, c[0x0][0x218], R4 ;  /* 0x0000860002167a25 */ /* 0x000fc800078e0004 */
[C---:B------:R-:W-:Y:S02]  /*15d0*/  IMAD R0, R2.reuse, c[0x0][0x1f4], R0 ;  /* 0x00007d0002007a24 */ /* 0x040fe400078e0200 */
[----:B------:R-:W-:Y:S01]  /*15e0*/  IMAD R2, R2, c[0x0][0x21c], R3 ;  /* 0x0000870002027a24 */ /* 0x000fe200078e0203 */
[----:B------:R1:W-:Y:S02]  /*15f0*/  STL.64 [R1+0x28], R26 ;  /* 0x0000281a01007387 */ /* 0x0003e40000100a00 */
[----:B------:R-:W-:Y:S02]  /*1600*/  IADD3 R25, R27, R0, RZ ;  /* 0x000000001b197210 */ /* 0x000fe40007ffe0ff */
[----:B------:R-:W-:Y:S01]  /*1610*/  IADD3 R24, R23, R2, RZ ;  /* 0x0000000217187210 */ /* 0x000fe20007ffe0ff */
[----:B------:R1:W-:Y:S04]  /*1620*/  STL.64 [R1+0x30], R22 ;  /* 0x0000301601007387 */ /* 0x0003e80000100a00 */
[----:B------:R1:W-:Y:S04]  /*1630*/  STL [R1+0x40], R24 ;  /* 0x0000401801007387 */ /* 0x0003e80000100800 */
[----:B------:R1:W-:Y:S01]  /*1640*/  STL [R1+0x20], R25 ;  /* 0x0000201901007387 */ /* 0x0003e20000100800 */
[----:B----4-:R-:W-:-:S04]  /*1650*/  ISETP.GE.AND P2, PT, R53, c[0x0][0x1d4], PT ;  /* 0x0000750035007a0c */ /* 0x010fc80003f46270 */
[----:B------:R-:W-:-:S04]  /*1660*/  SEL R9, RZ, 0x4, P2 ;  /* 0x00000004ff097807 */ /* 0x000fc80001000000 */
[----:B------:R-:W-:Y:S02]  /*1670*/  LOP3.LUT R20, R11, R9, RZ, 0xfc, !PT ;  /* 0x000000090b147212 */ /* 0x000fe400078efcff */
[----:B------:R-:W2:Y:S01]  /*1680*/  LDL R12, [R1+0x8c] ;  /* 0x00008c00010c7983 */ /* 0x000ea20000100800 */
[----:B------:R-:W-:Y:S01]  /*1690*/  IMAD R5, R10, c[0x0][0x1b8], RZ ;  /* 0x00006e000a057a24 */ /* 0x000fe200078e02ff */
[----:B------:R-:W-:Y:S01]  /*16a0*/  P2R R19, PR, RZ, 0x8 ;  /* 0x00000008ff137803 */ /* 0x000fe20000000000 */
[C---:B------:R-:W-:Y:S01]  /*16b0*/  IMAD.WIDE.U32 R2, R61.reuse, c[0x0][0x1b8], RZ ;  /* 0x00006e003d027a25 */ /* 0x040fe200078e00ff */
[----:B------:R-:W3:Y:S01]  /*16c0*/  LDL R29, [R1+0x60] ;  /* 0x00006000011d7983 */ /* 0x000ee20000100800 */
[----:B------:R-:W-:Y:S02]  /*16d0*/  P2R R18, PR, RZ, 0x4 ;  /* 0x00000004ff127803 */ /* 0x000fe40000000000 */
[----:B------:R-:W-:Y:S01]  /*16e0*/  IMAD R5, R61, c[0x0][0x1bc], R5 ;  /* 0x00006f003d057a24 */ /* 0x000fe200078e0205 */
[----:B------:R-:W4:Y:S01]  /*16f0*/  LDL R134, [R1+0x4] ;  /* 0x0000040001867983 */ /* 0x000f220000100800 */
[----:B------:R-:W-:Y:S02]  /*1700*/  IMAD R8, R8, c[0x0][0x1c0], RZ ;  /* 0x0000700008087a24 */ /* 0x000fe400078e02ff */
[----:B------:R-:W-:Y:S01]  /*1710*/  IMAD.IADD R3, R3, 0x1, R5 ;  /* 0x0000000103037824 */ /* 0x000fe200078e0205 */
[----:B------:R-:W5:Y:S01]  /*1720*/  LDL R28, [R1+0x5c] ;  /* 0x00005c00011c7983 */ /* 0x000f620000100800 */
[----:B------:R-:W-:-:S02]  /*1730*/  IMAD R8, R59, c[0x0][0x1c4], R8 ;  /* 0x000071003b087a24 */ /* 0x000fc400078e0208 */
[----:B------:R-:W-:Y:S01]  /*1740*/  IMAD.WIDE.U32 R2, R59, c[0x0][0x1c0], R2 ;  /* 0x000070003b027a25 */ /* 0x000fe200078e0002 */
[----:B------:R-:W-:Y:S03]  /*1750*/  BAR.SYNC.DEFER_BLOCKING 0x0 ;  /* 0x0000000000007b1d */ /* 0x000fe60000010000 */
[----:B------:R-:W-:Y:S02]  /*1760*/  IMAD.IADD R3, R3, 0x1, R8 ;  /* 0x0000000103037824 */ /* 0x000fe400078e0208 */
[----:B------:R-:W-:Y:S02]  /*1770*/  IMAD R21, R51, c[0x0][0x168], RZ ;  /* 0x00005a0033157a24 */ /* 0x000fe400078e02ff */
[----:B------:R-:W-:Y:S01]  /*1780*/  IMAD.IADD R7, R55, 0x1, R133 ;  /* 0x0000000137077824 */ /* 0x000fe200078e0285 */
[----:B------:R-:W-:Y:S02]  /*1790*/  ISETP.GE.AND P3, PT, R100, c[0x0][0x198], PT ;  /* 0x0000660064007a0c */ /* 0x000fe40003f66270 */
[----:B------:R-:W-:-:S02]  /*17a0*/  ISETP.GE.AND P2, PT, R57, c[0x0][0x198], PT ;  /* 0x0000660039007a0c */ /* 0x000fc40003f46270 */
[----:B------:R-:W-:-:S04]  /*17b0*/  IADD3 R8, R7, 0x20, RZ ;  /* 0x0000002007087810 */ /* 0x000fc80007ffe0ff */
[----:B------:R-:W-:Y:S01]  /*17c0*/  ISETP.GE.AND P5, PT, R8, R21, PT ;  /* 0x000000150800720c */ /* 0x000fe20003fa6270 */
[----:B--2---:R-:W-:-:S04]  /*17d0*/  IMAD.IADD R4, R12, 0x1, R133 ;  /* 0x000000010c047824 */ /* 0x004fc800078e0285 */
[----:B------:R-:W-:-:S04]  /*17e0*/  @P1 IMAD.HI.U32 R6, R4, c[0x0][0x2c8], RZ ;  /* 0x0000b20004061a27 */ /* 0x000fc800078e00ff */
[----:B------:R-:W-:Y:S01]  /*17f0*/  IMAD.MOV.U32 R0, RZ, RZ, R4 ;  /* 0x000000ffff007224 */ /* 0x000fe200078e0004 */
[----:B------:R-:W-:-:S04]  /*1800*/  @P1 SHF.R.U32.HI R0, RZ, c[0x0][0x2cc], R6 ;  /* 0x0000b300ff001a19 */ /* 0x000fc80000011606 */
[----:B------:R-:W-:Y:S02]  /*1810*/  IADD3 R5, -R0, RZ, RZ ;  /* 0x000000ff00057210 */ /* 0x000fe40007ffe1ff */
[----:B------:R-:W-:-:S03]  /*1820*/  SHF.R.S32.HI R6, RZ, 0x1f, R0 ;  /* 0x0000001fff067819 */ /* 0x000fc60000011400 */
[----:B------:R-:W-:Y:S02]  /*1830*/  IMAD R4, R5, c[0x0][0x2c4], R4 ;  /* 0x0000b10005047a24 */ /* 0x000fe400078e0204 */
[----:B------:R-:W-:-:S04]  /*1840*/  IMAD R5, R6, c[0x0][0x1b0], RZ ;  /* 0x00006c0006057a24 */ /* 0x000fc800078e02ff */
[C---:B------:R-:W-:Y:S01]  /*1850*/  IMAD R6, R0.reuse, c[0x0][0x1b4], R5 ;  /* 0x00006d0000067a24 */ /* 0x040fe200078e0205 */
[----:B------:R-:W-:Y:S01]  /*1860*/  SHF.R.S32.HI R5, RZ, 0x1f, R4 ;  /* 0x0000001fff057819 */ /* 0x000fe20000011404 */
[----:B------:R-:W-:-:S04]  /*1870*/  IMAD.WIDE.U32 R2, R0, c[0x0][0x1b0], R2 ;  /* 0x00006c0000027a25 */ /* 0x000fc800078e0002 */
[----:B------:R-:W-:Y:S02]  /*1880*/  IMAD R0, R5, c[0x0][0x1a8], RZ ;  /* 0x00006a0005007a24 */ /* 0x000fe400078e02ff */
[----:B------:R-:W-:Y:S02]  /*1890*/  IMAD.IADD R3, R3, 0x1, R6 ;  /* 0x0000000103037824 */ /* 0x000fe400078e0206 */
[C---:B------:R-:W-:Y:S02]  /*18a0*/  IMAD R0, R4.reuse, c[0x0][0x1ac], R0 ;  /* 0x00006b0004007a24 */ /* 0x040fe400078e0200 */
[----:B------:R-:W-:-:S05]  /*18b0*/  IMAD.WIDE.U32 R4, R4, c[0x0][0x1a8], R2 ;  /* 0x00006a0004047a25 */ /* 0x000fca00078e0002 */
[----:B------:R-:W-:Y:S02]  /*18c0*/  IADD3 R0, R5, R0, RZ ;  /* 0x0000000005007210 */ /* 0x000fe40007ffe0ff */
[----:B------:R-:W-:-:S04]  /*18d0*/  LEA R2, P0, R4, c[0x0][0x160], 0x1 ;  /* 0x0000580004027a11 */ /* 0x000fc800078008ff */
[----:B------:R-:W-:Y:S01]  /*18e0*/  LEA.HI.X R0, R4, c[0x0][0x164], R0, 0x1, P0 ;  /* 0x0000590004007a11 */ /* 0x000fe200000f0c00 */
[----:B------:R-:W2:Y:S04]  /*18f0*/  SHFL.IDX PT, R5, R2, RZ, 0x181f ;  /* 0x00181fff02057589 */ /* 0x000ea800000e0000 */
[----:B------:R-:W1:Y:S01]  /*1900*/  SHFL.IDX PT, R6, R0, RZ, 0x181f ;  /* 0x00181fff00067589 */ /* 0x000e6200000e0000 */
[----:B------:R-:W-:-:S03]  /*1910*/  ISETP.GE.AND P0, PT, R7, R21, PT ;  /* 0x000000150700720c */ /* 0x000fc60003f06270 */
[----:B------:R-:W3:Y:S04]  /*1920*/  SHFL.IDX PT, R3, R2, 0x1, 0x181f ;  /* 0x00381f0002037f89 */ /* 0x000ee800000e0000 */
[----:B------:R-:W5:Y:S06]  /*1930*/  SHFL.IDX PT, R4, R0, 0x1, 0x181f ;  /* 0x00381f0000047f89 */ /* 0x000f6c00000e0000 */
[----:B--2---:R-:W-:-:S04]  /*1940*/  @!P0 LEA R12, P6, R100, R5, 0x1 ;  /* 0x00000005640c8211 */ /* 0x004fc800078c08ff */
[----:B-1----:R-:W-:Y:S02]  /*1950*/  @!P0 LEA.HI.X R13, R100, R6, R101, 0x1, P6 ;  /* 0x00000006640d8211 */ /* 0x002fe400030f0c65 */
[----:B------:R-:W-:-:S03]  /*1960*/  @!P0 LEA R10, P6, R57, R5, 0x1 ;  /* 0x00000005390a8211 */ /* 0x000fc600078c08ff */
[----:B----4-:R1:W-:Y:S01]  /*1970*/  @!P0 LDGSTS.E.BYPASS.LTC128B.128 [R134+0x100], [R12.64], !P3 ;  /* 0x001000000c868fae */ /* 0x0103e2000d901d46 */
[----:B---3--:R-:W-:-:S05]  /*1980*/  @!P0 LEA.HI.X R11, R57, R6, R29, 0x1, P6 ;  /* 0x00000006390b8211 */ /* 0x008fca00030f0c1d */
[----:B------:R2:W-:Y:S01]  /*1990*/  @!P0 LDGSTS.E.BYPASS.LTC128B.128 [R134+0x4100], [R10.64], !P2 ;  /* 0x041000000a868fae */ /* 0x0005e2000d101d46 */
[C---:B------:R-:W-:Y:S02]  /*19a0*/  ISETP.GE.AND P2, PT, R53.reuse, c[0x0][0x198], PT ;  /* 0x0000660035007a0c */ /* 0x040fe40003f46270 */
[----:B------:R-:W-:-:S04]  /*19b0*/  @!P0 LEA R8, P6, R53, R5, 0x1 ;  /* 0x0000000535088211 */ /* 0x000fc800078c08ff */
[----:B-----5:R-:W-:Y:S02]  /*19c0*/  @!P0 LEA.HI.X R9, R53, R6, R28, 0x1, P6 ;  /* 0x0000000635098211 */ /* 0x020fe400030f0c1c */
[----:B------:R-:W-:-:S04]  /*19d0*/  @!P5 LEA R16, P6, R100, R3, 0x1 ;  /* 0x000000036410d211 */ /* 0x000fc800078c08ff */
[-C--:B------:R-:W-:Y:S01]  /*19e0*/  @!P5 LEA.HI.X R17, R100, R4.reuse, R101, 0x1, P6 ;  /* 0x000000046411d211 */ /* 0x080fe200030f0c65 */
[----:B------:R3:W-:Y:S01]  /*19f0*/  @!P0 LDGSTS.E.BYPASS.LTC128B.128 [R134+0x8100], [R8.64], !P2 ;  /* 0x0810000008868fae */ /* 0x0007e2000d101d46 */
[----:B------:R-:W-:Y:S02]  /*1a00*/  @!P5 LEA R14, P6, R57, R3, 0x1 ;  /* 0x00000003390ed211 */ /* 0x000fe400078c08ff */
[----:B------:R-:W-:Y:S01]  /*1a10*/  IADD3 R5, R7, 0x40, RZ ;  /* 0x0000004007057810 */ /* 0x000fe20007ffe0ff */
[----:B------:R4:W-:Y:S01]  /*1a20*/  @!P5 LDGSTS.E.BYPASS.LTC128B.128 [R134+0x1100], [R16.64], !P3 ;  /* 0x011000001086dfae */ /* 0x0009e2000d901d46 */
[----:B------:R-:W-:Y:S02]  /*1a30*/  @!P5 LEA.HI.X R15, R57, R4, R29, 0x1, P6 ;  /* 0x00000004390fd211 */ /* 0x000fe400030f0c1d */
[----:B------:R-:W-:Y:S02]  /*1a40*/  ISETP.GE.AND P6, PT, R5, R21, PT ;  /* 0x000000150500720c */ /* 0x000fe40003fc6270 */
[----:B---3--:R-:W-:-:S02]  /*1a50*/  @!P5 LEA R8, P0, R53, R3, 0x1 ;  /* 0x000000033508d211 */ /* 0x008fc400078008ff */
[----:B------:R-:W1:Y:S02]  /*1a60*/  SHFL.IDX PT, R3, R2, 0x2, 0x181f ;  /* 0x00581f0002037f89 */ /* 0x000e6400000e0000 */
[----:B------:R-:W-:Y:S02]  /*1a70*/  @!P5 LEA.HI.X R9, R53, R4, R28, 0x1, P0 ;  /* 0x000000043509d211 */ /* 0x000fe400000f0c1c */
[----:B------:R-:W3:Y:S05]  /*1a80*/  SHFL.IDX PT, R4, R0, 0x2, 0x181f ;  /* 0x00581f0000047f89 */ /* 0x000eea00000e0000 */
[----:B-1----:R-:W-:-:S04]  /*1a90*/  @!P6 LEA R12, P0, R100, R3, 0x1 ;  /* 0x00000003640ce211 */ /* 0x002fc800078008ff */
[----:B---3--:R-:W-:Y:S02]  /*1aa0*/  @!P6 LEA.HI.X R13, R100, R4, R101, 0x1, P0 ;  /* 0x00000004640de211 */ /* 0x008fe400000f0c65 */
[----:B--2---:R-:W-:-:S04]  /*1ab0*/  @!P6 LEA R10, P0, R57, R3, 0x1 ;  /* 0x00000003390ae211 */ /* 0x004fc800078008ff */
[C---:B------:R-:W-:Y:S02]  /*1ac0*/  @!P6 LEA.HI.X R11, R57.reuse, R4, R29, 0x1, P0 ;  /* 0x00000004390be211 */ /* 0x040fe400000f0c1d */
[----:B------:R-:W-:-:S13]  /*1ad0*/  ISETP.GE.AND P0, PT, R57, c[0x0][0x198], PT ;  /* 0x0000660039007a0c */ /* 0x000fda0003f06270 */
[----:B------:R1:W-:Y:S04]  /*1ae0*/  @!P5 LDGSTS.E.BYPASS.LTC128B.128 [R134+0x5100], [R14.64], !P0 ;  /* 0x051000000e86dfae */ /* 0x0003e8000c101d46 */
[----:B------:R2:W-:Y:S04]  /*1af0*/  @!P5 LDGSTS.E.BYPASS.LTC128B.128 [R134+0x9100], [R8.64], !P2 ;  /* 0x091000000886dfae */ /* 0x0005e8000d101d46 */
[----:B------:R3:W-:Y:S04]  /*1b00*/  @!P6 LDGSTS.E.BYPASS.LTC128B.128 [R134+0x2100], [R12.64], !P3 ;  /* 0x021000000c86efae */ /* 0x0007e8000d901d46 */
[----:B---3--:R-:W3:Y:S04]  /*1b10*/  LDL R13, [R1] ;  /* 0x00000000010d7983 */ /* 0x008ee80000100800 */
[----:B------:R-:W5:Y:S01]  /*1b20*/  SHFL.IDX PT, R2, R2, 0x3, 0x181f ;  /* 0x00781f0002027f89 */ /* 0x000f6200000e0000 */
[----:B------:R-:W-:-:S03]  /*1b30*/  IADD3 R7, R7, 0x60, RZ ;  /* 0x0000006007077810 */ /* 0x000fc60007ffe0ff */
[----:B------:R-:W1:Y:S01]  /*1b40*/  SHFL.IDX PT, R0, R0, 0x3, 0x181f ;  /* 0x00781f0000007f89 */ /* 0x000e6200000e0000 */
[----:B------:R-:W-:Y:S02]  /*1b50*/  ISETP.GE.AND P5, PT, R7, R21, PT ;  /* 0x000000150700720c */ /* 0x000fe40003fa6270 */
[----:B--2---:R-:W-:-:S04]  /*1b60*/  @!P6 LEA R8, P0, R53, R3, 0x1 ;  /* 0x000000033508e211 */ /* 0x004fc800078008ff */
[----:B------:R-:W-:-:S07]  /*1b70*/  @!P6 LEA.HI.X R9, R53, R4, R28, 0x1, P0 ;  /* 0x000000043509e211 */ /* 0x000fce00000f0c1c */
[----:B-----5:R-:W-:-:S04]  /*1b80*/  @!P5 LEA R6, P0, R100, R2, 0x1 ;  /* 0x000000026406d211 */ /* 0x020fc800078008ff */
[----:B-1----:R-:W-:Y:S02]  /*1b90*/  @!P5 LEA.HI.X R7, R100, R0, R101, 0x1, P0 ;  /* 0x000000006407d211 */ /* 0x002fe400000f0c65 */
[----:B------:R-:W-:-:S04]  /*1ba0*/  @!P5 LEA R4, P0, R57, R2, 0x1 ;  /* 0x000000023904d211 */ /* 0x000fc800078008ff */
[C---:B------:R-:W-:Y:S02]  /*1bb0*/  @!P5 LEA.HI.X R5, R57.reuse, R0, R29, 0x1, P0 ;  /* 0x000000003905d211 */ /* 0x040fe400000f0c1d */
[----:B------:R-:W-:Y:S01]  /*1bc0*/  ISETP.GE.AND P0, PT, R57, c[0x0][0x198], PT ;  /* 0x0000660039007a0c */ /* 0x000fe20003f06270 */
[----:B------:R-:W-:-:S12]  /*1bd0*/  IMAD.MOV.U32 R128, RZ, RZ, -0x60 ;  /* 0xffffffa0ff807424 */ /* 0x000fd800078e00ff */
[----:B------:R1:W-:Y:S04]  /*1be0*/  @!P6 LDGSTS.E.BYPASS.LTC128B.128 [R134+0x6100], [R10.64], !P0 ;  /* 0x061000000a86efae */ /* 0x0003e8000c101d46 */
[----:B------:R2:W-:Y:S01]  /*1bf0*/  @!P6 LDGSTS.E.BYPASS.LTC128B.128 [R134+0xa100], [R8.64], !P2 ;  /* 0x0a1000000886efae */ /* 0x0005e2000d101d46 */
[----:B------:R-:W-:Y:S01]  /*1c00*/  ISETP.GE.AND P6, PT, R100, c[0x0][0x198], PT ;  /* 0x0000660064007a0c */ /* 0x000fe20003fc6270 */
[----:B------:R-:W-:-:S12]  /*1c10*/  IMAD R128, R135, R128, 0x60 ;  /* 0x0000006087807424 */ /* 0x000fd800078e0280 */
[----:B------:R5:W-:Y:S04]  /*1c20*/  @!P5 LDGSTS.E.BYPASS.LTC128B.128 [R134+0x3100], [R6.64], !P6 ;  /* 0x031000000686dfae */ /* 0x000be8000f101d46 */
[----:B------:R1:W-:Y:S01]  /*1c30*/  @!P5 LDGSTS.E.BYPASS.LTC128B.128 [R134+0x7100], [R4.64], !P0 ;  /* 0x071000000486dfae */ /* 0x0003e2000c101d46 */
[----:B--2---:R-:W-:-:S04]  /*1c40*/  IADD3 R9, R135, -0x1, RZ ;  /* 0xffffffff87097810 */ /* 0x004fc80007ffe0ff */
[----:B------:R-:W-:Y:S02]  /*1c50*/  SHF.R.S32.HI R12, RZ, 0x1f, R9 ;  /* 0x0000001fff0c7819 */ /* 0x000fe40000011409 */
[----:B------:R-:W-:-:S03]  /*1c60*/  IADD3 R8, R128, c[0x0][0x1d0], -R55 ;  /* 0x0000740080087a10 */ /* 0x000fc60007ffe837 */
[----:B------:R-:W-:Y:S01]  /*1c70*/  IMAD R3, R12, c[0x0][0x1e0], RZ ;  /* 0x000078000c037a24 */ /* 0x000fe200078e02ff */
[----:B------:R-:W-:Y:S01]  /*1c80*/  ISETP.GE.AND P6, PT, R53, c[0x0][0x198], PT ;  /* 0x0000660035007a0c */ /* 0x000fe20003fc6270 */
[----:B-----5:R-:W-:Y:S01]  /*1c90*/  IMAD.WIDE.U32 R6, R9, c[0x0][0x1e0], RZ ;  /* 0x0000780009067a25 */ /* 0x020fe200078e00ff */
[----:B-1----:R-:W-:-:S03]  /*1ca0*/  @!P5 LEA R4, P0, R53, R2, 0x1 ;  /* 0x000000023504d211 */ /* 0x002fc600078008ff */
[----:B------:R-:W-:Y:S01]  /*1cb0*/  IMAD R2, R9, c[0x0][0x1e4], R3 ;  /* 0x0000790009027a24 */ /* 0x000fe200078e0203 */
[----:B------:R-:W-:Y:S02]  /*1cc0*/  @!P5 LEA.HI.X R5, R53, R0, R28, 0x1, P0 ;  /* 0x000000003505d211 */ /* 0x000fe400000f0c1c */
[----:B------:R-:W-:Y:S01]  /*1cd0*/  ISETP.GE.AND P0, PT, R8, 0x1, PT ;  /* 0x000000010800780c */ /* 0x000fe20003f06270 */
[----:B------:R-:W-:Y:S01]  /*1ce0*/  IMAD.MOV.U32 R130, RZ, RZ, R26 ;  /* 0x000000ffff827224 */ /* 0x000fe200078e001a */
[----:B------:R-:W-:Y:S01]  /*1cf0*/  IADD3 R0, R7, R2, RZ ;  /* 0x0000000207007210 */ /* 0x000fe20007ffe0ff */
[----:B------:R-:W-:Y:S01]  /*1d00*/  IMAD.MOV.U32 R131, RZ, RZ, R25 ;  /* 0x000000ffff837224 */ /* 0x000fe200078e0019 */
[----:B------:R-:W-:Y:S01]  /*1d10*/  ISETP.NE.AND P3, PT, R19, RZ, PT ;  /* 0x000000ff1300720c */ /* 0x000fe20003f65270 */
[----:B------:R1:W-:Y:S02]  /*1d20*/  @!P5 LDGSTS.E.BYPASS.LTC128B.128 [R134+0xb100], [R4.64], !P6 ;  /* 0x0b1000000486dfae */ /* 0x0003e4000f101d46 */
[----:B------:R-:W-:Y:S01]  /*1d30*/  IMAD.WIDE.U32 R2, R6, 0x60, R130 ;  /* 0x0000006006027825 */ /* 0x000fe200078e0082 */
[----:B------:R-:W-:Y:S01]  /*1d40*/  ISETP.NE.AND P2, PT, R18, RZ, PT ;  /* 0x000000ff1200720c */ /* 0x000fe20003f45270 */
[----:B------:R-:W0:Y:S02]  /*1d50*/  LDGDEPBAR ;  /* 0x00000000000079af */ /* 0x000e240000000000 */
[----:B------:R-:W-:Y:S01]  /*1d60*/  IMAD R0, R0, 0x60, RZ ;  /* 0x0000006000007824 */ /* 0x000fe200078e02ff */
[----:B------:R-:W-:-:S04]  /*1d70*/  ISETP.GE.AND P6, PT, R8, 0x21, PT ;  /* 0x000000210800780c */ /* 0x000fc80003fc6270 */
[----:B------:R-:W-:Y:S01]  /*1d80*/  IADD3 R0, R3, R0, RZ ;  /* 0x0000000003007210 */ /* 0x000fe20007ffe0ff */
[----:B------:R-:W-:Y:S02]  /*1d90*/  IMAD.MOV.U32 R129, RZ, RZ, c[0x0][0x1e0] ;  /* 0x00007800ff817624 */ /* 0x000fe400078e00ff */
[----:B------:R-:W-:Y:S01]  /*1da0*/  IMAD.MOV.U32 R132, RZ, RZ, c[0x0][0x1e4] ;  /* 0x00007900ff847624 */ /* 0x000fe200078e00ff */
[----:B-1----:R-:W-:-:S04]  /*1db0*/  @P0 LEA R4, P5, R2, c[0x0][0x1c8], 0x1 ;  /* 0x0000720002040a11 */ /* 0x002fc800078a08ff */
[----:B------:R-:W-:Y:S02]  /*1dc0*/  @P0 LEA.HI.X R5, R2, c[0x0][0x1cc], R0, 0x1, P5 ;  /* 0x0000730002050a11 */ /* 0x000fe400028f0c00 */
[----:B------:R-:W-:-:S03]  /*1dd0*/  ISETP.GE.AND P5, PT, R8, 0x41, PT ;  /* 0x000000410800780c */ /* 0x000fc60003fa6270 */
[----:B------:R1:W-:Y:S04]  /*1de0*/  @P0 LDGSTS.E.BYPASS.LTC128B.128 [R134+0xc100], [R4.64], !P4 ;  /* 0x0c10000004860fae */ /* 0x0003e8000e101d46 */
[----:B------:R1:W-:Y:S04]  /*1df0*/  @P0 LDGSTS.E.BYPASS.LTC128B.128 [R134+0xf100], [R4.64+0x80], !P3 ;  /* 0x0f10008004860fae */ /* 0x0003e8000d901d46 */
[----:B------:R1:W-:Y:S01]  /*1e00*/  @P0 LDGSTS.E.BYPASS.LTC128B.128 [R134+0x12100], [R4.64+0x100], !P2 ;  /* 0x1210010004860fae */ /* 0x0003e2000d101d46 */
[C---:B------:R-:W-:Y:S01]  /*1e10*/  @P6 LEA R3, P0, R129.reuse, R2, 0x5 ;  /* 0x0000000281036211 */ /* 0x040fe200078028ff */
[----:B------:R-:W-:-:S04]  /*1e20*/  IMAD.WIDE.U32 R6, R129, 0x40, RZ ;  /* 0x0000004081067825 */ /* 0x000fc800078e00ff */
[----:B------:R-:W-:Y:S02]  /*1e30*/  IMAD R12, R12, c[0x0][0x208], RZ ;  /* 0x000082000c0c7a24 */ /* 0x000fe400078e02ff */
[----:B------:R-:W-:-:S04]  /*1e40*/  IMAD.WIDE.U32 R10, R9, c[0x0][0x208], RZ ;  /* 0x00008200090a7a25 */ /* 0x000fc800078e00ff */
[----:B------:R-:W-:Y:S01]  /*1e50*/  IMAD R12, R9, c[0x0][0x20c], R12 ;  /* 0x00008300090c7a24 */ /* 0x000fe200078e020c */
[----:B-1----:R-:W-:Y:S02]  /*1e60*/  @P6 LEA.HI.X R5, R129, R0, R132, 0x5, P0 ;  /* 0x0000000081056211 */ /* 0x002fe400000f2c84 */
[----:B------:R-:W-:-:S04]  /*1e70*/  @P6 LEA R4, P0, R3, c[0x0][0x1c8], 0x1 ;  /* 0x0000720003046a11 */ /* 0x000fc800078008ff */
[----:B------:R-:W-:Y:S02]  /*1e80*/  @P6 LEA.HI.X R5, R3, c[0x0][0x1cc], R5, 0x1, P0 ;  /* 0x0000730003056a11 */ /* 0x000fe400000f0c05 */
[----:B------:R-:W-:Y:S02]  /*1e90*/  @P5 IADD3 R3, P0, R2, R6, RZ ;  /* 0x0000000602035210 */ /* 0x000fe40007f1e0ff */
[----:B------:R-:W-:Y:S01]  /*1ea0*/  SHF.L.U32 R2, R132, 0x6, RZ ;  /* 0x0000000684027819 */ /* 0x000fe200000006ff */
[----:B------:R1:W-:Y:S03]  /*1eb0*/  @P6 LDGSTS.E.BYPASS.LTC128B.128 [R134+0xd100], [R4.64], !P4 ;  /* 0x0d10000004866fae */ /* 0x0003e6000e101d46 */
[----:B------:R-:W-:Y:S01]  /*1ec0*/  @P5 IADD3.X R9, R0, R7, R2, P0, !PT ;  /* 0x0000000700095210 */ /* 0x000fe200007fe402 */
[----:B------:R1:W-:Y:S01]  /*1ed0*/  @P6 LDGSTS.E.BYPASS.LTC128B.128 [R134+0x10100], [R4.64+0x80], !P3 ;  /* 0x1010008004866fae */ /* 0x0003e2000d901d46 */
[----:B------:R-:W-:-:S03]  /*1ee0*/  @P5 LEA R2, P0, R3, c[0x0][0x1c8], 0x1 ;  /* 0x0000720003025a11 */ /* 0x000fc600078008ff */
[----:B------:R1:W-:Y:S01]  /*1ef0*/  @P6 LDGSTS.E.BYPASS.LTC128B.128 [R134+0x13100], [R4.64+0x100], !P2 ;  /* 0x1310010004866fae */ /* 0x0003e2000d101d46 */
[----:B------:R-:W-:-:S05]  /*1f00*/  @P5 LEA.HI.X R3, R3, c[0x0][0x1cc], R9, 0x1, P0 ;  /* 0x0000730003035a11 */ /* 0x000fca00000f0c09 */
[----:B------:R2:W-:Y:S04]  /*1f10*/  @P5 LDGSTS.E.BYPASS.LTC128B.128 [R134+0xe100], [R2.64], !P4 ;  /* 0x0e10000002865fae */ /* 0x0005e8000e101d46 */
[----:B------:R2:W-:Y:S04]  /*1f20*/  @P5 LDGSTS.E.BYPASS.LTC128B.128 [R134+0x11100], [R2.64+0x80], !P3 ;  /* 0x1110008002865fae */ /* 0x0005e8000d901d46 */
[----:B------:R2:W-:Y:S04]  /*1f30*/  @P5 LDGSTS.E.BYPASS.LTC128B.128 [R134+0x14100], [R2.64+0x100], !P2 ;  /* 0x1410010002865fae */ /* 0x0005e8000d101d46 */
[----:B------:R-:W0:Y:S01]  /*1f40*/  LDGDEPBAR ;  /* 0x00000000000079af */ /* 0x000e220000000000 */
[----:B------:R-:W-:-:S04]  /*1f50*/  DEPBAR.LE SB0, 0x1 ;  /* 0x000080400000791a */ /* 0x000fc80000000000 */
[----:B------:R-:W-:Y:S01]  /*1f60*/  BAR.SYNC.DEFER_BLOCKING 0x0 ;  /* 0x0000000000007b1d */ /* 0x000fe20000010000 */
[----:B------:R-:W-:Y:S01]  /*1f70*/  IADD3 R0, R11, R12, RZ ;  /* 0x0000000c0b007210 */ /* 0x000fe20007ffe0ff */
[----:B------:R-:W-:Y:S02]  /*1f80*/  IMAD.MOV.U32 R6, RZ, RZ, R22 ;  /* 0x000000ffff067224 */ /* 0x000fe400078e0016 */
[----:B------:R-:W-:Y:S02]  /*1f90*/  IMAD.MOV.U32 R7, RZ, RZ, R24 ;  /* 0x000000ffff077224 */ /* 0x000fe400078e0018 */
[----:B------:R-:W-:Y:S02]  /*1fa0*/  IMAD R0, R0, 0x60, RZ ;  /* 0x0000006000007824 */ /* 0x000fe400078e02ff */
[----:B------:R-:W-:Y:S01]  /*1fb0*/  IMAD.WIDE.U32 R6, R10, 0x60, R6 ;  /* 0x000000600a067825 */ /* 0x000fe200078e0006 */
[----:B------:R-:W-:Y:S04]  /*1fc0*/  LDSM.16.M88.4 R156, [R250] ;  /* 0x00000000fa9c783b */ /* 0x000fe80000000200 */
[----:B------:R-:W-:Y:S04]  /*1fd0*/  LDSM.16.M88.4 R160, [R251] ;  /* 0x00000000fba0783b */ /* 0x000fe80000000200 */
[----:B------:R-:W-:Y:S04]  /*1fe0*/  LDSM.16.M88.4 R172, [R252] ;  /* 0x00000000fcac783b */ /* 0x000fe80000000200 */
[----:B------:R-:W-:Y:S04]  /*1ff0*/  LDSM.16.M88.4 R176, [R250+0x4000] ;  /* 0x00400000fab0783b */ /* 0x000fe80000000200 */
[----:B------:R-:W-:Y:S04]  /*2000*/  LDSM.16.M88.4 R180, [R251+0x4000] ;  /* 0x00400000fbb4783b */ /* 0x000fe80000000200 */
[----:B------:R-:W-:Y:S04]  /*2010*/  LDSM.16.M88.4 R188, [R252+0x4000] ;  /* 0x00400000fcbc783b */ /* 0x000fe80000000200 */
[----:B------:R-:W-:Y:S04]  /*2020*/  LDSM.16.M88.4 R192, [R250+0x8000] ;  /* 0x00800000fac0783b */ /* 0x000fe80000000200 */
[----:B---3--:R-:W-:Y:S04]  /*2030*/  LDSM.16.M88.4 R168, [R13] ;  /* 0x000000000da8783b */ /* 0x008fe80000000200 */
[----:B------:R-:W-:Y:S04]  /*2040*/  LDSM.16.M88.4 R184, [R13+0x4000] ;  /* 0x004000000db8783b */ /* 0x000fe80000000200 */
[----:B------:R-:W-:Y:S04]  /*2050*/  LDSM.16.M88.4 R196, [R251+0x8000] ;  /* 0x00800000fbc4783b */ /* 0x000fe80000000200 */
[----:B------:R-:W-:Y:S04]  /*2060*/  LDSM.16.M88.4 R200, [R13+0x8000] ;  /* 0x008000000dc8783b */ /* 0x000fe80000000200 */
[----:B------:R-:W-:Y:S04]  /*2070*/  LDSM.16.M88.4 R204, [R252+0x8000] ;  /* 0x00800000fccc783b */ /* 0x000fe80000000200 */
[----:B------:R-:W-:Y:S01]  /*2080*/  BAR.SYNC.DEFER_BLOCKING 0x0 ;  /* 0x0000000000007b1d */ /* 0x000fe20000010000 */
[----:B-1----:R-:W-:-:S02]  /*2090*/  IMAD.MOV.U32 R5, RZ, RZ, c[0x0][0x208] ;  /* 0x00008200ff057624 */ /* 0x002fc400078e00ff */
[----:B--2---:R-:W-:Y:S01]  /*20a0*/  IMAD.MOV.U32 R3, RZ, RZ, 0x6 ;  /* 0x00000006ff037424 */ /* 0x004fe200078e00ff */
[C---:B------:R-:W-:Y:S01]  /*20b0*/  LEA R2, P0, R6.reuse, c[0x0][0x1f8], 0x1 ;  /* 0x00007e0006027a11 */ /* 0x040fe200078008ff */
[----:B------:R-:W-:Y:S01]  /*20c0*/  IMAD.SHL.U32 R4, R5, 0x40, RZ ;  /* 0x0000004005047824 */ /* 0x000fe200078e00ff */
[----:B------:R-:W-:Y:S02]  /*20d0*/  IADD3 R0, R7, R0, RZ ;  /* 0x0000000007007210 */ /* 0x000fe40007ffe0ff */
[----:B------:R-:W-:Y:S02]  /*20e0*/  SHF.L.U64.HI R5, R5, R3, c[0x0][0x20c] ;  /* 0x0000830005057619 */ /* 0x000fe40000010203 */
[----:B------:R-:W-:Y:S02]  /*20f0*/  LEA.HI.X R3, R6, c[0x0][0x1fc], R0, 0x1, P0 ;  /* 0x00007f0006037a11 */ /* 0x000fe400000f0c00 */
[----:B------:R-:W-:Y:S02]  /*2100*/  IADD3 R10, P5, P0, R4, 0x80, R2 ;  /* 0x00000080040a7810 */ /* 0x000fe400078be002 */
[----:B------:R-:W-:-:S02]  /*2110*/  LOP3.LUT R0, R20, 0x1, RZ, 0xc0, !PT ;  /* 0x0000000114007812 */ /* 0x000fc400078ec0ff */
[----:B------:R-:W-:Y:S02]  /*2120*/  IADD3.X R11, R5, RZ, R3, P5, P0 ;  /* 0x000000ff050b7210 */ /* 0x000fe40002fe0403 */
[----:B------:R-:W-:Y:S01]  /*2130*/  IADD3 R6, P5, P0, R4, 0x100, R2 ;  /* 0x0000010004067810 */ /* 0x000fe200078be002 */
[----:B------:R-:W-:-:S04]  /*2140*/  DEPBAR.LE SB0, 0x0 ;  /* 0x000080000000791a */ /* 0x000fc80000000000 */
[----:B------:R-:W-:Y:S01]  /*2150*/  BAR.SYNC.DEFER_BLOCKING 0x0 ;  /* 0x0000000000007b1d */ /* 0x000fe20000010000 */
[----:B------:R-:W-:Y:S02]  /*2160*/  IADD3.X R7, R5, RZ, R3, P5, P0 ;  /* 0x000000ff05077210 */ /* 0x000fe40002fe0403 */
[----:B------:R-:W-:-:S04]  /*2170*/  ISETP.NE.U32.AND P0, PT, R0, 0x1, PT ;  /* 0x000000010000780c */ /* 0x000fc80003f05070 */
[----:B------:R-:W-:Y:S02]  /*2180*/  ISETP.LT.OR P0, PT, R8, 0x1, P0 ;  /* 0x000000010800780c */ /* 0x000fe40000701670 */
[C---:B------:R-:W-:Y:S02]  /*2190*/  LOP3.LUT P6, RZ, R20.reuse, 0x2, RZ, 0xc0, !PT ;  /* 0x0000000214ff7812 */ /* 0x040fe400078cc0ff */
[----:B------:R-:W-:Y:S01]  /*21a0*/  LOP3.LUT P5, RZ, R20, 0x4, RZ, 0xc0, !PT ;  /* 0x0000000414ff7812 */ /* 0x000fe200078ac0ff */
[----:B----4-:R-:W1:Y:S04]  /*21b0*/  LDSM.16.M88.4 R16, [R225] ;  /* 0x00000000e110783b */ /* 0x010e680000000200 */
[----:B------:R-:W2:Y:S04]  /*21c0*/  LDSM.16.M88.4 R12, [R225+0x800] ;  /* 0x00080000e10c783b */ /* 0x000ea80000000200 */
[----:B------:R-:W-:Y:S04]  /*21d0*/  LDSM.16.M88.4 R40, [R225+0x1000] ;  /* 0x00100000e128783b */ /* 0x000fe80000000200 */
[----:B------:R-:W3:Y:S04]  /*21e0*/  LDSM.16.M88.4 R56, [R225+0x1800] ;  /* 0x00180000e138783b */ /* 0x000ee80000000200 */
[----:B------:R-:W-:Y:S04]  /*21f0*/  LDSM.16.M88.4 R60, [R225+0x2000] ;  /* 0x00200000e13c783b */ /* 0x000fe80000000200 */
[----:B------:R-:W-:Y:S04]  /*2200*/  LDSM.16.M88.4 R72, [R225+0x2800] ;  /* 0x00280000e148783b */ /* 0x000fe80000000200 */
[----:B------:R-:W4:Y:S04]  /*2210*/  LDSM.16.M88.4 R48, [R231] ;  /* 0x00000000e730783b */ /* 0x000f280000000200 */
[----:B------:R-:W-:Y:S04]  /*2220*/  LDSM.16.M88.4 R44, [R248] ;  /* 0x00000000f82c783b */ /* 0x000fe80000000200 */
[----:B------:R-:W-:Y:S04]  /*2230*/  LDSM.16.M88.4 R52, [R247] ;  /* 0x00000000f734783b */ /* 0x000fe80000000200 */
[----:B------:R-:W5:Y:S04]  /*2240*/  LDSM.16.M88.4 R64, [R246] ;  /* 0x00000000f640783b */ /* 0x000f680000000200 */
[----:B------:R-:W-:Y:S04]  /*2250*/  LDSM.16.M88.4 R80, [R245] ;  /* 0x00000000f550783b */ /* 0x000fe80000000200 */
[----:B------:R-:W-:Y:S04]  /*2260*/  LDSM.16.M88.4 R108, [R244] ;  /* 0x00000000f46c783b */ /* 0x000fe80000000200 */
[----:B------:R-:W-:Y:S01]  /*2270*/  @!PT LDS RZ, [RZ] ;  /* 0x00000000fffff984 */ /* 0x000fe20000000800 */
[----:B------:R-:W-:Y:S01]  /*2280*/  @!PT LDS RZ, [RZ] ;  /* 0x00000000fffff984 */ /* 0x000fe20000000800 */
[----:B------:R-:W-:Y:S01]  /*2290*/  @!PT LDS RZ, [RZ] ;  /* 0x00000000fffff984 */ /* 0x000fe20000000800 */
[----:B------:R1:W-:Y:S01]  /*22a0*/  LDGSTS.E.BYPASS.LTC128B.128 [R134+0x100], [R2.64], !P0 ;  /* 0x0010000002867fae */ /* 0x0003e2000c101d46 */
[----:B------:R-:W-:-:S13]  /*22b0*/  ISETP.LT.OR P0, PT, R8, 0x1, !P6 ;  /* 0x000000010800780c */ /* 0x000fda0007701670 */
[----:B------:R1:W-:Y:S01]  /*22c0*/  LDGSTS.E.BYPASS.LTC128B.128 [R134+0x3100], [R2.64+0x80], !P0 ;  /* 0x0310008002867fae */ /* 0x0003e2000c101d46 */
[----:B------:R-:W-:-:S13]  /*22d0*/  ISETP.LT.OR P0, PT, R8, 0x1, !P5 ;  /* 0x000000010800780c */ /* 0x000fda0006f01670 */
[----:B------:R1:W-:Y:S02]  /*22e0*/  LDGSTS.E.BYPASS.LTC128B.128 [R134+0x6100], [R2.64+0x100], !P0 ;  /* 0x0610010002867fae */ /* 0x0003e4000c101d46 */
[----:B-1----:R-:W-:-:S05]  /*22f0*/  IADD3 R2, P0, R4, R2, RZ ;  /* 0x0000000204027210 */ /* 0x002fca0007f1e0ff */
[----:B------:R-:W-:Y:S01]  /*2300*/  IMAD.X R3, R5, 0x1, R3, P0 ;  /* 0x0000000105037824 */ /* 0x000fe200000e0603 */
[----:B------:R-:W-:-:S04]  /*2310*/  IADD3 R4, P0, R2, R4, RZ ;  /* 0x0000000402047210 */ /* 0x000fc80007f1e0ff */
[----:B------:R-:W-:Y:S02]  /*2320*/  IADD3.X R5, R3, R5, RZ, P0, !PT ;  /* 0x0000000503057210 */ /* 0x000fe400007fe4ff */
[----:B------:R-:W-:-:S04]  /*2330*/  ISETP.NE.U32.AND P0, PT, R0, 0x1, PT ;  /* 0x000000010000780c */ /* 0x000fc80003f05070 */
[----:B------:R-:W-:-:S13]  /*2340*/  ISETP.LT.OR P0, PT, R8, 0x21, P0 ;  /* 0x000000210800780c */ /* 0x000fda0000701670 */
[----:B------:R1:W-:Y:S01]  /*2350*/  LDGSTS.E.BYPASS.LTC128B.128 [R134+0x1100], [R2.64], !P0 ;  /* 0x0110000002867fae */ /* 0x0003e2000c101d46 */
[C---:B------:R-:W-:Y:S01]  /*2360*/  ISETP.LT.OR P0, PT, R8.reuse, 0x21, !P6 ;  /* 0x000000210800780c */ /* 0x040fe20007701670 */
[C---:B------:R-:W-:Y:S11]  /*2370*/  HMMA.16816.F32.BF16 R36, R156.reuse, R16, RZ ;  /* 0x000000109c24723c */ /* 0x040ff600000418ff */
[----:B------:R-:W-:Y:S01]  /*2380*/  @!UPT UIADD3 URZ, URZ, URZ, URZ ;  /* 0x0000003f3f3ff290 */ /* 0x000fe2000fffe03f */
[----:B------:R1:W-:Y:S01]  /*2390*/  LDGSTS.E.BYPASS.LTC128B.128 [R134+0x4100], [R10.64], !P0 ;  /* 0x041000000a867fae */ /* 0x0003e2000c101d46 */
[----:B------:R-:W-:Y:S01]  /*23a0*/  ISETP.LT.OR P0, PT, R8, 0x21, !P5 ;  /* 0x000000210800780c */ /* 0x000fe20006f01670 */
[C---:B------:R-:W-:Y:S08]  /*23b0*/  HMMA.16816.F32.BF16 R32, R156.reuse, R18, RZ ;  /* 0x000000129c20723c */ /* 0x040ff000000418ff */
[C---:B--2---:R-:W-:Y:S04]  /*23c0*/  HMMA.16816.F32.BF16 R28, R156.reuse, R12, RZ ;  /* 0x0000000c9c1c723c */ /* 0x044fe800000418ff */
[----:B------:R2:W-:Y:S04]  /*23d0*/  LDGSTS.E.BYPASS.LTC128B.128 [R134+0x7100], [R6.64], !P0 ;  /* 0x0710000006867fae */ /* 0x0005e8000c101d46 */
[----:B------:R-:W-:Y:S01]  /*23e0*/  HMMA.16816.F32.BF16 R24, R156, R14, RZ ;  /* 0x0000000e9c18723c */ /* 0x000fe200000418ff */
[----:B------:R-:W-:-:S07]  /*23f0*/  ISETP.NE.U32.AND P0, PT, R0, 0x1, PT ;  /* 0x000000010000780c */ /* 0x000fce0003f05070 */
[----:B---3--:R-:W-:Y:S01]  /*2400*/  HMMA.16816.F32.BF16 R12, R156, R56, RZ ;  /* 0x000000389c0c723c */ /* 0x008fe200000418ff */
[C---:B------:R-:W-:Y:S02]  /*2410*/  ISETP.LT.OR P0, PT, R8.reuse, 0x41, P0 ;  /* 0x000000410800780c */ /* 0x040fe40000701670 */
[C---:B------:R-:W-:Y:S02]  /*2420*/  ISETP.LT.OR P6, PT, R8.reuse, 0x41, !P6 ;  /* 0x000000410800780c */ /* 0x040fe400077c1670 */
[----:B------:R-:W-:-:S03]  /*2430*/  ISETP.LT.OR P5, PT, R8, 0x41, !P5 ;  /* 0x000000410800780c */ /* 0x000fc60006fa1670 */
[C---:B------:R-:W-:Y:S06]  /*2440*/  HMMA.16816.F32.BF16 R20, R156.reuse, R40, RZ ;  /* 0x000000289c14723c */ /* 0x040fec00000418ff */
[----:B------:R2:W-:Y:S02]  /*2450*/  LDGSTS.E.BYPASS.LTC128B.128 [R134+0x2100], [R4.64], !P0 ;  /* 0x0210000004867fae */ /* 0x0005e4000c101d46 */
[----:B------:R-:W-:Y:S02]  /*2460*/  HMMA.16816.F32.BF16 R16, R156, R42, RZ ;  /* 0x0000002a9c10723c */ /* 0x000fe400000418ff */
[----:B------:R2:W-:Y:S04]  /*2470*/  LDGSTS.E.BYPASS.LTC128B.128 [R134+0x5100], [R4.64+0x80], !P6 ;  /* 0x0510008004867fae */ /* 0x0005e8000f101d46 */
[----:B------:R2:W-:Y:S02]  /*2480*/  LDGSTS.E.BYPASS.LTC128B.128 [R134+0x8100], [R4.64+0x100], !P5 ;  /* 0x0810010004867fae */ /* 0x0005e4000e901d46 */
[C---:B----4-:R-:W-:Y:S02]  /*2490*/  HMMA.16816.F32.BF16 R104, R160.reuse, R48, R36 ;  /* 0x00000030a068723c */ /* 0x050fe40000041824 */
[----:B-1----:R-:W-:Y:S04]  /*24a0*/  LDSM.16.M88.4 R8, [R229+0x800] ;  /* 0x00080000e508783b */ /* 0x002fe80000000200 */
[----:B------:R-:W-:Y:S02]  /*24b0*/  LDSM.16.M88.4 R40, [R229+0x1800] ;  /* 0x00180000e528783b */ /* 0x000fe40000000200 */
[C---:B------:R-:W-:Y:S02]  /*24c0*/  HMMA.16816.F32.BF16 R96, R160.reuse, R50, R32 ;  /* 0x00000032a060723c */ /* 0x040fe40000041820 */
[----:B------:R-:W-:Y:S04]  /*24d0*/  LDSM.16.M88.4 R88, [R226] ;  /* 0x00000000e258783b */ /* 0x000fe80000000200 */
[----:B------:R-:W-:Y:S02]  /*24e0*/  LDSM.16.M88.4 R92, [R229+0x2800] ;  /* 0x00280000e55c783b */ /* 0x000fe40000000200 */
[----:B-----5:R-:W-:Y:S02]  /*24f0*/  HMMA.16816.F32.BF16 R36, R160, R64, R12 ;  /* 0x00000040a024723c */ /* 0x020fe4000004180c */
[----:B------:R-:W1:Y:S04]  /*2500*/  LDSM.16.M88.4 R12, [R229] ;  /* 0x00000000e50c783b */ /* 0x000e680000000200 */
[----:B------:R-:W-:Y:S02]  /*2510*/  LDSM.16.M88.4 R100, [R229+0x2000] ;  /* 0x00200000e564783b */ /* 0x000fe40000000200 */
[----:B------:R-:W-:Y:S02]  /*2520*/  HMMA.16816.F32.BF16 R32, R156, R58, RZ ;  /* 0x0000003a9c20723c */ /* 0x000fe400000418ff */
[----:B--2---:R-:W2:Y:S04]  /*2530*/  LDSM.16.M88.4 R4, [R229+0x1000] ;  /* 0x00100000e504783b */ /* 0x004ea80000000200 */
[----:B------:R-:W-:Y:S02]  /*2540*/  LDSM.16.M88.4 R112, [R242] ;  /* 0x00000000f270783b */ /* 0x000fe40000000200 */
[C---:B------:R-:W-:Y:S02]  /*2550*/  HMMA.16816.F32.BF16 R68, R160.reuse, R44, R28 ;  /* 0x0000002ca044723c */ /* 0x040fe4000004181c */
[----:B------:R-:W-:Y:S04]  /*2560*/  LDSM.16.M88.4 R120, [R226+0x3000] ;  /* 0x00300000e278783b */ /* 0x000fe80000000200 */
[----:B------:R-:W-:Y:S02]  /*2570*/  LDSM.16.M88.4 R116, [R225+0x6000] ;  /* 0x00600000e174783b */ /* 0x000fe40000000200 */
[C---:B------:R-:W-:Y:S02]  /*2580*/  HMMA.16816.F32.BF16 R84, R160.reuse, R46, R24 ;  /* 0x0000002ea054723c */ /* 0x040fe40000041818 */
[----:B------:R-:W-:Y:S04]  /*2590*/  LDSM.16.M88.4 R124, [R229+0x6000] ;  /* 0x00600000e57c783b */ /* 0x000fe80000000200 */
[----:B------:R-:W0:Y:S02]  /*25a0*/  LDGDEPBAR ;  /* 0x00000000000079af */ /* 0x000e240000000000 */
[C---:B------:R-:W-:Y:S08]  /*25b0*/  HMMA.16816.F32.BF16 R48, R160.reuse, R52, R20 ;  /* 0x00000034a030723c */ /* 0x040ff00000041814 */
[----:B------:R-:W-:Y:S08]  /*25c0*/  HMMA.16816.F32.BF16 R44, R160, R54, R16 ;  /* 0x00000036a02c723c */ /* 0x000ff00000041810 */
[C---:B------:R-:W-:Y:S08]  /*25d0*/  HMMA.16816.F32.BF16 R20, R156.reuse, R72, RZ ;  /* 0x000000489c14723c */ /* 0x040ff000000418ff */
[----:B------:R-:W-:Y:S08]  /*25e0*/  HMMA.16816.F32.BF16 R16, R156, R74, RZ ;  /* 0x0000004a9c10723c */ /* 0x000ff000000418ff */
[----:B------:R-:W-:Y:S08]  /*25f0*/  HMMA.16816.F32.BF16 R32, R160, R66, R32 ;  /* 0x00000042a020723c */ /* 0x000ff00000041820 */
[C---:B------:R-:W-:Y:S08]  /*2600*/  HMMA.16816.F32.BF16 R28, R156.reuse, R60, RZ ;  /* 0x0000003c9c1c723c */ /* 0x040ff000000418ff */
[----:B------:R-:W-:Y:S08]  /*2610*/  HMMA.16816.F32.BF16 R24, R156, R62, RZ ;  /* 0x0000003e9c18723c */ /* 0x000ff000000418ff */
[C---:B-1----:R-:W-:Y:S01]  /*2620*/  HMMA.16816.F32.BF16 R52, R168.reuse, R12, R104 ;  /* 0x0000000ca834723c */ /* 0x042fe20000041868 */
[----:B------:R-:W-:Y:S07]  /*2630*/  LDSM.16.M88.4 R104, [R229+0x3800] ;  /* 0x00380000e568783b */ /* 0x000fee0000000200 */
[C---:B------:R-:W-:Y:S08]  /*2640*/  HMMA.16816.F32.BF16 R68, R168.reuse, R8, R68 ;  /* 0x00000008a844723c */ /* 0x040ff00000041844 */
[----:B------:R-:W-:Y:S08]  /*2650*/  HMMA.16816.F32.BF16 R56, R168, R10, R84 ;  /* 0x0000000aa838723c */ /* 0x000ff00000041854 */
[C---:B------:R-:W-:Y:S01]  /*2660*/  HMMA.16816.F32.BF16 R76, R160.reuse, R108, R20 ;  /* 0x0000006ca04c723c */ /* 0x040fe20000041814 */
[----:B------:R-:W-:Y:S07]  /*2670*/  LDSM.16.M88.4 R20, [R226+0x1800] ;  /* 0x00180000e214783b */ /* 0x000fee0000000200 */
[----:B------:R-:W-:Y:S01]  /*2680*/  HMMA.16816.F32.BF16 R72, R160, R110, R16 ;  /* 0x0000006ea048723c */ /* 0x000fe20000041810 */
[----:B------:R-:W-:Y:S07]  /*2690*/  LDSM.16.M88.4 R108, [R226+0x3800] ;  /* 0x00380000e26c783b */ /* 0x000fee0000000200 */
[----:B------:R-:W-:Y:S01]  /*26a0*/  HMMA.16816.F32.BF16 R8, R168, R42, R32 ;  /* 0x0000002aa808723c */ /* 0x000fe20000041820 */
[----:B------:R-:W1:Y:S07]  /*26b0*/  LDSM.16.M88.4 R32, [R225+0x3000] ;  /* 0x00300000e120783b */ /* 0x000e6e0000000200 */
[C---:B------:R-:W-:Y:S01]  /*26c0*/  HMMA.16816.F32.BF16 R64, R160.reuse, R80, R28 ;  /* 0x00000050a040723c */ /* 0x040fe2000004181c */
[----:B------:R-:W3:Y:S07]  /*26d0*/  LDSM.16.M88.4 R28, [R226+0x800] ;  /* 0x00080000e21c783b */ /* 0x000eee0000000200 */
[----:B------:R-:W-:Y:S01]  /*26e0*/  HMMA.16816.F32.BF16 R80, R160, R82, R24 ;  /* 0x00000052a050723c */ /* 0x000fe20000041818 */
[----:B------:R-:W4:Y:S07]  /*26f0*/  LDSM.16.M88.4 R24, [R226+0x1000] ;  /* 0x00100000e218783b */ /* 0x000f2e0000000200 */
[C---:B--2---:R-:W-:Y:S08]  /*2700*/  HMMA.16816.F32.BF16 R48, R168.reuse, R4, R48 ;  /* 0x00000004a830723c */ /* 0x044ff00000041830 */
[----:B------:R-:W-:Y:S01]  /*2710*/  HMMA.16816.F32.BF16 R16, R168, R6, R44 ;  /* 0x00000006a810723c */ /* 0x000fe2000004182c */
[----:B------:R-:W-:Y:S07]  /*2720*/  LDSM.16.M88.4 R44, [R225+0x5000] ;  /* 0x00500000e12c783b */ /* 0x000fee0000000200 */
[----:B------:R-:W-:Y:S01]  /*2730*/  HMMA.16816.F32.BF16 R4, R172, R88, R52 ;  /* 0x00000058ac04723c */ /* 0x000fe20000041834 */
[----:B------:R-:W-:Y:S07]  /*2740*/  LDSM.16.M88.4 R52, [R225+0x5800] ;  /* 0x00580000e134783b */ /* 0x000fee0000000200 */
[C---:B------:R-:W-:Y:S08]  /*2750*/  HMMA.16816.F32.BF16 R60, R168.reuse, R14, R96 ;  /* 0x0000000ea83c723c */ /* 0x040ff00000041860 */
[C---:B------:R-:W-:Y:S08]  /*2760*/  HMMA.16816.F32.BF16 R12, R168.reuse, R40, R36 ;  /* 0x00000028a80c723c */ /* 0x040ff00000041824 */
[C---:B------:R-:W-:Y:S08]  /*2770*/  HMMA.16816.F32.BF16 R96, R168.reuse, R92, R76 ;  /* 0x0000005ca860723c */ /* 0x040ff0000004184c */
[C---:B------:R-:W-:Y:S01]  /*2780*/  HMMA.16816.F32.BF16 R72, R168.reuse, R94, R72 ;  /* 0x0000005ea848723c */ /* 0x040fe20000041848 */
[----:B------:R-:W2:Y:S07]  /*2790*/  LDSM.16.M88.4 R92, [R243] ;  /* 0x00000000f35c783b */ /* 0x000eae0000000200 */
[----:B------:R-:W-:Y:S01]  /*27a0*/  HMMA.16816.F32.BF16 R40, R168, R100, R64 ;  /* 0x00000064a828723c */ /* 0x000fe20000041840 */
[----:B------:R-:W-:Y:S07]  /*27b0*/  LDSM.16.M88.4 R64, [R226+0x2000] ;  /* 0x00200000e240783b */ /* 0x000fee0000000200 */
[----:B-1----:R-:W-:Y:S08]  /*27c0*/  HMMA.16816.F32.BF16 R4, R176, R32, R4 ;  /* 0x00000020b004723c */ /* 0x002ff00000041804 */
[----:B------:R-:W-:Y:S08]  /*27d0*/  HMMA.16816.F32.BF16 R100, R168, R102, R80 ;  /* 0x00000066a864723c */ /* 0x000ff00000041850 */
[C---:B------:R-:W-:Y:S01]  /*27e0*/  HMMA.16816.F32.BF16 R36, R172.reuse, R90, R60 ;  /* 0x0000005aac24723c */ /* 0x040fe2000004183c */
[----:B------:R-:W-:Y:S07]  /*27f0*/  LDSM.16.M88.4 R60, [R229+0x3000] ;  /* 0x00300000e53c783b */ /* 0x000fee0000000200 */
[C---:B---3--:R-:W-:Y:S08]  /*2800*/  HMMA.16816.F32.BF16 R80, R172.reuse, R30, R56 ;  /* 0x0000001eac50723c */ /* 0x048ff00000041838 */
[C---:B----4-:R-:W-:Y:S08]  /*2810*/  HMMA.16816.F32.BF16 R56, R172.reuse, R24, R48 ;  /* 0x00000018ac38723c */ /* 0x050ff00000041830 */
[C---:B------:R-:W-:Y:S01]  /*2820*/  HMMA.16816.F32.BF16 R24, R172.reuse, R26, R16 ;  /* 0x0000001aac18723c */ /* 0x040fe20000041810 */
[----:B------:R-:W1:Y:S07]  /*2830*/  LDSM.16.M88.4 R16, [R225+0x3800] ;  /* 0x00380000e110783b */ /* 0x000e6e0000000200 */
[C---:B------:R-:W-:Y:S01]  /*2840*/  HMMA.16816.F32.BF16 R88, R172.reuse, R20, R12 ;  /* 0x00000014ac58723c */ /* 0x040fe2000004180c */
[----:B------:R-:W-:Y:S07]  /*2850*/  LDSM.16.M88.4 R12, [R225+0x4000] ;  /* 0x00400000e10c783b */ /* 0x000fee0000000200 */
[C---:B------:R-:W-:Y:S01]  /*2860*/  HMMA.16816.F32.BF16 R84, R172.reuse, R22, R8 ;  /* 0x00000016ac54723c */ /* 0x040fe20000041808 */
[----:B------:R-:W3:Y:S07]  /*2870*/  LDSM.16.M88.4 R20, [R226+0x2800] ;  /* 0x00280000e214783b */ /* 0x000eee0000000200 */
[----:B------:R-:W-:Y:S08]  /*2880*/  HMMA.16816.F32.BF16 R68, R172, R28, R68 ;  /* 0x0000001cac44723c */ /* 0x000ff00000041844 */
[----:B--2---:R-:W-:Y:S08]  /*2890*/  HMMA.16816.F32.BF16 R4, R180, R92, R4 ;  /* 0x0000005cb404723c */ /* 0x004ff00000041804 */
[C---:B------:R-:W-:Y:S01]  /*28a0*/  HMMA.16816.F32.BF16 R8, R176.reuse, R34, R36 ;  /* 0x00000022b008723c */ /* 0x040fe20000041824 */
[----:B------:R-:W2:Y:S07]  /*28b0*/  LDSM.16.M88.4 R32, [R225+0x4800] ;  /* 0x00480000e120783b */ /* 0x000eae0000000200 */
[----:B-1----:R-:W-:Y:S08]  /*28c0*/  HMMA.16816.F32.BF16 R28, R176, R16, R68 ;  /* 0x00000010b01c723c */ /* 0x002ff00000041844 */
[----:B------:R-:W-:Y:S08]  /*28d0*/  HMMA.16816.F32.BF16 R4, R184, R60, R4 ;  /* 0x0000003cb804723c */ /* 0x000ff00000041804 */
[----:B---3--:R-:W-:Y:S08]  /*28e0*/  HMMA.16816.F32.BF16 R36, R172, R22, R72 ;  /* 0x00000016ac24723c */ /* 0x008ff00000041848 */
[----:B------:R-:W-:Y:S08]  /*28f0*/  HMMA.16816.F32.BF16 R8, R180, R94, R8 ;  /* 0x0000005eb408723c */ /* 0x000ff00000041808 */
[C---:B------:R-:W-:Y:S08]  /*2900*/  HMMA.16816.F32.BF16 R76, R172.reuse, R64, R40 ;  /* 0x00000040ac4c723c */ /* 0x040ff00000041828 */
[----:B------:R-:W-:Y:S01]  /*2910*/  HMMA.16816.F32.BF16 R40, R172, R20, R96 ;  /* 0x00000014ac28723c */ /* 0x000fe20000041860 */
[----:B------:R-:W-:Y:S07]  /*2920*/  LDSM.16.M88.4 R96, [R229+0x5800] ;  /* 0x00580000e560783b */ /* 0x000fee0000000200 */
[----:B------:R-:W-:Y:S08]  /*2930*/  HMMA.16816.F32.BF16 R80, R176, R18, R80 ;  /* 0x00000012b050723c */ /* 0x000ff00000041850 */
[----:B------:R-:W-:Y:S01]  /*2940*/  HMMA.16816.F32.BF16 R48, R172, R66, R100 ;  /* 0x00000042ac30723c */ /* 0x000fe20000041864 */
[----:B------:R-:W-:Y:S04]  /*2950*/  LDSM.16.M88.4 R64, [R240] ;  /* 0x00000000f040783b */ /* 0x000fe80000000200 */
[----:B------:R-:W-:Y:S03]  /*2960*/  LDSM.16.M88.4 R100, [R239] ;  /* 0x00000000ef64783b */ /* 0x000fe60000000200 */
[C---:B------:R-:W-:Y:S01]  /*2970*/  HMMA.16816.F32.BF16 R72, R176.reuse, R12, R56 ;  /* 0x0000000cb048723c */ /* 0x040fe20000041838 */
[----:B------:R-:W1:Y:S07]  /*2980*/  LDSM.16.M88.4 R56, [R241] ;  /* 0x00000000f138783b */ /* 0x000e6e0000000200 */
[----:B------:R-:W-:Y:S08]  /*2990*/  HMMA.16816.F32.BF16 R68, R176, R14, R24 ;  /* 0x0000000eb044723c */ /* 0x000ff00000041818 */
[----:B------:R-:W-:Y:S01]  /*29a0*/  HMMA.16816.F32.BF16 R12, R180, R112, R28 ;  /* 0x00000070b40c723c */ /* 0x000fe2000004181c */
[----:B------:R-:W-:Y:S07]  /*29b0*/  LDSM.16.M88.4 R28, [R229+0x5000] ;  /* 0x00500000e51c783b */ /* 0x000fee0000000200 */
[C---:B--2---:R-:W-:Y:S08]  /*29c0*/  HMMA.16816.F32.BF16 R20, R176.reuse, R34, R84 ;  /* 0x00000022b014723c */ /* 0x044ff00000041854 */
[----:B------:R-:W-:Y:S01]  /*29d0*/  HMMA.16816.F32.BF16 R84, R176, R54, R36 ;  /* 0x00000036b054723c */ /* 0x000fe20000041824 */
[----:B------:R-:W2:Y:S07]  /*29e0*/  LDSM.16.M88.4 R36, [R238] ;  /* 0x00000000ee24783b */ /* 0x000eae0000000200 */
[----:B------:R-:W-:Y:S08]  /*29f0*/  HMMA.16816.F32.BF16 R4, R188, R120, R4 ;  /* 0x00000078bc04723c */ /* 0x000ff00000041804 */
[----:B------:R-:W-:Y:S08]  /*2a00*/  HMMA.16816.F32.BF16 R8, R184, R62, R8 ;  /* 0x0000003eb808723c */ /* 0x000ff00000041808 */
[C---:B------:R-:W-:Y:S01]  /*2a10*/  HMMA.16816.F32.BF16 R24, R176.reuse, R32, R88 ;  /* 0x00000020b018723c */ /* 0x040fe20000041858 */
[----:B------:R-:W-:Y:S07]  /*2a20*/  LDSM.16.M88.4 R32, [R229+0x4800] ;  /* 0x00480000e520783b */ /* 0x000fee0000000200 */
[----:B------:R-:W-:Y:S08]  /*2a30*/  HMMA.16816.F32.BF16 R88, R176, R52, R40 ;  /* 0x00000034b058723c */ /* 0x000ff00000041828 */
[----:B------:R-:W-:Y:S01]  /*2a40*/  HMMA.16816.F32.BF16 R40, R180, R114, R80 ;  /* 0x00000072b428723c */ /* 0x000fe20000041850 */
[----:B------:R-:W3:Y:S07]  /*2a50*/  LDSM.16.M88.4 R112, [R237] ;  /* 0x00000000ed70783b */ /* 0x000eee0000000200 */
[C---:B------:R-:W-:Y:S01]  /*2a60*/  HMMA.16816.F32.BF16 R16, R176.reuse, R44, R76 ;  /* 0x0000002cb010723c */ /* 0x040fe2000004184c */
[----:B------:R-:W4:Y:S07]  /*2a70*/  LDSM.16.M88.4 R76, [R229+0x4000] ;  /* 0x00400000e54c783b */ /* 0x000f2e0000000200 */
[----:B------:R-:W-:Y:S08]  /*2a80*/  HMMA.16816.F32.BF16 R92, R176, R46, R48 ;  /* 0x0000002eb05c723c */ /* 0x000ff00000041830 */
[----:B------:R-:W-:Y:S08]  /*2a90*/  HMMA.16816.F32.BF16 R12, R184, R104, R12 ;  /* 0x00000068b80c723c */ /* 0x000ff0000004180c */
[----:B------:R-:W-:Y:S08]  /*2aa0*/  HMMA.16816.F32.BF16 R4, R192, R116, R4 ;  /* 0x00000074c004723c */ /* 0x000ff00000041804 */
[----:B------:R-:W-:Y:S01]  /*2ab0*/  HMMA.16816.F32.BF16 R8, R188, R122, R8 ;  /* 0x0000007abc08723c */ /* 0x000fe20000041808 */
[----:B------:R-:W5:Y:S07]  /*2ac0*/  LDSM.16.M88.4 R120, [R225+0x6800] ;  /* 0x00680000e178783b */ /* 0x000f6e0000000200 */
[C---:B-1----:R-:W-:Y:S01]  /*2ad0*/  HMMA.16816.F32.BF16 R48, R180.reuse, R56, R72 ;  /* 0x00000038b430723c */ /* 0x042fe20000041848 */
[----:B------:R-:W-:Y:S07]  /*2ae0*/  LDSM.16.M88.4 R72, [R226+0x4800] ;  /* 0x00480000e248783b */ /* 0x000fee0000000200 */
[C---:B------:R-:W-:Y:S08]  /*2af0*/  HMMA.16816.F32.BF16 R52, R180.reuse, R66, R20 ;  /* 0x00000042b434723c */ /* 0x040ff00000041814 */
[C---:B------:R-:W-:Y:S08]  /*2b00*/  HMMA.16816.F32.BF16 R44, R180.reuse, R100, R16 ;  /* 0x00000064b42c723c */ /* 0x040ff00000041810 */
[----:B--2---:R-:W-:Y:S08]  /*2b10*/  HMMA.16816.F32.BF16 R20, R180, R36, R88 ;  /* 0x00000024b414723c */ /* 0x004ff00000041858 */
[----:B------:R-:W-:Y:S01]  /*2b20*/  HMMA.16816.F32.BF16 R16, R184, R106, R40 ;  /* 0x0000006ab810723c */ /* 0x000fe20000041828 */
[----:B------:R-:W-:Y:S07]  /*2b30*/  LDSM.16.M88.4 R104, [R226+0x6000] ;  /* 0x00600000e268783b */ /* 0x000fee0000000200 */
[C---:B------:R-:W-:Y:S01]  /*2b40*/  HMMA.16816.F32.BF16 R60, R180.reuse, R58, R68 ;  /* 0x0000003ab43c723c */ /* 0x040fe20000041844 */
[----:B------:R-:W-:Y:S07]  /*2b50*/  LDSM.16.M88.4 R68, [R225+0x7800] ;  /* 0x00780000e144783b */ /* 0x000fee0000000200 */
[C---:B------:R-:W-:Y:S01]  /*2b60*/  HMMA.16816.F32.BF16 R56, R180.reuse, R64, R24 ;  /* 0x00000040b438723c */ /* 0x040fe20000041818 */
[----:B------:R-:W1:Y:S07]  /*2b70*/  LDSM.16.M88.4 R64, [R226+0x4000] ;  /* 0x00400000e240783b */ /* 0x000e6e0000000200 */
[----:B------:R-:W-:Y:S01]  /*2b80*/  HMMA.16816.F32.BF16 R24, R180, R102, R92 ;  /* 0x00000066b418723c */ /* 0x000fe2000004185c */
[----:B------:R-:W-:Y:S04]  /*2b90*/  LDSM.16.M88.4 R100, [R236] ;  /* 0x00000000ec64783b */ /* 0x000fe80000000200 */
[----:B------:R-:W-:Y:S03]  /*2ba0*/  LDSM.16.M88.4 R92, [R226+0x5800] ;  /* 0x00580000e25c783b */ /* 0x000fe60000000200 */
[----:B------:R-:W-:Y:S08]  /*2bb0*/  HMMA.16816.F32.BF16 R12, R188, R108, R12 ;  /* 0x0000006cbc0c723c */ /* 0x000ff0000004180c */
[----:B---3--:R-:W-:Y:S08]  /*2bc0*/  HMMA.16816.F32.BF16 R4, R196, R112, R4 ;  /* 0x00000070c404723c */ /* 0x008ff00000041804 */
[----:B------:R-:W-:Y:S08]  /*2bd0*/  HMMA.16816.F32.BF16 R8, R192, R118, R8 ;  /* 0x00000076c008723c */ /* 0x000ff00000041808 */
[----:B------:R-:W-:Y:S01]  /*2be0*/  HMMA.16816.F32.BF16 R88, R180, R38, R84 ;  /* 0x00000026b458723c */ /* 0x000fe20000041854 */
[----:B------:R-:W2:Y:S07]  /*2bf0*/  LDSM.16.M88.4 R84, [R226+0x5000] ;  /* 0x00500000e254783b */ /* 0x000eae0000000200 */
[C---:B----4-:R-:W-:Y:S08]  /*2c00*/  HMMA.16816.F32.BF16 R80, R184.reuse, R76, R48 ;  /* 0x0000004cb850723c */ /* 0x050ff00000041830 */
[----:B------:R-:W-:Y:S08]  /*2c10*/  HMMA.16816.F32.BF16 R36, R184, R96, R20 ;  /* 0x00000060b824723c */ /* 0x000ff00000041814 */
[----:B------:R-:W-:Y:S08]  /*2c20*/  HMMA.16816.F32.BF16 R20, R188, R110, R16 ;  /* 0x0000006ebc14723c */ /* 0x000ff00000041810 */
[C---:B------:R-:W-:Y:S01]  /*2c30*/  HMMA.16816.F32.BF16 R60, R184.reuse, R78, R60 ;  /* 0x0000004eb83c723c */ /* 0x040fe2000004183c */
[----:B------:R-:W-:Y:S07]  /*2c40*/  LDSM.16.M88.4 R76, [R229+0x6800] ;  /* 0x00680000e54c783b */ /* 0x000fee0000000200 */
[C---:B------:R-:W-:Y:S08]  /*2c50*/  HMMA.16816.F32.BF16 R48, R184.reuse, R28, R44 ;  /* 0x0000001cb830723c */ /* 0x040ff0000004182c */
[----:B------:R-:W-:Y:S01]  /*2c60*/  HMMA.16816.F32.BF16 R40, R184, R30, R24 ;  /* 0x0000001eb828723c */ /* 0x000fe20000041818 */
[----:B------:R-:W3:Y:S07]  /*2c70*/  LDSM.16.M88.4 R28, [R225+0x7000] ;  /* 0x00700000e11c783b */ /* 0x000eee0000000200 */
[----:B-----5:R-:W-:Y:S08]  /*2c80*/  HMMA.16816.F32.BF16 R16, R192, R120, R12 ;  /* 0x00000078c010723c */ /* 0x020ff0000004180c */
[C---:B------:R-:W-:Y:S08]  /*2c90*/  HMMA.16816.F32.BF16 R56, R184.reuse, R32, R56 ;  /* 0x00000020b838723c */ /* 0x040ff00000041838 */
[----:B------:R-:W-:Y:S08]  /*2ca0*/  HMMA.16816.F32.BF16 R52, R184, R34, R52 ;  /* 0x00000022b834723c */ /* 0x000ff00000041834 */
[----:B------:R-:W-:Y:S08]  /*2cb0*/  HMMA.16816.F32.BF16 R4, R200, R124, R4 ;  /* 0x0000007cc804723c */ /* 0x000ff00000041804 */
[----:B------:R-:W-:Y:S08]  /*2cc0*/  HMMA.16816.F32.BF16 R8, R196, R114, R8 ;  /* 0x00000072c408723c */ /* 0x000ff00000041808 */
[----:B-1----:R-:W-:Y:S08]  /*2cd0*/  HMMA.16816.F32.BF16 R12, R188, R64, R80 ;  /* 0x00000040bc0c723c */ /* 0x002ff00000041850 */
[----:B------:R-:W-:Y:S08]  /*2ce0*/  HMMA.16816.F32.BF16 R20, R192, R122, R20 ;  /* 0x0000007ac014723c */ /* 0x000ff00000041814 */
[C---:B------:R-:W-:Y:S08]  /*2cf0*/  HMMA.16816.F32.BF16 R32, R188.reuse, R66, R60 ;  /* 0x00000042bc20723c */ /* 0x040ff0000004183c */
[C---:B--2---:R-:W-:Y:S01]  /*2d00*/  HMMA.16816.F32.BF16 R64, R188.reuse, R84, R48 ;  /* 0x00000054bc40723c */ /* 0x044fe20000041830 */
[----:B------:R-:W-:Y:S07]  /*2d10*/  LDSM.16.M88.4 R48, [R225+0x8000] ;  /* 0x00800000e130783b */ /* 0x000fee0000000200 */
[----:B------:R-:W-:Y:S01]  /*2d20*/  HMMA.16816.F32.BF16 R84, R188, R86, R40 ;  /* 0x00000056bc54723c */ /* 0x000fe20000041828 */
[----:B------:R-:W1:Y:S07]  /*2d30*/  LDSM.16.M88.4 R40, [R235] ;  /* 0x00000000eb28783b */ /* 0x000e6e0000000200 */
[----:B------:R-:W-:Y:S08]  /*2d40*/  HMMA.16816.F32.BF16 R16, R196, R100, R16 ;  /* 0x00000064c410723c */ /* 0x000ff00000041810 */
[C---:B------:R-:W-:Y:S08]  /*2d50*/  HMMA.16816.F32.BF16 R44, R188.reuse, R72, R56 ;  /* 0x00000048bc2c723c */ /* 0x040ff00000041838 */
[C---:B------:R-:W-:Y:S01]  /*2d60*/  HMMA.16816.F32.BF16 R60, R188.reuse, R74, R52 ;  /* 0x0000004abc3c723c */ /* 0x040fe20000041834 */
[----:B------:R-:W2:Y:S07]  /*2d70*/  LDSM.16.M88.4 R52, [R226+0x6800] ;  /* 0x00680000e234783b */ /* 0x000eae0000000200 */
[----:B------:R-:W-:Y:S08]  /*2d80*/  HMMA.16816.F32.BF16 R72, R188, R92, R36 ;  /* 0x0000005cbc48723c */ /* 0x000ff00000041824 */
[----:B------:R-:W-:Y:S08]  /*2d90*/  HMMA.16816.F32.BF16 R36, R204, R104, R4 ;  /* 0x00000068cc24723c */ /* 0x000ff00000041804 */
[----:B------:R-:W-:Y:S08]  /*2da0*/  HMMA.16816.F32.BF16 R4, R200, R126, R8 ;  /* 0x0000007ec804723c */ /* 0x000ff00000041808 */
[----:B---3--:R-:W-:Y:S08]  /*2db0*/  HMMA.16816.F32.BF16 R8, R192, R28, R12 ;  /* 0x0000001cc008723c */ /* 0x008ff0000004180c */
[----:B------:R-:W-:Y:S08]  /*2dc0*/  HMMA.16816.F32.BF16 R20, R196, R102, R20 ;  /* 0x00000066c414723c */ /* 0x000ff00000041814 */
[----:B------:R-:W-:Y:S08]  /*2dd0*/  HMMA.16816.F32.BF16 R24, R184, R98, R88 ;  /* 0x00000062b818723c */ /* 0x000ff00000041858 */
[----:B------:R-:W-:Y:S01]  /*2de0*/  HMMA.16816.F32.BF16 R32, R192, R30, R32 ;  /* 0x0000001ec020723c */ /* 0x000fe20000041820 */
[----:B------:R-:W3:Y:S07]  /*2df0*/  LDSM.16.M88.4 R28, [R229+0x7000] ;  /* 0x00700000e51c783b */ /* 0x000eee0000000200 */
[----:B------:R-:W-:Y:S01]  /*2e00*/  HMMA.16816.F32.BF16 R16, R200, R76, R16 ;  /* 0x0000004cc810723c */ /* 0x000fe20000041810 */
[----:B------:R-:W-:-:S07]  /*2e10*/  FMUL.FTZ R0, R36, c[0x0][0x320] ;  /* 0x0000c80024007a20 */ /* 0x000fce0000410000 */
[----:B------:R-:W-:Y:S01]  /*2e20*/  HMMA.16816.F32.BF16 R12, R204, R106, R4 ;  /* 0x0000006acc0c723c */ /* 0x000fe20000041804 */
[----:B------:R4:W2:Y:S07]  /*2e30*/  MUFU.TANH R90, R0 ;  /* 0x00000000005a7308 */ /* 0x0008ae0000002400 */
[----:B-1----:R-:W-:Y:S01]  /*2e40*/  HMMA.16816.F32.BF16 R8, R196, R40, R8 ;  /* 0x00000028c408723c */ /* 0x002fe20000041808 */
[----:B----4-:R-:W-:-:S07]  /*2e50*/  FMUL.FTZ R0, R37, c[0x0][0x320] ;  /* 0x0000c80025007a20 */ /* 0x010fce0000410000 */
[----:B------:R-:W-:Y:S01]  /*2e60*/  HMMA.16816.F32.BF16 R4, R200, R78, R20 ;  /* 0x0000004ec804723c */ /* 0x000fe20000041814 */
[----:B------:R1:W4:Y:S07]  /*2e70*/  MUFU.TANH R88, R0 ;  /* 0x0000000000587308 */ /* 0x00032e0000002400 */
[----:B------:R-:W-:Y:S01]  /*2e80*/  HMMA.16816.F32.BF16 R92, R188, R94, R24 ;  /* 0x0000005ebc5c723c */ /* 0x000fe20000041818 */
[----:B-1----:R-:W-:-:S07]  /*2e90*/  FMUL.FTZ R0, R38, c[0x0][0x320] ;  /* 0x0000c80026007a20 */ /* 0x002fce0000410000 */
[----:B------:R-:W-:Y:S01]  /*2ea0*/  HMMA.16816.F32.BF16 R56, R192, R68, R44 ;  /* 0x00000044c038723c */ /* 0x000fe2000004182c */
[----:B------:R-:W-:Y:S01]  /*2eb0*/  LDSM.16.M88.4 R44, [R226+0x7000] ;  /* 0x00700000e22c783b */ /* 0x000fe20000000200 */
[----:B------:R1:W1:Y:S06]  /*2ec0*/  MUFU.TANH R96, R0 ;  /* 0x0000000000607308 */ /* 0x00026c0000002400 */
[----:B--2---:R-:W-:Y:S01]  /*2ed0*/  HMMA.16816.F32.BF16 R24, R204, R52, R16 ;  /* 0x00000034cc18723c */ /* 0x004fe20000041810 */
[----:B-1----:R-:W-:Y:S02]  /*2ee0*/  FMUL.FTZ R0, R39, c[0x0][0x320] ;  /* 0x0000c80027007a20 */ /* 0x002fe40000410000 */
[----:B------:R-:W1:Y:S02]  /*2ef0*/  LDSM.16.M88.4 R36, [R234] ;  /* 0x00000000ea24783b */ /* 0x000e640000000200 */
[----:B------:R2:W1:Y:S03]  /*2f00*/  MUFU.TANH R89, R0 ;  /* 0x0000000000597308 */ /* 0x0004660000002400 */
[----:B------:R-:W-:Y:S01]  /*2f10*/  HMMA.16816.F32.BF16 R20, R196, R42, R32 ;  /* 0x0000002ac414723c */ /* 0x000fe20000041820 */
[----:B------:R-:W5:Y:S01]  /*2f20*/  LDSM.16.M88.4 R40, [R229+0x7800] ;  /* 0x00780000e528783b */ /* 0x000f620000000200 */
[----:B--2---:R-:W-:-:S04]  /*2f30*/  FMUL.FTZ R0, R12, c[0x0][0x320] ;  /* 0x0000c8000c007a20 */ /* 0x004fc80000410000 */
[----:B------:R2:W1:Y:S02]  /*2f40*/  MUFU.TANH R82, R0 ;  /* 0x0000000000527308 */ /* 0x0004640000002400 */
[----:B---3--:R-:W-:Y:S01]  /*2f50*/  HMMA.16816.F32.BF16 R16, R200, R28, R8 ;  /* 0x0000001cc810723c */ /* 0x008fe20000041808 */
[----:B--2---:R-:W-:-:S05]  /*2f60*/  FMUL.FTZ R0, R13, c[0x0][0x320] ;  /* 0x0000c8000d007a20 */ /* 0x004fca0000410000 */
[----:B------:R2:W3:Y:S02]  /*2f70*/  MUFU.TANH R80, R0 ;  /* 0x0000000000507308 */ /* 0x0004e40000002400 */
[----:B------:R-:W-:Y:S01]  /*2f80*/  HMMA.16816.F32.BF16 R4, R204, R54, R4 ;  /* 0x00000036cc04723c */ /* 0x000fe20000041804 */
[----:B--2---:R-:W-:-:S05]  /*2f90*/  FMUL.FTZ R0, R14, c[0x0][0x320] ;  /* 0x0000c8000e007a20 */ /* 0x004fca0000410000 */
[----:B------:R2:W1:Y:S02]  /*2fa0*/  MUFU.TANH R83, R0 ;  /* 0x0000000000537308 */ /* 0x0004640000002400 */
[----:B--2---:R-:W-:-:S06]  /*2fb0*/  FMUL.FTZ R0, R15, c[0x0][0x320] ;  /* 0x0000c8000f007a20 */ /* 0x004fcc0000410000 */
[----:B------:R2:W1:Y:S01]  /*2fc0*/  MUFU.TANH R81, R0 ;  /* 0x0000000000517308 */ /* 0x0004620000002400 */
[----:B------:R-:W-:Y:S01]  /*2fd0*/  HMMA.16816.F32.BF16 R8, R200, R30, R20 ;  /* 0x0000001ec808723c */ /* 0x000fe20000041814 */
[----:B------:R-:W3:Y:S01]  /*2fe0*/  LDSM.16.M88.4 R28, [R233] ;  /* 0x00000000e91c783b */ /* 0x000ee20000000200 */
[----:B--2---:R-:W-:-:S05]  /*2ff0*/  FMUL.FTZ R0, R24, c[0x0][0x320] ;  /* 0x0000c80018007a20 */ /* 0x004fca0000410000 */
[----:B------:R2:W1:Y:S01]  /*3000*/  MUFU.TANH R77, R0 ;  /* 0x00000000004d7308 */ /* 0x0004620000002400 */
[----:B------:R-:W-:Y:S01]  /*3010*/  HMMA.16816.F32.BF16 R60, R192, R70, R60 ;  /* 0x00000046c03c723c */ /* 0x000fe2000004183c */
[----:B--2---:R-:W-:-:S06]  /*3020*/  FMUL.FTZ R0, R25, c[0x0][0x320] ;  /* 0x0000c80019007a20 */ /* 0x004fcc0000410000 */
[----:B------:R2:W2:Y:S01]  /*3030*/  MUFU.TANH R76, R0 ;  /* 0x00000000004c7308 */ /* 0x0004a20000002400 */
[----:B-1----:R-:W-:Y:S01]  /*3040*/  HMMA.16816.F32.BF16 R12, R196, R36, R56 ;  /* 0x00000024c40c723c */ /* 0x002fe20000041838 */
[----:B------:R-:W1:Y:S01]  /*3050*/  LDSM.16.M88.4 R56, [R225+0x8800] ;  /* 0x00880000e138783b */ /* 0x000e620000000200 */
[----:B--2---:R-:W-:-:S05]  /*3060*/  FMUL.FTZ R0, R26, c[0x0][0x320] ;  /* 0x0000c8001a007a20 */ /* 0x004fca0000410000 */
[----:B------:R2:W1:Y:S01]  /*3070*/  MUFU.TANH R79, R0 ;  /* 0x00000000004f7308 */ /* 0x0004620000002400 */
[----:B------:R-:W-:Y:S01]  /*3080*/  HMMA.16816.F32.BF16 R64, R192, R48, R64 ;  /* 0x00000030c040723c */ /* 0x000fe20000041840 */
[----:B--2---:R-:W-:-:S07]  /*3090*/  FMUL.FTZ R0, R27, c[0x0][0x320] ;  /* 0x0000c8001b007a20 */ /* 0x004fce0000410000 */
[----:B------:R-:W-:Y:S01]  /*30a0*/  HMMA.16816.F32.BF16 R24, R204, R44, R16 ;  /* 0x0000002ccc18723c */ /* 0x000fe20000041810 */
[----:B------:R2:W1:Y:S02]  /*30b0*/  MUFU.TANH R78, R0 ;  /* 0x00000000004e7308 */ /* 0x0004640000002400 */
[----:B--2---:R-:W-:-:S06]  /*30c0*/  FMUL.FTZ R0, R4, c[0x0][0x320] ;  /* 0x0000c80004007a20 */ /* 0x004fcc0000410000 */
[----:B------:R2:W1:Y:S02]  /*30d0*/  MUFU.TANH R69, R0 ;  /* 0x0000000000457308 */ /* 0x0004640000002400 */
[----:B--2---:R-:W-:-:S06]  /*30e0*/  FMUL.FTZ R0, R5, c[0x0][0x320] ;  /* 0x0000c80005007a20 */ /* 0x004fcc0000410000 */
[----:B------:R2:W1:Y:S01]  /*30f0*/  MUFU.TANH R68, R0 ;  /* 0x0000000000447308 */ /* 0x0004620000002400 */
[----:B------:R-:W-:Y:S01]  /*3100*/  HMMA.16816.F32.BF16 R20, R196, R38, R60 ;  /* 0x00000026c414723c */ /* 0x000fe2000004183c */
[----:B------:R-:W-:Y:S01]  /*3110*/  LDSM.16.M88.4 R36, [R226+0x7800] ;  /* 0x00780000e224783b */ /* 0x000fe20000000200 */
[----:B--2---:R-:W-:-:S05]  /*3120*/  FMUL.FTZ R0, R6, c[0x0][0x320] ;  /* 0x0000c80006007a20 */ /* 0x004fca0000410000 */
[----:B------:R2:W1:Y:S02]  /*3130*/  MUFU.TANH R71, R0 ;  /* 0x0000000000477308 */ /* 0x0004640000002400 */
[----:B--2---:R-:W-:Y:S02]  /*3140*/  FMUL.FTZ R0, R7, c[0x0][0x320] ;  /* 0x0000c80007007a20 */ /* 0x004fe40000410000 */
[----:B------:R-:W-:Y:S01]  /*3150*/  HMMA.16816.F32.BF16 R4, R204, R46, R8 ;  /* 0x0000002ecc04723c */ /* 0x000fe20000041808 */
[----:B------:R-:W2:Y:S03]  /*3160*/  LDSM.16.M88.4 R44, [R229+0x8000] ;  /* 0x00800000e52c783b */ /* 0x000ea60000000200 */
[----:B------:R1:W1:Y:S02]  /*3170*/  MUFU.TANH R70, R0 ;  /* 0x0000000000467308 */ /* 0x0002640000002400 */
[----:B-1----:R-:W-:-:S06]  /*3180*/  FMUL.FTZ R0, R24, c[0x0][0x320] ;  /* 0x0000c80018007a20 */ /* 0x002fcc0000410000 */
[----:B------:R1:W1:Y:S01]  /*3190*/  MUFU.TANH R63, R0 ;  /* 0x00000000003f7308 */ /* 0x0002620000002400 */
[----:B-----5:R-:W-:Y:S01]  /*31a0*/  HMMA.16816.F32.BF16 R16, R200, R40, R12 ;  /* 0x00000028c810723c */ /* 0x020fe2000004180c */
[----:B-1----:R-:W-:-:S06]  /*31b0*/  FMUL.FTZ R0, R25, c[0x0][0x320] ;  /* 0x0000c80019007a20 */ /* 0x002fcc0000410000 */
[----:B------:R1:W1:Y:S01]  /*31c0*/  MUFU.TANH R61, R0 ;  /* 0x00000000003d7308 */ /* 0x0002620000002400 */
[----:B---3--:R-:W-:Y:S01]  /*31d0*/  HMMA.16816.F32.BF16 R12, R196, R28, R64 ;  /* 0x0000001cc40c723c */ /* 0x008fe20000041840 */
[----:B-1----:R-:W-:-:S06]  /*31e0*/  FMUL.FTZ R0, R26, c[0x0][0x320] ;  /* 0x0000c8001a007a20 */ /* 0x002fcc0000410000 */
[----:B------:R1:W3:Y:S01]  /*31f0*/  MUFU.TANH R65, R0 ;  /* 0x0000000000417308 */ /* 0x0002e20000002400 */
[----:B------:R-:W-:Y:S01]  /*3200*/  HMMA.16816.F32.BF16 R32, R192, R50, R84 ;  /* 0x00000032c020723c */ /* 0x000fe20000041854 */
[----:B------:R-:W5:Y:S01]  /*3210*/  LDSM.16.M88.4 R48, [R232] ;  /* 0x00000000e830783b */ /* 0x000f620000000200 */
[----:B-1----:R-:W-:-:S05]  /*3220*/  FMUL.FTZ R0, R27, c[0x0][0x320] ;  /* 0x0000c8001b007a20 */ /* 0x002fca0000410000 */
[----:B------:R1:W1:Y:S01]  /*3230*/  MUFU.TANH R64, R0 ;  /* 0x0000000000407308 */ /* 0x0002620000002400 */
[----:B------:R-:W-:Y:S01]  /*3240*/  HMMA.16816.F32.BF16 R52, R192, R56, R72 ;  /* 0x00000038c034723c */ /* 0x000fe20000041848 */
[----:B-1----:R-:W-:-:S06]  /*3250*/  FMUL.FTZ R0, R4, c[0x0][0x320] ;  /* 0x0000c80004007a20 */ /* 0x002fcc0000410000 */
[----:B------:R1:W1:Y:S02]  /*3260*/  MUFU.TANH R57, R0 ;  /* 0x0000000000397308 */ /* 0x0002640000002400 */
[----:B-1----:R-:W-:-:S06]  /*3270*/  FMUL.FTZ R0, R5, c[0x0][0x320] ;  /* 0x0000c80005007a20 */ /* 0x002fcc0000410000 */
[----:B------:R1:W1:Y:S01]  /*3280*/  MUFU.TANH R56, R0 ;  /* 0x0000000000387308 */ /* 0x0002620000002400 */
[----:B------:R-:W-:Y:S01]  /*3290*/  HMMA.16816.F32.BF16 R24, R196, R30, R32 ;  /* 0x0000001ec418723c */ /* 0x000fe20000041820 */
[----:B------:R-:W2:Y:S04]  /*32a0*/  LDSM.16.M88.4 R32, [R229+0x8800] ;  /* 0x00880000e520783b */ /* 0x000ea80000000200 */
[----:B------:R-:W2:Y:S01]  /*32b0*/  LDSM.16.M88.4 R28, [R226+0x8800] ;  /* 0x00880000e21c783b */ /* 0x000ea20000000200 */
[----:B-1----:R-:W-:-:S04]  /*32c0*/  FMUL.FTZ R0, R6, c[0x0][0x320] ;  /* 0x0000c80006007a20 */ /* 0x002fc80000410000 */
[----:B------:R1:W1:Y:S02]  /*32d0*/  MUFU.TANH R62, R0 ;  /* 0x00000000003e7308 */ /* 0x0002640000002400 */
[----:B-1----:R-:W-:Y:S02]  /*32e0*/  FMUL.FTZ R0, R7, c[0x0][0x320] ;  /* 0x0000c80007007a20 */ /* 0x002fe40000410000 */
[----:B------:R-:W-:Y:S08]  /*32f0*/  HMMA.16816.F32.BF16 R4, R192, R58, R92 ;  /* 0x0000003ac004723c */ /* 0x000ff0000004185c */
[C---:B------:R-:W-:Y:S01]  /*3300*/  HMMA.16816.F32.BF16 R8, R200.reuse, R42, R20 ;  /* 0x0000002ac808723c */ /* 0x040fe20000041814 */
[----:B------:R-:W1:Y:S07]  /*3310*/  LDSM.16.M88.4 R40, [R226+0x8000] ;  /* 0x00800000e228783b */ /* 0x000e6e0000000200 */
[----:B--2---:R-:W-:Y:S01]  /*3320*/  HMMA.16816.F32.BF16 R24, R200, R46, R24 ;  /* 0x0000002ec818723c */ /* 0x004fe20000041818 */
[----:B------:R2:W1:Y:S01]  /*3330*/  MUFU.TANH R60, R0 ;  /* 0x00000000003c7308 */ /* 0x0004620000002400 */
[----:B------:R-:W-:Y:S01]  /*3340*/  IMAD.MOV.U32 R109, RZ, RZ, R135 ;  /* 0x000000ffff6d7224 */ /* 0x000fe200078e0087 */
[----:B------:R-:W-:-:S05]  /*3350*/  DEPBAR.LE SB0, 0x0 ;  /* 0x000080000000791a */ /* 0x000fca0000000000 */
[----:B------:R-:W-:Y:S08]  /*3360*/  HMMA.16816.F32.BF16 R20, R204, R36, R16 ;  /* 0x00000024cc14723c */ /* 0x000ff00000041810 */
[----:B------:R-:W-:Y:S08]  /*3370*/  HMMA.16816.F32.BF16 R16, R200, R44, R12 ;  /* 0x0000002cc810723c */ /* 0x000ff0000004180c */
[C---:B-----5:R-:W-:Y:S08]  /*3380*/  HMMA.16816.F32.BF16 R12, R196.reuse, R48, R52 ;  /* 0x00000030c40c723c */ /* 0x060ff00000041834 */
[----:B------:R-:W-:Y:S08]  /*3390*/  HMMA.16816.F32.BF16 R4, R196, R50, R4 ;  /* 0x00000032c404723c */ /* 0x000ff00000041804 */
[----:B------:R-:W-:Y:S08]  /*33a0*/  HMMA.16816.F32.BF16 R8, R204, R38, R8 ;  /* 0x00000026cc08723c */ /* 0x000ff00000041808 */
[C---:B------:R-:W-:Y:S08]  /*33b0*/  HMMA.16816.F32.BF16 R12, R200.reuse, R32, R12 ;  /* 0x00000020c80c723c */ /* 0x040ff0000004180c */
[----:B------:R-:W-:Y:S01]  /*33c0*/  HMMA.16816.F32.BF16 R4, R200, R34, R4 ;  /* 0x00000022c804723c */ /* 0x000fe20000041804 */
[----:B------:R-:W-:-:S02]  /*33d0*/  FMUL.FTZ R21, R21, c[0x0][0x320] ;  /* 0x0000c80015157a20 */ /* 0x000fc40000410000 */
[----:B------:R-:W-:Y:S02]  /*33e0*/  FMUL.FTZ R22, R22, c[0x0][0x320] ;  /* 0x0000c80016167a20 */ /* 0x000fe40000410000 */
[----:B------:R-:W-:Y:S01]  /*33f0*/  FMUL.FTZ R23, R23, c[0x0][0x320] ;  /* 0x0000c80017177a20 */ /* 0x000fe20000410000 */
[----:B------:R-:W1:Y:S01]  /*3400*/  MUFU.TANH R44, R21 ;  /* 0x00000015002c7308 */ /* 0x000e620000002400 */
[----:B--2---:R-:W-:Y:S02]  /*3410*/  FMUL.FTZ R0, R20, c[0x0][0x320] ;  /* 0x0000c80014007a20 */ /* 0x004fe40000410000 */
[----:B------:R-:W-:Y:S02]  /*3420*/  FMUL.FTZ R8, R8, c[0x0][0x320] ;  /* 0x0000c80008087a20 */ /* 0x000fe40000410000 */
[----:B------:R-:W-:Y:S02]  /*3430*/  FMUL.FTZ R9, R9, c[0x0][0x320] ;  /* 0x0000c80009097a20 */ /* 0x000fe40000410000 */
[----:B------:R-:W-:Y:S01]  /*3440*/  FMUL.FTZ R10, R10, c[0x0][0x320] ;  /* 0x0000c8000a0a7a20 */ /* 0x000fe20000410000 */
[----:B------:R-:W2:Y:S01]  /*3450*/  MUFU.TANH R48, R22 ;  /* 0x0000001600307308 */ /* 0x000ea20000002400 */
[----:B------:R-:W-:-:S07]  /*3460*/  FMUL.FTZ R11, R11, c[0x0][0x320] ;  /* 0x0000c8000b0b7a20 */ /* 0x000fce0000410000 */
[----:B------:R1:W1:Y:S02]  /*3470*/  MUFU.TANH R46, R23 ;  /* 0x00000017002e7308 */ /* 0x0002640000002400 */
[C---:B------:R-:W-:Y:S06]  /*3480*/  HMMA.16816.F32.BF16 R4, R204.reuse, R30, R4 ;  /* 0x0000001ecc04723c */ /* 0x040fec0000041804 */
[----:B------:R-:W2:Y:S02]  /*3490*/  MUFU.TANH R37, R8 ;  /* 0x0000000800257308 */ /* 0x000ea40000002400 */
[C---:B-1----:R-:W-:Y:S06]  /*34a0*/  HMMA.16816.F32.BF16 R20, R204.reuse, R40, R16 ;  /* 0x00000028cc14723c */ /* 0x042fec0000041810 */
[----:B------:R-:W1:Y:S02]  /*34b0*/  MUFU.TANH R36, R9 ;  /* 0x0000000900247308 */ /* 0x000e640000002400 */
[C---:B------:R-:W-:Y:S06]  /*34c0*/  HMMA.16816.F32.BF16 R16, R204.reuse, R42, R24 ;  /* 0x0000002acc10723c */ /* 0x040fec0000041818 */
[----:B------:R-:W1:Y:S08]  /*34d0*/  MUFU.TANH R40, R10 ;  /* 0x0000000a00287308 */ /* 0x000e700000002400 */
[----:B------:R5:W1:Y:S02]  /*34e0*/  MUFU.TANH R39, R11 ;  /* 0x0000000b00277308 */ /* 0x000a640000002400 */
[----:B-----5:R-:W-:Y:S01]  /*34f0*/  HMMA.16816.F32.BF16 R8, R204, R28, R12 ;  /* 0x0000001ccc08723c */ /* 0x020fe2000004180c */
[----:B------:R-:W-:-:S02]  /*3500*/  FMUL.FTZ R21, R21, c[0x0][0x320] ;  /* 0x0000c80015157a20 */ /* 0x000fc40000410000 */
[----:B------:R-:W-:Y:S02]  /*3510*/  FMUL.FTZ R22, R22, c[0x0][0x320] ;  /* 0x0000c80016167a20 */ /* 0x000fe40000410000 */
[----:B------:R-:W-:-:S03]  /*3520*/  FMUL.FTZ R23, R23, c[0x0][0x320] ;  /* 0x0000c80017177a20 */ /* 0x000fc60000410000 */
[----:B------:R-:W-:Y:S02]  /*3530*/  FMUL.FTZ R16, R16, c[0x0][0x320] ;  /* 0x0000c80010107a20 */ /* 0x000fe40000410000 */
[----:B------:R-:W-:Y:S02]  /*3540*/  FMUL.FTZ R17, R17, c[0x0][0x320] ;  /* 0x0000c80011117a20 */ /* 0x000fe40000410000 */
[----:B------:R-:W-:Y:S01]  /*3550*/  FMUL.FTZ R18, R18, c[0x0][0x320] ;  /* 0x0000c80012127a20 */ /* 0x000fe20000410000 */
[----:B------:R-:W-:Y:S01]  /*3560*/  ISETP.GE.AND P0, PT, R109, 0x2, PT ;  /* 0x000000026d00780c */ /* 0x000fe20003f06270 */
[----:B------:R-:W-:Y:S02]  /*3570*/  FMUL.FTZ R20, R20, c[0x0][0x320] ;  /* 0x0000c80014147a20 */ /* 0x000fe40000410000 */
[----:B------:R-:W-:Y:S02]  /*3580*/  FMUL.FTZ R19, R19, c[0x0][0x320] ;  /* 0x0000c80013137a20 */ /* 0x000fe40000410000 */
[----:B------:R-:W-:-:S02]  /*3590*/  FMUL.FTZ R4, R4, c[0x0][0x320] ;  /* 0x0000c80004047a20 */ /* 0x000fc40000410000 */
[----:B------:R-:W-:Y:S02]  /*35a0*/  FMUL.FTZ R5, R5, c[0x0][0x320] ;  /* 0x0000c80005057a20 */ /* 0x000fe40000410000 */
[----:B------:R-:W-:Y:S02]  /*35b0*/  FMUL.FTZ R6, R6, c[0x0][0x320] ;  /* 0x0000c80006067a20 */ /* 0x000fe40000410000 */
[----:B------:R-:W-:Y:S02]  /*35c0*/  FMUL.FTZ R7, R7, c[0x0][0x320] ;  /* 0x0000c80007077a20 */ /* 0x000fe40000410000 */
[----:B------:R-:W-:Y:S02]  /*35d0*/  FMUL.FTZ R8, R8, c[0x0][0x320] ;  /* 0x0000c80008087a20 */ /* 0x000fe40000410000 */
[----:B------:R-:W-:Y:S02]  /*35e0*/  FMUL.FTZ R9, R9, c[0x0][0x320] ;  /* 0x0000c80009097a20 */ /* 0x000fe40000410000 */
[----:B------:R-:W-:-:S02]  /*35f0*/  FMUL.FTZ R10, R10, c[0x0][0x320] ;  /* 0x0000c8000a0a7a20 */ /* 0x000fc40000410000 */
[----:B------:R-:W-:Y:S01]  /*3600*/  FMUL.FTZ R11, R11, c[0x0][0x320] ;  /* 0x0000c8000b0b7a20 */ /* 0x000fe20000410000 */
[----:B------:R1:W1:Y:S08]  /*3610*/  MUFU.TANH R24, R21 ;  /* 0x0000001500187308 */ /* 0x0002700000002400 */
        /* <DEDUP_REMOVED lines=16> */
[----:B------:R-:W-:Y:S01]  /*3720*/  BSSY B0, `(.L_x_443) ;  /* 0x0000024000007945 */ /* 0x000fe20003800000 */
[----:B------:R-:W-:Y:S06]  /*3730*/  BAR.SYNC.DEFER_BLOCKING 0x0 ;  /* 0x0000000000007b1d */ /* 0x000fec0000010000 */
[----:B------:R-:W-:Y:S05]  /*3740*/  @!P0 BRA `(.L_x_444) ;  /* 0x0000021000008947 */ /* 0x000fea0003800000 */
[----:B-1234-:R-:W-:Y:S01]  /*3750*/  IADD3 R0, R109, -0x2, RZ ;  /* 0xfffffffe6d007810 */ /* 0x01efe20007ffe0ff */
[C---:B------:R-:W-:Y:S01]  /*3760*/  IMAD.SHL.U32 R6, R129.reuse, 0x40, RZ ;  /* 0x0000004081067824 */ /* 0x040fe200078e00ff */
[----:B------:R-:W-:-:S02]  /*3770*/  SHF.L.U64.HI R7, R129, 0x6, R132 ;  /* 0x0000000681077819 */ /* 0x000fc40000010284 */
[----:B------:R-:W-:Y:S01]  /*3780*/  SHF.R.S32.HI R2, RZ, 0x1f, R0 ;  /* 0x0000001fff027819 */ /* 0x000fe20000011400 */
[----:B------:R-:W-:-:S04]  /*3790*/  IMAD.WIDE.U32 R4, R0, c[0x0][0x1e0], RZ ;  /* 0x0000780000047a25 */ /* 0x000fc800078e00ff */
[----:B------:R-:W-:-:S04]  /*37a0*/  IMAD R2, R2, c[0x0][0x1e0], RZ ;  /* 0x0000780002027a24 */ /* 0x000fc800078e02ff */
[----:B------:R-:W-:-:S04]  /*37b0*/  IMAD R0, R0, c[0x0][0x1e4], R2 ;  /* 0x0000790000007a24 */ /* 0x000fc800078e0202 */
[----:B------:R-:W-:Y:S02]  /*37c0*/  IMAD.IADD R0, R5, 0x1, R0 ;  /* 0x0000000105007824 */ /* 0x000fe400078e0200 */
[----:B------:R-:W-:-:S04]  /*37d0*/  IMAD.WIDE.U32 R4, R4, 0x60, R130 ;  /* 0x0000006004047825 */ /* 0x000fc800078e0082 */
[----:B------:R-:W-:Y:S01]  /*37e0*/  IMAD R0, R0, 0x60, RZ ;  /* 0x0000006000007824 */ /* 0x000fe200078e02ff */
        /* <DEDUP_REMOVED lines=23> */
.L_x_444:
[----:B--234-:R-:W-:Y:S05]  /*3960*/  BSYNC B0 ;  /* 0x0000000000007941 */ /* 0x01cfea0003800000 */
.L_x_443:
[----:B-1----:R-:W2:Y:S04]  /*3970*/  LDL R0, [R1+0x88] ;  /* 0x0000880001007983 */ /* 0x002ea80000100800 */
[----:B------:R-:W3:Y:S04]  /*3980*/  LDL R5, [R1+0x54] ;  /* 0x0000540001057983 */ /* 0x000ee80000100800 */
[----:B------:R-:W-:Y:S04]  /*3990*/  LDSM.16.MT88.4 R52, [R224+0x3000] ;  /* 0x00300000e034783b */ /* 0x000fe80000004200 */
[----:B------:R-:W-:Y:S04]  /*39a0*/  LDSM.16.MT88.4 R72, [R230+0x800] ;  /* 0x00080000e648783b */ /* 0x000fe80000004200 */
[----:B------:R-:W-:Y:S04]  /*39b0*/  LDSM.16.MT88.4 R84, [R228+0x3000] ;  /* 0x00300000e454783b */ /* 0x000fe80000004200 */
[----:B------:R-:W0:Y:S01]  /*39c0*/  LDGDEPBAR ;  /* 0x00000000000079af */ /* 0x000e220000000000 */
[----:B--2---:R-:W-:-:S04]  /*39d0*/  IMAD.IADD R0, R0, 0x1, R133 ;  /* 0x0000000100007824 */ /* 0x004fc800078e0285 */
[----:B------:R-:W-:-:S05]  /*39e0*/  @P1 IMAD.HI.U32 R2, R0, c[0x0][0x2c8], RZ ;  /* 0x0000b20000021a27 */ /* 0x000fca00078e00ff */
[----:B------:R-:W-:-:S05]  /*39f0*/  @P1 SHF.R.U32.HI R0, RZ, c[0x0][0x2cc], R2 ;  /* 0x0000b300ff001a19 */ /* 0x000fca0000011602 */
[----:B------:R-:W1:Y:S04]  /*3a00*/  SHFL.IDX PT, R2, R0, RZ, 0x1c1f ;  /* 0x001c1fff00027589 */ /* 0x000e6800000e0000 */
[----:B------:R2:W4:Y:S02]  /*3a10*/  SHFL.IDX PT, R4, R0, 0x1, 0x1c1f ;  /* 0x003c1f0000047f89 */ /* 0x00052400000e0000 */
[----:B--2---:R-:W-:-:S04]  /*3a20*/  IADD3 R0, R128, c[0x0][0x1d0], RZ ;  /* 0x0000740080007a10 */ /* 0x004fc80007ffe0ff */
[----:B---3--:R-:W-:Y:S01]  /*3a30*/  IADD3 R3, -R5, 0x1, R0 ;  /* 0x0000000105037810 */ /* 0x008fe20007ffe100 */
[----:B------:R-:W-:-:S03]  /*3a40*/  IMAD.IADD R0, R0, 0x1, -R5 ;  /* 0x0000000100007824 */ /* 0x000fc600078e0a05 */
[----:B------:R-:W-:-:S05]  /*3a50*/  IADD3 R3, R3, -c[0x0][0x168], RZ ;  /* 0x80005a0003037a10 */ /* 0x000fca0007ffe0ff */
[C---:B-1----:R-:W-:Y:S02]  /*3a60*/  IMAD.IADD R2, R3.reuse, 0x1, R2 ;  /* 0x0000000103027824 */ /* 0x042fe400078e0202 */
[----:B----4-:R-:W-:-:S03]  /*3a70*/  IMAD.IADD R3, R3, 0x1, R4 ;  /* 0x0000000103037824 */ /* 0x010fc600078e0204 */
[C---:B------:R-:W-:Y:S02]  /*3a80*/  IMNMX R2, R0.reuse, R2, PT ;  /* 0x0000000200027217 */ /* 0x040fe40003800200 */
[----:B------:R-:W-:Y:S02]  /*3a90*/  IMNMX R0, R0, R3, PT ;  /* 0x0000000300007217 */ /* 0x000fe40003800200 */
[C---:B------:R-:W-:Y:S02]  /*3aa0*/  ISETP.GT.AND P6, PT, R2.reuse, RZ, PT ;  /* 0x000000ff0200720c */ /* 0x040fe40003fc4270 */
[C---:B------:R-:W-:Y:S02]  /*3ab0*/  ISETP.GT.AND P5, PT, R2.reuse, 0x1, PT ;  /* 0x000000010200780c */ /* 0x040fe40003fa4270 */
[----:B------:R-:W-:Y:S02]  /*3ac0*/  ISETP.GT.AND P0, PT, R2, 0x8, PT ;  /* 0x000000080200780c */ /* 0x000fe40003f04270 */
[----:B------:R-:W-:-:S02]  /*3ad0*/  FSEL R4, R90, -INF , P6 ;  /* 0xff8000005a047808 */ /* 0x000fc40003000000 */
[----:B------:R-:W-:Y:S02]  /*3ae0*/  FSEL R5, R88, -INF , P5 ;  /* 0xff80000058057808 */ /* 0x000fe40002800000 */
[C---:B------:R-:W-:Y:S02]  /*3af0*/  ISETP.GT.AND P6, PT, R2.reuse, 0x9, PT ;  /* 0x000000090200780c */ /* 0x040fe40003fc4270 */
[----:B------:R-:W-:Y:S02]  /*3b00*/  ISETP.GT.AND P5, PT, R2, 0x10, PT ;  /* 0x000000100200780c */ /* 0x000fe40003fa4270 */
[----:B------:R-:W-:Y:S02]  /*3b10*/  FSEL R6, R82, -INF , P0 ;  /* 0xff80000052067808 */ /* 0x000fe40000000000 */
        /* <DEDUP_REMOVED lines=11> */
[----:B------:R-:W-:Y:S02]  /*3bd0*/  FMNMX.FTZ R101, R4, R5, !PT ;  /* 0x0000000504657209 */ /* 0x000fe40007810000 */
[----:B------:R-:W-:Y:S02]  /*3be0*/  FSEL R90, R63, -INF , P0 ;  /* 0xff8000003f5a7808 */ /* 0x000fe40000000000 */
[----:B------:R-:W-:-:S02]  /*3bf0*/  ISETP.GT.AND P0, PT, R2, 0x29, PT ;  /* 0x000000290200780c */ /* 0x000fc40003f04270 */
[----:B------:R-:W-:Y:S02]  /*3c00*/  FSEL R91, R61, -INF , P6 ;  /* 0xff8000003d5b7808 */ /* 0x000fe40003000000 */
[----:B------:R-:W-:Y:S02]  /*3c10*/  FSEL R102, R57, -INF , P5 ;  /* 0xff80000039667808 */ /* 0x000fe40002800000 */
[C---:B------:R-:W-:Y:S02]  /*3c20*/  ISETP.GT.AND P6, PT, R2.reuse, 0x30, PT ;  /* 0x000000300200780c */ /* 0x040fe40003fc4270 */
[----:B------:R-:W-:Y:S02]  /*3c30*/  ISETP.GT.AND P5, PT, R2, 0x31, PT ;  /* 0x000000310200780c */ /* 0x000fe40003fa4270 */
[----:B------:R-:W-:Y:S02]  /*3c40*/  FMNMX.FTZ R101, R6, R101, !PT ;  /* 0x0000006506657209 */ /* 0x000fe40007810000 */
[----:B------:R-:W-:-:S02]  /*3c50*/  FSEL R103, R56, -INF , P0 ;  /* 0xff80000038677808 */ /* 0x000fc40000000000 */
[----:B------:R-:W-:Y:S02]  /*3c60*/  ISETP.GT.AND P0, PT, R2, 0x38, PT ;  /* 0x000000380200780c */ /* 0x000fe40003f04270 */
[----:B------:R-:W-:Y:S02]  /*3c70*/  FSEL R222, R45, -INF , P6 ;  /* 0xff8000002dde7808 */ /* 0x000fe40003000000 */
[----:B------:R-:W-:Y:S02]  /*3c80*/  FSEL R223, R44, -INF , P5 ;  /* 0xff8000002cdf7808 */ /* 0x000fe40002800000 */
[----:B------:R-:W-:Y:S02]  /*3c90*/  FMNMX.FTZ R101, R8, R101, !PT ;  /* 0x0000006508657209 */ /* 0x000fe40007810000 */
[C---:B------:R-:W-:Y:S02]  /*3ca0*/  ISETP.GT.AND P6, PT, R2.reuse, 0x39, PT ;  /* 0x000000390200780c */ /* 0x040fe40003fc4270 */
[----:B------:R-:W-:-:S02]  /*3cb0*/  ISETP.GT.AND P5, PT, R2, 0x40, PT ;  /* 0x000000400200780c */ /* 0x000fc40003fa4270 */
[----:B------:R-:W-:Y:S02]  /*3cc0*/  FSEL R114, R37, -INF , P0 ;  /* 0xff80000025727808 */ /* 0x000fe40000000000 */
[----:B------:R-:W-:Y:S02]  /*3cd0*/  FMNMX.FTZ R101, R12, R101, !PT ;  /* 0x000000650c657209 */ /* 0x000fe40007810000 */
[----:B------:R-:W-:Y:S02]  /*3ce0*/  ISETP.GT.AND P0, PT, R2, 0x41, PT ;  /* 0x000000410200780c */ /* 0x000fe40003f04270 */
[----:B------:R-:W-:Y:S02]  /*3cf0*/  FSEL R115, R36, -INF , P6 ;  /* 0xff80000024737808 */ /* 0x000fe40003000000 */
[----:B------:R-:W-:Y:S02]  /*3d00*/  FSEL R112, R25, -INF , P5 ;  /* 0xff80000019707808 */ /* 0x000fe40002800000 */
[----:B------:R-:W-:-:S02]  /*3d10*/  ISETP.GT.AND P6, PT, R2, 0x48, PT ;  /* 0x000000480200780c */ /* 0x000fc40003fc4270 */
[----:B------:R-:W-:Y:S02]  /*3d20*/  ISETP.GT.AND P5, PT, R2, 0x49, PT ;  /* 0x000000490200780c */ /* 0x000fe40003fa4270 */
[----:B------:R-:W-:Y:S02]  /*3d30*/  FMNMX.FTZ R101, R13, R101, !PT ;  /* 0x000000650d657209 */ /* 0x000fe40007810000 */
[----:B------:R-:W-:Y:S02]  /*3d40*/  FSEL R107, R24, -INF , P0 ;  /* 0xff800000186b7808 */ /* 0x000fe40000000000 */
[----:B------:R-:W-:Y:S02]  /*3d50*/  ISETP.GT.AND P0, PT, R2, 0x50, PT ;  /* 0x000000500200780c */ /* 0x000fe40003f04270 */
[----:B------:R-:W-:Y:S02]  /*3d60*/  FSEL R106, R22, -INF , P6 ;  /* 0xff800000166a7808 */ /* 0x000fe40003000000 */
[----:B------:R-:W-:-:S02]  /*3d70*/  FSEL R105, R21, -INF , P5 ;  /* 0xff80000015697808 */ /* 0x000fc40002800000 */
[C---:B------:R-:W-:Y:S02]  /*3d80*/  ISETP.GT.AND P6, PT, R2.reuse, 0x51, PT ;  /* 0x000000510200780c */ /* 0x040fe40003fc4270 */
[----:B------:R-:W-:Y:S02]  /*3d90*/  ISETP.GT.AND P5, PT, R2, 0x58, PT ;  /* 0x000000580200780c */ /* 0x000fe40003fa4270 */
[----:B------:R-:W-:Y:S02]  /*3da0*/  FMNMX.FTZ R101, R14, R101, !PT ;  /* 0x000000650e657209 */ /* 0x000fe40007810000 */
[----:B------:R-:W-:Y:S02]  /*3db0*/  FSEL R104, R18, -INF , P0 ;  /* 0xff80000012687808 */ /* 0x000fe40000000000 */
[----:B------:R-:W-:Y:S02]  /*3dc0*/  ISETP.GT.AND P0, PT, R2, 0x59, PT ;  /* 0x000000590200780c */ /* 0x000fe40003f04270 */
[----:B------:R-:W-:-:S02]  /*3dd0*/  FSEL R111, R17, -INF , P6 ;  /* 0xff800000116f7808 */ /* 0x000fc40003000000 */
[----:B------:R-:W-:Y:S02]  /*3de0*/  FSEL R110, R16, -INF , P5 ;  /* 0xff800000106e7808 */ /* 0x000fe40002800000 */
[C---:B------:R-:W-:Y:S02]  /*3df0*/  ISETP.GT.AND P6, PT, R0.reuse, RZ, PT ;  /* 0x000000ff0000720c */ /* 0x040fe40003fc4270 */
[----:B------:R-:W-:Y:S02]  /*3e00*/  ISETP.GT.AND P5, PT, R0, 0x1, PT ;  /* 0x000000010000780c */ /* 0x000fe40003fa4270 */
[----:B------:R-:W-:Y:S02]  /*3e10*/  FMNMX.FTZ R101, R20, R101, !PT ;  /* 0x0000006514657209 */ /* 0x000fe40007810000 */
[----:B------:R-:W-:Y:S02]  /*3e20*/  FSEL R108, R15, -INF , P0 ;  /* 0xff8000000f6c7808 */ /* 0x000fe40000000000 */
[----:B------:R-:W-:-:S02]  /*3e30*/  ISETP.GT.AND P0, PT, R0, 0x8, PT ;  /* 0x000000080000780c */ /* 0x000fc40003f04270 */
[----:B------:R-:W-:Y:S02]  /*3e40*/  FSEL R7, R96, -INF , P6 ;  /* 0xff80000060077808 */ /* 0x000fe40003000000 */
[----:B------:R-:W-:Y:S02]  /*3e50*/  FSEL R11, R89, -INF , P5 ;  /* 0xff800000590b7808 */ /* 0x000fe40002800000 */
[----:B------:R-:W-:Y:S02]  /*3e60*/  FMNMX.FTZ R101, R90, R101, !PT ;  /* 0x000000655a657209 */ /* 0x000fe40007810000 */
[----:B------:R-:W-:Y:S02]  /*3e70*/  ISETP.GT.AND P5, PT, R0, 0x9, PT ;  /* 0x000000090000780c */ /* 0x000fe40003fa4270 */
[----:B------:R-:W-:Y:S02]  /*3e80*/  FSEL R10, R83, -INF , P0 ;  /* 0xff800000530a7808 */ /* 0x000fe40000000000 */
[----:B------:R-:W-:-:S02]  /*3e90*/  FMNMX.FTZ R2, R7, R11, !PT ;  /* 0x0000000b07027209 */ /* 0x000fc40007810000 */
[----:B------:R-:W-:Y:S02]  /*3ea0*/  FMNMX.FTZ R101, R91, R101, !PT ;  /* 0x000000655b657209 */ /* 0x000fe40007810000 */
[----:B------:R-:W-:Y:S02]  /*3eb0*/  ISETP.GT.AND P0, PT, R0, 0x10, PT ;  /* 0x000000100000780c */ /* 0x000fe40003f04270 */
[----:B------:R-:W-:Y:S02]  /*3ec0*/  FSEL R9, R81, -INF , P5 ;  /* 0xff80000051097808 */ /* 0x000fe40002800000 */
[----:B------:R-:W-:Y:S02]  /*3ed0*/  FMNMX.FTZ R2, R10, R2, !PT ;  /* 0x000000020a027209 */ /* 0x000fe40007810000 */
[----:B------:R-:W-:Y:S02]  /*3ee0*/  FMNMX.FTZ R101, R102, R101, !PT ;  /* 0x0000006566657209 */ /* 0x000fe40007810000 */
[----:B------:R-:W-:-:S02]  /*3ef0*/  ISETP.GT.AND P5, PT, R0, 0x11, PT ;  /* 0x000000110000780c */ /* 0x000fc40003fa4270 */
[----:B------:R-:W-:Y:S02]  /*3f00*/  FSEL R16, R79, -INF , P0 ;  /* 0xff8000004f107808 */ /* 0x000fe40000000000 */
[----:B------:R-:W-:Y:S02]  /*3f10*/  FMNMX.FTZ R2, R9, R2, !PT ;  /* 0x0000000209027209 */ /* 0x000fe40007810000 */
[----:B------:R-:W-:Y:S02]  /*3f20*/  FMNMX.FTZ R101, R103, R101, !PT ;  /* 0x0000006567657209 */ /* 0x000fe40007810000 */
[----:B------:R-:W-:Y:S02]  /*3f30*/  ISETP.GT.AND P0, PT, R0, 0x18, PT ;  /* 0x000000180000780c */ /* 0x000fe40003f04270 */
[----:B------:R-:W-:Y:S02]  /*3f40*/  FSEL R19, R78, -INF , P5 ;  /* 0xff8000004e137808 */ /* 0x000fe40002800000 */
[----:B------:R-:W-:-:S02]  /*3f50*/  FMNMX.FTZ R2, R16, R2, !PT ;  /* 0x0000000210027209 */ /* 0x000fc40007810000 */
[----:B------:R-:W-:Y:S02]  /*3f60*/  FMNMX.FTZ R101, R222, R101, !PT ;  /* 0x00000065de657209 */ /* 0x000fe40007810000 */
[C---:B------:R-:W-:Y:S02]  /*3f70*/  ISETP.GT.AND P5, PT, R0.reuse, 0x19, PT ;  /* 0x000000190000780c */ /* 0x040fe40003fa4270 */
        /* <DEDUP_REMOVED lines=11> */
[----:B------:R-:W-:Y:S02]  /*4030*/  ISETP.GT.AND P0, PT, R0, 0x28, PT ;  /* 0x000000280000780c */ /* 0x000fe40003f04270 */
[----:B------:R-:W-:Y:S02]  /*4040*/  FSEL R88, R64, -INF , P5 ;  /* 0xff80000040587808 */ /* 0x000fe40002800000 */
[----:B------:R-:W-:Y:S01]  /*4050*/  FMNMX.FTZ R2, R89, R2, !PT ;  /* 0x0000000259027209 */ /* 0x000fe20007810000 */
[----:B------:R-:W-:Y:S01]  /*4060*/  LDSM.16.MT88.4 R64, [R224+0x800] ;  /* 0x00080000e040783b */ /* 0x000fe20000004200 */
[----:B------:R-:W-:Y:S02]  /*4070*/  FMNMX.FTZ R101, R112, R101, !PT ;  /* 0x0000006570657209 */ /* 0x000fe40007810000 */
[----:B------:R-:W-:-:S02]  /*4080*/  ISETP.GT.AND P5, PT, R0, 0x29, PT ;  /* 0x000000290000780c */ /* 0x000fc40003fa4270 */
[----:B------:R-:W-:Y:S02]  /*4090*/  FSEL R83, R62, -INF , P0 ;  /* 0xff8000003e537808 */ /* 0x000fe40000000000 */
[----:B------:R-:W-:Y:S02]  /*40a0*/  FMNMX.FTZ R2, R88, R2, !PT ;  /* 0x0000000258027209 */ /* 0x000fe40007810000 */
[----:B------:R-:W-:Y:S02]  /*40b0*/  FMNMX.FTZ R101, R107, R101, !PT ;  /* 0x000000656b657209 */ /* 0x000fe40007810000 */
[----:B------:R-:W-:Y:S02]  /*40c0*/  ISETP.GT.AND P0, PT, R0, 0x30, PT ;  /* 0x000000300000780c */ /* 0x000fe40003f04270 */
[----:B------:R-:W-:Y:S02]  /*40d0*/  FSEL R82, R60, -INF , P5 ;  /* 0xff8000003c527808 */ /* 0x000fe40002800000 */
[----:B------:R-:W-:Y:S01]  /*40e0*/  FMNMX.FTZ R2, R83, R2, !PT ;  /* 0x0000000253027209 */ /* 0x000fe20007810000 */
[----:B------:R-:W-:Y:S01]  /*40f0*/  LDSM.16.MT88.4 R60, [R249] ;  /* 0x00000000f93c783b */ /* 0x000fe20000004200 */
[----:B------:R-:W-:-:S02]  /*4100*/  FMNMX.FTZ R101, R106, R101, !PT ;  /* 0x000000656a657209 */ /* 0x000fc40007810000 */
[----:B------:R-:W-:Y:S02]  /*4110*/  ISETP.GT.AND P5, PT, R0, 0x31, PT ;  /* 0x000000310000780c */ /* 0x000fe40003fa4270 */
[----:B------:R-:W-:Y:S02]  /*4120*/  FSEL R154, R48, -INF , P0 ;  /* 0xff800000309a7808 */ /* 0x000fe40000000000 */
[----:B------:R-:W-:Y:S02]  /*4130*/  FMNMX.FTZ R2, R82, R2, !PT ;  /* 0x0000000252027209 */ /* 0x000fe40007810000 */
[----:B------:R-:W-:Y:S02]  /*4140*/  FMNMX.FTZ R101, R105, R101, !PT ;  /* 0x0000006569657209 */ /* 0x000fe40007810000 */
[----:B------:R-:W-:Y:S02]  /*4150*/  ISETP.GT.AND P0, PT, R0, 0x38, PT ;  /* 0x000000380000780c */ /* 0x000fe40003f04270 */
[----:B------:R-:W-:-:S02]  /*4160*/  FSEL R155, R46, -INF , P5 ;  /* 0xff8000002e9b7808 */ /* 0x000fc40002800000 */
[----:B------:R-:W-:Y:S01]  /*4170*/  FMNMX.FTZ R2, R154, R2, !PT ;  /* 0x000000029a027209 */ /* 0x000fe20007810000 */
[----:B------:R-:W-:Y:S01]  /*4180*/  LDSM.16.MT88.4 R44, [R228+0x800] ;  /* 0x00080000e42c783b */ /* 0x000fe20000004200 */
[----:B------:R-:W-:Y:S02]  /*4190*/  FMNMX.FTZ R101, R104, R101, !PT ;  /* 0x0000006568657209 */ /* 0x000fe40007810000 */
[----:B------:R-:W-:Y:S02]  /*41a0*/  ISETP.GT.AND P5, PT, R0, 0x39, PT ;  /* 0x000000390000780c */ /* 0x000fe40003fa4270 */
[----:B------:R-:W-:Y:S02]  /*41b0*/  FSEL R221, R40, -INF , P0 ;  /* 0xff80000028dd7808 */ /* 0x000fe40000000000 */
[----:B------:R-:W-:Y:S01]  /*41c0*/  FMNMX.FTZ R2, R155, R2, !PT ;  /* 0x000000029b027209 */ /* 0x000fe20007810000 */
[----:B------:R-:W-:Y:S01]  /*41d0*/  LDSM.16.MT88.4 R40, [R227+0x800] ;  /* 0x00080000e328783b */ /* 0x000fe20000004200 */
[----:B------:R-:W-:-:S02]  /*41e0*/  FMNMX.FTZ R101, R111, R101, !PT ;  /* 0x000000656f657209 */ /* 0x000fc40007810000 */
[----:B------:R-:W-:Y:S02]  /*41f0*/  ISETP.GT.AND P0, PT, R0, 0x40, PT ;  /* 0x000000400000780c */ /* 0x000fe40003f04270 */
[----:B------:R-:W-:Y:S02]  /*4200*/  FSEL R220, R39, -INF , P5 ;  /* 0xff80000027dc7808 */ /* 0x000fe40002800000 */
[----:B------:R-:W-:Y:S02]  /*4210*/  FMNMX.FTZ R2, R221, R2, !PT ;  /* 0x00000002dd027209 */ /* 0x000fe40007810000 */
[----:B------:R-:W-:Y:S02]  /*4220*/  FMNMX.FTZ R101, R110, R101, !PT ;  /* 0x000000656e657209 */ /* 0x000fe40007810000 */
[----:B------:R-:W-:Y:S02]  /*4230*/  ISETP.GT.AND P5, PT, R0, 0x41, PT ;  /* 0x000000410000780c */ /* 0x000fe40003fa4270 */
[----:B------:R-:W-:-:S02]  /*4240*/  FSEL R93, R38, -INF , P0 ;  /* 0xff800000265d7808 */ /* 0x000fc40000000000 */
[----:B------:R-:W-:Y:S02]  /*4250*/  FMNMX.FTZ R2, R220, R2, !PT ;  /* 0x00000002dc027209 */ /* 0x000fe40007810000 */
[----:B------:R-:W-:Y:S02]  /*4260*/  FMNMX.FTZ R101, R108, R101, !PT ;  /* 0x000000656c657209 */ /* 0x000fe40007810000 */
[C---:B------:R-:W-:Y:S02]  /*4270*/  ISETP.GT.AND P0, PT, R0.reuse, 0x48, PT ;  /* 0x000000480000780c */ /* 0x040fe40003f04270 */
[----:B------:R-:W-:Y:S01]  /*4280*/  FSEL R99, R33, -INF , P5 ;  /* 0xff80000021637808 */ /* 0x000fe20002800000 */
[----:B------:R-:W1:Y:S01]  /*4290*/  SHFL.BFLY PT, R3, R101, 0x2, 0x1f ;  /* 0x0c401f0065037f89 */ /* 0x000e6200000e0000 */
[----:B------:R-:W-:Y:S02]  /*42a0*/  FMNMX.FTZ R2, R93, R2, !PT ;  /* 0x000000025d027209 */ /* 0x000fe40007810000 */
[----:B------:R-:W-:-:S02]  /*42b0*/  ISETP.GT.AND P5, PT, R0, 0x49, PT ;  /* 0x000000490000780c */ /* 0x000fc40003fa4270 */
[----:B------:R-:W-:Y:S02]  /*42c0*/  FSEL R97, R32, -INF , P0 ;  /* 0xff80000020617808 */ /* 0x000fe40000000000 */
[----:B------:R-:W-:Y:S01]  /*42d0*/  FMNMX.FTZ R2, R99, R2, !PT ;  /* 0x0000000263027209 */ /* 0x000fe20007810000 */
[----:B------:R-:W-:Y:S01]  /*42e0*/  LDSM.16.MT88.4 R32, [R227] ;  /* 0x00000000e320783b */ /* 0x000fe20000004200 */
[C---:B------:R-:W-:Y:S02]  /*42f0*/  ISETP.GT.AND P0, PT, R0.reuse, 0x50, PT ;  /* 0x000000500000780c */ /* 0x040fe40003f04270 */
[----:B------:R-:W-:Y:S02]  /*4300*/  FSEL R98, R29, -INF , P5 ;  /* 0xff8000001d627808 */ /* 0x000fe40002800000 */
[----:B------:R-:W-:Y:S02]  /*4310*/  FMNMX.FTZ R2, R97, R2, !PT ;  /* 0x0000000261027209 */ /* 0x000fe40007810000 */
[----:B------:R-:W-:-:S02]  /*4320*/  ISETP.GT.AND P5, PT, R0, 0x51, PT ;  /* 0x000000510000780c */ /* 0x000fc40003fa4270 */
[----:B------:R-:W-:Y:S02]  /*4330*/  FSEL R92, R28, -INF , P0 ;  /* 0xff8000001c5c7808 */ /* 0x000fe40000000000 */
[----:B------:R-:W-:Y:S02]  /*4340*/  FMNMX.FTZ R2, R98, R2, !PT ;  /* 0x0000000262027209 */ /* 0x000fe40007810000 */
[----:B------:R-:W-:Y:S02]  /*4350*/  ISETP.GT.AND P0, PT, R0, 0x58, PT ;  /* 0x000000580000780c */ /* 0x000fe40003f04270 */
[----:B------:R-:W-:Y:S02]  /*4360*/  FSEL R113, R27, -INF , P5 ;  /* 0xff8000001b717808 */ /* 0x000fe40002800000 */
[----:B------:R-:W-:Y:S02]  /*4370*/  FMNMX.FTZ R2, R92, R2, !PT ;  /* 0x000000025c027209 */ /* 0x000fe40007810000 */
[----:B------:R-:W-:-:S02]  /*4380*/  ISETP.GT.AND P5, PT, R0, 0x59, PT ;  /* 0x000000590000780c */ /* 0x000fc40003fa4270 */
[----:B------:R-:W-:Y:S02]  /*4390*/  FSEL R94, R26, -INF , P0 ;  /* 0xff8000001a5e7808 */ /* 0x000fe40000000000 */
[----:B------:R-:W-:Y:S02]  /*43a0*/  FMNMX.FTZ R0, R113, R2, !PT ;  /* 0x0000000271007209 */ /* 0x000fe40007810000 */
[----:B------:R-:W-:Y:S02]  /*43b0*/  FSEL R95, R23, -INF , P5 ;  /* 0xff800000175f7808 */ /* 0x000fe40002800000 */
        /* <DEDUP_REMOVED lines=11> */
[----:B------:R-:W-:-:S04]  /*4470*/  FFMA.FTZ R2, R4, c[0x0][0x2d0], -R0 ;  /* 0x0000b40004027a23 */ /* 0x000fc80000010800 */
[----:B------:R2:W-:Y:S01]  /*4480*/  MUFU.EX2 R71, R2 ;  /* 0x0000000200477308 */ /* 0x0005e20000000800 */
[----:B-1----:R-:W-:Y:S01]  /*4490*/  FMNMX.FTZ R100, R100, R3, !PT ;  /* 0x0000000364647209 */ /* 0x002fe20007810000 */
[--C-:B------:R-:W-:Y:S02]  /*44a0*/  FFMA.FTZ R3, R13, c[0x0][0x2d0], -R0.reuse ;  /* 0x0000b4000d037a23 */ /* 0x100fe40000010800 */
[----:B--2---:R-:W-:Y:S01]  /*44b0*/  FFMA.FTZ R2, R5, c[0x0][0x2d0], -R0 ;  /* 0x0000b40005027a23 */ /* 0x004fe20000010800 */
[----:B------:R-:W-:-:S03]  /*44c0*/  FSETP.NEU.FTZ.AND P0, PT, R100, -INF , PT ;  /* 0xff8000006400780b */ /* 0x000fc60003f1d000 */
[----:B------:R1:W-:Y:S08]  /*44d0*/  MUFU.EX2 R79, R3 ;  /* 0x00000003004f7308 */ /* 0x0003f00000000800 */
[----:B------:R2:W3:Y:S01]  /*44e0*/  MUFU.EX2 R70, R2 ;  /* 0x0000000200467308 */ /* 0x0004e20000000800 */
[----:B-1----:R-:W-:-:S07]  /*44f0*/  FFMA.FTZ R3, R14, c[0x0][0x2d0], -R0 ;  /* 0x0000b4000e037a23 */ /* 0x002fce0000010800 */
[----:B------:R-:W-:Y:S01]  /*4500*/  MUFU.EX2 R81, R3 ;  /* 0x0000000300517308 */ /* 0x000fe20000000800 */
[----:B--2---:R-:W-:-:S07]  /*4510*/  FFMA.FTZ R2, R6, c[0x0][0x2d0], -R0 ;  /* 0x0000b40006027a23 */ /* 0x004fce0000010800 */
[----:B------:R1:W-:Y:S02]  /*4520*/  MUFU.EX2 R77, R2 ;  /* 0x00000002004d7308 */ /* 0x0003e40000000800 */
[----:B-1----:R-:W-:Y:S01]  /*4530*/  FFMA.FTZ R2, R8, c[0x0][0x2d0], -R0 ;  /* 0x0000b40008027a23 */ /* 0x002fe20000010800 */
[----:B---3--:R-:W-:-:S05]  /*4540*/  F2FP.BF16.PACK_AB R8, R70, R71 ;  /* 0x000000474608723e */ /* 0x008fca00000010ff */
[----:B------:R1:W2:Y:S02]  /*4550*/  MUFU.EX2 R78, R2 ;  /* 0x00000002004e7308 */ /* 0x0002a40000000800 */
[----:B-1----:R-:W-:Y:S02]  /*4560*/  FFMA.FTZ R2, R12, c[0x0][0x2d0], -R0 ;  /* 0x0000b4000c027a23 */ /* 0x002fe40000010800 */
[----:B------:R-:W1:Y:S04]  /*4570*/  LDSM.16.MT88.4 R12, [R224] ;  /* 0x00000000e00c783b */ /* 0x000e680000004200 */
[----:B------:R3:W-:Y:S02]  /*4580*/  MUFU.EX2 R80, R2 ;  /* 0x0000000200507308 */ /* 0x0007e40000000800 */
[----:B---3--:R-:W-:-:S05]  /*4590*/  FMUL.FTZ R2, R100, c[0x0][0x2d0] ;  /* 0x0000b40064027a20 */ /* 0x008fca0000410000 */
[----:B------:R-:W-:-:S05]  /*45a0*/  FSEL R2, R2, RZ, P0 ;  /* 0x000000ff02027208 */ /* 0x000fca0000000000 */
[--C-:B------:R-:W-:Y:S02]  /*45b0*/  FFMA.FTZ R3, R7, c[0x0][0x2d0], -R2.reuse ;  /* 0x0000b40007037a23 */ /* 0x100fe40000010802 */
[----:B------:R-:W3:Y:S02]  /*45c0*/  LDSM.16.MT88.4 R4, [R228] ;  /* 0x00000000e404783b */ /* 0x000ee40000004200 */
[----:B------:R4:W-:Y:S02]  /*45d0*/  MUFU.EX2 R57, R3 ;  /* 0x0000000300397308 */ /* 0x0009e40000000800 */
[----:B----4-:R-:W-:-:S06]  /*45e0*/  FFMA.FTZ R3, R11, c[0x0][0x2d0], -R2 ;  /* 0x0000b4000b037a23 */ /* 0x010fcc0000010802 */
[----:B------:R4:W5:Y:S02]  /*45f0*/  MUFU.EX2 R56, R3 ;  /* 0x0000000300387308 */ /* 0x0009640000000800 */
[----:B----4-:R-:W-:Y:S01]  /*4600*/  FFMA.FTZ R3, R10, c[0x0][0x2d0], -R2 ;  /* 0x0000b4000a037a23 */ /* 0x010fe20000010802 */
[----:B--2---:R-:W-:-:S05]  /*4610*/  F2FP.BF16.PACK_AB R10, R78, R77 ;  /* 0x0000004d4e0a723e */ /* 0x004fca00000010ff */
[----:B------:R2:W-:Y:S02]  /*4620*/  MUFU.EX2 R58, R3 ;  /* 0x00000003003a7308 */ /* 0x0005e40000000800 */
[----:B--2---:R-:W-:Y:S01]  /*4630*/  FFMA.FTZ R3, R9, c[0x0][0x2d0], -R2 ;  /* 0x0000b40009037a23 */ /* 0x004fe20000010802 */
[----:B-----5:R-:W-:-:S05]  /*4640*/  F2FP.BF16.PACK_AB R9, R56, R57 ;  /* 0x000000393809723e */ /* 0x020fca00000010ff */
[----:B------:R2:W4:Y:S02]  /*4650*/  MUFU.EX2 R59, R3 ;  /* 0x00000003003b7308 */ /* 0x0005240000000800 */
[----:B--2---:R-:W-:Y:S01]  /*4660*/  FFMA.FTZ R3, R20, c[0x0][0x2d0], -R0 ;  /* 0x0000b40014037a23 */ /* 0x004fe20000010800 */
[----:B----4-:R-:W-:-:S05]  /*4670*/  F2FP.BF16.PACK_AB R11, R59, R58 ;  /* 0x0000003a3b0b723e */ /* 0x010fca00000010ff */
[----:B------:R2:W4:Y:S02]  /*4680*/  MUFU.EX2 R153, R3 ;  /* 0x0000000300997308 */ /* 0x0005240000000800 */
[C---:B-1----:R-:W-:Y:S08]  /*4690*/  HMMA.16816.F32.BF16 R36, R8.reuse, R14, RZ ;  /* 0x0000000e0824723c */ /* 0x042ff000000418ff */
[----:B------:R-:W-:Y:S01]  /*46a0*/  HMMA.16816.F32.BF16 R48, R8, R12, RZ ;  /* 0x0000000c0830723c */ /* 0x000fe200000418ff */
[----:B--2---:R-:W-:-:S04]  /*46b0*/  FFMA.FTZ R3, R16, c[0x0][0x2d0], -R2 ;  /* 0x0000b40010037a23 */ /* 0x004fc80000010802 */
[----:B------:R1:W-:Y:S03]  /*46c0*/  MUFU.EX2 R69, R3 ;  /* 0x0000000300457308 */ /* 0x0003e60000000800 */
[C---:B---3--:R-:W-:Y:S07]  /*46d0*/  HMMA.16816.F32.BF16 R28, R8.reuse, R4, RZ ;  /* 0x00000004081c723c */ /* 0x048fee00000418ff */
[----:B------:R-:W-:Y:S01]  /*46e0*/  F2FP.BF16.PACK_AB R4, R79, R80 ;  /* 0x000000504f04723e */ /* 0x000fe200000010ff */
[----:B------:R-:W-:Y:S01]  /*46f0*/  HMMA.16816.F32.BF16 R24, R8, R6, RZ ;  /* 0x000000060818723c */ /* 0x000fe200000418ff */
[----:B-1----:R-:W-:-:S07]  /*4700*/  FFMA.FTZ R3, R19, c[0x0][0x2d0], -R2 ;  /* 0x0000b40013037a23 */ /* 0x002fce0000010802 */
[C---:B------:R-:W-:Y:S01]  /*4710*/  HMMA.16816.F32.BF16 R20, R8.reuse, R32, RZ ;  /* 0x000000200814723c */ /* 0x040fe200000418ff */
[----:B----4-:R-:W-:Y:S01]  /*4720*/  F2FP.BF16.PACK_AB R6, R153, R81 ;  /* 0x000000519906723e */ /* 0x010fe200000010ff */
[----:B------:R1:W2:Y:S06]  /*4730*/  MUFU.EX2 R68, R3 ;  /* 0x0000000300447308 */ /* 0x0002ac0000000800 */
[----:B------:R-:W-:Y:S01]  /*4740*/  HMMA.16816.F32.BF16 R12, R8, R60, RZ ;  /* 0x0000003c080c723c */ /* 0x000fe200000418ff */
[----:B-1----:R-:W-:Y:S01]  /*4750*/  FFMA.FTZ R3, R18, c[0x0][0x2d0], -R2 ;  /* 0x0000b40012037a23 */ /* 0x002fe20000010802 */
[----:B--2---:R-:W-:-:S03]  /*4760*/  F2FP.BF16.PACK_AB R5, R68, R69 ;  /* 0x000000454405723e */ /* 0x004fc600000010ff */
[----:B------:R1:W-:Y:S02]  /*4770*/  MUFU.EX2 R76, R3 ;  /* 0x00000003004c7308 */ /* 0x0003e40000000800 */
[----:B-1----:R-:W-:Y:S02]  /*4780*/  FFMA.FTZ R3, R17, c[0x0][0x2d0], -R2 ;  /* 0x0000b40011037a23 */ /* 0x002fe40000010802 */
[----:B------:R-:W-:Y:S01]  /*4790*/  HMMA.16816.F32.BF16 R16, R8, R34, RZ ;  /* 0x000000220810723c */ /* 0x000fe200000418ff */
[----:B------:R-:W1:Y:S03]  /*47a0*/  LDSM.16.MT88.4 R32, [R224+0x3800] ;  /* 0x00380000e020783b */ /* 0x000e660000004200 */
[----:B------:R-:W2:Y:S02]  /*47b0*/  MUFU.EX2 R152, R3 ;  /* 0x0000000300987308 */ /* 0x000ea40000000800 */
[----:B--2---:R-:W-:Y:S01]  /*47c0*/  F2FP.BF16.PACK_AB R7, R152, R76 ;  /* 0x0000004c9807723e */ /* 0x004fe200000010ff */
[----:B------:R-:W-:-:S06]  /*47d0*/  FADD.FTZ R3, R71, R70 ;  /* 0x0000004647037221 */ /* 0x000fcc0000010000 */
[C---:B------:R-:W-:Y:S01]  /*47e0*/  HMMA.16816.F32.BF16 R144, R4.reuse, R66, R36 ;  /* 0x000000420490723c */ /* 0x040fe20000041824 */
[----:B------:R-:W2:Y:S07]  /*47f0*/  LDSM.16.MT88.4 R36, [R227+0x3000] ;  /* 0x00300000e324783b */ /* 0x000eae0000004200 */
[C---:B------:R-:W-:Y:S01]  /*4800*/  HMMA.16816.F32.BF16 R216, R4.reuse, R64, R48 ;  /* 0x0000004004d8723c */ /* 0x040fe20000041830 */
[----:B------:R-:W3:Y:S07]  /*4810*/  LDSM.16.MT88.4 R48, [R228+0x3800] ;  /* 0x00380000e430783b */ /* 0x000eee0000004200 */
[C---:B------:R-:W-:Y:S01]  /*4820*/  HMMA.16816.F32.BF16 R212, R4.reuse, R44, R28 ;  /* 0x0000002c04d4723c */ /* 0x040fe2000004181c */
[----:B------:R-:W-:Y:S07]  /*4830*/  LDSM.16.MT88.4 R28, [R227+0x3800] ;  /* 0x00380000e31c783b */ /* 0x000fee0000004200 */
[C---:B------:R-:W-:Y:S08]  /*4840*/  HMMA.16816.F32.BF16 R64, R4.reuse, R46, R24 ;  /* 0x0000002e0440723c */ /* 0x040ff00000041818 */
[C---:B------:R-:W-:Y:S08]  /*4850*/  HMMA.16816.F32.BF16 R208, R4.reuse, R40, R20 ;  /* 0x0000002804d0723c */ /* 0x040ff00000041814 */
[----:B------:R-:W-:Y:S01]  /*4860*/  HMMA.16816.F32.BF16 R44, R4, R42, R16 ;  /* 0x0000002a042c723c */ /* 0x000fe20000041810 */
[----:B------:R-:W4:Y:S07]  /*4870*/  LDSM.16.MT88.4 R40, [R230+0x3000] ;  /* 0x00300000e628783b */ /* 0x000f2e0000004200 */
[C---:B------:R-:W-:Y:S08]  /*4880*/  HMMA.16816.F32.BF16 R20, R8.reuse, R52, RZ ;  /* 0x000000340814723c */ /* 0x040ff000000418ff */
[----:B------:R-:W-:Y:S08]  /*4890*/  HMMA.16816.F32.BF16 R16, R8, R54, RZ ;  /* 0x000000360810723c */ /* 0x000ff000000418ff */
[----:B------:R-:W-:Y:S07]  /*48a0*/  HMMA.16816.F32.BF16 R164, R4, R72, R12 ;  /* 0x0000004804a4723c */ /* 0x000fee000004180c */
[----:B------:R-:W-:Y:S01]  /*48b0*/  IMAD.MOV.U32 R73, RZ, RZ, R93 ;  /* 0x000000ffff497224 */ /* 0x000fe200078e005d */
[----:B------:R-:W-:Y:S01]  /*48c0*/  HMMA.16816.F32.BF16 R12, R8, R84, RZ ;  /* 0x00000054080c723c */ /* 0x000fe200000418ff */
[----:B------:R-:W-:-:S07]  /*48d0*/  IMAD.MOV.U32 R72, RZ, RZ, R92 ;  /* 0x000000ffff487224 */ /* 0x000fce00078e005c */
[C---:B-1----:R-:W-:Y:S08]  /*48e0*/  HMMA.16816.F32.BF16 R140, R4.reuse, R32, R20 ;  /* 0x00000020048c723c */ /* 0x042ff00000041814 */
[----:B------:R-:W-:Y:S01]  /*48f0*/  HMMA.16816.F32.BF16 R132, R4, R34, R16 ;  /* 0x000000220484723c */ /* 0x000fe20000041810 */
[----:B------:R-:W1:Y:S07]  /*4900*/  LDSM.16.MT88.4 R32, [R230+0x3800] ;  /* 0x00380000e620783b */ /* 0x000e6e0000004200 */
[C---:B--2---:R-:W-:Y:S08]  /*4910*/  HMMA.16816.F32.BF16 R20, R8.reuse, R36, RZ ;  /* 0x000000240814723c */ /* 0x044ff000000418ff */
[----:B------:R-:W-:Y:S01]  /*4920*/  HMMA.16816.F32.BF16 R16, R8, R38, RZ ;  /* 0x000000260810723c */ /* 0x000fe200000418ff */
[----:B------:R-:W2:Y:S07]  /*4930*/  LDSM.16.MT88.4 R36, [R224+0x6000] ;  /* 0x00600000e024783b */ /* 0x000eae0000004200 */
[----:B---3--:R-:W-:Y:S08]  /*4940*/  HMMA.16816.F32.BF16 R136, R4, R48, R12 ;  /* 0x000000300488723c */ /* 0x008ff0000004180c */
[C---:B----4-:R-:W-:Y:S07]  /*4950*/  HMMA.16816.F32.BF16 R12, R8.reuse, R40, RZ ;  /* 0x00000028080c723c */ /* 0x050fee00000418ff */
[----:B------:R-:W-:Y:S01]  /*4960*/  IMAD.MOV.U32 R41, RZ, RZ, R115 ;  /* 0x000000ffff297224 */ /* 0x000fe200078e0073 */
[----:B------:R-:W-:Y:S01]  /*4970*/  HMMA.16816.F32.BF16 R24, R8, R62, RZ ;  /* 0x0000003e0818723c */ /* 0x000fe200000418ff */
[----:B------:R-:W-:-:S07]  /*4980*/  IMAD.MOV.U32 R40, RZ, RZ, R114 ;  /* 0x000000ffff287224 */ /* 0x000fce00078e0072 */
[C---:B------:R-:W-:Y:S01]  /*4990*/  HMMA.16816.F32.BF16 R128, R4.reuse, R28, R20 ;  /* 0x0000001c0480723c */ /* 0x040fe20000041814 */
[----:B------:R-:W3:Y:S07]  /*49a0*/  LDSM.16.MT88.4 R20, [R224+0x6800] ;  /* 0x00680000e014783b */ /* 0x000eee0000004200 */
[C---:B-1----:R-:W-:Y:S07]  /*49b0*/  HMMA.16816.F32.BF16 R148, R4.reuse, R32, R12 ;  /* 0x000000200494723c */ /* 0x042fee000004180c */
[----:B------:R-:W-:Y:S01]  /*49c0*/  IMAD.MOV.U32 R33, RZ, RZ, R113 ;  /* 0x000000ffff217224 */ /* 0x000fe200078e0071 */
[----:B------:R-:W-:Y:S01]  /*49d0*/  HMMA.16816.F32.BF16 R60, R4, R74, R24 ;  /* 0x0000004a043c723c */ /* 0x000fe20000041818 */
[----:B------:R-:W-:-:S07]  /*49e0*/  IMAD.MOV.U32 R32, RZ, RZ, R112 ;  /* 0x000000ffff207224 */ /* 0x000fce00078e0070 */
[C---:B--2---:R-:W-:Y:S07]  /*49f0*/  HMMA.16816.F32.BF16 R12, R8.reuse, R36, RZ ;  /* 0x00000024080c723c */ /* 0x044fee00000418ff */
[----:B------:R-:W-:Y:S01]  /*4a00*/  IMAD.MOV.U32 R37, RZ, RZ, R105 ;  /* 0x000000ffff257224 */ /* 0x000fe200078e0069 */
[----:B------:R-:W-:Y:S01]  /*4a10*/  HMMA.16816.F32.BF16 R24, R8, R86, RZ ;  /* 0x000000560818723c */ /* 0x000fe200000418ff */
[----:B------:R-:W-:-:S07]  /*4a20*/  IMAD.MOV.U32 R36, RZ, RZ, R104 ;  /* 0x000000ffff247224 */ /* 0x000fce00078e0068 */
[C---:B------:R-:W-:Y:S08]  /*4a30*/  HMMA.16816.F32.BF16 R120, R4.reuse, R30, R16 ;  /* 0x0000001e0478723c */ /* 0x040ff00000041810 */
[C---:B---3--:R-:W-:Y:S08]  /*4a40*/  HMMA.16816.F32.BF16 R116, R4.reuse, R20, R12 ;  /* 0x000000140474723c */ /* 0x048ff0000004180c */
[----:B------:R-:W-:Y:S01]  /*4a50*/  HMMA.16816.F32.BF16 R124, R4, R50, R24 ;  /* 0x00000032047c723c */ /* 0x000fe20000041818 */
[----:B------:R-:W1:Y:S07]  /*4a60*/  LDSM.16.MT88.4 R24, [R228+0x6000] ;  /* 0x00600000e418783b */ /* 0x000e6e0000004200 */
[C---:B------:R-:W-:Y:S07]  /*4a70*/  HMMA.16816.F32.BF16 R12, R8.reuse, R38, RZ ;  /* 0x00000026080c723c */ /* 0x040fee00000418ff */
[----:B------:R-:W-:Y:S01]  /*4a80*/  IMAD.MOV.U32 R39, RZ, RZ, R109 ;  /* 0x000000ffff277224 */ /* 0x000fe200078e006d */
[----:B------:R-:W-:Y:S01]  /*4a90*/  HMMA.16816.F32.BF16 R16, R8, R42, RZ ;  /* 0x0000002a0810723c */ /* 0x000fe200000418ff */
[----:B------:R-:W-:-:S06]  /*4aa0*/  IMAD.MOV.U32 R38, RZ, RZ, R98 ;  /* 0x000000ffff267224 */ /* 0x000fcc00078e0062 */
[----:B------:R-:W-:Y:S02]  /*4ab0*/  IMAD.MOV.U32 R43, RZ, RZ, R107 ;  /* 0x000000ffff2b7224 */ /* 0x000fe400078e006b */
[----:B------:R-:W-:-:S07]  /*4ac0*/  IMAD.MOV.U32 R42, RZ, RZ, R106 ;  /* 0x000000ffff2a7224 */ /* 0x000fce00078e006a */
[C---:B------:R-:W-:Y:S01]  /*4ad0*/  HMMA.16816.F32.BF16 R112, R4.reuse, R22, R12 ;  /* 0x000000160470723c */ /* 0x040fe2000004180c */
[----:B------:R-:W2:Y:S06]  /*4ae0*/  LDSM.16.MT88.4 R20, [R228+0x6800] ;  /* 0x00680000e414783b */ /* 0x000eac0000004200 */
[----:B------:R-:W-:Y:S01]  /*4af0*/  FADD.FTZ R12, R77, R3 ;  /* 0x000000034d0c7221 */ /* 0x000fe20000010000 */
[----:B------:R-:W-:Y:S07]  /*4b00*/  HMMA.16816.F32.BF16 R104, R4, R34, R16 ;  /* 0x000000220468723c */ /* 0x000fee0000041810 */
[----:B------:R-:W-:-:S02]  /*4b10*/  FADD.FTZ R16, R57, R56 ;  /* 0x0000003839107221 */ /* 0x000fc40000010000 */
[----:B------:R-:W-:Y:S02]  /*4b20*/  IMAD.MOV.U32 R35, RZ, RZ, R111 ;  /* 0x000000ffff237224 */ /* 0x000fe400078e006f */
[----:B------:R-:W-:Y:S02]  /*4b30*/  FADD.FTZ R3, R58, R16 ;  /* 0x000000103a037221 */ /* 0x000fe40000010000 */
[----:B------:R-:W-:Y:S02]  /*4b40*/  FADD.FTZ R16, R78, R12 ;  /* 0x0000000c4e107221 */ /* 0x000fe40000010000 */
[----:B-1----:R-:W-:Y:S01]  /*4b50*/  HMMA.16816.F32.BF16 R12, R8, R24, RZ ;  /* 0x00000018080c723c */ /* 0x002fe200000418ff */
[----:B------:R-:W-:Y:S02]  /*4b60*/  IMAD.MOV.U32 R34, RZ, RZ, R110 ;  /* 0x000000ffff227224 */ /* 0x000fe400078e006e */
[----:B------:R-:W-:Y:S02]  /*4b70*/  IMAD.MOV.U32 R56, RZ, RZ, R108 ;  /* 0x000000ffff387224 */ /* 0x000fe400078e006c */
[----:B------:R-:W-:-:S02]  /*4b80*/  IMAD.MOV.U32 R57, RZ, RZ, R99 ;  /* 0x000000ffff397224 */ /* 0x000fc400078e0063 */
[----:B------:R-:W-:Y:S02]  /*4b90*/  IMAD.MOV.U32 R58, RZ, RZ, R97 ;  /* 0x000000ffff3a7224 */ /* 0x000fe400078e0061 */
[----:B------:R-:W-:Y:S02]  /*4ba0*/  FADD.FTZ R3, R59, R3 ;  /* 0x000000033b037221 */ /* 0x000fe40000010000 */
[----:B------:R-:W-:Y:S02]  /*4bb0*/  IMAD.MOV.U32 R59, RZ, RZ, R95 ;  /* 0x000000ffff3b7224 */ /* 0x000fe400078e005f */
[----:B------:R-:W-:-:S04]  /*4bc0*/  FADD.FTZ R3, R69, R3 ;  /* 0x0000000345037221 */ /* 0x000fc80000010000 */
[----:B------:R-:W-:-:S07]  /*4bd0*/  FADD.FTZ R3, R68, R3 ;  /* 0x0000000344037221 */ /* 0x000fce0000010000 */
[----:B--2---:R-:W-:Y:S07]  /*4be0*/  HMMA.16816.F32.BF16 R108, R4, R20, R12 ;  /* 0x00000014046c723c */ /* 0x004fee000004180c */
[----:B------:R-:W-:Y:S02]  /*4bf0*/  FADD.FTZ R12, R80, R16 ;  /* 0x00000010500c7221 */ /* 0x000fe40000010000 */
[----:B------:R-:W-:Y:S02]  /*4c00*/  IMAD.MOV.U32 R80, RZ, RZ, R94 ;  /* 0x000000ffff507224 */ /* 0x000fe400078e005e */
[----:B------:R-:W-:-:S02]  /*4c10*/  FADD.FTZ R16, R79, R12 ;  /* 0x0000000c4f107221 */ /* 0x000fc40000010000 */
[----:B------:R-:W-:Y:S01]  /*4c20*/  HMMA.16816.F32.BF16 R12, R8, R26, RZ ;  /* 0x0000001a080c723c */ /* 0x000fe200000418ff */
[----:B------:R-:W1:Y:S01]  /*4c30*/  LDSM.16.MT88.4 R24, [R227+0x6000] ;  /* 0x00600000e318783b */ /* 0x000e620000004200 */
[----:B------:R-:W-:Y:S02]  /*4c40*/  FADD.FTZ R21, R76, R3 ;  /* 0x000000034c157221 */ /* 0x000fe40000010000 */
[----:B------:R-:W-:Y:S11]  /*4c50*/  FFMA.FTZ R3, R90, c[0x0][0x2d0], -R0 ;  /* 0x0000b4005a037a23 */ /* 0x000ff60000010800 */
[----:B------:R-:W-:Y:S09]  /*4c60*/  @!UPT UIADD3 URZ, URZ, URZ, URZ ;  /* 0x0000003f3f3ff290 */ /* 0x000ff2000fffe03f */
[----:B------:R-:W-:Y:S07]  /*4c70*/  HMMA.16816.F32.BF16 R96, R4, R22, R12 ;  /* 0x000000160460723c */ /* 0x000fee000004180c */
[----:B------:R-:W-:Y:S02]  /*4c80*/  FADD.FTZ R22, R81, R16 ;  /* 0x0000001051167221 */ /* 0x000fe40000010000 */
[----:B------:R-:W2:Y:S01]  /*4c90*/  LDSM.16.MT88.4 R16, [R227+0x6800] ;  /* 0x00680000e310783b */ /* 0x000ea20000004200 */
[----:B------:R-:W-:Y:S01]  /*4ca0*/  IMAD.MOV.U32 R23, RZ, RZ, R58 ;  /* 0x000000ffff177224 */ /* 0x000fe200078e003a */
[----:B-1----:R-:W-:Y:S11]  /*4cb0*/  HMMA.16816.F32.BF16 R12, R8, R24, RZ ;  /* 0x00000018080c723c */ /* 0x002ff600000418ff */
[----:B------:R-:W-:Y:S11]  /*4cc0*/  @!UPT UIADD3 URZ, URZ, URZ, URZ ;  /* 0x0000003f3f3ff290 */ /* 0x000ff6000fffe03f */
[----:B------:R-:W-:Y:S02]  /*4cd0*/  @!UPT UIADD3 URZ, URZ, URZ, URZ ;  /* 0x0000003f3f3ff290 */ /* 0x000fe4000fffe03f */
[----:B--2---:R-:W-:Y:S08]  /*4ce0*/  HMMA.16816.F32.BF16 R92, R4, R16, R12 ;  /* 0x00000010045c723c */ /* 0x004ff0000004180c */
[----:B------:R-:W-:Y:S11]  /*4cf0*/  HMMA.16816.F32.BF16 R12, R8, R26, RZ ;  /* 0x0000001a080c723c */ /* 0x000ff600000418ff */
[----:B------:R-:W-:Y:S11]  /*4d00*/  @!UPT UIADD3 URZ, URZ, URZ, URZ ;  /* 0x0000003f3f3ff290 */ /* 0x000ff6000fffe03f */
[----:B------:R-:W-:Y:S02]  /*4d10*/  @!UPT UIADD3 URZ, URZ, URZ, URZ ;  /* 0x0000003f3f3ff290 */ /* 0x000fe4000fffe03f */
[----:B------:R-:W-:Y:S01]  /*4d20*/  HMMA.16816.F32.BF16 R84, R4, R18, R12 ;  /* 0x000000120454723c */ /* 0x000fe2000004180c */
[----:B------:R-:W1:Y:S07]  /*4d30*/  LDSM.16.MT88.4 R12, [R230+0x6000] ;  /* 0x00600000e60c783b */ /* 0x000e6e0000004200 */
[C---:B-1----:R-:W-:Y:S08]  /*4d40*/  HMMA.16816.F32.BF16 R16, R8.reuse, R12, RZ ;  /* 0x0000000c0810723c */ /* 0x042ff000000418ff */
[----:B------:R-:W-:Y:S01]  /*4d50*/  HMMA.16816.F32.BF16 R8, R8, R14, RZ ;  /* 0x0000000e0808723c */ /* 0x000fe200000418ff */
[----:B------:R-:W1:Y:S11]  /*4d60*/  LDSM.16.MT88.4 R12, [R230+0x6800] ;  /* 0x00680000e60c783b */ /* 0x000e760000004200 */
[----:B------:R-:W-:Y:S04]  /*4d70*/  @!UPT UIADD3 URZ, URZ, URZ, URZ ;  /* 0x0000003f3f3ff290 */ /* 0x000fe8000fffe03f */
[C---:B-1----:R-:W-:Y:S01]  /*4d80*/  HMMA.16816.F32.BF16 R28, R4.reuse, R12, R16 ;  /* 0x0000000c041c723c */ /* 0x042fe20000041810 */
[----:B------:R1:W-:Y:S07]  /*4d90*/  MUFU.EX2 R13, R3 ;  /* 0x00000003000d7308 */ /* 0x0003ee0000000800 */
[----:B------:R-:W-:Y:S01]  /*4da0*/  HMMA.16816.F32.BF16 R24, R4, R14, R8 ;  /* 0x0000000e0418723c */ /* 0x000fe20000041808 */
[----:B------:R-:W2:Y:S01]  /*4db0*/  LDSM.16.MT88.4 R8, [R224+0x1000] ;  /* 0x00100000e008783b */ /* 0x000ea20000004200 */
[----:B-1----:R-:W-:-:S04]  /*4dc0*/  FFMA.FTZ R3, R91, c[0x0][0x2d0], -R0 ;  /* 0x0000b4005b037a23 */ /* 0x002fc80000010800 */
[----:B------:R1:W3:Y:S02]  /*4dd0*/  MUFU.EX2 R17, R3 ;  /* 0x0000000300117308 */ /* 0x0002e40000000800 */
[----:B-1----:R-:W-:Y:S01]  /*4de0*/  FFMA.FTZ R3, R102, c[0x0][0x2d0], -R0 ;  /* 0x0000b40066037a23 */ /* 0x002fe20000010800 */
[----:B---3--:R-:W-:Y:S01]  /*4df0*/  F2FP.BF16.PACK_AB R4, R17, R13 ;  /* 0x0000000d1104723e */ /* 0x008fe200000010ff */
[----:B------:R-:W-:-:S04]  /*4e00*/  IMAD.MOV.U32 R102, RZ, RZ, R39 ;  /* 0x000000ffff667224 */ /* 0x000fc800078e0027 */
[----:B------:R1:W-:Y:S02]  /*4e10*/  MUFU.EX2 R16, R3 ;  /* 0x0000000300107308 */ /* 0x0003e40000000800 */
[----:B-1----:R-:W-:Y:S02]  /*4e20*/  FFMA.FTZ R3, R103, c[0x0][0x2d0], -R0 ;  /* 0x0000b40067037a23 */ /* 0x002fe40000010800 */
[----:B------:R-:W-:-:S04]  /*4e30*/  IMAD.MOV.U32 R103, RZ, RZ, R38 ;  /* 0x000000ffff677224 */ /* 0x000fc800078e0026 */
[----:B------:R1:W3:Y:S02]  /*4e40*/  MUFU.EX2 R20, R3 ;  /* 0x0000000300147308 */ /* 0x0002e40000000800 */
[----:B-1----:R-:W-:Y:S01]  /*4e50*/  FFMA.FTZ R3, R89, c[0x0][0x2d0], -R2 ;  /* 0x0000b40059037a23 */ /* 0x002fe20000010802 */
[----:B---3--:R-:W-:-:S05]  /*4e60*/  F2FP.BF16.PACK_AB R6, R20, R16 ;  /* 0x000000101406723e */ /* 0x008fca00000010ff */
[----:B------:R1:W-:Y:S02]  /*4e70*/  MUFU.EX2 R12, R3 ;  /* 0x00000003000c7308 */ /* 0x0003e40000000800 */
        /* <DEDUP_REMOVED lines=8> */
[----:B------:R-:W-:-:S05]  /*4f00*/  FFMA.FTZ R3, R222, c[0x0][0x2d0], -R0 ;  /* 0x0000b400de037a23 */ /* 0x000fca0000010800 */
[----:B------:R1:W-:Y:S01]  /*4f10*/  MUFU.EX2 R15, R3 ;  /* 0x00000003000f7308 */ /* 0x0003e20000000800 */
[C---:B--2---:R-:W-:Y:S07]  /*4f20*/  HMMA.16816.F32.BF16 R76, R4.reuse, R8, R216 ;  /* 0x00000008044c723c */ /* 0x044fee00000418d8 */
[----:B------:R-:W-:Y:S01]  /*4f30*/  IMAD.MOV.U32 R218, RZ, RZ, R72 ;  /* 0x000000ffffda7224 */ /* 0x000fe200078e0048 */
[----:B------:R-:W-:Y:S01]  /*4f40*/  HMMA.16816.F32.BF16 R52, R4, R10, R144 ;  /* 0x0000000a0434723c */ /* 0x000fe20000041890 */
[----:B------:R-:W2:Y:S01]  /*4f50*/  LDSM.16.MT88.4 R8, [R228+0x1000] ;  /* 0x00100000e408783b */ /* 0x000ea20000004200 */
[----:B------:R-:W-:-:S02]  /*4f60*/  IMAD.MOV.U32 R219, RZ, RZ, R73 ;  /* 0x000000ffffdb7224 */ /* 0x000fc400078e0049 */
[----:B------:R-:W-:Y:S02]  /*4f70*/  IMAD.MOV.U32 R217, RZ, RZ, R59 ;  /* 0x000000ffffd97224 */ /* 0x000fe400078e003b */
[----:B------:R-:W-:Y:S02]  /*4f80*/  IMAD.MOV.U32 R216, RZ, RZ, R57 ;  /* 0x000000ffffd87224 */ /* 0x000fe400078e0039 */
[----:B-1----:R-:W-:Y:S01]  /*4f90*/  FFMA.FTZ R3, R223, c[0x0][0x2d0], -R0 ;  /* 0x0000b400df037a23 */ /* 0x002fe20000010800 */
[C---:B--2---:R-:W-:Y:S07]  /*4fa0*/  HMMA.16816.F32.BF16 R72, R4.reuse, R8, R212 ;  /* 0x000000080448723c */ /* 0x044fee00000418d4 */
[----:B------:R-:W-:Y:S01]  /*4fb0*/  IMAD.MOV.U32 R214, RZ, RZ, R34 ;  /* 0x000000ffffd67224 */ /* 0x000fe200078e0022 */
[----:B------:R-:W-:Y:S01]  /*4fc0*/  HMMA.16816.F32.BF16 R48, R4, R10, R64 ;  /* 0x0000000a0430723c */ /* 0x000fe20000041840 */
[----:B------:R-:W1:Y:S01]  /*4fd0*/  LDSM.16.MT88.4 R8, [R227+0x1000] ;  /* 0x00100000e308783b */ /* 0x000e620000004200 */
[----:B------:R-:W-:-:S02]  /*4fe0*/  IMAD.MOV.U32 R213, RZ, RZ, R35 ;  /* 0x000000ffffd57224 */ /* 0x000fc400078e0023 */
[----:B------:R-:W-:Y:S02]  /*4ff0*/  IMAD.MOV.U32 R215, RZ, RZ, R56 ;  /* 0x000000ffffd77224 */ /* 0x000fe400078e0038 */
[----:B------:R-:W-:Y:S02]  /*5000*/  IMAD.MOV.U32 R212, RZ, RZ, R36 ;  /* 0x000000ffffd47224 */ /* 0x000fe400078e0024 */
[--C-:B------:R-:W-:Y:S02]  /*5010*/  FFMA.FTZ R222, R214, c[0x0][0x2d0], -R0.reuse ;  /* 0x0000b400d6de7a23 */ /* 0x100fe40000010800 */
[----:B------:R-:W-:Y:S01]  /*5020*/  FFMA.FTZ R223, R215, c[0x0][0x2d0], -R0 ;  /* 0x0000b400d7df7a23 */ /* 0x000fe20000010800 */
[C---:B-1----:R-:W-:Y:S07]  /*5030*/  HMMA.16816.F32.BF16 R68, R4.reuse, R8, R208 ;  /* 0x000000080444723c */ /* 0x042fee00000418d0 */
[----:B------:R-:W-:Y:S01]  /*5040*/  IMAD.MOV.U32 R208, RZ, RZ, R42 ;  /* 0x000000ffffd07224 */ /* 0x000fe200078e002a */
[----:B------:R-:W-:Y:S01]  /*5050*/  HMMA.16816.F32.BF16 R44, R4, R10, R44 ;  /* 0x0000000a042c723c */ /* 0x000fe2000004182c */
[----:B------:R-:W1:Y:S01]  /*5060*/  LDSM.16.MT88.4 R8, [R230+0x1000] ;  /* 0x00100000e608783b */ /* 0x000e620000004200 */
[----:B------:R-:W-:-:S02]  /*5070*/  IMAD.MOV.U32 R211, RZ, RZ, R33 ;  /* 0x000000ffffd37224 */ /* 0x000fc400078e0021 */
[----:B------:R-:W-:Y:S02]  /*5080*/  IMAD.MOV.U32 R209, RZ, RZ, R37 ;  /* 0x000000ffffd17224 */ /* 0x000fe400078e0025 */
[----:B------:R-:W-:Y:S02]  /*5090*/  IMAD.MOV.U32 R210, RZ, RZ, R80 ;  /* 0x000000ffffd27224 */ /* 0x000fe400078e0050 */
[----:B-1----:R-:W-:Y:S07]  /*50a0*/  HMMA.16816.F32.BF16 R64, R4, R8, R164 ;  /* 0x000000080440723c */ /* 0x002fee00000418a4 */
[----:B------:R-:W-:-:S02]  /*50b0*/  IMAD.MOV.U32 R167, RZ, RZ, R43 ;  /* 0x000000ffffa77224 */ /* 0x000fc400078e002b */
[----:B------:R-:W-:Y:S02]  /*50c0*/  IMAD.MOV.U32 R164, RZ, RZ, R40 ;  /* 0x000000ffffa47224 */ /* 0x000fe400078e0028 */
[----:B------:R-:W-:Y:S02]  /*50d0*/  IMAD.MOV.U32 R165, RZ, RZ, R41 ;  /* 0x000000ffffa57224 */ /* 0x000fe400078e0029 */
[----:B------:R-:W-:Y:S01]  /*50e0*/  HMMA.16816.F32.BF16 R40, R4, R10, R60 ;  /* 0x0000000a0428723c */ /* 0x000fe2000004183c */
[----:B------:R-:W1:Y:S01]  /*50f0*/  LDSM.16.MT88.4 R8, [R224+0x4000] ;  /* 0x00400000e008783b */ /* 0x000e620000004200 */
[----:B------:R-:W-:-:S06]  /*5100*/  IMAD.MOV.U32 R166, RZ, RZ, R32 ;  /* 0x000000ffffa67224 */ /* 0x000fcc00078e0020 */
[C---:B-1----:R-:W-:Y:S08]  /*5110*/  HMMA.16816.F32.BF16 R60, R4.reuse, R8, R140 ;  /* 0x00000008043c723c */ /* 0x042ff0000004188c */
[C---:B------:R-:W-:Y:S01]  /*5120*/  HMMA.16816.F32.BF16 R32, R4.reuse, R10, R132 ;  /* 0x0000000a0420723c */ /* 0x040fe20000041884 */
[----:B------:R-:W1:Y:S07]  /*5130*/  LDSM.16.MT88.4 R8, [R228+0x4000] ;  /* 0x00400000e408783b */ /* 0x000e6e0000004200 */
        /* <DEDUP_REMOVED lines=19> */
[----:B------:R-:W-:Y:S01]  /*5270*/  HMMA.16816.F32.BF16 R28, R4, R10, R24 ;  /* 0x0000000a041c723c */ /* 0x000fe20000041818 */
[----:B------:R1:W2:Y:S01]  /*5280*/  MUFU.EX2 R26, R3 ;  /* 0x00000003001a7308 */ /* 0x0002a20000000800 */
[----:B------:R-:W3:Y:S05]  /*5290*/  LDSM.16.MT88.4 R8, [R224+0x1800] ;  /* 0x00180000e008783b */ /* 0x000eea0000004200 */
[----:B------:R-:W-:-:S02]  /*52a0*/  FFMA.FTZ R4, R154, c[0x0][0x2d0], -R2 ;  /* 0x0000b4009a047a23 */ /* 0x000fc40000010802 */
[----:B------:R-:W-:Y:S02]  /*52b0*/  FADD.FTZ R5, R152, R21 ;  /* 0x0000001598057221 */ /* 0x000fe40000010000 */
[----:B------:R4:W-:Y:S01]  /*52c0*/  MUFU.EX2 R25, R4 ;  /* 0x0000000400197308 */ /* 0x0009e20000000800 */
[--C-:B------:R-:W-:Y:S02]  /*52d0*/  FFMA.FTZ R21, R209, c[0x0][0x2d0], -R0.reuse ;  /* 0x0000b400d1157a23 */ /* 0x100fe40000010800 */
[----:B------:R-:W-:Y:S02]  /*52e0*/  FADD.FTZ R5, R12, R5 ;  /* 0x000000050c057221 */ /* 0x000fe40000010000 */
[--C-:B------:R-:W-:Y:S02]  /*52f0*/  FFMA.FTZ R12, R166, c[0x0][0x2d0], -R0.reuse ;  /* 0x0000b400a60c7a23 */ /* 0x100fe40000010800 */
[----:B-1----:R-:W-:Y:S02]  /*5300*/  FFMA.FTZ R3, R164, c[0x0][0x2d0], -R0 ;  /* 0x0000b400a4037a23 */ /* 0x002fe40000010800 */
[----:B------:R-:W-:-:S02]  /*5310*/  IMAD.MOV.U32 R27, RZ, RZ, R217 ;  /* 0x000000ffff1b7224 */ /* 0x000fc400078e00d9 */
[----:B------:R1:W-:Y:S02]  /*5320*/  MUFU.EX2 R86, R3 ;  /* 0x0000000300567308 */ /* 0x0003e40000000800 */
[--C-:B------:R-:W-:Y:S02]  /*5330*/  FFMA.FTZ R27, R27, c[0x0][0x2d0], -R2.reuse ;  /* 0x0000b4001b1b7a23 */ /* 0x100fe40000010802 */
[----:B----4-:R-:W-:Y:S02]  /*5340*/  FFMA.FTZ R4, R220, c[0x0][0x2d0], -R2 ;  /* 0x0000b400dc047a23 */ /* 0x010fe40000010802 */
[--C-:B------:R-:W-:Y:S02]  /*5350*/  FFMA.FTZ R220, R212, c[0x0][0x2d0], -R0.reuse ;  /* 0x0000b400d4dc7a23 */ /* 0x100fe40000010800 */
[----:B------:R2:W-:Y:S01]  /*5360*/  MUFU.EX2 R84, R4 ;  /* 0x0000000400547308 */ /* 0x0005e20000000800 */
[----:B-1----:R-:W-:-:S07]  /*5370*/  FFMA.FTZ R3, R165, c[0x0][0x2d0], -R0 ;  /* 0x0000b400a5037a23 */ /* 0x002fce0000010800 */
[----:B------:R1:W4:Y:S01]  /*5380*/  MUFU.EX2 R87, R3 ;  /* 0x0000000300577308 */ /* 0x0003220000000800 */
[----:B--2---:R-:W-:Y:S01]  /*5390*/  F2FP.BF16.PACK_AB R4, R26, R15 ;  /* 0x0000000f1a04723e */ /* 0x004fe200000010ff */
[----:B-1----:R-:W-:Y:S02]  /*53a0*/  FADD.FTZ R3, R153, R22 ;  /* 0x0000001699037221 */ /* 0x002fe40000010000 */
[----:B------:R-:W-:Y:S02]  /*53b0*/  IMAD.MOV.U32 R22, RZ, RZ, R216 ;  /* 0x000000ffff167224 */ /* 0x000fe400078e00d8 */
[----:B------:R-:W-:Y:S02]  /*53c0*/  FADD.FTZ R6, R13, R3 ;  /* 0x000000030d067221 */ /* 0x000fe40000010000 */
[----:B------:R-:W-:Y:S02]  /*53d0*/  FFMA.FTZ R3, R155, c[0x0][0x2d0], -R2 ;  /* 0x0000b4009b037a23 */ /* 0x000fe40000010802 */
[----:B------:R-:W-:-:S02]  /*53e0*/  FFMA.FTZ R13, R167, c[0x0][0x2d0], -R0 ;  /* 0x0000b400a70d7a23 */ /* 0x000fc40000010800 */
[----:B------:R1:W-:Y:S02]  /*53f0*/  MUFU.EX2 R24, R3 ;  /* 0x0000000300187308 */ /* 0x0003e40000000800 */
[----:B-1----:R-:W-:Y:S02]  /*5400*/  FFMA.FTZ R3, R221, c[0x0][0x2d0], -R2 ;  /* 0x0000b400dd037a23 */ /* 0x002fe40000010802 */
[----:B------:R-:W-:-:S04]  /*5410*/  FFMA.FTZ R221, R213, c[0x0][0x2d0], -R0 ;  /* 0x0000b400d5dd7a23 */ /* 0x000fc80000010800 */
[----:B------:R1:W2:Y:S02]  /*5420*/  MUFU.EX2 R85, R3 ;  /* 0x0000000300557308 */ /* 0x0002a40000000800 */
[----:B-1----:R-:W-:Y:S01]  /*5430*/  FADD.FTZ R3, R17, R6 ;  /* 0x0000000611037221 */ /* 0x002fe20000010000 */
[----:B----4-:R-:W-:Y:S01]  /*5440*/  F2FP.BF16.PACK_AB R6, R87, R86 ;  /* 0x000000565706723e */ /* 0x010fe200000010ff */
[----:B------:R-:W-:Y:S01]  /*5450*/  FFMA.FTZ R17, R208, c[0x0][0x2d0], -R0 ;  /* 0x0000b400d0117a23 */ /* 0x000fe20000010800 */
[----:B--2---:R-:W-:Y:S01]  /*5460*/  F2FP.BF16.PACK_AB R7, R84, R85 ;  /* 0x000000555407723e */ /* 0x004fe200000010ff */
[----:B------:R-:W-:Y:S01]  /*5470*/  FADD.FTZ R0, R14, R5 ;  /* 0x000000050e007221 */ /* 0x000fe20000010000 */
[----:B------:R-:W-:Y:S01]  /*5480*/  F2FP.BF16.PACK_AB R5, R24, R25 ;  /* 0x000000191805723e */ /* 0x000fe200000010ff */
[----:B------:R-:W-:Y:S02]  /*5490*/  FADD.FTZ R14, R16, R3 ;  /* 0x00000003100e7221 */ /* 0x000fe40000010000 */
[----:B------:R-:W-:-:S02]  /*54a0*/  IMAD.MOV.U32 R16, RZ, RZ, R218 ;  /* 0x000000ffff107224 */ /* 0x000fc400078e00da */
[----:B------:R-:W-:Y:S02]  /*54b0*/  IMAD.MOV.U32 R3, RZ, RZ, R219 ;  /* 0x000000ffff037224 */ /* 0x000fe400078e00db */
[----:B---3--:R-:W-:Y:S02]  /*54c0*/  HMMA.16816.F32.BF16 R216, R4, R8, R76 ;  /* 0x0000000804d8723c */ /* 0x008fe4000004184c */
[----:B------:R-:W-:-:S06]  /*54d0*/  FFMA.FTZ R3, R3, c[0x0][0x2d0], -R2 ;  /* 0x0000b40003037a23 */ /* 0x000fcc0000010802 */
[C---:B------:R-:W-:Y:S01]  /*54e0*/  HMMA.16816.F32.BF16 R212, R4.reuse, R10, R52 ;  /* 0x0000000a04d4723c */ /* 0x040fe20000041834 */
[----:B------:R-:W1:Y:S01]  /*54f0*/  LDSM.16.MT88.4 R8, [R228+0x1800] ;  /* 0x00180000e408783b */ /* 0x000e620000004200 */
[----:B------:R-:W-:Y:S05]  /*5500*/  MUFU.EX2 R3, R3 ;  /* 0x0000000300037308 */ /* 0x000fea0000000800 */
[----:B------:R-:W-:Y:S02]  /*5510*/  IMAD.MOV.U32 R54, RZ, RZ, R210 ;  /* 0x000000ffff367224 */ /* 0x000fe400078e00d2 */
[----:B------:R-:W-:Y:S02]  /*5520*/  IMAD.MOV.U32 R55, RZ, RZ, R211 ;  /* 0x000000ffff377224 */ /* 0x000fe400078e00d3 */
        /* <DEDUP_REMOVED lines=12> */
[C---:B-1----:R-:W-:Y:S07]  /*55f0*/  HMMA.16816.F32.BF16 R92, R4.reuse, R8, R56 ;  /* 0x00000008045c723c */ /* 0x042fee0000041838 */
[----:B------:R-:W-:Y:S01]  /*5600*/  IMAD.MOV.U32 R59, RZ, RZ, R54 ;  /* 0x000000ffff3b7224 */ /* 0x000fe200078e0036 */
[----:B------:R-:W-:Y:S01]  /*5610*/  HMMA.16816.F32.BF16 R36, R4, R10, R36 ;  /* 0x0000000a0424723c */ /* 0x000fe20000041824 */
[----:B------:R-:W1:Y:S01]  /*5620*/  LDSM.16.MT88.4 R8, [R227+0x4800] ;  /* 0x00480000e308783b */ /* 0x000e620000004200 */
[----:B------:R-:W-:-:S02]  /*5630*/  IMAD.MOV.U32 R58, RZ, RZ, R55 ;  /* 0x000000ffff3a7224 */ /* 0x000fc400078e0037 */
[----:B------:R-:W-:-:S04]  /*5640*/  IMAD.MOV.U32 R57, RZ, RZ, R16 ;  /* 0x000000ffff397224 */ /* 0x000fc800078e0010 */
[C---:B-1----:R-:W-:Y:S08]  /*5650*/  HMMA.16816.F32.BF16 R88, R4.reuse, R8, R88 ;  /* 0x000000080458723c */ /* 0x042ff00000041858 */
[C---:B------:R-:W-:Y:S01]  /*5660*/  HMMA.16816.F32.BF16 R72, R4.reuse, R10, R80 ;  /* 0x0000000a0448723c */ /* 0x040fe20000041850 */
[----:B------:R-:W1:Y:S07]  /*5670*/  LDSM.16.MT88.4 R8, [R230+0x4800] ;  /* 0x00480000e608783b */ /* 0x000e6e0000004200 */
[C---:B-1----:R-:W-:Y:S07]  /*5680*/  HMMA.16816.F32.BF16 R64, R4.reuse, R8, R148 ;  /* 0x000000080440723c */ /* 0x042fee0000041894 */
[----:B------:R-:W-:Y:S01]  /*5690*/  IMAD.MOV.U32 R151, RZ, RZ, R102 ;  /* 0x000000ffff977224 */ /* 0x000fe200078e0066 */
[----:B------:R-:W-:Y:S01]  /*56a0*/  HMMA.16816.F32.BF16 R52, R4, R10, R104 ;  /* 0x0000000a0434723c */ /* 0x000fe20000041868 */
[----:B------:R-:W1:Y:S01]  /*56b0*/  LDSM.16.MT88.4 R8, [R224+0x7800] ;  /* 0x00780000e008783b */ /* 0x000e620000004200 */
[----:B------:R2:W-:Y:S05]  /*56c0*/  MUFU.EX2 R104, R17 ;  /* 0x0000001100687308 */ /* 0x0005ea0000000800 */
[----:B------:R-:W-:-:S03]  /*56d0*/  IMAD.MOV.U32 R107, RZ, RZ, R151 ;  /* 0x000000ffff6b7224 */ /* 0x000fc600078e0097 */
[----:B------:R-:W-:Y:S01]  /*56e0*/  MUFU.EX2 R105, R21 ;  /* 0x0000001500697308 */ /* 0x000fe20000000800 */
[C---:B-1----:R-:W-:Y:S07]  /*56f0*/  HMMA.16816.F32.BF16 R44, R4.reuse, R8, R144 ;  /* 0x00000008042c723c */ /* 0x042fee0000041890 */
[----:B------:R-:W-:Y:S01]  /*5700*/  IMAD.MOV.U32 R147, RZ, RZ, R223 ;  /* 0x000000ffff937224 */ /* 0x000fe200078e00df */
[----:B------:R-:W-:Y:S01]  /*5710*/  HMMA.16816.F32.BF16 R32, R4, R10, R128 ;  /* 0x0000000a0420723c */ /* 0x000fe20000041880 */
[----:B------:R-:W1:Y:S01]  /*5720*/  LDSM.16.MT88.4 R8, [R228+0x7800] ;  /* 0x00780000e408783b */ /* 0x000e620000004200 */
[----:B------:R-:W-:-:S02]  /*5730*/  IMAD.MOV.U32 R146, RZ, RZ, R222 ;  /* 0x000000ffff927224 */ /* 0x000fc400078e00de */
        /* <DEDUP_REMOVED lines=8> */
[C---:B-1----:R-:W-:Y:S01]  /*57c0*/  HMMA.16816.F32.BF16 R40, R4.reuse, R8, R132 ;  /* 0x000000080428723c */ /* 0x042fe20000041884 */
[----:B------:R-:W-:Y:S07]  /*57d0*/  MUFU.EX2 R8, R12 ;  /* 0x0000000c00087308 */ /* 0x000fee0000000800 */
[----:B------:R-:W-:Y:S01]  /*57e0*/  HMMA.16816.F32.BF16 R28, R4, R10, R28 ;  /* 0x0000000a041c723c */ /* 0x000fe2000004181c */
[----:B------:R1:W-:Y:S06]  /*57f0*/  MUFU.EX2 R9, R13 ;  /* 0x0000000d00097308 */ /* 0x0003ec0000000800 */
[----:B------:R-:W-:-:S02]  /*5800*/  FADD.FTZ R6, R20, R14 ;  /* 0x0000000e14067221 */ /* 0x000fc40000010000 */
[----:B------:R-:W-:Y:S02]  /*5810*/  FADD.FTZ R4, R18, R0 ;  /* 0x0000000012047221 */ /* 0x000fe40000010000 */
[----:B------:R-:W-:Y:S02]  /*5820*/  FADD.FTZ R6, R15, R6 ;  /* 0x000000060f067221 */ /* 0x000fe40000010000 */
[----:B------:R-:W-:Y:S02]  /*5830*/  FADD.FTZ R5, R19, R4 ;  /* 0x0000000413057221 */ /* 0x000fe40000010000 */
[--C-:B------:R-:W-:Y:S01]  /*5840*/  FFMA.FTZ R4, R23, c[0x0][0x2d0], -R2.reuse ;  /* 0x0000b40017047a23 */ /* 0x100fe20000010802 */
[----:B--2---:R-:W-:Y:S01]  /*5850*/  LDSM.16.MT88.4 R16, [R228+0x2000] ;  /* 0x00200000e410783b */ /* 0x004fe20000004200 */
[--C-:B------:R-:W-:Y:S02]  /*5860*/  FFMA.FTZ R0, R22, c[0x0][0x2d0], -R2.reuse ;  /* 0x0000b40016007a23 */ /* 0x100fe40000010802 */
[----:B------:R2:W-:Y:S01]  /*5870*/  MUFU.EX2 R102, R4 ;  /* 0x0000000400667308 */ /* 0x0005e20000000800 */
[----:B-1----:R-:W1:Y:S01]  /*5880*/  LDSM.16.MT88.4 R12, [R227+0x2000] ;  /* 0x00200000e30c783b */ /* 0x002e620000004200 */
[----:B------:R-:W-:-:S02]  /*5890*/  FFMA.FTZ R11, R58, c[0x0][0x2d0], -R2 ;  /* 0x0000b4003a0b7a23 */ /* 0x000fc40000010802 */
[--C-:B------:R-:W-:Y:S01]  /*58a0*/  FFMA.FTZ R10, R59, c[0x0][0x2d0], -R2.reuse ;  /* 0x0000b4003b0a7a23 */ /* 0x100fe20000010802 */
[----:B------:R-:W3:Y:S03]  /*58b0*/  LDSM.16.MT88.4 R20, [R224+0x2000] ;  /* 0x00200000e014783b */ /* 0x000ee60000004200 */
[----:B------:R-:W4:Y:S01]  /*58c0*/  MUFU.EX2 R0, R0 ;  /* 0x0000000000007308 */ /* 0x000f220000000800 */
[----:B--2---:R-:W-:-:S07]  /*58d0*/  FFMA.FTZ R4, R103, c[0x0][0x2d0], -R2 ;  /* 0x0000b40067047a23 */ /* 0x004fce0000010802 */
[----:B------:R2:W5:Y:S02]  /*58e0*/  MUFU.EX2 R103, R4 ;  /* 0x0000000400677308 */ /* 0x0005640000000800 */
[----:B--2---:R-:W-:Y:S01]  /*58f0*/  FADD.FTZ R4, R25, R5 ;  /* 0x0000000519047221 */ /* 0x004fe20000010000 */
[----:B----4-:R-:W-:Y:S01]  /*5900*/  F2FP.BF16.PACK_AB R5, R0, R3 ;  /* 0x000000030005723e */ /* 0x010fe200000010ff */
[----:B------:R-:W-:Y:S01]  /*5910*/  FFMA.FTZ R25, R57, c[0x0][0x2d0], -R2 ;  /* 0x0000b40039197a23 */ /* 0x000fe20000010802 */
[----:B-----5:R-:W-:Y:S01]  /*5920*/  F2FP.BF16.PACK_AB R7, R103, R102 ;  /* 0x000000666707723e */ /* 0x020fe200000010ff */
[----:B------:R-:W-:Y:S01]  /*5930*/  FADD.FTZ R2, R26, R6 ;  /* 0x000000061a027221 */ /* 0x000fe20000010000 */
[----:B------:R-:W-:Y:S01]  /*5940*/  F2FP.BF16.PACK_AB R6, R105, R104 ;  /* 0x000000686906723e */ /* 0x000fe200000010ff */
[----:B------:R-:W-:Y:S01]  /*5950*/  FADD.FTZ R24, R24, R4 ;  /* 0x0000000418187221 */ /* 0x000fe20000010000 */
[----:B------:R-:W-:-:S07]  /*5960*/  F2FP.BF16.PACK_AB R4, R9, R8 ;  /* 0x000000080904723e */ /* 0x000fce00000010ff */
[C---:B-1----:R-:W-:Y:S08]  /*5970*/  HMMA.16816.F32.BF16 R132, R4.reuse, R12, R164 ;  /* 0x0000000c0484723c */ /* 0x042ff000000418a4 */
[C---:B------:R-:W-:Y:S01]  /*5980*/  HMMA.16816.F32.BF16 R220, R4.reuse, R14, R124 ;  /* 0x0000000e04dc723c */ /* 0x040fe2000004187c */
[----:B------:R-:W1:Y:S07]  /*5990*/  LDSM.16.MT88.4 R12, [R228+0x5000] ;  /* 0x00500000e40c783b */ /* 0x000e6e0000004200 */
[C---:B---3--:R-:W-:Y:S08]  /*59a0*/  HMMA.16816.F32.BF16 R108, R4.reuse, R20, R216 ;  /* 0x00000014046c723c */ /* 0x048ff000000418d8 */
[----:B------:R-:W-:Y:S01]  /*59b0*/  IMAD.MOV.U32 R106, RZ, RZ, R135 ;  /* 0x000000ffff6a7224 */ /* 0x000fe200078e0087 */
[----:B------:R-:W-:Y:S01]  /*59c0*/  HMMA.16816.F32.BF16 R56, R4, R22, R212 ;  /* 0x000000160438723c */ /* 0x000fe200000418d4 */
[----:B------:R-:W2:Y:S01]  /*59d0*/  LDSM.16.MT88.4 R20, [R230+0x2000] ;  /* 0x00200000e614783b */ /* 0x000ea20000004200 */
[----:B------:R-:W-:-:S02]  /*59e0*/  IMAD.MOV.U32 R130, RZ, RZ, R132 ;  /* 0x000000ffff827224 */ /* 0x000fc400078e0084 */
[----:B------:R-:W-:Y:S02]  /*59f0*/  IMAD.MOV.U32 R127, RZ, RZ, R106 ;  /* 0x000000ffff7f7224 */ /* 0x000fe400078e006a */
[----:B------:R-:W3:Y:S01]  /*5a00*/  LDL R106, [R1+0x58] ;  /* 0x00005800016a7983 */ /* 0x000ee20000100800 */
[----:B------:R-:W-:Y:S01]  /*5a10*/  IMAD.MOV.U32 R129, RZ, RZ, R133 ;  /* 0x000000ffff817224 */ /* 0x000fe200078e0085 */
[C---:B------:R-:W-:Y:S01]  /*5a20*/  HMMA.16816.F32.BF16 R116, R4.reuse, R16, R208 ;  /* 0x000000100474723c */ /* 0x040fe200000418d0 */
[----:B------:R-:W-:Y:S02]  /*5a30*/  IMAD.MOV.U32 R128, RZ, RZ, R134 ;  /* 0x000000ffff807224 */ /* 0x000fe400078e0086 */
[----:B------:R-:W-:Y:S02]  /*5a40*/  FADD.FTZ R2, R86, R2 ;  /* 0x0000000256027221 */ /* 0x000fe40000010000 */
[----:B------:R-:W-:Y:S02]  /*5a50*/  IMAD.MOV.U32 R124, RZ, RZ, R130 ;  /* 0x000000ffff7c7224 */ /* 0x000fe400078e0082 */
[----:B------:R-:W-:Y:S01]  /*5a60*/  IMAD.MOV.U32 R125, RZ, RZ, R129 ;  /* 0x000000ffff7d7224 */ /* 0x000fe200078e0081 */
[----:B------:R-:W-:Y:S01]  /*5a70*/  HMMA.16816.F32.BF16 R76, R4, R18, R76 ;  /* 0x00000012044c723c */ /* 0x000fe2000004184c */
[----:B------:R-:W4:Y:S01]  /*5a80*/  LDSM.16.MT88.4 R16, [R224+0x5000] ;  /* 0x00500000e010783b */ /* 0x000f220000004200 */
[----:B------:R-:W-:-:S06]  /*5a90*/  IMAD.MOV.U32 R126, RZ, RZ, R128 ;  /* 0x000000ffff7e7224 */ /* 0x000fcc00078e0080 */
[C---:B-1----:R-:W-:Y:S08]  /*5aa0*/  HMMA.16816.F32.BF16 R92, R4.reuse, R12, R92 ;  /* 0x0000000c045c723c */ /* 0x042ff0000004185c */
[C---:B------:R-:W-:Y:S01]  /*5ab0*/  HMMA.16816.F32.BF16 R36, R4.reuse, R14, R36 ;  /* 0x0000000e0424723c */ /* 0x040fe20000041824 */
[----:B------:R-:W1:Y:S07]  /*5ac0*/  LDSM.16.MT88.4 R12, [R224+0x8000] ;  /* 0x00800000e00c783b */ /* 0x000e6e0000004200 */
[C---:B--2---:R-:W-:Y:S08]  /*5ad0*/  HMMA.16816.F32.BF16 R132, R4.reuse, R20, R152 ;  /* 0x000000140484723c */ /* 0x044ff00000041898 */
[----:B------:R-:W-:Y:S01]  /*5ae0*/  HMMA.16816.F32.BF16 R208, R4, R22, R120 ;  /* 0x0000001604d0723c */ /* 0x000fe20000041878 */
[----:B------:R-:W2:Y:S01]  /*5af0*/  LDSM.16.MT88.4 R20, [R227+0x5000] ;  /* 0x00500000e314783b */ /* 0x000ea20000004200 */
[----:B------:R-:W-:-:S03]  /*5b00*/  FADD.FTZ R2, R87, R2 ;  /* 0x0000000257027221 */ /* 0x000fc60000010000 */
[----:B------:R-:W-:Y:S03]  /*5b10*/  LDSM.16.MT88.4 R152, [R228+0x5800] ;  /* 0x00580000e498783b */ /* 0x000fe60000004200 */
[C---:B----4-:R-:W-:Y:S01]  /*5b20*/  HMMA.16816.F32.BF16 R140, R4.reuse, R16, R112 ;  /* 0x00000010048c723c */ /* 0x050fe20000041870 */
[----:B------:R-:W-:Y:S04]  /*5b30*/  LDSM.16.MT88.4 R112, [R224+0x2800] ;  /* 0x00280000e070783b */ /* 0x000fe80000004200 */
[----:B------:R-:W-:Y:S03]  /*5b40*/  LDSM.16.MT88.4 R120, [R228+0x2800] ;  /* 0x00280000e478783b */ /* 0x000fe60000004200 */
[C---:B------:R-:W-:Y:S01]  /*5b50*/  HMMA.16816.F32.BF16 R148, R4.reuse, R18, R96 ;  /* 0x000000120494723c */ /* 0x040fe20000041860 */
[----:B------:R-:W4:Y:S04]  /*5b60*/  LDSM.16.MT88.4 R16, [R230+0x5000] ;  /* 0x00500000e610783b */ /* 0x000f280000004200 */
[----:B------:R-:W-:Y:S03]  /*5b70*/  LDSM.16.MT88.4 R128, [R227+0x2800] ;  /* 0x00280000e380783b */ /* 0x000fe60000004200 */
        /* <DEDUP_REMOVED lines=9> */
[C---:B-1----:R-:W-:Y:S01]  /*5c10*/  HMMA.16816.F32.BF16 R40, R4.reuse, R12, R40 ;  /* 0x0000000c0428723c */ /* 0x042fe20000041828 */
[----:B------:R-:W-:Y:S07]  /*5c20*/  MUFU.EX2 R13, R144 ;  /* 0x00000090000d7308 */ /* 0x000fee0000000800 */
[----:B------:R-:W-:Y:S01]  /*5c30*/  HMMA.16816.F32.BF16 R28, R4, R14, R28 ;  /* 0x0000000e041c723c */ /* 0x000fe2000004181c */
[----:B------:R-:W-:Y:S01]  /*5c40*/  MUFU.EX2 R15, R146 ;  /* 0x00000092000f7308 */ /* 0x000fe20000000800 */
[----:B------:R-:W-:-:S02]  /*5c50*/  FADD.FTZ R2, R8, R2 ;  /* 0x0000000208027221 */ /* 0x000fc40000010000 */
[----:B------:R-:W-:Y:S02]  /*5c60*/  IMAD.MOV.U32 R26, RZ, RZ, R139 ;  /* 0x000000ffff1a7224 */ /* 0x000fe400078e008b */
[----:B------:R-:W-:Y:S02]  /*5c70*/  IMAD.MOV.U32 R66, RZ, RZ, R136 ;  /* 0x000000ffff427224 */ /* 0x000fe400078e0088 */
[----:B------:R-:W-:Y:S01]  /*5c80*/  IMAD.MOV.U32 R65, RZ, RZ, R137 ;  /* 0x000000ffff417224 */ /* 0x000fe200078e0089 */
[C---:B--2---:R-:W-:Y:S01]  /*5c90*/  HMMA.16816.F32.BF16 R44, R4.reuse, R20, R80 ;  /* 0x00000014042c723c */ /* 0x044fe20000041850 */
[----:B------:R-:W1:Y:S01]  /*5ca0*/  MUFU.EX2 R14, R147 ;  /* 0x00000093000e7308 */ /* 0x000e620000000800 */
[----:B------:R-:W-:Y:S01]  /*5cb0*/  IMAD.MOV.U32 R64, RZ, RZ, R138 ;  /* 0x000000ffff407224 */ /* 0x000fe200078e008a */
[----:B------:R-:W-:Y:S04]  /*5cc0*/  LDSM.16.MT88.4 R80, [R228+0x8800] ;  /* 0x00880000e450783b */ /* 0x000fe80000004200 */
[----:B------:R-:W-:Y:S01]  /*5cd0*/  LDSM.16.MT88.4 R136, [R230+0x2800] ;  /* 0x00280000e688783b */ /* 0x000fe20000004200 */
[C---:B------:R-:W-:Y:S01]  /*5ce0*/  HMMA.16816.F32.BF16 R32, R4.reuse, R22, R68 ;  /* 0x000000160420723c */ /* 0x040fe20000041844 */
[----:B------:R-:W-:Y:S06]  /*5cf0*/  MUFU.EX2 R12, R25 ;  /* 0x00000019000c7308 */ /* 0x000fec0000000800 */
[----:B------:R-:W-:Y:S01]  /*5d00*/  IMAD.MOV.U32 R71, RZ, RZ, R26 ;  /* 0x000000ffff477224 */ /* 0x000fe200078e001a */
[C---:B----4-:R-:W-:Y:S01]  /*5d10*/  HMMA.16816.F32.BF16 R20, R4.reuse, R16, R60 ;  /* 0x000000100414723c */ /* 0x050fe2000004183c */
[----:B------:R-:W2:Y:S07]  /*5d20*/  MUFU.EX2 R16, R145 ;  /* 0x0000009100107308 */ /* 0x000eae0000000800 */
[----:B------:R-:W-:Y:S01]  /*5d30*/  HMMA.16816.F32.BF16 R48, R4, R18, R48 ;  /* 0x000000120430723c */ /* 0x000fe20000041830 */
[----:B------:R-:W4:Y:S01]  /*5d40*/  MUFU.EX2 R7, R11 ;  /* 0x0000000b00077308 */ /* 0x000f220000000800 */
[----:B-1----:R-:W-:Y:S01]  /*5d50*/  F2FP.BF16.PACK_AB R98, R14, R15 ;  /* 0x0000000f0e62723e */ /* 0x002fe200000010ff */
[----:B------:R-:W-:-:S02]  /*5d60*/  IMAD.MOV.U32 R68, RZ, RZ, R66 ;  /* 0x000000ffff447224 */ /* 0x000fc400078e0042 */
[----:B------:R-:W-:Y:S02]  /*5d70*/  IMAD.MOV.U32 R69, RZ, RZ, R65 ;  /* 0x000000ffff457224 */ /* 0x000fe400078e0041 */
[----:B------:R-:W-:Y:S02]  /*5d80*/  IMAD.MOV.U32 R70, RZ, RZ, R64 ;  /* 0x000000ffff467224 */ /* 0x000fe400078e0040 */
[----:B------:R-:W-:Y:S01]  /*5d90*/  MUFU.EX2 R5, R10 ;  /* 0x0000000a00057308 */ /* 0x000fe20000000800 */
[----:B--2---:R-:W-:Y:S01]  /*5da0*/  F2FP.BF16.PACK_AB R96, R16, R13 ;  /* 0x0000000d1060723e */ /* 0x004fe200000010ff */
[----:B------:R-:W-:Y:S01]  /*5db0*/  FADD.FTZ R4, R85, R24 ;  /* 0x0000001855047221 */ /* 0x000fe20000010000 */
[----:B------:R-:W1:Y:S05]  /*5dc0*/  LDSM.16.MT88.4 R144, [R224+0x5800] ;  /* 0x00580000e090783b */ /* 0x000e6a0000004200 */
[----:B------:R-:W2:Y:S01]  /*5dd0*/  MUFU.EX2 R6, R27 ;  /* 0x0000001b00067308 */ /* 0x000ea20000000800 */
[----:B----4-:R-:W-:Y:S01]  /*5de0*/  F2FP.BF16.PACK_AB R97, R7, R12 ;  /* 0x0000000c0761723e */ /* 0x010fe200000010ff */
[----:B------:R-:W-:Y:S01]  /*5df0*/  IMAD.MOV.U32 R26, RZ, RZ, c[0x0][0x168] ;  /* 0x00005a00ff1a7624 */ /* 0x000fe200078e00ff */
[----:B------:R-:W-:Y:S01]  /*5e00*/  LDSM.16.MT88.4 R64, [R230+0x5800] ;  /* 0x00580000e640783b */ /* 0x000fe20000004200 */
[----:B--2---:R-:W-:-:S07]  /*5e10*/  F2FP.BF16.PACK_AB R99, R6, R5 ;  /* 0x000000050663723e */ /* 0x004fce00000010ff */
[C---:B------:R-:W-:Y:S08]  /*5e20*/  HMMA.16816.F32.BF16 R108, R96.reuse, R112, R108 ;  /* 0x00000070606c723c */ /* 0x040ff0000004186c */
[----:B------:R-:W-:Y:S01]  /*5e30*/  HMMA.16816.F32.BF16 R112, R96, R114, R56 ;  /* 0x000000726070723c */ /* 0x000fe20000041838 */
[----:B------:R-:W2:Y:S01]  /*5e40*/  LDSM.16.MT88.4 R56, [R227+0x5800] ;  /* 0x00580000e338783b */ /* 0x000ea20000004200 */
[----:B------:R-:W-:-:S04]  /*5e50*/  FADD.FTZ R4, R84, R4 ;  /* 0x0000000454047221 */ /* 0x000fc80000010000 */
[----:B------:R-:W-:Y:S02]  /*5e60*/  FADD.FTZ R3, R3, R4 ;  /* 0x0000000403037221 */ /* 0x000fe40000010000 */
[----:B------:R-:W-:Y:S02]  /*5e70*/  FADD.FTZ R4, R9, R2 ;  /* 0x0000000209047221 */ /* 0x000fe40000010000 */
[----:B------:R-:W4:Y:S01]  /*5e80*/  LDSM.16.MT88.4 R8, [R230+0x8800] ;  /* 0x00880000e608783b */ /* 0x000f220000004200 */
[----:B------:R-:W-:Y:S01]  /*5e90*/  FADD.FTZ R3, R0, R3 ;  /* 0x0000000300037221 */ /* 0x000fe20000010000 */
[C---:B-1----:R-:W-:Y:S08]  /*5ea0*/  HMMA.16816.F32.BF16 R140, R96.reuse, R144, R140 ;  /* 0x00000090608c723c */ /* 0x042ff0000004188c */
[C---:B------:R-:W-:Y:S08]  /*5eb0*/  HMMA.16816.F32.BF16 R144, R96.reuse, R146, R148 ;  /* 0x000000926090723c */ /* 0x040ff00000041894 */
[C---:B------:R-:W-:Y:S08]  /*5ec0*/  HMMA.16816.F32.BF16 R148, R96.reuse, R152, R92 ;  /* 0x000000986094723c */ /* 0x040ff0000004185c */
[C---:B--2---:R-:W-:Y:S01]  /*5ed0*/  HMMA.16816.F32.BF16 R52, R96.reuse, R56, R88 ;  /* 0x000000386034723c */ /* 0x044fe20000041858 */
[----:B------:R-:W-:Y:S07]  /*5ee0*/  LDSM.16.MT88.4 R88, [R227+0x8800] ;  /* 0x00880000e358783b */ /* 0x000fee0000004200 */
[C---:B------:R-:W-:Y:S01]  /*5ef0*/  HMMA.16816.F32.BF16 R56, R96.reuse, R58, R72 ;  /* 0x0000003a6038723c */ /* 0x040fe20000041848 */
[----:B------:R-:W1:Y:S07]  /*5f00*/  LDSM.16.MT88.4 R72, [R224+0x8800] ;  /* 0x00880000e048783b */ /* 0x000e6e0000004200 */
[----:B----4-:R-:W-:Y:S07]  /*5f10*/  HMMA.16816.F32.BF16 R92, R96, R8, R40 ;  /* 0x00000008605c723c */ /* 0x010fee0000041828 */
[----:B------:R-:W-:Y:S01]  /*5f20*/  IADD3 R8, R107, -0x2, RZ ;  /* 0xfffffffe6b087810 */ /* 0x000fe20007ffe0ff */
[----:B---3--:R-:W-:-:S04]  /*5f30*/  @P1 IMAD.HI.U32 R2, R106, c[0x0][0x2c8], RZ ;  /* 0x0000b2006a021a27 */ /* 0x008fc800078e00ff */
[----:B------:R-:W-:Y:S01]  /*5f40*/  IMAD.MOV.U32 R0, RZ, RZ, R106 ;  /* 0x000000ffff007224 */ /* 0x000fe200078e006a */
[----:B------:R-:W-:-:S04]  /*5f50*/  @P1 SHF.R.U32.HI R0, RZ, c[0x0][0x2cc], R2 ;  /* 0x0000b300ff001a19 */ /* 0x000fc80000011602 */
[----:B------:R-:W-:Y:S01]  /*5f60*/  IADD3 R0, R0, c[0x0][0x1d0], -R26 ;  /* 0x0000740000007a10 */ /* 0x000fe20007ffe81a */
[----:B------:R-:W-:-:S04]  /*5f70*/  FADD.FTZ R2, R104, R4 ;  /* 0x0000000468027221 */ /* 0x000fc80000010000 */
[----:B------:R-:W-:-:S04]  /*5f80*/  IMAD.HI R4, R0, 0x2aaaaaab, RZ ;  /* 0x2aaaaaab00047827 */ /* 0x000fc800078e02ff */
[----:B------:R-:W-:Y:S01]  /*5f90*/  FADD.FTZ R0, R102, R3 ;  /* 0x0000000366007221 */ /* 0x000fe20000010000 */
[----:B------:R-:W-:Y:S01]  /*5fa0*/  SHF.R.U32.HI R3, RZ, 0x1f, R4 ;  /* 0x0000001fff037819 */ /* 0x000fe20000011604 */
[----:B------:R-:W-:Y:S02]  /*5fb0*/  FADD.FTZ R2, R105, R2 ;  /* 0x0000000269027221 */ /* 0x000fe40000010000 */
[----:B------:R-:W-:Y:S01]  /*5fc0*/  FADD.FTZ R0, R103, R0 ;  /* 0x0000000067007221 */ /* 0x000fe20000010000 */
[----:B------:R-:W-:Y:S01]  /*5fd0*/  LEA.HI.SX32 R3, R4, R3, 0x1c ;  /* 0x0000000304037211 */ /* 0x000fe200078fe2ff */
[----:B------:R-:W-:Y:S02]  /*5fe0*/  FADD.FTZ R13, R13, R2 ;  /* 0x000000020d0d7221 */ /* 0x000fe40000010000 */
[----:B------:R-:W-:Y:S01]  /*5ff0*/  FADD.FTZ R12, R12, R0 ;  /* 0x000000000c0c7221 */ /* 0x000fe20000010000 */
[----:B------:R-:W-:Y:S01]  /*6000*/  IMNMX R0, RZ, R3, !PT ;  /* 0x00000003ff007217 */ /* 0x000fe20007800200 */
[----:B------:R-:W-:-:S02]  /*6010*/  FADD.FTZ R16, R16, R13 ;  /* 0x0000000d10107221 */ /* 0x000fc40000010000 */
[----:B------:R-:W-:Y:S01]  /*6020*/  FADD.FTZ R7, R7, R12 ;  /* 0x0000000c07077221 */ /* 0x000fe20000010000 */
[----:B------:R-:W-:Y:S01]  /*6030*/  STL [R1+0x8], R8 ;  /* 0x0000080801007387 */ /* 0x000fe20000100800 */
[----:B------:R-:W-:Y:S02]  /*6040*/  FADD.FTZ R15, R15, R16 ;  /* 0x000000100f0f7221 */ /* 0x000fe40000010000 */
[----:B------:R-:W-:Y:S01]  /*6050*/  FADD.FTZ R5, R5, R7 ;  /* 0x0000000705057221 */ /* 0x000fe20000010000 */
[----:B------:R2:W-:Y:S01]  /*6060*/  STL [R1+0x10], R0 ;  /* 0x0000100001007387 */ /* 0x0005e20000100800 */
[----:B------:R-:W-:Y:S01]  /*6070*/  ISETP.GE.AND P0, PT, R8, R0, PT ;  /* 0x000000000800720c */ /* 0x000fe20003f06270 */
[----:B------:R-:W-:Y:S01]  /*6080*/  FADD.FTZ R2, R14, R15 ;  /* 0x0000000f0e027221 */ /* 0x000fe20000010000 */
[----:B------:R-:W-:Y:S01]  /*6090*/  HMMA.16816.F32.BF16 R116, R96, R120, R116 ;  /* 0x000000786074723c */ /* 0x000fe20000041874 */
[----:B--2---:R-:W-:-:S05]  /*60a0*/  FADD.FTZ R0, R6, R5 ;  /* 0x0000000506007221 */ /* 0x004fca0000010000 */
[----:B------:R2:W-:Y:S04]  /*60b0*/  STL [R1+0x1c], R0 ;  /* 0x00001c0001007387 */ /* 0x0005e80000100800 */
[----:B------:R2:W-:Y:S01]  /*60c0*/  STL [R1+0x18], R2 ;  /* 0x0000180201007387 */ /* 0x0005e20000100800 */
[C---:B------:R-:W-:Y:S08]  /*60d0*/  HMMA.16816.F32.BF16 R120, R96.reuse, R122, R76 ;  /* 0x0000007a6078723c */ /* 0x040ff0000004184c */
[C---:B------:R-:W-:Y:S08]  /*60e0*/  HMMA.16816.F32.BF16 R60, R96.reuse, R64, R68 ;  /* 0x00000040603c723c */ /* 0x040ff00000041844 */
        /* <DEDUP_REMOVED lines=14> */
[----:B--2---:R-:W2:Y:S01]  /*61d0*/  LDL R107, [R1+0x88] ;  /* 0x00008800016b7983 */ /* 0x004ea20000100800 */
[----:B------:R-:W-:Y:S01]  /*61e0*/  IMAD.MOV.U32 R104, RZ, RZ, R100 ;  /* 0x000000ffff687224 */ /* 0x000fe200078e0064 */
[----:B------:R-:W-:-:S02]  /*61f0*/  MOV R103, R101 ;  /* 0x0000006500677202 */ /* 0x000fc40000000f00 */
[----:B------:R-:W-:Y:S01]  /*6200*/  MOV R218, R8 ;  /* 0x0000000800da7202 */ /* 0x000fe20000000f00 */
[----:B--2---:R-:W-:-:S05]  /*6210*/  IMAD.IADD R0, R107, 0x1, R106 ;  /* 0x000000016b007824 */ /* 0x004fca00078e026a */
[----:B------:R1:W-:Y:S02]  /*6220*/  STL [R1+0xc], R0 ;  /* 0x00000c0001007387 */ /* 0x0003e40000100800 */
[----:B-1----:R-:W-:-:S05]  /*6230*/  @P1 IMAD.HI.U32 R0, R0, c[0x0][0x2c8], RZ ;  /* 0x0000b20000001a27 */ /* 0x002fca00078e00ff */
[----:B------:R-:W-:-:S05]  /*6240*/  @P1 SHF.R.U32.HI R0, RZ, c[0x0][0x2cc], R0 ;  /* 0x0000b300ff001a19 */ /* 0x000fca0000011600 */
[----:B------:R1:W-:Y:S02]  /*6250*/  @P1 STL [R1+0x14], R0 ;  /* 0x0000140001001387 */ /* 0x0003e40000100800 */
.L_x_446:
[----:B------:R-:W-:Y:S04]  /*6260*/  DEPBAR.LE SB0, 0x0 ;  /* 0x000080000000791a */ /* 0x000fe80000000000 */
[----:B------:R-:W-:Y:S01]  /*6270*/  WARPSYNC 0xffffffff ;  /* 0xffffffff00007948 */ /* 0x000fe20003800000 */
[----:B------:R-:W-:Y:S01]  /*6280*/  BAR.SYNC.DEFER_BLOCKING 0x0 ;  /* 0x0000000000007b1d */ /* 0x000fe20000010000 */
[C---:B------:R-:W-:Y:S11]  /*6290*/  ISETP.GE.AND P6, PT, R218.reuse, RZ, PT ;  /* 0x000000ffda00720c */ /* 0x040ff60003fc6270 */
[----:B------:R-:W-:Y:S02]  /*62a0*/  @!UPT UIADD3 URZ, URZ, URZ, URZ ;  /* 0x0000003f3f3ff290 */ /* 0x000fe4000fffe03f */
[----:B-1----:R-:W-:Y:S01]  /*62b0*/  @P6 SHF.R.S32.HI R0, RZ, 0x1f, R218 ;  /* 0x0000001fff006819 */ /* 0x002fe200000114da */
[----:B------:R-:W-:Y:S04]  /*62c0*/  @P6 IMAD.WIDE.U32 R100, R218, c[0x0][0x208], RZ ;  /* 0x00008200da646a25 */ /* 0x000fe800078e00ff */
[----:B------:R-:W-:Y:S04]  /*62d0*/  @P6 IMAD R0, R0, c[0x0][0x208], RZ ;  /* 0x0000820000006a24 */ /* 0x000fe800078e02ff */
[----:B------:R-:W-:Y:S01]  /*62e0*/  @P6 IMAD R0, R218, c[0x0][0x20c], R0 ;  /* 0x00008300da006a24 */ /* 0x000fe200078e0200 */
[----:B------:R-:W1:Y:S04]  /*62f0*/  LDSM.16.M88.4 R8, [R225] ;  /* 0x00000000e108783b */ /* 0x000e680000000200 */
[----:B------:R-:W-:Y:S04]  /*6300*/  @P6 IADD3 R0, R101, R0, RZ ;  /* 0x0000000065006210 */ /* 0x000fe80007ffe0ff */
[----:B------:R-:W2:Y:S01]  /*6310*/  LDSM.16.M88.4 R16, [R225+0x800] ;  /* 0x00080000e110783b */ /* 0x000ea20000000200 */
[----:B------:R-:W-:Y:S07]  /*6320*/  @P6 IMAD R0, R0, 0x60, RZ ;  /* 0x0000006000006824 */ /* 0x000fee00078e02ff */
[----:B------:R-:W3:Y:S06]  /*6330*/  LDL.64 R2, [R1+0x30] ;  /* 0x0000300001027983 */ /* 0x000eec0000100a00 */
[----:B------:R-:W3:Y:S04]  /*6340*/  LDL R105, [R1+0x40] ;  /* 0x0000400001697983 */ /* 0x000ee80000100800 */
[----:B------:R-:W4:Y:S08]  /*6350*/  LDSM.16.M88.4 R24, [R225+0x1000] ;  /* 0x00100000e118783b */ /* 0x000f300000000200 */
[----:B------:R-:W5:Y:S04]  /*6360*/  LDL R102, [R1+0x4] ;  /* 0x0000040001667983 */ /* 0x000f680000100800 */
[----:B------:R-:W4:Y:S01]  /*6370*/  LDSM.16.M88.4 R32, [R225+0x1800] ;  /* 0x00180000e120783b */ /* 0x000f220000000200 */
[C---:B-1----:R-:W-:Y:S07]  /*6380*/  HMMA.16816.F32.BF16 R4, R156.reuse, R8, RZ ;  /* 0x000000089c04723c */ /* 0x042fee00000418ff */
[----:B------:R-:W1:Y:S01]  /*6390*/  LDSM.16.M88.4 R40, [R225+0x2000] ;  /* 0x00200000e128783b */ /* 0x000e620000000200 */
[C---:B------:R-:W-:Y:S07]  /*63a0*/  HMMA.16816.F32.BF16 R8, R156.reuse, R10, RZ ;  /* 0x0000000a9c08723c */ /* 0x040fee00000418ff */
[----:B------:R-:W1:Y:S01]  /*63b0*/  LDSM.16.M88.4 R48, [R225+0x2800] ;  /* 0x00280000e130783b */ /* 0x000e620000000200 */
[C---:B--2---:R-:W-:Y:S07]  /*63c0*/  HMMA.16816.F32.BF16 R12, R156.reuse, R16, RZ ;  /* 0x000000109c0c723c */ /* 0x044fee00000418ff */
[----:B------:R-:W2:Y:S01]  /*63d0*/  LDSM.16.M88.4 R164, [R231] ;  /* 0x00000000e7a4783b */ /* 0x000ea20000000200 */
[C---:B------:R-:W-:Y:S07]  /*63e0*/  HMMA.16816.F32.BF16 R16, R156.reuse, R18, RZ ;  /* 0x000000129c10723c */ /* 0x040fee00000418ff */
[----:B------:R-:W5:Y:S01]  /*63f0*/  LDL R208, [R1+0x14] ;  /* 0x0000140001d07983 */ /* 0x000f620000100800 */
[C---:B----4-:R-:W-:Y:S08]  /*6400*/  HMMA.16816.F32.BF16 R20, R156.reuse, R24, RZ ;  /* 0x000000189c14723c */ /* 0x050ff000000418ff */
[C---:B------:R-:W-:Y:S08]  /*6410*/  HMMA.16816.F32.BF16 R24, R156.reuse, R26, RZ ;  /* 0x0000001a9c18723c */ /* 0x040ff000000418ff */
[C---:B------:R-:W-:Y:S08]  /*6420*/  HMMA.16816.F32.BF16 R28, R156.reuse, R32, RZ ;  /* 0x000000209c1c723c */ /* 0x040ff000000418ff */
[C---:B------:R-:W-:Y:S08]  /*6430*/  HMMA.16816.F32.BF16 R32, R156.reuse, R34, RZ ;  /* 0x000000229c20723c */ /* 0x040ff000000418ff */
[C---:B-1----:R-:W-:Y:S08]  /*6440*/  HMMA.16816.F32.BF16 R36, R156.reuse, R40, RZ ;  /* 0x000000289c24723c */ /* 0x042ff000000418ff */
[C---:B------:R-:W-:Y:S08]  /*6450*/  HMMA.16816.F32.BF16 R40, R156.reuse, R42, RZ ;  /* 0x0000002a9c28723c */ /* 0x040ff000000418ff */
[C---:B------:R-:W-:Y:S08]  /*6460*/  HMMA.16816.F32.BF16 R44, R156.reuse, R48, RZ ;  /* 0x000000309c2c723c */ /* 0x040ff000000418ff */
[----:B------:R-:W-:Y:S08]  /*6470*/  HMMA.16816.F32.BF16 R48, R156, R50, RZ ;  /* 0x000000329c30723c */ /* 0x000ff000000418ff */
[C---:B--2---:R-:W-:Y:S08]  /*6480*/  HMMA.16816.F32.BF16 R4, R160.reuse, R164, R4 ;  /* 0x000000a4a004723c */ /* 0x044ff00000041804 */
[C---:B------:R-:W-:Y:S01]  /*6490*/  HMMA.16816.F32.BF16 R8, R160.reuse, R166, R8 ;  /* 0x000000a6a008723c */ /* 0x040fe20000041808 */
[----:B------:R-:W1:Y:S07]  /*64a0*/  LDSM.16.M88.4 R164, [R248] ;  /* 0x00000000f8a4783b */ /* 0x000e6e0000000200 */
[C---:B-1----:R-:W-:Y:S08]  /*64b0*/  HMMA.16816.F32.BF16 R12, R160.reuse, R164, R12 ;  /* 0x000000a4a00c723c */ /* 0x042ff0000004180c */
[C---:B------:R-:W-:Y:S01]  /*64c0*/  HMMA.16816.F32.BF16 R16, R160.reuse, R166, R16 ;  /* 0x000000a6a010723c */ /* 0x040fe20000041810 */
[----:B------:R-:W1:Y:S07]  /*64d0*/  LDSM.16.M88.4 R164, [R247] ;  /* 0x00000000f7a4783b */ /* 0x000e6e0000000200 */
[C---:B-1----:R-:W-:Y:S08]  /*64e0*/  HMMA.16816.F32.BF16 R20, R160.reuse, R164, R20 ;  /* 0x000000a4a014723c */ /* 0x042ff00000041814 */
[C---:B------:R-:W-:Y:S01]  /*64f0*/  HMMA.16816.F32.BF16 R24, R160.reuse, R166, R24 ;  /* 0x000000a6a018723c */ /* 0x040fe20000041818 */
[----:B------:R-:W1:Y:S07]  /*6500*/  LDSM.16.M88.4 R164, [R246] ;  /* 0x00000000f6a4783b */ /* 0x000e6e0000000200 */
[C---:B-1----:R-:W-:Y:S08]  /*6510*/  HMMA.16816.F32.BF16 R28, R160.reuse, R164, R28 ;  /* 0x000000a4a01c723c */ /* 0x042ff0000004181c */
[C---:B------:R-:W-:Y:S01]  /*6520*/  HMMA.16816.F32.BF16 R32, R160.reuse, R166, R32 ;  /* 0x000000a6a020723c */ /* 0x040fe20000041820 */
[----:B------:R-:W1:Y:S03]  /*6530*/  LDSM.16.M88.4 R164, [R245] ;  /* 0x00000000f5a4783b */ /* 0x000e660000000200 */
[----:B---3--:R-:W-:Y:S05]  /*6540*/  @P6 MOV R3, R105 ;  /* 0x0000006900036202 */ /* 0x008fea0000000f00 */
[----:B------:R-:W-:Y:S04]  /*6550*/  @P6 IMAD.WIDE.U32 R2, R100, 0x60, R2 ;  /* 0x0000006064026825 */ /* 0x000fe800078e0002 */
[----:B------:R-:W-:Y:S01]  /*6560*/  @P6 IMAD.IADD R0, R3, 0x1, R0 ;  /* 0x0000000103006824 */ /* 0x000fe200078e0200 */
[C---:B-1----:R-:W-:Y:S04]  /*6570*/  HMMA.16816.F32.BF16 R36, R160.reuse, R164, R36 ;  /* 0x000000a4a024723c */ /* 0x042fe80000041824 */
[C---:B------:R-:W-:Y:S02]  /*6580*/  @P6 SHF.L.U64.HI R100, R2.reuse, 0x1, R0 ;  /* 0x0000000102646819 */ /* 0x040fe40000010200 */
[----:B------:R-:W-:Y:S02]  /*6590*/  @P6 SHF.L.U32 R0, R2, 0x1, RZ ;  /* 0x0000000102006819 */ /* 0x000fe400000006ff */
[C---:B------:R-:W-:Y:S01]  /*65a0*/  HMMA.16816.F32.BF16 R40, R160.reuse, R166, R40 ;  /* 0x000000a6a028723c */ /* 0x040fe20000041828 */
[----:B------:R-:W1:Y:S03]  /*65b0*/  LDSM.16.M88.4 R164, [R244] ;  /* 0x00000000f4a4783b */ /* 0x000e660000000200 */
[C---:B------:R-:W-:Y:S02]  /*65c0*/  @P6 IADD3 R2, P0, R0.reuse, c[0x0][0x1f8], RZ ;  /* 0x00007e0000026a10 */ /* 0x040fe40007f1e0ff */
[----:B------:R-:W-:Y:S02]  /*65d0*/  @P6 IADD3 R106, P5, R0, 0x80, RZ ;  /* 0x00000080006a6810 */ /* 0x000fe40007fbe0ff */
[----:B------:R-:W-:Y:S04]  /*65e0*/  @P6 IADD3.X R3, R100, c[0x0][0x1fc], RZ, P0, !PT ;  /* 0x00007f0064036a10 */ /* 0x000fe800007fe4ff */
[----:B------:R-:W-:Y:S01]  /*65f0*/  @P6 IADD3 R106, P0, R106, c[0x0][0x1f8], RZ ;  /* 0x00007e006a6a6a10 */ /* 0x000fe20007f1e0ff */
[----:B------:R-:W-:Y:S01]  /*6600*/  @!PT LDS RZ, [RZ] ;  /* 0x00000000fffff984 */ /* 0x000fe20000000800 */
[----:B------:R-:W-:Y:S01]  /*6610*/  @!PT LDS RZ, [RZ] ;  /* 0x00000000fffff984 */ /* 0x000fe20000000800 */
[----:B------:R-:W-:Y:S01]  /*6620*/  @!PT LDS RZ, [RZ] ;  /* 0x00000000fffff984 */ /* 0x000fe20000000800 */
[----:B-----5:R2:W-:Y:S03]  /*6630*/  @P6 LDGSTS.E.BYPASS.LTC128B.128 [R102+0x100], [R2.64], !P4 ;  /* 0x0010000002666fae */ /* 0x0205e6000e101d46 */
[--C-:B------:R-:W-:Y:S02]  /*6640*/  @P6 IADD3.X R107, RZ, c[0x0][0x1fc], R100.reuse, P0, P5 ;  /* 0x00007f00ff6b6a10 */ /* 0x100fe400007ea464 */
[----:B------:R-:W-:Y:S03]  /*6650*/  @P6 IADD3 R0, P5, R0, 0x100, RZ ;  /* 0x0000010000006810 */ /* 0x000fe60007fbe0ff */
[----:B------:R3:W-:Y:S01]  /*6660*/  @P6 LDGSTS.E.BYPASS.LTC128B.128 [R102+0x3100], [R106.64], !P3 ;  /* 0x031000006a666fae */ /* 0x0007e2000d901d46 */
[C---:B-1----:R-:W-:Y:S03]  /*6670*/  HMMA.16816.F32.BF16 R44, R160.reuse, R164, R44 ;  /* 0x000000a4a02c723c */ /* 0x042fe6000004182c */
[----:B---3--:R-:W-:Y:S05]  /*6680*/  @P6 IADD3 R106, P0, R0, c[0x0][0x1f8], RZ ;  /* 0x00007e00006a6a10 */ /* 0x008fea0007f1e0ff */
[----:B------:R-:W-:Y:S01]  /*6690*/  HMMA.16816.F32.BF16 R48, R160, R166, R48 ;  /* 0x000000a6a030723c */ /* 0x000fe20000041830 */
[----:B------:R-:W-:Y:S03]  /*66a0*/  @P6 IMAD.MOV.U32 R0, RZ, RZ, 0x6 ;  /* 0x00000006ff006424 */ /* 0x000fe600078e00ff */
[----:B------:R-:W-:Y:S02]  /*66b0*/  @P6 IADD3.X R107, RZ, c[0x0][0x1fc], R100, P0, P5 ;  /* 0x00007f00ff6b6a10 */ /* 0x000fe400007ea464 */
[----:B------:R-:W-:Y:S03]  /*66c0*/  @P6 MOV R100, c[0x0][0x208] ;  /* 0x0000820000646a02 */ /* 0x000fe60000000f00 */
[----:B------:R1:W-:Y:S03]  /*66d0*/  @P6 LDGSTS.E.BYPASS.LTC128B.128 [R102+0x6100], [R106.64], !P2 ;  /* 0x061000006a666fae */ /* 0x0003e6000d101d46 */
[C---:B------:R-:W-:Y:S02]  /*66e0*/  @P6 SHF.L.U64.HI R0, R100.reuse, R0, c[0x0][0x20c] ;  /* 0x0000830064006619 */ /* 0x040fe40000010200 */
[----:B------:R-:W-:Y:S04]  /*66f0*/  @P6 SHF.L.U32 R100, R100, 0x6, RZ ;  /* 0x0000000664646819 */ /* 0x000fe800000006ff */
[----:B--2---:R-:W-:Y:S04]  /*6700*/  @P6 IADD3 R2, P0, R2, R100, RZ ;  /* 0x0000006402026210 */ /* 0x004fe80007f1e0ff */
[----:B------:R-:W-:Y:S02]  /*6710*/  @P6 IADD3.X R3, R3, R0, RZ, P0, !PT ;  /* 0x0000000003036210 */ /* 0x000fe400007fe4ff */
[----:B------:R-:W-:Y:S05]  /*6720*/  @P6 IADD3 R100, P0, R100, R2, RZ ;  /* 0x0000000264646210 */ /* 0x000fea0007f1e0ff */
[----:B------:R-:W-:Y:S02]  /*6730*/  @P6 IMAD.X R101, R0, 0x1, R3, P0 ;  /* 0x0000000100656824 */ /* 0x000fe400000e0603 */
[----:B-1----:R-:W-:Y:S01]  /*6740*/  IMAD.MOV.U32 R107, RZ, RZ, R102 ;  /* 0x000000ffff6b7224 */ /* 0x002fe200078e0066 */
[----:B------:R-:W2:Y:S04]  /*6750*/  LDL R106, [R1+0x54] ;  /* 0x00005400016a7983 */ /* 0x000ea80000100800 */
[----:B------:R1:W-:Y:S08]  /*6760*/  @P6 LDGSTS.E.BYPASS.LTC128B.128 [R107+0x1100], [R2.64], !P4 ;  /* 0x01100000026b6fae */ /* 0x0003f0000e101d46 */
[----:B------:R1:W-:Y:S08]  /*6770*/  @P6 LDGSTS.E.BYPASS.LTC128B.128 [R107+0x4100], [R2.64+0x80], !P3 ;  /* 0x04100080026b6fae */ /* 0x0003f0000d901d46 */
[----:B------:R1:W-:Y:S08]  /*6780*/  @P6 LDGSTS.E.BYPASS.LTC128B.128 [R107+0x7100], [R2.64+0x100], !P2 ;  /* 0x07100100026b6fae */ /* 0x0003f0000d101d46 */
[----:B------:R3:W-:Y:S08]  /*6790*/  @P6 LDGSTS.E.BYPASS.LTC128B.128 [R107+0x2100], [R100.64], !P4 ;  /* 0x02100000646b6fae */ /* 0x0007f0000e101d46 */
[----:B------:R3:W-:Y:S08]  /*67a0*/  @P6 LDGSTS.E.BYPASS.LTC128B.128 [R107+0x5100], [R100.64+0x80], !P3 ;  /* 0x05100080646b6fae */ /* 0x0007f0000d901d46 */
[----:B------:R3:W-:Y:S01]  /*67b0*/  @P6 LDGSTS.E.BYPASS.LTC128B.128 [R107+0x8100], [R100.64+0x100], !P2 ;  /* 0x08100100646b6fae */ /* 0x0007e2000d101d46 */
[----:B-1----:R-:W-:Y:S07]  /*67c0*/  IMAD R3, R218, -0x60, RZ ;  /* 0xffffffa0da037824 */ /* 0x002fee00078e02ff */
[----:B------:R-:W1:Y:S08]  /*67d0*/  LDSM.16.M88.4 R164, [R229] ;  /* 0x00000000e5a4783b */ /* 0x000e700000000200 */
[----:B------:R-:W0:Y:S08]  /*67e0*/  LDGDEPBAR ;  /* 0x00000000000079af */ /* 0x000e300000000000 */
[----:B------:R4:W5:Y:S04]  /*67f0*/  LDL R2, [R1+0xc] ;  /* 0x00000c0001027983 */ /* 0x0009680000100800 */
[----:B------:R-:W3:Y:S01]  /*6800*/  LDL.LU R212, [R1+0x18] ;  /* 0x0000180001d47983 */ /* 0x000ee20000300800 */
[C---:B-1----:R-:W-:Y:S08]  /*6810*/  HMMA.16816.F32.BF16 R4, R168.reuse, R164, R4 ;  /* 0x000000a4a804723c */ /* 0x042ff00000041804 */
[C---:B------:R-:W-:Y:S01]  /*6820*/  HMMA.16816.F32.BF16 R8, R168.reuse, R166, R8 ;  /* 0x000000a6a808723c */ /* 0x040fe20000041808 */
[----:B------:R-:W1:Y:S07]  /*6830*/  LDSM.16.M88.4 R164, [R229+0x800] ;  /* 0x00080000e5a4783b */ /* 0x000e6e0000000200 */
        /* <DEDUP_REMOVED lines=11> */
[----:B------:R-:W1:Y:S03]  /*68f0*/  LDSM.16.M88.4 R164, [R229+0x2800] ;  /* 0x00280000e5a4783b */ /* 0x000e660000000200 */
[----:B--2---:R-:W-:Y:S04]  /*6900*/  IADD3 R3, -R106, 0x1, R3 ;  /* 0x000000016a037810 */ /* 0x004fe80007ffe103 */
[----:B------:R-:W-:Y:S04]  /*6910*/  IADD3 R3, R3, c[0x0][0x1d0], RZ ;  /* 0x0000740003037a10 */ /* 0x000fe80007ffe0ff */
[----:B------:R-:W-:Y:S01]  /*6920*/  IADD3 R3, R3, -c[0x0][0x168], RZ ;  /* 0x80005a0003037a10 */ /* 0x000fe20007ffe0ff */
[C---:B-1----:R-:W-:Y:S08]  /*6930*/  HMMA.16816.F32.BF16 R44, R168.reuse, R164, R44 ;  /* 0x000000a4a82c723c */ /* 0x042ff0000004182c */
[----:B------:R-:W-:Y:S01]  /*6940*/  HMMA.16816.F32.BF16 R48, R168, R166, R48 ;  /* 0x000000a6a830723c */ /* 0x000fe20000041830 */
[----:B------:R-:W1:Y:S03]  /*6950*/  LDSM.16.M88.4 R164, [R226] ;  /* 0x00000000e2a4783b */ /* 0x000e660000000200 */
[----:B-----5:R-:W-:Y:S05]  /*6960*/  @P1 MOV R2, R208 ;  /* 0x000000d000021202 */ /* 0x020fea0000000f00 */
[----:B------:R-:W2:Y:S01]  /*6970*/  SHFL.IDX PT, R0, R2, RZ, 0x1c1f ;  /* 0x001c1fff02007589 */ /* 0x000ea200000e0000 */
[C---:B-1----:R-:W-:Y:S08]  /*6980*/  HMMA.16816.F32.BF16 R4, R172.reuse, R164, R4 ;  /* 0x000000a4ac04723c */ /* 0x042ff00000041804 */
[C---:B------:R-:W-:Y:S01]  /*6990*/  HMMA.16816.F32.BF16 R8, R172.reuse, R166, R8 ;  /* 0x000000a6ac08723c */ /* 0x040fe20000041808 */
[----:B------:R-:W1:Y:S03]  /*69a0*/  LDSM.16.M88.4 R164, [R226+0x800] ;  /* 0x00080000e2a4783b */ /* 0x000e660000000200 */
[----:B--2---:R-:W-:Y:S04]  /*69b0*/  IADD3 R0, R3, R0, RZ ;  /* 0x0000000003007210 */ /* 0x004fe80007ffe0ff */
[C---:B------:R-:W-:Y:S02]  /*69c0*/  ISETP.GT.AND P6, PT, R0.reuse, RZ, PT ;  /* 0x000000ff0000720c */ /* 0x040fe40003fc4270 */
[C---:B------:R-:W-:Y:S02]  /*69d0*/  ISETP.GT.AND P5, PT, R0.reuse, 0x1, PT ;  /* 0x000000010000780c */ /* 0x040fe40003fa4270 */
[----:B------:R-:W-:Y:S01]  /*69e0*/  ISETP.GT.AND P0, PT, R0, 0x8, PT ;  /* 0x000000080000780c */ /* 0x000fe20003f04270 */
        /* <DEDUP_REMOVED lines=13> */
[----:B------:R-:W-:Y:S01]  /*6ac0*/  HMMA.16816.F32.BF16 R48, R172, R166, R48 ;  /* 0x000000a6ac30723c */ /* 0x000fe20000041830 */
        /* <DEDUP_REMOVED lines=129> */
[----:B------:R-:W1:Y:S11]  /*72e0*/  LDSM.16.M88.4 R164, [R226+0x6800] ;  /* 0x00680000e2a4783b */ /* 0x000e760000000200 */
[----:B------:R-:W-:Y:S04]  /*72f0*/  @!UPT UIADD3 URZ, URZ, URZ, URZ ;  /* 0x0000003f3f3ff290 */ /* 0x000fe8000fffe03f */
[----:B------:R-:W-:Y:S02]  /*7300*/  FMUL.FTZ R4, R4, c[0x0][0x320] ;  /* 0x0000c80004047a20 */ /* 0x000fe40000410000 */
[----:B------:R-:W-:Y:S02]  /*7310*/  FMUL.FTZ R5, R5, c[0x0][0x320] ;  /* 0x0000c80005057a20 */ /* 0x000fe40000410000 */
[----:B------:R-:W-:Y:S01]  /*7320*/  FMUL.FTZ R6, R6, c[0x0][0x320] ;  /* 0x0000c80006067a20 */ /* 0x000fe20000410000 */
[----:B---3--:R-:W-:Y:S01]  /*7330*/  MUFU.TANH R100, R4 ;  /* 0x0000000400647308 */ /* 0x008fe20000002400 */
[----:B------:R-:W-:Y:S02]  /*7340*/  FMUL.FTZ R7, R7, c[0x0][0x320] ;  /* 0x0000c80007077a20 */ /* 0x000fe40000410000 */
[----:B------:R-:W-:Y:S02]  /*7350*/  FMUL.FTZ R10, R10, c[0x0][0x320] ;  /* 0x0000c8000a0a7a20 */ /* 0x000fe40000410000 */
[----:B------:R-:W-:Y:S02]  /*7360*/  FMUL.FTZ R11, R11, c[0x0][0x320] ;  /* 0x0000c8000b0b7a20 */ /* 0x000fe40000410000 */
[----:B------:R-:W-:Y:S02]  /*7370*/  FMUL.FTZ R8, R8, c[0x0][0x320] ;  /* 0x0000c80008087a20 */ /* 0x000fe40000410000 */
[----:B------:R-:W-:Y:S01]  /*7380*/  FMUL.FTZ R9, R9, c[0x0][0x320] ;  /* 0x0000c80009097a20 */ /* 0x000fe20000410000 */
[----:B------:R-:W2:Y:S01]  /*7390*/  MUFU.TANH R209, R5 ;  /* 0x0000000500d17308 */ /* 0x000ea20000002400 */
[C---:B-1----:R-:W-:Y:S09]  /*73a0*/  HMMA.16816.F32.BF16 R12, R204.reuse, R164, R12 ;  /* 0x000000a4cc0c723c */ /* 0x042ff2000004180c */
[----:B------:R-:W-:Y:S01]  /*73b0*/  MUFU.TANH R105, R6 ;  /* 0x0000000600697308 */ /* 0x000fe20000002400 */
[C---:B------:R-:W-:Y:S01]  /*73c0*/  HMMA.16816.F32.BF16 R16, R204.reuse, R166, R16 ;  /* 0x000000a6cc10723c */ /* 0x040fe20000041810 */
[----:B------:R-:W1:Y:S08]  /*73d0*/  LDSM.16.M88.4 R164, [R226+0x7000] ;  /* 0x00700000e2a4783b */ /* 0x000e700000000200 */
[----:B------:R3:W-:Y:S03]  /*73e0*/  MUFU.TANH R102, R7 ;  /* 0x0000000700667308 */ /* 0x0007e60000002400 */
[----:B--2---:R-:W-:Y:S02]  /*73f0*/  FSEL R209, R209, -INF , P5 ;  /* 0xff800000d1d17808 */ /* 0x004fe40002800000 */
[----:B------:R-:W-:Y:S05]  /*7400*/  ISETP.GT.AND P5, PT, R0, 0x10, PT ;  /* 0x000000100000780c */ /* 0x000fea0003fa4270 */
[----:B------:R-:W-:Y:S01]  /*7410*/  MUFU.TANH R10, R10 ;  /* 0x0000000a000a7308 */ /* 0x000fe20000002400 */
[----:B------:R-:W-:Y:S02]  /*7420*/  FMUL.FTZ R15, R15, c[0x0][0x320] ;  /* 0x0000c8000f0f7a20 */ /* 0x000fe40000410000 */
[----:B------:R-:W-:Y:S02]  /*7430*/  FMUL.FTZ R12, R12, c[0x0][0x320] ;  /* 0x0000c8000c0c7a20 */ /* 0x000fe40000410000 */
[----:B------:R-:W-:Y:S02]  /*7440*/  FMUL.FTZ R13, R13, c[0x0][0x320] ;  /* 0x0000c8000d0d7a20 */ /* 0x000fe40000410000 */
[----:B------:R-:W-:Y:S03]  /*7450*/  FMUL.FTZ R14, R14, c[0x0][0x320] ;  /* 0x0000c8000e0e7a20 */ /* 0x000fe60000410000 */
[----:B------:R-:W-:Y:S01]  /*7460*/  MUFU.TANH R15, R15 ;  /* 0x0000000f000f7308 */ /* 0x000fe20000002400 */
[----:B------:R-:W-:Y:S02]  /*7470*/  FMUL.FTZ R19, R19, c[0x0][0x320] ;  /* 0x0000c80013137a20 */ /* 0x000fe40000410000 */
[----:B------:R-:W-:Y:S01]  /*7480*/  FMUL.FTZ R18, R18, c[0x0][0x320] ;  /* 0x0000c80012127a20 */ /* 0x000fe20000410000 */
[----:B---3--:R-:W-:Y:S01]  /*7490*/  LDSM.16.M88.4 R4, [R226+0x8800] ;  /* 0x00880000e204783b */ /* 0x008fe20000000200 */
[----:B------:R-:W-:Y:S02]  /*74a0*/  FMUL.FTZ R16, R16, c[0x0][0x320] ;  /* 0x0000c80010107a20 */ /* 0x000fe40000410000 */
[----:B------:R-:W-:Y:S03]  /*74b0*/  FMUL.FTZ R17, R17, c[0x0][0x320] ;  /* 0x0000c80011117a20 */ /* 0x000fe60000410000 */
[----:B------:R-:W-:Y:S01]  /*74c0*/  MUFU.TANH R19, R19 ;  /* 0x0000001300137308 */ /* 0x000fe20000002400 */
[C---:B-1----:R-:W-:Y:S09]  /*74d0*/  HMMA.16816.F32.BF16 R20, R204.reuse, R164, R20 ;  /* 0x000000a4cc14723c */ /* 0x042ff20000041814 */
[----:B------:R-:W-:Y:S01]  /*74e0*/  MUFU.TANH R18, R18 ;  /* 0x0000001200127308 */ /* 0x000fe20000002400 */
[C---:B------:R-:W-:Y:S01]  /*74f0*/  HMMA.16816.F32.BF16 R24, R204.reuse, R166, R24 ;  /* 0x000000a6cc18723c */ /* 0x040fe20000041818 */
[----:B------:R-:W1:Y:S08]  /*7500*/  LDSM.16.M88.4 R164, [R226+0x7800] ;  /* 0x00780000e2a4783b */ /* 0x000e700000000200 */
[----:B------:R-:W-:Y:S10]  /*7510*/  MUFU.TANH R11, R11 ;  /* 0x0000000b000b7308 */ /* 0x000ff40000002400 */
[----:B------:R-:W2:Y:S01]  /*7520*/  MUFU.TANH R210, R8 ;  /* 0x0000000800d27308 */ /* 0x000ea20000002400 */
[----:B------:R-:W-:Y:S02]  /*7530*/  FMUL.FTZ R22, R22, c[0x0][0x320] ;  /* 0x0000c80016167a20 */ /* 0x000fe40000410000 */
[----:B------:R-:W-:Y:S02]  /*7540*/  FMUL.FTZ R23, R23, c[0x0][0x320] ;  /* 0x0000c80017177a20 */ /* 0x000fe40000410000 */
[----:B------:R-:W-:Y:S02]  /*7550*/  FMUL.FTZ R20, R20, c[0x0][0x320] ;  /* 0x0000c80014147a20 */ /* 0x000fe40000410000 */
[----:B------:R-:W-:Y:S03]  /*7560*/  FMUL.FTZ R21, R21, c[0x0][0x320] ;  /* 0x0000c80015157a20 */ /* 0x000fe60000410000 */
[----:B------:R-:W-:Y:S01]  /*7570*/  MUFU.TANH R22, R22 ;  /* 0x0000001600167308 */ /* 0x000fe20000002400 */
[----:B------:R-:W-:Y:S02]  /*7580*/  FMUL.FTZ R26, R26, c[0x0][0x320] ;  /* 0x0000c8001a1a7a20 */ /* 0x000fe40000410000 */
[----:B------:R-:W-:Y:S02]  /*7590*/  FMUL.FTZ R24, R24, c[0x0][0x320] ;  /* 0x0000c80018187a20 */ /* 0x000fe40000410000 */
[----:B------:R-:W-:Y:S02]  /*75a0*/  FMUL.FTZ R27, R27, c[0x0][0x320] ;  /* 0x0000c8001b1b7a20 */ /* 0x000fe40000410000 */
[----:B------:R-:W-:Y:S03]  /*75b0*/  FMUL.FTZ R25, R25, c[0x0][0x320] ;  /* 0x0000c80019197a20 */ /* 0x000fe60000410000 */
[----:B------:R-:W-:Y:S01]  /*75c0*/  MUFU.TANH R23, R23 ;  /* 0x0000001700177308 */ /* 0x000fe20000002400 */
[----:B--2---:R-:W-:Y:S02]  /*75d0*/  FSEL R210, R210, -INF , P0 ;  /* 0xff800000d2d27808 */ /* 0x004fe40000000000 */
[----:B------:R-:W-:Y:S01]  /*75e0*/  ISETP.GT.AND P0, PT, R0, 0x11, PT ;  /* 0x000000110000780c */ /* 0x000fe20003f04270 */
[C---:B-1----:R-:W-:Y:S06]  /*75f0*/  HMMA.16816.F32.BF16 R28, R204.reuse, R164, R28 ;  /* 0x000000a4cc1c723c */ /* 0x042fec000004181c */
[----:B------:R-:W-:Y:S02]  /*7600*/  MUFU.TANH R26, R26 ;  /* 0x0000001a001a7308 */ /* 0x000fe40000002400 */
[C---:B------:R-:W-:Y:S01]  /*7610*/  HMMA.16816.F32.BF16 R32, R204.reuse, R166, R32 ;  /* 0x000000a6cc20723c */ /* 0x040fe20000041820 */
[----:B------:R-:W1:Y:S01]  /*7620*/  LDSM.16.M88.4 R164, [R226+0x8000] ;  /* 0x00800000e2a4783b */ /* 0x000e620000000200 */
[----:B------:R-:W-:Y:S06]  /*7630*/  DEPBAR.LE SB0, 0x0 ;  /* 0x000080000000791a */ /* 0x000fec0000000000 */
[----:B------:R-:W2:Y:S01]  /*7640*/  MUFU.TANH R9, R9 ;  /* 0x0000000900097308 */ /* 0x000ea20000002400 */
[----:B------:R-:W-:Y:S07]  /*7650*/  BAR.SYNC.DEFER_BLOCKING 0x0 ;  /* 0x0000000000007b1d */ /* 0x000fee0000010000 */
[----:B------:R-:W-:Y:S02]  /*7660*/  FMUL.FTZ R28, R28, c[0x0][0x320] ;  /* 0x0000c8001c1c7a20 */ /* 0x000fe40000410000 */
[----:B------:R-:W-:Y:S02]  /*7670*/  FMUL.FTZ R29, R29, c[0x0][0x320] ;  /* 0x0000c8001d1d7a20 */ /* 0x000fe40000410000 */
[----:B------:R-:W-:Y:S02]  /*7680*/  FMUL.FTZ R30, R30, c[0x0][0x320] ;  /* 0x0000c8001e1e7a20 */ /* 0x000fe40000410000 */
[----:B------:R-:W-:Y:S02]  /*7690*/  FMUL.FTZ R31, R31, c[0x0][0x320] ;  /* 0x0000c8001f1f7a20 */ /* 0x000fe40000410000 */
[----:B------:R-:W-:Y:S02]  /*76a0*/  FMUL.FTZ R32, R32, c[0x0][0x320] ;  /* 0x0000c80020207a20 */ /* 0x000fe40000410000 */
[----:B------:R-:W-:Y:S02]  /*76b0*/  FMUL.FTZ R33, R33, c[0x0][0x320] ;  /* 0x0000c80021217a20 */ /* 0x000fe40000410000 */
[----:B------:R-:W-:Y:S02]  /*76c0*/  FMUL.FTZ R34, R34, c[0x0][0x320] ;  /* 0x0000c80022227a20 */ /* 0x000fe40000410000 */
[----:B------:R-:W-:Y:S04]  /*76d0*/  FMUL.FTZ R35, R35, c[0x0][0x320] ;  /* 0x0000c80023237a20 */ /* 0x000fe80000410000 */
[----:B------:R-:W-:Y:S01]  /*76e0*/  MUFU.TANH R34, R34 ;  /* 0x0000002200227308 */ /* 0x000fe20000002400 */
[C---:B-1----:R-:W-:Y:S09]  /*76f0*/  HMMA.16816.F32.BF16 R36, R204.reuse, R164, R36 ;  /* 0x000000a4cc24723c */ /* 0x042ff20000041824 */
[----:B------:R-:W-:Y:S01]  /*7700*/  MUFU.TANH R32, R32 ;  /* 0x0000002000207308 */ /* 0x000fe20000002400 */
[C---:B------:R-:W-:Y:S09]  /*7710*/  HMMA.16816.F32.BF16 R40, R204.reuse, R166, R40 ;  /* 0x000000a6cc28723c */ /* 0x040ff20000041828 */
[----:B------:R-:W1:Y:S01]  /*7720*/  MUFU.TANH R12, R12 ;  /* 0x0000000c000c7308 */ /* 0x000e620000002400 */
[C---:B------:R-:W-:Y:S09]  /*7730*/  HMMA.16816.F32.BF16 R44, R204.reuse, R4, R44 ;  /* 0x00000004cc2c723c */ /* 0x040ff2000004182c */
[----:B------:R-:W3:Y:S01]  /*7740*/  MUFU.TANH R13, R13 ;  /* 0x0000000d000d7308 */ /* 0x000ee20000002400 */
[----:B------:R-:W-:Y:S03]  /*7750*/  HMMA.16816.F32.BF16 R48, R204, R6, R48 ;  /* 0x00000006cc30723c */ /* 0x000fe60000041830 */
[----:B------:R-:W-:Y:S01]  /*7760*/  FSEL R5, R100, -INF , P6 ;  /* 0xff80000064057808 */ /* 0x000fe20003000000 */
[----:B------:R-:W-:Y:S01]  /*7770*/  FMUL.FTZ R8, R37, c[0x0][0x320] ;  /* 0x0000c80025087a20 */ /* 0x000fe20000410000 */
[----:B------:R-:W-:Y:S01]  /*7780*/  ISETP.GT.AND P6, PT, R0, 0x9, PT ;  /* 0x000000090000780c */ /* 0x000fe20003fc4270 */
[----:B------:R-:W-:Y:S01]  /*7790*/  FMUL.FTZ R36, R36, c[0x0][0x320] ;  /* 0x0000c80024247a20 */ /* 0x000fe20000410000 */
[----:B------:R-:W-:Y:S02]  /*77a0*/  FMNMX.FTZ R101, R5, R103, !PT ;  /* 0x0000006705657209 */ /* 0x000fe40007810000 */
[----:B------:R-:W5:Y:S03]  /*77b0*/  MUFU.TANH R16, R16 ;  /* 0x0000001000107308 */ /* 0x000f660000002400 */
[----:B------:R-:W-:Y:S01]  /*77c0*/  FMNMX.FTZ R101, R209, R101, !PT ;  /* 0x00000065d1657209 */ /* 0x000fe20007810000 */
[----:B------:R-:W-:Y:S01]  /*77d0*/  FMUL.FTZ R7, R40, c[0x0][0x320] ;  /* 0x0000c80028077a20 */ /* 0x000fe20000410000 */
[----:B--2---:R-:W-:Y:S01]  /*77e0*/  FSEL R211, R9, -INF , P6 ;  /* 0xff80000009d37808 */ /* 0x004fe20003000000 */
[----:B------:R-:W-:Y:S01]  /*77f0*/  FMUL.FTZ R6, R41, c[0x0][0x320] ;  /* 0x0000c80029067a20 */ /* 0x000fe20000410000 */
[----:B------:R-:W-:Y:S01]  /*7800*/  FMNMX.FTZ R101, R210, R101, !PT ;  /* 0x00000065d2657209 */ /* 0x000fe20007810000 */
[----:B------:R-:W-:Y:S01]  /*7810*/  FMUL.FTZ R4, R44, c[0x0][0x320] ;  /* 0x0000c8002c047a20 */ /* 0x000fe20000410000 */
[----:B-1----:R-:W-:Y:S01]  /*7820*/  FSEL R217, R12, -INF , P5 ;  /* 0xff8000000cd97808 */ /* 0x002fe20002800000 */
[----:B------:R-:W1:Y:S01]  /*7830*/  MUFU.TANH R17, R17 ;  /* 0x0000001100117308 */ /* 0x000e620000002400 */
[----:B------:R-:W-:Y:S01]  /*7840*/  FMNMX.FTZ R101, R211, R101, !PT ;  /* 0x00000065d3657209 */ /* 0x000fe20007810000 */
[----:B------:R-:W-:Y:S01]  /*7850*/  FMUL.FTZ R45, R45, c[0x0][0x320] ;  /* 0x0000c8002d2d7a20 */ /* 0x000fe20000410000 */
[----:B------:R-:W-:Y:S01]  /*7860*/  ISETP.GT.AND P6, PT, R0, 0x18, PT ;  /* 0x000000180000780c */ /* 0x000fe20003fc4270 */
[----:B------:R-:W-:Y:S01]  /*7870*/  FMUL.FTZ R38, R38, c[0x0][0x320] ;  /* 0x0000c80026267a20 */ /* 0x000fe20000410000 */
[----:B---3--:R-:W-:Y:S01]  /*7880*/  FSEL R219, R13, -INF , P0 ;  /* 0xff8000000ddb7808 */ /* 0x008fe20000000000 */
[----:B------:R-:W-:Y:S01]  /*7890*/  FMUL.FTZ R48, R48, c[0x0][0x320] ;  /* 0x0000c80030307a20 */ /* 0x000fe20000410000 */
[----:B------:R-:W-:Y:S01]  /*78a0*/  FMNMX.FTZ R101, R217, R101, !PT ;  /* 0x00000065d9657209 */ /* 0x000fe20007810000 */
[----:B------:R-:W-:Y:S01]  /*78b0*/  FMUL.FTZ R39, R39, c[0x0][0x320] ;  /* 0x0000c80027277a20 */ /* 0x000fe20000410000 */
[----:B------:R-:W-:Y:S01]  /*78c0*/  ISETP.GT.AND P5, PT, R0, 0x19, PT ;  /* 0x000000190000780c */ /* 0x000fe20003fa4270 */
[----:B------:R-:W2:Y:S01]  /*78d0*/  MUFU.TANH R20, R20 ;  /* 0x0000001400147308 */ /* 0x000ea20000002400 */
[----:B------:R-:W-:Y:S01]  /*78e0*/  FMNMX.FTZ R101, R219, R101, !PT ;  /* 0x00000065db657209 */ /* 0x000fe20007810000 */
[----:B------:R-:W-:Y:S01]  /*78f0*/  FMUL.FTZ R42, R42, c[0x0][0x320] ;  /* 0x0000c8002a2a7a20 */ /* 0x000fe20000410000 */
[----:B------:R-:W-:Y:S01]  /*7900*/  ISETP.GT.AND P0, PT, R0, 0x20, PT ;  /* 0x000000200000780c */ /* 0x000fe20003f04270 */
[----:B------:R-:W-:Y:S01]  /*7910*/  FMUL.FTZ R43, R43, c[0x0][0x320] ;  /* 0x0000c8002b2b7a20 */ /* 0x000fe20000410000 */
[----:B-----5:R-:W-:Y:S01]  /*7920*/  FSEL R220, R16, -INF , P6 ;  /* 0xff80000010dc7808 */ /* 0x020fe20003000000 */
[----:B------:R-:W-:Y:S01]  /*7930*/  FMUL.FTZ R51, R51, c[0x0][0x320] ;  /* 0x0000c80033337a20 */ /* 0x000fe20000410000 */
[----:B------:R-:W-:Y:S02]  /*7940*/  ISETP.GT.AND P6, PT, R0, 0x21, PT ;  /* 0x000000210000780c */ /* 0x000fe40003fc4270 */
[----:B------:R-:W-:Y:S01]  /*7950*/  FMNMX.FTZ R101, R220, R101, !PT ;  /* 0x00000065dc657209 */ /* 0x000fe20007810000 */
[----:B------:R-:W3:Y:S01]  /*7960*/  MUFU.TANH R21, R21 ;  /* 0x0000001500157308 */ /* 0x000ee20000002400 */
[----:B-1----:R-:W-:Y:S02]  /*7970*/  FSEL R221, R17, -INF , P5 ;  /* 0xff80000011dd7808 */ /* 0x002fe40002800000 */
[----:B------:R-:W-:Y:S02]  /*7980*/  ISETP.GT.AND P5, PT, R0, 0x28, PT ;  /* 0x000000280000780c */ /* 0x000fe40003fa4270 */
[----:B------:R-:W-:Y:S05]  /*7990*/  FMNMX.FTZ R101, R221, R101, !PT ;  /* 0x00000065dd657209 */ /* 0x000fea0007810000 */
[----:B------:R-:W1:Y:S01]  /*79a0*/  MUFU.TANH R24, R24 ;  /* 0x0000001800187308 */ /* 0x000e620000002400 */
[----:B--2---:R-:W-:Y:S02]  /*79b0*/  FSEL R20, R20, -INF , P0 ;  /* 0xff80000014147808 */ /* 0x004fe40000000000 */
[----:B------:R-:W-:Y:S02]  /*79c0*/  ISETP.GT.AND P0, PT, R0, 0x29, PT ;  /* 0x000000290000780c */ /* 0x000fe40003f04270 */
[----:B------:R-:W-:Y:S05]  /*79d0*/  FMNMX.FTZ R101, R20, R101, !PT ;  /* 0x0000006514657209 */ /* 0x000fea0007810000 */
[----:B------:R-:W2:Y:S01]  /*79e0*/  MUFU.TANH R25, R25 ;  /* 0x0000001900197308 */ /* 0x000ea20000002400 */
[----:B---3--:R-:W-:Y:S02]  /*79f0*/  FSEL R21, R21, -INF , P6 ;  /* 0xff80000015157808 */ /* 0x008fe40003000000 */
[----:B------:R-:W-:Y:S02]  /*7a00*/  ISETP.GT.AND P6, PT, R0, 0x30, PT ;  /* 0x000000300000780c */ /* 0x000fe40003fc4270 */
[----:B------:R-:W-:Y:S05]  /*7a10*/  FMNMX.FTZ R101, R21, R101, !PT ;  /* 0x0000006515657209 */ /* 0x000fea0007810000 */
        /* <DEDUP_REMOVED lines=9> */
[----:B------:R-:W-:Y:S02]  /*7ab0*/  FSEL R32, R32, -INF , P0 ;  /* 0xff80000020207808 */ /* 0x000fe40000000000 */
[----:B------:R-:W-:Y:S02]  /*7ac0*/  ISETP.GT.AND P0, PT, R0, 0x41, PT ;  /* 0x000000410000780c */ /* 0x000fe40003f04270 */
[----:B---3--:R-:W-:Y:S02]  /*7ad0*/  FSEL R28, R28, -INF , P6 ;  /* 0xff8000001c1c7808 */ /* 0x008fe40003000000 */
[----:B------:R-:W-:Y:S02]  /*7ae0*/  ISETP.GT.AND P6, PT, R0, 0x39, PT ;  /* 0x000000390000780c */ /* 0x000fe40003fc4270 */
[----:B------:R-:W-:Y:S01]  /*7af0*/  FMNMX.FTZ R101, R28, R101, !PT ;  /* 0x000000651c657209 */ /* 0x000fe20007810000 */
[----:B------:R-:W3:Y:S01]  /*7b00*/  MUFU.TANH R33, R33 ;  /* 0x0000002100217308 */ /* 0x000ee20000002400 */
[----:B-1----:R-:W-:Y:S02]  /*7b10*/  FSEL R29, R29, -INF , P5 ;  /* 0xff8000001d1d7808 */ /* 0x002fe40002800000 */
[----:B------:R-:W-:Y:S02]  /*7b20*/  ISETP.GT.AND P5, PT, R0, 0x40, PT ;  /* 0x000000400000780c */ /* 0x000fe40003fa4270 */
[----:B------:R-:W-:Y:S05]  /*7b30*/  FMNMX.FTZ R101, R29, R101, !PT ;  /* 0x000000651d657209 */ /* 0x000fea0007810000 */
[----:B------:R-:W1:Y:S01]  /*7b40*/  MUFU.TANH R4, R4 ;  /* 0x0000000400047308 */ /* 0x000e620000002400 */
[----:B------:R-:W-:Y:S02]  /*7b50*/  FMNMX.FTZ R101, R32, R101, !PT ;  /* 0x0000006520657209 */ /* 0x000fe40007810000 */
[----:B--2---:R-:W-:Y:S02]  /*7b60*/  FSEL R8, R8, -INF , P0 ;  /* 0xff80000008087808 */ /* 0x004fe40000000000 */
[C---:B------:R-:W-:Y:S05]  /*7b70*/  ISETP.GT.AND P0, PT, R0.reuse, 0x50, PT ;  /* 0x000000500000780c */ /* 0x040fea0003f04270 */
[----:B------:R-:W2:Y:S01]  /*7b80*/  MUFU.TANH R36, R36 ;  /* 0x0000002400247308 */ /* 0x000ea20000002400 */
[----:B---3--:R-:W-:Y:S02]  /*7b90*/  FSEL R33, R33, -INF , P6 ;  /* 0xff80000021217808 */ /* 0x008fe40003000000 */
[----:B------:R-:W-:Y:S02]  /*7ba0*/  ISETP.GT.AND P6, PT, R0, 0x48, PT ;  /* 0x000000480000780c */ /* 0x000fe40003fc4270 */
[----:B------:R-:W-:Y:S05]  /*7bb0*/  FMNMX.FTZ R101, R33, R101, !PT ;  /* 0x0000006521657209 */ /* 0x000fea0007810000 */
[----:B------:R-:W3:Y:S01]  /*7bc0*/  MUFU.TANH R7, R7 ;  /* 0x0000000700077308 */ /* 0x000ee20000002400 */
[----:B-1----:R-:W-:Y:S01]  /*7bd0*/  FSEL R16, R4, -INF , P0 ;  /* 0xff80000004107808 */ /* 0x002fe20000000000 */
[----:B------:R-:W-:Y:S01]  /*7be0*/  FMUL.FTZ R4, R49, c[0x0][0x320] ;  /* 0x0000c80031047a20 */ /* 0x000fe20000410000 */
[----:B------:R-:W-:Y:S01]  /*7bf0*/  ISETP.GT.AND P0, PT, R0, 0x59, PT ;  /* 0x000000590000780c */ /* 0x000fe20003f04270 */
[----:B------:R-:W-:Y:S06]  /*7c00*/  IMAD.MOV.U32 R49, RZ, RZ, R25 ;  /* 0x000000ffff317224 */ /* 0x000fec00078e0019 */
[----:B------:R-:W1:Y:S01]  /*7c10*/  MUFU.TANH R6, R6 ;  /* 0x0000000600067308 */ /* 0x000e620000002400 */
[----:B--2---:R-:W-:Y:S02]  /*7c20*/  FSEL R36, R36, -INF , P5 ;  /* 0xff80000024247808 */ /* 0x004fe40002800000 */
[----:B------:R-:W-:Y:S02]  /*7c30*/  ISETP.GT.AND P5, PT, R0, 0x49, PT ;  /* 0x000000490000780c */ /* 0x000fe40003fa4270 */
[----:B------:R-:W-:Y:S05]  /*7c40*/  FMNMX.FTZ R101, R36, R101, !PT ;  /* 0x0000006524657209 */ /* 0x000fea0007810000 */
[----:B------:R-:W2:Y:S01]  /*7c50*/  MUFU.TANH R45, R45 ;  /* 0x0000002d002d7308 */ /* 0x000ea20000002400 */
[----:B------:R-:W-:Y:S02]  /*7c60*/  FMNMX.FTZ R101, R8, R101, !PT ;  /* 0x0000006508657209 */ /* 0x000fe40007810000 */
[----:B---3--:R-:W-:Y:S01]  /*7c70*/  FSEL R12, R7, -INF , P6 ;  /* 0xff800000070c7808 */ /* 0x008fe20003000000 */
[----:B------:R-:W-:Y:S01]  /*7c80*/  FMUL.FTZ R7, R46, c[0x0][0x320] ;  /* 0x0000c8002e077a20 */ /* 0x000fe20000410000 */
[----:B------:R-:W-:Y:S02]  /*7c90*/  ISETP.GT.AND P6, PT, R0, 0x51, PT ;  /* 0x000000510000780c */ /* 0x000fe40003fc4270 */
[----:B------:R-:W-:Y:S03]  /*7ca0*/  FMNMX.FTZ R101, R12, R101, !PT ;  /* 0x000000650c657209 */ /* 0x000fe60007810000 */
[----:B------:R-:W3:Y:S01]  /*7cb0*/  MUFU.TANH R48, R48 ;  /* 0x0000003000307308 */ /* 0x000ee20000002400 */
[----:B-1----:R-:W-:Y:S01]  /*7cc0*/  FSEL R13, R6, -INF , P5 ;  /* 0xff800000060d7808 */ /* 0x002fe20002800000 */
[----:B------:R-:W-:Y:S01]  /*7cd0*/  FMUL.FTZ R6, R47, c[0x0][0x320] ;  /* 0x0000c8002f067a20 */ /* 0x000fe20000410000 */
[----:B------:R-:W-:Y:S02]  /*7ce0*/  ISETP.GT.AND P5, PT, R0, 0x58, PT ;  /* 0x000000580000780c */ /* 0x000fe40003fa4270 */
[----:B------:R-:W-:Y:S01]  /*7cf0*/  FMNMX.FTZ R101, R13, R101, !PT ;  /* 0x000000650d657209 */ /* 0x000fe20007810000 */
[----:B------:R-:W1:Y:S04]  /*7d00*/  SHFL.IDX PT, R0, R2, 0x1, 0x1c1f ;  /* 0x003c1f0002007f89 */ /* 0x000e6800000e0000 */
[----:B------:R-:W5:Y:S01]  /*7d10*/  MUFU.TANH R4, R4 ;  /* 0x0000000400047308 */ /* 0x000f620000002400 */
[----:B------:R-:W-:Y:S02]  /*7d20*/  FMNMX.FTZ R101, R16, R101, !PT ;  /* 0x0000006510657209 */ /* 0x000fe40007810000 */
[----:B--2---:R-:W-:Y:S04]  /*7d30*/  FSEL R44, R45, -INF , P6 ;  /* 0xff8000002d2c7808 */ /* 0x004fe80003000000 */
[----:B------:R-:W-:Y:S03]  /*7d40*/  FMNMX.FTZ R101, R44, R101, !PT ;  /* 0x000000652c657209 */ /* 0x000fe60007810000 */
[----:B------:R-:W2:Y:S01]  /*7d50*/  MUFU.TANH R14, R14 ;  /* 0x0000000e000e7308 */ /* 0x000ea20000002400 */
[----:B---3--:R-:W-:Y:S04]  /*7d60*/  FSEL R17, R48, -INF , P5 ;  /* 0xff80000030117808 */ /* 0x008fe80002800000 */
[----:B------:R-:W-:Y:S05]  /*7d70*/  FMNMX.FTZ R101, R17, R101, !PT ;  /* 0x0000006511657209 */ /* 0x000fea0007810000 */
[----:B------:R-:W3:Y:S01]  /*7d80*/  MUFU.TANH R27, R27 ;  /* 0x0000001b001b7308 */ /* 0x000ee20000002400 */
[----:B------:R-:W-:Y:S02]  /*7d90*/  MOV R47, R17 ;  /* 0x00000011002f7202 */ /* 0x000fe40000000f00 */
[----:B-1----:R-:W-:Y:S01]  /*7da0*/  IADD3 R0, R3, R0, RZ ;  /* 0x0000000003007210 */ /* 0x002fe20007ffe0ff */
[----:B------:R-:W-:Y:S01]  /*7db0*/  FMUL.FTZ R3, R50, c[0x0][0x320] ;  /* 0x0000c80032037a20 */ /* 0x000fe20000410000 */
[----:B-----5:R-:W-:Y:S02]  /*7dc0*/  FSEL R25, R4, -INF , P0 ;  /* 0xff80000004197808 */ /* 0x020fe40000000000 */
[C---:B------:R-:W-:Y:S02]  /*7dd0*/  ISETP.GT.AND P0, PT, R0.reuse, RZ, PT ;  /* 0x000000ff0000720c */ /* 0x040fe40003f04270 */
[----:B------:R-:W-:Y:S01]  /*7de0*/  FMNMX.FTZ R101, R25, R101, !PT ;  /* 0x0000006519657209 */ /* 0x000fe20007810000 */
[----:B------:R-:W1:Y:S01]  /*7df0*/  MUFU.TANH R30, R30 ;  /* 0x0000001e001e7308 */ /* 0x000e620000002400 */
[----:B------:R-:W-:Y:S01]  /*7e00*/  FSEL R4, R105, -INF , P0 ;  /* 0xff80000069047808 */ /* 0x000fe20000000000 */
[----:B------:R-:W-:Y:S01]  /*7e10*/  IMAD.MOV.U32 R46, RZ, RZ, R25 ;  /* 0x000000ffff2e7224 */ /* 0x000fe200078e0019 */
[C---:B------:R-:W-:Y:S01]  /*7e20*/  ISETP.GT.AND P5, PT, R0.reuse, 0x1, PT ;  /* 0x000000010000780c */ /* 0x040fe20003fa4270 */
[----:B------:R-:W5:Y:S01]  /*7e30*/  SHFL.BFLY PT, R2, R101, 0x2, 0x1f ;  /* 0x0c401f0065027f89 */ /* 0x000f6200000e0000 */
[----:B------:R-:W-:Y:S01]  /*7e40*/  ISETP.GT.AND P0, PT, R0, 0x8, PT ;  /* 0x000000080000780c */ /* 0x000fe20003f04270 */
[----:B------:R-:W-:Y:S01]  /*7e50*/  IMAD.MOV.U32 R105, RZ, RZ, R32 ;  /* 0x000000ffff697224 */ /* 0x000fe200078e0020 */
[----:B------:R-:W-:Y:S02]  /*7e60*/  FSEL R166, R102, -INF , P5 ;  /* 0xff80000066a67808 */ /* 0x000fe40002800000 */
[----:B------:R-:W-:Y:S01]  /*7e70*/  FSEL R167, R10, -INF , P0 ;  /* 0xff8000000aa77808 */ /* 0x000fe20000000000 */
[----:B------:R-:W1:Y:S01]  /*7e80*/  MUFU.TANH R31, R31 ;  /* 0x0000001f001f7308 */ /* 0x000e620000002400 */
[C---:B------:R-:W-:Y:S02]  /*7e90*/  ISETP.GT.AND P5, PT, R0.reuse, 0x9, PT ;  /* 0x000000090000780c */ /* 0x040fe40003fa4270 */
[----:B------:R-:W-:Y:S02]  /*7ea0*/  ISETP.GT.AND P0, PT, R0, 0x10, PT ;  /* 0x000000100000780c */ /* 0x000fe40003f04270 */
[----:B------:R-:W-:Y:S02]  /*7eb0*/  FSEL R208, R11, -INF , P5 ;  /* 0xff8000000bd07808 */ /* 0x000fe40002800000 */
[----:B--2---:R-:W-:Y:S02]  /*7ec0*/  FSEL R214, R14, -INF , P0 ;  /* 0xff8000000ed67808 */ /* 0x004fe40000000000 */
[C---:B------:R-:W-:Y:S01]  /*7ed0*/  ISETP.GT.AND P5, PT, R0.reuse, 0x11, PT ;  /* 0x000000110000780c */ /* 0x040fe20003fa4270 */
[----:B------:R-:W2:Y:S01]  /*7ee0*/  MUFU.TANH R35, R35 ;  /* 0x0000002300237308 */ /* 0x000ea20000002400 */
[----:B------:R-:W-:Y:S02]  /*7ef0*/  ISETP.GT.AND P0, PT, R0, 0x18, PT ;  /* 0x000000180000780c */ /* 0x000fe40003f04270 */
[----:B------:R-:W-:Y:S02]  /*7f00*/  FSEL R213, R15, -INF , P5 ;  /* 0xff8000000fd57808 */ /* 0x000fe40002800000 */
[----:B------:R-:W-:Y:S02]  /*7f10*/  FSEL R215, R18, -INF , P0 ;  /* 0xff80000012d77808 */ /* 0x000fe40000000000 */
[----:B------:R-:W-:Y:S02]  /*7f20*/  ISETP.GT.AND P5, PT, R0, 0x19, PT ;  /* 0x000000190000780c */ /* 0x000fe40003fa4270 */
[----:B-----5:R-:W-:Y:S01]  /*7f30*/  FMNMX.FTZ R101, R101, R2, !PT ;  /* 0x0000000265657209 */ /* 0x020fe20007810000 */
[----:B------:R-:W5:Y:S01]  /*7f40*/  MUFU.TANH R38, R38 ;  /* 0x0000002600267308 */ /* 0x000f620000002400 */
[----:B------:R-:W-:Y:S02]  /*7f50*/  FMNMX.FTZ R2, R4, R104, !PT ;  /* 0x0000006804027209 */ /* 0x000fe40007810000 */
[----:B------:R-:W-:Y:S02]  /*7f60*/  FSEL R216, R19, -INF , P5 ;  /* 0xff80000013d87808 */ /* 0x000fe40002800000 */
[----:B------:R-:W-:Y:S02]  /*7f70*/  FMNMX.FTZ R2, R166, R2, !PT ;  /* 0x00000002a6027209 */ /* 0x000fe40007810000 */
[----:B------:R-:W-:Y:S02]  /*7f80*/  ISETP.GT.AND P0, PT, R0, 0x20, PT ;  /* 0x000000200000780c */ /* 0x000fe40003f04270 */
[----:B------:R-:W-:Y:S01]  /*7f90*/  FMNMX.FTZ R2, R167, R2, !PT ;  /* 0x00000002a7027209 */ /* 0x000fe20007810000 */
[----:B------:R-:W1:Y:S01]  /*7fa0*/  MUFU.TANH R39, R39 ;  /* 0x0000002700277308 */ /* 0x000e620000002400 */
[----:B------:R-:W-:Y:S02]  /*7fb0*/  FSEL R223, R22, -INF , P0 ;  /* 0xff80000016df7808 */ /* 0x000fe40000000000 */
[----:B------:R-:W-:Y:S02]  /*7fc0*/  FMNMX.FTZ R2, R208, R2, !PT ;  /* 0x00000002d0027209 */ /* 0x000fe40007810000 */
[----:B------:R-:W-:Y:S02]  /*7fd0*/  ISETP.GT.AND P5, PT, R0, 0x21, PT ;  /* 0x000000210000780c */ /* 0x000fe40003fa4270 */
[----:B------:R-:W-:Y:S02]  /*7fe0*/  FMNMX.FTZ R2, R214, R2, !PT ;  /* 0x00000002d6027209 */ /* 0x000fe40007810000 */
[----:B------:R-:W-:Y:S01]  /*7ff0*/  FSEL R222, R23, -INF , P5 ;  /* 0xff80000017de7808 */ /* 0x000fe20002800000 */
[----:B------:R-:W2:Y:S01]  /*8000*/  MUFU.TANH R42, R42 ;  /* 0x0000002a002a7308 */ /* 0x000ea20000002400 */
[----:B------:R-:W-:Y:S02]  /*8010*/  FMNMX.FTZ R2, R213, R2, !PT ;  /* 0x00000002d5027209 */ /* 0x000fe40007810000 */
[----:B------:R-:W-:Y:S02]  /*8020*/  ISETP.GT.AND P0, PT, R0, 0x28, PT ;  /* 0x000000280000780c */ /* 0x000fe40003f04270 */
[----:B------:R-:W-:Y:S02]  /*8030*/  FMNMX.FTZ R2, R215, R2, !PT ;  /* 0x00000002d7027209 */ /* 0x000fe40007810000 */
[----:B------:R-:W-:Y:S01]  /*8040*/  FSEL R41, R26, -INF , P0 ;  /* 0xff8000001a297808 */ /* 0x000fe20000000000 */
[----:B------:R-:W-:Y:S01]  /*8050*/  IMAD.MOV.U32 R26, RZ, RZ, R16 ;  /* 0x000000ffff1a7224 */ /* 0x000fe200078e0010 */
[----:B------:R-:W-:Y:S01]  /*8060*/  FMNMX.FTZ R2, R216, R2, !PT ;  /* 0x00000002d8027209 */ /* 0x000fe20007810000 */
[----:B------:R-:W2:Y:S01]  /*8070*/  MUFU.TANH R43, R43 ;  /* 0x0000002b002b7308 */ /* 0x000ea20000002400 */
[----:B------:R-:W-:Y:S02]  /*8080*/  ISETP.GT.AND P6, PT, R0, 0x29, PT ;  /* 0x000000290000780c */ /* 0x000fe40003fc4270 */
[----:B------:R-:W-:Y:S02]  /*8090*/  FMNMX.FTZ R2, R223, R2, !PT ;  /* 0x00000002df027209 */ /* 0x000fe40007810000 */
[----:B---3--:R-:W-:Y:S02]  /*80a0*/  FSEL R40, R27, -INF , P6 ;  /* 0xff8000001b287808 */ /* 0x008fe40003000000 */
[----:B------:R-:W-:Y:S02]  /*80b0*/  FMNMX.FTZ R2, R222, R2, !PT ;  /* 0x00000002de027209 */ /* 0x000fe40007810000 */
[----:B------:R-:W-:Y:S01]  /*80c0*/  ISETP.GT.AND P0, PT, R0, 0x30, PT ;  /* 0x000000300000780c */ /* 0x000fe20003f04270 */
[----:B------:R-:W3:Y:S01]  /*80d0*/  MUFU.TANH R7, R7 ;  /* 0x0000000700077308 */ /* 0x000ee20000002400 */
[----:B------:R-:W-:Y:S02]  /*80e0*/  FMNMX.FTZ R2, R41, R2, !PT ;  /* 0x0000000229027209 */ /* 0x000fe40007810000 */
[----:B-1----:R-:W-:Y:S01]  /*80f0*/  FSEL R9, R30, -INF , P0 ;  /* 0xff8000001e097808 */ /* 0x002fe20000000000 */
[----:B------:R-:W-:Y:S01]  /*8100*/  IMAD.MOV.U32 R30, RZ, RZ, R8 ;  /* 0x000000ffff1e7224 */ /* 0x000fe200078e0008 */
[----:B------:R-:W-:Y:S02]  /*8110*/  FMNMX.FTZ R2, R40, R2, !PT ;  /* 0x0000000228027209 */ /* 0x000fe40007810000 */
[C---:B------:R-:W-:Y:S02]  /*8120*/  ISETP.GT.AND P5, PT, R0.reuse, 0x31, PT ;  /* 0x000000310000780c */ /* 0x040fe40003fa4270 */
[----:B------:R-:W-:Y:S01]  /*8130*/  FMNMX.FTZ R2, R9, R2, !PT ;  /* 0x0000000209027209 */ /* 0x000fe20007810000 */
[----:B------:R-:W1:Y:S01]  /*8140*/  MUFU.TANH R6, R6 ;  /* 0x0000000600067308 */ /* 0x000e620000002400 */
[----:B------:R-:W-:Y:S02]  /*8150*/  FSEL R31, R31, -INF , P5 ;  /* 0xff8000001f1f7808 */ /* 0x000fe40002800000 */
[----:B------:R-:W-:Y:S02]  /*8160*/  ISETP.GT.AND P0, PT, R0, 0x38, PT ;  /* 0x000000380000780c */ /* 0x000fe40003f04270 */
[----:B------:R-:W-:Y:S02]  /*8170*/  FMNMX.FTZ R2, R31, R2, !PT ;  /* 0x000000021f027209 */ /* 0x000fe40007810000 */
[----:B------:R-:W-:Y:S02]  /*8180*/  FSEL R37, R34, -INF , P0 ;  /* 0xff80000022257808 */ /* 0x000fe40000000000 */
[C---:B------:R-:W-:Y:S01]  /*8190*/  ISETP.GT.AND P6, PT, R0.reuse, 0x39, PT ;  /* 0x000000390000780c */ /* 0x040fe20003fc4270 */
[----:B------:R-:W1:Y:S01]  /*81a0*/  MUFU.TANH R3, R3 ;  /* 0x0000000300037308 */ /* 0x000e620000002400 */
[----:B------:R-:W-:Y:S02]  /*81b0*/  FMNMX.FTZ R2, R37, R2, !PT ;  /* 0x0000000225027209 */ /* 0x000fe40007810000 */
[----:B--2---:R-:W-:Y:S02]  /*81c0*/  FSEL R35, R35, -INF , P6 ;  /* 0xff80000023237808 */ /* 0x004fe40003000000 */
[----:B------:R-:W-:Y:S02]  /*81d0*/  ISETP.GT.AND P5, PT, R0, 0x40, PT ;  /* 0x000000400000780c */ /* 0x000fe40003fa4270 */
[----:B------:R-:W-:Y:S02]  /*81e0*/  FMNMX.FTZ R2, R35, R2, !PT ;  /* 0x0000000223027209 */ /* 0x000fe40007810000 */
[----:B-----5:R-:W-:Y:S01]  /*81f0*/  FSEL R38, R38, -INF , P5 ;  /* 0xff80000026267808 */ /* 0x020fe20002800000 */
[----:B------:R-:W2:Y:S01]  /*8200*/  MUFU.TANH R102, R51 ;  /* 0x0000003300667308 */ /* 0x000ea20000002400 */
[----:B------:R-:W-:Y:S02]  /*8210*/  ISETP.GT.AND P0, PT, R0, 0x41, PT ;  /* 0x000000410000780c */ /* 0x000fe40003f04270 */
[----:B------:R-:W-:Y:S02]  /*8220*/  FMNMX.FTZ R2, R38, R2, !PT ;  /* 0x0000000226027209 */ /* 0x000fe40007810000 */
[C---:B------:R-:W-:Y:S02]  /*8230*/  ISETP.GT.AND P6, PT, R0.reuse, 0x48, PT ;  /* 0x000000480000780c */ /* 0x040fe40003fc4270 */
[----:B------:R-:W-:Y:S01]  /*8240*/  FSEL R106, R39, -INF , P0 ;  /* 0xff800000276a7808 */ /* 0x000fe20000000000 */
[----:B------:R-:W-:Y:S01]  /*8250*/  IMAD.MOV.U32 R39, RZ, RZ, R29 ;  /* 0x000000ffff277224 */ /* 0x000fe200078e001d */
[----:B------:R-:W-:Y:S02]  /*8260*/  ISETP.GT.AND P5, PT, R0, 0x49, PT ;  /* 0x000000490000780c */ /* 0x000fe40003fa4270 */
[----:B------:R-:W-:Y:S02]  /*8270*/  FSEL R11, R42, -INF , P6 ;  /* 0xff8000002a0b7808 */ /* 0x000fe40003000000 */
[----:B------:R-:W-:Y:S02]  /*8280*/  ISETP.GT.AND P0, PT, R0, 0x50, PT ;  /* 0x000000500000780c */ /* 0x000fe40003f04270 */
[----:B------:R-:W-:Y:S02]  /*8290*/  FMNMX.FTZ R2, R106, R2, !PT ;  /* 0x000000026a027209 */ /* 0x000fe40007810000 */
[----:B------:R-:W-:Y:S01]  /*82a0*/  FSEL R15, R43, -INF , P5 ;  /* 0xff8000002b0f7808 */ /* 0x000fe20002800000 */
[----:B------:R-:W-:Y:S01]  /*82b0*/  IMAD.MOV.U32 R43, RZ, RZ, R41 ;  /* 0x000000ffff2b7224 */ /* 0x000fe200078e0029 */
[C---:B------:R-:W-:Y:S02]  /*82c0*/  ISETP.GT.AND P6, PT, R0.reuse, 0x51, PT ;  /* 0x000000510000780c */ /* 0x040fe40003fc4270 */
[----:B---3--:R-:W-:Y:S02]  /*82d0*/  FSEL R18, R7, -INF , P0 ;  /* 0xff80000007127808 */ /* 0x008fe40000000000 */
[C---:B------:R-:W-:Y:S02]  /*82e0*/  ISETP.GT.AND P5, PT, R0.reuse, 0x58, PT ;  /* 0x000000580000780c */ /* 0x040fe40003fa4270 */
[----:B------:R-:W-:Y:S02]  /*82f0*/  ISETP.GT.AND P0, PT, R0, 0x59, PT ;  /* 0x000000590000780c */ /* 0x000fe40003f04270 */
[----:B------:R-:W-:Y:S02]  /*8300*/  FMNMX.FTZ R0, R11, R2, !PT ;  /* 0x000000020b007209 */ /* 0x000fe40007810000 */
[----:B------:R-:W3:Y:S01]  /*8310*/  SHFL.BFLY PT, R2, R101, 0x1, 0x1f ;  /* 0x0c201f0065027f89 */ /* 0x000ee200000e0000 */
[----:B-1----:R-:W-:Y:S02]  /*8320*/  FSEL R19, R6, -INF , P6 ;  /* 0xff80000006137808 */ /* 0x002fe40003000000 */
[----:B------:R-:W-:Y:S02]  /*8330*/  FMNMX.FTZ R0, R15, R0, !PT ;  /* 0x000000000f007209 */ /* 0x000fe40007810000 */
[----:B------:R-:W-:Y:S02]  /*8340*/  FSEL R22, R3, -INF , P5 ;  /* 0xff80000003167808 */ /* 0x000fe40002800000 */
[----:B------:R-:W-:Y:S02]  /*8350*/  FMNMX.FTZ R0, R18, R0, !PT ;  /* 0x0000000012007209 */ /* 0x000fe40007810000 */
[----:B--2---:R-:W-:Y:S02]  /*8360*/  FSEL R102, R102, -INF , P0 ;  /* 0xff80000066667808 */ /* 0x004fe40000000000 */
[----:B------:R-:W-:Y:S02]  /*8370*/  FMNMX.FTZ R0, R19, R0, !PT ;  /* 0x0000000013007209 */ /* 0x000fe40007810000 */
[----:B------:R-:W-:Y:S02]  /*8380*/  ISETP.GE.AND P6, PT, R218, 0x1, PT ;  /* 0x00000001da00780c */ /* 0x000fe40003fc6270 */
[----:B------:R-:W-:Y:S02]  /*8390*/  FMNMX.FTZ R0, R22, R0, !PT ;  /* 0x0000000016007209 */ /* 0x000fe40007810000 */
[----:B------:R-:W-:Y:S02]  /*83a0*/  MOV R14, R49 ;  /* 0x00000031000e7202 */ /* 0x000fe40000000f00 */
[----:B------:R-:W-:Y:S02]  /*83b0*/  FMNMX.FTZ R0, R102, R0, !PT ;  /* 0x0000000066007209 */ /* 0x000fe40007810000 */
[----:B------:R-:W-:Y:S02]  /*83c0*/  MOV R23, R44 ;  /* 0x0000002c00177202 */ /* 0x000fe40000000f00 */
[----:B------:R-:W-:Y:S02]  /*83d0*/  MOV R10, R12 ;  /* 0x0000000c000a7202 */ /* 0x000fe40000000f00 */
[----:B---3--:R-:W-:Y:S02]  /*83e0*/  FMNMX.FTZ R101, R101, R2, !PT ;  /* 0x0000000265657209 */ /* 0x008fe40007810000 */
[----:B------:R-:W1:Y:S01]  /*83f0*/  SHFL.BFLY PT, R2, R0, 0x2, 0x1f ;  /* 0x0c401f0000027f89 */ /* 0x000e6200000e0000 */
[----:B------:R-:W-:Y:S02]  /*8400*/  MOV R34, R9 ;  /* 0x0000000900227202 */ /* 0x000fe40000000f00 */
[C---:B------:R-:W-:Y:S02]  /*8410*/  FSETP.NEU.FTZ.AND P0, PT, R101.reuse, -INF , PT ;  /* 0xff8000006500780b */ /* 0x040fe40003f1d000 */
[----:B------:R-:W-:Y:S02]  /*8420*/  MOV R42, R21 ;  /* 0x00000015002a7202 */ /* 0x000fe40000000f00 */
[----:B------:R-:W-:Y:S02]  /*8430*/  FSEL R3, R101, RZ, P0 ;  /* 0x000000ff65037208 */ /* 0x000fe40000000000 */
[----:B------:R-:W-:Y:S02]  /*8440*/  MOV R6, R28 ;  /* 0x0000001c00067202 */ /* 0x000fe40000000f00 */
[----:B------:R-:W-:Y:S02]  /*8450*/  MOV R51, R20 ;  /* 0x0000001400337202 */ /* 0x000fe40000000f00 */
[----:B------:R-:W-:Y:S02]  /*8460*/  MOV R27, R13 ;  /* 0x0000000d001b7202 */ /* 0x000fe40000000f00 */
[----:B------:R-:W-:Y:S02]  /*8470*/  MOV R50, R36 ;  /* 0x0000002400327202 */ /* 0x000fe40000000f00 */
[----:B------:R-:W-:Y:S02]  /*8480*/  MOV R7, R24 ;  /* 0x0000001800077202 */ /* 0x000fe40000000f00 */
[----:B-1----:R-:W-:Y:S01]  /*8490*/  FMNMX.FTZ R0, R0, R2, !PT ;  /* 0x0000000200007209 */ /* 0x002fe20007810000 */
[----:B------:R-:W-:Y:S02]  /*84a0*/  FADD.FTZ R2, -R3, R103 ;  /* 0x0000006703027221 */ /* 0x000fe40000010100 */
[----:B------:R-:W-:Y:S02]  /*84b0*/  FMUL.FTZ R103, R101, c[0x0][0x2d0] ;  /* 0x0000b40065677a20 */ /* 0x000fe40000410000 */
[----:B------:R-:W1:Y:S03]  /*84c0*/  SHFL.BFLY PT, R3, R0, 0x1, 0x1f ;  /* 0x0c201f0000037f89 */ /* 0x000e6600000e0000 */
[----:B------:R-:W-:Y:S05]  /*84d0*/  FSEL R103, R103, RZ, P0 ;  /* 0x000000ff67677208 */ /* 0x000fea0000000000 */
[----:B------:R-:W-:Y:S04]  /*84e0*/  FFMA.FTZ R5, R5, c[0x0][0x2d0], -R103 ;  /* 0x0000b40005057a23 */ /* 0x000fe80000010867 */
[----:B------:R-:W-:Y:S01]  /*84f0*/  MUFU.EX2 R165, R5 ;  /* 0x0000000500a57308 */ /* 0x000fe20000000800 */
[----:B-1----:R-:W-:Y:S01]  /*8500*/  FMNMX.FTZ R100, R0, R3, !PT ;  /* 0x0000000300647209 */ /* 0x002fe20007810000 */
[----:B------:R-:W-:Y:S03]  /*8510*/  FMUL.FTZ R0, R2, c[0x0][0x2d0] ;  /* 0x0000b40002007a20 */ /* 0x000fe60000410000 */
[C---:B------:R-:W-:Y:S05]  /*8520*/  FSETP.NEU.FTZ.AND P0, PT, R100.reuse, -INF , PT ;  /* 0xff8000006400780b */ /* 0x040fea0003f1d000 */
[----:B------:R1:W2:Y:S01]  /*8530*/  MUFU.EX2 R2, R0 ;  /* 0x0000000000027308 */ /* 0x0002a20000000800 */
[C---:B------:R-:W-:Y:S05]  /*8540*/  FSEL R3, R100.reuse, RZ, P0 ;  /* 0x000000ff64037208 */ /* 0x040fea0000000000 */
[----:B-1----:R-:W-:Y:S01]  /*8550*/  FADD.FTZ R0, -R3, R104 ;  /* 0x0000006803007221 */ /* 0x002fe20000010100 */
[----:B------:R-:W-:Y:S01]  /*8560*/  MOV R104, R33 ;  /* 0x0000002100687202 */ /* 0x000fe20000000f00 */
[----:B------:R-:W-:Y:S02]  /*8570*/  FMUL.FTZ R3, R100, c[0x0][0x2d0] ;  /* 0x0000b40064037a20 */ /* 0x000fe40000410000 */
[----:B------:R-:W-:Y:S02]  /*8580*/  FMUL.FTZ R0, R0, c[0x0][0x2d0] ;  /* 0x0000b40000007a20 */ /* 0x000fe40000410000 */
[C---:B--2---:R-:W-:Y:S01]  /*8590*/  FMUL.FTZ R8, R2.reuse, R112 ;  /* 0x0000007002087220 */ /* 0x044fe20000410000 */
[----:B------:R-:W-:Y:S01]  /*85a0*/  FSEL R3, R3, RZ, P0 ;  /* 0x000000ff03037208 */ /* 0x000fe20000000000 */
[----:B------:R-:W-:Y:S01]  /*85b0*/  FMUL.FTZ R5, R2, R109 ;  /* 0x0000006d02057220 */ /* 0x000fe20000410000 */
[----:B------:R-:W-:Y:S01]  /*85c0*/  MOV R112, R37 ;  /* 0x0000002500707202 */ /* 0x000fe20000000f00 */
[----:B------:R-:W1:Y:S01]  /*85d0*/  MUFU.EX2 R0, R0 ;  /* 0x0000000000007308 */ /* 0x000e620000000800 */
[----:B------:R-:W-:Y:S02]  /*85e0*/  IMAD.MOV.U32 R109, RZ, RZ, R40 ;  /* 0x000000ffff6d7224 */ /* 0x000fe400078e0028 */
[----:B------:R-:W-:Y:S02]  /*85f0*/  FFMA.FTZ R4, R4, c[0x0][0x2d0], -R3 ;  /* 0x0000b40004047a23 */ /* 0x000fe40000010803 */
[C---:B------:R-:W-:Y:S01]  /*8600*/  FMUL.FTZ R20, R2.reuse, R124 ;  /* 0x0000007c02147220 */ /* 0x040fe20000410000 */
[----:B------:R-:W-:Y:S01]  /*8610*/  MOV R124, R112 ;  /* 0x00000070007c7202 */ /* 0x000fe20000000f00 */
[C---:B------:R-:W-:Y:S01]  /*8620*/  FFMA.FTZ R212, R2.reuse, R212, R165 ;  /* 0x000000d402d47223 */ /* 0x040fe200000100a5 */
[----:B------:R-:W-:Y:S01]  /*8630*/  MOV R112, R14 ;  /* 0x0000000e00707202 */ /* 0x000fe20000000f00 */
[C---:B------:R-:W-:Y:S01]  /*8640*/  FMUL.FTZ R9, R2.reuse, R113 ;  /* 0x0000007102097220 */ /* 0x040fe20000410000 */
[----:B------:R2:W3:Y:S01]  /*8650*/  MUFU.EX2 R164, R4 ;  /* 0x0000000400a47308 */ /* 0x0004e20000000800 */
[C---:B------:R-:W-:Y:S01]  /*8660*/  FMUL.FTZ R12, R2.reuse, R116 ;  /* 0x00000074020c7220 */ /* 0x040fe20000410000 */
[----:B------:R-:W-:Y:S01]  /*8670*/  MOV R116, R43 ;  /* 0x0000002b00747202 */ /* 0x000fe20000000f00 */
[C---:B------:R-:W-:Y:S01]  /*8680*/  FMUL.FTZ R13, R2.reuse, R117 ;  /* 0x00000075020d7220 */ /* 0x040fe20000410000 */
[----:B------:R-:W-:Y:S01]  /*8690*/  MOV R117, R7 ;  /* 0x0000000700757202 */ /* 0x000fe20000000f00 */
[C---:B------:R-:W-:Y:S02]  /*86a0*/  FMUL.FTZ R16, R2.reuse, R120 ;  /* 0x0000007802107220 */ /* 0x040fe40000410000 */
[C---:B------:R-:W-:Y:S01]  /*86b0*/  FMUL.FTZ R17, R2.reuse, R121 ;  /* 0x0000007902117220 */ /* 0x040fe20000410000 */
[----:B------:R-:W-:Y:S01]  /*86c0*/  MOV R121, R109 ;  /* 0x0000006d00797202 */ /* 0x000fe20000000f00 */
[C---:B------:R-:W-:Y:S01]  /*86d0*/  FMUL.FTZ R21, R2.reuse, R125 ;  /* 0x0000007d02157220 */ /* 0x040fe20000410000 */
[----:B------:R-:W-:Y:S01]  /*86e0*/  MOV R109, R51 ;  /* 0x00000033006d7202 */ /* 0x000fe20000000f00 */
[C---:B------:R-:W-:Y:S01]  /*86f0*/  FMUL.FTZ R24, R2.reuse, R128 ;  /* 0x0000008002187220 */ /* 0x040fe20000410000 */
[----:B------:R-:W-:Y:S01]  /*8700*/  MOV R125, R39 ;  /* 0x00000027007d7202 */ /* 0x000fe20000000f00 */
[----:B------:R-:W-:Y:S01]  /*8710*/  FMUL.FTZ R25, R2, R129 ;  /* 0x0000008102197220 */ /* 0x000fe20000410000 */
[----:B------:R-:W-:Y:S01]  /*8720*/  MOV R129, R35 ;  /* 0x0000002300817202 */ /* 0x000fe20000000f00 */
[----:B-1----:R-:W-:Y:S01]  /*8730*/  FMUL.FTZ R14, R0, R118 ;  /* 0x00000076000e7220 */ /* 0x002fe20000410000 */
[----:B------:R-:W-:Y:S01]  /*8740*/  IADD3 R118, R218, -0x1, RZ ;  /* 0xffffffffda767810 */ /* 0x000fe20007ffe0ff */
[C---:B------:R-:W-:Y:S01]  /*8750*/  FMUL.FTZ R28, R2.reuse, R132 ;  /* 0x00000084021c7220 */ /* 0x040fe20000410000 */
[----:B------:R-:W-:Y:S01]  /*8760*/  MOV R132, R31 ;  /* 0x0000001f00847202 */ /* 0x000fe20000000f00 */
[C---:B------:R-:W-:Y:S02]  /*8770*/  FMUL.FTZ R29, R2.reuse, R133 ;  /* 0x00000085021d7220 */ /* 0x040fe40000410000 */
[C---:B------:R-:W-:Y:S02]  /*8780*/  FMUL.FTZ R32, R2.reuse, R136 ;  /* 0x0000008802207220 */ /* 0x040fe40000410000 */
[----:B------:R-:W-:Y:S02]  /*8790*/  IMAD.MOV.U32 R136, RZ, RZ, R22 ;  /* 0x000000ffff887224 */ /* 0x000fe400078e0016 */
[----:B--2---:R-:W-:Y:S02]  /*87a0*/  FMUL.FTZ R4, R2, R108 ;  /* 0x0000006c02047220 */ /* 0x004fe40000410000 */
[----:B------:R-:W3:Y:S01]  /*87b0*/  LDL.LU R108, [R1+0x1c] ;  /* 0x00001c00016c7983 */ /* 0x000ee20000300800 */
[----:B------:R-:W-:Y:S02]  /*87c0*/  FMUL.FTZ R22, R0, R126 ;  /* 0x0000007e00167220 */ /* 0x000fe40000410000 */
[C---:B------:R-:W-:Y:S01]  /*87d0*/  FMUL.FTZ R33, R2.reuse, R137 ;  /* 0x0000008902217220 */ /* 0x040fe20000410000 */
[----:B------:R-:W-:Y:S01]  /*87e0*/  MOV R137, R19 ;  /* 0x0000001300897202 */ /* 0x000fe20000000f00 */
[C---:B------:R-:W-:Y:S02]  /*87f0*/  FMUL.FTZ R36, R2.reuse, R140 ;  /* 0x0000008c02247220 */ /* 0x040fe40000410000 */
[C---:B------:R-:W-:Y:S01]  /*8800*/  FMUL.FTZ R37, R2.reuse, R141 ;  /* 0x0000008d02257220 */ /* 0x040fe20000410000 */
[----:B------:R-:W-:Y:S01]  /*8810*/  MOV R141, R50 ;  /* 0x00000032008d7202 */ /* 0x000fe20000000f00 */
[----:B------:R-:W-:Y:S01]  /*8820*/  FMUL.FTZ R40, R2, R144 ;  /* 0x0000009002287220 */ /* 0x000fe20000410000 */
[----:B------:R-:W-:Y:S01]  /*8830*/  MOV R144, R18 ;  /* 0x0000001200907202 */ /* 0x000fe20000000f00 */
[----:B------:R-:W-:Y:S02]  /*8840*/  FMUL.FTZ R18, R0, R122 ;  /* 0x0000007a00127220 */ /* 0x000fe40000410000 */
[C---:B------:R-:W-:Y:S01]  /*8850*/  FMUL.FTZ R41, R2.reuse, R145 ;  /* 0x0000009102297220 */ /* 0x040fe20000410000 */
[----:B------:R-:W2:Y:S01]  /*8860*/  LDL R122, [R1+0x20] ;  /* 0x00002000017a7983 */ /* 0x000ea20000100800 */
[----:B------:R-:W-:Y:S02]  /*8870*/  IMAD.MOV.U32 R145, RZ, RZ, R15 ;  /* 0x000000ffff917224 */ /* 0x000fe400078e000f */
[C---:B------:R-:W-:Y:S01]  /*8880*/  FMUL.FTZ R44, R2.reuse, R148 ;  /* 0x00000094022c7220 */ /* 0x040fe20000410000 */
[----:B------:R-:W-:Y:S01]  /*8890*/  MOV R148, R11 ;  /* 0x0000000b00947202 */ /* 0x000fe20000000f00 */
[C---:B------:R-:W-:Y:S01]  /*88a0*/  FMUL.FTZ R45, R2.reuse, R149 ;  /* 0x00000095022d7220 */ /* 0x040fe20000410000 */
[----:B------:R-:W-:Y:S01]  /*88b0*/  MOV R149, R46 ;  /* 0x0000002e00957202 */ /* 0x000fe20000000f00 */
[C---:B------:R-:W-:Y:S01]  /*88c0*/  FMUL.FTZ R48, R2.reuse, R152 ;  /* 0x0000009802307220 */ /* 0x040fe20000410000 */
[----:B------:R-:W-:Y:S01]  /*88d0*/  MOV R152, R30 ;  /* 0x0000001e00987202 */ /* 0x000fe20000000f00 */
[C---:B------:R-:W-:Y:S01]  /*88e0*/  FMUL.FTZ R49, R2.reuse, R153 ;  /* 0x0000009902317220 */ /* 0x040fe20000410000 */
[----:B------:R-:W-:Y:S01]  /*88f0*/  MOV R153, R47 ;  /* 0x0000002f00997202 */ /* 0x000fe20000000f00 */
[C---:B------:R-:W-:Y:S02]  /*8900*/  FMUL.FTZ R52, R2.reuse, R52 ;  /* 0x0000003402347220 */ /* 0x040fe40000410000 */
        /* <DEDUP_REMOVED lines=22> */
[----:B------:R-:W-:Y:S02]  /*8a70*/  FMUL.FTZ R97, R2, R97 ;  /* 0x0000006102617220 */ /* 0x000fe40000410000 */
[----:B------:R-:W-:Y:S02]  /*8a80*/  IMAD.MOV.U32 R113, RZ, RZ, R42 ;  /* 0x000000ffff717224 */ /* 0x000fe400078e002a */
[----:B------:R-:W-:Y:S02]  /*8a90*/  IMAD.MOV.U32 R128, RZ, RZ, R34 ;  /* 0x000000ffff807224 */ /* 0x000fe400078e0022 */
[----:B------:R-:W-:Y:S02]  /*8aa0*/  IMAD.MOV.U32 R140, RZ, RZ, R38 ;  /* 0x000000ffff8c7224 */ /* 0x000fe400078e0026 */
        /* <DEDUP_REMOVED lines=9> */
[C---:B------:R-:W-:Y:S02]  /*8b40*/  FMUL.FTZ R30, R0.reuse, R134 ;  /* 0x00000086001e7220 */ /* 0x040fe40000410000 */
[C---:B------:R-:W-:Y:S02]  /*8b50*/  FMUL.FTZ R31, R0.reuse, R135 ;  /* 0x00000087001f7220 */ /* 0x040fe40000410000 */
[C---:B------:R-:W-:Y:S02]  /*8b60*/  FMUL.FTZ R34, R0.reuse, R138 ;  /* 0x0000008a00227220 */ /* 0x040fe40000410000 */
        /* <DEDUP_REMOVED lines=37> */
[----:B------:R-:W-:Y:S02]  /*8dc0*/  IMAD.MOV.U32 R120, RZ, RZ, R6 ;  /* 0x000000ffff787224 */ /* 0x000fe400078e0006 */
[C---:B------:R-:W-:Y:S02]  /*8dd0*/  FMUL.FTZ R6, R0.reuse, R110 ;  /* 0x0000006e00067220 */ /* 0x040fe40000410000 */
[----:B------:R-:W-:Y:S02]  /*8de0*/  IMAD.MOV.U32 R110, RZ, RZ, R23 ;  /* 0x000000ffff6e7224 */ /* 0x000fe400078e0017 */
[C---:B------:R-:W-:Y:S02]  /*8df0*/  FMUL.FTZ R23, R0.reuse, R127 ;  /* 0x0000007f00177220 */ /* 0x040fe40000410000 */
[----:B------:R-:W-:Y:S01]  /*8e00*/  IMAD.MOV.U32 R2, RZ, RZ, R10 ;  /* 0x000000ffff027224 */ /* 0x000fe200078e000a */
[----:B------:R-:W-:Y:S01]  /*8e10*/  MOV R138, R110 ;  /* 0x0000006e008a7202 */ /* 0x000fe20000000f00 */
[C---:B------:R-:W-:Y:S01]  /*8e20*/  FMUL.FTZ R10, R0.reuse, R114 ;  /* 0x00000072000a7220 */ /* 0x040fe20000410000 */
[----:B------:R-:W-:Y:S01]  /*8e30*/  MOV R114, R27 ;  /* 0x0000001b00727202 */ /* 0x000fe20000000f00 */
[----:B------:R-:W-:Y:S02]  /*8e40*/  FMUL.FTZ R27, R0, R131 ;  /* 0x00000083001b7220 */ /* 0x000fe40000410000 */
[----:B------:R-:W-:Y:S02]  /*8e50*/  IMAD.MOV.U32 R152, RZ, RZ, R140 ;  /* 0x000000ffff987224 */ /* 0x000fe400078e008c */
[----:B------:R-:W-:Y:S02]  /*8e60*/  IMAD.MOV.U32 R140, RZ, RZ, R128 ;  /* 0x000000ffff8c7224 */ /* 0x000fe400078e0080 */
[----:B------:R-:W-:Y:S02]  /*8e70*/  IMAD.MOV.U32 R128, RZ, RZ, R105 ;  /* 0x000000ffff807224 */ /* 0x000fe400078e0069 */
[----:B------:R-:W-:Y:S02]  /*8e80*/  IMAD.MOV.U32 R133, RZ, RZ, R106 ;  /* 0x000000ffff857224 */ /* 0x000fe400078e006a */
[----:B------:R-:W-:Y:S04]  /*8e90*/  @P6 IMAD.WIDE.U32 R106, R118, c[0x0][0x1e0], RZ ;  /* 0x00007800766a6a25 */ /* 0x000fe800078e00ff */
        /* <DEDUP_REMOVED lines=10> */
[----:B------:R-:W-:Y:S04]  /*8f40*/  MOV R133, R120 ;  /* 0x0000007800857202 */ /* 0x000fe80000000f00 */
[----:B------:R-:W-:Y:S02]  /*8f50*/  MOV R155, R150 ;  /* 0x00000096009b7202 */ /* 0x000fe40000000f00 */
[----:B------:R-:W-:Y:S01]  /*8f60*/  MOV R150, R143 ;  /* 0x0000008f00967202 */ /* 0x000fe20000000f00 */
[----:B---3--:R-:W-:Y:S01]  /*8f70*/  FFMA.FTZ R108, R0, R108, R164 ;  /* 0x0000006c006c7223 */ /* 0x008fe200000100a4 */
[----:B------:R-:W-:Y:S05]  /*8f80*/  @P6 SHF.R.S32.HI R0, RZ, 0x1f, R118 ;  /* 0x0000001fff006819 */ /* 0x000fea0000011476 */
[----:B------:R-:W-:Y:S04]  /*8f90*/  @P6 IMAD R0, R0, c[0x0][0x1e0], RZ ;  /* 0x0000780000006a24 */ /* 0x000fe800078e02ff */
[----:B------:R-:W-:Y:S02]  /*8fa0*/  @P6 IMAD R0, R118, c[0x0][0x1e4], R0 ;  /* 0x0000790076006a24 */ /* 0x000fe400078e0200 */
[----:B------:R-:W-:Y:S01]  /*8fb0*/  IMAD.MOV.U32 R118, RZ, RZ, R2 ;  /* 0x000000ffff767224 */ /* 0x000fe200078e0002 */
[----:B------:R-:W-:Y:S02]  /*8fc0*/  MOV R2, R141 ;  /* 0x0000008d00027202 */ /* 0x000fe40000000f00 */
[----:B------:R-:W-:Y:S02]  /*8fd0*/  MOV R141, R132 ;  /* 0x00000084008d7202 */ /* 0x000fe40000000f00 */
[----:B------:R-:W-:Y:S02]  /*8fe0*/  MOV R132, R129 ;  /* 0x0000008100847202 */ /* 0x000fe40000000f00 */
[----:B------:R-:W-:Y:S01]  /*8ff0*/  MOV R129, R125 ;  /* 0x0000007d00817202 */ /* 0x000fe20000000f00 */
[----:B------:R-:W-:Y:S01]  /*9000*/  IMAD.MOV.U32 R123, RZ, RZ, R141 ;  /* 0x000000ffff7b7224 */ /* 0x000fe200078e008d */
[----:B------:R-:W-:Y:S02]  /*9010*/  MOV R125, R104 ;  /* 0x00000068007d7202 */ /* 0x000fe40000000f00 */
[----:B------:R-:W2:Y:S01]  /*9020*/  LDL.64 R104, [R1+0x28] ;  /* 0x0000280001687983 */ /* 0x000ea20000100a00 */
[----:B------:R-:W-:Y:S02]  /*9030*/  @P6 IADD3 R0, R107, R0, RZ ;  /* 0x000000006b006210 */ /* 0x000fe40007ffe0ff */
[----:B------:R-:W-:Y:S02]  /*9040*/  MOV R146, R125 ;  /* 0x0000007d00927202 */ /* 0x000fe40000000f00 */
[----:B------:R-:W-:Y:S01]  /*9050*/  MOV R125, R109 ;  /* 0x0000006d007d7202 */ /* 0x000fe20000000f00 */
[----:B------:R-:W-:Y:S01]  /*9060*/  @P6 IMAD R0, R0, 0x60, RZ ;  /* 0x0000006000006824 */ /* 0x000fe200078e02ff */
[----:B------:R-:W-:Y:S02]  /*9070*/  MOV R141, R140 ;  /* 0x0000008c008d7202 */ /* 0x000fe40000000f00 */
[----:B------:R-:W-:Y:S01]  /*9080*/  MOV R140, R129 ;  /* 0x00000081008c7202 */ /* 0x000fe20000000f00 */
[----:B------:R-:W-:Y:S01]  /*9090*/  IMAD.MOV.U32 R129, RZ, RZ, R112 ;  /* 0x000000ffff817224 */ /* 0x000fe200078e0070 */
[----:B------:R-:W-:Y:S01]  /*90a0*/  MOV R135, R118 ;  /* 0x0000007600877202 */ /* 0x000fe20000000f00 */
[----:B------:R-:W-:Y:S03]  /*90b0*/  FFMA.FTZ R112, R210, c[0x0][0x2d0], -R103 ;  /* 0x0000b400d2707a23 */ /* 0x000fe60000010867 */
[----:B------:R-:W-:Y:S03]  /*90c0*/  MOV R143, R135 ;  /* 0x00000087008f7202 */ /* 0x000fe60000000f00 */
[----:B------:R-:W-:Y:S01]  /*90d0*/  MUFU.EX2 R112, R112 ;  /* 0x0000007000707308 */ /* 0x000fe20000000800 */
[----:B--2---:R-:W-:Y:S02]  /*90e0*/  @P6 MOV R105, R122 ;  /* 0x0000007a00696202 */ /* 0x004fe40000000f00 */
[----:B------:R-:W-:Y:S03]  /*90f0*/  MOV R122, R2 ;  /* 0x00000002007a7202 */ /* 0x000fe60000000f00 */
[----:B------:R-:W-:Y:S04]  /*9100*/  @P6 IMAD.WIDE.U32 R104, R106, 0x60, R104 ;  /* 0x000000606a686825 */ /* 0x000fe800078e0068 */
[----:B------:R-:W-:Y:S01]  /*9110*/  IMAD.MOV.U32 R127, RZ, RZ, R122 ;  /* 0x000000ffff7f7224 */ /* 0x000fe200078e007a */
[----:B------:R-:W-:Y:S04]  /*9120*/  @P6 IADD3 R0, R105, R0, RZ ;  /* 0x0000000069006210 */ /* 0x000fe80007ffe0ff */
[C---:B------:R-:W-:Y:S02]  /*9130*/  @P6 SHF.L.U64.HI R2, R104.reuse, 0x1, R0 ;  /* 0x0000000168026819 */ /* 0x040fe40000010200 */
[----:B------:R-:W-:Y:S04]  /*9140*/  @P6 SHF.L.U32 R0, R104, 0x1, RZ ;  /* 0x0000000168006819 */ /* 0x000fe800000006ff */
[C---:B------:R-:W-:Y:S02]  /*9150*/  @P6 IADD3 R104, P0, R0.reuse, c[0x0][0x1c8], RZ ;  /* 0x0000720000686a10 */ /* 0x040fe40007f1e0ff */
[----:B------:R-:W-:Y:S02]  /*9160*/  @P6 IADD3 R106, P5, R0, 0x80, RZ ;  /* 0x00000080006a6810 */ /* 0x000fe40007fbe0ff */
[----:B------:R-:W-:Y:S02]  /*9170*/  @P6 IADD3.X R105, R2, c[0x0][0x1cc], RZ, P0, !PT ;  /* 0x0000730002696a10 */ /* 0x000fe400007fe4ff */
[----:B------:R-:W-:Y:S03]  /*9180*/  @P6 IADD3 R106, P0, R106, c[0x0][0x1c8], RZ ;  /* 0x000072006a6a6a10 */ /* 0x000fe60007f1e0ff */
[----:B------:R1:W-:Y:S01]  /*9190*/  @P6 LDGSTS.E.BYPASS.LTC128B.128 [R126+0xc100], [R104.64], !P4 ;  /* 0x0c100000687e6fae */ /* 0x0003e2000e101d46 */
[--C-:B------:R-:W-:Y:S02]  /*91a0*/  @P6 IADD3.X R107, RZ, c[0x0][0x1cc], R2.reuse, P0, P5 ;  /* 0x00007300ff6b6a10 */ /* 0x100fe400007ea402 */
[----:B------:R-:W-:Y:S05]  /*91b0*/  @P6 IADD3 R0, P5, R0, 0x100, RZ ;  /* 0x0000010000006810 */ /* 0x000fea0007fbe0ff */
[----:B------:R2:W-:Y:S02]  /*91c0*/  @P6 LDGSTS.E.BYPASS.LTC128B.128 [R126+0xf100], [R106.64], !P3 ;  /* 0x0f1000006a7e6fae */ /* 0x0005e4000d901d46 */
[----:B--2---:R-:W-:Y:S01]  /*91d0*/  @P6 IADD3 R106, P0, R0, c[0x0][0x1c8], RZ ;  /* 0x00007200006a6a10 */ /* 0x004fe20007f1e0ff */
[----:B------:R-:W-:Y:S02]  /*91e0*/  FFMA.FTZ R0, R209, c[0x0][0x2d0], -R103 ;  /* 0x0000b400d1007a23 */ /* 0x000fe40000010867 */
[----:B------:R-:W-:Y:S01]  /*91f0*/  IMAD.MOV.U32 R209, RZ, RZ, R151 ;  /* 0x000000ffffd17224 */ /* 0x000fe200078e0097 */
[----:B------:R-:W-:Y:S01]  /*9200*/  @P6 IADD3.X R107, RZ, c[0x0][0x1cc], R2, P0, P5 ;  /* 0x00007300ff6b6a10 */ /* 0x000fe200007ea402 */
[----:B------:R-:W-:Y:S02]  /*9210*/  FFMA.FTZ R2, R166, c[0x0][0x2d0], -R3 ;  /* 0x0000b400a6027a23 */ /* 0x000fe40000010803 */
[----:B------:R-:W-:Y:S01]  /*9220*/  MUFU.EX2 R0, R0 ;  /* 0x0000000000007308 */ /* 0x000fe20000000800 */
[----:B------:R-:W-:Y:S01]  /*9230*/  IMAD.MOV.U32 R151, RZ, RZ, R146 ;  /* 0x000000ffff977224 */ /* 0x000fe200078e0092 */
[----:B------:R2:W-:Y:S01]  /*9240*/  @P6 LDGSTS.E.BYPASS.LTC128B.128 [R126+0x12100], [R106.64], !P2 ;  /* 0x121000006a7e6fae */ /* 0x0005e2000d101d46 */
[----:B------:R-:W-:Y:S02]  /*9250*/  IMAD.MOV.U32 R146, RZ, RZ, R131 ;  /* 0x000000ffff927224 */ /* 0x000fe400078e0083 */
[----:B------:R-:W-:Y:S01]  /*9260*/  IMAD.MOV.U32 R131, RZ, RZ, R141 ;  /* 0x000000ffff837224 */ /* 0x000fe200078e008d */
[----:B------:R-:W-:Y:S04]  /*9270*/  MOV R141, R129 ;  /* 0x00000081008d7202 */ /* 0x000fe80000000f00 */
[----:B------:R-:W3:Y:S01]  /*9280*/  MUFU.EX2 R2, R2 ;  /* 0x0000000200027308 */ /* 0x000ee20000000800 */
[----:B--2---:R-:W-:Y:S01]  /*9290*/  @P6 IMAD.MOV.U32 R106, RZ, RZ, c[0x0][0x1e0] ;  /* 0x00007800ff6a6624 */ /* 0x004fe200078e00ff */
[----:B------:R-:W-:Y:S04]  /*92a0*/  @P6 MOV R107, 0x6 ;  /* 0x00000006006b6802 */ /* 0x000fe80000000f00 */
[----:B------:R-:W-:Y:S01]  /*92b0*/  @P6 SHF.L.U64.HI R107, R106, R107, c[0x0][0x1e4] ;  /* 0x000079006a6b6619 */ /* 0x000fe2000001026b */
[----:B---3--:R-:W-:Y:S01]  /*92c0*/  FADD.FTZ R122, R2, R108 ;  /* 0x0000006c027a7221 */ /* 0x008fe20000010000 */
[----:B------:R-:W-:Y:S04]  /*92d0*/  @P6 SHF.L.U32 R106, R106, 0x6, RZ ;  /* 0x000000066a6a6819 */ /* 0x000fe800000006ff */
[----:B-1----:R-:W-:Y:S05]  /*92e0*/  @P6 IADD3 R104, P0, R104, R106, RZ ;  /* 0x0000006a68686210 */ /* 0x002fea0007f1e0ff */
[C---:B------:R-:W-:Y:S01]  /*92f0*/  @P6 IMAD.X R105, R107.reuse, 0x1, R105, P0 ;  /* 0x000000016b696824 */ /* 0x040fe200000e0669 */
[----:B------:R-:W-:Y:S04]  /*9300*/  @P6 IADD3 R106, P0, R106, R104, RZ ;  /* 0x000000686a6a6210 */ /* 0x000fe80007f1e0ff */
[----:B------:R1:W-:Y:S01]  /*9310*/  @P6 LDGSTS.E.BYPASS.LTC128B.128 [R126+0xd100], [R104.64], !P4 ;  /* 0x0d100000687e6fae */ /* 0x0003e2000e101d46 */
[----:B------:R-:W-:Y:S07]  /*9320*/  @P6 IADD3.X R107, R107, R105, RZ, P0, !PT ;  /* 0x000000696b6b6210 */ /* 0x000fee00007fe4ff */
[----:B------:R1:W-:Y:S08]  /*9330*/  @P6 LDGSTS.E.BYPASS.LTC128B.128 [R126+0x10100], [R104.64+0x80], !P3 ;  /* 0x10100080687e6fae */ /* 0x0003f0000d901d46 */
[----:B------:R1:W-:Y:S08]  /*9340*/  @P6 LDGSTS.E.BYPASS.LTC128B.128 [R126+0x13100], [R104.64+0x100], !P2 ;  /* 0x13100100687e6fae */ /* 0x0003f0000d101d46 */
[----:B------:R2:W-:Y:S08]  /*9350*/  @P6 LDGSTS.E.BYPASS.LTC128B.128 [R126+0xe100], [R106.64], !P4 ;  /* 0x0e1000006a7e6fae */ /* 0x0005f0000e101d46 */
[----:B------:R2:W-:Y:S08]  /*9360*/  @P6 LDGSTS.E.BYPASS.LTC128B.128 [R126+0x11100], [R106.64+0x80], !P3 ;  /* 0x111000806a7e6fae */ /* 0x0005f0000d901d46 */
[----:B------:R2:W-:Y:S01]  /*9370*/  @P6 LDGSTS.E.BYPASS.LTC128B.128 [R126+0x14100], [R106.64+0x100], !P2 ;  /* 0x141001006a7e6fae */ /* 0x0005e2000d101d46 */
[--C-:B-1----:R-:W-:Y:S01]  /*9380*/  FFMA.FTZ R104, R211, c[0x0][0x2d0], -R103.reuse ;  /* 0x0000b400d3687a23 */ /* 0x102fe20000010867 */
[----:B------:R-:W-:Y:S01]  /*9390*/  F2FP.BF16.PACK_AB R105, R2, R164 ;  /* 0x000000a40269723e */ /* 0x000fe200000010ff */
[----:B------:R-:W-:Y:S02]  /*93a0*/  FFMA.FTZ R2, R219, c[0x0][0x2d0], -R103 ;  /* 0x0000b400db027a23 */ /* 0x000fe40000010867 */
[----:B------:R1:W3:Y:S03]  /*93b0*/  MUFU.EX2 R115, R104 ;  /* 0x0000006800737308 */ /* 0x0002e60000000800 */
[----:B------:R-:W5:Y:S08]  /*93c0*/  LDSM.16.MT88.4 R108, [R224] ;  /* 0x00000000e06c783b */ /* 0x000f700000004200 */
[----:B------:R-:W0:Y:S01]  /*93d0*/  LDGDEPBAR ;  /* 0x00000000000079af */ /* 0x000e220000000000 */
[----:B------:R3:W-:Y:S01]  /*93e0*/  MUFU.EX2 R120, R2 ;  /* 0x0000000200787308 */ /* 0x0007e20000000800 */
[--C-:B--2---:R-:W-:Y:S01]  /*93f0*/  FFMA.FTZ R106, R167, c[0x0][0x2d0], -R3.reuse ;  /* 0x0000b400a76a7a23 */ /* 0x104fe20000010803 */
[----:B------:R-:W-:Y:S01]  /*9400*/  MOV R126, R123 ;  /* 0x0000007b007e7202 */ /* 0x000fe20000000f00 */
[C---:B------:R-:W-:Y:S01]  /*9410*/  FADD.FTZ R107, R0.reuse, R212 ;  /* 0x000000d4006b7221 */ /* 0x040fe20000010000 */
[----:B-1----:R-:W-:Y:S01]  /*9420*/  F2FP.BF16.PACK_AB R104, R0, R165 ;  /* 0x000000a50068723e */ /* 0x002fe200000010ff */
[----:B------:R-:W-:Y:S05]  /*9430*/  FFMA.FTZ R0, R208, c[0x0][0x2d0], -R3 ;  /* 0x0000b400d0007a23 */ /* 0x000fea0000010803 */
[----:B------:R1:W-:Y:S01]  /*9440*/  MUFU.EX2 R113, R106 ;  /* 0x0000006a00717308 */ /* 0x0003e20000000800 */
[----:B------:R-:W-:Y:S01]  /*9450*/  FADD.FTZ R116, R112, R107 ;  /* 0x0000006b70747221 */ /* 0x000fe20000010000 */
[----:B------:R-:W-:Y:S01]  /*9460*/  MOV R135, R126 ;  /* 0x0000007e00877202 */ /* 0x000fe20000000f00 */
[--C-:B------:R-:W-:Y:S02]  /*9470*/  FFMA.FTZ R165, R144, c[0x0][0x2d0], -R3.reuse ;  /* 0x0000b40090a57a23 */ /* 0x100fe40000010803 */
[--C-:B------:R-:W-:Y:S02]  /*9480*/  FFMA.FTZ R167, R137, c[0x0][0x2d0], -R3.reuse ;  /* 0x0000b40089a77a23 */ /* 0x100fe40000010803 */
[--C-:B---3--:R-:W-:Y:S03]  /*9490*/  FFMA.FTZ R2, R214, c[0x0][0x2d0], -R3.reuse ;  /* 0x0000b400d6027a23 */ /* 0x108fe60000010803 */
[----:B------:R-:W2:Y:S10]  /*94a0*/  MUFU.EX2 R114, R0 ;  /* 0x0000000000727308 */ /* 0x000eb40000000800 */
[----:B------:R3:W-:Y:S01]  /*94b0*/  MUFU.EX2 R117, R2 ;  /* 0x0000000200757308 */ /* 0x0007e20000000800 */
[----:B-1----:R-:W-:Y:S01]  /*94c0*/  F2FP.BF16.PACK_AB R106, R115, R112 ;  /* 0x00000070736a723e */ /* 0x002fe200000010ff */
[----:B------:R-:W-:Y:S08]  /*94d0*/  FFMA.FTZ R112, R215, c[0x0][0x2d0], -R3 ;  /* 0x0000b400d7707a23 */ /* 0x000ff00000010803 */
[----:B------:R-:W-:Y:S01]  /*94e0*/  MUFU.EX2 R121, R112 ;  /* 0x0000007000797308 */ /* 0x000fe20000000800 */
[----:B--2---:R-:W-:Y:S01]  /*94f0*/  F2FP.BF16.PACK_AB R107, R114, R113 ;  /* 0x00000071726b723e */ /* 0x004fe200000010ff */
[----:B------:R-:W-:Y:S08]  /*9500*/  FFMA.FTZ R0, R217, c[0x0][0x2d0], -R103 ;  /* 0x0000b400d9007a23 */ /* 0x000ff00000010867 */
[----:B------:R-:W-:Y:S01]  /*9510*/  MUFU.EX2 R165, R165 ;  /* 0x000000a500a57308 */ /* 0x000fe20000000800 */
[C---:B-----5:R-:W-:Y:S05]  /*9520*/  HMMA.16816.F32.BF16 R4, R104.reuse, R108, R4 ;  /* 0x0000006c6804723c */ /* 0x060fea0000041804 */
[----:B---3--:R-:W-:Y:S03]  /*9530*/  FFMA.FTZ R2, R213, c[0x0][0x2d0], -R3 ;  /* 0x0000b400d5027a23 */ /* 0x008fe60000010803 */
[C---:B------:R-:W-:Y:S01]  /*9540*/  HMMA.16816.F32.BF16 R8, R104.reuse, R110, R8 ;  /* 0x0000006e6808723c */ /* 0x040fe20000041808 */
[----:B------:R-:W1:Y:S01]  /*9550*/  LDSM.16.MT88.4 R108, [R228] ;  /* 0x00000000e46c783b */ /* 0x000e620000004200 */
[----:B------:R2:W3:Y:S10]  /*9560*/  MUFU.EX2 R119, R2 ;  /* 0x0000000200777308 */ /* 0x0004f40000000800 */
[----:B------:R-:W5:Y:S10]  /*9570*/  MUFU.EX2 R0, R0 ;  /* 0x0000000000007308 */ /* 0x000f740000000800 */
[----:B------:R-:W-:Y:S01]  /*9580*/  MUFU.EX2 R167, R167 ;  /* 0x000000a700a77308 */ /* 0x000fe20000000800 */
[--C-:B--2---:R-:W-:Y:S09]  /*9590*/  FFMA.FTZ R2, R220, c[0x0][0x2d0], -R103.reuse ;  /* 0x0000b400dc027a23 */ /* 0x104ff20000010867 */
[----:B------:R2:W-:Y:S01]  /*95a0*/  MUFU.EX2 R118, R2 ;  /* 0x0000000200767308 */ /* 0x0005e20000000800 */
[C---:B-1----:R-:W-:Y:S08]  /*95b0*/  HMMA.16816.F32.BF16 R12, R104.reuse, R108, R12 ;  /* 0x0000006c680c723c */ /* 0x042ff0000004180c */
[C---:B------:R-:W-:Y:S01]  /*95c0*/  HMMA.16816.F32.BF16 R16, R104.reuse, R110, R16 ;  /* 0x0000006e6810723c */ /* 0x040fe20000041810 */
[----:B------:R-:W1:Y:S03]  /*95d0*/  LDSM.16.MT88.4 R108, [R227] ;  /* 0x00000000e36c783b */ /* 0x000e660000004200 */
[----:B--2---:R-:W-:Y:S04]  /*95e0*/  FFMA.FTZ R2, R221, c[0x0][0x2d0], -R103 ;  /* 0x0000b400dd027a23 */ /* 0x004fe80000010867 */
[----:B------:R2:W1:Y:S04]  /*95f0*/  MUFU.EX2 R128, R2 ;  /* 0x0000000200807308 */ /* 0x0004680000000800 */
[--C-:B--2---:R-:W-:Y:S06]  /*9600*/  FFMA.FTZ R2, R216, c[0x0][0x2d0], -R3.reuse ;  /* 0x0000b400d8027a23 */ /* 0x104fec0000010803 */
[----:B------:R2:W2:Y:S01]  /*9610*/  MUFU.EX2 R124, R2 ;  /* 0x00000002007c7308 */ /* 0x0004a20000000800 */
[C---:B-1----:R-:W-:Y:S08]  /*9620*/  HMMA.16816.F32.BF16 R20, R104.reuse, R108, R20 ;  /* 0x0000006c6814723c */ /* 0x042ff00000041814 */
[C---:B------:R-:W-:Y:S01]  /*9630*/  HMMA.16816.F32.BF16 R24, R104.reuse, R110, R24 ;  /* 0x0000006e6818723c */ /* 0x040fe20000041818 */
[----:B------:R-:W1:Y:S03]  /*9640*/  LDSM.16.MT88.4 R108, [R249] ;  /* 0x00000000f96c783b */ /* 0x000e660000004200 */
[----:B--2---:R-:W-:Y:S02]  /*9650*/  FADD.FTZ R2, R115, R116 ;  /* 0x0000007473027221 */ /* 0x004fe40000010000 */
[----:B------:R-:W-:Y:S04]  /*9660*/  FFMA.FTZ R116, R130, c[0x0][0x2d0], -R3 ;  /* 0x0000b40082747a23 */ /* 0x000fe80000010803 */
[----:B------:R-:W-:Y:S01]  /*9670*/  MUFU.EX2 R130, R116 ;  /* 0x0000007400827308 */ /* 0x000fe20000000800 */
        /* <DEDUP_REMOVED lines=26> */
[----:B------:R-:W1:Y:S06]  /*9820*/  LDSM.16.MT88.4 R108, [R224+0x800] ;  /* 0x00080000e06c783b */ /* 0x000e6c0000004200 */
[----:B------:R-:W-:Y:S01]  /*9830*/  FADD.FTZ R104, R113, R122 ;  /* 0x0000007a71687221 */ /* 0x000fe20000010000 */
[----:B---3--:R-:W-:Y:S01]  /*9840*/  F2FP.BF16.PACK_AB R105, R119, R117 ;  /* 0x000000757769723e */ /* 0x008fe200000010ff */
[----:B-----5:R-:W-:Y:S03]  /*9850*/  FADD.FTZ R122, R0, R2 ;  /* 0x00000002007a7221 */ /* 0x020fe60000010000 */
[----:B------:R-:W-:Y:S01]  /*9860*/  FADD.FTZ R123, R114, R104 ;  /* 0x00000068727b7221 */ /* 0x000fe20000010000 */
[----:B------:R-:W-:Y:S01]  /*9870*/  F2FP.BF16.PACK_AB R106, R128, R118 ;  /* 0x00000076806a723e */ /* 0x000fe200000010ff */
[----:B------:R-:W-:Y:S01]  /*9880*/  LDSM.16.MT88.4 R112, [R228+0x1000] ;  /* 0x00100000e470783b */ /* 0x000fe20000004200 */
[----:B------:R-:W-:Y:S01]  /*9890*/  F2FP.BF16.PACK_AB R104, R120, R0 ;  /* 0x000000007868723e */ /* 0x000fe200000010ff */
[----:B------:R-:W-:Y:S01]  /*98a0*/  FFMA.FTZ R0, R125, c[0x0][0x2d0], -R103 ;  /* 0x0000b4007d007a23 */ /* 0x000fe20000010867 */
[C---:B------:R-:W-:Y:S01]  /*98b0*/  F2FP.BF16.PACK_AB R107, R124.reuse, R121 ;  /* 0x000000797c6b723e */ /* 0x040fe200000010ff */
[----:B------:R-:W-:Y:S02]  /*98c0*/  FADD.FTZ R2, R117, R123 ;  /* 0x0000007b75027221 */ /* 0x000fe40000010000 */
[----:B------:R2:W3:Y:S02]  /*98d0*/  MUFU.EX2 R125, R0 ;  /* 0x00000000007d7308 */ /* 0x0004e40000000800 */
[----:B------:R-:W-:Y:S04]  /*98e0*/  FADD.FTZ R2, R119, R2 ;  /* 0x0000000277027221 */ /* 0x000fe80000010000 */
[----:B------:R-:W-:Y:S04]  /*98f0*/  FADD.FTZ R2, R121, R2 ;  /* 0x0000000279027221 */ /* 0x000fe80000010000 */
[----:B------:R-:W-:Y:S01]  /*9900*/  FADD.FTZ R124, R124, R2 ;  /* 0x000000027c7c7221 */ /* 0x000fe20000010000 */
[C---:B-1----:R-:W-:Y:S03]  /*9910*/  HMMA.16816.F32.BF16 R4, R104.reuse, R108, R4 ;  /* 0x0000006c6804723c */ /* 0x042fe60000041804 */
[----:B--2---:R-:W-:Y:S01]  /*9920*/  FFMA.FTZ R0, R154, c[0x0][0x2d0], -R103 ;  /* 0x0000b4009a007a23 */ /* 0x004fe20000010867 */
[----:B------:R-:W-:Y:S02]  /*9930*/  MOV R154, R147 ;  /* 0x00000093009a7202 */ /* 0x000fe40000000f00 */
[----:B------:R-:W-:Y:S01]  /*9940*/  MOV R147, R127 ;  /* 0x0000007f00937202 */ /* 0x000fe20000000f00 */
[----:B------:R1:W2:Y:S01]  /*9950*/  MUFU.EX2 R129, R0 ;  /* 0x0000000000817308 */ /* 0x0002a20000000800 */
[C---:B------:R-:W-:Y:S01]  /*9960*/  HMMA.16816.F32.BF16 R8, R104.reuse, R110, R8 ;  /* 0x0000006e6808723c */ /* 0x040fe20000041808 */
[----:B------:R-:W5:Y:S03]  /*9970*/  LDSM.16.MT88.4 R108, [R228+0x800] ;  /* 0x00080000e46c783b */ /* 0x000f660000004200 */
[--C-:B-1----:R-:W-:Y:S01]  /*9980*/  FFMA.FTZ R0, R223, c[0x0][0x2d0], -R3.reuse ;  /* 0x0000b400df007a23 */ /* 0x102fe20000010803 */
[----:B------:R-:W-:Y:S04]  /*9990*/  IADD3 R223, R218, -0x1, RZ ;  /* 0xffffffffdadf7810 */ /* 0x000fe80007ffe0ff */
[----:B------:R1:W-:Y:S01]  /*99a0*/  MUFU.EX2 R126, R0 ;  /* 0x00000000007e7308 */ /* 0x0003e20000000800 */
[C---:B-----5:R-:W-:Y:S08]  /*99b0*/  HMMA.16816.F32.BF16 R12, R104.reuse, R108, R12 ;  /* 0x0000006c680c723c */ /* 0x060ff0000004180c */
[C---:B------:R-:W-:Y:S01]  /*99c0*/  HMMA.16816.F32.BF16 R16, R104.reuse, R110, R16 ;  /* 0x0000006e6810723c */ /* 0x040fe20000041810 */
[----:B------:R-:W5:Y:S03]  /*99d0*/  LDSM.16.MT88.4 R108, [R227+0x800] ;  /* 0x00080000e36c783b */ /* 0x000f660000004200 */
[----:B-1----:R-:W-:Y:S04]  /*99e0*/  FFMA.FTZ R0, R222, c[0x0][0x2d0], -R3 ;  /* 0x0000b400de007a23 */ /* 0x002fe80000010803 */
[----:B------:R1:W-:Y:S04]  /*99f0*/  MUFU.EX2 R127, R0 ;  /* 0x00000000007f7308 */ /* 0x0003e80000000800 */
[----:B-1----:R-:W-:Y:S01]  /*9a00*/  FFMA.FTZ R0, R209, c[0x0][0x2d0], -R103 ;  /* 0x0000b400d1007a23 */ /* 0x002fe20000010867 */
[----:B------:R-:W-:Y:S01]  /*9a10*/  MOV R209, R155 ;  /* 0x0000009b00d17202 */ /* 0x000fe20000000f00 */
[----:B------:R-:W-:Y:S01]  /*9a20*/  IMAD.MOV.U32 R155, RZ, RZ, R151 ;  /* 0x000000ffff9b7224 */ /* 0x000fe200078e0097 */
[----:B------:R-:W-:Y:S02]  /*9a30*/  MOV R151, R150 ;  /* 0x0000009600977202 */ /* 0x000fe40000000f00 */
[----:B------:R-:W-:Y:S01]  /*9a40*/  MOV R150, R135 ;  /* 0x0000008700967202 */ /* 0x000fe20000000f00 */
[----:B------:R-:W-:Y:S02]  /*9a50*/  IMAD.MOV.U32 R135, RZ, RZ, R131 ;  /* 0x000000ffff877224 */ /* 0x000fe400078e0083 */
[----:B------:R1:W1:Y:S01]  /*9a60*/  MUFU.EX2 R131, R0 ;  /* 0x0000000000837308 */ /* 0x0002620000000800 */
[C---:B-----5:R-:W-:Y:S08]  /*9a70*/  HMMA.16816.F32.BF16 R20, R104.reuse, R108, R20 ;  /* 0x0000006c6814723c */ /* 0x060ff00000041814 */
[C---:B------:R-:W-:Y:S01]  /*9a80*/  HMMA.16816.F32.BF16 R24, R104.reuse, R110, R24 ;  /* 0x0000006e6818723c */ /* 0x040fe20000041818 */
[----:B------:R-:W5:Y:S03]  /*9a90*/  LDSM.16.MT88.4 R108, [R230+0x800] ;  /* 0x00080000e66c783b */ /* 0x000f660000004200 */
[----:B-1----:R-:W-:Y:S04]  /*9aa0*/  FFMA.FTZ R0, R141, c[0x0][0x2d0], -R103 ;  /* 0x0000b4008d007a23 */ /* 0x002fe80000010867 */
[----:B------:R1:W1:Y:S01]  /*9ab0*/  MUFU.EX2 R141, R0 ;  /* 0x00000000008d7308 */ /* 0x0002620000000800 */
[C---:B-----5:R-:W-:Y:S03]  /*9ac0*/  HMMA.16816.F32.BF16 R28, R104.reuse, R108, R28 ;  /* 0x0000006c681c723c */ /* 0x060fe6000004181c */
[----:B-1----:R-:W-:Y:S01]  /*9ad0*/  FFMA.FTZ R0, R209, c[0x0][0x2d0], -R3 ;  /* 0x0000b400d1007a23 */ /* 0x002fe20000010803 */
[----:B------:R-:W-:Y:S02]  /*9ae0*/  MOV R209, R151 ;  /* 0x0000009700d17202 */ /* 0x000fe40000000f00 */
[----:B------:R-:W-:Y:S01]  /*9af0*/  MOV R151, R135 ;  /* 0x0000008700977202 */ /* 0x000fe20000000f00 */
[----:B------:R-:W-:Y:S01]  /*9b00*/  IMAD.MOV.U32 R135, RZ, RZ, R140 ;  /* 0x000000ffff877224 */ /* 0x000fe200078e008c */
[C---:B------:R-:W-:Y:S01]  /*9b10*/  HMMA.16816.F32.BF16 R32, R104.reuse, R110, R32 ;  /* 0x0000006e6820723c */ /* 0x040fe20000041820 */
[----:B------:R-:W1:Y:S01]  /*9b20*/  LDSM.16.MT88.4 R108, [R224+0x3800] ;  /* 0x00380000e06c783b */ /* 0x000e620000004200 */
[----:B------:R5:W-:Y:S02]  /*9b30*/  MUFU.EX2 R140, R0 ;  /* 0x00000000008c7308 */ /* 0x000be40000000800 */
[----:B-----5:R-:W-:Y:S04]  /*9b40*/  FADD.FTZ R0, R120, R122 ;  /* 0x0000007a78007221 */ /* 0x020fe80000010000 */
[----:B------:R-:W-:Y:S02]  /*9b50*/  FADD.FTZ R123, R118, R0 ;  /* 0x00000000767b7221 */ /* 0x000fe40000010000 */
[----:B------:R-:W-:Y:S02]  /*9b60*/  LDSM.16.MT88.4 R116, [R228+0x1800] ;  /* 0x00180000e474783b */ /* 0x000fe40000004200 */
[----:B------:R-:W-:Y:S02]  /*9b70*/  FFMA.FTZ R0, R133, c[0x0][0x2d0], -R103 ;  /* 0x0000b40085007a23 */ /* 0x000fe40000010867 */
[----:B------:R-:W-:Y:S02]  /*9b80*/  FADD.FTZ R123, R128, R123 ;  /* 0x0000007b807b7221 */ /* 0x000fe40000010000 */
[----:B------:R-:W-:Y:S01]  /*9b90*/  FFMA.FTZ R128, R136, c[0x0][0x2d0], -R3 ;  /* 0x0000b40088807a23 */ /* 0x000fe20000010803 */
[----:B------:R5:W4:Y:S01]  /*9ba0*/  MUFU.EX2 R133, R0 ;  /* 0x0000000000857308 */ /* 0x000b220000000800 */
[----:B---3--:R-:W-:Y:S01]  /*9bb0*/  FADD.FTZ R2, R125, R123 ;  /* 0x0000007b7d027221 */ /* 0x008fe20000010000 */
[C---:B-1----:R-:W-:Y:S03]  /*9bc0*/  HMMA.16816.F32.BF16 R36, R104.reuse, R108, R36 ;  /* 0x0000006c6824723c */ /* 0x042fe60000041824 */
[----:B--2---:R-:W-:Y:S04]  /*9bd0*/  FADD.FTZ R2, R129, R2 ;  /* 0x0000000281027221 */ /* 0x004fe80000010000 */
[----:B------:R-:W-:Y:S01]  /*9be0*/  FADD.FTZ R2, R131, R2 ;  /* 0x0000000283027221 */ /* 0x000fe20000010000 */
[C---:B------:R-:W-:Y:S01]  /*9bf0*/  HMMA.16816.F32.BF16 R40, R104.reuse, R110, R40 ;  /* 0x0000006e6828723c */ /* 0x040fe20000041828 */
[----:B------:R-:W1:Y:S03]  /*9c00*/  LDSM.16.MT88.4 R108, [R228+0x3800] ;  /* 0x00380000e46c783b */ /* 0x000e660000004200 */
[----:B------:R-:W-:Y:S02]  /*9c10*/  FADD.FTZ R2, R141, R2 ;  /* 0x000000028d027221 */ /* 0x000fe40000010000 */
[----:B-----5:R-:W-:Y:S02]  /*9c20*/  FFMA.FTZ R0, R135, c[0x0][0x2d0], -R103 ;  /* 0x0000b40087007a23 */ /* 0x020fe40000010867 */
[----:B----4-:R-:W-:Y:S02]  /*9c30*/  FADD.FTZ R2, R133, R2 ;  /* 0x0000000285027221 */ /* 0x010fe40000010000 */
[----:B------:R-:W2:Y:S01]  /*9c40*/  MUFU.EX2 R135, R0 ;  /* 0x0000000000877308 */ /* 0x000ea20000000800 */
[C---:B-1----:R-:W-:Y:S03]  /*9c50*/  HMMA.16816.F32.BF16 R44, R104.reuse, R108, R44 ;  /* 0x0000006c682c723c */ /* 0x042fe6000004182c */
[----:B--2---:R-:W-:Y:S02]  /*9c60*/  FADD.FTZ R2, R135, R2 ;  /* 0x0000000287027221 */ /* 0x004fe40000010000 */
[--C-:B------:R-:W-:Y:S01]  /*9c70*/  FFMA.FTZ R0, R151, c[0x0][0x2d0], -R3.reuse ;  /* 0x0000b40097007a23 */ /* 0x100fe20000010803 */
[----:B------:R-:W-:Y:S02]  /*9c80*/  MOV R151, R132 ;  /* 0x0000008400977202 */ /* 0x000fe40000000f00 */
[C---:B------:R-:W-:Y:S01]  /*9c90*/  HMMA.16816.F32.BF16 R48, R104.reuse, R110, R48 ;  /* 0x0000006e6830723c */ /* 0x040fe20000041830 */
[----:B------:R-:W1:Y:S01]  /*9ca0*/  LDSM.16.MT88.4 R108, [R227+0x3800] ;  /* 0x00380000e36c783b */ /* 0x000e620000004200 */
[----:B------:R2:W-:Y:S02]  /*9cb0*/  MUFU.EX2 R132, R0 ;  /* 0x0000000000847308 */ /* 0x0005e40000000800 */
[----:B--2---:R-:W-:Y:S01]  /*9cc0*/  FFMA.FTZ R0, R150, c[0x0][0x2d0], -R3 ;  /* 0x0000b40096007a23 */ /* 0x004fe20000010803 */
[----:B------:R-:W-:Y:S01]  /*9cd0*/  MOV R150, R147 ;  /* 0x0000009300967202 */ /* 0x000fe20000000f00 */
[----:B------:R-:W-:Y:S01]  /*9ce0*/  IMAD.MOV.U32 R147, RZ, RZ, R146 ;  /* 0x000000ffff937224 */ /* 0x000fe200078e0092 */
[----:B------:R-:W-:Y:S02]  /*9cf0*/  MOV R146, R143 ;  /* 0x0000008f00927202 */ /* 0x000fe40000000f00 */
[----:B------:R-:W-:Y:S03]  /*9d00*/  MOV R143, R142 ;  /* 0x0000008e008f7202 */ /* 0x000fe60000000f00 */
[--C-:B------:R-:W-:Y:S02]  /*9d10*/  FFMA.FTZ R120, R147, c[0x0][0x2d0], -R103.reuse ;  /* 0x0000b40093787a23 */ /* 0x100fe40000010867 */
[--C-:B------:R-:W-:Y:S02]  /*9d20*/  FFMA.FTZ R121, R146, c[0x0][0x2d0], -R103.reuse ;  /* 0x0000b40092797a23 */ /* 0x100fe40000010867 */
[----:B------:R-:W-:Y:S01]  /*9d30*/  FFMA.FTZ R122, R143, c[0x0][0x2d0], -R103 ;  /* 0x0000b4008f7a7a23 */ /* 0x000fe20000010867 */
[----:B------:R-:W-:Y:S01]  /*9d40*/  MUFU.EX2 R216, R120 ;  /* 0x0000007800d87308 */ /* 0x000fe20000000800 */
[----:B------:R-:W-:Y:S01]  /*9d50*/  IMAD.MOV.U32 R142, RZ, RZ, R139 ;  /* 0x000000ffff8e7224 */ /* 0x000fe200078e008b */
[----:B------:R-:W-:Y:S01]  /*9d60*/  MOV R139, R138 ;  /* 0x0000008a008b7202 */ /* 0x000fe20000000f00 */
[C---:B-1----:R-:W-:Y:S03]  /*9d70*/  HMMA.16816.F32.BF16 R52, R104.reuse, R108, R52 ;  /* 0x0000006c6834723c */ /* 0x042fe60000041834 */
[----:B------:R-:W-:Y:S01]  /*9d80*/  MOV R138, R134 ;  /* 0x00000086008a7202 */ /* 0x000fe20000000f00 */
[--C-:B------:R-:W-:Y:S03]  /*9d90*/  FFMA.FTZ R208, R142, c[0x0][0x2d0], -R103.reuse ;  /* 0x0000b4008ed07a23 */ /* 0x100fe60000010867 */
[----:B------:R-:W-:Y:S01]  /*9da0*/  MUFU.EX2 R215, R121 ;  /* 0x0000007900d77308 */ /* 0x000fe20000000800 */
[C---:B------:R-:W-:Y:S01]  /*9db0*/  HMMA.16816.F32.BF16 R56, R104.reuse, R110, R56 ;  /* 0x0000006e6838723c */ /* 0x040fe20000041838 */
[----:B------:R-:W1:Y:S03]  /*9dc0*/  LDSM.16.MT88.4 R108, [R230+0x3800] ;  /* 0x00380000e66c783b */ /* 0x000e660000004200 */
[--C-:B------:R-:W-:Y:S05]  /*9dd0*/  FFMA.FTZ R166, R138, c[0x0][0x2d0], -R103.reuse ;  /* 0x0000b4008aa67a23 */ /* 0x100fea0000010867 */
[----:B------:R2:W-:Y:S10]  /*9de0*/  MUFU.EX2 R212, R122 ;  /* 0x0000007a00d47308 */ /* 0x0005f40000000800 */
[----:B------:R3:W-:Y:S10]  /*9df0*/  MUFU.EX2 R134, R0 ;  /* 0x0000000000867308 */ /* 0x0007f40000000800 */
[----:B------:R-:W-:Y:S01]  /*9e00*/  MUFU.EX2 R208, R208 ;  /* 0x000000d000d07308 */ /* 0x000fe20000000800 */
[----:B--2---:R-:W-:Y:S09]  /*9e10*/  LDSM.16.MT88.4 R120, [R227+0x2000] ;  /* 0x00200000e378783b */ /* 0x004ff20000004200 */
[----:B------:R-:W-:Y:S01]  /*9e20*/  MUFU.EX2 R166, R166 ;  /* 0x000000a600a67308 */ /* 0x000fe20000000800 */
[C---:B-1----:R-:W-:Y:S03]  /*9e30*/  HMMA.16816.F32.BF16 R60, R104.reuse, R108, R60 ;  /* 0x0000006c683c723c */ /* 0x042fe6000004183c */
[--C-:B---3--:R-:W-:Y:S02]  /*9e40*/  FFMA.FTZ R0, R209, c[0x0][0x2d0], -R103.reuse ;  /* 0x0000b400d1007a23 */ /* 0x108fe40000010867 */
[--C-:B------:R-:W-:Y:S02]  /*9e50*/  FFMA.FTZ R209, R139, c[0x0][0x2d0], -R103.reuse ;  /* 0x0000b4008bd17a23 */ /* 0x100fe40000010867 */
[----:B------:R-:W-:Y:S01]  /*9e60*/  LDSM.16.MT88.4 R136, [R230+0x2800] ;  /* 0x00280000e688783b */ /* 0x000fe20000004200 */
[C---:B------:R-:W-:Y:S01]  /*9e70*/  HMMA.16816.F32.BF16 R64, R104.reuse, R110, R64 ;  /* 0x0000006e6840723c */ /* 0x040fe20000041840 */
[----:B------:R1:W2:Y:S06]  /*9e80*/  MUFU.EX2 R222, R0 ;  /* 0x0000000000de7308 */ /* 0x0002ac0000000800 */
[----:B------:R-:W3:Y:S04]  /*9e90*/  LDSM.16.MT88.4 R108, [R224+0x6800] ;  /* 0x00680000e06c783b */ /* 0x000ee80000004200 */
[----:B------:R-:W-:Y:S01]  /*9ea0*/  MUFU.EX2 R209, R209 ;  /* 0x000000d100d17308 */ /* 0x000fe20000000800 */
[----:B-1----:R-:W-:Y:S02]  /*9eb0*/  FFMA.FTZ R0, R155, c[0x0][0x2d0], -R103 ;  /* 0x0000b4009b007a23 */ /* 0x002fe40000010867 */
[----:B--2---:R-:W-:Y:S07]  /*9ec0*/  FADD.FTZ R2, R222, R2 ;  /* 0x00000002de027221 */ /* 0x004fee0000010000 */
[----:B------:R1:W2:Y:S01]  /*9ed0*/  MUFU.EX2 R221, R0 ;  /* 0x0000000000dd7308 */ /* 0x0002a20000000800 */
[C---:B---3--:R-:W-:Y:S03]  /*9ee0*/  HMMA.16816.F32.BF16 R68, R104.reuse, R108, R68 ;  /* 0x0000006c6844723c */ /* 0x048fe60000041844 */
[--C-:B-1----:R-:W-:Y:S05]  /*9ef0*/  FFMA.FTZ R0, R154, c[0x0][0x2d0], -R3.reuse ;  /* 0x0000b4009a007a23 */ /* 0x102fea0000010803 */
[C---:B------:R-:W-:Y:S01]  /*9f00*/  HMMA.16816.F32.BF16 R72, R104.reuse, R110, R72 ;  /* 0x0000006e6848723c */ /* 0x040fe20000041848 */
[----:B------:R-:W1:Y:S01]  /*9f10*/  LDSM.16.MT88.4 R108, [R228+0x6800] ;  /* 0x00680000e46c783b */ /* 0x000e620000004200 */
[----:B------:R3:W-:Y:S02]  /*9f20*/  MUFU.EX2 R220, R0 ;  /* 0x0000000000dc7308 */ /* 0x0007e40000000800 */
[----:B--2---:R-:W-:Y:S02]  /*9f30*/  FADD.FTZ R2, R221, R2 ;  /* 0x00000002dd027221 */ /* 0x004fe40000010000 */
[----:B---3--:R-:W-:Y:S06]  /*9f40*/  FFMA.FTZ R0, R151, c[0x0][0x2d0], -R3 ;  /* 0x0000b40097007a23 */ /* 0x008fec0000010803 */
[----:B------:R2:W-:Y:S01]  /*9f50*/  MUFU.EX2 R219, R0 ;  /* 0x0000000000db7308 */ /* 0x0005e20000000800 */
[C---:B-1----:R-:W-:Y:S08]  /*9f60*/  HMMA.16816.F32.BF16 R76, R104.reuse, R108, R76 ;  /* 0x0000006c684c723c */ /* 0x042ff0000004184c */
[C---:B------:R-:W-:Y:S01]  /*9f70*/  HMMA.16816.F32.BF16 R80, R104.reuse, R110, R80 ;  /* 0x0000006e6850723c */ /* 0x040fe20000041850 */
[----:B------:R-:W1:Y:S03]  /*9f80*/  LDSM.16.MT88.4 R108, [R227+0x6800] ;  /* 0x00680000e36c783b */ /* 0x000e660000004200 */
[--C-:B--2---:R-:W-:Y:S02]  /*9f90*/  FFMA.FTZ R0, R150, c[0x0][0x2d0], -R103.reuse ;  /* 0x0000b40096007a23 */ /* 0x104fe40000010867 */
[----:B------:R-:W-:Y:S02]  /*9fa0*/  FFMA.FTZ R103, R153, c[0x0][0x2d0], -R103 ;  /* 0x0000b40099677a23 */ /* 0x000fe40000010867 */
[----:B------:R2:W3:Y:S10]  /*9fb0*/  MUFU.EX2 R217, R0 ;  /* 0x0000000000d97308 */ /* 0x0004f40000000800 */
[----:B------:R-:W-:Y:S10]  /*9fc0*/  MUFU.EX2 R164, R103 ;  /* 0x0000006700a47308 */ /* 0x000ff40000000800 */
[----:B------:R-:W-:Y:S01]  /*9fd0*/  MUFU.EX2 R103, R128 ;  /* 0x0000008000677308 */ /* 0x000fe20000000800 */
[--C-:B--2---:R-:W-:Y:S02]  /*9fe0*/  FFMA.FTZ R0, R152, c[0x0][0x2d0], -R3.reuse ;  /* 0x0000b40098007a23 */ /* 0x104fe40000010803 */
[----:B------:R-:W-:Y:S01]  /*9ff0*/  LDSM.16.MT88.4 R152, [R228+0x5800] ;  /* 0x00580000e498783b */ /* 0x000fe20000004200 */
[----:B---3--:R-:W-:Y:S06]  /*a000*/  FADD.FTZ R2, R217, R2 ;  /* 0x00000002d9027221 */ /* 0x008fec0000010000 */
[----:B------:R2:W3:Y:S01]  /*a010*/  MUFU.EX2 R213, R0 ;  /* 0x0000000000d57308 */ /* 0x0004e20000000800 */
[----:B------:R-:W-:Y:S01]  /*a020*/  FADD.FTZ R2, R216, R2 ;  /* 0x00000002d8027221 */ /* 0x000fe20000010000 */
[C---:B-1----:R-:W-:Y:S03]  /*a030*/  HMMA.16816.F32.BF16 R84, R104.reuse, R108, R84 ;  /* 0x0000006c6854723c */ /* 0x042fe60000041854 */
[----:B------:R-:W-:Y:S04]  /*a040*/  FADD.FTZ R2, R215, R2 ;  /* 0x00000002d7027221 */ /* 0x000fe80000010000 */
[----:B------:R-:W-:Y:S01]  /*a050*/  FADD.FTZ R2, R212, R2 ;  /* 0x00000002d4027221 */ /* 0x000fe20000010000 */
[C---:B------:R-:W-:Y:S01]  /*a060*/  HMMA.16816.F32.BF16 R88, R104.reuse, R110, R88 ;  /* 0x0000006e6858723c */ /* 0x040fe20000041858 */
[----:B------:R-:W1:Y:S03]  /*a070*/  LDSM.16.MT88.4 R108, [R230+0x6800] ;  /* 0x00680000e66c783b */ /* 0x000e660000004200 */
[----:B------:R-:W-:Y:S02]  /*a080*/  FADD.FTZ R2, R208, R2 ;  /* 0x00000002d0027221 */ /* 0x000fe40000010000 */
[--C-:B--2---:R-:W-:Y:S04]  /*a090*/  FFMA.FTZ R0, R149, c[0x0][0x2d0], -R3.reuse ;  /* 0x0000b40095007a23 */ /* 0x104fe80000010803 */
[----:B------:R2:W4:Y:S01]  /*a0a0*/  MUFU.EX2 R214, R0 ;  /* 0x0000000000d67308 */ /* 0x0005220000000800 */
[C---:B-1----:R-:W-:Y:S03]  /*a0b0*/  HMMA.16816.F32.BF16 R92, R104.reuse, R108, R92 ;  /* 0x0000006c685c723c */ /* 0x042fe6000004185c */
[--C-:B--2---:R-:W-:Y:S06]  /*a0c0*/  FFMA.FTZ R0, R148, c[0x0][0x2d0], -R3.reuse ;  /* 0x0000b40094007a23 */ /* 0x104fec0000010803 */
[----:B------:R1:W2:Y:S01]  /*a0d0*/  MUFU.EX2 R211, R0 ;  /* 0x0000000000d37308 */ /* 0x0002a20000000800 */
[----:B------:R-:W-:Y:S01]  /*a0e0*/  HMMA.16816.F32.BF16 R96, R104, R110, R96 ;  /* 0x0000006e6860723c */ /* 0x000fe20000041860 */
[----:B------:R-:W5:Y:S06]  /*a0f0*/  LDSM.16.MT88.4 R108, [R224+0x1000] ;  /* 0x00100000e06c783b */ /* 0x000f6c0000004200 */
[----:B------:R-:W-:Y:S02]  /*a100*/  F2FP.BF16.PACK_AB R104, R129, R125 ;  /* 0x0000007d8168723e */ /* 0x000fe400000010ff */
[----:B------:R-:W-:Y:S03]  /*a110*/  F2FP.BF16.PACK_AB R105, R127, R126 ;  /* 0x0000007e7f69723e */ /* 0x000fe600000010ff */
[----:B------:R-:W-:Y:S02]  /*a120*/  F2FP.BF16.PACK_AB R106, R141, R131 ;  /* 0x000000838d6a723e */ /* 0x000fe400000010ff */
[----:B------:R-:W-:Y:S01]  /*a130*/  F2FP.BF16.PACK_AB R107, R140, R130 ;  /* 0x000000828c6b723e */ /* 0x000fe200000010ff */
[--C-:B-1----:R-:W-:Y:S02]  /*a140*/  FFMA.FTZ R0, R145, c[0x0][0x2d0], -R3.reuse ;  /* 0x0000b40091007a23 */ /* 0x102fe40000010803 */
[----:B------:R-:W-:Y:S01]  /*a150*/  LDSM.16.MT88.4 R144, [R224+0x5800] ;  /* 0x00580000e090783b */ /* 0x000fe20000004200 */
[----:B------:R-:W-:Y:S01]  /*a160*/  FFMA.FTZ R3, R102, c[0x0][0x2d0], -R3 ;  /* 0x0000b40066037a23 */ /* 0x000fe20000010803 */
[----:B------:R1:W1:Y:S10]  /*a170*/  MUFU.EX2 R210, R0 ;  /* 0x0000000000d27308 */ /* 0x0002740000000800 */
[----:B------:R2:W2:Y:S01]  /*a180*/  MUFU.EX2 R102, R3 ;  /* 0x0000000300667308 */ /* 0x0004a20000000800 */
[C---:B-----5:R-:W-:Y:S08]  /*a190*/  HMMA.16816.F32.BF16 R4, R104.reuse, R108, R4 ;  /* 0x0000006c6804723c */ /* 0x060ff00000041804 */
[C---:B------:R-:W-:Y:S01]  /*a1a0*/  HMMA.16816.F32.BF16 R8, R104.reuse, R110, R8 ;  /* 0x0000006e6808723c */ /* 0x040fe20000041808 */
[----:B------:R-:W5:Y:S03]  /*a1b0*/  LDSM.16.MT88.4 R108, [R227+0x1000] ;  /* 0x00100000e36c783b */ /* 0x000f660000004200 */
[----:B-1----:R-:W-:Y:S04]  /*a1c0*/  FADD.FTZ R0, R126, R124 ;  /* 0x0000007c7e007221 */ /* 0x002fe80000010000 */
[C---:B------:R-:W-:Y:S04]  /*a1d0*/  HMMA.16816.F32.BF16 R12, R104.reuse, R112, R12 ;  /* 0x00000070680c723c */ /* 0x040fe8000004180c */
[----:B------:R-:W-:Y:S02]  /*a1e0*/  FADD.FTZ R0, R127, R0 ;  /* 0x000000007f007221 */ /* 0x000fe40000010000 */
[----:B------:R-:W-:Y:S02]  /*a1f0*/  LDSM.16.MT88.4 R124, [R228+0x5000] ;  /* 0x00500000e47c783b */ /* 0x000fe40000004200 */
[C---:B------:R-:W-:Y:S04]  /*a200*/  HMMA.16816.F32.BF16 R16, R104.reuse, R114, R16 ;  /* 0x000000726810723c */ /* 0x040fe80000041810 */
[----:B------:R-:W-:Y:S02]  /*a210*/  FADD.FTZ R0, R130, R0 ;  /* 0x0000000082007221 */ /* 0x000fe40000010000 */
[----:B------:R-:W1:Y:S02]  /*a220*/  LDSM.16.MT88.4 R112, [R230+0x1000] ;  /* 0x00100000e670783b */ /* 0x000e640000004200 */
[----:B------:R-:W-:Y:S04]  /*a230*/  FADD.FTZ R0, R140, R0 ;  /* 0x000000008c007221 */ /* 0x000fe80000010000 */
[----:B------:R-:W-:Y:S02]  /*a240*/  FADD.FTZ R0, R132, R0 ;  /* 0x0000000084007221 */ /* 0x000fe40000010000 */
[----:B------:R-:W-:Y:S02]  /*a250*/  LDSM.16.MT88.4 R128, [R227+0x2800] ;  /* 0x00280000e380783b */ /* 0x000fe40000004200 */
[----:B------:R-:W-:Y:S04]  /*a260*/  FADD.FTZ R0, R134, R0 ;  /* 0x0000000086007221 */ /* 0x000fe80000010000 */
[----:B------:R-:W-:Y:S04]  /*a270*/  FADD.FTZ R0, R220, R0 ;  /* 0x00000000dc007221 */ /* 0x000fe80000010000 */
[----:B------:R-:W-:Y:S01]  /*a280*/  FADD.FTZ R0, R219, R0 ;  /* 0x00000000db007221 */ /* 0x000fe20000010000 */
[C---:B-----5:R-:W-:Y:S03]  /*a290*/  HMMA.16816.F32.BF16 R20, R104.reuse, R108, R20 ;  /* 0x0000006c6814723c */ /* 0x060fe60000041814 */
[----:B---3--:R-:W-:Y:S04]  /*a2a0*/  FADD.FTZ R0, R213, R0 ;  /* 0x00000000d5007221 */ /* 0x008fe80000010000 */
[----:B----4-:R-:W-:Y:S01]  /*a2b0*/  FADD.FTZ R0, R214, R0 ;  /* 0x00000000d6007221 */ /* 0x010fe20000010000 */
[C---:B------:R-:W-:Y:S01]  /*a2c0*/  HMMA.16816.F32.BF16 R24, R104.reuse, R110, R24 ;  /* 0x0000006e6818723c */ /* 0x040fe20000041818 */
[----:B------:R-:W3:Y:S03]  /*a2d0*/  LDSM.16.MT88.4 R108, [R224+0x4000] ;  /* 0x00400000e06c783b */ /* 0x000ee60000004200 */
[----:B--2---:R-:W-:Y:S04]  /*a2e0*/  FADD.FTZ R0, R211, R0 ;  /* 0x00000000d3007221 */ /* 0x004fe80000010000 */
[----:B------:R-:W-:Y:S04]  /*a2f0*/  FADD.FTZ R0, R210, R0 ;  /* 0x00000000d2007221 */ /* 0x000fe80000010000 */
[----:B------:R-:W-:Y:S01]  /*a300*/  FADD.FTZ R3, R165, R0 ;  /* 0x00000000a5037221 */ /* 0x000fe20000010000 */
[C---:B-1----:R-:W-:Y:S03]  /*a310*/  HMMA.16816.F32.BF16 R28, R104.reuse, R112, R28 ;  /* 0x00000070681c723c */ /* 0x042fe6000004181c */
[----:B------:R-:W-:Y:S02]  /*a320*/  FADD.FTZ R0, R209, R2 ;  /* 0x00000002d1007221 */ /* 0x000fe40000010000 */
[----:B------:R-:W-:Y:S02]  /*a330*/  FADD.FTZ R3, R167, R3 ;  /* 0x00000003a7037221 */ /* 0x000fe40000010000 */
[----:B------:R-:W-:Y:S01]  /*a340*/  FADD.FTZ R2, R166, R0 ;  /* 0x00000000a6027221 */ /* 0x000fe20000010000 */
[C---:B------:R-:W-:Y:S01]  /*a350*/  HMMA.16816.F32.BF16 R32, R104.reuse, R114, R32 ;  /* 0x000000726820723c */ /* 0x040fe20000041820 */
[----:B------:R-:W1:Y:S03]  /*a360*/  LDSM.16.MT88.4 R112, [R228+0x4000] ;  /* 0x00400000e470783b */ /* 0x000e660000004200 */
[----:B------:R-:W-:Y:S02]  /*a370*/  FADD.FTZ R2, R164, R2 ;  /* 0x00000002a4027221 */ /* 0x000fe40000010000 */
[----:B------:R-:W-:Y:S06]  /*a380*/  FADD.FTZ R0, R103, R3 ;  /* 0x0000000367007221 */ /* 0x000fec0000010000 */
[----:B------:R-:W-:Y:S01]  /*a390*/  FADD.FTZ R0, R102, R0 ;  /* 0x0000000066007221 */ /* 0x000fe20000010000 */
[C---:B---3--:R-:W-:Y:S08]  /*a3a0*/  HMMA.16816.F32.BF16 R36, R104.reuse, R108, R36 ;  /* 0x0000006c6824723c */ /* 0x048ff00000041824 */
[C---:B------:R-:W-:Y:S01]  /*a3b0*/  HMMA.16816.F32.BF16 R40, R104.reuse, R110, R40 ;  /* 0x0000006e6828723c */ /* 0x040fe20000041828 */
[----:B------:R-:W2:Y:S07]  /*a3c0*/  LDSM.16.MT88.4 R108, [R227+0x4000] ;  /* 0x00400000e36c783b */ /* 0x000eae0000004200 */
[C---:B-1----:R-:W-:Y:S08]  /*a3d0*/  HMMA.16816.F32.BF16 R44, R104.reuse, R112, R44 ;  /* 0x00000070682c723c */ /* 0x042ff0000004182c */
[C---:B------:R-:W-:Y:S01]  /*a3e0*/  HMMA.16816.F32.BF16 R48, R104.reuse, R114, R48 ;  /* 0x000000726830723c */ /* 0x040fe20000041830 */
[----:B------:R-:W1:Y:S07]  /*a3f0*/  LDSM.16.MT88.4 R112, [R230+0x4000] ;  /* 0x00400000e670783b */ /* 0x000e6e0000004200 */
[C---:B--2---:R-:W-:Y:S08]  /*a400*/  HMMA.16816.F32.BF16 R52, R104.reuse, R108, R52 ;  /* 0x0000006c6834723c */ /* 0x044ff00000041834 */
        /* <DEDUP_REMOVED lines=15> */
[----:B------:R-:W-:Y:S01]  /*a500*/  HMMA.16816.F32.BF16 R96, R104, R114, R96 ;  /* 0x000000726860723c */ /* 0x000fe20000041860 */
[----:B------:R-:W1:Y:S06]  /*a510*/  LDSM.16.MT88.4 R112, [R227+0x1800] ;  /* 0x00180000e370783b */ /* 0x000e6c0000004200 */
[----:B------:R-:W-:Y:S02]  /*a520*/  F2FP.BF16.PACK_AB R104, R135, R133 ;  /* 0x000000858768723e */ /* 0x000fe400000010ff */
[----:B------:R-:W-:Y:S03]  /*a530*/  F2FP.BF16.PACK_AB R105, R134, R132 ;  /* 0x000000848669723e */ /* 0x000fe600000010ff */
[----:B------:R-:W-:Y:S02]  /*a540*/  F2FP.BF16.PACK_AB R106, R221, R222 ;  /* 0x000000dedd6a723e */ /* 0x000fe400000010ff */
[----:B------:R-:W-:Y:S07]  /*a550*/  F2FP.BF16.PACK_AB R107, R219, R220 ;  /* 0x000000dcdb6b723e */ /* 0x000fee00000010ff */
[C---:B--2---:R-:W-:Y:S08]  /*a560*/  HMMA.16816.F32.BF16 R4, R104.reuse, R108, R4 ;  /* 0x0000006c6804723c */ /* 0x044ff00000041804 */
        /* <DEDUP_REMOVED lines=47> */
[----:B------:R-:W4:Y:S07]  /*a860*/  LDSM.16.MT88.4 R120, [R230+0x5000] ;  /* 0x00500000e678783b */ /* 0x000f2e0000004200 */
[C---:B-1----:R-:W-:Y:S08]  /*a870*/  HMMA.16816.F32.BF16 R28, R104.reuse, R112, R28 ;  /* 0x00000070681c723c */ /* 0x042ff0000004181c */
[C---:B------:R-:W-:Y:S01]  /*a880*/  HMMA.16816.F32.BF16 R32, R104.reuse, R114, R32 ;  /* 0x000000726820723c */ /* 0x040fe20000041820 */
[----:B------:R-:W-:Y:S07]  /*a890*/  LDSM.16.MT88.4 R112, [R228+0x8000] ;  /* 0x00800000e470783b */ /* 0x000fee0000004200 */
[C---:B--2---:R-:W-:Y:S08]  /*a8a0*/  HMMA.16816.F32.BF16 R36, R104.reuse, R108, R36 ;  /* 0x0000006c6824723c */ /* 0x044ff00000041824 */
[C---:B------:R-:W-:Y:S01]  /*a8b0*/  HMMA.16816.F32.BF16 R40, R104.reuse, R110, R40 ;  /* 0x0000006e6828723c */ /* 0x040fe20000041828 */
[----:B------:R-:W1:Y:S07]  /*a8c0*/  LDSM.16.MT88.4 R108, [R224+0x8000] ;  /* 0x00800000e06c783b */ /* 0x000e6e0000004200 */
[C---:B------:R-:W-:Y:S08]  /*a8d0*/  HMMA.16816.F32.BF16 R44, R104.reuse, R124, R44 ;  /* 0x0000007c682c723c */ /* 0x040ff0000004182c */
[C---:B------:R-:W-:Y:S01]  /*a8e0*/  HMMA.16816.F32.BF16 R48, R104.reuse, R126, R48 ;  /* 0x0000007e6830723c */ /* 0x040fe20000041830 */
[----:B------:R-:W2:Y:S07]  /*a8f0*/  LDSM.16.MT88.4 R124, [R227+0x8000] ;  /* 0x00800000e37c783b */ /* 0x000eae0000004200 */
[C---:B---3--:R-:W-:Y:S08]  /*a900*/  HMMA.16816.F32.BF16 R52, R104.reuse, R116, R52 ;  /* 0x000000746834723c */ /* 0x048ff00000041834 */
[C---:B------:R-:W-:Y:S01]  /*a910*/  HMMA.16816.F32.BF16 R56, R104.reuse, R118, R56 ;  /* 0x000000766838723c */ /* 0x040fe20000041838 */
[----:B------:R-:W3:Y:S07]  /*a920*/  LDSM.16.MT88.4 R116, [R230+0x8000] ;  /* 0x00800000e674783b */ /* 0x000eee0000004200 */
[C---:B----4-:R-:W-:Y:S08]  /*a930*/  HMMA.16816.F32.BF16 R60, R104.reuse, R120, R60 ;  /* 0x00000078683c723c */ /* 0x050ff0000004183c */
[C---:B------:R-:W-:Y:S01]  /*a940*/  HMMA.16816.F32.BF16 R64, R104.reuse, R122, R64 ;  /* 0x0000007a6840723c */ /* 0x040fe20000041840 */
[----:B------:R-:W-:Y:S07]  /*a950*/  LDSM.16.MT88.4 R120, [R228+0x2800] ;  /* 0x00280000e478783b */ /* 0x000fee0000004200 */
[C---:B-1----:R-:W-:Y:S08]  /*a960*/  HMMA.16816.F32.BF16 R68, R104.reuse, R108, R68 ;  /* 0x0000006c6844723c */ /* 0x042ff00000041844 */
[C---:B------:R-:W-:Y:S08]  /*a970*/  HMMA.16816.F32.BF16 R72, R104.reuse, R110, R72 ;  /* 0x0000006e6848723c */ /* 0x040ff00000041848 */
[C---:B------:R-:W-:Y:S08]  /*a980*/  HMMA.16816.F32.BF16 R76, R104.reuse, R112, R76 ;  /* 0x00000070684c723c */ /* 0x040ff0000004184c */
[C---:B------:R-:W-:Y:S01]  /*a990*/  HMMA.16816.F32.BF16 R80, R104.reuse, R114, R80 ;  /* 0x000000726850723c */ /* 0x040fe20000041850 */
[----:B------:R-:W1:Y:S07]  /*a9a0*/  LDSM.16.MT88.4 R112, [R224+0x2800] ;  /* 0x00280000e070783b */ /* 0x000e6e0000004200 */
[C---:B--2---:R-:W-:Y:S08]  /*a9b0*/  HMMA.16816.F32.BF16 R84, R104.reuse, R124, R84 ;  /* 0x0000007c6854723c */ /* 0x044ff00000041854 */
[C---:B------:R-:W-:Y:S08]  /*a9c0*/  HMMA.16816.F32.BF16 R88, R104.reuse, R126, R88 ;  /* 0x0000007e6858723c */ /* 0x040ff00000041858 */
[C---:B---3--:R-:W-:Y:S08]  /*a9d0*/  HMMA.16816.F32.BF16 R92, R104.reuse, R116, R92 ;  /* 0x00000074685c723c */ /* 0x048ff0000004185c */
[----:B------:R-:W-:Y:S07]  /*a9e0*/  HMMA.16816.F32.BF16 R96, R104, R118, R96 ;  /* 0x000000766860723c */ /* 0x000fee0000041860 */
[----:B------:R-:W-:Y:S02]  /*a9f0*/  F2FP.BF16.PACK_AB R104, R209, R208 ;  /* 0x000000d0d168723e */ /* 0x000fe400000010ff */
[----:B------:R-:W-:Y:S03]  /*aa00*/  F2FP.BF16.PACK_AB R105, R167, R165 ;  /* 0x000000a5a769723e */ /* 0x000fe600000010ff */
[----:B------:R-:W-:Y:S02]  /*aa10*/  F2FP.BF16.PACK_AB R106, R164, R166 ;  /* 0x000000a6a46a723e */ /* 0x000fe400000010ff */
[----:B------:R-:W-:Y:S02]  /*aa20*/  F2FP.BF16.PACK_AB R107, R102, R103 ;  /* 0x00000067666b723e */ /* 0x000fe400000010ff */
[----:B------:R-:W-:Y:S05]  /*aa30*/  MOV R103, R101 ;  /* 0x0000006500677202 */ /* 0x000fea0000000f00 */
[C---:B-1----:R-:W-:Y:S01]  /*aa40*/  HMMA.16816.F32.BF16 R108, R104.reuse, R112, R4 ;  /* 0x00000070686c723c */ /* 0x042fe20000041804 */
[----:B------:R-:W1:Y:S07]  /*aa50*/  LDSM.16.MT88.4 R4, [R227+0x5800] ;  /* 0x00580000e304783b */ /* 0x000e6e0000004200 */
[C---:B------:R-:W-:Y:S01]  /*aa60*/  HMMA.16816.F32.BF16 R112, R104.reuse, R114, R8 ;  /* 0x000000726870723c */ /* 0x040fe20000041808 */
[----:B------:R-:W2:Y:S07]  /*aa70*/  LDSM.16.MT88.4 R8, [R230+0x5800] ;  /* 0x00580000e608783b */ /* 0x000eae0000004200 */
[C---:B------:R-:W-:Y:S01]  /*aa80*/  HMMA.16816.F32.BF16 R116, R104.reuse, R120, R12 ;  /* 0x000000786874723c */ /* 0x040fe2000004180c */
[----:B------:R-:W3:Y:S07]  /*aa90*/  LDSM.16.MT88.4 R12, [R224+0x8800] ;  /* 0x00880000e00c783b */ /* 0x000eee0000004200 */
[C---:B------:R-:W-:Y:S01]  /*aaa0*/  HMMA.16816.F32.BF16 R120, R104.reuse, R122, R16 ;  /* 0x0000007a6878723c */ /* 0x040fe20000041810 */
[----:B------:R-:W4:Y:S07]  /*aab0*/  LDSM.16.MT88.4 R16, [R228+0x8800] ;  /* 0x00880000e410783b */ /* 0x000f2e0000004200 */
[C---:B------:R-:W-:Y:S01]  /*aac0*/  HMMA.16816.F32.BF16 R124, R104.reuse, R128, R20 ;  /* 0x00000080687c723c */ /* 0x040fe20000041814 */
[----:B------:R-:W2:Y:S07]  /*aad0*/  LDSM.16.MT88.4 R20, [R227+0x8800] ;  /* 0x00880000e314783b */ /* 0x000eae0000004200 */
[C---:B------:R-:W-:Y:S01]  /*aae0*/  HMMA.16816.F32.BF16 R128, R104.reuse, R130, R24 ;  /* 0x000000826880723c */ /* 0x040fe20000041818 */
[----:B------:R-:W1:Y:S07]  /*aaf0*/  LDSM.16.MT88.4 R24, [R230+0x8800] ;  /* 0x00880000e618783b */ /* 0x000e6e0000004200 */
[C---:B------:R-:W-:Y:S01]  /*ab00*/  HMMA.16816.F32.BF16 R132, R104.reuse, R136, R28 ;  /* 0x000000886884723c */ /* 0x040fe2000004181c */
[----:B------:R-:W5:Y:S04]  /*ab10*/  LDL R31, [R1+0x10] ;  /* 0x00001000011f7983 */ /* 0x000f680000100800 */
[----:B------:R1:W-:Y:S03]  /*ab20*/  STL [R1+0x18], R2 ;  /* 0x0000180201007387 */ /* 0x0003e60000100800 */
[C---:B------:R-:W-:Y:S01]  /*ab30*/  HMMA.16816.F32.BF16 R136, R104.reuse, R138, R32 ;  /* 0x0000008a6888723c */ /* 0x040fe20000041820 */
[----:B------:R1:W-:Y:S04]  /*ab40*/  STL [R1+0x8], R223 ;  /* 0x000008df01007387 */ /* 0x0003e80000100800 */
[----:B------:R1:W-:Y:S03]  /*ab50*/  STL [R1+0x1c], R0 ;  /* 0x00001c0001007387 */ /* 0x0003e60000100800 */
[C---:B------:R-:W-:Y:S08]  /*ab60*/  HMMA.16816.F32.BF16 R140, R104.reuse, R144, R36 ;  /* 0x00000090688c723c */ /* 0x040ff00000041824 */
[C---:B------:R-:W-:Y:S08]  /*ab70*/  HMMA.16816.F32.BF16 R144, R104.reuse, R146, R40 ;  /* 0x000000926890723c */ /* 0x040ff00000041828 */
[C---:B------:R-:W-:Y:S08]  /*ab80*/  HMMA.16816.F32.BF16 R148, R104.reuse, R152, R44 ;  /* 0x000000986894723c */ /* 0x040ff0000004182c */
[C---:B------:R-:W-:Y:S08]  /*ab90*/  HMMA.16816.F32.BF16 R152, R104.reuse, R154, R48 ;  /* 0x0000009a6898723c */ /* 0x040ff00000041830 */
[C---:B-1----:R-:W-:Y:S08]  /*aba0*/  HMMA.16816.F32.BF16 R52, R104.reuse, R4, R52 ;  /* 0x000000046834723c */ /* 0x042ff00000041834 */
[C---:B------:R-:W-:Y:S08]  /*abb0*/  HMMA.16816.F32.BF16 R56, R104.reuse, R6, R56 ;  /* 0x000000066838723c */ /* 0x040ff00000041838 */
[C---:B--2---:R-:W-:Y:S08]  /*abc0*/  HMMA.16816.F32.BF16 R60, R104.reuse, R8, R60 ;  /* 0x00000008683c723c */ /* 0x044ff0000004183c */
[C---:B------:R-:W-:Y:S08]  /*abd0*/  HMMA.16816.F32.BF16 R64, R104.reuse, R10, R64 ;  /* 0x0000000a6840723c */ /* 0x040ff00000041840 */
[C---:B---3--:R-:W-:Y:S08]  /*abe0*/  HMMA.16816.F32.BF16 R68, R104.reuse, R12, R68 ;  /* 0x0000000c6844723c */ /* 0x048ff00000041844 */
[C---:B------:R-:W-:Y:S08]  /*abf0*/  HMMA.16816.F32.BF16 R72, R104.reuse, R14, R72 ;  /* 0x0000000e6848723c */ /* 0x040ff00000041848 */
[C---:B----4-:R-:W-:Y:S08]  /*ac00*/  HMMA.16816.F32.BF16 R76, R104.reuse, R16, R76 ;  /* 0x00000010684c723c */ /* 0x050ff0000004184c */
[C---:B------:R-:W-:Y:S08]  /*ac10*/  HMMA.16816.F32.BF16 R80, R104.reuse, R18, R80 ;  /* 0x000000126850723c */ /* 0x040ff00000041850 */
[C---:B------:R-:W-:Y:S08]  /*ac20*/  HMMA.16816.F32.BF16 R84, R104.reuse, R20, R84 ;  /* 0x000000146854723c */ /* 0x040ff00000041854 */
[C---:B------:R-:W-:Y:S08]  /*ac30*/  HMMA.16816.F32.BF16 R88, R104.reuse, R22, R88 ;  /* 0x000000166858723c */ /* 0x040ff00000041858 */
[C---:B------:R-:W-:Y:S08]  /*ac40*/  HMMA.16816.F32.BF16 R92, R104.reuse, R24, R92 ;  /* 0x00000018685c723c */ /* 0x040ff0000004185c */
[----:B------:R-:W-:Y:S07]  /*ac50*/  HMMA.16816.F32.BF16 R96, R104, R26, R96 ;  /* 0x0000001a6860723c */ /* 0x000fee0000041860 */
[----:B------:R-:W-:Y:S02]  /*ac60*/  MOV R104, R100 ;  /* 0x0000006400687202 */ /* 0x000fe40000000f00 */
[----:B-----5:R-:W-:Y:S03]  /*ac70*/  ISETP.GT.AND P0, PT, R218, R31, PT ;  /* 0x0000001fda00720c */ /* 0x020fe60003f04270 */
[----:B------:R-:W-:Y:S10]  /*ac80*/  IMAD.MOV.U32 R218, RZ, RZ, R223 ;  /* 0x000000ffffda7224 */ /* 0x000ff400078e00df */
[----:B------:R-:W-:-:S05]  /*ac90*/  @P0 BRA `(.L_x_446) ;  /* 0xffffb5c000000947 */ /* 0x000fca000383ffff */
.L_x_445:
[----:B--2---:R-:W2:Y:S02]  /*aca0*/  LDL R0, [R1+0x8] ;  /* 0x0000080001007983 */ /* 0x004ea40000100800 */
[----:B--2---:R-:W-:-:S13]  /*acb0*/  ISETP.GE.AND P0, PT, R0, RZ, PT ;  /* 0x000000ff0000720c */ /* 0x004fda0003f06270 */
[----:B------:R-:W-:Y:S05]  /*acc0*/  @!P0 BRA `(.L_x_447) ;  /* 0x0000418000008947 */ /* 0x000fea0003800000 */
[----:B------:R-:W-:Y:S02]  /*acd0*/  MOV R103, R100 ;  /* 0x0000006400677202 */ /* 0x000fe40000000f00 */
[----:B------:R-:W-:Y:S02]  /*ace0*/  MOV R102, R101 ;  /* 0x0000006500667202 */ /* 0x000fe40000000f00 */
.L_x_448:
[----:B-1----:R-:W2:Y:S01]  /*acf0*/  LDL.64 R2, [R1+0x30] ;  /* 0x0000300001027983 */ /* 0x002ea20000100a00 */
[----:B------:R-:W-:Y:S04]  /*ad00*/  DEPBAR.LE SB0, 0x0 ;  /* 0x000080000000791a */ /* 0x000fe80000000000 */
[----:B------:R-:W-:Y:S01]  /*ad10*/  WARPSYNC 0xffffffff ;  /* 0xffffffff00007948 */ /* 0x000fe20003800000 */
[----:B------:R-:W2:Y:S04]  /*ad20*/  LDL R22, [R1+0x40] ;  /* 0x0000400001167983 */ /* 0x000ea80000100800 */
[----:B------:R1:W-:Y:S04]  /*ad30*/  STL [R1+0xcc], R98 ;  /* 0x0000cc6201007387 */ /* 0x0003e80000100800 */
[----:B------:R-:W-:Y:S08]  /*ad40*/  BAR.SYNC.DEFER_BLOCKING 0x0 ;  /* 0x0000000000007b1d */ /* 0x000ff00000010000 */
[----:B------:R-:W3:Y:S08]  /*ad50*/  LDSM.16.M88.4 R8, [R225] ;  /* 0x00000000e108783b */ /* 0x000ef00000000200 */
[----:B-1----:R-:W4:Y:S04]  /*ad60*/  LDL.LU R98, [R1+0x8] ;  /* 0x0000080001627983 */ /* 0x002f280000300800 */
[----:B------:R1:W-:Y:S04]  /*ad70*/  STL [R1+0xc8], R99 ;  /* 0x0000c86301007387 */ /* 0x0003e80000100800 */
[----:B-----5:R-:W-:Y:S04]  /*ad80*/  STL [R1+0xa0], R252 ;  /* 0x0000a0fc01007387 */ /* 0x020fe80000100800 */
[----:B------:R1:W-:Y:S04]  /*ad90*/  STL [R1+0x9c], R251 ;  /* 0x00009cfb01007387 */ /* 0x0003e80000100800 */
[----:B------:R-:W-:Y:S04]  /*ada0*/  STL [R1+0x98], R250 ;  /* 0x000098fa01007387 */ /* 0x000fe80000100800 */
[----:B------:R-:W1:Y:S08]  /*adb0*/  LDSM.16.M88.4 R16, [R225+0x800] ;  /* 0x00080000e110783b */ /* 0x000e700000000200 */
[----:B------:R-:W2:Y:S01]  /*adc0*/  LDSM.16.M88.4 R24, [R225+0x1000] ;  /* 0x00100000e118783b */ /* 0x000ea20000000200 */
[C---:B---3--:R-:W-:Y:S07]  /*add0*/  HMMA.16816.F32.BF16 R4, R156.reuse, R8, RZ ;  /* 0x000000089c04723c */ /* 0x048fee00000418ff */
[----:B-1----:R-:W3:Y:S01]  /*ade0*/  LDL R99, [R1+0x4] ;  /* 0x0000040001637983 */ /* 0x002ee20000100800 */
[----:B------:R-:W-:Y:S01]  /*adf0*/  MOV R251, 0x6 ;  /* 0x0000000600fb7802 */ /* 0x000fe20000000f00 */
[C---:B------:R-:W-:Y:S02]  /*ae00*/  HMMA.16816.F32.BF16 R8, R156.reuse, R10, RZ ;  /* 0x0000000a9c08723c */ /* 0x040fe400000418ff */
[----:B------:R-:W1:Y:S08]  /*ae10*/  LDSM.16.M88.4 R32, [R225+0x1800] ;  /* 0x00180000e120783b */ /* 0x000e700000000200 */
[----:B------:R-:W1:Y:S08]  /*ae20*/  LDSM.16.M88.4 R40, [R225+0x2000] ;  /* 0x00200000e128783b */ /* 0x000e700000000200 */
[----:B------:R-:W1:Y:S01]  /*ae30*/  LDSM.16.M88.4 R48, [R225+0x2800] ;  /* 0x00280000e130783b */ /* 0x000e620000000200 */
[C---:B------:R-:W-:Y:S07]  /*ae40*/  HMMA.16816.F32.BF16 R12, R156.reuse, R16, RZ ;  /* 0x000000109c0c723c */ /* 0x040fee00000418ff */
[----:B------:R-:W1:Y:S01]  /*ae50*/  LDSM.16.M88.4 R104, [R231] ;  /* 0x00000000e768783b */ /* 0x000e620000000200 */
[C---:B------:R-:W-:Y:S07]  /*ae60*/  HMMA.16816.F32.BF16 R16, R156.reuse, R18, RZ ;  /* 0x000000129c10723c */ /* 0x040fee00000418ff */
[----:B------:R-:W1:Y:S08]  /*ae70*/  LDSM.16.M88.4 R164, [R248] ;  /* 0x00000000f8a4783b */ /* 0x000e700000000200 */
[----:B------:R-:W1:Y:S08]  /*ae80*/  LDSM.16.M88.4 R208, [R247] ;  /* 0x00000000f7d0783b */ /* 0x000e700000000200 */
[----:B------:R-:W1:Y:S08]  /*ae90*/  LDSM.16.M88.4 R212, [R246] ;  /* 0x00000000f6d4783b */ /* 0x000e700000000200 */
[----:B------:R-:W1:Y:S08]  /*aea0*/  LDSM.16.M88.4 R216, [R245] ;  /* 0x00000000f5d8783b */ /* 0x000e700000000200 */
[----:B------:R-:W1:Y:S08]  /*aeb0*/  LDSM.16.M88.4 R220, [R244] ;  /* 0x00000000f4dc783b */ /* 0x000e700000000200 */
        /* <DEDUP_REMOVED lines=8> */
[----:B------:R-:W-:Y:S01]  /*af40*/  STL [R1+0xbc], R159 ;  /* 0x0000bc9f01007387 */ /* 0x000fe20000100800 */
[----:B--2---:R-:W-:Y:S02]  /*af50*/  MOV R3, R22 ;  /* 0x0000001600037202 */ /* 0x004fe40000000f00 */
[----:B----4-:R-:W-:Y:S01]  /*af60*/  SHF.R.S32.HI R0, RZ, 0x1f, R98 ;  /* 0x0000001fff007819 */ /* 0x010fe20000011462 */
[----:B------:R-:W-:Y:S04]  /*af70*/  IMAD.WIDE.U32 R20, R98, c[0x0][0x208], RZ ;  /* 0x0000820062147a25 */ /* 0x000fe800078e00ff */
[----:B------:R-:W-:Y:S02]  /*af80*/  IMAD R0, R0, c[0x0][0x208], RZ ;  /* 0x0000820000007a24 */ /* 0x000fe400078e02ff */
[----:B------:R-:W-:Y:S04]  /*af90*/  IMAD.WIDE.U32 R2, R20, 0x60, R2 ;  /* 0x0000006014027825 */ /* 0x000fe800078e0002 */
[----:B------:R-:W-:Y:S05]  /*afa0*/  IMAD R0, R98, c[0x0][0x20c], R0 ;  /* 0x0000830062007a24 */ /* 0x000fea00078e0200 */
[----:B------:R-:W-:Y:S02]  /*afb0*/  IADD3 R0, R21, R0, RZ ;  /* 0x0000000015007210 */ /* 0x000fe40007ffe0ff */
[C---:B------:R-:W-:Y:S03]  /*afc0*/  HMMA.16816.F32.BF16 R20, R156.reuse, R24, RZ ;  /* 0x000000189c14723c */ /* 0x040fe600000418ff */
[----:B------:R-:W-:Y:S05]  /*afd0*/  IMAD R0, R0, 0x60, RZ ;  /* 0x0000006000007824 */ /* 0x000fea00078e02ff */
[C---:B------:R-:W-:Y:S01]  /*afe0*/  HMMA.16816.F32.BF16 R24, R156.reuse, R26, RZ ;  /* 0x0000001a9c18723c */ /* 0x040fe200000418ff */
[----:B------:R-:W-:Y:S03]  /*aff0*/  IADD3 R44, R3, R0, RZ ;  /* 0x00000000032c7210 */ /* 0x000fe60007ffe0ff */
[C---:B------:R-:W-:Y:S02]  /*b000*/  SHF.L.U32 R0, R2.reuse, 0x1, RZ ;  /* 0x0000000102007819 */ /* 0x040fe400000006ff */
[----:B------:R-:W-:Y:S02]  /*b010*/  SHF.L.U64.HI R44, R2, 0x1, R44 ;  /* 0x00000001022c7819 */ /* 0x000fe4000001022c */
[C---:B-1----:R-:W-:Y:S01]  /*b020*/  HMMA.16816.F32.BF16 R28, R156.reuse, R32, RZ ;  /* 0x000000209c1c723c */ /* 0x042fe200000418ff */
        /* <DEDUP_REMOVED lines=8> */
[----:B---3--:R1:W-:Y:S01]  /*b0b0*/  LDGSTS.E.BYPASS.LTC128B.128 [R99+0x100], [R2.64], !P4 ;  /* 0x0010000002637fae */ /* 0x0083e2000e101d46 */
[----:B------:R-:W-:Y:S02]  /*b0c0*/  IADD3 R0, P0, R0, 0x100, RZ ;  /* 0x0000010000007810 */ /* 0x000fe40007f1e0ff */
[--C-:B------:R-:W-:Y:S02]  /*b0d0*/  IADD3.X R37, RZ, c[0x0][0x1fc], R44.reuse, P1, P5 ;  /* 0x00007f00ff257a10 */ /* 0x100fe40000fea42c */
[----:B------:R-:W-:Y:S03]  /*b0e0*/  IADD3 R46, P1, R0, c[0x0][0x1f8], RZ ;  /* 0x00007e00002e7a10 */ /* 0x000fe60007f3e0ff */
[----:B------:R2:W-:Y:S01]  /*b0f0*/  LDGSTS.E.BYPASS.LTC128B.128 [R99+0x3100], [R36.64], !P3 ;  /* 0x0310000024637fae */ /* 0x0005e2000d901d46 */
[----:B------:R-:W-:Y:S02]  /*b100*/  IADD3.X R47, RZ, c[0x0][0x1fc], R44, P1, P0 ;  /* 0x00007f00ff2f7a10 */ /* 0x000fe40000fe042c */
[----:B------:R-:W-:Y:S04]  /*b110*/  MOV R0, c[0x0][0x208] ;  /* 0x0000820000007a02 */ /* 0x000fe80000000f00 */
[C---:B------:R-:W-:Y:S01]  /*b120*/  SHF.L.U32 R100, R0.reuse, 0x6, RZ ;  /* 0x0000000600647819 */ /* 0x040fe200000006ff */
[----:B------:R3:W-:Y:S01]  /*b130*/  LDGSTS.E.BYPASS.LTC128B.128 [R99+0x6100], [R46.64], !P2 ;  /* 0x061000002e637fae */ /* 0x0007e2000d101d46 */
[----:B------:R-:W-:Y:S02]  /*b140*/  SHF.L.U64.HI R0, R0, R251, c[0x0][0x20c] ;  /* 0x0000830000007619 */ /* 0x000fe400000102fb */
[----:B-1----:R-:W-:Y:S04]  /*b150*/  IADD3 R2, P1, R2, R100, RZ ;  /* 0x0000006402027210 */ /* 0x002fe80007f3e0ff */
[----:B------:R-:W-:Y:S02]  /*b160*/  IADD3.X R3, R3, R0, RZ, P1, !PT ;  /* 0x0000000003037210 */ /* 0x000fe40000ffe4ff */
[----:B------:R-:W-:Y:S01]  /*b170*/  IADD3 R100, P0, R100, R2, RZ ;  /* 0x0000000264647210 */ /* 0x000fe20007f1e0ff */
[C---:B--2---:R-:W-:Y:S02]  /*b180*/  HMMA.16816.F32.BF16 R36, R156.reuse, R40, RZ ;  /* 0x000000289c24723c */ /* 0x044fe400000418ff */
[----:B------:R1:W-:Y:S01]  /*b190*/  LDGSTS.E.BYPASS.LTC128B.128 [R99+0x1100], [R2.64], !P4 ;  /* 0x0110000002637fae */ /* 0x0003e2000e101d46 */
[----:B------:R-:W-:Y:S02]  /*b1a0*/  IADD3.X R101, R0, R3, RZ, P0, !PT ;  /* 0x0000000300657210 */ /* 0x000fe400007fe4ff */
[C---:B------:R-:W-:Y:S02]  /*b1b0*/  ISETP.GT.AND P0, PT, R98.reuse, RZ, PT ;  /* 0x000000ff6200720c */ /* 0x040fe40003f04270 */
[----:B------:R-:W-:Y:S01]  /*b1c0*/  IADD3 R98, R98, -0x1, RZ ;  /* 0xffffffff62627810 */ /* 0x000fe20007ffe0ff */
[C---:B------:R-:W-:Y:S02]  /*b1d0*/  HMMA.16816.F32.BF16 R40, R156.reuse, R42, RZ ;  /* 0x0000002a9c28723c */ /* 0x040fe400000418ff */
[----:B------:R1:W-:Y:S06]  /*b1e0*/  LDGSTS.E.BYPASS.LTC128B.128 [R99+0x4100], [R2.64+0x80], !P3 ;  /* 0x0410008002637fae */ /* 0x0003ec000d901d46 */
[C---:B---3--:R-:W-:Y:S02]  /*b1f0*/  HMMA.16816.F32.BF16 R44, R156.reuse, R48, RZ ;  /* 0x000000309c2c723c */ /* 0x048fe400000418ff */
[----:B------:R1:W-:Y:S06]  /*b200*/  LDGSTS.E.BYPASS.LTC128B.128 [R99+0x7100], [R2.64+0x100], !P2 ;  /* 0x0710010002637fae */ /* 0x0003ec000d101d46 */
[----:B------:R-:W-:Y:S02]  /*b210*/  HMMA.16816.F32.BF16 R48, R156, R50, RZ ;  /* 0x000000329c30723c */ /* 0x000fe400000418ff */
[----:B------:R2:W-:Y:S06]  /*b220*/  LDGSTS.E.BYPASS.LTC128B.128 [R99+0x2100], [R100.64], !P4 ;  /* 0x0210000064637fae */ /* 0x0005ec000e101d46 */
[C---:B------:R-:W-:Y:S02]  /*b230*/  HMMA.16816.F32.BF16 R4, R160.reuse, R104, R4 ;  /* 0x00000068a004723c */ /* 0x040fe40000041804 */
[----:B------:R2:W-:Y:S06]  /*b240*/  LDGSTS.E.BYPASS.LTC128B.128 [R99+0x5100], [R100.64+0x80], !P3 ;  /* 0x0510008064637fae */ /* 0x0005ec000d901d46 */
[C---:B------:R-:W-:Y:S02]  /*b250*/  HMMA.16816.F32.BF16 R8, R160.reuse, R106, R8 ;  /* 0x0000006aa008723c */ /* 0x040fe40000041808 */
[----:B------:R2:W-:Y:S06]  /*b260*/  LDGSTS.E.BYPASS.LTC128B.128 [R99+0x8100], [R100.64+0x100], !P2 ;  /* 0x0810010064637fae */ /* 0x0005ec000d101d46 */
[C---:B------:R-:W-:Y:S02]  /*b270*/  HMMA.16816.F32.BF16 R12, R160.reuse, R164, R12 ;  /* 0x000000a4a00c723c */ /* 0x040fe4000004180c */
[----:B------:R-:W3:Y:S06]  /*b280*/  LDSM.16.M88.4 R104, [R229] ;  /* 0x00000000e568783b */ /* 0x000eec0000000200 */
[C---:B------:R-:W-:Y:S02]  /*b290*/  HMMA.16816.F32.BF16 R16, R160.reuse, R166, R16 ;  /* 0x000000a6a010723c */ /* 0x040fe40000041810 */
[----:B------:R-:W0:Y:S06]  /*b2a0*/  LDGDEPBAR ;  /* 0x00000000000079af */ /* 0x000e2c0000000000 */
[C---:B------:R-:W-:Y:S02]  /*b2b0*/  HMMA.16816.F32.BF16 R20, R160.reuse, R208, R20 ;  /* 0x000000d0a014723c */ /* 0x040fe40000041814 */
[----:B------:R-:W4:Y:S06]  /*b2c0*/  LDSM.16.M88.4 R164, [R229+0x800] ;  /* 0x00080000e5a4783b */ /* 0x000f2c0000000200 */
[C---:B------:R-:W-:Y:S02]  /*b2d0*/  HMMA.16816.F32.BF16 R24, R160.reuse, R210, R24 ;  /* 0x000000d2a018723c */ /* 0x040fe40000041818 */
[----:B------:R-:W1:Y:S06]  /*b2e0*/  LDSM.16.M88.4 R208, [R229+0x1000] ;  /* 0x00100000e5d0783b */ /* 0x000e6c0000000200 */
        /* <DEDUP_REMOVED lines=14> */
[----:B------:R-:W4:Y:S07]  /*b3d0*/  LDSM.16.M88.4 R164, [R226] ;  /* 0x00000000e2a4783b */ /* 0x000f2e0000000200 */
[C---:B-1----:R-:W-:Y:S08]  /*b3e0*/  HMMA.16816.F32.BF16 R20, R168.reuse, R208, R20 ;  /* 0x000000d0a814723c */ /* 0x042ff00000041814 */
[C---:B------:R-:W-:Y:S01]  /*b3f0*/  HMMA.16816.F32.BF16 R24, R168.reuse, R210, R24 ;  /* 0x000000d2a818723c */ /* 0x040fe20000041818 */
[----:B------:R-:W1:Y:S07]  /*b400*/  LDSM.16.M88.4 R208, [R226+0x1000] ;  /* 0x00100000e2d0783b */ /* 0x000e6e0000000200 */
[C---:B------:R-:W-:Y:S08]  /*b410*/  HMMA.16816.F32.BF16 R28, R168.reuse, R212, R28 ;  /* 0x000000d4a81c723c */ /* 0x040ff0000004181c */
[C---:B------:R-:W-:Y:S01]  /*b420*/  HMMA.16816.F32.BF16 R32, R168.reuse, R214, R32 ;  /* 0x000000d6a820723c */ /* 0x040fe20000041820 */
[----:B------:R-:W1:Y:S07]  /*b430*/  LDSM.16.M88.4 R212, [R226+0x1800] ;  /* 0x00180000e2d4783b */ /* 0x000e6e0000000200 */
[C---:B------:R-:W-:Y:S08]  /*b440*/  HMMA.16816.F32.BF16 R36, R168.reuse, R216, R36 ;  /* 0x000000d8a824723c */ /* 0x040ff00000041824 */
        /* <DEDUP_REMOVED lines=8> */
[C---:B------:R-:W-:Y:S08]  /*b4d0*/  HMMA.16816.F32.BF16 R12, R172.reuse, R220, R12 ;  /* 0x000000dcac0c723c */ /* 0x040ff0000004180c */
        /* <DEDUP_REMOVED lines=10> */
[----:B------:R-:W2:Y:S07]  /*b580*/  LDSM.16.M88.4 R216, [R225+0x4800] ;  /* 0x00480000e1d8783b */ /* 0x000eae0000000200 */
[C---:B---3--:R-:W-:Y:S08]  /*b590*/  HMMA.16816.F32.BF16 R44, R172.reuse, R104, R44 ;  /* 0x00000068ac2c723c */ /* 0x048ff0000004182c */
[----:B------:R-:W-:Y:S01]  /*b5a0*/  HMMA.16816.F32.BF16 R48, R172, R106, R48 ;  /* 0x0000006aac30723c */ /* 0x000fe20000041830 */
[----:B------:R-:W3:Y:S07]  /*b5b0*/  LDSM.16.M88.4 R104, [R225+0x5000] ;  /* 0x00500000e168783b */ /* 0x000eee0000000200 */
[C---:B----4-:R-:W-:Y:S08]  /*b5c0*/  HMMA.16816.F32.BF16 R4, R176.reuse, R164, R4 ;  /* 0x000000a4b004723c */ /* 0x050ff00000041804 */
[C---:B------:R-:W-:Y:S01]  /*b5d0*/  HMMA.16816.F32.BF16 R8, R176.reuse, R166, R8 ;  /* 0x000000a6b008723c */ /* 0x040fe20000041808 */
[----:B------:R-:W4:Y:S07]  /*b5e0*/  LDSM.16.M88.4 R164, [R243] ;  /* 0x00000000f3a4783b */ /* 0x000f2e0000000200 */
[C---:B-1----:R-:W-:Y:S08]  /*b5f0*/  HMMA.16816.F32.BF16 R12, R176.reuse, R208, R12 ;  /* 0x000000d0b00c723c */ /* 0x042ff0000004180c */
[C---:B------:R-:W-:Y:S01]  /*b600*/  HMMA.16816.F32.BF16 R16, R176.reuse, R210, R16 ;  /* 0x000000d2b010723c */ /* 0x040fe20000041810 */
[----:B------:R-:W1:Y:S07]  /*b610*/  LDSM.16.M88.4 R208, [R242] ;  /* 0x00000000f2d0783b */ /* 0x000e6e0000000200 */
[C---:B------:R-:W-:Y:S08]  /*b620*/  HMMA.16816.F32.BF16 R20, R176.reuse, R212, R20 ;  /* 0x000000d4b014723c */ /* 0x040ff00000041814 */
[C---:B------:R-:W-:Y:S01]  /*b630*/  HMMA.16816.F32.BF16 R24, R176.reuse, R214, R24 ;  /* 0x000000d6b018723c */ /* 0x040fe20000041818 */
[----:B------:R-:W1:Y:S07]  /*b640*/  LDSM.16.M88.4 R212, [R241] ;  /* 0x00000000f1d4783b */ /* 0x000e6e0000000200 */
[C---:B--2---:R-:W-:Y:S08]  /*b650*/  HMMA.16816.F32.BF16 R28, R176.reuse, R216, R28 ;  /* 0x000000d8b01c723c */ /* 0x044ff0000004181c */
[C---:B------:R-:W-:Y:S01]  /*b660*/  HMMA.16816.F32.BF16 R32, R176.reuse, R218, R32 ;  /* 0x000000dab020723c */ /* 0x040fe20000041820 */
[----:B------:R-:W-:Y:S07]  /*b670*/  LDSM.16.M88.4 R216, [R239] ;  /* 0x00000000efd8783b */ /* 0x000fee0000000200 */
[C---:B---3--:R-:W-:Y:S08]  /*b680*/  HMMA.16816.F32.BF16 R36, R176.reuse, R104, R36 ;  /* 0x00000068b024723c */ /* 0x048ff00000041824 */
[C---:B------:R-:W-:Y:S01]  /*b690*/  HMMA.16816.F32.BF16 R40, R176.reuse, R106, R40 ;  /* 0x0000006ab028723c */ /* 0x040fe20000041828 */
[----:B------:R-:W2:Y:S07]  /*b6a0*/  LDSM.16.M88.4 R104, [R240] ;  /* 0x00000000f068783b */ /* 0x000eae0000000200 */
[C---:B------:R-:W-:Y:S08]  /*b6b0*/  HMMA.16816.F32.BF16 R44, R176.reuse, R220, R44 ;  /* 0x000000dcb02c723c */ /* 0x040ff0000004182c */
[----:B------:R-:W-:Y:S01]  /*b6c0*/  HMMA.16816.F32.BF16 R48, R176, R222, R48 ;  /* 0x000000deb030723c */ /* 0x000fe20000041830 */
[----:B------:R-:W3:Y:S07]  /*b6d0*/  LDSM.16.M88.4 R220, [R238] ;  /* 0x00000000eedc783b */ /* 0x000eee0000000200 */
[C---:B----4-:R-:W-:Y:S08]  /*b6e0*/  HMMA.16816.F32.BF16 R4, R180.reuse, R164, R4 ;  /* 0x000000a4b404723c */ /* 0x050ff00000041804 */
[C---:B------:R-:W-:Y:S01]  /*b6f0*/  HMMA.16816.F32.BF16 R8, R180.reuse, R166, R8 ;  /* 0x000000a6b408723c */ /* 0x040fe20000041808 */
[----:B------:R-:W4:Y:S07]  /*b700*/  LDSM.16.M88.4 R164, [R229+0x3000] ;  /* 0x00300000e5a4783b */ /* 0x000f2e0000000200 */
[C---:B-1----:R-:W-:Y:S08]  /*b710*/  HMMA.16816.F32.BF16 R12, R180.reuse, R208, R12 ;  /* 0x000000d0b40c723c */ /* 0x042ff0000004180c */
[C---:B------:R-:W-:Y:S01]  /*b720*/  HMMA.16816.F32.BF16 R16, R180.reuse, R210, R16 ;  /* 0x000000d2b410723c */ /* 0x040fe20000041810 */
[----:B------:R-:W1:Y:S07]  /*b730*/  LDSM.16.M88.4 R208, [R229+0x3800] ;  /* 0x00380000e5d0783b */ /* 0x000e6e0000000200 */
[C---:B------:R-:W-:Y:S08]  /*b740*/  HMMA.16816.F32.BF16 R20, R180.reuse, R212, R20 ;  /* 0x000000d4b414723c */ /* 0x040ff00000041814 */
[C---:B------:R-:W-:Y:S01]  /*b750*/  HMMA.16816.F32.BF16 R24, R180.reuse, R214, R24 ;  /* 0x000000d6b418723c */ /* 0x040fe20000041818 */
[----:B------:R-:W-:Y:S07]  /*b760*/  LDSM.16.M88.4 R212, [R229+0x4800] ;  /* 0x00480000e5d4783b */ /* 0x000fee0000000200 */
[C---:B--2---:R-:W-:Y:S08]  /*b770*/  HMMA.16816.F32.BF16 R28, R180.reuse, R104, R28 ;  /* 0x00000068b41c723c */ /* 0x044ff0000004181c */
[C---:B------:R-:W-:Y:S01]  /*b780*/  HMMA.16816.F32.BF16 R32, R180.reuse, R106, R32 ;  /* 0x0000006ab420723c */ /* 0x040fe20000041820 */
[----:B------:R-:W2:Y:S07]  /*b790*/  LDSM.16.M88.4 R104, [R229+0x4000] ;  /* 0x00400000e568783b */ /* 0x000eae0000000200 */
[C---:B------:R-:W-:Y:S08]  /*b7a0*/  HMMA.16816.F32.BF16 R36, R180.reuse, R216, R36 ;  /* 0x000000d8b424723c */ /* 0x040ff00000041824 */
[C---:B------:R-:W-:Y:S01]  /*b7b0*/  HMMA.16816.F32.BF16 R40, R180.reuse, R218, R40 ;  /* 0x000000dab428723c */ /* 0x040fe20000041828 */
[----:B------:R-:W2:Y:S07]  /*b7c0*/  LDSM.16.M88.4 R216, [R229+0x5000] ;  /* 0x00500000e5d8783b */ /* 0x000eae0000000200 */
[C---:B---3--:R-:W-:Y:S08]  /*b7d0*/  HMMA.16816.F32.BF16 R44, R180.reuse, R220, R44 ;  /* 0x000000dcb42c723c */ /* 0x048ff0000004182c */
[----:B------:R-:W-:Y:S01]  /*b7e0*/  HMMA.16816.F32.BF16 R48, R180, R222, R48 ;  /* 0x000000deb430723c */ /* 0x000fe20000041830 */
[----:B------:R-:W-:Y:S07]  /*b7f0*/  LDSM.16.M88.4 R220, [R226+0x4000] ;  /* 0x00400000e2dc783b */ /* 0x000fee0000000200 */
[C---:B----4-:R-:W-:Y:S08]  /*b800*/  HMMA.16816.F32.BF16 R4, R184.reuse, R164, R4 ;  /* 0x000000a4b804723c */ /* 0x050ff00000041804 */
[C---:B------:R-:W-:Y:S01]  /*b810*/  HMMA.16816.F32.BF16 R8, R184.reuse, R166, R8 ;  /* 0x000000a6b808723c */ /* 0x040fe20000041808 */
[----:B------:R-:W3:Y:S07]  /*b820*/  LDSM.16.M88.4 R164, [R229+0x5800] ;  /* 0x00580000e5a4783b */ /* 0x000eee0000000200 */
[C---:B-1----:R-:W-:Y:S08]  /*b830*/  HMMA.16816.F32.BF16 R12, R184.reuse, R208, R12 ;  /* 0x000000d0b80c723c */ /* 0x042ff0000004180c */
[C---:B------:R-:W-:Y:S01]  /*b840*/  HMMA.16816.F32.BF16 R16, R184.reuse, R210, R16 ;  /* 0x000000d2b810723c */ /* 0x040fe20000041810 */
[----:B------:R-:W-:Y:S07]  /*b850*/  LDSM.16.M88.4 R208, [R226+0x3800] ;  /* 0x00380000e2d0783b */ /* 0x000fee0000000200 */
[C---:B--2---:R-:W-:Y:S08]  /*b860*/  HMMA.16816.F32.BF16 R20, R184.reuse, R104, R20 ;  /* 0x00000068b814723c */ /* 0x044ff00000041814 */
[C---:B------:R-:W-:Y:S01]  /*b870*/  HMMA.16816.F32.BF16 R24, R184.reuse, R106, R24 ;  /* 0x0000006ab818723c */ /* 0x040fe20000041818 */
[----:B------:R-:W1:Y:S07]  /*b880*/  LDSM.16.M88.4 R104, [R226+0x3000] ;  /* 0x00300000e268783b */ /* 0x000e6e0000000200 */
[C---:B------:R-:W-:Y:S08]  /*b890*/  HMMA.16816.F32.BF16 R28, R184.reuse, R212, R28 ;  /* 0x000000d4b81c723c */ /* 0x040ff0000004181c */
[C---:B------:R-:W-:Y:S01]  /*b8a0*/  HMMA.16816.F32.BF16 R32, R184.reuse, R214, R32 ;  /* 0x000000d6b820723c */ /* 0x040fe20000041820 */
[----:B------:R-:W2:Y:S07]  /*b8b0*/  LDSM.16.M88.4 R212, [R226+0x4800] ;  /* 0x00480000e2d4783b */ /* 0x000eae0000000200 */
[C---:B------:R-:W-:Y:S08]  /*b8c0*/  HMMA.16816.F32.BF16 R36, R184.reuse, R216, R36 ;  /* 0x000000d8b824723c */ /* 0x040ff00000041824 */
[C---:B------:R-:W-:Y:S01]  /*b8d0*/  HMMA.16816.F32.BF16 R40, R184.reuse, R218, R40 ;  /* 0x000000dab828723c */ /* 0x040fe20000041828 */
[----:B------:R-:W4:Y:S07]  /*b8e0*/  LDSM.16.M88.4 R216, [R226+0x5000] ;  /* 0x00500000e2d8783b */ /* 0x000f2e0000000200 */
[C---:B---3--:R-:W-:Y:S08]  /*b8f0*/  HMMA.16816.F32.BF16 R44, R184.reuse, R164, R44 ;  /* 0x000000a4b82c723c */ /* 0x048ff0000004182c */
[----:B------:R-:W-:Y:S01]  /*b900*/  HMMA.16816.F32.BF16 R48, R184, R166, R48 ;  /* 0x000000a6b830723c */ /* 0x000fe20000041830 */
[----:B------:R-:W-:Y:S07]  /*b910*/  LDSM.16.M88.4 R164, [R225+0x6000] ;  /* 0x00600000e1a4783b */ /* 0x000fee0000000200 */
[C---:B-1----:R-:W-:Y:S08]  /*b920*/  HMMA.16816.F32.BF16 R4, R188.reuse, R104, R4 ;  /* 0x00000068bc04723c */ /* 0x042ff00000041804 */
[C---:B------:R-:W-:Y:S01]  /*b930*/  HMMA.16816.F32.BF16 R8, R188.reuse, R106, R8 ;  /* 0x0000006abc08723c */ /* 0x040fe20000041808 */
[----:B------:R-:W1:Y:S07]  /*b940*/  LDSM.16.M88.4 R104, [R226+0x5800] ;  /* 0x00580000e268783b */ /* 0x000e6e0000000200 */
[C---:B------:R-:W-:Y:S08]  /*b950*/  HMMA.16816.F32.BF16 R12, R188.reuse, R208, R12 ;  /* 0x000000d0bc0c723c */ /* 0x040ff0000004180c */
[C---:B------:R-:W-:Y:S01]  /*b960*/  HMMA.16816.F32.BF16 R16, R188.reuse, R210, R16 ;  /* 0x000000d2bc10723c */ /* 0x040fe20000041810 */
[----:B------:R-:W3:Y:S07]  /*b970*/  LDSM.16.M88.4 R208, [R225+0x6800] ;  /* 0x00680000e1d0783b */ /* 0x000eee0000000200 */
[C---:B------:R-:W-:Y:S08]  /*b980*/  HMMA.16816.F32.BF16 R20, R188.reuse, R220, R20 ;  /* 0x000000dcbc14723c */ /* 0x040ff00000041814 */
[C---:B------:R-:W-:Y:S01]  /*b990*/  HMMA.16816.F32.BF16 R24, R188.reuse, R222, R24 ;  /* 0x000000debc18723c */ /* 0x040fe20000041818 */
[----:B------:R-:W3:Y:S07]  /*b9a0*/  LDSM.16.M88.4 R220, [R225+0x7000] ;  /* 0x00700000e1dc783b */ /* 0x000eee0000000200 */
[C---:B--2---:R-:W-:Y:S08]  /*b9b0*/  HMMA.16816.F32.BF16 R28, R188.reuse, R212, R28 ;  /* 0x000000d4bc1c723c */ /* 0x044ff0000004181c */
[C---:B------:R-:W-:Y:S01]  /*b9c0*/  HMMA.16816.F32.BF16 R32, R188.reuse, R214, R32 ;  /* 0x000000d6bc20723c */ /* 0x040fe20000041820 */
[----:B------:R-:W2:Y:S07]  /*b9d0*/  LDSM.16.M88.4 R212, [R225+0x7800] ;  /* 0x00780000e1d4783b */ /* 0x000eae0000000200 */
[C---:B----4-:R-:W-:Y:S08]  /*b9e0*/  HMMA.16816.F32.BF16 R36, R188.reuse, R216, R36 ;  /* 0x000000d8bc24723c */ /* 0x050ff00000041824 */
[C---:B------:R-:W-:Y:S01]  /*b9f0*/  HMMA.16816.F32.BF16 R40, R188.reuse, R218, R40 ;  /* 0x000000dabc28723c */ /* 0x040fe20000041828 */
[----:B------:R-:W-:Y:S07]  /*ba00*/  LDSM.16.M88.4 R216, [R236] ;  /* 0x00000000ecd8783b */ /* 0x000fee0000000200 */
[C---:B-1----:R-:W-:Y:S08]  /*ba10*/  HMMA.16816.F32.BF16 R44, R188.reuse, R104, R44 ;  /* 0x00000068bc2c723c */ /* 0x042ff0000004182c */
[----:B------:R-:W-:Y:S01]  /*ba20*/  HMMA.16816.F32.BF16 R48, R188, R106, R48 ;  /* 0x0000006abc30723c */ /* 0x000fe20000041830 */
[----:B------:R-:W1:Y:S07]  /*ba30*/  LDSM.16.M88.4 R104, [R225+0x8000] ;  /* 0x00800000e168783b */ /* 0x000e6e0000000200 */
[C---:B------:R-:W-:Y:S08]  /*ba40*/  HMMA.16816.F32.BF16 R4, R192.reuse, R164, R4 ;  /* 0x000000a4c004723c */ /* 0x040ff00000041804 */
[C---:B------:R-:W-:Y:S01]  /*ba50*/  HMMA.16816.F32.BF16 R8, R192.reuse, R166, R8 ;  /* 0x000000a6c008723c */ /* 0x040fe20000041808 */
[----:B------:R-:W4:Y:S07]  /*ba60*/  LDSM.16.M88.4 R164, [R225+0x8800] ;  /* 0x00880000e1a4783b */ /* 0x000f2e0000000200 */
[C---:B---3--:R-:W-:Y:S08]  /*ba70*/  HMMA.16816.F32.BF16 R12, R192.reuse, R208, R12 ;  /* 0x000000d0c00c723c */ /* 0x048ff0000004180c */
[C---:B------:R-:W-:Y:S01]  /*ba80*/  HMMA.16816.F32.BF16 R16, R192.reuse, R210, R16 ;  /* 0x000000d2c010723c */ /* 0x040fe20000041810 */
[----:B------:R-:W3:Y:S07]  /*ba90*/  LDSM.16.M88.4 R208, [R237] ;  /* 0x00000000edd0783b */ /* 0x000eee0000000200 */
[C---:B------:R-:W-:Y:S08]  /*baa0*/  HMMA.16816.F32.BF16 R20, R192.reuse, R220, R20 ;  /* 0x000000dcc014723c */ /* 0x040ff00000041814 */
[C---:B------:R-:W-:Y:S01]  /*bab0*/  HMMA.16816.F32.BF16 R24, R192.reuse, R222, R24 ;  /* 0x000000dec018723c */ /* 0x040fe20000041818 */
[----:B------:R-:W3:Y:S07]  /*bac0*/  LDSM.16.M88.4 R220, [R235] ;  /* 0x00000000ebdc783b */ /* 0x000eee0000000200 */
[C---:B--2---:R-:W-:Y:S08]  /*bad0*/  HMMA.16816.F32.BF16 R28, R192.reuse, R212, R28 ;  /* 0x000000d4c01c723c */ /* 0x044ff0000004181c */
[C---:B------:R-:W-:Y:S01]  /*bae0*/  HMMA.16816.F32.BF16 R32, R192.reuse, R214, R32 ;  /* 0x000000d6c020723c */ /* 0x040fe20000041820 */
[----:B------:R-:W-:Y:S07]  /*baf0*/  LDSM.16.M88.4 R212, [R229+0x6000] ;  /* 0x00600000e5d4783b */ /* 0x000fee0000000200 */
[C---:B-1----:R-:W-:Y:S08]  /*bb00*/  HMMA.16816.F32.BF16 R36, R192.reuse, R104, R36 ;  /* 0x00000068c024723c */ /* 0x042ff00000041824 */
[C---:B------:R-:W-:Y:S01]  /*bb10*/  HMMA.16816.F32.BF16 R40, R192.reuse, R106, R40 ;  /* 0x0000006ac028723c */ /* 0x040fe20000041828 */
[----:B------:R-:W1:Y:S07]  /*bb20*/  LDSM.16.M88.4 R104, [R234] ;  /* 0x00000000ea68783b */ /* 0x000e6e0000000200 */
[C---:B----4-:R-:W-:Y:S08]  /*bb30*/  HMMA.16816.F32.BF16 R44, R192.reuse, R164, R44 ;  /* 0x000000a4c02c723c */ /* 0x050ff0000004182c */
[----:B------:R-:W-:Y:S01]  /*bb40*/  HMMA.16816.F32.BF16 R48, R192, R166, R48 ;  /* 0x000000a6c030723c */ /* 0x000fe20000041830 */
[----:B------:R-:W2:Y:S07]  /*bb50*/  LDSM.16.M88.4 R164, [R233] ;  /* 0x00000000e9a4783b */ /* 0x000eae0000000200 */
[C---:B---3--:R-:W-:Y:S08]  /*bb60*/  HMMA.16816.F32.BF16 R4, R196.reuse, R208, R4 ;  /* 0x000000d0c404723c */ /* 0x048ff00000041804 */
[C---:B------:R-:W-:Y:S01]  /*bb70*/  HMMA.16816.F32.BF16 R8, R196.reuse, R210, R8 ;  /* 0x000000d2c408723c */ /* 0x040fe20000041808 */
[----:B------:R-:W3:Y:S07]  /*bb80*/  LDSM.16.M88.4 R208, [R232] ;  /* 0x00000000e8d0783b */ /* 0x000eee0000000200 */
[C---:B------:R-:W-:Y:S08]  /*bb90*/  HMMA.16816.F32.BF16 R12, R196.reuse, R216, R12 ;  /* 0x000000d8c40c723c */ /* 0x040ff0000004180c */
        /* <DEDUP_REMOVED lines=8> */
[C---:B--2---:R-:W-:Y:S08]  /*bc20*/  HMMA.16816.F32.BF16 R36, R196.reuse, R164, R36 ;  /* 0x000000a4c424723c */ /* 0x044ff00000041824 */
[C---:B------:R-:W-:Y:S01]  /*bc30*/  HMMA.16816.F32.BF16 R40, R196.reuse, R166, R40 ;  /* 0x000000a6c428723c */ /* 0x040fe20000041828 */
[----:B------:R-:W2:Y:S07]  /*bc40*/  LDSM.16.M88.4 R164, [R229+0x7800] ;  /* 0x00780000e5a4783b */ /* 0x000eae0000000200 */
[C---:B---3--:R-:W-:Y:S08]  /*bc50*/  HMMA.16816.F32.BF16 R44, R196.reuse, R208, R44 ;  /* 0x000000d0c42c723c */ /* 0x048ff0000004182c */
[----:B------:R-:W-:Y:S01]  /*bc60*/  HMMA.16816.F32.BF16 R48, R196, R210, R48 ;  /* 0x000000d2c430723c */ /* 0x000fe20000041830 */
[----:B------:R-:W3:Y:S07]  /*bc70*/  LDSM.16.M88.4 R208, [R229+0x8000] ;  /* 0x00800000e5d0783b */ /* 0x000eee0000000200 */
[C---:B------:R-:W-:Y:S08]  /*bc80*/  HMMA.16816.F32.BF16 R4, R200.reuse, R212, R4 ;  /* 0x000000d4c804723c */ /* 0x040ff00000041804 */
[C---:B------:R-:W-:Y:S01]  /*bc90*/  HMMA.16816.F32.BF16 R8, R200.reuse, R214, R8 ;  /* 0x000000d6c808723c */ /* 0x040fe20000041808 */
[----:B------:R-:W3:Y:S07]  /*bca0*/  LDSM.16.M88.4 R212, [R229+0x8800] ;  /* 0x00880000e5d4783b */ /* 0x000eee0000000200 */
[C---:B----4-:R-:W-:Y:S08]  /*bcb0*/  HMMA.16816.F32.BF16 R12, R200.reuse, R216, R12 ;  /* 0x000000d8c80c723c */ /* 0x050ff0000004180c */
[C---:B------:R-:W-:Y:S08]  /*bcc0*/  HMMA.16816.F32.BF16 R16, R200.reuse, R218, R16 ;  /* 0x000000dac810723c */ /* 0x040ff00000041810 */
[C---:B-1----:R-:W-:Y:S08]  /*bcd0*/  HMMA.16816.F32.BF16 R20, R200.reuse, R104, R20 ;  /* 0x00000068c814723c */ /* 0x042ff00000041814 */
[C---:B------:R-:W-:Y:S01]  /*bce0*/  HMMA.16816.F32.BF16 R24, R200.reuse, R106, R24 ;  /* 0x0000006ac818723c */ /* 0x040fe20000041818 */
[----:B------:R-:W1:Y:S07]  /*bcf0*/  LDSM.16.M88.4 R104, [R226+0x6800] ;  /* 0x00680000e268783b */ /* 0x000e6e0000000200 */
[C---:B--2---:R-:W-:Y:S08]  /*bd00*/  HMMA.16816.F32.BF16 R28, R200.reuse, R164, R28 ;  /* 0x000000a4c81c723c */ /* 0x044ff0000004181c */
[C---:B------:R-:W-:Y:S08]  /*bd10*/  HMMA.16816.F32.BF16 R32, R200.reuse, R166, R32 ;  /* 0x000000a6c820723c */ /* 0x040ff00000041820 */
[C---:B---3--:R-:W-:Y:S08]  /*bd20*/  HMMA.16816.F32.BF16 R36, R200.reuse, R208, R36 ;  /* 0x000000d0c824723c */ /* 0x048ff00000041824 */
[C---:B------:R-:W-:Y:S08]  /*bd30*/  HMMA.16816.F32.BF16 R40, R200.reuse, R210, R40 ;  /* 0x000000d2c828723c */ /* 0x040ff00000041828 */
[C---:B------:R-:W-:Y:S08]  /*bd40*/  HMMA.16816.F32.BF16 R44, R200.reuse, R212, R44 ;  /* 0x000000d4c82c723c */ /* 0x040ff0000004182c */
        /* <DEDUP_REMOVED lines=38> */
[----:B------:R-:W4:Y:S01]  /*bfb0*/  MUFU.TANH R212, R14 ;  /* 0x0000000e00d47308 */ /* 0x000f220000002400 */
[C---:B-1----:R-:W-:Y:S01]  /*bfc0*/  HMMA.16816.F32.BF16 R20, R204.reuse, R4, R20 ;  /* 0x00000004cc14723c */ /* 0x042fe20000041814 */
[----:B--2---:R-:W1:Y:S02]  /*bfd0*/  LDSM.16.M88.4 R8, [R226+0x7800] ;  /* 0x00780000e208783b */ /* 0x004e640000000200 */
[----:B------:R-:W-:Y:S06]  /*bfe0*/  FMNMX.FTZ R2, R209, R2, !PT ;  /* 0x00000002d1027209 */ /* 0x000fec0007810000 */
[----:B------:R-:W2:Y:S01]  /*bff0*/  MUFU.TANH R107, R13 ;  /* 0x0000000d006b7308 */ /* 0x000ea20000002400 */
[C---:B------:R-:W-:Y:S01]  /*c000*/  HMMA.16816.F32.BF16 R24, R204.reuse, R6, R24 ;  /* 0x00000006cc18723c */ /* 0x040fe20000041818 */
[----:B------:R-:W1:Y:S02]  /*c010*/  LDSM.16.M88.4 R4, [R226+0x8000] ;  /* 0x00800000e204783b */ /* 0x000e640000000200 */
[----:B---3--:R-:W-:Y:S06]  /*c020*/  FMNMX.FTZ R0, R106, R0, !PT ;  /* 0x000000006a007209 */ /* 0x008fec0007810000 */
[----:B------:R-:W3:Y:S03]  /*c030*/  MUFU.TANH R213, R15 ;  /* 0x0000000f00d57308 */ /* 0x000ee60000002400 */
[----:B----4-:R-:W-:Y:S02]  /*c040*/  FMNMX.FTZ R2, R212, R2, !PT ;  /* 0x00000002d4027209 */ /* 0x010fe40007810000 */
[----:B------:R-:W-:Y:S02]  /*c050*/  FMUL.FTZ R20, R20, c[0x0][0x320] ;  /* 0x0000c80014147a20 */ /* 0x000fe40000410000 */
[----:B------:R-:W-:Y:S03]  /*c060*/  FMUL.FTZ R21, R21, c[0x0][0x320] ;  /* 0x0000c80015157a20 */ /* 0x000fe60000410000 */
[----:B------:R-:W-:Y:S01]  /*c070*/  MUFU.TANH R215, R17 ;  /* 0x0000001100d77308 */ /* 0x000fe20000002400 */
        /* <DEDUP_REMOVED lines=13> */
[----:B------:R-:W-:Y:S06]  /*c150*/  DEPBAR.LE SB0, 0x0 ;  /* 0x000080000000791a */ /* 0x000fec0000000000 */
[C---:B------:R-:W-:Y:S01]  /*c160*/  HMMA.16816.F32.BF16 R36, R204.reuse, R4, R36 ;  /* 0x00000004cc24723c */ /* 0x040fe20000041824 */
[----:B------:R-:W2:Y:S01]  /*c170*/  LDL R5, [R1+0x20] ;  /* 0x0000200001057983 */ /* 0x000ea20000100800 */
[----:B------:R-:W-:Y:S03]  /*c180*/  MUFU.TANH R220, R22 ;  /* 0x0000001600dc7308 */ /* 0x000fe60000002400 */
[----:B------:R-:W-:Y:S03]  /*c190*/  BAR.SYNC.DEFER_BLOCKING 0x0 ;  /* 0x0000000000007b1d */ /* 0x000fe60000010000 */
[C---:B------:R-:W-:Y:S04]  /*c1a0*/  HMMA.16816.F32.BF16 R40, R204.reuse, R6, R40 ;  /* 0x00000006cc28723c */ /* 0x040fe80000041828 */
[----:B------:R-:W-:Y:S02]  /*c1b0*/  FMUL.FTZ R28, R28, c[0x0][0x320] ;  /* 0x0000c8001c1c7a20 */ /* 0x000fe40000410000 */
[----:B------:R-:W-:Y:S02]  /*c1c0*/  FMUL.FTZ R29, R29, c[0x0][0x320] ;  /* 0x0000c8001d1d7a20 */ /* 0x000fe40000410000 */
[----:B------:R-:W-:Y:S04]  /*c1d0*/  @P0 IMAD.WIDE.U32 R6, R98, c[0x0][0x1e0], RZ ;  /* 0x0000780062060a25 */ /* 0x000fe800078e00ff */
        /* <DEDUP_REMOVED lines=8> */
[C---:B-1----:R-:W-:Y:S01]  /*c260*/  HMMA.16816.F32.BF16 R44, R204.reuse, R8, R44 ;  /* 0x00000008cc2c723c */ /* 0x042fe2000004182c */
[----:B------:R-:W3:Y:S02]  /*c270*/  LDL.64 R8, [R1+0x28] ;  /* 0x0000280001087983 */ /* 0x000ee40000100a00 */
[----:B------:R-:W-:Y:S02]  /*c280*/  FMUL.FTZ R33, R33, c[0x0][0x320] ;  /* 0x0000c80021217a20 */ /* 0x000fe40000410000 */
[----:B------:R-:W-:Y:S01]  /*c290*/  FMUL.FTZ R43, R43, c[0x0][0x320] ;  /* 0x0000c8002b2b7a20 */ /* 0x000fe20000410000 */
[----:B------:R-:W-:Y:S01]  /*c2a0*/  MUFU.TANH R14, R42 ;  /* 0x0000002a000e7308 */ /* 0x000fe20000002400 */
[----:B------:R-:W-:Y:S01]  /*c2b0*/  STL [R1+0x8], R98 ;  /* 0x0000086201007387 */ /* 0x000fe20000100800 */
[----:B------:R-:W-:Y:S04]  /*c2c0*/  HMMA.16816.F32.BF16 R48, R204, R10, R48 ;  /* 0x0000000acc30723c */ /* 0x000fe80000041830 */
[----:B------:R-:W-:Y:S02]  /*c2d0*/  FMUL.FTZ R32, R32, c[0x0][0x320] ;  /* 0x0000c80020207a20 */ /* 0x000fe40000410000 */
[----:B------:R-:W-:Y:S02]  /*c2e0*/  FMUL.FTZ R34, R34, c[0x0][0x320] ;  /* 0x0000c80022227a20 */ /* 0x000fe40000410000 */
[----:B------:R-:W1:Y:S01]  /*c2f0*/  MUFU.TANH R157, R33 ;  /* 0x00000021009d7308 */ /* 0x000e620000002400 */
[----:B------:R-:W-:Y:S03]  /*c300*/  FMUL.FTZ R35, R35, c[0x0][0x320] ;  /* 0x0000c80023237a20 */ /* 0x000fe60000410000 */
        /* <DEDUP_REMOVED lines=9> */
[----:B------:R-:W-:Y:S01]  /*c3a0*/  MUFU.TANH R13, R43 ;  /* 0x0000002b000d7308 */ /* 0x000fe20000002400 */
[----:B------:R-:W-:Y:S01]  /*c3b0*/  FMUL.FTZ R50, R50, c[0x0][0x320] ;  /* 0x0000c80032327a20 */ /* 0x000fe20000410000 */
[----:B-1----:R-:W-:Y:S08]  /*c3c0*/  MOV R42, R157 ;  /* 0x0000009d002a7202 */ /* 0x002ff00000000f00 */
[----:B------:R-:W1:Y:S01]  /*c3d0*/  MUFU.TANH R158, R27 ;  /* 0x0000001b009e7308 */ /* 0x000e620000002400 */
[----:B----4-:R-:W-:Y:S04]  /*c3e0*/  FMNMX.FTZ R0, R214, R0, !PT ;  /* 0x00000000d6007209 */ /* 0x010fe80007810000 */
[----:B------:R-:W-:Y:S05]  /*c3f0*/  FMNMX.FTZ R0, R215, R0, !PT ;  /* 0x00000000d7007209 */ /* 0x000fea0007810000 */
[----:B------:R-:W4:Y:S01]  /*c400*/  MUFU.TANH R216, R18 ;  /* 0x0000001200d87308 */ /* 0x000f220000002400 */
[----:B------:R-:W-:Y:S04]  /*c410*/  FMNMX.FTZ R0, R218, R0, !PT ;  /* 0x00000000da007209 */ /* 0x000fe80007810000 */
[----:B------:R-:W-:Y:S05]  /*c420*/  FMNMX.FTZ R0, R219, R0, !PT ;  /* 0x00000000db007209 */ /* 0x000fea0007810000 */
[----:B------:R-:W4:Y:S01]  /*c430*/  MUFU.TANH R217, R19 ;  /* 0x0000001300d97308 */ /* 0x000f220000002400 */
[----:B-1----:R-:W-:Y:S09]  /*c440*/  MOV R43, R158 ;  /* 0x0000009e002b7202 */ /* 0x002ff20000000f00 */
[----:B------:R-:W1:Y:S01]  /*c450*/  MUFU.TANH R221, R24 ;  /* 0x0000001800dd7308 */ /* 0x000e620000002400 */
[----:B----4-:R-:W-:Y:S09]  /*c460*/  FMNMX.FTZ R2, R216, R2, !PT ;  /* 0x00000002d8027209 */ /* 0x010ff20007810000 */
[----:B------:R-:W-:Y:S01]  /*c470*/  MUFU.TANH R244, R28 ;  /* 0x0000001c00f47308 */ /* 0x000fe20000002400 */
[----:B------:R-:W-:Y:S04]  /*c480*/  FMNMX.FTZ R2, R217, R2, !PT ;  /* 0x00000002d9027209 */ /* 0x000fe80007810000 */
[----:B------:R-:W-:Y:S05]  /*c490*/  FMNMX.FTZ R2, R220, R2, !PT ;  /* 0x00000002dc027209 */ /* 0x000fea0007810000 */
[----:B------:R-:W-:Y:S01]  /*c4a0*/  MUFU.TANH R157, R48 ;  /* 0x00000030009d7308 */ /* 0x000fe20000002400 */
[----:B------:R-:W-:Y:S02]  /*c4b0*/  FMNMX.FTZ R2, R222, R2, !PT ;  /* 0x00000002de027209 */ /* 0x000fe40007810000 */
[----:B-1----:R-:W-:Y:S07]  /*c4c0*/  FMNMX.FTZ R0, R221, R0, !PT ;  /* 0x00000000dd007209 */ /* 0x002fee0007810000 */
[----:B------:R-:W1:Y:S10]  /*c4d0*/  MUFU.TANH R247, R26 ;  /* 0x0000001a00f77308 */ /* 0x000e740000002400 */
[----:B------:R4:W-:Y:S10]  /*c4e0*/  MUFU.TANH R248, R32 ;  /* 0x0000002000f87308 */ /* 0x0009f40000002400 */
[----:B------:R-:W4:Y:S01]  /*c4f0*/  MUFU.TANH R223, R25 ;  /* 0x0000001900df7308 */ /* 0x000f220000002400 */
[----:B-1----:R-:W-:Y:S04]  /*c500*/  MOV R48, R247 ;  /* 0x000000f700307202 */ /* 0x002fe80000000f00 */
[----:B------:R-:W-:Y:S05]  /*c510*/  FMNMX.FTZ R2, R48, R2, !PT ;  /* 0x0000000230027209 */ /* 0x000fea0007810000 */
[----:B------:R-:W1:Y:S01]  /*c520*/  MUFU.TANH R250, R29 ;  /* 0x0000001d00fa7308 */ /* 0x000e620000002400 */
[----:B------:R-:W-:Y:S02]  /*c530*/  FMNMX.FTZ R2, R43, R2, !PT ;  /* 0x000000022b027209 */ /* 0x000fe40007810000 */
[----:B----4-:R-:W-:Y:S07]  /*c540*/  MOV R32, R244 ;  /* 0x000000f400207202 */ /* 0x010fee0000000f00 */
[----:B------:R-:W4:Y:S01]  /*c550*/  MUFU.TANH R245, R30 ;  /* 0x0000001e00f57308 */ /* 0x000f220000002400 */
[----:B------:R-:W-:Y:S04]  /*c560*/  FMNMX.FTZ R0, R223, R0, !PT ;  /* 0x00000000df007209 */ /* 0x000fe80007810000 */
[----:B------:R-:W-:Y:S05]  /*c570*/  FMNMX.FTZ R0, R32, R0, !PT ;  /* 0x0000000020007209 */ /* 0x000fea0007810000 */
[----:B------:R4:W-:Y:S01]  /*c580*/  MUFU.TANH R158, R49 ;  /* 0x00000031009e7308 */ /* 0x0009e20000002400 */
[----:B-1----:R-:W-:Y:S09]  /*c590*/  FMNMX.FTZ R0, R250, R0, !PT ;  /* 0x00000000fa007209 */ /* 0x002ff20007810000 */
[----:B------:R-:W1:Y:S01]  /*c5a0*/  MUFU.TANH R246, R31 ;  /* 0x0000001f00f67308 */ /* 0x000e620000002400 */
[----:B----4-:R-:W-:Y:S04]  /*c5b0*/  MOV R33, R245 ;  /* 0x000000f500217202 */ /* 0x010fe80000000f00 */
[----:B------:R-:W-:Y:S05]  /*c5c0*/  FMNMX.FTZ R2, R33, R2, !PT ;  /* 0x0000000221027209 */ /* 0x000fea0007810000 */
[----:B------:R1:W4:Y:S01]  /*c5d0*/  MUFU.TANH R231, R34 ;  /* 0x0000002200e77308 */ /* 0x0003220000002400 */
[----:B------:R-:W-:Y:S04]  /*c5e0*/  MOV R49, R248 ;  /* 0x000000f800317202 */ /* 0x000fe80000000f00 */
[----:B------:R-:W-:Y:S05]  /*c5f0*/  FMNMX.FTZ R0, R49, R0, !PT ;  /* 0x0000000031007209 */ /* 0x000fea0007810000 */
[----:B------:R4:W-:Y:S01]  /*c600*/  MUFU.TANH R105, R50 ;  /* 0x0000003200697308 */ /* 0x0009e20000002400 */
[----:B------:R-:W-:Y:S09]  /*c610*/  FMNMX.FTZ R0, R42, R0, !PT ;  /* 0x000000002a007209 */ /* 0x000ff20007810000 */
[----:B------:R-:W4:Y:S01]  /*c620*/  MUFU.TANH R252, R35 ;  /* 0x0000002300fc7308 */ /* 0x000f220000002400 */
[----:B-1----:R-:W-:Y:S04]  /*c630*/  MOV R34, R246 ;  /* 0x000000f600227202 */ /* 0x002fe80000000f00 */
[----:B------:R-:W-:Y:S05]  /*c640*/  FMNMX.FTZ R2, R34, R2, !PT ;  /* 0x0000000222027209 */ /* 0x000fea0007810000 */
[----:B------:R-:W1:Y:S01]  /*c650*/  MUFU.TANH R35, R36 ;  /* 0x0000002400237308 */ /* 0x000e620000002400 */
[----:B----4-:R-:W-:Y:S04]  /*c660*/  MOV R50, R231 ;  /* 0x000000e700327202 */ /* 0x010fe80000000f00 */
[----:B------:R-:W-:Y:S05]  /*c670*/  FMNMX.FTZ R2, R50, R2, !PT ;  /* 0x0000000232027209 */ /* 0x000fea0007810000 */
[----:B------:R-:W4:Y:S01]  /*c680*/  MUFU.TANH R19, R37 ;  /* 0x0000002500137308 */ /* 0x000f220000002400 */
[----:B------:R-:W-:Y:S09]  /*c690*/  FMNMX.FTZ R3, R252, R2, !PT ;  /* 0x00000002fc037209 */ /* 0x000ff20007810000 */
[----:B------:R-:W4:Y:S01]  /*c6a0*/  MUFU.TANH R16, R40 ;  /* 0x0000002800107308 */ /* 0x000f220000002400 */
[----:B-1----:R-:W-:Y:S09]  /*c6b0*/  FMNMX.FTZ R0, R35, R0, !PT ;  /* 0x0000000023007209 */ /* 0x002ff20007810000 */
[----:B------:R-:W1:Y:S01]  /*c6c0*/  MUFU.TANH R18, R38 ;  /* 0x0000002600127308 */ /* 0x000e620000002400 */
[----:B----4-:R-:W-:Y:S01]  /*c6d0*/  FMNMX.FTZ R2, R19, R0, !PT ;  /* 0x0000000013027209 */ /* 0x010fe20007810000 */
[----:B------:R-:W-:Y:S01]  /*c6e0*/  FMUL.FTZ R0, R51, c[0x0][0x320] ;  /* 0x0000c80033007a20 */ /* 0x000fe20000410000 */
[----:B------:R-:W-:Y:S07]  /*c6f0*/  MOV R51, R33 ;  /* 0x0000002100337202 */ /* 0x000fee0000000f00 */
[----:B------:R-:W4:Y:S01]  /*c700*/  MUFU.TANH R15, R41 ;  /* 0x00000029000f7308 */ /* 0x000f220000002400 */
[----:B------:R-:W-:Y:S09]  /*c710*/  FMNMX.FTZ R2, R16, R2, !PT ;  /* 0x0000000210027209 */ /* 0x000ff20007810000 */
[----:B------:R4:W-:Y:S01]  /*c720*/  MUFU.TANH R104, R0 ;  /* 0x0000000000687308 */ /* 0x0009e20000002400 */
[----:B-1----:R-:W-:Y:S09]  /*c730*/  FMNMX.FTZ R3, R18, R3, !PT ;  /* 0x0000000312037209 */ /* 0x002ff20007810000 */
[----:B------:R-:W1:Y:S10]  /*c740*/  MUFU.TANH R17, R39 ;  /* 0x0000002700117308 */ /* 0x000e740000002400 */
[----:B------:R-:W2:Y:S01]  /*c750*/  MUFU.TANH R41, R44 ;  /* 0x0000002c00297308 */ /* 0x000ea20000002400 */
[----:B----4-:R-:W-:Y:S09]  /*c760*/  FMNMX.FTZ R0, R15, R2, !PT ;  /* 0x000000020f007209 */ /* 0x010ff20007810000 */
[----:B------:R-:W4:Y:S01]  /*c770*/  MUFU.TANH R40, R45 ;  /* 0x0000002d00287308 */ /* 0x000f220000002400 */
[----:B-1----:R-:W-:Y:S04]  /*c780*/  FMNMX.FTZ R3, R17, R3, !PT ;  /* 0x0000000311037209 */ /* 0x002fe80007810000 */
[----:B------:R-:W-:Y:S05]  /*c790*/  FMNMX.FTZ R2, R14, R3, !PT ;  /* 0x000000030e027209 */ /* 0x000fea0007810000 */
[----:B------:R-:W1:Y:S01]  /*c7a0*/  MUFU.TANH R159, R46 ;  /* 0x0000002e009f7308 */ /* 0x000e620000002400 */
[----:B------:R-:W-:Y:S02]  /*c7b0*/  FMNMX.FTZ R2, R13, R2, !PT ;  /* 0x000000020d027209 */ /* 0x000fe40007810000 */
[----:B--2---:R-:W-:Y:S07]  /*c7c0*/  FMNMX.FTZ R0, R41, R0, !PT ;  /* 0x0000000029007209 */ /* 0x004fee0007810000 */
[----:B------:R-:W2:Y:S01]  /*c7d0*/  MUFU.TANH R244, R47 ;  /* 0x0000002f00f47308 */ /* 0x000ea20000002400 */
[----:B----4-:R-:W-:Y:S04]  /*c7e0*/  FMNMX.FTZ R0, R40, R0, !PT ;  /* 0x0000000028007209 */ /* 0x010fe80007810000 */
[----:B------:R-:W-:Y:S04]  /*c7f0*/  FMNMX.FTZ R101, R157, R0, !PT ;  /* 0x000000009d657209 */ /* 0x000fe80007810000 */
[----:B------:R-:W-:Y:S02]  /*c800*/  FMNMX.FTZ R101, R158, R101, !PT ;  /* 0x000000659e657209 */ /* 0x000fe40007810000 */
[----:B-1----:R-:W-:Y:S03]  /*c810*/  FMNMX.FTZ R2, R159, R2, !PT ;  /* 0x000000029f027209 */ /* 0x002fe60007810000 */
[----:B------:R-:W1:Y:S01]  /*c820*/  SHFL.BFLY PT, R3, R101, 0x2, 0x1f ;  /* 0x0c401f0065037f89 */ /* 0x000e6200000e0000 */
[----:B--2---:R-:W-:Y:S04]  /*c830*/  FMNMX.FTZ R0, R244, R2, !PT ;  /* 0x00000002f4007209 */ /* 0x004fe80007810000 */
[----:B------:R-:W-:Y:S04]  /*c840*/  FMNMX.FTZ R0, R105, R0, !PT ;  /* 0x0000000069007209 */ /* 0x000fe80007810000 */
[----:B------:R-:W-:Y:S05]  /*c850*/  FMNMX.FTZ R0, R104, R0, !PT ;  /* 0x0000000068007209 */ /* 0x000fea0007810000 */
[----:B------:R-:W2:Y:S01]  /*c860*/  SHFL.BFLY PT, R2, R0, 0x2, 0x1f ;  /* 0x0c401f0000027f89 */ /* 0x000ea200000e0000 */
[----:B-1----:R-:W-:Y:S07]  /*c870*/  FMNMX.FTZ R101, R101, R3, !PT ;  /* 0x0000000365657209 */ /* 0x002fee0007810000 */
[----:B------:R-:W1:Y:S01]  /*c880*/  SHFL.BFLY PT, R4, R101, 0x1, 0x1f ;  /* 0x0c201f0065047f89 */ /* 0x000e6200000e0000 */
[----:B--2---:R-:W-:Y:S07]  /*c890*/  FMNMX.FTZ R0, R0, R2, !PT ;  /* 0x0000000200007209 */ /* 0x004fee0007810000 */
[----:B------:R-:W2:Y:S01]  /*c8a0*/  SHFL.BFLY PT, R3, R0, 0x1, 0x1f ;  /* 0x0c201f0000037f89 */ /* 0x000ea200000e0000 */
[----:B-1----:R-:W-:Y:S05]  /*c8b0*/  FMNMX.FTZ R101, R101, R4, !PT ;  /* 0x0000000465657209 */ /* 0x002fea0007810000 */
[----:B------:R-:W-:Y:S01]  /*c8c0*/  FADD.FTZ R2, -R101, R102 ;  /* 0x0000006665027221 */ /* 0x000fe20000010100 */
[----:B------:R-:W-:Y:S02]  /*c8d0*/  MOV R102, R19 ;  /* 0x0000001300667202 */ /* 0x000fe40000000f00 */
[----:B--2---:R-:W-:Y:S01]  /*c8e0*/  FMNMX.FTZ R100, R0, R3, !PT ;  /* 0x0000000300647209 */ /* 0x004fe20007810000 */
[----:B------:R-:W-:Y:S01]  /*c8f0*/  FMUL.FTZ R0, R2, c[0x0][0x2d0] ;  /* 0x0000b40002007a20 */ /* 0x000fe20000410000 */
[----:B------:R-:W-:Y:S03]  /*c900*/  @P0 SHF.R.S32.HI R3, RZ, 0x1f, R98 ;  /* 0x0000001fff030819 */ /* 0x000fe60000011462 */
[----:B------:R1:W2:Y:S02]  /*c910*/  MUFU.EX2 R2, R0 ;  /* 0x0000000000027308 */ /* 0x0002a40000000800 */
[----:B------:R-:W-:Y:S04]  /*c920*/  @P0 IMAD R3, R3, c[0x0][0x1e0], RZ ;  /* 0x0000780003030a24 */ /* 0x000fe800078e02ff */
[----:B------:R-:W-:Y:S02]  /*c930*/  @P0 IMAD R3, R98, c[0x0][0x1e4], R3 ;  /* 0x0000790062030a24 */ /* 0x000fe400078e0203 */
[----:B------:R-:W3:Y:S03]  /*c940*/  LDL.LU R98, [R1+0xcc] ;  /* 0x0000cc0001627983 */ /* 0x000ee60000300800 */
[----:B------:R-:W-:Y:S05]  /*c950*/  @P0 IADD3 R3, R7, R3, RZ ;  /* 0x0000000307030210 */ /* 0x000fea0007ffe0ff */
[----:B------:R-:W-:Y:S02]  /*c960*/  @P0 IMAD R3, R3, 0x60, RZ ;  /* 0x0000006003030824 */ /* 0x000fe400078e02ff */
[----:B-1----:R-:W-:Y:S02]  /*c970*/  FADD.FTZ R0, -R100, R103 ;  /* 0x0000006764007221 */ /* 0x002fe40000010100 */
[----:B------:R-:W-:Y:S02]  /*c980*/  FMUL.FTZ R103, R101, c[0x0][0x2d0] ;  /* 0x0000b40065677a20 */ /* 0x000fe40000410000 */
[----:B------:R-:W-:Y:S02]  /*c990*/  FMUL.FTZ R0, R0, c[0x0][0x2d0] ;  /* 0x0000b40000007a20 */ /* 0x000fe40000410000 */
[--C-:B------:R-:W-:Y:S01]  /*c9a0*/  FFMA.FTZ R4, R164, c[0x0][0x2d0], -R103.reuse ;  /* 0x0000b400a4047a23 */ /* 0x100fe20000010867 */
[----:B------:R-:W-:Y:S01]  /*c9b0*/  MOV R164, R18 ;  /* 0x0000001200a47202 */ /* 0x000fe20000000f00 */
[--C-:B------:R-:W-:Y:S01]  /*c9c0*/  FFMA.FTZ R7, R167, c[0x0][0x2d0], -R103.reuse ;  /* 0x0000b400a7077a23 */ /* 0x100fe20000010867 */
[----:B------:R-:W-:Y:S01]  /*c9d0*/  MOV R167, R14 ;  /* 0x0000000e00a77202 */ /* 0x000fe20000000f00 */
[----:B------:R1:W-:Y:S01]  /*c9e0*/  MUFU.EX2 R245, R4 ;  /* 0x0000000400f57308 */ /* 0x0003e20000000800 */
[--C-:B---3--:R-:W-:Y:S01]  /*c9f0*/  FFMA.FTZ R9, R166, c[0x0][0x2d0], -R103.reuse ;  /* 0x0000b400a6097a23 */ /* 0x108fe20000010867 */
[----:B------:R-:W-:Y:S01]  /*ca00*/  MOV R166, R13 ;  /* 0x0000000d00a67202 */ /* 0x000fe20000000f00 */
[C---:B--2---:R-:W-:Y:S01]  /*ca10*/  FMUL.FTZ R24, R2.reuse, R128 ;  /* 0x0000008002187220 */ /* 0x044fe20000410000 */
[----:B------:R-:W-:Y:S01]  /*ca20*/  MOV R128, R102 ;  /* 0x0000006600807202 */ /* 0x000fe20000000f00 */
[C---:B------:R-:W-:Y:S01]  /*ca30*/  FMUL.FTZ R25, R2.reuse, R129 ;  /* 0x0000008102197220 */ /* 0x040fe20000410000 */
[----:B------:R-:W-:Y:S01]  /*ca40*/  MOV R129, R35 ;  /* 0x0000002300817202 */ /* 0x000fe20000000f00 */
[----:B------:R-:W-:Y:S01]  /*ca50*/  FMUL.FTZ R33, R2, R137 ;  /* 0x0000008902217220 */ /* 0x000fe20000410000 */
[----:B------:R-:W-:Y:S01]  /*ca60*/  MOV R137, R49 ;  /* 0x0000003100897202 */ /* 0x000fe20000000f00 */
[----:B------:R-:W-:Y:S01]  /*ca70*/  FFMA.FTZ R102, R106, c[0x0][0x2d0], -R103 ;  /* 0x0000b4006a667a23 */ /* 0x000fe20000010867 */
[----:B------:R2:W-:Y:S01]  /*ca80*/  MUFU.EX2 R247, R7 ;  /* 0x0000000700f77308 */ /* 0x0005e20000000800 */
[C---:B------:R-:W-:Y:S02]  /*ca90*/  FMUL.FTZ R49, R2.reuse, R153 ;  /* 0x0000009902317220 */ /* 0x040fe40000410000 */
[C---:B------:R-:W-:Y:S02]  /*caa0*/  FMUL.FTZ R52, R2.reuse, R52 ;  /* 0x0000003402347220 */ /* 0x040fe40000410000 */
[C---:B------:R-:W-:Y:S02]  /*cab0*/  FMUL.FTZ R53, R2.reuse, R53 ;  /* 0x0000003502357220 */ /* 0x040fe40000410000 */
[C---:B------:R-:W-:Y:S02]  /*cac0*/  FMUL.FTZ R56, R2.reuse, R56 ;  /* 0x0000003802387220 */ /* 0x040fe40000410000 */
[C---:B------:R-:W-:Y:S01]  /*cad0*/  FMUL.FTZ R57, R2.reuse, R57 ;  /* 0x0000003902397220 */ /* 0x040fe20000410000 */
[----:B------:R-:W3:Y:S01]  /*cae0*/  MUFU.EX2 R0, R0 ;  /* 0x0000000000007308 */ /* 0x000ee20000000800 */
[C---:B------:R-:W-:Y:S02]  /*caf0*/  FMUL.FTZ R60, R2.reuse, R60 ;  /* 0x0000003c023c7220 */ /* 0x040fe40000410000 */
[C---:B------:R-:W-:Y:S01]  /*cb00*/  FMUL.FTZ R61, R2.reuse, R61 ;  /* 0x0000003d023d7220 */ /* 0x040fe20000410000 */
[----:B-1----:R-:W-:Y:S01]  /*cb10*/  @P0 MOV R4, R8 ;  /* 0x0000000800040202 */ /* 0x002fe20000000f00 */
[C---:B------:R-:W-:Y:S02]  /*cb20*/  FMUL.FTZ R64, R2.reuse, R64 ;  /* 0x0000004002407220 */ /* 0x040fe40000410000 */
[----:B------:R-:W-:Y:S02]  /*cb30*/  FMUL.FTZ R65, R2, R65 ;  /* 0x0000004102417220 */ /* 0x000fe40000410000 */
[----:B------:R-:W-:Y:S04]  /*cb40*/  @P0 IMAD.WIDE.U32 R4, R6, 0x60, R4 ;  /* 0x0000006006040825 */ /* 0x000fe800078e0004 */
[C---:B------:R-:W-:Y:S01]  /*cb50*/  FMUL.FTZ R68, R2.reuse, R68 ;  /* 0x0000004402447220 */ /* 0x040fe20000410000 */
[----:B------:R-:W-:Y:S01]  /*cb60*/  @P0 IADD3 R6, R5, R3, RZ ;  /* 0x0000000305060210 */ /* 0x000fe20007ffe0ff */
[----:B------:R-:W-:Y:S01]  /*cb70*/  FFMA.FTZ R5, R165, c[0x0][0x2d0], -R103 ;  /* 0x0000b400a5057a23 */ /* 0x000fe20000010867 */
[----:B--2---:R-:W-:Y:S01]  /*cb80*/  @P0 MOV R7, c[0x0][0x1e0] ;  /* 0x0000780000070a02 */ /* 0x004fe20000000f00 */
[----:B------:R-:W-:Y:S01]  /*cb90*/  FMUL.FTZ R69, R2, R69 ;  /* 0x0000004502457220 */ /* 0x000fe20000410000 */
[----:B------:R-:W-:Y:S01]  /*cba0*/  @P0 SHF.L.U32 R3, R4, 0x1, RZ ;  /* 0x0000000104030819 */ /* 0x000fe200000006ff */
[----:B------:R1:W-:Y:S01]  /*cbb0*/  MUFU.EX2 R231, R5 ;  /* 0x0000000500e77308 */ /* 0x0003e20000000800 */
[----:B------:R-:W-:Y:S01]  /*cbc0*/  @P0 SHF.L.U64.HI R12, R7, R251, c[0x0][0x1e4] ;  /* 0x00007900070c0619 */ /* 0x000fe200000102fb */
[----:B------:R-:W-:Y:S01]  /*cbd0*/  FMUL.FTZ R72, R2, R72 ;  /* 0x0000004802487220 */ /* 0x000fe20000410000 */
[----:B------:R-:W-:Y:S01]  /*cbe0*/  @P0 SHF.L.U64.HI R6, R4, 0x1, R6 ;  /* 0x0000000104060819 */ /* 0x000fe20000010206 */
[----:B------:R-:W-:Y:S01]  /*cbf0*/  FMUL.FTZ R73, R2, R73 ;  /* 0x0000004902497220 */ /* 0x000fe20000410000 */
[C---:B------:R-:W-:Y:S01]  /*cc00*/  @P0 IADD3 R4, P6, R3.reuse, c[0x0][0x1c8], RZ ;  /* 0x0000720003040a10 */ /* 0x040fe20007fde0ff */
[C---:B---3--:R-:W-:Y:S01]  /*cc10*/  FMUL.FTZ R18, R0.reuse, R122 ;  /* 0x0000007a00127220 */ /* 0x048fe20000410000 */
[----:B------:R-:W-:Y:S01]  /*cc20*/  @P0 IADD3 R10, P5, R3, 0x80, RZ ;  /* 0x00000080030a0810 */ /* 0x000fe20007fbe0ff */
[----:B------:R-:W-:Y:S01]  /*cc30*/  FMUL.FTZ R19, R0, R123 ;  /* 0x0000007b00137220 */ /* 0x000fe20000410000 */
[----:B------:R-:W-:Y:S01]  /*cc40*/  @P0 SHF.L.U32 R7, R7, 0x6, RZ ;  /* 0x0000000607070819 */ /* 0x000fe200000006ff */
[----:B------:R2:W-:Y:S01]  /*cc50*/  MUFU.EX2 R251, R9 ;  /* 0x0000000900fb7308 */ /* 0x0005e20000000800 */
[----:B------:R-:W-:Y:S01]  /*cc60*/  @P0 IADD3 R10, P1, R10, c[0x0][0x1c8], RZ ;  /* 0x000072000a0a0a10 */ /* 0x000fe20007f3e0ff */
[----:B------:R-:W-:Y:S01]  /*cc70*/  FMUL.FTZ R26, R0, R130 ;  /* 0x00000082001a7220 */ /* 0x000fe20000410000 */
[----:B------:R-:W-:Y:S01]  /*cc80*/  MOV R165, R17 ;  /* 0x0000001100a57202 */ /* 0x000fe20000000f00 */
[----:B------:R-:W-:Y:S01]  /*cc90*/  FMUL.FTZ R17, R2, R121 ;  /* 0x0000007902117220 */ /* 0x000fe20000410000 */
[--C-:B------:R-:W-:Y:S01]  /*cca0*/  @P0 IADD3.X R11, RZ, c[0x0][0x1cc], R6.reuse, P1, P5 ;  /* 0x00007300ff0b0a10 */ /* 0x100fe20000fea406 */
[C---:B------:R-:W-:Y:S01]  /*ccb0*/  FMUL.FTZ R27, R0.reuse, R131 ;  /* 0x00000083001b7220 */ /* 0x040fe20000410000 */
[----:B------:R-:W-:Y:S01]  /*ccc0*/  MOV R131, R50 ;  /* 0x0000003200837202 */ /* 0x000fe20000000f00 */
[C---:B------:R-:W-:Y:S01]  /*ccd0*/  FMUL.FTZ R35, R0.reuse, R139 ;  /* 0x0000008b00237220 */ /* 0x040fe20000410000 */
[----:B------:R-:W-:Y:S01]  /*cce0*/  MOV R50, R34 ;  /* 0x0000002200327202 */ /* 0x000fe20000000f00 */
[C---:B------:R-:W-:Y:S02]  /*ccf0*/  FMUL.FTZ R34, R0.reuse, R138 ;  /* 0x0000008a00227220 */ /* 0x040fe40000410000 */
[C---:B------:R-:W-:Y:S01]  /*cd00*/  FMUL.FTZ R54, R0.reuse, R54 ;  /* 0x0000003600367220 */ /* 0x040fe20000410000 */
[----:B------:R-:W-:Y:S01]  /*cd10*/  MOV R139, R50 ;  /* 0x00000032008b7202 */ /* 0x000fe20000000f00 */
[----:B------:R-:W-:Y:S01]  /*cd20*/  FMUL.FTZ R50, R0, R154 ;  /* 0x0000009a00327220 */ /* 0x000fe20000410000 */
[----:B-1----:R-:W-:Y:S01]  /*cd30*/  @P0 IADD3.X R5, R6, c[0x0][0x1cc], RZ, P6, !PT ;  /* 0x0000730006050a10 */ /* 0x002fe200037fe4ff */
[C---:B------:R-:W-:Y:S01]  /*cd40*/  FMUL.FTZ R55, R0.reuse, R55 ;  /* 0x0000003700377220 */ /* 0x040fe20000410000 */
[----:B------:R-:W-:Y:S01]  /*cd50*/  @P0 IADD3 R3, P6, R3, 0x100, RZ ;  /* 0x0000010003030810 */ /* 0x000fe20007fde0ff */
[----:B------:R-:W-:Y:S02]  /*cd60*/  FMUL.FTZ R58, R0, R58 ;  /* 0x0000003a003a7220 */ /* 0x000fe40000410000 */
[----:B------:R1:W-:Y:S01]  /*cd70*/  @P0 LDGSTS.E.BYPASS.LTC128B.128 [R99+0xc100], [R4.64], !P4 ;  /* 0x0c10000004630fae */ /* 0x0003e2000e101d46 */
[----:B------:R-:W-:Y:S01]  /*cd80*/  @P0 IADD3 R8, P5, R3, c[0x0][0x1c8], RZ ;  /* 0x0000720003080a10 */ /* 0x000fe20007fbe0ff */
[----:B------:R-:W-:Y:S02]  /*cd90*/  FMUL.FTZ R3, R100, c[0x0][0x2d0] ;  /* 0x0000b40064037a20 */ /* 0x000fe40000410000 */
[----:B------:R-:W-:Y:S02]  /*cda0*/  FMUL.FTZ R59, R0, R59 ;  /* 0x0000003b003b7220 */ /* 0x000fe40000410000 */
[--C-:B--2---:R-:W-:Y:S01]  /*cdb0*/  FFMA.FTZ R9, R210, c[0x0][0x2d0], -R3.reuse ;  /* 0x0000b400d2097a23 */ /* 0x104fe20000010803 */
[----:B------:R-:W-:Y:S01]  /*cdc0*/  MOV R210, R15 ;  /* 0x0000000f00d27202 */ /* 0x000fe20000000f00 */
[----:B------:R2:W-:Y:S01]  /*cdd0*/  @P0 LDGSTS.E.BYPASS.LTC128B.128 [R99+0xf100], [R10.64], !P3 ;  /* 0x0f1000000a630fae */ /* 0x0005e2000d901d46 */
[C---:B------:R-:W-:Y:S01]  /*cde0*/  FMUL.FTZ R62, R0.reuse, R62 ;  /* 0x0000003e003e7220 */ /* 0x040fe20000410000 */
[----:B------:R3:W-:Y:S01]  /*cdf0*/  MUFU.EX2 R246, R9 ;  /* 0x0000000900f67308 */ /* 0x0007e20000000800 */
[C---:B------:R-:W-:Y:S02]  /*ce00*/  FMUL.FTZ R63, R0.reuse, R63 ;  /* 0x0000003f003f7220 */ /* 0x040fe40000410000 */
[C---:B------:R-:W-:Y:S02]  /*ce10*/  FMUL.FTZ R66, R0.reuse, R66 ;  /* 0x0000004200427220 */ /* 0x040fe40000410000 */
[C---:B------:R-:W-:Y:S02]  /*ce20*/  FMUL.FTZ R67, R0.reuse, R67 ;  /* 0x0000004300437220 */ /* 0x040fe40000410000 */
[C---:B------:R-:W-:Y:S02]  /*ce30*/  FMUL.FTZ R70, R0.reuse, R70 ;  /* 0x0000004600467220 */ /* 0x040fe40000410000 */
[C---:B------:R-:W-:Y:S02]  /*ce40*/  FMUL.FTZ R71, R0.reuse, R71 ;  /* 0x0000004700477220 */ /* 0x040fe40000410000 */
[C---:B------:R-:W-:Y:S02]  /*ce50*/  FMUL.FTZ R74, R0.reuse, R74 ;  /* 0x0000004a004a7220 */ /* 0x040fe40000410000 */
[----:B------:R-:W-:Y:S02]  /*ce60*/  FMUL.FTZ R75, R0, R75 ;  /* 0x0000004b004b7220 */ /* 0x000fe40000410000 */
[----:B------:R-:W-:Y:S01]  /*ce70*/  FMUL.FTZ R76, R2, R76 ;  /* 0x0000004c024c7220 */ /* 0x000fe20000410000 */
[----:B-1----:R-:W-:Y:S01]  /*ce80*/  @P0 IADD3 R4, P1, R4, R7, RZ ;  /* 0x0000000704040210 */ /* 0x002fe20007f3e0ff */
[----:B------:R-:W-:Y:S02]  /*ce90*/  FMUL.FTZ R77, R2, R77 ;  /* 0x0000004d024d7220 */ /* 0x000fe40000410000 */
[C---:B------:R-:W-:Y:S01]  /*cea0*/  FMUL.FTZ R78, R0.reuse, R78 ;  /* 0x0000004e004e7220 */ /* 0x040fe20000410000 */
[----:B------:R-:W-:Y:S01]  /*ceb0*/  @P0 IADD3.X R5, R5, R12, RZ, P1, !PT ;  /* 0x0000000c05050210 */ /* 0x000fe20000ffe4ff */
[C---:B------:R-:W-:Y:S01]  /*cec0*/  FMUL.FTZ R79, R0.reuse, R79 ;  /* 0x0000004f004f7220 */ /* 0x040fe20000410000 */
[----:B---3--:R-:W-:Y:S01]  /*ced0*/  @P0 IADD3.X R9, RZ, c[0x0][0x1cc], R6, P5, P6 ;  /* 0x00007300ff090a10 */ /* 0x008fe20002fec406 */
[--C-:B--2---:R-:W-:Y:S01]  /*cee0*/  FFMA.FTZ R10, R211, c[0x0][0x2d0], -R3.reuse ;  /* 0x0000b400d30a7a23 */ /* 0x104fe20000010803 */
[----:B------:R-:W-:Y:S01]  /*cef0*/  @P0 IADD3 R6, P5, R7, R4, RZ ;  /* 0x0000000407060210 */ /* 0x000fe20007fbe0ff */
[----:B------:R-:W-:Y:S01]  /*cf00*/  FMUL.FTZ R11, R0, R115 ;  /* 0x00000073000b7220 */ /* 0x000fe20000410000 */
[----:B------:R-:W-:Y:S01]  /*cf10*/  MOV R211, R16 ;  /* 0x0000001000d37202 */ /* 0x000fe20000000f00 */
[----:B------:R1:W-:Y:S01]  /*cf20*/  @P0 LDGSTS.E.BYPASS.LTC128B.128 [R99+0x12100], [R8.64], !P2 ;  /* 0x1210000008630fae */ /* 0x0003e2000d101d46 */
[----:B------:R-:W-:Y:S01]  /*cf30*/  @P0 IADD3.X R7, R12, R5, RZ, P5, !PT ;  /* 0x000000050c070210 */ /* 0x000fe20002ffe4ff */
[----:B------:R2:W3:Y:S01]  /*cf40*/  MUFU.EX2 R248, R10 ;  /* 0x0000000a00f87308 */ /* 0x0004e20000000800 */
[C---:B------:R-:W-:Y:S02]  /*cf50*/  FMUL.FTZ R16, R2.reuse, R120 ;  /* 0x0000007802107220 */ /* 0x040fe40000410000 */
[C---:B------:R-:W-:Y:S02]  /*cf60*/  FMUL.FTZ R80, R2.reuse, R80 ;  /* 0x0000005002507220 */ /* 0x040fe40000410000 */
[----:B------:R-:W-:Y:S01]  /*cf70*/  FMUL.FTZ R81, R2, R81 ;  /* 0x0000005102517220 */ /* 0x000fe20000410000 */
[----:B------:R3:W-:Y:S01]  /*cf80*/  @P0 LDGSTS.E.BYPASS.LTC128B.128 [R99+0xd100], [R4.64], !P4 ;  /* 0x0d10000004630fae */ /* 0x0007e2000e101d46 */
[C---:B------:R-:W-:Y:S02]  /*cf90*/  FMUL.FTZ R82, R0.reuse, R82 ;  /* 0x0000005200527220 */ /* 0x040fe40000410000 */
[----:B------:R-:W-:Y:S02]  /*cfa0*/  FMUL.FTZ R83, R0, R83 ;  /* 0x0000005300537220 */ /* 0x000fe40000410000 */
[C---:B------:R-:W-:Y:S02]  /*cfb0*/  FMUL.FTZ R84, R2.reuse, R84 ;  /* 0x0000005402547220 */ /* 0x040fe40000410000 */
[----:B------:R-:W-:Y:S01]  /*cfc0*/  FMUL.FTZ R85, R2, R85 ;  /* 0x0000005502557220 */ /* 0x000fe20000410000 */
[----:B------:R3:W-:Y:S01]  /*cfd0*/  @P0 LDGSTS.E.BYPASS.LTC128B.128 [R99+0x10100], [R4.64+0x80], !P3 ;  /* 0x1010008004630fae */ /* 0x0007e2000d901d46 */
[C---:B------:R-:W-:Y:S02]  /*cfe0*/  FMUL.FTZ R86, R0.reuse, R86 ;  /* 0x0000005600567220 */ /* 0x040fe40000410000 */
[----:B------:R-:W-:Y:S02]  /*cff0*/  FMUL.FTZ R87, R0, R87 ;  /* 0x0000005700577220 */ /* 0x000fe40000410000 */
[C---:B------:R-:W-:Y:S02]  /*d000*/  FMUL.FTZ R88, R2.reuse, R88 ;  /* 0x0000005802587220 */ /* 0x040fe40000410000 */
[----:B------:R-:W-:Y:S01]  /*d010*/  FMUL.FTZ R89, R2, R89 ;  /* 0x0000005902597220 */ /* 0x000fe20000410000 */
[----:B------:R3:W-:Y:S01]  /*d020*/  @P0 LDGSTS.E.BYPASS.LTC128B.128 [R99+0x13100], [R4.64+0x100], !P2 ;  /* 0x1310010004630fae */ /* 0x0007e2000d101d46 */
[----:B------:R-:W-:Y:S02]  /*d030*/  FMUL.FTZ R90, R0, R90 ;  /* 0x0000005a005a7220 */ /* 0x000fe40000410000 */
[C---:B-1----:R-:W-:Y:S02]  /*d040*/  FMUL.FTZ R8, R2.reuse, R112 ;  /* 0x0000007002087220 */ /* 0x042fe40000410000 */
[----:B------:R-:W-:Y:S02]  /*d050*/  FMUL.FTZ R9, R2, R113 ;  /* 0x0000007102097220 */ /* 0x000fe40000410000 */
[C---:B--2---:R-:W-:Y:S01]  /*d060*/  FMUL.FTZ R10, R0.reuse, R114 ;  /* 0x00000072000a7220 */ /* 0x044fe20000410000 */
        /* <DEDUP_REMOVED lines=8> */
[----:B------:R-:W-:Y:S03]  /*d0f0*/  FMUL.FTZ R97, R2, R97 ;  /* 0x0000006102617220 */ /* 0x000fe60000410000 */
[----:B------:R1:W-:Y:S01]  /*d100*/  @P0 LDGSTS.E.BYPASS.LTC128B.128 [R99+0x14100], [R6.64+0x100], !P2 ;  /* 0x1410010006630fae */ /* 0x0003e2000d101d46 */
[--C-:B---3--:R-:W-:Y:S01]  /*d110*/  FFMA.FTZ R4, R208, c[0x0][0x2d0], -R3.reuse ;  /* 0x0000b400d0047a23 */ /* 0x108fe20000010803 */
[----:B------:R-:W-:Y:S01]  /*d120*/  MOV R208, R252 ;  /* 0x000000fc00d07202 */ /* 0x000fe20000000f00 */
[----:B------:R-:W-:Y:S01]  /*d130*/  FMUL.FTZ R5, R2, R109 ;  /* 0x0000006d02057220 */ /* 0x000fe20000410000 */
[----:B------:R-:W-:Y:S01]  /*d140*/  F2FP.BF16.PACK_AB R109, R248, R246 ;  /* 0x000000f6f86d723e */ /* 0x000fe200000010ff */
[----:B------:R2:W-:Y:S03]  /*d150*/  MUFU.EX2 R252, R4 ;  /* 0x0000000400fc7308 */ /* 0x0005e60000000800 */
[----:B------:R-:W3:Y:S01]  /*d160*/  LDSM.16.MT88.4 R12, [R224] ;  /* 0x00000000e00c783b */ /* 0x000ee20000004200 */
[----:B------:R-:W-:Y:S02]  /*d170*/  MOV R130, R208 ;  /* 0x000000d000827202 */ /* 0x000fe40000000f00 */
[----:B------:R-:W-:Y:S02]  /*d180*/  MOV R208, R165 ;  /* 0x000000a500d07202 */ /* 0x000fe40000000f00 */
[----:B------:R-:W-:Y:S01]  /*d190*/  MOV R165, R41 ;  /* 0x0000002900a57202 */ /* 0x000fe20000000f00 */
[----:B------:R-:W-:Y:S01]  /*d1a0*/  FMUL.FTZ R41, R2, R145 ;  /* 0x0000009102297220 */ /* 0x000fe20000410000 */
[----:B------:R-:W-:Y:S01]  /*d1b0*/  MOV R145, R51 ;  /* 0x0000003300917202 */ /* 0x000fe20000000f00 */
[----:B------:R-:W3:Y:S01]  /*d1c0*/  LDSM.16.MT88.4 R20, [R228] ;  /* 0x00000000e414783b */ /* 0x000ee20000004200 */
[C---:B------:R-:W-:Y:S07]  /*d1d0*/  FMUL.FTZ R51, R0.reuse, R155 ;  /* 0x0000009b00337220 */ /* 0x040fee0000410000 */
[----:B------:R-:W3:Y:S01]  /*d1e0*/  LDSM.16.MT88.4 R28, [R227] ;  /* 0x00000000e31c783b */ /* 0x000ee20000004200 */
[C---:B-1----:R-:W-:Y:S01]  /*d1f0*/  FMUL.FTZ R6, R0.reuse, R110 ;  /* 0x0000006e00067220 */ /* 0x042fe20000410000 */
[----:B------:R-:W-:Y:S01]  /*d200*/  F2FP.BF16.PACK_AB R110, R251, R231 ;  /* 0x000000e7fb6e723e */ /* 0x000fe200000010ff */
[----:B------:R-:W-:Y:S02]  /*d210*/  FMUL.FTZ R7, R0, R111 ;  /* 0x0000006f00077220 */ /* 0x000fe40000410000 */
[----:B--2---:R-:W-:Y:S01]  /*d220*/  FFMA.FTZ R4, R209, c[0x0][0x2d0], -R3 ;  /* 0x0000b400d1047a23 */ /* 0x004fe20000010803 */
[----:B------:R-:W-:Y:S02]  /*d230*/  MOV R209, R250 ;  /* 0x000000fa00d17202 */ /* 0x000fe40000000f00 */
[----:B------:R-:W1:Y:S01]  /*d240*/  LDSM.16.MT88.4 R36, [R249] ;  /* 0x00000000f924783b */ /* 0x000e620000004200 */
[----:B------:R-:W2:Y:S01]  /*d250*/  MUFU.EX2 R250, R4 ;  /* 0x0000000400fa7308 */ /* 0x000ea20000000800 */
[----:B------:R-:W-:Y:S02]  /*d260*/  MOV R138, R209 ;  /* 0x000000d1008a7202 */ /* 0x000fe40000000f00 */
[----:B------:R-:W-:Y:S02]  /*d270*/  MOV R209, R164 ;  /* 0x000000a400d17202 */ /* 0x000fe40000000f00 */
[----:B------:R-:W-:Y:S02]  /*d280*/  MOV R164, R40 ;  /* 0x0000002800a47202 */ /* 0x000fe40000000f00 */
[----:B------:R-:W1:Y:S01]  /*d290*/  LDSM.16.MT88.4 R44, [R224+0x3000] ;  /* 0x00300000e02c783b */ /* 0x000e620000004200 */
[----:B------:R-:W-:Y:S07]  /*d2a0*/  FMUL.FTZ R40, R2, R144 ;  /* 0x0000009002287220 */ /* 0x000fee0000410000 */
[----:B------:R-:W4:Y:S04]  /*d2b0*/  LDL.LU R99, [R1+0xc8] ;  /* 0x0000c80001637983 */ /* 0x000f280000300800 */
[----:B------:R-:W1:Y:S01]  /*d2c0*/  LDSM.16.MT88.4 R112, [R228+0x3000] ;  /* 0x00300000e470783b */ /* 0x000e620000004200 */
[----:B--2---:R-:W-:Y:S01]  /*d2d0*/  F2FP.BF16.PACK_AB R111, R250, R252 ;  /* 0x000000fcfa6f723e */ /* 0x004fe200000010ff */
[C---:B------:R-:W-:Y:S01]  /*d2e0*/  FMUL.FTZ R4, R2.reuse, R108 ;  /* 0x0000006c02047220 */ /* 0x040fe20000410000 */
[----:B------:R-:W-:Y:S05]  /*d2f0*/  F2FP.BF16.PACK_AB R108, R247, R245 ;  /* 0x000000f5f76c723e */ /* 0x000fea00000010ff */
[----:B------:R-:W-:Y:S02]  /*d300*/  LDSM.16.MT88.4 R120, [R230+0x3000] ;  /* 0x00300000e678783b */ /* 0x000fe40000004200 */
[C---:B---3--:R-:W-:Y:S06]  /*d310*/  HMMA.16816.F32.BF16 R4, R108.reuse, R12, R4 ;  /* 0x0000000c6c04723c */ /* 0x048fec0000041804 */
[----:B------:R-:W2:Y:S04]  /*d320*/  LDL.LU R106, [R1+0x18] ;  /* 0x00001800016a7983 */ /* 0x000ea80000300800 */
[----:B------:R-:W0:Y:S02]  /*d330*/  LDGDEPBAR ;  /* 0x00000000000079af */ /* 0x000e240000000000 */
[C---:B------:R-:W-:Y:S01]  /*d340*/  FMUL.FTZ R12, R2.reuse, R116 ;  /* 0x00000074020c7220 */ /* 0x040fe20000410000 */
[C---:B------:R-:W-:Y:S03]  /*d350*/  HMMA.16816.F32.BF16 R8, R108.reuse, R14, R8 ;  /* 0x0000000e6c08723c */ /* 0x040fe60000041808 */
[----:B------:R-:W-:Y:S04]  /*d360*/  FMUL.FTZ R13, R2, R117 ;  /* 0x00000075020d7220 */ /* 0x000fe80000410000 */
[C---:B------:R-:W-:Y:S02]  /*d370*/  FMUL.FTZ R14, R0.reuse, R118 ;  /* 0x00000076000e7220 */ /* 0x040fe40000410000 */
[----:B------:R-:W-:Y:S02]  /*d380*/  FMUL.FTZ R15, R0, R119 ;  /* 0x00000077000f7220 */ /* 0x000fe40000410000 */
[----:B------:R-:W3:Y:S05]  /*d390*/  LDSM.16.MT88.4 R116, [R227+0x3000] ;  /* 0x00300000e374783b */ /* 0x000eea0000004200 */
[C---:B------:R-:W-:Y:S07]  /*d3a0*/  HMMA.16816.F32.BF16 R12, R108.reuse, R20, R12 ;  /* 0x000000146c0c723c */ /* 0x040fee000004180c */
[C---:B------:R-:W-:Y:S01]  /*d3b0*/  FMUL.FTZ R20, R2.reuse, R124 ;  /* 0x0000007c02147220 */ /* 0x040fe20000410000 */
[C---:B------:R-:W-:Y:S04]  /*d3c0*/  HMMA.16816.F32.BF16 R16, R108.reuse, R22, R16 ;  /* 0x000000166c10723c */ /* 0x040fe80000041810 */
[----:B------:R-:W-:Y:S03]  /*d3d0*/  FMUL.FTZ R21, R2, R125 ;  /* 0x0000007d02157220 */ /* 0x000fe60000410000 */
[C---:B------:R-:W-:Y:S02]  /*d3e0*/  FMUL.FTZ R22, R0.reuse, R126 ;  /* 0x0000007e00167220 */ /* 0x040fe40000410000 */
[C---:B------:R-:W-:Y:S02]  /*d3f0*/  FMUL.FTZ R23, R0.reuse, R127 ;  /* 0x0000007f00177220 */ /* 0x040fe40000410000 */
[----:B------:R-:W-:Y:S05]  /*d400*/  LDSM.16.MT88.4 R124, [R227+0x800] ;  /* 0x00080000e37c783b */ /* 0x000fea0000004200 */
[C---:B------:R-:W-:Y:S03]  /*d410*/  HMMA.16816.F32.BF16 R20, R108.reuse, R28, R20 ;  /* 0x0000001c6c14723c */ /* 0x040fe60000041814 */
[----:B------:R-:W-:Y:S04]  /*d420*/  FMUL.FTZ R98, R0, R98 ;  /* 0x0000006200627220 */ /* 0x000fe80000410000 */
[C---:B------:R-:W-:Y:S01]  /*d430*/  FMUL.FTZ R28, R2.reuse, R132 ;  /* 0x00000084021c7220 */ /* 0x040fe20000410000 */
[C---:B------:R-:W-:Y:S04]  /*d440*/  HMMA.16816.F32.BF16 R24, R108.reuse, R30, R24 ;  /* 0x0000001e6c18723c */ /* 0x040fe80000041818 */
[----:B------:R-:W-:Y:S01]  /*d450*/  FMUL.FTZ R29, R2, R133 ;  /* 0x00000085021d7220 */ /* 0x000fe20000410000 */
[----:B------:R-:W-:Y:S02]  /*d460*/  MOV R132, R221 ;  /* 0x000000dd00847202 */ /* 0x000fe40000000f00 */
[C---:B------:R-:W-:Y:S01]  /*d470*/  FMUL.FTZ R30, R0.reuse, R134 ;  /* 0x00000086001e7220 */ /* 0x040fe20000410000 */
[----:B------:R-:W-:Y:S01]  /*d480*/  MOV R134, R32 ;  /* 0x0000002000867202 */ /* 0x000fe20000000f00 */
[----:B------:R-:W-:Y:S03]  /*d490*/  FMUL.FTZ R31, R0, R135 ;  /* 0x00000087001f7220 */ /* 0x000fe60000410000 */
[----:B------:R-:W-:Y:S01]  /*d4a0*/  FMUL.FTZ R32, R2, R136 ;  /* 0x0000008802207220 */ /* 0x000fe20000410000 */
[----:B------:R-:W-:Y:S01]  /*d4b0*/  MOV R136, R42 ;  /* 0x0000002a00887202 */ /* 0x000fe20000000f00 */
[C---:B------:R-:W-:Y:S01]  /*d4c0*/  FMUL.FTZ R42, R0.reuse, R146 ;  /* 0x00000092002a7220 */ /* 0x040fe20000410000 */
[----:B------:R-:W-:Y:S01]  /*d4d0*/  MOV R146, R43 ;  /* 0x0000002b00927202 */ /* 0x000fe20000000f00 */
[C---:B-1----:R-:W-:Y:S03]  /*d4e0*/  HMMA.16816.F32.BF16 R28, R108.reuse, R36, R28 ;  /* 0x000000246c1c723c */ /* 0x042fe6000004181c */
[----:B------:R-:W-:Y:S01]  /*d4f0*/  FMUL.FTZ R43, R0, R147 ;  /* 0x00000093002b7220 */ /* 0x000fe20000410000 */
[----:B------:R-:W-:Y:S01]  /*d500*/  MOV R147, R48 ;  /* 0x0000003000937202 */ /* 0x000fe20000000f00 */
[C---:B------:R-:W-:Y:S02]  /*d510*/  FMUL.FTZ R48, R2.reuse, R152 ;  /* 0x0000009802307220 */ /* 0x040fe40000410000 */
[----:B------:R-:W-:Y:S01]  /*d520*/  LDSM.16.MT88.4 R152, [R228+0x5800] ;  /* 0x00580000e498783b */ /* 0x000fe20000004200 */
[C---:B------:R-:W-:Y:S04]  /*d530*/  HMMA.16816.F32.BF16 R32, R108.reuse, R38, R32 ;  /* 0x000000266c20723c */ /* 0x040fe80000041820 */
[C---:B------:R-:W-:Y:S02]  /*d540*/  FMUL.FTZ R36, R2.reuse, R140 ;  /* 0x0000008c02247220 */ /* 0x040fe40000410000 */
[----:B------:R-:W-:Y:S02]  /*d550*/  FMUL.FTZ R37, R2, R141 ;  /* 0x0000008d02257220 */ /* 0x000fe40000410000 */
[C---:B------:R-:W-:Y:S04]  /*d560*/  FMUL.FTZ R38, R0.reuse, R142 ;  /* 0x0000008e00267220 */ /* 0x040fe80000410000 */
[----:B------:R-:W-:Y:S07]  /*d570*/  FMUL.FTZ R39, R0, R143 ;  /* 0x0000008f00277220 */ /* 0x000fee0000410000 */
[C---:B------:R-:W-:Y:S07]  /*d580*/  HMMA.16816.F32.BF16 R36, R108.reuse, R44, R36 ;  /* 0x0000002c6c24723c */ /* 0x040fee0000041824 */
[C---:B------:R-:W-:Y:S01]  /*d590*/  FMUL.FTZ R44, R2.reuse, R148 ;  /* 0x00000094022c7220 */ /* 0x040fe20000410000 */
[C---:B------:R-:W-:Y:S01]  /*d5a0*/  HMMA.16816.F32.BF16 R40, R108.reuse, R46, R40 ;  /* 0x0000002e6c28723c */ /* 0x040fe20000041828 */
[----:B------:R1:W-:Y:S03]  /*d5b0*/  MUFU.EX2 R148, R102 ;  /* 0x0000006600947308 */ /* 0x0003e60000000800 */
[----:B------:R-:W-:Y:S03]  /*d5c0*/  FMUL.FTZ R45, R2, R149 ;  /* 0x00000095022d7220 */ /* 0x000fe60000410000 */
[C---:B------:R-:W-:Y:S02]  /*d5d0*/  FMUL.FTZ R47, R0.reuse, R151 ;  /* 0x00000097002f7220 */ /* 0x040fe40000410000 */
[----:B------:R-:W-:Y:S07]  /*d5e0*/  FMUL.FTZ R46, R0, R150 ;  /* 0x00000096002e7220 */ /* 0x000fee0000410000 */
[C---:B------:R-:W-:Y:S08]  /*d5f0*/  HMMA.16816.F32.BF16 R44, R108.reuse, R112, R44 ;  /* 0x000000706c2c723c */ /* 0x040ff0000004182c */
[C---:B------:R-:W-:Y:S01]  /*d600*/  HMMA.16816.F32.BF16 R48, R108.reuse, R114, R48 ;  /* 0x000000726c30723c */ /* 0x040fe20000041830 */
[----:B------:R-:W3:Y:S03]  /*d610*/  LDSM.16.MT88.4 R112, [R224+0x6000] ;  /* 0x00600000e070783b */ /* 0x000ee60000004200 */
[----:B-1----:R-:W-:Y:S04]  /*d620*/  FFMA.FTZ R102, R107, c[0x0][0x2d0], -R103 ;  /* 0x0000b4006b667a23 */ /* 0x002fe80000010867 */
[C---:B---3--:R-:W-:Y:S01]  /*d630*/  HMMA.16816.F32.BF16 R52, R108.reuse, R116, R52 ;  /* 0x000000746c34723c */ /* 0x048fe20000041834 */
[----:B------:R1:W3:Y:S07]  /*d640*/  MUFU.EX2 R142, R102 ;  /* 0x00000066008e7308 */ /* 0x0002ee0000000800 */
[C---:B------:R-:W-:Y:S01]  /*d650*/  HMMA.16816.F32.BF16 R56, R108.reuse, R118, R56 ;  /* 0x000000766c38723c */ /* 0x040fe20000041838 */
[----:B------:R-:W3:Y:S07]  /*d660*/  LDSM.16.MT88.4 R116, [R228+0x6000] ;  /* 0x00600000e474783b */ /* 0x000eee0000004200 */
[C---:B------:R-:W-:Y:S08]  /*d670*/  HMMA.16816.F32.BF16 R60, R108.reuse, R120, R60 ;  /* 0x000000786c3c723c */ /* 0x040ff0000004183c */
[C---:B------:R-:W-:Y:S01]  /*d680*/  HMMA.16816.F32.BF16 R64, R108.reuse, R122, R64 ;  /* 0x0000007a6c40723c */ /* 0x040fe20000041840 */
[----:B------:R-:W3:Y:S03]  /*d690*/  LDSM.16.MT88.4 R120, [R227+0x6000] ;  /* 0x00600000e378783b */ /* 0x000ee60000004200 */
[--C-:B-1----:R-:W-:Y:S04]  /*d6a0*/  FFMA.FTZ R102, R212, c[0x0][0x2d0], -R3.reuse ;  /* 0x0000b400d4667a23 */ /* 0x102fe80000010803 */
[----:B------:R1:W-:Y:S01]  /*d6b0*/  MUFU.EX2 R143, R102 ;  /* 0x00000066008f7308 */ /* 0x0003e20000000800 */
[C---:B------:R-:W-:Y:S08]  /*d6c0*/  HMMA.16816.F32.BF16 R68, R108.reuse, R112, R68 ;  /* 0x000000706c44723c */ /* 0x040ff00000041844 */
[C---:B------:R-:W-:Y:S01]  /*d6d0*/  HMMA.16816.F32.BF16 R72, R108.reuse, R114, R72 ;  /* 0x000000726c48723c */ /* 0x040fe20000041848 */
[----:B------:R-:W3:Y:S07]  /*d6e0*/  LDSM.16.MT88.4 R112, [R230+0x6000] ;  /* 0x00600000e670783b */ /* 0x000eee0000004200 */
[C---:B---3--:R-:W-:Y:S04]  /*d6f0*/  HMMA.16816.F32.BF16 R76, R108.reuse, R116, R76 ;  /* 0x000000746c4c723c */ /* 0x048fe8000004184c */
[----:B-1----:R-:W-:Y:S04]  /*d700*/  FFMA.FTZ R102, R213, c[0x0][0x2d0], -R3 ;  /* 0x0000b400d5667a23 */ /* 0x002fe80000010803 */
[C---:B------:R-:W-:Y:S01]  /*d710*/  HMMA.16816.F32.BF16 R80, R108.reuse, R118, R80 ;  /* 0x000000766c50723c */ /* 0x040fe20000041850 */
[----:B------:R-:W1:Y:S01]  /*d720*/  LDSM.16.MT88.4 R116, [R224+0x800] ;  /* 0x00080000e074783b */ /* 0x000e620000004200 */
[----:B------:R3:W1:Y:S06]  /*d730*/  MUFU.EX2 R141, R102 ;  /* 0x00000066008d7308 */ /* 0x00066c0000000800 */
[C---:B------:R-:W-:Y:S08]  /*d740*/  HMMA.16816.F32.BF16 R84, R108.reuse, R120, R84 ;  /* 0x000000786c54723c */ /* 0x040ff00000041854 */
[C---:B------:R-:W-:Y:S01]  /*d750*/  HMMA.16816.F32.BF16 R88, R108.reuse, R122, R88 ;  /* 0x0000007a6c58723c */ /* 0x040fe20000041858 */
[----:B------:R-:W1:Y:S07]  /*d760*/  LDSM.16.MT88.4 R120, [R228+0x800] ;  /* 0x00080000e478783b */ /* 0x000e6e0000004200 */
[C---:B------:R-:W-:Y:S04]  /*d770*/  HMMA.16816.F32.BF16 R92, R108.reuse, R112, R92 ;  /* 0x000000706c5c723c */ /* 0x040fe8000004185c */
[--C-:B---3--:R-:W-:Y:S04]  /*d780*/  FFMA.FTZ R102, R214, c[0x0][0x2d0], -R103.reuse ;  /* 0x0000b400d6667a23 */ /* 0x108fe80000010867 */
[----:B------:R3:W-:Y:S04]  /*d790*/  MUFU.EX2 R140, R102 ;  /* 0x00000066008c7308 */ /* 0x0007e80000000800 */
[----:B---3--:R-:W-:Y:S06]  /*d7a0*/  FFMA.FTZ R102, R215, c[0x0][0x2d0], -R103 ;  /* 0x0000b400d7667a23 */ /* 0x008fec0000010867 */
[----:B------:R3:W1:Y:S02]  /*d7b0*/  MUFU.EX2 R151, R102 ;  /* 0x0000006600977308 */ /* 0x0006640000000800 */
[----:B---3--:R-:W-:Y:S02]  /*d7c0*/  FFMA.FTZ R102, R216, c[0x0][0x2d0], -R3 ;  /* 0x0000b400d8667a23 */ /* 0x008fe40000010803 */
[----:B----4-:R-:W-:Y:S06]  /*d7d0*/  FMUL.FTZ R99, R0, R99 ;  /* 0x0000006300637220 */ /* 0x010fec0000410000 */
[----:B------:R3:W-:Y:S01]  /*d7e0*/  MUFU.EX2 R144, R102 ;  /* 0x0000006600907308 */ /* 0x0007e20000000800 */
[----:B------:R-:W-:Y:S01]  /*d7f0*/  HMMA.16816.F32.BF16 R96, R108, R114, R96 ;  /* 0x000000726c60723c */ /* 0x000fe20000041860 */
[----:B------:R-:W4:Y:S06]  /*d800*/  LDSM.16.MT88.4 R112, [R230+0x800] ;  /* 0x00080000e670783b */ /* 0x000f2c0000004200 */
[----:B------:R-:W-:Y:S02]  /*d810*/  F2FP.BF16.PACK_AB R108, R142, R148 ;  /* 0x000000948e6c723e */ /* 0x000fe400000010ff */
[----:B-1----:R-:W-:Y:S03]  /*d820*/  F2FP.BF16.PACK_AB R109, R141, R143 ;  /* 0x0000008f8d6d723e */ /* 0x002fe600000010ff */
[----:B------:R-:W-:Y:S01]  /*d830*/  F2FP.BF16.PACK_AB R110, R151, R140 ;  /* 0x0000008c976e723e */ /* 0x000fe200000010ff */
[----:B--2---:R-:W-:Y:S04]  /*d840*/  FFMA.FTZ R2, R2, R106, R245 ;  /* 0x0000006a02027223 */ /* 0x004fe800000100f5 */
[----:B------:R-:W-:Y:S02]  /*d850*/  FADD.FTZ R2, R247, R2 ;  /* 0x00000002f7027221 */ /* 0x000fe40000010000 */
[----:B---3--:R-:W-:Y:S02]  /*d860*/  FFMA.FTZ R102, R217, c[0x0][0x2d0], -R3 ;  /* 0x0000b400d9667a23 */ /* 0x008fe40000010803 */
[----:B------:R-:W-:Y:S02]  /*d870*/  FADD.FTZ R2, R231, R2 ;  /* 0x00000002e7027221 */ /* 0x000fe40000010000 */
[----:B------:R1:W2:Y:S02]  /*d880*/  MUFU.EX2 R150, R102 ;  /* 0x0000006600967308 */ /* 0x0002a40000000800 */
[----:B------:R-:W-:Y:S02]  /*d890*/  FADD.FTZ R2, R251, R2 ;  /* 0x00000002fb027221 */ /* 0x000fe40000010000 */
[--C-:B-1----:R-:W-:Y:S01]  /*d8a0*/  FFMA.FTZ R102, R218, c[0x0][0x2d0], -R103.reuse ;  /* 0x0000b400da667a23 */ /* 0x102fe20000010867 */
[----:B--2---:R-:W-:Y:S05]  /*d8b0*/  F2FP.BF16.PACK_AB R111, R150, R144 ;  /* 0x00000090966f723e */ /* 0x004fea00000010ff */
[----:B------:R1:W-:Y:S02]  /*d8c0*/  MUFU.EX2 R149, R102 ;  /* 0x0000006600957308 */ /* 0x0003e40000000800 */
[C---:B------:R-:W-:Y:S08]  /*d8d0*/  HMMA.16816.F32.BF16 R4, R108.reuse, R116, R4 ;  /* 0x000000746c04723c */ /* 0x040ff00000041804 */
[C---:B------:R-:W-:Y:S01]  /*d8e0*/  HMMA.16816.F32.BF16 R8, R108.reuse, R118, R8 ;  /* 0x000000766c08723c */ /* 0x040fe20000041808 */
[----:B------:R-:W2:Y:S07]  /*d8f0*/  LDSM.16.MT88.4 R116, [R224+0x3800] ;  /* 0x00380000e074783b */ /* 0x000eae0000004200 */
[C---:B------:R-:W-:Y:S04]  /*d900*/  HMMA.16816.F32.BF16 R12, R108.reuse, R120, R12 ;  /* 0x000000786c0c723c */ /* 0x040fe8000004180c */
[----:B-1----:R-:W-:Y:S04]  /*d910*/  FFMA.FTZ R102, R219, c[0x0][0x2d0], -R103 ;  /* 0x0000b400db667a23 */ /* 0x002fe80000010867 */
[C---:B------:R-:W-:Y:S01]  /*d920*/  HMMA.16816.F32.BF16 R16, R108.reuse, R122, R16 ;  /* 0x0000007a6c10723c */ /* 0x040fe20000041810 */
[----:B------:R1:W3:Y:S01]  /*d930*/  MUFU.EX2 R135, R102 ;  /* 0x0000006600877308 */ /* 0x0002e20000000800 */
[----:B------:R-:W3:Y:S06]  /*d940*/  LDSM.16.MT88.4 R120, [R228+0x3800] ;  /* 0x00380000e478783b */ /* 0x000eec0000004200 */
[C---:B------:R-:W-:Y:S08]  /*d950*/  HMMA.16816.F32.BF16 R20, R108.reuse, R124, R20 ;  /* 0x0000007c6c14723c */ /* 0x040ff00000041814 */
[C---:B------:R-:W-:Y:S01]  /*d960*/  HMMA.16816.F32.BF16 R24, R108.reuse, R126, R24 ;  /* 0x0000007e6c18723c */ /* 0x040fe20000041818 */
[----:B------:R-:W3:Y:S07]  /*d970*/  LDSM.16.MT88.4 R124, [R227+0x3800] ;  /* 0x00380000e37c783b */ /* 0x000eee0000004200 */
[C---:B----4-:R-:W-:Y:S04]  /*d980*/  HMMA.16816.F32.BF16 R28, R108.reuse, R112, R28 ;  /* 0x000000706c1c723c */ /* 0x050fe8000004181c */
[--C-:B-1----:R-:W-:Y:S04]  /*d990*/  FFMA.FTZ R102, R220, c[0x0][0x2d0], -R3.reuse ;  /* 0x0000b400dc667a23 */ /* 0x102fe80000010803 */
[C---:B------:R-:W-:Y:S01]  /*d9a0*/  HMMA.16816.F32.BF16 R32, R108.reuse, R114, R32 ;  /* 0x000000726c20723c */ /* 0x040fe20000041820 */
[----:B------:R1:W-:Y:S01]  /*d9b0*/  MUFU.EX2 R221, R102 ;  /* 0x0000006600dd7308 */ /* 0x0003e20000000800 */
[----:B------:R-:W4:Y:S06]  /*d9c0*/  LDSM.16.MT88.4 R112, [R230+0x3800] ;  /* 0x00380000e670783b */ /* 0x000f2c0000004200 */
[C---:B--2---:R-:W-:Y:S08]  /*d9d0*/  HMMA.16816.F32.BF16 R36, R108.reuse, R116, R36 ;  /* 0x000000746c24723c */ /* 0x044ff00000041824 */
[C---:B------:R-:W-:Y:S01]  /*d9e0*/  HMMA.16816.F32.BF16 R40, R108.reuse, R118, R40 ;  /* 0x000000766c28723c */ /* 0x040fe20000041828 */
[----:B------:R-:W2:Y:S07]  /*d9f0*/  LDSM.16.MT88.4 R116, [R224+0x6800] ;  /* 0x00680000e074783b */ /* 0x000eae0000004200 */
[C---:B---3--:R-:W-:Y:S04]  /*da00*/  HMMA.16816.F32.BF16 R44, R108.reuse, R120, R44 ;  /* 0x000000786c2c723c */ /* 0x048fe8000004182c */
        /* <DEDUP_REMOVED lines=19> */
[----:B------:R-:W2:Y:S06]  /*db40*/  LDSM.16.MT88.4 R120, [R228+0x1000] ;  /* 0x00100000e478783b */ /* 0x000eac0000004200 */
[C---:B------:R-:W-:Y:S08]  /*db50*/  HMMA.16816.F32.BF16 R84, R108.reuse, R124, R84 ;  /* 0x0000007c6c54723c */ /* 0x040ff00000041854 */
[C---:B------:R-:W-:Y:S01]  /*db60*/  HMMA.16816.F32.BF16 R88, R108.reuse, R126, R88 ;  /* 0x0000007e6c58723c */ /* 0x040fe20000041858 */
[----:B------:R-:W2:Y:S07]  /*db70*/  LDSM.16.MT88.4 R124, [R227+0x1000] ;  /* 0x00100000e37c783b */ /* 0x000eae0000004200 */
[C---:B----4-:R-:W-:Y:S04]  /*db80*/  HMMA.16816.F32.BF16 R92, R108.reuse, R112, R92 ;  /* 0x000000706c5c723c */ /* 0x050fe8000004185c */
[--C-:B-1----:R-:W-:Y:S04]  /*db90*/  FFMA.FTZ R102, R147, c[0x0][0x2d0], -R3.reuse ;  /* 0x0000b40093667a23 */ /* 0x102fe80000010803 */
[----:B------:R-:W-:Y:S01]  /*dba0*/  HMMA.16816.F32.BF16 R96, R108, R114, R96 ;  /* 0x000000726c60723c */ /* 0x000fe20000041860 */
[----:B------:R1:W-:Y:S01]  /*dbb0*/  MUFU.EX2 R219, R102 ;  /* 0x0000006600db7308 */ /* 0x0003e20000000800 */
[----:B------:R-:W4:Y:S05]  /*dbc0*/  LDSM.16.MT88.4 R112, [R230+0x1000] ;  /* 0x00100000e670783b */ /* 0x000f2a0000004200 */
[----:B------:R-:W-:Y:S02]  /*dbd0*/  F2FP.BF16.PACK_AB R108, R135, R149 ;  /* 0x00000095876c723e */ /* 0x000fe400000010ff */
[----:B------:R-:W-:Y:S03]  /*dbe0*/  F2FP.BF16.PACK_AB R109, R220, R221 ;  /* 0x000000dddc6d723e */ /* 0x000fe600000010ff */
[----:B---3--:R-:W-:Y:S01]  /*dbf0*/  F2FP.BF16.PACK_AB R110, R133, R132 ;  /* 0x00000084856e723e */ /* 0x008fe200000010ff */
[----:B-1----:R-:W-:Y:S04]  /*dc00*/  FFMA.FTZ R102, R146, c[0x0][0x2d0], -R3 ;  /* 0x0000b40092667a23 */ /* 0x002fe80000010803 */
[----:B------:R1:W3:Y:S02]  /*dc10*/  MUFU.EX2 R218, R102 ;  /* 0x0000006600da7308 */ /* 0x0002e40000000800 */
[--C-:B-1----:R-:W-:Y:S01]  /*dc20*/  FFMA.FTZ R102, R134, c[0x0][0x2d0], -R103.reuse ;  /* 0x0000b40086667a23 */ /* 0x102fe20000010867 */
[----:B---3--:R-:W-:Y:S07]  /*dc30*/  F2FP.BF16.PACK_AB R111, R218, R219 ;  /* 0x000000dbda6f723e */ /* 0x008fee00000010ff */
[----:B------:R1:W-:Y:S01]  /*dc40*/  MUFU.EX2 R134, R102 ;  /* 0x0000006600867308 */ /* 0x0003e20000000800 */
[C---:B--2---:R-:W-:Y:S08]  /*dc50*/  HMMA.16816.F32.BF16 R4, R108.reuse, R116, R4 ;  /* 0x000000746c04723c */ /* 0x044ff00000041804 */
        /* <DEDUP_REMOVED lines=59> */
[--C-:B-1----:R-:W-:Y:S02]  /*e010*/  FFMA.FTZ R102, R128, c[0x0][0x2d0], -R103.reuse ;  /* 0x0000b40080667a23 */ /* 0x102fe40000010867 */
[----:B------:R-:W-:Y:S02]  /*e020*/  FFMA.FTZ R128, R164, c[0x0][0x2d0], -R103 ;  /* 0x0000b400a4807a23 */ /* 0x000fe40000010867 */
[C---:B------:R-:W-:Y:S01]  /*e030*/  HMMA.16816.F32.BF16 R16, R108.reuse, R122, R16 ;  /* 0x0000007a6c10723c */ /* 0x040fe20000041810 */
[----:B------:R1:W-:Y:S01]  /*e040*/  MUFU.EX2 R130, R102 ;  /* 0x0000006600827308 */ /* 0x0003e20000000800 */
[----:B------:R-:W3:Y:S02]  /*e050*/  LDSM.16.MT88.4 R120, [R228+0x4800] ;  /* 0x00480000e478783b */ /* 0x000ee40000004200 */
[--C-:B------:R-:W-:Y:S04]  /*e060*/  FFMA.FTZ R164, R159, c[0x0][0x2d0], -R3.reuse ;  /* 0x0000b4009fa47a23 */ /* 0x100fe80000010803 */
[C---:B------:R-:W-:Y:S03]  /*e070*/  HMMA.16816.F32.BF16 R20, R108.reuse, R124, R20 ;  /* 0x0000007c6c14723c */ /* 0x040fe60000041814 */
[----:B------:R-:W-:Y:S05]  /*e080*/  MUFU.EX2 R212, R128 ;  /* 0x0000008000d47308 */ /* 0x000fea0000000800 */
[C---:B------:R-:W-:Y:S01]  /*e090*/  HMMA.16816.F32.BF16 R24, R108.reuse, R126, R24 ;  /* 0x0000007e6c18723c */ /* 0x040fe20000041818 */
[----:B------:R-:W3:Y:S04]  /*e0a0*/  LDSM.16.MT88.4 R124, [R227+0x4800] ;  /* 0x00480000e37c783b */ /* 0x000ee80000004200 */
[----:B------:R-:W-:Y:S03]  /*e0b0*/  MUFU.EX2 R164, R164 ;  /* 0x000000a400a47308 */ /* 0x000fe60000000800 */
        /* <DEDUP_REMOVED lines=11> */
[----:B------:R1:W-:Y:S01]  /*e170*/  MUFU.EX2 R208, R102 ;  /* 0x0000006600d07308 */ /* 0x0003e20000000800 */
[----:B------:R-:W3:Y:S06]  /*e180*/  LDSM.16.MT88.4 R120, [R228+0x7800] ;  /* 0x00780000e478783b */ /* 0x000eec0000004200 */
[C---:B------:R-:W-:Y:S08]  /*e190*/  HMMA.16816.F32.BF16 R52, R108.reuse, R124, R52 ;  /* 0x0000007c6c34723c */ /* 0x040ff00000041834 */
[C---:B------:R-:W-:Y:S01]  /*e1a0*/  HMMA.16816.F32.BF16 R56, R108.reuse, R126, R56 ;  /* 0x0000007e6c38723c */ /* 0x040fe20000041838 */
[----:B------:R-:W3:Y:S07]  /*e1b0*/  LDSM.16.MT88.4 R124, [R227+0x7800] ;  /* 0x00780000e37c783b */ /* 0x000eee0000004200 */
[C---:B----4-:R-:W-:Y:S04]  /*e1c0*/  HMMA.16816.F32.BF16 R60, R108.reuse, R112, R60 ;  /* 0x000000706c3c723c */ /* 0x050fe8000004183c */
[--C-:B-1----:R-:W-:Y:S02]  /*e1d0*/  FFMA.FTZ R102, R211, c[0x0][0x2d0], -R103.reuse ;  /* 0x0000b400d3667a23 */ /* 0x102fe40000010867 */
[--C-:B------:R-:W-:Y:S02]  /*e1e0*/  FFMA.FTZ R211, R157, c[0x0][0x2d0], -R103.reuse ;  /* 0x0000b4009dd37a23 */ /* 0x100fe40000010867 */
[C---:B------:R-:W-:Y:S01]  /*e1f0*/  HMMA.16816.F32.BF16 R64, R108.reuse, R114, R64 ;  /* 0x000000726c40723c */ /* 0x040fe20000041840 */
[----:B------:R1:W-:Y:S01]  /*e200*/  MUFU.EX2 R223, R102 ;  /* 0x0000006600df7308 */ /* 0x0003e20000000800 */
[----:B------:R4:W5:Y:S04]  /*e210*/  LDL.LU R157, [R1+0xc4] ;  /* 0x0000c400019d7983 */ /* 0x0009680000300800 */
[----:B------:R-:W4:Y:S02]  /*e220*/  LDSM.16.MT88.4 R112, [R230+0x7800] ;  /* 0x00780000e670783b */ /* 0x000f240000004200 */
[C---:B--2---:R-:W-:Y:S03]  /*e230*/  HMMA.16816.F32.BF16 R68, R108.reuse, R116, R68 ;  /* 0x000000746c44723c */ /* 0x044fe60000041844 */
[----:B------:R-:W-:Y:S05]  /*e240*/  MUFU.EX2 R211, R211 ;  /* 0x000000d300d37308 */ /* 0x000fea0000000800 */
[C---:B------:R-:W-:Y:S01]  /*e250*/  HMMA.16816.F32.BF16 R72, R108.reuse, R118, R72 ;  /* 0x000000766c48723c */ /* 0x040fe20000041848 */
[----:B------:R-:W2:Y:S07]  /*e260*/  LDSM.16.MT88.4 R116, [R224+0x2000] ;  /* 0x00200000e074783b */ /* 0x000eae0000004200 */
[C---:B---3--:R-:W-:Y:S04]  /*e270*/  HMMA.16816.F32.BF16 R76, R108.reuse, R120, R76 ;  /* 0x000000786c4c723c */ /* 0x048fe8000004184c */
[--C-:B-1----:R-:W-:Y:S02]  /*e280*/  FFMA.FTZ R102, R210, c[0x0][0x2d0], -R103.reuse ;  /* 0x0000b400d2667a23 */ /* 0x102fe40000010867 */
[----:B------:R-:W-:Y:S02]  /*e290*/  FFMA.FTZ R210, R158, c[0x0][0x2d0], -R103 ;  /* 0x0000b4009ed27a23 */ /* 0x000fe40000010867 */
[C---:B------:R-:W-:Y:S01]  /*e2a0*/  HMMA.16816.F32.BF16 R80, R108.reuse, R122, R80 ;  /* 0x0000007a6c50723c */ /* 0x040fe20000041850 */
[----:B------:R1:W3:Y:S01]  /*e2b0*/  MUFU.EX2 R222, R102 ;  /* 0x0000006600de7308 */ /* 0x0002e20000000800 */
[----:B------:R1:W5:Y:S04]  /*e2c0*/  LDL.LU R158, [R1+0xc0] ;  /* 0x0000c000019e7983 */ /* 0x0003680000300800 */
[----:B------:R2:W5:Y:S02]  /*e2d0*/  LDL.LU R159, [R1+0xbc] ;  /* 0x0000bc00019f7983 */ /* 0x0005640000300800 */
[C---:B------:R-:W-:Y:S02]  /*e2e0*/  HMMA.16816.F32.BF16 R84, R108.reuse, R124, R84 ;  /* 0x0000007c6c54723c */ /* 0x040fe40000041854 */
[----:B------:R-:W2:Y:S01]  /*e2f0*/  LDSM.16.MT88.4 R120, [R228+0x2000] ;  /* 0x00200000e478783b */ /* 0x000ea20000004200 */
[----:B------:R-:W-:Y:S05]  /*e300*/  MUFU.EX2 R210, R210 ;  /* 0x000000d200d27308 */ /* 0x000fea0000000800 */
[C---:B------:R-:W-:Y:S02]  /*e310*/  HMMA.16816.F32.BF16 R88, R108.reuse, R126, R88 ;  /* 0x0000007e6c58723c */ /* 0x040fe40000041858 */
[----:B------:R-:W2:Y:S06]  /*e320*/  LDSM.16.MT88.4 R124, [R227+0x2000] ;  /* 0x00200000e37c783b */ /* 0x000eac0000004200 */
[C---:B----4-:R-:W-:Y:S04]  /*e330*/  HMMA.16816.F32.BF16 R92, R108.reuse, R112, R92 ;  /* 0x000000706c5c723c */ /* 0x050fe8000004185c */
[--C-:B-1----:R-:W-:Y:S01]  /*e340*/  FFMA.FTZ R102, R167, c[0x0][0x2d0], -R3.reuse ;  /* 0x0000b400a7667a23 */ /* 0x102fe20000010803 */
[----:B---3--:R-:W-:Y:S03]  /*e350*/  F2FP.BF16.PACK_AB R106, R222, R223 ;  /* 0x000000dfde6a723e */ /* 0x008fe600000010ff */
[----:B------:R-:W-:Y:S01]  /*e360*/  HMMA.16816.F32.BF16 R96, R108, R114, R96 ;  /* 0x000000726c60723c */ /* 0x000fe20000041860 */
[----:B------:R1:W-:Y:S01]  /*e370*/  MUFU.EX2 R167, R102 ;  /* 0x0000006600a77308 */ /* 0x0003e20000000800 */
[----:B------:R-:W3:Y:S08]  /*e380*/  LDSM.16.MT88.4 R108, [R230+0x2000] ;  /* 0x00200000e66c783b */ /* 0x000ef00000004200 */
[----:B------:R-:W2:Y:S02]  /*e390*/  LDSM.16.MT88.4 R112, [R224+0x5000] ;  /* 0x00500000e070783b */ /* 0x000ea40000004200 */
[----:B-1----:R-:W-:Y:S04]  /*e3a0*/  FFMA.FTZ R102, R166, c[0x0][0x2d0], -R3 ;  /* 0x0000b400a6667a23 */ /* 0x002fe80000010803 */
[----:B------:R1:W1:Y:S02]  /*e3b0*/  MUFU.EX2 R166, R102 ;  /* 0x0000006600a67308 */ /* 0x0002640000000800 */
[----:B-1----:R-:W-:Y:S01]  /*e3c0*/  FFMA.FTZ R102, R165, c[0x0][0x2d0], -R103 ;  /* 0x0000b400a5667a23 */ /* 0x002fe20000010867 */
[----:B------:R-:W-:Y:S01]  /*e3d0*/  F2FP.BF16.PACK_AB R107, R166, R167 ;  /* 0x000000a7a66b723e */ /* 0x000fe200000010ff */
[--C-:B------:R-:W-:Y:S02]  /*e3e0*/  FFMA.FTZ R165, R244, c[0x0][0x2d0], -R3.reuse ;  /* 0x0000b400f4a57a23 */ /* 0x100fe40000010803 */
[----:B------:R1:W5:Y:S01]  /*e3f0*/  LDL.LU R244, [R1+0xb8] ;  /* 0x0000b80001f47983 */ /* 0x0003620000300800 */
[--C-:B------:R-:W-:Y:S01]  /*e400*/  FFMA.FTZ R103, R105, c[0x0][0x2d0], -R3.reuse ;  /* 0x0000b40069677a23 */ /* 0x100fe20000010803 */
[----:B------:R-:W-:Y:S01]  /*e410*/  F2FP.BF16.PACK_AB R105, R208, R209 ;  /* 0x000000d1d069723e */ /* 0x000fe200000010ff */
[----:B------:R-:W-:Y:S01]  /*e420*/  FFMA.FTZ R3, R104, c[0x0][0x2d0], -R3 ;  /* 0x0000b40068037a23 */ /* 0x000fe20000010803 */
[----:B------:R1:W5:Y:S01]  /*e430*/  LDL.LU R245, [R1+0xb4] ;  /* 0x0000b40001f57983 */ /* 0x0003620000300800 */
[----:B------:R-:W-:Y:S01]  /*e440*/  F2FP.BF16.PACK_AB R104, R130, R136 ;  /* 0x000000888268723e */ /* 0x000fe200000010ff */
[----:B------:R-:W1:Y:S02]  /*e450*/  MUFU.EX2 R215, R102 ;  /* 0x0000006600d77308 */ /* 0x000e640000000800 */
[----:B------:R-:W4:Y:S04]  /*e460*/  LDL.LU R129, [R1+0x1c] ;  /* 0x00001c0001817983 */ /* 0x000f280000300800 */
[C---:B--2---:R-:W-:Y:S04]  /*e470*/  HMMA.16816.F32.BF16 R4, R104.reuse, R116, R4 ;  /* 0x000000746804723c */ /* 0x044fe80000041804 */
[----:B------:R2:W-:Y:S04]  /*e480*/  MUFU.EX2 R102, R3 ;  /* 0x0000000300667308 */ /* 0x0005e80000000800 */
[C---:B------:R-:W-:Y:S01]  /*e490*/  HMMA.16816.F32.BF16 R8, R104.reuse, R118, R8 ;  /* 0x000000766808723c */ /* 0x040fe20000041808 */
[----:B------:R-:W1:Y:S05]  /*e4a0*/  LDSM.16.MT88.4 R116, [R228+0x5000] ;  /* 0x00500000e474783b */ /* 0x000e6a0000004200 */
[----:B------:R-:W1:Y:S02]  /*e4b0*/  MUFU.EX2 R165, R165 ;  /* 0x000000a500a57308 */ /* 0x000e640000000800 */
[C---:B------:R-:W-:Y:S08]  /*e4c0*/  HMMA.16816.F32.BF16 R12, R104.reuse, R120, R12 ;  /* 0x00000078680c723c */ /* 0x040ff0000004180c */
[C---:B------:R-:W-:Y:S01]  /*e4d0*/  HMMA.16816.F32.BF16 R16, R104.reuse, R122, R16 ;  /* 0x0000007a6810723c */ /* 0x040fe20000041810 */
[----:B------:R-:W1:Y:S01]  /*e4e0*/  LDSM.16.MT88.4 R120, [R227+0x5000] ;  /* 0x00500000e378783b */ /* 0x000e620000004200 */
[----:B------:R-:W1:Y:S02]  /*e4f0*/  MUFU.EX2 R103, R103 ;  /* 0x0000006700677308 */ /* 0x000e640000000800 */
[----:B--2---:R-:W-:Y:S04]  /*e500*/  MOV R3, R130 ;  /* 0x0000008200037202 */ /* 0x004fe80000000f00 */
[C---:B------:R-:W-:Y:S08]  /*e510*/  HMMA.16816.F32.BF16 R20, R104.reuse, R124, R20 ;  /* 0x0000007c6814723c */ /* 0x040ff00000041814 */
[C---:B------:R-:W-:Y:S01]  /*e520*/  HMMA.16816.F32.BF16 R24, R104.reuse, R126, R24 ;  /* 0x0000007e6818723c */ /* 0x040fe20000041818 */
[----:B------:R-:W2:Y:S07]  /*e530*/  LDSM.16.MT88.4 R124, [R230+0x5000] ;  /* 0x00500000e67c783b */ /* 0x000eae0000004200 */
[C---:B---3--:R-:W-:Y:S08]  /*e540*/  HMMA.16816.F32.BF16 R28, R104.reuse, R108, R28 ;  /* 0x0000006c681c723c */ /* 0x048ff0000004181c */
        /* <DEDUP_REMOVED lines=8> */
[C---:B------:R-:W-:Y:S08]  /*e5d0*/  HMMA.16816.F32.BF16 R52, R104.reuse, R120, R52 ;  /* 0x000000786834723c */ /* 0x040ff00000041834 */
[C---:B------:R-:W-:Y:S01]  /*e5e0*/  HMMA.16816.F32.BF16 R56, R104.reuse, R122, R56 ;  /* 0x0000007a6838723c */ /* 0x040fe20000041838 */
[----:B------:R-:W1:Y:S07]  /*e5f0*/  LDSM.16.MT88.4 R120, [R230+0x8000] ;  /* 0x00800000e678783b */ /* 0x000e6e0000004200 */
[C---:B--2---:R-:W-:Y:S08]  /*e600*/  HMMA.16816.F32.BF16 R60, R104.reuse, R124, R60 ;  /* 0x0000007c683c723c */ /* 0x044ff0000004183c */
[C---:B------:R-:W-:Y:S01]  /*e610*/  HMMA.16816.F32.BF16 R64, R104.reuse, R126, R64 ;  /* 0x0000007e6840723c */ /* 0x040fe20000041840 */
[----:B------:R-:W-:Y:S07]  /*e620*/  LDSM.16.MT88.4 R124, [R228+0x2800] ;  /* 0x00280000e47c783b */ /* 0x000fee0000004200 */
[C---:B---3--:R-:W-:Y:S08]  /*e630*/  HMMA.16816.F32.BF16 R68, R104.reuse, R108, R68 ;  /* 0x0000006c6844723c */ /* 0x048ff00000041844 */
[C---:B------:R-:W-:Y:S08]  /*e640*/  HMMA.16816.F32.BF16 R72, R104.reuse, R110, R72 ;  /* 0x0000006e6848723c */ /* 0x040ff00000041848 */
[C---:B------:R-:W-:Y:S08]  /*e650*/  HMMA.16816.F32.BF16 R76, R104.reuse, R112, R76 ;  /* 0x00000070684c723c */ /* 0x040ff0000004184c */
[C---:B------:R-:W-:Y:S01]  /*e660*/  HMMA.16816.F32.BF16 R80, R104.reuse, R114, R80 ;  /* 0x000000726850723c */ /* 0x040fe20000041850 */
[----:B------:R-:W2:Y:S07]  /*e670*/  LDSM.16.MT88.4 R112, [R224+0x2800] ;  /* 0x00280000e070783b */ /* 0x000eae0000004200 */
[C---:B-1----:R-:W-:Y:S08]  /*e680*/  HMMA.16816.F32.BF16 R84, R104.reuse, R116, R84 ;  /* 0x000000746854723c */ /* 0x042ff00000041854 */
[C---:B------:R-:W-:Y:S08]  /*e690*/  HMMA.16816.F32.BF16 R88, R104.reuse, R118, R88 ;  /* 0x000000766858723c */ /* 0x040ff00000041858 */
[C---:B------:R-:W-:Y:S07]  /*e6a0*/  HMMA.16816.F32.BF16 R92, R104.reuse, R120, R92 ;  /* 0x00000078685c723c */ /* 0x040fee000004185c */
[----:B------:R-:W-:Y:S01]  /*e6b0*/  MOV R120, R139 ;  /* 0x0000008b00787202 */ /* 0x000fe20000000f00 */
[----:B------:R-:W-:Y:S04]  /*e6c0*/  HMMA.16816.F32.BF16 R96, R104, R122, R96 ;  /* 0x0000007a6860723c */ /* 0x000fe80000041860 */
[----:B------:R-:W-:Y:S03]  /*e6d0*/  MOV R121, R138 ;  /* 0x0000008a00797202 */ /* 0x000fe60000000f00 */
[----:B------:R-:W-:Y:S02]  /*e6e0*/  F2FP.BF16.PACK_AB R104, R212, R215 ;  /* 0x000000d7d468723e */ /* 0x000fe400000010ff */
[----:B------:R-:W-:Y:S03]  /*e6f0*/  F2FP.BF16.PACK_AB R105, R165, R164 ;  /* 0x000000a4a569723e */ /* 0x000fe600000010ff */
[----:B------:R-:W-:Y:S02]  /*e700*/  F2FP.BF16.PACK_AB R106, R210, R211 ;  /* 0x000000d3d26a723e */ /* 0x000fe400000010ff */
[----:B------:R-:W-:Y:S02]  /*e710*/  F2FP.BF16.PACK_AB R107, R102, R103 ;  /* 0x00000067666b723e */ /* 0x000fe400000010ff */
[----:B------:R-:W-:Y:S02]  /*e720*/  MOV R122, R137 ;  /* 0x00000089007a7202 */ /* 0x000fe40000000f00 */
[----:B------:R-:W-:Y:S02]  /*e730*/  MOV R123, R136 ;  /* 0x00000088007b7202 */ /* 0x000fe40000000f00 */
[----:B------:R-:W-:Y:S01]  /*e740*/  LDSM.16.MT88.4 R136, [R230+0x2800] ;  /* 0x00280000e688783b */ /* 0x000fe20000004200 */
[C---:B--2---:R-:W-:Y:S07]  /*e750*/  HMMA.16816.F32.BF16 R108, R104.reuse, R112, R4 ;  /* 0x00000070686c723c */ /* 0x044fee0000041804 */
[----:B------:R-:W-:Y:S01]  /*e760*/  LDSM.16.MT88.4 R4, [R227+0x5800] ;  /* 0x00580000e304783b */ /* 0x000fe20000004200 */
[C---:B------:R-:W-:Y:S07]  /*e770*/  HMMA.16816.F32.BF16 R112, R104.reuse, R114, R8 ;  /* 0x000000726870723c */ /* 0x040fee0000041808 */
[----:B------:R-:W-:Y:S01]  /*e780*/  MOV R11, R144 ;  /* 0x00000090000b7202 */ /* 0x000fe20000000f00 */
[C---:B------:R-:W-:Y:S01]  /*e790*/  HMMA.16816.F32.BF16 R116, R104.reuse, R124, R12 ;  /* 0x0000007c6874723c */ /* 0x040fe2000004180c */
[----:B------:R-:W-:Y:S06]  /*e7a0*/  LDSM.16.MT88.4 R144, [R224+0x5800] ;  /* 0x00580000e090783b */ /* 0x000fec0000004200 */
[----:B------:R-:W-:Y:S02]  /*e7b0*/  MOV R12, R122 ;  /* 0x0000007a000c7202 */ /* 0x000fe40000000f00 */
[----:B------:R-:W-:Y:S03]  /*e7c0*/  MOV R13, R123 ;  /* 0x0000007b000d7202 */ /* 0x000fe60000000f00 */
[----:B------:R-:W-:Y:S02]  /*e7d0*/  MOV R14, R120 ;  /* 0x00000078000e7202 */ /* 0x000fe40000000f00 */
[----:B------:R-:W-:Y:S02]  /*e7e0*/  MOV R15, R121 ;  /* 0x00000079000f7202 */ /* 0x000fe40000000f00 */
[C---:B------:R-:W-:Y:S03]  /*e7f0*/  HMMA.16816.F32.BF16 R120, R104.reuse, R126, R16 ;  /* 0x0000007e6878723c */ /* 0x040fe60000041810 */
[----:B------:R-:W-:Y:S02]  /*e800*/  MOV R125, R11 ;  /* 0x0000000b007d7202 */ /* 0x000fe40000000f00 */
[----:B------:R-:W-:Y:S02]  /*e810*/  LDSM.16.MT88.4 R8, [R230+0x5800] ;  /* 0x00580000e608783b */ /* 0x000fe40000004200 */
[----:B------:R-:W-:Y:S01]  /*e820*/  MOV R19, R125 ;  /* 0x0000007d00137202 */ /* 0x000fe20000000f00 */
[----:B----4-:R-:W-:Y:S05]  /*e830*/  FFMA.FTZ R0, R0, R129, R246 ;  /* 0x0000008100007223 */ /* 0x010fea00000100f6 */
[----:B------:R1:W5:Y:S01]  /*e840*/  LDL.LU R246, [R1+0xb0] ;  /* 0x0000b00001f67983 */ /* 0x0003620000300800 */
[----:B------:R-:W-:Y:S03]  /*e850*/  FADD.FTZ R0, R248, R0 ;  /* 0x00000000f8007221 */ /* 0x000fe60000010000 */
[----:B------:R1:W5:Y:S01]  /*e860*/  LDL.LU R247, [R1+0xac] ;  /* 0x0000ac0001f77983 */ /* 0x0003620000300800 */
[----:B------:R-:W-:Y:S03]  /*e870*/  FADD.FTZ R0, R252, R0 ;  /* 0x00000000fc007221 */ /* 0x000fe60000010000 */
[----:B------:R1:W5:Y:S01]  /*e880*/  LDL.LU R248, [R1+0xa8] ;  /* 0x0000a80001f87983 */ /* 0x0003620000300800 */
[----:B------:R-:W-:Y:S03]  /*e890*/  FADD.FTZ R0, R250, R0 ;  /* 0x00000000fa007221 */ /* 0x000fe60000010000 */
[----:B------:R1:W5:Y:S04]  /*e8a0*/  LDL.LU R231, [R1+0xa4] ;  /* 0x0000a40001e77983 */ /* 0x0003680000300800 */
[----:B------:R1:W5:Y:S04]  /*e8b0*/  LDL.LU R252, [R1+0xa0] ;  /* 0x0000a00001fc7983 */ /* 0x0003680000300800 */
[----:B------:R1:W5:Y:S04]  /*e8c0*/  LDL.LU R251, [R1+0x9c] ;  /* 0x00009c0001fb7983 */ /* 0x0003680000300800 */
[----:B------:R1:W5:Y:S04]  /*e8d0*/  LDL.LU R250, [R1+0x98] ;  /* 0x0000980001fa7983 */ /* 0x0003680000300800 */
[----:B------:R-:W2:Y:S02]  /*e8e0*/  LDSM.16.MT88.4 R128, [R227+0x2800] ;  /* 0x00280000e380783b */ /* 0x000ea40000004200 */
[C---:B--2---:R-:W-:Y:S07]  /*e8f0*/  HMMA.16816.F32.BF16 R124, R104.reuse, R128, R20 ;  /* 0x00000080687c723c */ /* 0x044fee0000041814 */
[----:B------:R-:W-:Y:S01]  /*e900*/  MOV R22, R12 ;  /* 0x0000000c00167202 */ /* 0x000fe20000000f00 */
[C---:B------:R-:W-:Y:S04]  /*e910*/  HMMA.16816.F32.BF16 R128, R104.reuse, R130, R24 ;  /* 0x000000826880723c */ /* 0x040fe80000041818 */
[----:B------:R-:W-:Y:S02]  /*e920*/  MOV R23, R13 ;  /* 0x0000000d00177202 */ /* 0x000fe40000000f00 */
[----:B------:R-:W-:Y:S02]  /*e930*/  MOV R21, R14 ;  /* 0x0000000e00157202 */ /* 0x000fe40000000f00 */
[----:B------:R-:W-:Y:S04]  /*e940*/  MOV R24, R135 ;  /* 0x0000008700187202 */ /* 0x000fe80000000f00 */
[----:B------:R-:W-:Y:S02]  /*e950*/  MOV R27, R134 ;  /* 0x00000086001b7202 */ /* 0x000fe40000000f00 */
[----:B------:R-:W-:Y:S02]  /*e960*/  MOV R26, R133 ;  /* 0x00000085001a7202 */ /* 0x000fe40000000f00 */
[----:B------:R-:W-:Y:S02]  /*e970*/  MOV R25, R132 ;  /* 0x0000008400197202 */ /* 0x000fe40000000f00 */
[C---:B------:R-:W-:Y:S03]  /*e980*/  HMMA.16816.F32.BF16 R132, R104.reuse, R136, R28 ;  /* 0x000000886884723c */ /* 0x040fe6000004181c */
[----:B------:R-:W-:Y:S02]  /*e990*/  MOV R20, R15 ;  /* 0x0000000f00147202 */ /* 0x000fe40000000f00 */
[----:B------:R-:W2:Y:S02]  /*e9a0*/  LDSM.16.MT88.4 R12, [R224+0x8800] ;  /* 0x00880000e00c783b */ /* 0x000ea40000004200 */
[----:B------:R-:W-:Y:S01]  /*e9b0*/  MOV R28, R19 ;  /* 0x00000013001c7202 */ /* 0x000fe20000000f00 */
[C---:B------:R-:W-:Y:S04]  /*e9c0*/  HMMA.16816.F32.BF16 R136, R104.reuse, R138, R32 ;  /* 0x0000008a6888723c */ /* 0x040fe80000041820 */
[----:B------:R-:W-:Y:S01]  /*e9d0*/  MOV R29, R151 ;  /* 0x00000097001d7202 */ /* 0x000fe20000000f00 */
[----:B------:R-:W3:Y:S01]  /*e9e0*/  LDSM.16.MT88.4 R16, [R228+0x8800] ;  /* 0x00880000e410783b */ /* 0x000ee20000004200 */
[----:B------:R-:W-:Y:S02]  /*e9f0*/  MOV R30, R150 ;  /* 0x00000096001e7202 */ /* 0x000fe40000000f00 */
[----:B------:R-:W-:Y:S04]  /*ea00*/  MOV R32, R143 ;  /* 0x0000008f00207202 */ /* 0x000fe80000000f00 */
[----:B------:R-:W-:Y:S01]  /*ea10*/  MOV R33, R142 ;  /* 0x0000008e00217202 */ /* 0x000fe20000000f00 */
[----:B------:R-:W-:Y:S01]  /*ea20*/  FADD.FTZ R0, R32, R0 ;  /* 0x0000000020007221 */ /* 0x000fe20000010000 */
[----:B------:R-:W-:Y:S02]  /*ea30*/  MOV R34, R141 ;  /* 0x0000008d00227202 */ /* 0x000fe40000000f00 */
[----:B------:R-:W-:Y:S02]  /*ea40*/  MOV R35, R140 ;  /* 0x0000008c00237202 */ /* 0x000fe40000000f00 */
[C---:B------:R-:W-:Y:S03]  /*ea50*/  HMMA.16816.F32.BF16 R140, R104.reuse, R144, R36 ;  /* 0x00000090688c723c */ /* 0x040fe60000041824 */
[----:B------:R-:W-:Y:S01]  /*ea60*/  MOV R31, R149 ;  /* 0x00000095001f7202 */ /* 0x000fe20000000f00 */
[----:B------:R-:W-:Y:S03]  /*ea70*/  FADD.FTZ R0, R34, R0 ;  /* 0x0000000022007221 */ /* 0x000fe60000010000 */
        /* <DEDUP_REMOVED lines=13> */
[C---:B------:R-:W-:Y:S01]  /*eb50*/  HMMA.16816.F32.BF16 R56, R104.reuse, R6, R56 ;  /* 0x000000066838723c */ /* 0x040fe20000041838 */
[----:B------:R-:W4:Y:S03]  /*eb60*/  LDSM.16.MT88.4 R4, [R227+0x8800] ;  /* 0x00880000e304783b */ /* 0x000f260000004200 */
[----:B------:R-:W-:Y:S02]  /*eb70*/  FADD.FTZ R0, R219, R0 ;  /* 0x00000000db007221 */ /* 0x000fe40000010000 */
[----:B------:R-:W-:Y:S02]  /*eb80*/  FADD.FTZ R2, R31, R2 ;  /* 0x000000021f027221 */ /* 0x000fe40000010000 */
[C---:B------:R-:W-:Y:S04]  /*eb90*/  HMMA.16816.F32.BF16 R60, R104.reuse, R8, R60 ;  /* 0x00000008683c723c */ /* 0x040fe8000004183c */
[----:B------:R-:W-:Y:S02]  /*eba0*/  FADD.FTZ R2, R24, R2 ;  /* 0x0000000218027221 */ /* 0x000fe40000010000 */
[----:B------:R-:W-:Y:S02]  /*ebb0*/  FADD.FTZ R0, R218, R0 ;  /* 0x00000000da007221 */ /* 0x000fe40000010000 */
[C---:B------:R-:W-:Y:S01]  /*ebc0*/  HMMA.16816.F32.BF16 R64, R104.reuse, R10, R64 ;  /* 0x0000000a6840723c */ /* 0x040fe20000041840 */
[----:B------:R-:W1:Y:S03]  /*ebd0*/  LDSM.16.MT88.4 R8, [R230+0x8800] ;  /* 0x00880000e608783b */ /* 0x000e660000004200 */
        /* <DEDUP_REMOVED lines=8> */
[C---:B---3--:R-:W-:Y:S04]  /*ec60*/  HMMA.16816.F32.BF16 R76, R104.reuse, R16, R76 ;  /* 0x00000010684c723c */ /* 0x048fe8000004184c */
[----:B------:R-:W-:Y:S02]  /*ec70*/  FADD.FTZ R2, R20, R2 ;  /* 0x0000000214027221 */ /* 0x000fe40000010000 */
[----:B------:R-:W-:Y:S02]  /*ec80*/  FADD.FTZ R0, R213, R0 ;  /* 0x00000000d5007221 */ /* 0x000fe40000010000 */
[C---:B------:R-:W-:Y:S04]  /*ec90*/  HMMA.16816.F32.BF16 R80, R104.reuse, R18, R80 ;  /* 0x000000126850723c */ /* 0x040fe80000041850 */
[----:B------:R-:W-:Y:S02]  /*eca0*/  FADD.FTZ R2, R21, R2 ;  /* 0x0000000215027221 */ /* 0x000fe40000010000 */
[----:B------:R-:W-:Y:S02]  /*ecb0*/  FADD.FTZ R0, R209, R0 ;  /* 0x00000000d1007221 */ /* 0x000fe40000010000 */
[C---:B----4-:R-:W-:Y:S04]  /*ecc0*/  HMMA.16816.F32.BF16 R84, R104.reuse, R4, R84 ;  /* 0x000000046854723c */ /* 0x050fe80000041854 */
[----:B------:R-:W-:Y:S02]  /*ecd0*/  FADD.FTZ R2, R22, R2 ;  /* 0x0000000216027221 */ /* 0x000fe40000010000 */
[----:B------:R-:W-:Y:S02]  /*ece0*/  FADD.FTZ R0, R208, R0 ;  /* 0x00000000d0007221 */ /* 0x000fe40000010000 */
[----:B------:R-:W-:Y:S01]  /*ecf0*/  FADD.FTZ R2, R23, R2 ;  /* 0x0000000217027221 */ /* 0x000fe20000010000 */
[C---:B------:R-:W-:Y:S03]  /*ed00*/  HMMA.16816.F32.BF16 R88, R104.reuse, R6, R88 ;  /* 0x000000066858723c */ /* 0x040fe60000041858 */
[----:B------:R-:W-:Y:S02]  /*ed10*/  FADD.FTZ R2, R3, R2 ;  /* 0x0000000203027221 */ /* 0x000fe40000010000 */
[----:B------:R-:W-:Y:S02]  /*ed20*/  FADD.FTZ R0, R167, R0 ;  /* 0x00000000a7007221 */ /* 0x000fe40000010000 */
[----:B------:R-:W-:Y:S01]  /*ed30*/  FADD.FTZ R2, R223, R2 ;  /* 0x00000002df027221 */ /* 0x000fe20000010000 */
[C---:B-1----:R-:W-:Y:S04]  /*ed40*/  HMMA.16816.F32.BF16 R92, R104.reuse, R8, R92 ;  /* 0x00000008685c723c */ /* 0x042fe8000004185c */
[----:B------:R-:W-:Y:S02]  /*ed50*/  FADD.FTZ R2, R222, R2 ;  /* 0x00000002de027221 */ /* 0x000fe40000010000 */
[----:B------:R-:W-:Y:S02]  /*ed60*/  FADD.FTZ R3, R166, R0 ;  /* 0x00000000a6037221 */ /* 0x000fe40000010000 */
[----:B------:R-:W-:Y:S01]  /*ed70*/  FADD.FTZ R0, R215, R2 ;  /* 0x00000002d7007221 */ /* 0x000fe20000010000 */
[----:B------:R-:W-:Y:S03]  /*ed80*/  HMMA.16816.F32.BF16 R96, R104, R10, R96 ;  /* 0x0000000a6860723c */ /* 0x000fe60000041860 */
[----:B------:R-:W-:Y:S02]  /*ed90*/  FADD.FTZ R3, R164, R3 ;  /* 0x00000003a4037221 */ /* 0x000fe40000010000 */
[----:B------:R-:W-:Y:S02]  /*eda0*/  FADD.FTZ R0, R212, R0 ;  /* 0x00000000d4007221 */ /* 0x000fe40000010000 */
[----:B------:R-:W-:Y:S02]  /*edb0*/  FADD.FTZ R3, R165, R3 ;  /* 0x00000003a5037221 */ /* 0x000fe40000010000 */
[----:B------:R-:W-:Y:S03]  /*edc0*/  FADD.FTZ R2, R211, R0 ;  /* 0x00000000d3027221 */ /* 0x000fe60000010000 */
[----:B------:R-:W-:Y:S01]  /*edd0*/  FADD.FTZ R0, R103, R3 ;  /* 0x0000000367007221 */ /* 0x000fe20000010000 */
[----:B------:R-:W-:Y:S01]  /*ede0*/  MOV R103, R100 ;  /* 0x0000006400677202 */ /* 0x000fe20000000f00 */
[----:B------:R-:W-:Y:S02]  /*edf0*/  FADD.FTZ R2, R210, R2 ;  /* 0x00000002d2027221 */ /* 0x000fe40000010000 */
[----:B------:R-:W-:Y:S01]  /*ee00*/  FADD.FTZ R0, R102, R0 ;  /* 0x0000000066007221 */ /* 0x000fe20000010000 */
[----:B------:R-:W-:Y:S02]  /*ee10*/  MOV R102, R101 ;  /* 0x0000006500667202 */ /* 0x000fe40000000f00 */
[----:B------:R1:W-:Y:S04]  /*ee20*/  STL [R1+0x18], R2 ;  /* 0x0000180201007387 */ /* 0x0003e80000100800 */
[----:B------:R1:W-:Y:S01]  /*ee30*/  STL [R1+0x1c], R0 ;  /* 0x00001c0001007387 */ /* 0x0003e20000100800 */
[----:B------:R-:W-:-:S05]  /*ee40*/  @P0 BRA `(.L_x_448) ;  /* 0xffffbea000000947 */ /* 0x000fca000383ffff */
.L_x_447:
[----:B------:R-:W-:Y:S02]  /*ee50*/  MOV R7, 0x1f ;  /* 0x0000001f00077802 */ /* 0x000fe40000000f00 */
[----:B------:R-:W-:Y:S01]  /*ee60*/  MOV R6, 0xffffffff ;  /* 0xffffffff00067802 */ /* 0x000fe20000000f00 */
[----:B------:R-:W-:Y:S05]  /*ee70*/  BRA.DIV ~URZ, `(.L_x_449) ;  /* 0x000028227f007947 */ /* 0x000fea000b800000 */
[----:B-1----:R-:W2:Y:S04]  /*ee80*/  LDL R0, [R1+0x18] ;  /* 0x0000180001007983 */ /* 0x002ea80000100800 */
[----:B--2---:R1:W2:Y:S02]  /*ee90*/  SHFL.BFLY PT, R4, R0, 0x2, 0x1f ;  /* 0x0c401f0000047f89 */ /* 0x0042a400000e0000 */
.L_x_481:
[----:B-1----:R-:W3:Y:S02]  /*eea0*/  LDL.LU R0, [R1+0x18] ;  /* 0x0000180001007983 */ /* 0x002ee40000300800 */
[----:B--23--:R-:W-:Y:S01]  /*eeb0*/  FADD.FTZ R4, R4, R0 ;  /* 0x0000000004047221 */ /* 0x00cfe20000010000 */
[----:B------:R-:W-:Y:S05]  /*eec0*/  BRA.DIV ~URZ, `(.L_x_450) ;  /* 0x000028327f007947 */ /* 0x000fea000b800000 */
[----:B------:R-:W2:Y:S04]  /*eed0*/  LDL.LU R5, [R1+0x1c] ;  /* 0x00001c0001057983 */ /* 0x000ea80000300800 */
[----:B------:R-:W1:Y:S02]  /*eee0*/  SHFL.BFLY PT, R2, R4, 0x1, 0x1f ;  /* 0x0c201f0004027f89 */ /* 0x000e6400000e0000 */
[----:B-1----:R-:W-:-:S02]  /*eef0*/  FADD.FTZ R4, R4, R2 ;  /* 0x0000000204047221 */ /* 0x002fc40000010000 */
[----:B--2---:R-:W1:Y:S02]  /*ef00*/  SHFL.BFLY PT, R0, R5, 0x2, 0x1f ;  /* 0x0c401f0005007f89 */ /* 0x004e6400000e0000 */
[----:B-1----:R-:W-:-:S05]  /*ef10*/  FADD.FTZ R0, R0, R5 ;  /* 0x0000000500007221 */ /* 0x002fca0000010000 */
[----:B------:R1:W2:Y:S02]  /*ef20*/  SHFL.BFLY PT, R3, R0, 0x1, 0x1f ;  /* 0x0c201f0000037f89 */ /* 0x0002a400000e0000 */
.L_x_482:
[----:B------:R-:W-:Y:S01]  /*ef30*/  FSETP.NE.FTZ.AND P1, PT, R4, RZ, PT ;  /* 0x000000ff0400720b */ /* 0x000fe20003f35000 */
[----:B--2---:R-:W-:Y:S01]  /*ef40*/  FADD.FTZ R3, R3, R0 ;  /* 0x0000000003037221 */ /* 0x004fe20000010000 */
[----:B------:R-:W-:Y:S02]  /*ef50*/  MOV R2, RZ ;  /* 0x000000ff00027202 */ /* 0x000fe40000000f00 */
[----:B-1----:R-:W-:Y:S02]  /*ef60*/  MOV R0, RZ ;  /* 0x000000ff00007202 */ /* 0x002fe40000000f00 */
[----:B------:R-:W-:Y:S02]  /*ef70*/  FSETP.NE.FTZ.AND P0, PT, R3, RZ, PT ;  /* 0x000000ff0300720b */ /* 0x000fe40003f15000 */
[----:B------:R-:W-:Y:S02]  /*ef80*/  MOV R51, 0x1 ;  /* 0x0000000100337802 */ /* 0x000fe40000000f00 */
[----:B------:R-:W-:-:S02]  /*ef90*/  MOV R50, 0xff800000 ;  /* 0xff80000000327802 */ /* 0x000fc40000000f00 */
[----:B------:R-:W-:Y:S01]  /*efa0*/  MOV R49, 0xff800000 ;  /* 0xff80000000317802 */ /* 0x000fe20000000f00 */
[----:B------:R-:W1:Y:S01]  /*efb0*/  @P1 MUFU.RCP R2, R4 ;  /* 0x0000000400021308 */ /* 0x000e620000001000 */
[----:B------:R-:W-:-:S05]  /*efc0*/  @P1 MOV R5, 0x3f317218 ;  /* 0x3f31721800051802 */ /* 0x000fca0000000f00 */
[----:B------:R-:W-:Y:S02]  /*efd0*/  @P1 FMUL.FTZ R5, R5, c[0x0][0x2d0] ;  /* 0x0000b40005051a20 */ /* 0x000fe40000410000 */
[----:B------:R-:W2:Y:S01]  /*efe0*/  @P1 MUFU.LG2 R4, R4 ;  /* 0x0000000400041308 */ /* 0x000ea20000000c00 */
[----:B-1----:R-:W-:-:S07]  /*eff0*/  FMUL.FTZ R108, R2, R108 ;  /* 0x0000006c026c7220 */ /* 0x002fce0000410000 */
[----:B------:R-:W1:Y:S01]  /*f000*/  @P0 MUFU.RCP R0, R3 ;  /* 0x0000000300000308 */ /* 0x000e620000001000 */
[C---:B------:R-:W-:Y:S02]  /*f010*/  FMUL.FTZ R48, R2.reuse, R109 ;  /* 0x0000006d02307220 */ /* 0x040fe40000410000 */
[C---:B------:R-:W-:Y:S02]  /*f020*/  FMUL.FTZ R112, R2.reuse, R112 ;  /* 0x0000007002707220 */ /* 0x040fe40000410000 */
[----:B------:R-:W-:Y:S02]  /*f030*/  FMUL.FTZ R46, R2, R113 ;  /* 0x00000071022e7220 */ /* 0x000fe40000410000 */
[----:B--2---:R-:W-:Y:S02]  /*f040*/  @P1 FMUL.FTZ R7, R4, 0.69314718246459960938 ;  /* 0x3f31721804071820 */ /* 0x004fe40000410000 */
        /* <DEDUP_REMOVED lines=44> */
[----:B------:R2:W3:Y:S01]  /*f310*/  @P0 MUFU.LG2 R2, R3 ;  /* 0x0000000300020308 */ /* 0x0004e20000000c00 */
[----:B------:R-:W-:Y:S02]  /*f320*/  @P1 FFMA.FTZ R50, R5, R101, R7 ;  /* 0x0000006505321223 */ /* 0x000fe40000010007 */
[C---:B-1----:R-:W-:Y:S02]  /*f330*/  FMUL.FTZ R110, R0.reuse, R110 ;  /* 0x0000006e006e7220 */ /* 0x042fe40000410000 */
[C---:B------:R-:W-:Y:S02]  /*f340*/  FMUL.FTZ R47, R0.reuse, R111 ;  /* 0x0000006f002f7220 */ /* 0x040fe40000410000 */
[C---:B------:R-:W-:Y:S02]  /*f350*/  FMUL.FTZ R114, R0.reuse, R114 ;  /* 0x0000007200727220 */ /* 0x040fe40000410000 */
[C---:B------:R-:W-:Y:S02]  /*f360*/  FMUL.FTZ R45, R0.reuse, R115 ;  /* 0x00000073002d7220 */ /* 0x040fe40000410000 */
[----:B------:R-:W-:-:S02]  /*f370*/  FMUL.FTZ R118, R0, R118 ;  /* 0x0000007600767220 */ /* 0x000fc40000410000 */
[C---:B------:R-:W-:Y:S02]  /*f380*/  FMUL.FTZ R43, R0.reuse, R119 ;  /* 0x00000077002b7220 */ /* 0x040fe40000410000 */
[----:B------:R-:W-:Y:S01]  /*f390*/  FMUL.FTZ R122, R0, R122 ;  /* 0x0000007a007a7220 */ /* 0x000fe20000410000 */
[----:B--2---:R-:W-:Y:S01]  /*f3a0*/  @P0 MOV R3, 0x3f317218 ;  /* 0x3f31721800030802 */ /* 0x004fe20000000f00 */
[----:B---3--:R-:W-:Y:S02]  /*f3b0*/  @P0 FMUL.FTZ R2, R2, 0.69314718246459960938 ;  /* 0x3f31721802020820 */ /* 0x008fe40000410000 */
[C---:B------:R-:W-:Y:S02]  /*f3c0*/  FMUL.FTZ R41, R0.reuse, R123 ;  /* 0x0000007b00297220 */ /* 0x040fe40000410000 */
[----:B------:R-:W-:Y:S02]  /*f3d0*/  @P0 FMUL.FTZ R3, R3, c[0x0][0x2d0] ;  /* 0x0000b40003030a20 */ /* 0x000fe40000410000 */
        /* <DEDUP_REMOVED lines=40> */
[----:B------:R-:W-:Y:S01]  /*f660*/  PRMT R0, R51, 0x7610, R0 ;  /* 0x0000761033007816 */ /* 0x000fe20000000000 */
[----:B------:R-:W-:Y:S02]  /*f670*/  @P0 FFMA.FTZ R49, R3, R100, R2 ;  /* 0x0000006403310223 */ /* 0x000fe40000010002 */
.L_x_442:
[----:B-1----:R1:W5:Y:S01]  /*f680*/  LDL R55, [R1+0x64] ;  /* 0x0000640001377983 */ /* 0x0023620000100800 */
[----:B------:R-:W-:Y:S03]  /*f690*/  BSSY B0, `(.L_x_451) ;  /* 0x0000012000007945 */ /* 0x000fe60003800000 */
[----:B------:R-:W2:Y:S02]  /*f6a0*/  S2R R53, SR_TID.X ;  /* 0x0000000000357919 */ /* 0x000ea40000002100 */
[----:B--2---:R-:W-:-:S13]  /*f6b0*/  LOP3.LUT P6, RZ, R53, 0xff, RZ, 0xc0, !PT ;  /* 0x000000ff35ff7812 */ /* 0x004fda00078cc0ff */
[----:B------:R-:W-:Y:S05]  /*f6c0*/  @P6 BRA `(.L_x_452) ;  /* 0x000000e000006947 */ /* 0x000fea0003800000 */
[----:B-1----:R-:W1:Y:S01]  /*f6d0*/  S2R R51, SR_LANEID ;  /* 0x0000000000337919 */ /* 0x002e620000000000 */
[----:B------:R-:W-:Y:S01]  /*f6e0*/  VOTEU.ANY UR4, UPT, PT ;  /* 0x0000000000047886 */ /* 0x000fe200038e0100 */
[----:B------:R-:W-:Y:S01]  /*f6f0*/  IMAD.MOV.U32 R100, RZ, RZ, c[0x0][0x580] ;  /* 0x00016000ff647624 */ /* 0x000fe200078e00ff */
[----:B------:R-:W1:Y:S01]  /*f700*/  FLO.U32 R3, UR4 ;  /* 0x0000000400037d00 */ /* 0x000e6200080e0000 */
[----:B------:R-:W-:-:S07]  /*f710*/  IMAD.MOV.U32 R101, RZ, RZ, c[0x0][0x584] ;  /* 0x00016100ff657624 */ /* 0x000fce00078e00ff */
[----:B------:R-:W2:Y:S01]  /*f720*/  POPC R2, UR4 ;  /* 0x0000000400027d09 */ /* 0x000ea20008000000 */
[----:B-1----:R-:W-:-:S13]  /*f730*/  ISETP.EQ.U32.AND P0, PT, R3, R51, PT ;  /* 0x000000330300720c */ /* 0x002fda0003f02070 */
[----:B--2---:R-:W2:Y:S04]  /*f740*/  @P0 ATOMG.E.ADD.STRONG.GPU PT, R2, [R100.64], R2 ;  /* 0x00000002640209a8 */ /* 0x004ea800081ee1c6 */
[----:B------:R-:W1:Y:S04]  /*f750*/  S2R R51, SR_LTMASK ;  /* 0x0000000000337919 */ /* 0x000e680000003900 */
[----:B--2---:R1:W2:Y:S02]  /*f760*/  SHFL.IDX PT, R3, R2, R3, 0x1f ;  /* 0x00001f0302037589 */ /* 0x0042a400000e0000 */
[----:B-1----:R-:W-:-:S06]  /*f770*/  LOP3.LUT R2, R51, UR4, RZ, 0xc0, !PT ;  /* 0x0000000433027c12 */ /* 0x002fcc000f8ec0ff */
[----:B------:R-:W2:Y:S02]  /*f780*/  POPC R2, R2 ;  /* 0x0000000200027309 */ /* 0x000ea40000000000 */
[----:B--2--5:R-:W-:-:S05]  /*f790*/  IADD3 R55, R3, c[0x0][0xc], R2 ;  /* 0x0000030003377a10 */ /* 0x024fca0007ffe002 */
[----:B------:R1:W-:Y:S02]  /*f7a0*/  STL [R1+0x64], R55 ;  /* 0x0000643701007387 */ /* 0x0003e40000100800 */
.L_x_452:
[----:B-1----:R-:W-:Y:S05]  /*f7b0*/  BSYNC B0 ;  /* 0x0000000000007941 */ /* 0x002fea0003800000 */
.L_x_451:
[----:B------:R-:W-:Y:S01]  /*f7c0*/  PRMT R0, R0, 0x9910, RZ ;  /* 0x0000991000007816 */ /* 0x000fe200000000ff */
[----:B------:R-:W-:Y:S01]  /*f7d0*/  BSSY B1, `(.L_x_453) ;  /* 0x00001d8000017945 */ /* 0x000fe20003800000 */
[----:B-----5:R-:W-:Y:S02]  /*f7e0*/  IMAD.MOV.U32 R61, RZ, RZ, R55 ;  /* 0x000000ffff3d7224 */ /* 0x020fe400078e0037 */
[----:B------:R-:W-:Y:S01]  /*f7f0*/  ISETP.NE.AND P0, PT, R0, RZ, PT ;  /* 0x000000ff0000720c */ /* 0x000fe20003f05270 */
[----:B------:R-:W-:-:S12]  /*f800*/  IMAD.MOV.U32 R63, RZ, RZ, -0x1 ;  /* 0xffffffffff3f7424 */ /* 0x000fd800078e00ff */
[----:B------:R-:W-:Y:S05]  /*f810*/  @!P0 BRA `(.L_x_454) ;  /* 0x0000124000008947 */ /* 0x000fea0003800000 */
[----:B------:R-:W2:Y:S04]  /*f820*/  LDL R71, [R1+0x68] ;  /* 0x0000680001477983 */ /* 0x000ea80000100800 */
[----:B------:R-:W3:Y:S04]  /*f830*/  LDL R69, [R1+0x6c] ;  /* 0x00006c0001457983 */ /* 0x000ee80000100800 */
[----:B------:R-:W4:Y:S04]  /*f840*/  LDL R67, [R1+0x74] ;  /* 0x0000740001437983 */ /* 0x000f280000100800 */
[----:B------:R-:W5:Y:S04]  /*f850*/  LDL R65, [R1+0x70] ;  /* 0x0000700001417983 */ /* 0x000f680000100800 */
[----:B------:R-:W4:Y:S04]  /*f860*/  LDL R59, [R1+0x84] ;  /* 0x00008400013b7983 */ /* 0x000f280000100800 */
[----:B------:R-:W5:Y:S04]  /*f870*/  LDL R57, [R1+0x7c] ;  /* 0x00007c0001397983 */ /* 0x000f680000100800 */
[----:B------:R-:W5:Y:S04]  /*f880*/  LDL R55, [R1+0x80] ;  /* 0x0000800001377983 */ /* 0x000f680000100800 */
[----:B------:R-:W5:Y:S01]  /*f890*/  LDL R51, [R1+0x78] ;  /* 0x0000780001337983 */ /* 0x000f620000100800 */
[----:B------:R-:W-:Y:S01]  /*f8a0*/  WARPSYNC 0xffffffff ;  /* 0xffffffff00007948 */ /* 0x000fe20003800000 */
[----:B------:R-:W-:-:S02]  /*f8b0*/  F2FP.BF16.PACK_AB R48, R48, R108 ;  /* 0x0000006c3030723e */ /* 0x000fc400000010ff */
[----:B------:R-:W-:Y:S01]  /*f8c0*/  BAR.SYNC.DEFER_BLOCKING 0x1, 0x100 ;  /* 0x0044000000007b1d */ /* 0x000fe20000010000 */
        /* <DEDUP_REMOVED lines=46> */
[----:B------:R-:W-:Y:S01]  /*fbb0*/  F2FP.BF16.PACK_AB R0, R99, R98 ;  /* 0x000000626300723e */ /* 0x000fe200000010ff */
[----:B--2---:R1:W-:Y:S04]  /*fbc0*/  STS [R71], R48 ;  /* 0x0000003047007388 */ /* 0x0043e80000000800 */
[----:B------:R1:W-:Y:S04]  /*fbd0*/  STS [R71+0x400], R47 ;  /* 0x0004002f47007388 */ /* 0x0003e80000000800 */
[----:B---3--:R1:W-:Y:S04]  /*fbe0*/  STS [R69], R46 ;  /* 0x0000002e45007388 */ /* 0x0083e80000000800 */
[----:B------:R1:W-:Y:S04]  /*fbf0*/  STS [R69+0x400], R45 ;  /* 0x0004002d45007388 */ /* 0x0003e80000000800 */
[----:B----4-:R1:W-:Y:S04]  /*fc00*/  STS [R67], R44 ;  /* 0x0000002c43007388 */ /* 0x0103e80000000800 */
[----:B------:R1:W-:Y:S04]  /*fc10*/  STS [R67+0x400], R43 ;  /* 0x0004002b43007388 */ /* 0x0003e80000000800 */
[----:B-----5:R1:W-:Y:S04]  /*fc20*/  STS [R65], R42 ;  /* 0x0000002a41007388 */ /* 0x0203e80000000800 */
[----:B------:R1:W-:Y:S04]  /*fc30*/  STS [R65+0x400], R41 ;  /* 0x0004002941007388 */ /* 0x0003e80000000800 */
[----:B------:R1:W-:Y:S04]  /*fc40*/  STS [R59], R40 ;  /* 0x000000283b007388 */ /* 0x0003e80000000800 */
[----:B------:R1:W-:Y:S04]  /*fc50*/  STS [R59+0x400], R39 ;  /* 0x000400273b007388 */ /* 0x0003e80000000800 */
[----:B------:R1:W-:Y:S04]  /*fc60*/  STS [R57], R38 ;  /* 0x0000002639007388 */ /* 0x0003e80000000800 */
[----:B------:R1:W-:Y:S04]  /*fc70*/  STS [R57+0x400], R37 ;  /* 0x0004002539007388 */ /* 0x0003e80000000800 */
[----:B------:R1:W-:Y:S04]  /*fc80*/  STS [R55], R36 ;  /* 0x0000002437007388 */ /* 0x0003e80000000800 */
[----:B------:R1:W-:Y:S04]  /*fc90*/  STS [R55+0x400], R35 ;  /* 0x0004002337007388 */ /* 0x0003e80000000800 */
[----:B------:R1:W-:Y:S04]  /*fca0*/  STS [R51], R34 ;  /* 0x0000002233007388 */ /* 0x0003e80000000800 */
        /* <DEDUP_REMOVED lines=33> */
[----:B------:R-:W-:Y:S06]  /*fec0*/  BAR.SYNC.DEFER_BLOCKING 0x1, 0x100 ;  /* 0x0044000000007b1d */ /* 0x000fec0000010000 */
[----:B------:R-:W-:Y:S05]  /*fed0*/  BRA.CONV ~URZ, `(.L_x_455) ;  /* 0x000000737f007947 */ /* 0x000fea000b800000 */
[----:B-1----:R-:W-:Y:S01]  /*fee0*/  SHF.R.S32.HI R7, RZ, 0x1f, R53 ;  /* 0x0000001fff077819 */ /* 0x002fe20000011435 */
[----:B------:R-:W-:Y:S01]  /*fef0*/  IMAD.MOV.U32 R6, RZ, RZ, RZ ;  /* 0x000000ffff067224 */ /* 0x000fe200078e00ff */
[----:B------:R-:W-:Y:S01]  /*ff00*/  MOV R8, 0xff50 ;  /* 0x0000ff5000087802 */ /* 0x000fe20000000f00 */
[----:B------:R-:W-:Y:S01]  /*ff10*/  IMAD.MOV.U32 R4, RZ, RZ, 0x1f ;  /* 0x0000001fff047424 */ /* 0x000fe200078e00ff */
[----:B------:R-:W-:-:S04]  /*ff20*/  LEA.HI R7, R7, R53, RZ, 0x7 ;  /* 0x0000003507077211 */ /* 0x000fc800078f38ff */
[----:B------:R-:W-:Y:S02]  /*ff30*/  SHF.R.S32.HI R7, RZ, 0x7, R7 ;  /* 0x00000007ff077819 */ /* 0x000fe40000011407 */
[----:B------:R-:W-:Y:S05]  /*ff40*/  CALL.REL.NOINC `($__internal_1_$__cuda_sm70_shflsync_idx_p) ;  /* 0x00001c9000007944 */ /* 0x000fea0003c00000 */
.L_x_455:
[----:B-1----:R-:W2:Y:S04]  /*ff50*/  LDL R2, [R1+0x88] ;  /* 0x0000880001027983 */ /* 0x002ea80000100800 */
[----:B------:R-:W3:Y:S04]  /*ff60*/  LDL R13, [R1+0x8c] ;  /* 0x00008c00010d7983 */ /* 0x000ee80000100800 */
[----:B------:R-:W4:Y:S04]  /*ff70*/  LDL.LU R11, [R1+0x4c] ;  /* 0x00004c00010b7983 */ /* 0x000f280000300800 */
[----:B------:R-:W2:Y:S04]  /*ff80*/  LDL.LU R12, [R1+0x50] ;  /* 0x00005000010c7983 */ /* 0x000ea80000300800 */
[----:B------:R-:W2:Y:S01]  /*ff90*/  LDL.LU R15, [R1+0x58] ;  /* 0x00005800010f7983 */ /* 0x000ea20000300800 */
[----:B------:R-:W-:-:S03]  /*ffa0*/  IMAD.MOV.U32 R0, RZ, RZ, 0x1 ;  /* 0x00000001ff007424 */ /* 0x000fc600078e00ff */
[----:B------:R-:W3:Y:S02]  /*ffb0*/  LDL R14, [R1+0x94] ;  /* 0x00009400010e7983 */ /* 0x000ee40000100800 */
[----:B------:R-:W-:Y:S02]  /*ffc0*/  ISETP.NE.AND P1, PT, R0, c[0x0][0x4e8], PT ;  /* 0x00013a0000007a0c */ /* 0x000fe40003f25270 */
[----:B------:R1:W5:Y:S04]  /*ffd0*/  LDL.64 R66, [R1+0x38] ;  /* 0x0000380001427983 */ /* 0x0003680000100a00 */
[----:B------:R1:W5:Y:S04]  /*ffe0*/  LDL R65, [R1+0x60] ;  /* 0x0000600001417983 */ /* 0x0003680000100800 */
[----:B------:R1:W5:Y:S04]  /*fff0*/  LDL R64, [R1+0x44] ;  /* 0x0000440001407983 */ /* 0x0003680000100800 */
[----:B------:R1:W5:Y:S04]  /*10000*/  LDL R62, [R1+0x5c] ;  /* 0x00005c00013e7983 */ /* 0x0003680000100800 */
[----:B------:R1:W5:Y:S04]  /*10010*/  LDL R60, [R1+0x48] ;  /* 0x00004800013c7983 */ /* 0x0003680000100800 */
[----:B------:R-:W1:Y:S01]  /*10020*/  S2R R17, SR_TID.X ;  /* 0x0000000000117919 */ /* 0x000e620000002100 */
[----:B----4-:R-:W-:-:S05]  /*10030*/  SHF.R.S32.HI R5, RZ, 0x1f, R11 ;  /* 0x0000001fff057819 */ /* 0x010fca000001140b */
[----:B------:R-:W-:Y:S01]  /*10040*/  IMAD R6, R5, c[0x0][0x490], RZ ;  /* 0x0001240005067a24 */ /* 0x000fe200078e02ff */
[----:B--2---:R-:W-:Y:S01]  /*10050*/  IADD3 R4, R2, R15, RZ ;  /* 0x0000000f02047210 */ /* 0x004fe20007ffe0ff */
[----:B------:R-:W-:-:S04]  /*10060*/  IMAD.WIDE.U32 R2, R11, c[0x0][0x490], RZ ;  /* 0x000124000b027a25 */ /* 0x000fc800078e00ff */
[----:B------:R-:W-:-:S04]  /*10070*/  @P1 IMAD.HI.U32 R7, R4, c[0x0][0x4ec], RZ ;  /* 0x00013b0004071a27 */ /* 0x000fc800078e00ff */
[----:B------:R-:W-:Y:S02]  /*10080*/  IMAD R6, R11, c[0x0][0x494], R6 ;  /* 0x000125000b067a24 */ /* 0x000fe400078e0206 */
[----:B------:R-:W-:Y:S01]  /*10090*/  IMAD.MOV.U32 R0, RZ, RZ, R4 ;  /* 0x000000ffff007224 */ /* 0x000fe200078e0004 */
[----:B------:R-:W-:Y:S02]  /*100a0*/  @P1 SHF.R.U32.HI R0, RZ, c[0x0][0x4f0], R7 ;  /* 0x00013c00ff001a19 */ /* 0x000fe40000011607 */
[----:B------:R-:W-:-:S03]  /*100b0*/  IADD3 R3, R3, R6, RZ ;  /* 0x0000000603037210 */ /* 0x000fc60007ffe0ff */
[----:B------:R-:W-:Y:S02]  /*100c0*/  IMAD.MOV R8, RZ, RZ, -R0 ;  /* 0x000000ffff087224 */ /* 0x000fe400078e0a00 */
[----:B------:R-:W-:-:S04]  /*100d0*/  IMAD.WIDE.U32 R6, R12, c[0x0][0x498], R2 ;  /* 0x000126000c067a25 */ /* 0x000fc800078e0002 */
[----:B------:R-:W-:Y:S01]  /*100e0*/  IMAD R2, R8, c[0x0][0x4e8], R4 ;  /* 0x00013a0008027a24 */ /* 0x000fe200078e0204 */
[----:B------:R-:W-:Y:S02]  /*100f0*/  IADD3 R4, P0, R0, R6, RZ ;  /* 0x0000000600047210 */ /* 0x000fe40007f1e0ff */
[----:B---3--:R-:W-:Y:S02]  /*10100*/  IADD3 R6, R13, R15, RZ ;  /* 0x0000000f0d067210 */ /* 0x008fe40007ffe0ff */
[----:B------:R-:W2:Y:S01]  /*10110*/  LDL R13, [R1+0x4] ;  /* 0x00000400010d7983 */ /* 0x000ea20000100800 */
[----:B------:R-:W-:-:S05]  /*10120*/  SHF.R.S32.HI R10, RZ, 0x1f, R12 ;  /* 0x0000001fff0a7819 */ /* 0x000fca000001140c */
[----:B------:R-:W-:Y:S01]  /*10130*/  IMAD R9, R10, c[0x0][0x498], RZ ;  /* 0x000126000a097a24 */ /* 0x000fe200078e02ff */
[----:B------:R-:W-:-:S03]  /*10140*/  SHF.R.S32.HI R8, RZ, 0x1f, R0 ;  /* 0x0000001fff087819 */ /* 0x000fc60000011400 */
[----:B------:R-:W-:Y:S01]  /*10150*/  IMAD R3, R12, c[0x0][0x49c], R9 ;  /* 0x000127000c037a24 */ /* 0x000fe200078e0209 */
[----:B------:R-:W-:Y:S01]  /*10160*/  SHF.R.S32.HI R9, RZ, 0x1f, R2 ;  /* 0x0000001fff097819 */ /* 0x000fe20000011402 */
[----:B------:R-:W-:-:S03]  /*10170*/  IMAD R0, R5, c[0x0][0x3e8], RZ ;  /* 0x0000fa0005007a24 */ /* 0x000fc600078e02ff */
[----:B------:R-:W-:Y:S01]  /*10180*/  IADD3.X R5, R8, R7, R3, P0, !PT ;  /* 0x0000000708057210 */ /* 0x000fe200007fe403 */
[----:B------:R-:W-:Y:S02]  /*10190*/  IMAD R3, R9, c[0x0][0x488], RZ ;  /* 0x0001220009037a24 */ /* 0x000fe400078e02ff */
[C---:B------:R-:W-:Y:S02]  /*101a0*/  IMAD R7, R11.reuse, c[0x0][0x3ec], R0 ;  /* 0x0000fb000b077a24 */ /* 0x040fe400078e0200 */
[----:B------:R-:W-:Y:S01]  /*101b0*/  IMAD.WIDE.U32 R8, R11, c[0x0][0x3e8], RZ ;  /* 0x0000fa000b087a25 */ /* 0x000fe200078e00ff */
[----:B-1----:R-:W-:-:S03]  /*101c0*/  SHF.R.S32.HI R16, RZ, 0x1f, R17 ;  /* 0x0000001fff107819 */ /* 0x002fc60000011411 */
[C---:B------:R-:W-:Y:S02]  /*101d0*/  IMAD R11, R2.reuse, c[0x0][0x48c], R3 ;  /* 0x00012300020b7a24 */ /* 0x040fe400078e0203 */
[----:B------:R-:W-:Y:S01]  /*101e0*/  IMAD.WIDE.U32 R4, R2, c[0x0][0x488], R4 ;  /* 0x0001220002047a25 */ /* 0x000fe200078e0004 */
[----:B------:R-:W-:-:S03]  /*101f0*/  IADD3 R3, R9, R7, RZ ;  /* 0x0000000709037210 */ /* 0x000fc60007ffe0ff */
[----:B------:R-:W-:Y:S01]  /*10200*/  @P1 IMAD.HI.U32 R2, R6, c[0x0][0x4ec], RZ ;  /* 0x00013b0006021a27 */ /* 0x000fe200078e00ff */
[----:B------:R-:W-:Y:S02]  /*10210*/  LEA R9, P0, R4, c[0x0][0x450], 0x2 ;  /* 0x0001140004097a11 */ /* 0x000fe400078010ff */
[----:B------:R-:W-:Y:S01]  /*10220*/  LEA.HI R16, R16, R17, RZ, 0x5 ;  /* 0x0000001110107211 */ /* 0x000fe200078f28ff */
[----:B------:R-:W-:Y:S02]  /*10230*/  IMAD.IADD R5, R5, 0x1, R11 ;  /* 0x0000000105057824 */ /* 0x000fe400078e020b */
[----:B------:R-:W-:Y:S01]  /*10240*/  IMAD.MOV.U32 R0, RZ, RZ, R6 ;  /* 0x000000ffff007224 */ /* 0x000fe200078e0006 */
[----:B------:R-:W-:Y:S01]  /*10250*/  @P1 SHF.R.U32.HI R0, RZ, c[0x0][0x4f0], R2 ;  /* 0x00013c00ff001a19 */ /* 0x000fe20000011602 */
[----:B------:R-:W-:Y:S01]  /*10260*/  IMAD R10, R10, c[0x0][0x3f0], RZ ;  /* 0x0000fc000a0a7a24 */ /* 0x000fe200078e02ff */
[----:B------:R-:W-:Y:S02]  /*10270*/  MOV R2, R8 ;  /* 0x0000000800027202 */ /* 0x000fe40000000f00 */
[----:B------:R-:W-:-:S02]  /*10280*/  LEA.HI.X R4, R4, c[0x0][0x454], R5, 0x2, P0 ;  /* 0x0001150004047a11 */ /* 0x000fc400000f1405 */
[----:B------:R-:W-:Y:S01]  /*10290*/  LOP3.LUT R16, R16, 0xffffffe0, RZ, 0xc0, !PT ;  /* 0xffffffe010107812 */ /* 0x000fe200078ec0ff */
[C---:B------:R-:W-:Y:S01]  /*102a0*/  IMAD R5, R12.reuse, c[0x0][0x3f4], R10 ;  /* 0x0000fd000c057a24 */ /* 0x040fe200078e020a */
[----:B------:R-:W-:Y:S01]  /*102b0*/  SHFL.IDX PT, R8, R9, 0x1, 0x1c1f ;  /* 0x003c1f0009087f89 */ /* 0x000fe200000e0000 */
[----:B------:R-:W-:Y:S01]  /*102c0*/  IMAD.WIDE.U32 R2, R12, c[0x0][0x3f0], R2 ;  /* 0x0000fc000c027a25 */ /* 0x000fe200078e0002 */
[----:B------:R-:W-:Y:S02]  /*102d0*/  IADD3 R16, -R16, R17, RZ ;  /* 0x0000001110107210 */ /* 0x000fe40007ffe1ff */
[----:B------:R-:W-:Y:S01]  /*102e0*/  SHFL.IDX PT, R10, R9, RZ, 0x1c1f ;  /* 0x001c1fff090a7589 */ /* 0x000fe200000e0000 */
[----:B------:R-:W-:-:S03]  /*102f0*/  ULDC UR5, c[0x0][0x4e8] ;  /* 0x00013a0000057ab9 */ /* 0x000fc60000000800 */
[----:B------:R-:W1:Y:S01]  /*10300*/  SHFL.IDX PT, R11, R4, RZ, 0x1c1f ;  /* 0x001c1fff040b7589 */ /* 0x000e6200000e0000 */
[----:B------:R-:W-:Y:S01]  /*10310*/  ULDC UR4, c[0x0][0x388] ;  /* 0x0000e20000047ab9 */ /* 0x000fe20000000800 */
[--C-:B------:R-:W-:Y:S02]  /*10320*/  IMAD.MOV R7, RZ, RZ, -R0.reuse ;  /* 0x000000ffff077224 */ /* 0x100fe400078e0a00 */
[----:B------:R3:W4:Y:S01]  /*10330*/  SHFL.IDX PT, R9, R4, 0x1, 0x1c1f ;  /* 0x003c1f0004097f89 */ /* 0x00072200000e0000 */
[----:B------:R-:W-:Y:S01]  /*10340*/  IMAD.IADD R3, R3, 0x1, R5 ;  /* 0x0000000103037824 */ /* 0x000fe200078e0205 */
[----:B------:R-:W-:Y:S01]  /*10350*/  LOP3.LUT P0, RZ, R16, 0x3, RZ, 0xc0, !PT ;  /* 0x0000000310ff7812 */ /* 0x000fe2000780c0ff */
[----:B------:R-:W-:Y:S01]  /*10360*/  UIMAD UR4, UR5, UR4, URZ ;  /* 0x00000004050472a4 */ /* 0x000fe2000f8e023f */
[----:B------:R-:W-:Y:S01]  /*10370*/  IADD3 R5, R14, R15, RZ ;  /* 0x0000000f0e057210 */ /* 0x000fe20007ffe0ff */
[----:B------:R-:W1:Y:S01]  /*10380*/  S2R R16, SR_TID.X ;  /* 0x0000000000107919 */ /* 0x000e620000002100 */
[----:B------:R-:W-:-:S03]  /*10390*/  SHF.R.S32.HI R12, RZ, 0x1f, R0 ;  /* 0x0000001fff0c7819 */ /* 0x000fc60000011400 */
[----:B------:R-:W-:Y:S01]  /*103a0*/  ISETP.GE.OR P1, PT, R5, UR4, P0 ;  /* 0x0000000405007c0c */ /* 0x000fe20008726670 */
[----:B---3--:R-:W-:Y:S01]  /*103b0*/  IMAD R4, R7, c[0x0][0x4e8], R6 ;  /* 0x00013a0007047a24 */ /* 0x008fe200078e0206 */
[----:B------:R-:W-:-:S04]  /*103c0*/  IADD3 R7, R5, 0x8, RZ ;  /* 0x0000000805077810 */ /* 0x000fc80007ffe0ff */
[----:B------:R-:W-:Y:S01]  /*103d0*/  ISETP.GE.OR P0, PT, R7, UR4, P0 ;  /* 0x0000000407007c0c */ /* 0x000fe20008706670 */
[----:B------:R-:W-:Y:S02]  /*103e0*/  IMAD R6, R12, c[0x0][0x3e0], RZ ;  /* 0x0000f8000c067a24 */ /* 0x000fe400078e02ff */
[----:B------:R-:W-:-:S04]  /*103f0*/  IMAD.WIDE.U32 R2, R0, c[0x0][0x3e0], R2 ;  /* 0x0000f80000027a25 */ /* 0x000fc800078e0002 */
[----:B-1----:R1:W-:Y:S01]  /*10400*/  @!P1 ST.E [R10.64], R50 ;  /* 0x000000320a009985 */ /* 0x0023e2000c101906 */
[----:B------:R-:W-:Y:S01]  /*10410*/  IMAD R5, R0, c[0x0][0x3e4], R6 ;  /* 0x0000f90000057a24 */ /* 0x000fe200078e0206 */
[----:B------:R-:W-:-:S03]  /*10420*/  SHF.R.S32.HI R0, RZ, 0x1f, R4 ;  /* 0x0000001fff007819 */ /* 0x000fc60000011404 */
[----:B------:R-:W-:Y:S01]  /*10430*/  IMAD.IADD R3, R3, 0x1, R5 ;  /* 0x0000000103037824 */ /* 0x000fe200078e0205 */
[----:B----4-:R1:W-:Y:S01]  /*10440*/  @!P0 ST.E [R8.64], R49 ;  /* 0x0000003108008985 */ /* 0x0103e2000c101906 */
[----:B------:R-:W-:Y:S01]  /*10450*/  IMAD R0, R0, c[0x0][0x3d8], RZ ;  /* 0x0000f60000007a24 */ /* 0x000fe200078e02ff */
[----:B------:R-:W-:Y:S01]  /*10460*/  SHF.R.S32.HI R14, RZ, 0x1f, R16 ;  /* 0x0000001fff0e7819 */ /* 0x000fe20000011410 */
[----:B------:R-:W-:-:S04]  /*10470*/  IMAD.WIDE.U32 R2, R4, c[0x0][0x3d8], R2 ;  /* 0x0000f60004027a25 */ /* 0x000fc800078e0002 */
[----:B------:R-:W-:Y:S01]  /*10480*/  IMAD R0, R4, c[0x0][0x3dc], R0 ;  /* 0x0000f70004007a24 */ /* 0x000fe200078e0200 */
[----:B------:R-:W-:-:S04]  /*10490*/  LEA.HI R14, R14, R16, RZ, 0x3 ;  /* 0x000000100e0e7211 */ /* 0x000fc800078f18ff */
[----:B------:R-:W-:Y:S02]  /*104a0*/  IADD3 R0, R3, R0, RZ ;  /* 0x0000000003007210 */ /* 0x000fe40007ffe0ff */
[C---:B------:R-:W-:Y:S02]  /*104b0*/  LEA R3, P0, R2.reuse, c[0x0][0x380], 0x1 ;  /* 0x0000e00002037a11 */ /* 0x040fe400078008ff */
[----:B------:R-:W-:Y:S02]  /*104c0*/  SHF.R.S32.HI R14, RZ, 0x3, R14 ;  /* 0x00000003ff0e7819 */ /* 0x000fe4000001140e */
[----:B------:R-:W-:-:S03]  /*104d0*/  LEA.HI.X R2, R2, c[0x0][0x384], R0, 0x1, P0 ;  /* 0x0000e10002027a11 */ /* 0x000fc600000f0c00 */
[----:B------:R-:W-:-:S05]  /*104e0*/  IMAD.IADD R0, R14, 0x1, R15 ;  /* 0x000000010e007824 */ /* 0x000fca00078e020f */
[----:B------:R-:W-:Y:S01]  /*104f0*/  ISETP.GE.AND P0, PT, R0, UR4, PT ;  /* 0x0000000400007c0c */ /* 0x000fe2000bf06270 */
[----:B------:R1:W3:Y:S01]  /*10500*/  SHFL.IDX PT, R4, R3, RZ, 0x181f ;  /* 0x00181fff03047589 */ /* 0x0002e200000e0000 */
[----:B------:R-:W-:Y:S03]  /*10510*/  BSSY B0, `(.L_x_456) ;  /* 0x000001b000007945 */ /* 0x000fe60003800000 */
[----:B------:R1:W4:Y:S04]  /*10520*/  SHFL.IDX PT, R5, R2, RZ, 0x181f ;  /* 0x00181fff02057589 */ /* 0x00032800000e0000 */
[----:B--2---:R1:W2:Y:S04]  /*10530*/  LDS.128 R32, [R13+0x1080] ;  /* 0x001080000d207984 */ /* 0x0042a80000000c00 */
        /* <DEDUP_REMOVED lines=10> */
[----:B-----5:R-:W-:-:S02]  /*105e0*/  ISETP.GE.AND P5, PT, R66, c[0x0][0x3c8], PT ;  /* 0x0000f20042007a0c */ /* 0x020fc40003fa6270 */
[----:B------:R-:W-:Y:S01]  /*105f0*/  ISETP.GE.AND P4, PT, R64, c[0x0][0x3c8], PT ;  /* 0x0000f20040007a0c */ /* 0x000fe20003f86270 */
[----:B------:R-:W4:Y:S01]  /*10600*/  LDS.128 R16, [R13+0x4080] ;  /* 0x004080000d107984 */ /* 0x000f220000000c00 */
[----:B------:R-:W-:-:S03]  /*10610*/  ISETP.GE.AND P3, PT, R60, c[0x0][0x3c8], PT ;  /* 0x0000f2003c007a0c */ /* 0x000fc60003f66270 */
[----:B-1----:R-:W1:Y:S06]  /*10620*/  LDS.128 R12, [R13+0x8080] ;  /* 0x008080000d0c7984 */ /* 0x002e6c0000000c00 */
[-C--:B------:R-:W-:Y:S02]  /*10630*/  @!P5 LEA R8, P2, R66, R4.reuse, 0x1 ;  /* 0x000000044208d211 */ /* 0x080fe400078408ff */
[-C--:B------:R-:W-:Y:S02]  /*10640*/  @!P4 LEA R6, P1, R64, R4.reuse, 0x1 ;  /* 0x000000044006c211 */ /* 0x080fe400078208ff */
[----:B------:R-:W-:-:S02]  /*10650*/  @!P3 LEA R4, P0, R60, R4, 0x1 ;  /* 0x000000043c04b211 */ /* 0x000fc400078008ff */
[-C--:B------:R-:W-:Y:S02]  /*10660*/  @!P5 LEA.HI.X R9, R66, R5.reuse, R67, 0x1, P2 ;  /* 0x000000054209d211 */ /* 0x080fe400010f0c43 */
[-C--:B------:R-:W-:Y:S02]  /*10670*/  @!P4 LEA.HI.X R7, R64, R5.reuse, R65, 0x1, P1 ;  /* 0x000000054007c211 */ /* 0x080fe400008f0c41 */
[----:B------:R-:W-:Y:S01]  /*10680*/  @!P3 LEA.HI.X R5, R60, R5, R62, 0x1, P0 ;  /* 0x000000053c05b211 */ /* 0x000fe200000f0c3e */
[----:B---3--:R3:W-:Y:S04]  /*10690*/  @!P5 ST.E.128 [R8.64], R20 ;  /* 0x000000140800d985 */ /* 0x0087e8000c101d06 */
[----:B----4-:R3:W-:Y:S04]  /*106a0*/  @!P4 ST.E.128 [R6.64], R16 ;  /* 0x000000100600c985 */ /* 0x0107e8000c101d06 */
[----:B-1----:R3:W-:Y:S02]  /*106b0*/  @!P3 ST.E.128 [R4.64], R12 ;  /* 0x0000000c0400b985 */ /* 0x0027e4000c101d06 */
.L_x_457:
[----:B---34-:R-:W-:Y:S05]  /*106c0*/  BSYNC B0 ;  /* 0x0000000000007941 */ /* 0x018fea0003800000 */
.L_x_456:
[----:B------:R-:W-:Y:S01]  /*106d0*/  IADD3 R6, R0, 0x20, RZ ;  /* 0x0000002000067810 */ /* 0x000fe20007ffe0ff */
[----:B------:R3:W4:Y:S01]  /*106e0*/  SHFL.IDX PT, R5, R2, 0x1, 0x181f ;  /* 0x00381f0002057f89 */ /* 0x00072200000e0000 */
[----:B------:R-:W-:Y:S02]  /*106f0*/  BSSY B0, `(.L_x_458) ;  /* 0x0000010000007945 */ /* 0x000fe40003800000 */
[----:B------:R-:W-:Y:S01]  /*10700*/  ISETP.GE.AND P0, PT, R6, UR4, PT ;  /* 0x0000000406007c0c */ /* 0x000fe2000bf06270 */
[----:B------:R3:W2:-:S12]  /*10710*/  SHFL.IDX PT, R4, R3, 0x1, 0x181f ;  /* 0x00381f0003047f89 */ /* 0x00069800000e0000 */
[----:B------:R-:W-:Y:S05]  /*10720*/  @P0 BRA `(.L_x_459) ;  /* 0x000000c000000947 */ /* 0x000fea0003800000 */
[----:B-----5:R-:W-:Y:S02]  /*10730*/  ISETP.GE.AND P2, PT, R66, c[0x0][0x3c8], PT ;  /* 0x0000f20042007a0c */ /* 0x020fe40003f46270 */
[----:B------:R-:W-:Y:S02]  /*10740*/  ISETP.GE.AND P1, PT, R64, c[0x0][0x3c8], PT ;  /* 0x0000f20040007a0c */ /* 0x000fe40003f26270 */
[----:B------:R-:W-:-:S09]  /*10750*/  ISETP.GE.AND P0, PT, R60, c[0x0][0x3c8], PT ;  /* 0x0000f2003c007a0c */ /* 0x000fd20003f06270 */
[-C--:B-12---:R-:W-:Y:S02]  /*10760*/  @!P2 LEA R8, P5, R66, R4.reuse, 0x1 ;  /* 0x000000044208a211 */ /* 0x086fe400078a08ff */
[-C--:B------:R-:W-:Y:S02]  /*10770*/  @!P1 LEA R6, P4, R64, R4.reuse, 0x1 ;  /* 0x0000000440069211 */ /* 0x080fe400078808ff */
[----:B------:R-:W-:Y:S02]  /*10780*/  @!P0 LEA R4, P3, R60, R4, 0x1 ;  /* 0x000000043c048211 */ /* 0x000fe400078608ff */
[-C--:B----4-:R-:W-:Y:S02]  /*10790*/  @!P2 LEA.HI.X R9, R66, R5.reuse, R67, 0x1, P5 ;  /* 0x000000054209a211 */ /* 0x090fe400028f0c43 */
[-C--:B------:R-:W-:Y:S02]  /*107a0*/  @!P1 LEA.HI.X R7, R64, R5.reuse, R65, 0x1, P4 ;  /* 0x0000000540079211 */ /* 0x080fe400020f0c41 */
[----:B------:R-:W-:Y:S01]  /*107b0*/  @!P0 LEA.HI.X R5, R60, R5, R62, 0x1, P3 ;  /* 0x000000053c058211 */ /* 0x000fe200018f0c3e */
[----:B------:R1:W-:Y:S04]  /*107c0*/  @!P2 ST.E.128 [R8.64], R32 ;  /* 0x000000200800a985 */ /* 0x0003e8000c101d06 */
[----:B------:R1:W-:Y:S04]  /*107d0*/  @!P1 ST.E.128 [R6.64], R28 ;  /* 0x0000001c06009985 */ /* 0x0003e8000c101d06 */
[----:B------:R1:W-:Y:S02]  /*107e0*/  @!P0 ST.E.128 [R4.64], R24 ;  /* 0x0000001804008985 */ /* 0x0003e4000c101d06 */
.L_x_459:
[----:B------:R-:W-:Y:S05]  /*107f0*/  BSYNC B0 ;  /* 0x0000000000007941 */ /* 0x000fea0003800000 */
.L_x_458:
[----:B-1----:R-:W-:Y:S01]  /*10800*/  IADD3 R6, R0, 0x40, RZ ;  /* 0x0000004000067810 */ /* 0x002fe20007ffe0ff */
[----:B----4-:R1:W4:Y:S01]  /*10810*/  SHFL.IDX PT, R5, R2, 0x2, 0x181f ;  /* 0x00581f0002057f89 */ /* 0x01032200000e0000 */
[----:B------:R-:W-:Y:S02]  /*10820*/  BSSY B0, `(.L_x_460) ;  /* 0x0000010000007945 */ /* 0x000fe40003800000 */
[----:B------:R-:W-:Y:S01]  /*10830*/  ISETP.GE.AND P0, PT, R6, UR4, PT ;  /* 0x0000000406007c0c */ /* 0x000fe2000bf06270 */
[----:B--2---:R1:W2:-:S12]  /*10840*/  SHFL.IDX PT, R4, R3, 0x2, 0x181f ;  /* 0x00581f0003047f89 */ /* 0x00429800000e0000 */
[----:B------:R-:W-:Y:S05]  /*10850*/  @P0 BRA `(.L_x_461) ;  /* 0x000000c000000947 */ /* 0x000fea0003800000 */
[----:B-----5:R-:W-:Y:S02]  /*10860*/  ISETP.GE.AND P2, PT, R66, c[0x0][0x3c8], PT ;  /* 0x0000f20042007a0c */ /* 0x020fe40003f46270 */
[----:B------:R-:W-:Y:S02]  /*10870*/  ISETP.GE.AND P1, PT, R64, c[0x0][0x3c8], PT ;  /* 0x0000f20040007a0c */ /* 0x000fe40003f26270 */
[----:B------:R-:W-:-:S09]  /*10880*/  ISETP.GE.AND P0, PT, R60, c[0x0][0x3c8], PT ;  /* 0x0000f2003c007a0c */ /* 0x000fd20003f06270 */
[-C--:B--2---:R-:W-:Y:S02]  /*10890*/  @!P2 LEA R8, P5, R66, R4.reuse, 0x1 ;  /* 0x000000044208a211 */ /* 0x084fe400078a08ff */
        /* <DEDUP_REMOVED lines=8> */
.L_x_461:
[----:B------:R-:W-:Y:S05]  /*10920*/  BSYNC B0 ;  /* 0x0000000000007941 */ /* 0x000fea0003800000 */
.L_x_460:
[----:B------:R-:W-:Y:S01]  /*10930*/  IADD3 R0, R0, 0x60, RZ ;  /* 0x0000006000007810 */ /* 0x000fe20007ffe0ff */
[----:B-1-3--:R-:W1:Y:S03]  /*10940*/  SHFL.IDX PT, R2, R2, 0x3, 0x181f ;  /* 0x00781f0002027f89 */ /* 0x00ae6600000e0000 */
[----:B------:R-:W-:Y:S01]  /*10950*/  ISETP.GE.AND P0, PT, R0, UR4, PT ;  /* 0x0000000400007c0c */ /* 0x000fe2000bf06270 */
[----:B------:R-:W3:-:S12]  /*10960*/  SHFL.IDX PT, R3, R3, 0x3, 0x181f ;  /* 0x00781f0003037f89 */ /* 0x000ed800000e0000 */
[----:B------:R-:W-:Y:S05]  /*10970*/  @P0 BRA `(.L_x_462) ;  /* 0x00000bd000000947 */ /* 0x000fea0003800000 */
[----:B-----5:R-:W-:Y:S02]  /*10980*/  ISETP.GE.AND P1, PT, R66, c[0x0][0x3c8], PT ;  /* 0x0000f20042007a0c */ /* 0x020fe40003f26270 */
[----:B------:R-:W-:-:S11]  /*10990*/  ISETP.GE.AND P0, PT, R64, c[0x0][0x3c8], PT ;  /* 0x0000f20040007a0c */ /* 0x000fd60003f06270 */
[-C--:B--23--:R-:W-:Y:S02]  /*109a0*/  @!P1 LEA R6, P3, R66, R3.reuse, 0x1 ;  /* 0x0000000342069211 */ /* 0x08cfe400078608ff */
[----:B------:R-:W-:Y:S02]  /*109b0*/  @!P0 LEA R4, P2, R64, R3, 0x1 ;  /* 0x0000000340048211 */ /* 0x000fe400078408ff */
[-C--:B-1----:R-:W-:Y:S02]  /*109c0*/  @!P1 LEA.HI.X R7, R66, R2.reuse, R67, 0x1, P3 ;  /* 0x0000000242079211 */ /* 0x082fe400018f0c43 */
[----:B----4-:R-:W-:-:S03]  /*109d0*/  @!P0 LEA.HI.X R5, R64, R2, R65, 0x1, P2 ;  /* 0x0000000240058211 */ /* 0x010fc600010f0c41 */
[----:B------:R1:W-:Y:S04]  /*109e0*/  @!P1 ST.E.128 [R6.64], R52 ;  /* 0x0000003406009985 */ /* 0x0003e8000c101d06 */
[----:B------:R1:W-:Y:S01]  /*109f0*/  @!P0 ST.E.128 [R4.64], R48 ;  /* 0x0000003004008985 */ /* 0x0003e2000c101d06 */
[----:B------:R-:W-:-:S13]  /*10a00*/  ISETP.GE.AND P0, PT, R60, c[0x0][0x3c8], PT ;  /* 0x0000f2003c007a0c */ /* 0x000fda0003f06270 */
[----:B------:R-:W-:Y:S05]  /*10a10*/  @P0 BRA `(.L_x_462) ;  /* 0x00000b3000000947 */ /* 0x000fea0003800000 */
[----:B-1----:R-:W-:-:S04]  /*10a20*/  LEA R4, P0, R60, R3, 0x1 ;  /* 0x000000033c047211 */ /* 0x002fc800078008ff */
[----:B------:R-:W-:-:S05]  /*10a30*/  LEA.HI.X R5, R60, R2, R62, 0x1, P0 ;  /* 0x000000023c057211 */ /* 0x000fca00000f0c3e */
[----:B------:R1:W-:Y:S01]  /*10a40*/  ST.E.128 [R4.64], R56 ;  /* 0x0000003804007985 */ /* 0x0003e2000c101d06 */
[----:B------:R-:W-:Y:S05]  /*10a50*/  BRA `(.L_x_462) ;  /* 0x00000af000007947 */ /* 0x000fea0003800000 */
.L_x_454:
[----:B------:R-:W2:Y:S04]  /*10a60*/  LDL R0, [R1+0x58] ;  /* 0x0000580001007983 */ /* 0x000ea80000100800 */
[----:B------:R-:W3:Y:S04]  /*10a70*/  LDL R14, [R1+0x4c] ;  /* 0x00004c00010e7983 */ /* 0x000ee80000100800 */
[----:B------:R-:W4:Y:S01]  /*10a80*/  LDL R13, [R1+0x50] ;  /* 0x00005000010d7983 */ /* 0x000f220000100800 */
[----:B------:R-:W-:Y:S03]  /*10a90*/  BSSY B0, `(.L_x_463) ;  /* 0x0000025000007945 */ /* 0x000fe60003800000 */
[----:B------:R-:W1:Y:S02]  /*10aa0*/  S2R R12, SR_TID.X ;  /* 0x00000000000c7919 */ /* 0x000e640000002100 */
[----:B-1----:R-:W-:Y:S01]  /*10ab0*/  ISETP.GE.AND P0, PT, R12, 0x80, PT ;  /* 0x000000800c00780c */ /* 0x002fe20003f06270 */
[----:B--2---:R-:W-:Y:S01]  /*10ac0*/  IMAD.MOV.U32 R11, RZ, RZ, R0 ;  /* 0x000000ffff0b7224 */ /* 0x004fe200078e0000 */
[----:B---3--:R-:W-:-:S02]  /*10ad0*/  SHF.R.S32.HI R7, RZ, 0x1f, R14 ;  /* 0x0000001fff077819 */ /* 0x008fc4000001140e */
[----:B----4-:R-:W-:-:S09]  /*10ae0*/  SHF.R.S32.HI R8, RZ, 0x1f, R13 ;  /* 0x0000001fff087819 */ /* 0x010fd2000001140d */
[----:B------:R-:W-:Y:S05]  /*10af0*/  @P0 BRA `(.L_x_464) ;  /* 0x000001e000000947 */ /* 0x000fea0003800000 */
[----:B------:R-:W-:Y:S02]  /*10b00*/  MOV R2, c[0x0][0x4e8] ;  /* 0x00013a0000027a02 */ /* 0x000fe40000000f00 */
[----:B------:R-:W-:-:S03]  /*10b10*/  IADD3 R6, R11, R12, RZ ;  /* 0x0000000c0b067210 */ /* 0x000fc60007ffe0ff */
[----:B------:R-:W-:-:S05]  /*10b20*/  IMAD R0, R2, c[0x0][0x388], RZ ;  /* 0x0000e20002007a24 */ /* 0x000fca00078e02ff */
[----:B------:R-:W-:-:S13]  /*10b30*/  ISETP.GE.AND P0, PT, R6, R0, PT ;  /* 0x000000000600720c */ /* 0x000fda0003f06270 */
[----:B------:R-:W-:Y:S05]  /*10b40*/  @P0 BRA `(.L_x_464) ;  /* 0x0000019000000947 */ /* 0x000fea0003800000 */
[----:B------:R-:W-:Y:S01]  /*10b50*/  ISETP.NE.AND P0, PT, R2, 0x1, PT ;  /* 0x000000010200780c */ /* 0x000fe20003f05270 */
[----:B------:R-:W-:Y:S01]  /*10b60*/  IMAD R4, R7, c[0x0][0x490], RZ ;  /* 0x0001240007047a24 */ /* 0x000fe200078e02ff */
[----:B------:R-:W-:Y:S01]  /*10b70*/  MOV R0, R6 ;  /* 0x0000000600007202 */ /* 0x000fe20000000f00 */
[----:B------:R-:W-:-:S04]  /*10b80*/  IMAD.WIDE.U32 R2, R14, c[0x0][0x490], RZ ;  /* 0x000124000e027a25 */ /* 0x000fc800078e00ff */
[----:B------:R-:W-:Y:S02]  /*10b90*/  IMAD R4, R14, c[0x0][0x494], R4 ;  /* 0x000125000e047a24 */ /* 0x000fe400078e0204 */
[----:B------:R-:W-:-:S03]  /*10ba0*/  IMAD R10, R8, c[0x0][0x498], RZ ;  /* 0x00012600080a7a24 */ /* 0x000fc600078e02ff */
[----:B------:R-:W-:Y:S01]  /*10bb0*/  IADD3 R3, R3, R4, RZ ;  /* 0x0000000403037210 */ /* 0x000fe20007ffe0ff */
[----:B------:R-:W-:-:S05]  /*10bc0*/  @P0 IMAD.HI.U32 R5, R6, c[0x0][0x4ec], RZ ;  /* 0x00013b0006050a27 */ /* 0x000fca00078e00ff */
[----:B------:R-:W-:Y:S01]  /*10bd0*/  @P0 SHF.R.U32.HI R0, RZ, c[0x0][0x4f0], R5 ;  /* 0x00013c00ff000a19 */ /* 0x000fe20000011605 */
[----:B------:R-:W-:-:S03]  /*10be0*/  IMAD.WIDE.U32 R4, R13, c[0x0][0x498], R2 ;  /* 0x000126000d047a25 */ /* 0x000fc600078e0002 */
[C---:B------:R-:W-:Y:S01]  /*10bf0*/  IADD3 R9, -R0.reuse, RZ, RZ ;  /* 0x000000ff00097210 */ /* 0x040fe20007ffe1ff */
[----:B------:R-:W-:Y:S01]  /*10c00*/  IMAD R3, R13, c[0x0][0x49c], R10 ;  /* 0x000127000d037a24 */ /* 0x000fe200078e020a */
[----:B------:R-:W-:-:S03]  /*10c10*/  IADD3 R4, P0, R0, R4, RZ ;  /* 0x0000000400047210 */ /* 0x000fc60007f1e0ff */
[----:B------:R-:W-:Y:S01]  /*10c20*/  IMAD R2, R9, c[0x0][0x4e8], R6 ;  /* 0x00013a0009027a24 */ /* 0x000fe200078e0206 */
[----:B------:R-:W-:-:S04]  /*10c30*/  SHF.R.S32.HI R6, RZ, 0x1f, R0 ;  /* 0x0000001fff067819 */ /* 0x000fc80000011400 */
[----:B------:R-:W-:Y:S02]  /*10c40*/  SHF.R.S32.HI R0, RZ, 0x1f, R2 ;  /* 0x0000001fff007819 */ /* 0x000fe40000011402 */
[----:B------:R-:W-:-:S03]  /*10c50*/  IADD3.X R5, R6, R5, R3, P0, !PT ;  /* 0x0000000506057210 */ /* 0x000fc600007fe403 */
[----:B------:R-:W-:-:S04]  /*10c60*/  IMAD R0, R0, c[0x0][0x488], RZ ;  /* 0x0001220000007a24 */ /* 0x000fc800078e02ff */
[C---:B------:R-:W-:Y:S02]  /*10c70*/  IMAD R0, R2.reuse, c[0x0][0x48c], R0 ;  /* 0x0001230002007a24 */ /* 0x040fe400078e0200 */
[----:B------:R-:W-:-:S05]  /*10c80*/  IMAD.WIDE.U32 R2, R2, c[0x0][0x488], R4 ;  /* 0x0001220002027a25 */ /* 0x000fca00078e0004 */
[----:B------:R-:W-:Y:S02]  /*10c90*/  IADD3 R0, R3, R0, RZ ;  /* 0x0000000003007210 */ /* 0x000fe40007ffe0ff */
[----:B------:R-:W-:-:S04]  /*10ca0*/  LEA R4, P0, R2, c[0x0][0x450], 0x2 ;  /* 0x0001140002047a11 */ /* 0x000fc800078010ff */
[----:B------:R-:W-:Y:S02]  /*10cb0*/  LEA.HI.X R5, R2, c[0x0][0x454], R0, 0x2, P0 ;  /* 0x0001150002057a11 */ /* 0x000fe400000f1400 */
[----:B------:R-:W-:-:S05]  /*10cc0*/  MOV R0, 0xff800000 ;  /* 0xff80000000007802 */ /* 0x000fca0000000f00 */
[----:B------:R1:W-:Y:S02]  /*10cd0*/  STG.E [R4.64], R0 ;  /* 0x0000000004007986 */ /* 0x0003e4000c101906 */
.L_x_464:
[----:B------:R-:W-:Y:S05]  /*10ce0*/  BSYNC B0 ;  /* 0x0000000000007941 */ /* 0x000fea0003800000 */
.L_x_463:
[----:B------:R-:W2:Y:S01]  /*10cf0*/  LDL R2, [R1+0x8c] ;  /* 0x00008c0001027983 */ /* 0x000ea20000100800 */
[----:B-1----:R-:W-:Y:S01]  /*10d00*/  MOV R0, c[0x0][0x4e8] ;  /* 0x00013a0000007a02 */ /* 0x002fe20000000f00 */
[----:B------:R-:W-:Y:S01]  /*10d10*/  IMAD R7, R7, c[0x0][0x3e8], RZ ;  /* 0x0000fa0007077a24 */ /* 0x000fe200078e02ff */
[----:B------:R-:W-:Y:S01]  /*10d20*/  SHF.R.S32.HI R9, RZ, 0x1f, R12 ;  /* 0x0000001fff097819 */ /* 0x000fe2000001140c */
[----:B------:R-:W-:Y:S01]  /*10d30*/  IMAD R8, R8, c[0x0][0x3f0], RZ ;  /* 0x0000fc0008087a24 */ /* 0x000fe200078e02ff */
[----:B------:R-:W-:Y:S01]  /*10d40*/  ISETP.NE.AND P0, PT, R0, 0x1, PT ;  /* 0x000000010000780c */ /* 0x000fe20003f05270 */
[----:B------:R-:W-:Y:S01]  /*10d50*/  IMAD R7, R14, c[0x0][0x3ec], R7 ;  /* 0x0000fb000e077a24 */ /* 0x000fe200078e0207 */
[----:B------:R-:W-:Y:S01]  /*10d60*/  LEA.HI R9, R9, R12, RZ, 0x3 ;  /* 0x0000000c09097211 */ /* 0x000fe200078f18ff */
[----:B------:R-:W-:-:S03]  /*10d70*/  IMAD R8, R13, c[0x0][0x3f4], R8 ;  /* 0x0000fd000d087a24 */ /* 0x000fc600078e0208 */
[----:B------:R-:W-:Y:S02]  /*10d80*/  SHF.R.S32.HI R9, RZ, 0x3, R9 ;  /* 0x00000003ff097819 */ /* 0x000fe40000011409 */
[----:B--2---:R-:W-:Y:S01]  /*10d90*/  IADD3 R4, R2, R11, RZ ;  /* 0x0000000b02047210 */ /* 0x004fe20007ffe0ff */
[----:B------:R-:W-:-:S03]  /*10da0*/  IMAD.WIDE.U32 R2, R14, c[0x0][0x3e8], RZ ;  /* 0x0000fa000e027a25 */ /* 0x000fc600078e00ff */
[----:B------:R-:W-:Y:S01]  /*10db0*/  MOV R0, R4 ;  /* 0x0000000400007202 */ /* 0x000fe20000000f00 */
[----:B------:R-:W-:-:S04]  /*10dc0*/  @P0 IMAD.HI.U32 R5, R4, c[0x0][0x4ec], RZ ;  /* 0x00013b0004050a27 */ /* 0x000fc800078e00ff */
[----:B------:R-:W-:Y:S01]  /*10dd0*/  IMAD.IADD R3, R3, 0x1, R7 ;  /* 0x0000000103037824 */ /* 0x000fe200078e0207 */
[----:B------:R-:W-:-:S03]  /*10de0*/  @P0 SHF.R.U32.HI R0, RZ, c[0x0][0x4f0], R5 ;  /* 0x00013c00ff000a19 */ /* 0x000fc60000011605 */
[----:B------:R-:W-:Y:S01]  /*10df0*/  IMAD.WIDE.U32 R2, R13, c[0x0][0x3f0], R2 ;  /* 0x0000fc000d027a25 */ /* 0x000fe200078e0002 */
[----:B------:R-:W-:Y:S02]  /*10e00*/  SHF.R.S32.HI R5, RZ, 0x1f, R0 ;  /* 0x0000001fff057819 */ /* 0x000fe40000011400 */
[----:B------:R-:W-:Y:S02]  /*10e10*/  IADD3 R6, -R0, RZ, RZ ;  /* 0x000000ff00067210 */ /* 0x000fe40007ffe1ff */
[----:B------:R-:W-:Y:S01]  /*10e20*/  IADD3 R3, R3, R8, RZ ;  /* 0x0000000803037210 */ /* 0x000fe20007ffe0ff */
[----:B------:R-:W-:Y:S02]  /*10e30*/  IMAD R5, R5, c[0x0][0x3e0], RZ ;  /* 0x0000f80005057a24 */ /* 0x000fe400078e02ff */
[----:B------:R-:W-:Y:S02]  /*10e40*/  IMAD R6, R6, c[0x0][0x4e8], R4 ;  /* 0x00013a0006067a24 */ /* 0x000fe400078e0204 */
[----:B------:R-:W-:-:S02]  /*10e50*/  IMAD R4, R0, c[0x0][0x3e4], R5 ;  /* 0x0000f90000047a24 */ /* 0x000fc400078e0205 */
[----:B------:R-:W-:Y:S01]  /*10e60*/  IMAD.WIDE.U32 R2, R0, c[0x0][0x3e0], R2 ;  /* 0x0000f80000027a25 */ /* 0x000fe200078e0002 */
[----:B------:R-:W-:-:S03]  /*10e70*/  SHF.R.S32.HI R0, RZ, 0x1f, R6 ;  /* 0x0000001fff007819 */ /* 0x000fc60000011406 */
[----:B------:R-:W-:Y:S02]  /*10e80*/  IMAD.IADD R3, R3, 0x1, R4 ;  /* 0x0000000103037824 */ /* 0x000fe400078e0204 */
[----:B------:R-:W-:Y:S02]  /*10e90*/  IMAD R0, R0, c[0x0][0x3d8], RZ ;  /* 0x0000f60000007a24 */ /* 0x000fe400078e02ff */
[----:B------:R-:W-:-:S04]  /*10ea0*/  IMAD.WIDE.U32 R4, R6, c[0x0][0x3d8], R2 ;  /* 0x0000f60006047a25 */ /* 0x000fc800078e0002 */
[----:B------:R-:W-:Y:S01]  /*10eb0*/  IMAD R6, R6, c[0x0][0x3dc], R0 ;  /* 0x0000f70006067a24 */ /* 0x000fe200078e0200 */
[----:B------:R-:W-:Y:S02]  /*10ec0*/  LEA R3, P0, R4, c[0x0][0x380], 0x1 ;  /* 0x0000e00004037a11 */ /* 0x000fe400078008ff */
[----:B------:R-:W-:Y:S02]  /*10ed0*/  IADD3 R0, R9, R11, RZ ;  /* 0x0000000b09007210 */ /* 0x000fe40007ffe0ff */
[----:B------:R-:W-:-:S04]  /*10ee0*/  IADD3 R2, R5, R6, RZ ;  /* 0x0000000605027210 */ /* 0x000fc80007ffe0ff */
[----:B------:R-:W-:Y:S01]  /*10ef0*/  LEA.HI.X R2, R4, c[0x0][0x384], R2, 0x1, P0 ;  /* 0x0000e10004027a11 */ /* 0x000fe200000f0c02 */
[----:B------:R-:W-:Y:S05]  /*10f00*/  BRA.DIV ~URZ, `(.L_x_465) ;  /* 0x000008f27f007947 */ /* 0x000fea000b800000 */
[----:B------:R1:W2:Y:S02]  /*10f10*/  SHFL.IDX PT, R5, R2, RZ, 0x181f ;  /* 0x00181fff02057589 */ /* 0x0002a400000e0000 */
.L_x_483:
[----:B------:R-:W-:Y:S05]  /*10f20*/  BRA.DIV ~URZ, `(.L_x_466) ;  /* 0x000009427f007947 */ /* 0x000fea000b800000 */
[----:B------:R3:W4:Y:S02]  /*10f30*/  SHFL.IDX PT, R4, R3, RZ, 0x181f ;  /* 0x00181fff03047589 */ /* 0x00072400000e0000 */
.L_x_484:
[----:B------:R-:W-:Y:S01]  /*10f40*/  MOV R10, c[0x0][0x4e8] ;  /* 0x00013a00000a7a02 */ /* 0x000fe20000000f00 */
[----:B------:R-:W-:Y:S04]  /*10f50*/  BSSY B0, `(.L_x_467) ;  /* 0x0000015000007945 */ /* 0x000fe80003800000 */
[----:B------:R-:W-:-:S05]  /*10f60*/  IMAD R10, R10, c[0x0][0x388], RZ ;  /* 0x0000e2000a0a7a24 */ /* 0x000fca00078e02ff */
[----:B------:R-:W-:-:S13]  /*10f70*/  ISETP.GE.AND P0, PT, R0, R10, PT ;  /* 0x0000000a0000720c */ /* 0x000fda0003f06270 */
[----:B------:R-:W-:Y:S05]  /*10f80*/  @P0 BRA `(.L_x_468) ;  /* 0x0000011000000947 */ /* 0x000fea0003800000 */
[----:B------:R-:W5:Y:S04]  /*10f90*/  LDL.64 R16, [R1+0x38] ;  /* 0x0000380001107983 */ /* 0x000f680000100a00 */
[----:B---3--:R-:W3:Y:S04]  /*10fa0*/  LDL R13, [R1+0x44] ;  /* 0x00004400010d7983 */ /* 0x008ee80000100800 */
[----:B----4-:R-:W4:Y:S04]  /*10fb0*/  LDL R11, [R1+0x48] ;  /* 0x00004800010b7983 */ /* 0x010f280000100800 */
[----:B--2---:R-:W2:Y:S04]  /*10fc0*/  LDL R14, [R1+0x60] ;  /* 0x00006000010e7983 */ /* 0x004ea80000100800 */
[----:B------:R-:W2:Y:S01]  /*10fd0*/  LDL R12, [R1+0x5c] ;  /* 0x00005c00010c7983 */ /* 0x000ea20000100800 */
[----:B-----5:R-:W-:-:S02]  /*10fe0*/  ISETP.GE.AND P2, PT, R16, c[0x0][0x3c8], PT ;  /* 0x0000f20010007a0c */ /* 0x020fc40003f46270 */
[----:B---3--:R-:W-:Y:S02]  /*10ff0*/  ISETP.GE.AND P1, PT, R13, c[0x0][0x3c8], PT ;  /* 0x0000f2000d007a0c */ /* 0x008fe40003f26270 */
[----:B----4-:R-:W-:-:S09]  /*11000*/  ISETP.GE.AND P0, PT, R11, c[0x0][0x3c8], PT ;  /* 0x0000f2000b007a0c */ /* 0x010fd20003f06270 */
[CC--:B------:R-:W-:Y:S02]  /*11010*/  @!P2 LEA R8, P5, R16.reuse, R4.reuse, 0x1 ;  /* 0x000000041008a211 */ /* 0x0c0fe400078a08ff */
[-C--:B------:R-:W-:Y:S02]  /*11020*/  @!P1 LEA R6, P4, R13, R4.reuse, 0x1 ;  /* 0x000000040d069211 */ /* 0x080fe400078808ff */
[-C--:B------:R-:W-:Y:S02]  /*11030*/  @!P2 LEA.HI.X R9, R16, R5.reuse, R17, 0x1, P5 ;  /* 0x000000051009a211 */ /* 0x080fe400028f0c11 */
[----:B------:R-:W-:Y:S02]  /*11040*/  @!P0 LEA R4, P3, R11, R4, 0x1 ;  /* 0x000000040b048211 */ /* 0x000fe400078608ff */
[-C--:B--2---:R-:W-:Y:S02]  /*11050*/  @!P1 LEA.HI.X R7, R13, R5.reuse, R14, 0x1, P4 ;  /* 0x000000050d079211 */ /* 0x084fe400020f0c0e */
[----:B------:R-:W-:Y:S01]  /*11060*/  @!P0 LEA.HI.X R5, R11, R5, R12, 0x1, P3 ;  /* 0x000000050b058211 */ /* 0x000fe200018f0c0c */
[----:B------:R2:W-:Y:S04]  /*11070*/  @!P2 ST.E.128 [R8.64], RZ ;  /* 0x000000ff0800a985 */ /* 0x0005e8000c101d06 */
[----:B------:R2:W-:Y:S04]  /*11080*/  @!P1 ST.E.128 [R6.64], RZ ;  /* 0x000000ff06009985 */ /* 0x0005e8000c101d06 */
[----:B------:R2:W-:Y:S02]  /*11090*/  @!P0 ST.E.128 [R4.64], RZ ;  /* 0x000000ff04008985 */ /* 0x0005e4000c101d06 */
.L_x_468:
[----:B------:R-:W-:Y:S05]  /*110a0*/  BSYNC B0 ;  /* 0x0000000000007941 */ /* 0x000fea0003800000 */
.L_x_467:
[----:B------:R-:W-:Y:S05]  /*110b0*/  BRA.DIV ~URZ, `(.L_x_469) ;  /* 0x000008127f007947 */ /* 0x000fea000b800000 */
[----:B--2---:R2:W1:Y:S04]  /*110c0*/  SHFL.IDX PT, R5, R2, 0x1, 0x181f ;  /* 0x00381f0002057f89 */ /* 0x00446800000e0000 */
[----:B----4-:R2:W4:Y:S02]  /*110d0*/  SHFL.IDX PT, R4, R3, 0x1, 0x181f ;  /* 0x00381f0003047f89 */ /* 0x01052400000e0000 */
.L_x_485:
[----:B------:R-:W-:Y:S01]  /*110e0*/  IADD3 R6, R0, 0x20, RZ ;  /* 0x0000002000067810 */ /* 0x000fe20007ffe0ff */
[----:B------:R-:W-:Y:S03]  /*110f0*/  BSSY B0, `(.L_x_470) ;  /* 0x0000014000007945 */ /* 0x000fe60003800000 */
[----:B------:R-:W-:-:S13]  /*11100*/  ISETP.GE.AND P0, PT, R6, R10, PT ;  /* 0x0000000a0600720c */ /* 0x000fda0003f06270 */
[----:B------:R-:W-:Y:S05]  /*11110*/  @P0 BRA `(.L_x_471) ;  /* 0x0000011000000947 */ /* 0x000fea0003800000 */
[----:B------:R-:W5:Y:S04]  /*11120*/  LDL.64 R16, [R1+0x38] ;  /* 0x0000380001107983 */ /* 0x000f680000100a00 */
[----:B--2---:R-:W2:Y:S04]  /*11130*/  LDL R13, [R1+0x44] ;  /* 0x00004400010d7983 */ /* 0x004ea80000100800 */
[----:B---3--:R-:W3:Y:S04]  /*11140*/  LDL R11, [R1+0x48] ;  /* 0x00004800010b7983 */ /* 0x008ee80000100800 */
[----:B----4-:R-:W4:Y:S04]  /*11150*/  LDL R14, [R1+0x60] ;  /* 0x00006000010e7983 */ /* 0x010f280000100800 */
[----:B------:R-:W4:Y:S01]  /*11160*/  LDL R12, [R1+0x5c] ;  /* 0x00005c00010c7983 */ /* 0x000f220000100800 */
[----:B-----5:R-:W-:-:S02]  /*11170*/  ISETP.GE.AND P2, PT, R16, c[0x0][0x3c8], PT ;  /* 0x0000f20010007a0c */ /* 0x020fc40003f46270 */
[----:B--2---:R-:W-:Y:S02]  /*11180*/  ISETP.GE.AND P1, PT, R13, c[0x0][0x3c8], PT ;  /* 0x0000f2000d007a0c */ /* 0x004fe40003f26270 */
[----:B---3--:R-:W-:-:S09]  /*11190*/  ISETP.GE.AND P0, PT, R11, c[0x0][0x3c8], PT ;  /* 0x0000f2000b007a0c */ /* 0x008fd20003f06270 */
[CC--:B------:R-:W-:Y:S02]  /*111a0*/  @!P2 LEA R8, P5, R16.reuse, R4.reuse, 0x1 ;  /* 0x000000041008a211 */ /* 0x0c0fe400078a08ff */
[-C--:B------:R-:W-:Y:S02]  /*111b0*/  @!P1 LEA R6, P4, R13, R4.reuse, 0x1 ;  /* 0x000000040d069211 */ /* 0x080fe400078808ff */
[-C--:B-1----:R-:W-:Y:S02]  /*111c0*/  @!P2 LEA.HI.X R9, R16, R5.reuse, R17, 0x1, P5 ;  /* 0x000000051009a211 */ /* 0x082fe400028f0c11 */
[----:B------:R-:W-:Y:S02]  /*111d0*/  @!P0 LEA R4, P3, R11, R4, 0x1 ;  /* 0x000000040b048211 */ /* 0x000fe400078608ff */
[-C--:B----4-:R-:W-:Y:S02]  /*111e0*/  @!P1 LEA.HI.X R7, R13, R5.reuse, R14, 0x1, P4 ;  /* 0x000000050d079211 */ /* 0x090fe400020f0c0e */
[----:B------:R-:W-:Y:S01]  /*111f0*/  @!P0 LEA.HI.X R5, R11, R5, R12, 0x1, P3 ;  /* 0x000000050b058211 */ /* 0x000fe200018f0c0c */
[----:B------:R1:W-:Y:S04]  /*11200*/  @!P2 ST.E.128 [R8.64], RZ ;  /* 0x000000ff0800a985 */ /* 0x0003e8000c101d06 */
[----:B------:R1:W-:Y:S04]  /*11210*/  @!P1 ST.E.128 [R6.64], RZ ;  /* 0x000000ff06009985 */ /* 0x0003e8000c101d06 */
[----:B------:R1:W-:Y:S02]  /*11220*/  @!P0 ST.E.128 [R4.64], RZ ;  /* 0x000000ff04008985 */ /* 0x0003e4000c101d06 */
.L_x_471:
[----:B------:R-:W-:Y:S05]  /*11230*/  BSYNC B0 ;  /* 0x0000000000007941 */ /* 0x000fea0003800000 */
.L_x_470:
[----:B------:R-:W-:Y:S05]  /*11240*/  BRA.DIV ~URZ, `(.L_x_472) ;  /* 0x000007427f007947 */ /* 0x000fea000b800000 */
[----:B-1----:R1:W2:Y:S02]  /*11250*/  SHFL.IDX PT, R5, R2, 0x2, 0x181f ;  /* 0x00581f0002057f89 */ /* 0x0022a400000e0000 */
.L_x_486:
[----:B------:R-:W-:Y:S05]  /*11260*/  BRA.DIV ~URZ, `(.L_x_473) ;  /* 0x000007927f007947 */ /* 0x000fea000b800000 */
[----:B----4-:R4:W1:Y:S02]  /*11270*/  SHFL.IDX PT, R4, R3, 0x2, 0x181f ;  /* 0x00581f0003047f89 */ /* 0x01086400000e0000 */
.L_x_487:
[----:B------:R-:W-:Y:S01]  /*11280*/  IADD3 R6, R0, 0x40, RZ ;  /* 0x0000004000067810 */ /* 0x000fe20007ffe0ff */
[----:B------:R-:W-:Y:S03]  /*11290*/  BSSY B0, `(.L_x_474) ;  /* 0x0000014000007945 */ /* 0x000fe60003800000 */
        /* <DEDUP_REMOVED lines=10> */
[CC--:B-1----:R-:W-:Y:S02]  /*11340*/  @!P2 LEA R8, P5, R16.reuse, R4.reuse, 0x1 ;  /* 0x000000041008a211 */ /* 0x0c2fe400078a08ff */
        /* <DEDUP_REMOVED lines=8> */
.L_x_475:
[----:B------:R-:W-:Y:S05]  /*113d0*/  BSYNC B0 ;  /* 0x0000000000007941 */ /* 0x000fea0003800000 */
.L_x_474:
[----:B------:R-:W-:Y:S05]  /*113e0*/  BRA.DIV ~URZ, `(.L_x_476) ;  /* 0x000006727f007947 */ /* 0x000fea000b800000 */
[----:B-12---:R-:W1:Y:S04]  /*113f0*/  SHFL.IDX PT, R2, R2, 0x3, 0x181f ;  /* 0x00781f0002027f89 */ /* 0x006e6800000e0000 */
[----:B---34-:R-:W2:Y:S02]  /*11400*/  SHFL.IDX PT, R3, R3, 0x3, 0x181f ;  /* 0x00781f0003037f89 */ /* 0x018ea400000e0000 */
.L_x_488:
[----:B------:R-:W-:-:S04]  /*11410*/  IADD3 R0, R0, 0x60, RZ ;  /* 0x0000006000007810 */ /* 0x000fc80007ffe0ff */
[----:B------:R-:W-:-:S13]  /*11420*/  ISETP.GE.AND P0, PT, R0, R10, PT ;  /* 0x0000000a0000720c */ /* 0x000fda0003f06270 */
[----:B------:R-:W-:Y:S05]  /*11430*/  @P0 BRA `(.L_x_462) ;  /* 0x0000011000000947 */ /* 0x000fea0003800000 */
[----:B------:R-:W3:Y:S04]  /*11440*/  LDL.64 R16, [R1+0x38] ;  /* 0x0000380001107983 */ /* 0x000ee80000100a00 */
[----:B------:R-:W4:Y:S04]  /*11450*/  LDL R13, [R1+0x44] ;  /* 0x00004400010d7983 */ /* 0x000f280000100800 */
[----:B------:R-:W5:Y:S04]  /*11460*/  LDL R11, [R1+0x48] ;  /* 0x00004800010b7983 */ /* 0x000f680000100800 */
[----:B--2---:R-:W2:Y:S04]  /*11470*/  LDL R14, [R1+0x60] ;  /* 0x00006000010e7983 */ /* 0x004ea80000100800 */
[----:B------:R-:W2:Y:S01]  /*11480*/  LDL R12, [R1+0x5c] ;  /* 0x00005c00010c7983 */ /* 0x000ea20000100800 */
[----:B---3--:R-:W-:-:S02]  /*11490*/  ISETP.GE.AND P2, PT, R16, c[0x0][0x3c8], PT ;  /* 0x0000f20010007a0c */ /* 0x008fc40003f46270 */
[----:B----4-:R-:W-:Y:S02]  /*114a0*/  ISETP.GE.AND P1, PT, R13, c[0x0][0x3c8], PT ;  /* 0x0000f2000d007a0c */ /* 0x010fe40003f26270 */
[----:B-----5:R-:W-:-:S09]  /*114b0*/  ISETP.GE.AND P0, PT, R11, c[0x0][0x3c8], PT ;  /* 0x0000f2000b007a0c */ /* 0x020fd20003f06270 */
[CC--:B------:R-:W-:Y:S02]  /*114c0*/  @!P2 LEA R8, P5, R16.reuse, R3.reuse, 0x1 ;  /* 0x000000031008a211 */ /* 0x0c0fe400078a08ff */
[-C--:B------:R-:W-:Y:S02]  /*114d0*/  @!P1 LEA R6, P4, R13, R3.reuse, 0x1 ;  /* 0x000000030d069211 */ /* 0x080fe400078808ff */
[-C--:B-1----:R-:W-:Y:S02]  /*114e0*/  @!P2 LEA.HI.X R9, R16, R2.reuse, R17, 0x1, P5 ;  /* 0x000000021009a211 */ /* 0x082fe400028f0c11 */
[----:B------:R-:W-:Y:S02]  /*114f0*/  @!P0 LEA R4, P3, R11, R3, 0x1 ;  /* 0x000000030b048211 */ /* 0x000fe400078608ff */
[-C--:B--2---:R-:W-:Y:S02]  /*11500*/  @!P1 LEA.HI.X R7, R13, R2.reuse, R14, 0x1, P4 ;  /* 0x000000020d079211 */ /* 0x084fe400020f0c0e */
[----:B------:R-:W-:Y:S01]  /*11510*/  @!P0 LEA.HI.X R5, R11, R2, R12, 0x1, P3 ;  /* 0x000000020b058211 */ /* 0x000fe200018f0c0c */
[----:B------:R1:W-:Y:S04]  /*11520*/  @!P2 ST.E.128 [R8.64], RZ ;  /* 0x000000ff0800a985 */ /* 0x0003e8000c101d06 */
[----:B------:R1:W-:Y:S04]  /*11530*/  @!P1 ST.E.128 [R6.64], RZ ;  /* 0x000000ff06009985 */ /* 0x0003e8000c101d06 */
[----:B------:R1:W-:Y:S02]  /*11540*/  @!P0 ST.E.128 [R4.64], RZ ;  /* 0x000000ff04008985 */ /* 0x0003e4000c101d06 */
.L_x_462:
[----:B------:R-:W-:Y:S05]  /*11550*/  BSYNC B1 ;  /* 0x0000000000017941 */ /* 0x000fea0003800000 */
.L_x_453:
[----:B----4-:R-:W4:Y:S02]  /*11560*/  LDL R0, [R1+0x90] ;  /* 0x0000900001007983 */ /* 0x010f240000100800 */
[----:B----4-:R-:W-:-:S13]  /*11570*/  ISETP.NE.AND P0, PT, R0, RZ, PT ;  /* 0x000000ff0000720c */ /* 0x010fda0003f05270 */
[----:B------:R-:W-:Y:S01]  /*11580*/  @P0 WARPSYNC 0xffffffff ;  /* 0xffffffff00000948 */ /* 0x000fe20003800000 */
[----:B------:R-:W-:Y:S06]  /*11590*/  @P0 BAR.SYNC.DEFER_BLOCKING 0x5, 0x100 ;  /* 0x0144000000000b1d */ /* 0x000fec0000010000 */
[----:B------:R-:W4:Y:S04]  /*115a0*/  @P0 LDS R0, [0x15100] ;  /* 0x01510000ff000984 */ /* 0x000f280000000800 */
[----:B----4-:R4:W-:Y:S04]  /*115b0*/  @P0 STL [R1+0x64], R0 ;  /* 0x0000640001000387 */ /* 0x0109e80000100800 */
[----:B------:R-:W-:Y:S06]  /*115c0*/  @P0 BAR.ARV 0x4, 0x100 ;  /* 0x0104000000000b1d */ /* 0x000fec0000002000 */
[----:B------:R-:W-:Y:S05]  /*115d0*/  @P0 BRA `(.L_x_477) ;  /* 0x0000007000000947 */ /* 0x000fea0003800000 */
[----:B------:R-:W-:Y:S05]  /*115e0*/  BRA.DIV ~URZ, `(.L_x_478) ;  /* 0x000005427f007947 */ /* 0x000fea000b800000 */
[----:B----4-:R4:W3:Y:S02]  /*115f0*/  SHFL.IDX PT, R0, R61, RZ, 0x1f ;  /* 0x00001fff3d007589 */ /* 0x0108e400000e0000 */
.L_x_489:
[----:B------:R-:W-:Y:S01]  /*11600*/  WARPSYNC 0xffffffff ;  /* 0xffffffff00007948 */ /* 0x000fe20003800000 */
[----:B------:R-:W-:Y:S06]  /*11610*/  BAR.SYNC.DEFER_BLOCKING 0x4, 0x100 ;  /* 0x0104000000007b1d */ /* 0x000fec0000010000 */
[----:B---3--:R3:W-:Y:S04]  /*11620*/  STL [R1+0x64], R0 ;  /* 0x0000640001007387 */ /* 0x0087e80000100800 */
[----:B------:R3:W-:Y:S04]  /*11630*/  @!P6 STS [0x15100], R61 ;  /* 0x0151003dff00e388 */ /* 0x0007e80000000800 */
[----:B------:R-:W-:Y:S06]  /*11640*/  BAR.ARV 0x5, 0x100 ;  /* 0x0144000000007b1d */ /* 0x000fec0000002000 */
.L_x_477:
[----:B---34-:R-:W3:Y:S02]  /*11650*/  LDL R0, [R1+0x64] ;  /* 0x0000640001007983 */ /* 0x018ee40000100800 */
[----:B---3--:R-:W-:-:S13]  /*11660*/  ISETP.GE.AND P0, PT, R0, c[0x0][0x538], PT ;  /* 0x00014e0000007a0c */ /* 0x008fda0003f06270 */
[----:B-12--5:R-:W-:Y:S01]  /*11670*/  @P0 CALL.REL.NOINC `(.L_x_479) ;  /* 0x0000001000000944 */ /* 0x026fe20003c00000 */
[----:B------:R-:W-:Y:S05]  /*11680*/  BRA `(.L_x_480) ;  /* 0xfffef3f000007947 */ /* 0x000fea000383ffff */
.L_x_479:
[----:B------:R-:W-:Y:S05]  /*11690*/  EXIT ;  /* 0x000000000000794d */ /* 0x000fea0003800000 */
.L_x_449:
[----:B-1----:R1:W5:Y:S01]  /*116a0*/  LDL R0, [R1+0x18] ;  /* 0x0000180001007983 */ /* 0x0023620000100800 */
[----:B------:R-:W-:Y:S02]  /*116b0*/  MOV R3, 0x2 ;  /* 0x0000000200037802 */ /* 0x000fe40000000f00 */
[----:B------:R-:W-:Y:S02]  /*116c0*/  MOV R2, 0x116e0 ;  /* 0x000116e000027802 */ /* 0x000fe40000000f00 */
[----:B-1---5:R-:W-:Y:S05]  /*116d0*/  CALL.REL.NOINC `($__internal_0_$__cuda_sm70_shflsync_bfly_p) ;  /* 0x000004c000007944 */ /* 0x022fea0003c00000 */
[----:B------:R-:W-:Y:S01]  /*116e0*/  MOV R4, R5 ;  /* 0x0000000500047202 */ /* 0x000fe20000000f00 */
[----:B------:R-:W-:Y:S05]  /*116f0*/  BRA `(.L_x_481) ;  /* 0xffffd7a000007947 */ /* 0x000fea000383ffff */
.L_x_450:
[----:B------:R-:W-:Y:S01]  /*11700*/  IMAD.MOV.U32 R0, RZ, RZ, R4 ;  /* 0x000000ffff007224 */ /* 0x000fe200078e0004 */
[----:B------:R-:W-:Y:S02]  /*11710*/  MOV R3, 0x1 ;  /* 0x0000000100037802 */ /* 0x000fe40000000f00 */
[----:B------:R-:W-:Y:S02]  /*11720*/  MOV R2, 0x11740 ;  /* 0x0001174000027802 */ /* 0x000fe40000000f00 */
[----:B-----5:R-:W-:Y:S05]  /*11730*/  CALL.REL.NOINC `($__internal_0_$__cuda_sm70_shflsync_bfly_p) ;  /* 0x0000046000007944 */ /* 0x020fea0003c00000 */
[----:B------:R1:W5:Y:S01]  /*11740*/  LDL R0, [R1+0x1c] ;  /* 0x00001c0001007983 */ /* 0x0003620000100800 */
[----:B------:R-:W-:Y:S01]  /*11750*/  FADD.FTZ R4, R4, R5 ;  /* 0x0000000504047221 */ /* 0x000fe20000010000 */
[----:B------:R-:W-:Y:S02]  /*11760*/  MOV R3, 0x2 ;  /* 0x0000000200037802 */ /* 0x000fe40000000f00 */
[----:B------:R-:W-:-:S02]  /*11770*/  MOV R2, 0x11790 ;  /* 0x0001179000027802 */ /* 0x000fc40000000f00 */
[----:B-1---5:R-:W-:Y:S05]  /*11780*/  CALL.REL.NOINC `($__internal_0_$__cuda_sm70_shflsync_bfly_p) ;  /* 0x0000041000007944 */ /* 0x022fea0003c00000 */
[----:B------:R-:W2:Y:S01]  /*11790*/  LDL.LU R0, [R1+0x1c] ;  /* 0x00001c0001007983 */ /* 0x000ea20000300800 */
[----:B------:R-:W-:-:S02]  /*117a0*/  MOV R3, 0x1 ;  /* 0x0000000100037802 */ /* 0x000fc40000000f00 */
[----:B------:R-:W-:Y:S01]  /*117b0*/  MOV R2, 0x117e0 ;  /* 0x000117e000027802 */ /* 0x000fe20000000f00 */
[----:B--2---:R-:W-:Y:S02]  /*117c0*/  FADD.FTZ R0, R0, R5 ;  /* 0x0000000500007221 */ /* 0x004fe40000010000 */
[----:B------:R-:W-:Y:S05]  /*117d0*/  CALL.REL.NOINC `($__internal_0_$__cuda_sm70_shflsync_bfly_p) ;  /* 0x000003c000007944 */ /* 0x000fea0003c00000 */
[----:B------:R-:W-:Y:S01]  /*117e0*/  MOV R3, R5 ;  /* 0x0000000500037202 */ /* 0x000fe20000000f00 */
[----:B------:R-:W-:Y:S05]  /*117f0*/  BRA `(.L_x_482) ;  /* 0xffffd73000007947 */ /* 0x000fea000383ffff */
.L_x_465:
[----:B------:R-:W-:Y:S01]  /*11800*/  IMAD.MOV.U32 R7, RZ, RZ, R2 ;  /* 0x000000ffff077224 */ /* 0x000fe200078e0002 */
[----:B------:R-:W-:Y:S01]  /*11810*/  MOV R6, RZ ;  /* 0x000000ff00067202 */ /* 0x000fe20000000f00 */
[----:B------:R-:W-:Y:S01]  /*11820*/  IMAD.MOV.U32 R4, RZ, RZ, 0x181f ;  /* 0x0000181fff047424 */ /* 0x000fe200078e00ff */
[----:B------:R-:W-:Y:S02]  /*11830*/  MOV R8, 0x11850 ;  /* 0x0001185000087802 */ /* 0x000fe40000000f00 */
[----:B------:R-:W-:Y:S05]  /*11840*/  CALL.REL.NOINC `($__internal_1_$__cuda_sm70_shflsync_idx_p) ;  /* 0x0000039000007944 */ /* 0x000fea0003c00000 */
[----:B------:R-:W-:Y:S01]  /*11850*/  MOV R5, R4 ;  /* 0x0000000400057202 */ /* 0x000fe20000000f00 */
[----:B------:R-:W-:Y:S05]  /*11860*/  BRA `(.L_x_483) ;  /* 0xfffff6b000007947 */ /* 0x000fea000383ffff */
.L_x_466:
[----:B------:R-:W-:Y:S01]  /*11870*/  IMAD.MOV.U32 R7, RZ, RZ, R3 ;  /* 0x000000ffff077224 */ /* 0x000fe200078e0003 */
[----:B------:R-:W-:Y:S01]  /*11880*/  MOV R6, RZ ;  /* 0x000000ff00067202 */ /* 0x000fe20000000f00 */
[----:B------:R-:W-:Y:S01]  /*11890*/  IMAD.MOV.U32 R4, RZ, RZ, 0x181f ;  /* 0x0000181fff047424 */ /* 0x000fe200078e00ff */
[----:B------:R-:W-:Y:S02]  /*118a0*/  MOV R8, 0x118c0 ;  /* 0x000118c000087802 */ /* 0x000fe40000000f00 */
[----:B-12---:R-:W-:Y:S05]  /*118b0*/  CALL.REL.NOINC `($__internal_1_$__cuda_sm70_shflsync_idx_p) ;  /* 0x0000032000007944 */ /* 0x006fea0003c00000 */
[----:B------:R-:W-:Y:S05]  /*118c0*/  BRA `(.L_x_484) ;  /* 0xfffff67000007947 */ /* 0x000fea000383ffff */
.L_x_469:
[----:B--2---:R-:W-:Y:S01]  /*118d0*/  IMAD.MOV.U32 R7, RZ, RZ, R2 ;  /* 0x000000ffff077224 */ /* 0x004fe200078e0002 */
[----:B------:R-:W-:Y:S01]  /*118e0*/  MOV R6, 0x1 ;  /* 0x0000000100067802 */ /* 0x000fe20000000f00 */
[----:B----4-:R-:W-:Y:S01]  /*118f0*/  IMAD.MOV.U32 R4, RZ, RZ, 0x181f ;  /* 0x0000181fff047424 */ /* 0x010fe200078e00ff */
[----:B------:R-:W-:-:S02]  /*11900*/  MOV R8, 0x11920 ;  /* 0x0001192000087802 */ /* 0x000fc40000000f00 */
[----:B-1-3--:R-:W-:Y:S05]  /*11910*/  CALL.REL.NOINC `($__internal_1_$__cuda_sm70_shflsync_idx_p) ;  /* 0x000002c000007944 */ /* 0x00afea0003c00000 */
[----:B------:R-:W-:Y:S01]  /*11920*/  IMAD.MOV.U32 R5, RZ, RZ, R4 ;  /* 0x000000ffff057224 */ /* 0x000fe200078e0004 */
[----:B------:R-:W-:Y:S01]  /*11930*/  MOV R6, 0x1 ;  /* 0x0000000100067802 */ /* 0x000fe20000000f00 */
[----:B------:R-:W-:Y:S01]  /*11940*/  IMAD.MOV.U32 R7, RZ, RZ, R3 ;  /* 0x000000ffff077224 */ /* 0x000fe200078e0003 */
[----:B------:R-:W-:-:S02]  /*11950*/  MOV R4, 0x181f ;  /* 0x0000181f00047802 */ /* 0x000fc40000000f00 */
[----:B------:R-:W-:Y:S02]  /*11960*/  MOV R8, 0x11980 ;  /* 0x0001198000087802 */ /* 0x000fe40000000f00 */
[----:B------:R-:W-:Y:S05]  /*11970*/  CALL.REL.NOINC `($__internal_1_$__cuda_sm70_shflsync_idx_p) ;  /* 0x0000026000007944 */ /* 0x000fea0003c00000 */
[----:B------:R-:W-:Y:S05]  /*11980*/  BRA `(.L_x_485) ;  /* 0xfffff75000007947 */ /* 0x000fea000383ffff */
.L_x_472:
[----:B-1----:R-:W-:Y:S01]  /*11990*/  IMAD.MOV.U32 R7, RZ, RZ, R2 ;  /* 0x000000ffff077224 */ /* 0x002fe200078e0002 */
[----:B------:R-:W-:Y:S01]  /*119a0*/  MOV R6, 0x2 ;  /* 0x0000000200067802 */ /* 0x000fe20000000f00 */
[----:B----4-:R-:W-:Y:S01]  /*119b0*/  IMAD.MOV.U32 R4, RZ, RZ, 0x181f ;  /* 0x0000181fff047424 */ /* 0x010fe200078e00ff */
[----:B------:R-:W-:Y:S02]  /*119c0*/  MOV R8, 0x119e0 ;  /* 0x000119e000087802 */ /* 0x000fe40000000f00 */
[----:B--23--:R-:W-:Y:S05]  /*119d0*/  CALL.REL.NOINC `($__internal_1_$__cuda_sm70_shflsync_idx_p) ;  /* 0x0000020000007944 */ /* 0x00cfea0003c00000 */
[----:B------:R-:W-:Y:S01]  /*119e0*/  MOV R5, R4 ;  /* 0x0000000400057202 */ /* 0x000fe20000000f00 */
[----:B------:R-:W-:Y:S05]  /*119f0*/  BRA `(.L_x_486) ;  /* 0xfffff86000007947 */ /* 0x000fea000383ffff */
.L_x_473:
[----:B------:R-:W-:Y:S01]  /*11a00*/  IMAD.MOV.U32 R7, RZ, RZ, R3 ;  /* 0x000000ffff077224 */ /* 0x000fe200078e0003 */
[----:B------:R-:W-:Y:S01]  /*11a10*/  MOV R6, 0x2 ;  /* 0x0000000200067802 */ /* 0x000fe20000000f00 */
[----:B----4-:R-:W-:Y:S01]  /*11a20*/  IMAD.MOV.U32 R4, RZ, RZ, 0x181f ;  /* 0x0000181fff047424 */ /* 0x010fe200078e00ff */
[----:B------:R-:W-:Y:S02]  /*11a30*/  MOV R8, 0x11a50 ;  /* 0x00011a5000087802 */ /* 0x000fe40000000f00 */
[----:B-123--:R-:W-:Y:S05]  /*11a40*/  CALL.REL.NOINC `($__internal_1_$__cuda_sm70_shflsync_idx_p) ;  /* 0x0000019000007944 */ /* 0x00efea0003c00000 */
[----:B------:R-:W-:Y:S05]  /*11a50*/  BRA `(.L_x_487) ;  /* 0xfffff82000007947 */ /* 0x000fea000383ffff */
.L_x_476:
[----:B-1----:R-:W-:Y:S01]  /*11a60*/  IMAD.MOV.U32 R7, RZ, RZ, R2 ;  /* 0x000000ffff077224 */ /* 0x002fe200078e0002 */
[----:B------:R-:W-:Y:S01]  /*11a70*/  MOV R6, 0x3 ;  /* 0x0000000300067802 */ /* 0x000fe20000000f00 */
[----:B------:R-:W-:Y:S01]  /*11a80*/  IMAD.MOV.U32 R4, RZ, RZ, 0x181f ;  /* 0x0000181fff047424 */ /* 0x000fe200078e00ff */
[----:B------:R-:W-:-:S02]  /*11a90*/  MOV R8, 0x11ab0 ;  /* 0x00011ab000087802 */ /* 0x000fc40000000f00 */
[----:B--234-:R-:W-:Y:S05]  /*11aa0*/  CALL.REL.NOINC `($__internal_1_$__cuda_sm70_shflsync_idx_p) ;  /* 0x0000013000007944 */ /* 0x01cfea0003c00000 */
[----:B------:R-:W-:Y:S01]  /*11ab0*/  IMAD.MOV.U32 R2, RZ, RZ, R4 ;  /* 0x000000ffff027224 */ /* 0x000fe200078e0004 */
[----:B------:R-:W-:Y:S01]  /*11ac0*/  MOV R6, 0x3 ;  /* 0x0000000300067802 */ /* 0x000fe20000000f00 */
[----:B------:R-:W-:Y:S01]  /*11ad0*/  IMAD.MOV.U32 R7, RZ, RZ, R3 ;  /* 0x000000ffff077224 */ /* 0x000fe200078e0003 */
[----:B------:R-:W-:-:S02]  /*11ae0*/  MOV R4, 0x181f ;  /* 0x0000181f00047802 */ /* 0x000fc40000000f00 */
[----:B------:R-:W-:Y:S02]  /*11af0*/  MOV R8, 0x11b10 ;  /* 0x00011b1000087802 */ /* 0x000fe40000000f00 */
[----:B------:R-:W-:Y:S05]  /*11b00*/  CALL.REL.NOINC `($__internal_1_$__cuda_sm70_shflsync_idx_p) ;  /* 0x000000d000007944 */ /* 0x000fea0003c00000 */
[----:B------:R-:W-:Y:S01]  /*11b10*/  MOV R3, R4 ;  /* 0x0000000400037202 */ /* 0x000fe20000000f00 */
[----:B------:R-:W-:Y:S05]  /*11b20*/  BRA `(.L_x_488) ;  /* 0xfffff8e000007947 */ /* 0x000fea000383ffff */
.L_x_478:
[----:B-12---:R-:W-:Y:S01]  /*11b30*/  IMAD.MOV.U32 R7, RZ, RZ, R61 ;  /* 0x000000ffff077224 */ /* 0x006fe200078e003d */
[----:B------:R-:W-:Y:S01]  /*11b40*/  MOV R6, RZ ;  /* 0x000000ff00067202 */ /* 0x000fe20000000f00 */
[----:B------:R-:W-:Y:S01]  /*11b50*/  IMAD.MOV.U32 R4, RZ, RZ, 0x1f ;  /* 0x0000001fff047424 */ /* 0x000fe200078e00ff */
[----:B------:R-:W-:Y:S02]  /*11b60*/  MOV R8, 0x11b80 ;  /* 0x00011b8000087802 */ /* 0x000fe40000000f00 */
[----:B---345:R-:W-:Y:S05]  /*11b70*/  CALL.REL.NOINC `($__internal_1_$__cuda_sm70_shflsync_idx_p) ;  /* 0x0000006000007944 */ /* 0x038fea0003c00000 */
[----:B------:R-:W-:Y:S01]  /*11b80*/  MOV R0, R4 ;  /* 0x0000000400007202 */ /* 0x000fe20000000f00 */
[----:B------:R-:W-:Y:S05]  /*11b90*/  BRA `(.L_x_489) ;  /* 0xfffffa6000007947 */ /* 0x000fea000383ffff */
        .weak           $__internal_0_$__cuda_sm70_shflsync_bfly_p
        .type           $__internal_0_$__cuda_sm70_shflsync_bfly_p,@function
        .size           $__internal_0_$__cuda_sm70_shflsync_bfly_p,($__internal_1_$__cuda_sm70_shflsync_idx_p - $__internal_0_$__cuda_sm70_shflsync_bfly_p)
$__internal_0_$__cuda_sm70_shflsync_bfly_p:
[----:B------:R-:W-:Y:S04]  /*11ba0*/  WARPSYNC R6 ;  /* 0x0000000600007348 */ /* 0x000fe80003800000 */
[----:B------:R1:W2:Y:S02]  /*11bb0*/  SHFL.BFLY PT, R5, R0, R3, R7 ;  /* 0x0c00000300057389 */ /* 0x0002a400000e0007 */
[----:B-1----:R-:W-:-:S04]  /*11bc0*/  MOV R3, 0x0 ;  /* 0x0000000000037802 */ /* 0x002fc80000000f00 */
[----:B--2---:R-:W-:Y:S05]  /*11bd0*/  RET.REL.NODEC R2 `(_ZN7cutlass13device_kernelIN5flash19enable_sm80_to_sm89INS1_16FlashAttnFwdSm80INS1_25CollectiveMainloopFwdSm80ILi8ELi1ELb1EN4cute5tupleIJNS5_1CILi128EEENS7_ILi96EEENS7_ILi192EEEEEELi192ENS_10bfloat16_tEfNS_4arch4Sm80ELb1ELb0ELb1ELb0ELb0ELb0ELb1ELb0EEENS1_21CollectiveEpilogueFwdINS6_IJS8_SA_S9_EEENS6_IJNS7_ILi1EEESI_SI_EEESC_SE_Li256ELb0ELb1ELb0ELb0EEENS1_30DynamicPersistentTileSchedulerILi256ELi256ELb0ELb1ELb0EEEEEEEEEvNT_6ParamsE) ;  /* 0xfffee42002007950 */ /* 0x004fea0003c3ffff */
        .weak           $__internal_1_$__cuda_sm70_shflsync_idx_p
        .type           $__internal_1_$__cuda_sm70_shflsync_idx_p,@function
        .size           $__internal_1_$__cuda_sm70_shflsync_idx_p,(.L_x_1337 - $__internal_1_$__cuda_sm70_shflsync_idx_p)
$__internal_1_$__cuda_sm70_shflsync_idx_p:
[----:B------:R-:W-:Y:S04]  /*11be0*/  WARPSYNC R63 ;  /* 0x0000003f00007348 */ /* 0x000fe80003800000 */
[----:B------:R1:W2:Y:S02]  /*11bf0*/  SHFL.IDX PT, R4, R7, R6, R4 ;  /* 0x0000000607047389 */ /* 0x0002a400000e0004 */
[----:B-1----:R-:W-:Y:S02]  /*11c00*/  MOV R6, R8 ;  /* 0x0000000800067202 */ /* 0x002fe40000000f00 */
[----:B------:R-:W-:-:S04]  /*11c10*/  MOV R7, 0x0 ;  /* 0x0000000000077802 */ /* 0x000fc80000000f00 */
[----:B--2---:R-:W-:Y:S05]  /*11c20*/  RET.REL.NODEC R6 `(_ZN7cutlass13device_kernelIN5flash19enable_sm80_to_sm89INS1_16FlashAttnFwdSm80INS1_25CollectiveMainloopFwdSm80ILi8ELi1ELb1EN4cute5tupleIJNS5_1CILi128EEENS7_ILi96EEENS7_ILi192EEEEEELi192ENS_10bfloat16_tEfNS_4arch4Sm80ELb1ELb0ELb1ELb0ELb0ELb0ELb1ELb0EEENS1_21CollectiveEpilogueFwdINS6_IJS8_SA_S9_EEENS6_IJNS7_ILi1EEESI_SI_EEESC_SE_Li256ELb0ELb1ELb0ELb0EEENS1_30DynamicPersistentTileSchedulerILi256ELi256ELb0ELb1ELb0EEEEEEEEEvNT_6ParamsE) ;  /* 0xfffee3d006007950 */ /* 0x004fea0003c3ffff */
.L_x_490:
        /* <DEDUP_REMOVED lines=13> */
.L_x_1337:


//--------------------- .text._ZN7cutlass13device_kernelIN5flash19enable_sm80_to_sm89INS1_16FlashAttnFwdSm80INS1_25CollectiveMainloopFwdSm80ILi8ELi1ELb1EN4cute5tupleIJNS5_1CILi128EEENS7_ILi96EEENS7_ILi192EEEEEELi192ENS_10bfloat16_tEfNS_4arch4Sm80ELb1ELb0ELb1ELb1ELb0ELb0ELb1ELb0EEENS1_21CollectiveEpilogueFwdINS6_IJS8_SA_S9_EEENS6_IJNS7_ILi1EEESI_SI_EEESC_SE_Li256ELb1ELb1ELb0ELb0EEENS1_19SingleTileSchedulerILb1ELb0ELb1ELi128EEEEEEEEEvNT_6ParamsE --------------------------
	.section	.text._ZN7cutlass13device_kernelIN5flash19enable_sm80_to_sm89INS1_16FlashAttnFwdSm80INS1_25CollectiveMainloopFwdSm80ILi8ELi1ELb1EN4cute5tupleIJNS5_1CILi128EEENS7_ILi96EEENS7_ILi192EEEEEELi192ENS_10bfloat16_tEfNS_4arch4Sm80ELb1ELb0ELb1ELb1ELb0ELb0ELb1ELb0EEENS1_21CollectiveEpilogueFwdINS6_IJS8_SA_S9_EEENS6_IJNS7_ILi1EEESI_SI_EEESC_SE_Li256ELb1ELb1ELb0ELb0EEENS1_19SingleTileSchedulerILb1ELb0ELb1ELi128EEEEEEEEEvNT_6ParamsE,"ax",@progbits
	.sectioninfo	@"SHI_REGISTERS=255"
	.align	128
.text._ZN7cutlass13device_kernelIN5flash19enable_sm80_to_sm89INS1_16FlashAttnFwdSm80INS1_25CollectiveMainloopFwdSm80ILi8ELi1ELb1EN4cute5tupleIJNS5_1CILi128EEENS7_ILi96EEENS7_ILi192EEEEEELi192ENS_10bfloat16_tEfNS_4arch4Sm80ELb1ELb0ELb1ELb1ELb0ELb0ELb1ELb0EEENS1_21CollectiveEpilogueFwdINS6_IJS8_SA_S9_EEENS6_IJNS7_ILi1EEESI_SI_EEESC_SE_Li256ELb1ELb1ELb0ELb0EEENS1_19SingleTileSchedulerILb1ELb0ELb1ELi128EEEEEEEEEvNT_6ParamsE:
        .type           _ZN7cutlass13device_kernelIN5flash19enable_sm80_to_sm89INS1_16FlashAttnFwdSm80INS1_25CollectiveMainloopFwdSm80ILi8ELi1ELb1EN4cute5tupleIJNS5_1CILi128EEENS7_ILi96EEENS7_ILi192EEEEEELi192ENS_10bfloat16_tEfNS_4arch4Sm80ELb1ELb0ELb1ELb1ELb0ELb0ELb1ELb0EEENS1_21CollectiveEpilogueFwdINS6_IJS8_SA_S9_EEENS6_IJNS7_ILi1EEESI_SI_EEESC_SE_Li256ELb1ELb1ELb0ELb0EEENS1_19SingleTileSchedulerILb1ELb0ELb1ELi128EEEEEEEEEvNT_6ParamsE,@function
        .size           _ZN7cutlass13device_kernelIN5flash19enable_sm80_to_sm89INS1_16FlashAttnFwdSm80INS1_25CollectiveMainloopFwdSm80ILi8ELi1ELb1EN4cute5tupleIJNS5_1CILi128EEENS7_ILi96EEENS7_ILi192EEEEEELi192ENS_10bfloat16_tEfNS_4arch4Sm80ELb1ELb0ELb1ELb1ELb0ELb0ELb1ELb0EEENS1_21CollectiveEpilogueFwdINS6_IJS8_SA_S9_EEENS6_IJNS7_ILi1EEESI_SI_EEESC_SE_Li256ELb1ELb1ELb0ELb0EEENS1_19SingleTileSchedulerILb1ELb0ELb1ELi128EEEEEEEEEvNT_6ParamsE,(.L_x_1340 - _ZN7cutlass13device_kernelIN5flash19enable_sm80_to_sm89INS1_16FlashAttnFwdSm80INS1_25CollectiveMainloopFwdSm80ILi8ELi1ELb1EN4cute5tupleIJNS5_1CILi128EEENS7_ILi96EEENS7_ILi192EEEEEELi192ENS_10bfloat16_tEfNS_4arch4Sm80ELb1ELb0ELb1ELb1ELb0ELb0ELb1ELb0EEENS1_21CollectiveEpilogueFwdINS6_IJS8_SA_S9_EEENS6_IJNS7_ILi1EEESI_SI_EEESC_SE_Li256ELb1ELb1ELb0ELb0EEENS1_19SingleTileSchedulerILb1ELb0ELb1ELi128EEEEEEEEEvNT_6ParamsE)
        .other          _ZN7cutlass13device_kernelIN5flash19enable_sm80_to_sm89INS1_16FlashAttnFwdSm80INS1_25CollectiveMainloopFwdSm80ILi8ELi1ELb1EN4cute5tupleIJNS5_1CILi128EEENS7_ILi96EEENS7_ILi192EEEEEELi192ENS_10bfloat16_tEfNS_4arch4Sm80ELb1ELb0ELb1ELb1ELb0ELb0ELb1ELb0EEENS1_21CollectiveEpilogueFwdINS6_IJS8_SA_S9_EEENS6_IJNS7_ILi1EEESI_SI_EEESC_SE_Li256ELb1ELb1ELb0ELb0EEENS1_19SingleTileSchedulerILb1ELb0ELb1ELi128EEEEEEEEEvNT_6ParamsE,@"STO_CUDA_ENTRY STV_DEFAULT"
_ZN7cutlass13device_kernelIN5flash19enable_sm80_to_sm89INS1_16FlashAttnFwdSm80INS1_25CollectiveMainloopFwdSm80ILi8ELi1ELb1EN4cute5tupleIJNS5_1CILi128EEENS7_ILi96EEENS7_ILi192EEEEEELi192ENS_10bfloat16_tEfNS_4arch4Sm80ELb1ELb0ELb1ELb1ELb0ELb0ELb1ELb0EEENS1_21CollectiveEpilogueFwdINS6_IJS8_SA_S9_EEENS6_IJNS7_ILi1EEESI_SI_EEESC_SE_Li256ELb1ELb1ELb0ELb0EEENS1_19SingleTileSchedulerILb1ELb0ELb1ELi128EEEEEEEEEvNT_6ParamsE:
[----:B------:R-:W-:Y:S02]  /*0000*/  MOV R1, c[0x0][0x28] ;  /* 0x00000a0000017a02 */ /* 0x000fe40000000f00 */
[----:B------:R-:W1:Y:S01]  /*0010*/  S2R R121, SR_TID.X ;  /* 0x0000000000797919 */ /* 0x000e620000002100 */
[----:B------:R-:W-:Y:S01]  /*0020*/  IMAD.MOV.U32 R26, RZ, RZ, 0x4 ;  /* 0x00000004ff1a7424 */ /* 0x000fe200078e00ff */
[----:B------:R-:W2:Y:S01]  /*0030*/  S2UR UR21, SR_CTAID.X ;  /* 0x00000000001579c3 */ /* 0x000ea20000002500 */
[----:B------:R-:W-:Y:S01]  /*0040*/  ULDC.64 UR18, c[0x0][0x118] ;  /* 0x0000460000127ab9 */ /* 0x000fe20000000a00 */
[----:B------:R-:W3:Y:S01]  /*0050*/  S2R R5, SR_CTAID.Z ;  /* 0x0000000000057919 */ /* 0x000ee20000002700 */
[----:B------:R-:W-:Y:S02]  /*0060*/  IADD3 R1, R1, -0x58, RZ ;  /* 0xffffffa801017810 */ /* 0x000fe40007ffe0ff */
[----:B-1----:R-:W-:Y:S01]  /*0070*/  SHF.R.U32.HI R0, RZ, 0x5, R121 ;  /* 0x00000005ff007819 */ /* 0x002fe20000011679 */
[----:B---3--:R-:W-:-:S05]  /*0080*/  IMAD.WIDE R2, R5, R26, c[0x0][0x568] ;  /* 0x00015a0005027625 */ /* 0x008fca00078e021a */
[----:B------:R-:W1:Y:S02]  /*0090*/  SHFL.IDX PT, R0, R0, RZ, 0x1f ;  /* 0x00001fff00007589 */ /* 0x000e6400000e0000 */
[----:B-1----:R-:W-:-:S13]  /*00a0*/  ISETP.NE.AND P0, PT, R0, RZ, PT ;  /* 0x000000ff0000720c */ /* 0x002fda0003f05270 */
[----:B--2---:R-:W-:Y:S05]  /*00b0*/  @!P0 BRA `(.L_x_491) ;  /* 0x0000014000008947 */ /* 0x004fea0003800000 */
[----:B------:R-:W-:-:S04]  /*00c0*/  ISETP.NE.U32.AND P0, PT, RZ, c[0x0][0x568], PT ;  /* 0x00015a00ff007a0c */ /* 0x000fc80003f05070 */
[----:B------:R-:W-:-:S13]  /*00d0*/  ISETP.NE.AND.EX P0, PT, RZ, c[0x0][0x56c], PT, P0 ;  /* 0x00015b00ff007a0c */ /* 0x000fda0003f05300 */
[----:B------:R-:W-:Y:S05]  /*00e0*/  @!P0 BRA `(.L_x_492) ;  /* 0x0000002000008947 */ /* 0x000fea0003800000 */
[----:B------:R1:W5:Y:S01]  /*00f0*/  LDG.E R0, [R2.64] ;  /* 0x0000001202007981 */ /* 0x000362000c1e1900 */
[----:B------:R-:W-:Y:S05]  /*0100*/  BRA `(.L_x_493) ;  /* 0x0000009000007947 */ /* 0x000fea0003800000 */
.L_x_492:
        /* <DEDUP_REMOVED lines=8> */
.L_x_494:
[----:B------:R-:W-:-:S04]  /*0190*/  MOV R0, c[0x0][0x54c] ;  /* 0x0001530000007a02 */ /* 0x000fc80000000f00 */
.L_x_493:
[----:B------:R-:W-:Y:S01]  /*01a0*/  USHF.L.U32 UR21, UR21, 0x7, URZ ;  /* 0x0000000715157899 */ /* 0x000fe2000800063f */
[----:B-----5:R-:W-:-:S05]  /*01b0*/  IMAD R0, R0, c[0x0][0x548], RZ ;  /* 0x0001520000007a24 */ /* 0x020fca00078e02ff */
[----:B------:R-:W-:-:S04]  /*01c0*/  ISETP.LE.AND P0, PT, R0, UR21, PT ;  /* 0x0000001500007c0c */ /* 0x000fc8000bf03270 */
[----:B------:R-:W-:-:S05]  /*01d0*/  SEL R0, R5, 0xffffffff, !P0 ;  /* 0xffffffff05007807 */ /* 0x000fca0004000000 */
[----:B------:R2:W-:Y:S01]  /*01e0*/  STL [R1+0x40], R0 ;  /* 0x0000400001007387 */ /* 0x0005e20000100800 */
[----:B------:R-:W-:Y:S05]  /*01f0*/  BRA `(.L_x_495) ;  /* 0x0000013000007947 */ /* 0x000fea0003800000 */
.L_x_491:
[----:B------:R-:W-:-:S04]  /*0200*/  ISETP.NE.U32.AND P0, PT, RZ, c[0x0][0x568], PT ;  /* 0x00015a00ff007a0c */ /* 0x000fc80003f05070 */
[----:B------:R-:W-:-:S13]  /*0210*/  ISETP.NE.AND.EX P0, PT, RZ, c[0x0][0x56c], PT, P0 ;  /* 0x00015b00ff007a0c */ /* 0x000fda0003f05300 */
[----:B------:R-:W-:Y:S05]  /*0220*/  @!P0 BRA `(.L_x_496) ;  /* 0x0000002000008947 */ /* 0x000fea0003800000 */
[----:B------:R1:W5:Y:S01]  /*0230*/  LDG.E R0, [R2.64] ;  /* 0x0000001202007981 */ /* 0x000362000c1e1900 */
[----:B------:R-:W-:Y:S05]  /*0240*/  BRA `(.L_x_497) ;  /* 0x0000009000007947 */ /* 0x000fea0003800000 */
.L_x_496:
        /* <DEDUP_REMOVED lines=8> */
.L_x_498:
[----:B------:R-:W-:-:S04]  /*02d0*/  MOV R0, c[0x0][0x54c] ;  /* 0x0001530000007a02 */ /* 0x000fc80000000f00 */
.L_x_497:
[----:B------:R-:W-:Y:S01]  /*02e0*/  USHF.L.U32 UR21, UR21, 0x7, URZ ;  /* 0x0000000715157899 */ /* 0x000fe2000800063f */
[----:B-----5:R-:W-:-:S05]  /*02f0*/  IMAD R0, R0, c[0x0][0x548], RZ ;  /* 0x0001520000007a24 */ /* 0x020fca00078e02ff */
[----:B------:R-:W-:-:S04]  /*0300*/  ISETP.LE.AND P0, PT, R0, UR21, PT ;  /* 0x0000001500007c0c */ /* 0x000fc8000bf03270 */
[----:B------:R-:W-:-:S05]  /*0310*/  SEL R0, R5, 0xffffffff, !P0 ;  /* 0xffffffff05007807 */ /* 0x000fca0004000000 */
[----:B------:R2:W-:Y:S04]  /*0320*/  STL [R1+0x40], R0 ;  /* 0x0000400001007387 */ /* 0x0005e80000100800 */
.L_x_495:
[----:B------:R-:W3:Y:S02]  /*0330*/  LDL R39, [R1+0x40] ;  /* 0x0000400001277983 */ /* 0x000ee40000100800 */
[----:B---3--:R-:W-:-:S13]  /*0340*/  ISETP.GE.AND P0, PT, R39, RZ, PT ;  /* 0x000000ff2700720c */ /* 0x008fda0003f06270 */
        /* <DEDUP_REMOVED lines=10> */
[----:B-1----:R-:W-:Y:S01]  /*03f0*/  @P0 IMAD.WIDE R2, R39, R26, c[0x0][0x360] ;  /* 0x0000d80027020625 */ /* 0x002fe200078e021a */
[----:B------:R1:W3:Y:S01]  /*0400*/  @P1 LDG.E R8, [R4.64] ;  /* 0x0000001204081981 */ /* 0x0002e2000c1e1900 */
[----:B------:R-:W-:-:S03]  /*0410*/  CS2R R6, SRZ ;  /* 0x0000000000067805 */ /* 0x000fc6000001ff00 */
[----:B--2---:R2:W4:Y:S01]  /*0420*/  @P0 LDG.E R0, [R2.64] ;  /* 0x0000001202000981 */ /* 0x004522000c1e1900 */
[----:B-1----:R-:W-:-:S04]  /*0430*/  IMAD.WIDE R4, R39, R26, c[0x0][0x348] ;  /* 0x0000d20027047625 */ /* 0x002fc800078e021a */
[----:B--2---:R-:W-:Y:S01]  /*0440*/  IMAD.WIDE R2, R39, R26, c[0x0][0x350] ;  /* 0x0000d40027027625 */ /* 0x004fe200078e021a */
[----:B------:R1:W5:Y:S04]  /*0450*/  @P2 LDG.E R6, [R4.64] ;  /* 0x0000001204062981 */ /* 0x000368000c1e1900 */
[----:B------:R1:W5:Y:S01]  /*0460*/  @P6 LDG.E R7, [R2.64] ;  /* 0x0000001202076981 */ /* 0x000362000c1e1900 */
[----:B------:R-:W-:Y:S02]  /*0470*/  UMOV UR6, URZ ;  /* 0x0000003f00067c82 */ /* 0x000fe40008000000 */
[----:B------:R-:W-:Y:S02]  /*0480*/  ULDC UR12, c[0x0][0x168] ;  /* 0x00005a00000c7ab9 */ /* 0x000fe40000000800 */
[----:B------:R-:W-:Y:S01]  /*0490*/  ULDC UR8, c[0x0][0x1d0] ;  /* 0x0000740000087ab9 */ /* 0x000fe20000000800 */
[----:B---3--:R1:W2:Y:S08]  /*04a0*/  @P1 R2UR UR6, R8 ;  /* 0x00000000080613c2 */ /* 0x0082b000000e0000 */
[----:B----4-:R1:W3:Y:S02]  /*04b0*/  @P0 R2UR UR12, R0 ;  /* 0x00000000000c03c2 */ /* 0x0102e400000e0000 */
[----:B-123--:R-:W-:Y:S05]  /*04c0*/  @P0 BRA `(.L_x_499) ;  /* 0x0000006000000947 */ /* 0x00efea0003800000 */
[----:B------:R-:W-:Y:S05]  /*04d0*/  @!P2 BRA `(.L_x_499) ;  /* 0x000000500000a947 */ /* 0x000fea0003800000 */
[----:B------:R1:W2:Y:S04]  /*04e0*/  LDG.E R0, [R4.64] ;  /* 0x0000001204007981 */ /* 0x0002a8000c1e1900 */
[----:B-1----:R-:W3:Y:S01]  /*04f0*/  LDG.E R4, [R4.64+0x4] ;  /* 0x0000041204047981 */ /* 0x002ee2000c1e1900 */
[----:B--2---:R-:W1:Y:S08]  /*0500*/  R2UR UR12, R0 ;  /* 0x00000000000c73c2 */ /* 0x004e7000000e0000 */
[----:B---3--:R-:W1:Y:S02]  /*0510*/  R2UR UR4, R4 ;  /* 0x00000000040473c2 */ /* 0x008e6400000e0000 */
[----:B-1----:R-:W-:-:S06]  /*0520*/  UIADD3 UR12, -UR12, UR4, URZ ;  /* 0x000000040c0c7290 */ /* 0x002fcc000fffe13f */
.L_x_499:
[----:B------:R-:W-:-:S04]  /*0530*/  ISETP.NE.U32.AND P0, PT, RZ, c[0x0][0x368], PT ;  /* 0x0000da00ff007a0c */ /* 0x000fc80003f05070 */
[----:B------:R-:W-:-:S13]  /*0540*/  ISETP.NE.AND.EX P0, PT, RZ, c[0x0][0x36c], PT, P0 ;  /* 0x0000db00ff007a0c */ /* 0x000fda0003f05300 */
[----:B------:R-:W-:Y:S05]  /*0550*/  @!P0 BRA `(.L_x_500) ;  /* 0x0000004000008947 */ /* 0x000fea0003800000 */
[----:B------:R-:W-:-:S05]  /*0560*/  IMAD.WIDE R2, R39, R26, c[0x0][0x368] ;  /* 0x0000da0027027625 */ /* 0x000fca00078e021a */
[----:B------:R-:W2:Y:S02]  /*0570*/  LDG.E R0, [R2.64] ;  /* 0x0000001202007981 */ /* 0x000ea4000c1e1900 */
[----:B--2---:R1:W2:Y:S02]  /*0580*/  R2UR UR8, R0 ;  /* 0x00000000000873c2 */ /* 0x0042a400000e0000 */
[----:B-12---:R-:W-:Y:S05]  /*0590*/  BRA `(.L_x_501) ;  /* 0x0000006000007947 */ /* 0x006fea0003800000 */
.L_x_500:
[----:B------:R-:W-:Y:S05]  /*05a0*/  @!P6 BRA `(.L_x_501) ;  /* 0x000000500000e947 */ /* 0x000fea0003800000 */
[----:B------:R1:W2:Y:S04]  /*05b0*/  LDG.E R0, [R2.64] ;  /* 0x0000001202007981 */ /* 0x0002a8000c1e1900 */
[----:B-1----:R-:W3:Y:S01]  /*05c0*/  LDG.E R2, [R2.64+0x4] ;  /* 0x0000041202027981 */ /* 0x002ee2000c1e1900 */
[----:B--2---:R-:W1:Y:S08]  /*05d0*/  R2UR UR8, R0 ;  /* 0x00000000000873c2 */ /* 0x004e7000000e0000 */
[----:B---3--:R-:W1:Y:S02]  /*05e0*/  R2UR UR4, R2 ;  /* 0x00000000020473c2 */ /* 0x008e6400000e0000 */
[----:B-1----:R-:W-:-:S06]  /*05f0*/  UIADD3 UR8, -UR8, UR4, URZ ;  /* 0x0000000408087290 */ /* 0x002fcc000fffe13f */
.L_x_501:
[----:B------:R-:W-:Y:S01]  /*0600*/  ULDC UR4, c[0x0][0x2c4] ;  /* 0x0000b10000047ab9 */ /* 0x000fe20000000800 */
[----:B-----5:R-:W-:Y:S01]  /*0610*/  IADD3 R8, R7, UR6, RZ ;  /* 0x0000000607087c10 */ /* 0x020fe2000fffe0ff */
[----:B------:R-:W-:Y:S01]  /*0620*/  UISETP.NE.AND UP1, UPT, UR4, 0x1, UPT ;  /* 0x000000010400788c */ /* 0x000fe2000bf25270 */
[----:B------:R-:W-:Y:S01]  /*0630*/  PLOP3.LUT P1, PT, PT, PT, PT, 0x80, 0x0 ;  /* 0x000000000000781c */ /* 0x000fe20003f2f070 */
[----:B------:R-:W-:Y:S01]  /*0640*/  UIADD3 UR8, -UR6, UR8, URZ ;  /* 0x0000000806087290 */ /* 0x000fe2000fffe13f */
[----:B------:R-:W-:Y:S01]  /*0650*/  CS2R R10, SRZ ;  /* 0x00000000000a7805 */ /* 0x000fe2000001ff00 */
[----:B------:R-:W-:Y:S01]  /*0660*/  ULDC.64 UR4, c[0x0][0x2c8] ;  /* 0x0000b20000047ab9 */ /* 0x000fe20000000a00 */
[----:B------:R-:W-:Y:S01]  /*0670*/  IMAD.MOV.U32 R98, RZ, RZ, RZ ;  /* 0x000000ffff627224 */ /* 0x000fe200078e00ff */
[----:B------:R-:W-:Y:S01]  /*0680*/  UIADD3 UR6, UR8, 0x5f, URZ ;  /* 0x0000005f08067890 */ /* 0x000fe2000fffe03f */
[----:B------:R-:W-:Y:S01]  /*0690*/  CS2R R14, SRZ ;  /* 0x00000000000e7805 */ /* 0x000fe2000001ff00 */
[----:B------:R-:W-:Y:S01]  /*06a0*/  IMAD.MOV.U32 R96, RZ, RZ, RZ ;  /* 0x000000ffff607224 */ /* 0x000fe200078e00ff */
[----:B------:R-:W-:Y:S01]  /*06b0*/  MOV R94, RZ ;  /* 0x000000ff005e7202 */ /* 0x000fe20000000f00 */
[----:B------:R-:W-:Y:S01]  /*06c0*/  UIMAD.WIDE UR6, UR6, 0x2aaaaaab, URZ ;  /* 0x2aaaaaab060678a5 */ /* 0x000fe2000f8e023f */
[----:B------:R-:W-:Y:S01]  /*06d0*/  IMAD.MOV.U32 R9, RZ, RZ, RZ ;  /* 0x000000ffff097224 */ /* 0x000fe200078e00ff */
[----:B------:R-:W-:Y:S01]  /*06e0*/  @UP1 UIADD3 UR10, UR21, 0x7f, URZ ;  /* 0x0000007f150a1890 */ /* 0x000fe2000fffe03f */
[----:B------:R-:W-:Y:S01]  /*06f0*/  MOV R92, RZ ;  /* 0x000000ff005c7202 */ /* 0x000fe20000000f00 */
[----:B------:R-:W-:Y:S01]  /*0700*/  USHF.R.U32.HI UR6, URZ, 0x1f, UR7 ;  /* 0x0000001f3f067899 */ /* 0x000fe20008011607 */
[----:B------:R-:W-:Y:S01]  /*0710*/  IMAD.MOV.U32 R90, RZ, RZ, RZ ;  /* 0x000000ffff5a7224 */ /* 0x000fe200078e00ff */
[----:B------:R-:W-:Y:S01]  /*0720*/  UIMAD.WIDE.U32 UR10, UR10, UR4, URZ ;  /* 0x000000040a0a72a5 */ /* 0x000fe2000f8e003f */
[----:B------:R-:W-:Y:S01]  /*0730*/  CS2R R12, SRZ ;  /* 0x00000000000c7805 */ /* 0x000fe2000001ff00 */
[----:B------:R-:W-:Y:S01]  /*0740*/  UIADD3 UR4, UR21, 0x7f, URZ ;  /* 0x0000007f15047890 */ /* 0x000fe2000fffe03f */
[----:B------:R-:W-:Y:S01]  /*0750*/  MOV R88, RZ ;  /* 0x000000ff00587202 */ /* 0x000fe20000000f00 */
[----:B------:R-:W-:Y:S01]  /*0760*/  @UP1 USHF.R.U32.HI UR4, URZ, UR5, UR11 ;  /* 0x000000053f041299 */ /* 0x000fe2000801160b */
[----:B------:R-:W-:Y:S01]  /*0770*/  IMAD.MOV.U32 R86, RZ, RZ, RZ ;  /* 0x000000ffff567224 */ /* 0x000fe200078e00ff */
[----:B------:R-:W-:Y:S01]  /*0780*/  UIADD3 UR5, UR8, 0x60, -UR12 ;  /* 0x0000006008057890 */ /* 0x000fe2000fffe80c */
[----:B------:R-:W-:Y:S01]  /*0790*/  CS2R R16, SRZ ;  /* 0x0000000000107805 */ /* 0x000fe2000001ff00 */
[----:B------:R-:W-:Y:S01]  /*07a0*/  ULEA.HI.SX32 UR6, UR7, UR6, 0x1c ;  /* 0x0000000607067291 */ /* 0x000fe2000f8fe23f */
[----:B------:R-:W-:Y:S01]  /*07b0*/  MOV R84, RZ ;  /* 0x000000ff00547202 */ /* 0x000fe20000000f00 */
[----:B------:R-:W-:Y:S01]  /*07c0*/  UIADD3 UR4, UR5, UR4, URZ ;  /* 0x0000000405047290 */ /* 0x000fe2000fffe03f */
[----:B------:R-:W-:Y:S01]  /*07d0*/  IMAD.MOV.U32 R82, RZ, RZ, RZ ;  /* 0x000000ffff527224 */ /* 0x000fe200078e00ff */
[----:B------:R-:W-:Y:S01]  /*07e0*/  CS2R R18, SRZ ;  /* 0x0000000000127805 */ /* 0x000fe2000001ff00 */
[----:B------:R-:W-:Y:S01]  /*07f0*/  MOV R80, RZ ;  /* 0x000000ff00507202 */ /* 0x000fe20000000f00 */
[----:B------:R-:W-:Y:S01]  /*0800*/  UIMAD.WIDE UR4, UR4, 0x2aaaaaab, URZ ;  /* 0x2aaaaaab040478a5 */ /* 0x000fe2000f8e023f */
[----:B------:R-:W-:Y:S01]  /*0810*/  IMAD.MOV.U32 R78, RZ, RZ, RZ ;  /* 0x000000ffff4e7224 */ /* 0x000fe200078e00ff */
[----:B------:R-:W-:Y:S01]  /*0820*/  CS2R R20, SRZ ;  /* 0x0000000000147805 */ /* 0x000fe2000001ff00 */
[----:B------:R-:W-:Y:S01]  /*0830*/  MOV R76, RZ ;  /* 0x000000ff004c7202 */ /* 0x000fe20000000f00 */
[----:B------:R-:W-:Y:S01]  /*0840*/  USHF.R.U32.HI UR4, URZ, 0x1f, UR5 ;  /* 0x0000001f3f047899 */ /* 0x000fe20008011605 */
[----:B------:R-:W-:Y:S01]  /*0850*/  IMAD.MOV.U32 R74, RZ, RZ, RZ ;  /* 0x000000ffff4a7224 */ /* 0x000fe200078e00ff */
[----:B------:R-:W-:Y:S01]  /*0860*/  CS2R R22, SRZ ;  /* 0x0000000000167805 */ /* 0x000fe2000001ff00 */
[----:B------:R-:W-:Y:S01]  /*0870*/  MOV R72, RZ ;  /* 0x000000ff00487202 */ /* 0x000fe20000000f00 */
[----:B------:R-:W-:Y:S01]  /*0880*/  ULEA.HI.SX32 UR4, UR5, UR4, 0x1c ;  /* 0x0000000405047291 */ /* 0x000fe2000f8fe23f */
[----:B------:R-:W-:Y:S01]  /*0890*/  IMAD.MOV.U32 R70, RZ, RZ, RZ ;  /* 0x000000ffff467224 */ /* 0x000fe200078e00ff */
[----:B------:R-:W-:Y:S01]  /*08a0*/  CS2R R24, SRZ ;  /* 0x0000000000187805 */ /* 0x000fe2000001ff00 */
[----:B------:R-:W-:Y:S01]  /*08b0*/  MOV R68, RZ ;  /* 0x000000ff00447202 */ /* 0x000fe20000000f00 */
[----:B------:R-:W-:Y:S01]  /*08c0*/  UISETP.LT.AND UP0, UPT, UR6, UR4, UPT ;  /* 0x000000040600728c */ /* 0x000fe2000bf01270 */
[----:B------:R-:W-:Y:S01]  /*08d0*/  CS2R R66, SRZ ;  /* 0x0000000000427805 */ /* 0x000fe2000001ff00 */
[----:B------:R-:W-:Y:S01]  /*08e0*/  IMAD.MOV.U32 R64, RZ, RZ, RZ ;  /* 0x000000ffff407224 */ /* 0x000fe200078e00ff */
[----:B------:R-:W-:Y:S01]  /*08f0*/  CS2R R62, SRZ ;  /* 0x00000000003e7805 */ /* 0x000fe2000001ff00 */
[----:B------:R-:W-:Y:S01]  /*0900*/  USEL UR20, UR6, UR4, UP0 ;  /* 0x0000000406147287 */ /* 0x000fe20008000000 */
[----:B------:R-:W-:Y:S01]  /*0910*/  MOV R27, RZ ;  /* 0x000000ff001b7202 */ /* 0x000fe20000000f00 */
[----:B------:R-:W-:Y:S01]  /*0920*/  IMAD.MOV.U32 R60, RZ, RZ, RZ ;  /* 0x000000ffff3c7224 */ /* 0x000fe200078e00ff */
[----:B------:R-:W-:Y:S01]  /*0930*/  CS2R R58, SRZ ;  /* 0x00000000003a7805 */ /* 0x000fe2000001ff00 */
[----:B------:R-:W-:Y:S01]  /*0940*/  UISETP.GE.AND UP0, UPT, UR20, 0x1, UPT ;  /* 0x000000011400788c */ /* 0x000fe2000bf06270 */
[----:B------:R-:W-:Y:S01]  /*0950*/  CS2R R28, SRZ ;  /* 0x00000000001c7805 */ /* 0x000fe2000001ff00 */
[----:B------:R-:W-:Y:S01]  /*0960*/  MOV R56, RZ ;  /* 0x000000ff00387202 */ /* 0x000fe20000000f00 */
[----:B------:R-:W-:Y:S01]  /*0970*/  CS2R R54, SRZ ;  /* 0x0000000000367805 */ /* 0x000fe2000001ff00 */
[----:B------:R-:W-:Y:S01]  /*0980*/  IMAD.MOV.U32 R52, RZ, RZ, RZ ;  /* 0x000000ffff347224 */ /* 0x000fe200078e00ff */
[----:B------:R-:W-:Y:S01]  /*0990*/  CS2R R150, SRZ ;  /* 0x0000000000967805 */ /* 0x000fe2000001ff00 */
[----:B------:R-:W-:Y:S01]  /*09a0*/  PLOP3.LUT P0, PT, PT, PT, UP0, 0x80, 0x0 ;  /* 0x000000000000781c */ /* 0x000fe20003f0f008 */
        /* <DEDUP_REMOVED lines=26> */
[----:B------:R-:W-:Y:S01]  /*0b50*/  CS2R R108, SRZ ;  /* 0x00000000006c7805 */ /* 0x000fe2000001ff00 */
[----:B------:R-:W-:Y:S01]  /*0b60*/  CS2R R106, SRZ ;  /* 0x00000000006a7805 */ /* 0x000fe2000001ff00 */
[----:B------:R-:W-:Y:S01]  /*0b70*/  CS2R R104, SRZ ;  /* 0x0000000000687805 */ /* 0x000fe2000001ff00 */
[----:B------:R-:W-:Y:S01]  /*0b80*/  MOV R42, RZ ;  /* 0x000000ff002a7202 */ /* 0x000fe20000000f00 */
[----:B------:R-:W-:Y:S01]  /*0b90*/  IMAD.MOV.U32 R41, RZ, RZ, RZ ;  /* 0x000000ffff297224 */ /* 0x000fe200078e00ff */
[----:B------:R-:W-:Y:S05]  /*0ba0*/  @!P0 BRA `(.L_x_502) ;  /* 0x0000f2d000008947 */ /* 0x000fea0003800000 */
[----:B------:R-:W-:Y:S01]  /*0bb0*/  ISETP.NE.U32.AND P5, PT, RZ, c[0x0][0x340], PT ;  /* 0x0000d000ff007a0c */ /* 0x000fe20003fa5070 */
[----:B------:R-:W1:Y:S01]  /*0bc0*/  S2R R30, SR_CTAID.Y ;  /* 0x00000000001e7919 */ /* 0x000e620000002600 */
[----:B------:R-:W-:-:S02]  /*0bd0*/  SHF.R.S32.HI R0, RZ, 0x1f, R6 ;  /* 0x0000001fff007819 */ /* 0x000fc40000011406 */
[----:B------:R-:W-:Y:S02]  /*0be0*/  SHF.R.S32.HI R119, RZ, 0x1f, R121 ;  /* 0x0000001fff777819 */ /* 0x000fe40000011479 */
[----:B------:R-:W-:Y:S02]  /*0bf0*/  PLOP3.LUT P1, PT, PT, PT, UP1, 0x80, 0x0 ;  /* 0x000000000000781c */ /* 0x000fe40003f2f018 */
[----:B------:R-:W-:Y:S02]  /*0c00*/  SHF.R.S32.HI R13, RZ, 0x1f, R39 ;  /* 0x0000001fff0d7819 */ /* 0x000fe40000011427 */
[----:B------:R-:W-:Y:S02]  /*0c10*/  PLOP3.LUT P0, PT, PT, PT, UP1, 0x80, 0x0 ;  /* 0x000000000000781c */ /* 0x000fe40003f0f018 */
[----:B------:R-:W-:Y:S01]  /*0c20*/  SEL R4, R39, RZ, !P2 ;  /* 0x000000ff27047207 */ /* 0x000fe20005000000 */
[----:B------:R-:W-:Y:S01]  /*0c30*/  UMOV UR11, 0x60 ;  /* 0x00000060000b7882 */ /* 0x000fe20000000000 */
[----:B------:R-:W-:Y:S01]  /*0c40*/  ISETP.NE.AND.EX P5, PT, RZ, c[0x0][0x344], PT, P5 ;  /* 0x0000d100ff007a0c */ /* 0x000fe20003fa5350 */
[----:B------:R-:W-:-:S12]  /*0c50*/  ULDC.64 UR6, c[0x0][0x1e0] ;  /* 0x0000780000067ab9 */ /* 0x000fd80000000a00 */
[----:B------:R-:W-:-:S05]  /*0c60*/  @P5 IMAD.WIDE R2, R39, R26, c[0x0][0x340] ;  /* 0x0000d00027025625 */ /* 0x000fca00078e021a */
[----:B------:R2:W3:Y:S01]  /*0c70*/  @P5 LDG.E R17, [R2.64] ;  /* 0x0000001202115981 */ /* 0x0004e2000c1e1900 */
[----:B------:R-:W-:Y:S01]  /*0c80*/  IMAD R0, R0, c[0x0][0x178], RZ ;  /* 0x00005e0000007a24 */ /* 0x000fe200078e02ff */
[CC--:B------:R-:W-:Y:S01]  /*0c90*/  LEA.HI R23, R119.reuse, R121.reuse, RZ, 0x3 ;  /* 0x0000007977177211 */ /* 0x0c0fe200078f18ff */
[----:B------:R-:W-:Y:S01]  /*0ca0*/  ULDC UR4, c[0x0][0x2c4] ;  /* 0x0000b10000047ab9 */ /* 0x000fe20000000800 */
[----:B-1----:R-:W-:Y:S01]  /*0cb0*/  SHF.R.S32.HI R31, RZ, 0x1f, R30 ;  /* 0x0000001fff1f7819 */ /* 0x002fe2000001141e */
[----:B------:R-:W-:Y:S01]  /*0cc0*/  IMAD R0, R6, c[0x0][0x17c], R0 ;  /* 0x00005f0006007a24 */ /* 0x000fe200078e0200 */
[----:B------:R-:W-:Y:S01]  /*0cd0*/  SHF.R.S32.HI R14, RZ, 0x3, R23 ;  /* 0x00000003ff0e7819 */ /* 0x000fe20000011417 */
[----:B------:R-:W-:Y:S01]  /*0ce0*/  UIMAD UR4, UR12, UR4, URZ ;  /* 0x000000040c0472a4 */ /* 0x000fe2000f8e023f */
[-C--:B------:R-:W-:Y:S01]  /*0cf0*/  LEA.HI R29, R119, R121.reuse, RZ, 0x4 ;  /* 0x00000079771d7211 */ /* 0x080fe200078f20ff */
[----:B------:R-:W-:Y:S01]  /*0d00*/  IMAD R5, R31, c[0x0][0x1b8], RZ ;  /* 0x00006e001f057a24 */ /* 0x000fe200078e02ff */
[----:B------:R-:W-:Y:S01]  /*0d10*/  IADD3 R9, R14, UR21, RZ ;  /* 0x000000150e097c10 */ /* 0x000fe2000fffe0ff */
[----:B------:R-:W-:Y:S01]  /*0d20*/  UIMAD.WIDE.U32 UR26, UR11, UR6, URZ ;  /* 0x000000060b1a72a5 */ /* 0x000fe2000f8e003f */
[----:B------:R-:W-:Y:S01]  /*0d30*/  SHF.R.S32.HI R12, RZ, 0x4, R29 ;  /* 0x00000004ff0c7819 */ /* 0x000fe2000001141d */
[----:B------:R-:W-:Y:S01]  /*0d40*/  IMAD R5, R30, c[0x0][0x1bc], R5 ;  /* 0x00006f001e057a24 */ /* 0x000fe200078e0205 */
[----:B------:R-:W-:Y:S01]  /*0d50*/  UIMAD UR22, UR20, -0x60, UR11 ;  /* 0xffffffa0141678a4 */ /* 0x000fe2000f8e020b */
[----:B------:R-:W-:Y:S01]  /*0d60*/  LEA.HI R118, R119, R121, RZ, 0x5 ;  /* 0x0000007977767211 */ /* 0x000fe200078f28ff */
[----:B------:R-:W-:Y:S01]  /*0d70*/  UIMAD UR23, UR11, UR7, URZ ;  /* 0x000000070b1772a4 */ /* 0x000fe2000f8e023f */
[----:B------:R-:W-:Y:S01]  /*0d80*/  IMAD.U32 R10, RZ, RZ, UR26 ;  /* 0x0000001aff0a7e24 */ /* 0x000fe2000f8e00ff */
[----:B------:R-:W-:Y:S01]  /*0d90*/  UIADD3 UR13, UR20, -0x1, URZ ;  /* 0xffffffff140d7890 */ /* 0x000fe2000fffe03f */
[----:B------:R-:W-:Y:S01]  /*0da0*/  IMAD.U32 R11, RZ, RZ, UR27 ;  /* 0x0000001bff0b7e24 */ /* 0x000fe2000f8e00ff */
[----:B------:R-:W-:Y:S01]  /*0db0*/  UIADD3 UR23, UR27, UR23, URZ ;  /* 0x000000171b177290 */ /* 0x000fe2000fffe03f */
[----:B------:R-:W-:Y:S01]  /*0dc0*/  IMAD.MOV.U32 R116, RZ, RZ, R10 ;  /* 0x000000ffff747224 */ /* 0x000fe200078e000a */
[----:B------:R-:W-:Y:S01]  /*0dd0*/  USHF.R.S32.HI UR10, URZ, 0x1f, UR13 ;  /* 0x0000001f3f0a7899 */ /* 0x000fe2000801140d */
[----:B------:R-:W-:Y:S01]  /*0de0*/  SHF.R.S32.HI R117, RZ, 0x5, R118 ;  /* 0x00000005ff757819 */ /* 0x000fe20000011476 */
[----:B------:R-:W-:Y:S01]  /*0df0*/  UIMAD UR9, UR23, UR13, URZ ;  /* 0x0000000d170972a4 */ /* 0x000fe2000f8e023f */
[----:B--2---:R-:W-:Y:S01]  /*0e00*/  IMAD.WIDE.U32 R2, R6, c[0x0][0x178], RZ ;  /* 0x00005e0006027a25 */ /* 0x004fe200078e00ff */
[----:B------:R-:W-:-:S02]  /*0e10*/  UIMAD.WIDE.U32 UR14, UR6, 0x40, URZ ;  /* 0x00000040060e78a5 */ /* 0x000fc4000f8e003f */
[----:B------:R-:W-:Y:S01]  /*0e20*/  UIMAD UR9, UR10, UR26, UR9 ;  /* 0x0000001a0a0972a4 */ /* 0x000fe2000f8e0209 */
[----:B------:R-:W-:Y:S01]  /*0e30*/  IMAD.IADD R3, R3, 0x1, R0 ;  /* 0x0000000103037824 */ /* 0x000fe200078e0200 */
[----:B------:R-:W-:Y:S01]  /*0e40*/  LOP3.LUT R0, R23, 0xfffffff8, RZ, 0xc0, !PT ;  /* 0xfffffff817007812 */ /* 0x000fe200078ec0ff */
[----:B------:R-:W-:Y:S02]  /*0e50*/  UISETP.GE.AND UP0, UPT, UR20, 0x2, UPT ;  /* 0x000000021400788c */ /* 0x000fe4000bf06270 */
[----:B------:R-:W-:-:S04]  /*0e60*/  IMAD.WIDE.U32 R2, R30, c[0x0][0x1b8], R2 ;  /* 0x00006e001e027a25 */ /* 0x000fc800078e0002 */
[----:B------:R-:W-:Y:S01]  /*0e70*/  IMAD.IADD R36, R121, 0x1, -R0 ;  /* 0x0000000179247824 */ /* 0x000fe200078e0a00 */
[----:B------:R-:W-:Y:S01]  /*0e80*/  SEL R0, R13, RZ, !P2 ;  /* 0x000000ff0d007207 */ /* 0x000fe20005000000 */
[----:B------:R-:W-:Y:S01]  /*0e90*/  IMAD.IADD R3, R3, 0x1, R5 ;  /* 0x0000000103037824 */ /* 0x000fe200078e0205 */
[----:B------:R-:W-:Y:S01]  /*0ea0*/  BAR.SYNC.DEFER_BLOCKING 0x0 ;  /* 0x0000000000007b1d */ /* 0x000fe20000010000 */
[----:B------:R-:W-:Y:S01]  /*0eb0*/  IMAD R7, R36, 0x20, R14 ;  /* 0x0000002024077824 */ /* 0x000fe200078e020e */
[----:B------:R-:W-:Y:S01]  /*0ec0*/  ISETP.GE.AND P2, PT, R9, UR4, PT ;  /* 0x0000000409007c0c */ /* 0x000fe2000bf46270 */
[----:B------:R-:W-:Y:S02]  /*0ed0*/  IMAD R0, R0, c[0x0][0x1c0], RZ ;  /* 0x0000700000007a24 */ /* 0x000fe400078e02ff */
[----:B------:R-:W-:Y:S01]  /*0ee0*/  IMAD.WIDE.U32 R2, R4, c[0x0][0x1c0], R2 ;  /* 0x0000700004027a25 */ /* 0x000fe200078e0002 */
[----:B------:R-:W-:-:S03]  /*0ef0*/  IADD3 R7, R7, UR21, RZ ;  /* 0x0000001507077c10 */ /* 0x000fc6000fffe0ff */
[----:B------:R-:W-:Y:S02]  /*0f00*/  IMAD R5, R4, c[0x0][0x1c4], R0 ;  /* 0x0000710004057a24 */ /* 0x000fe400078e0200 */
[----:B------:R-:W-:-:S04]  /*0f10*/  @P1 IMAD.HI.U32 R6, R7, c[0x0][0x2c8], RZ ;  /* 0x0000b20007061a27 */ /* 0x000fc800078e00ff */
[----:B------:R-:W-:Y:S01]  /*0f20*/  IMAD.MOV.U32 R0, RZ, RZ, R7 ;  /* 0x000000ffff007224 */ /* 0x000fe200078e0007 */
[----:B------:R-:W-:Y:S01]  /*0f30*/  @P0 SHF.R.U32.HI R0, RZ, c[0x0][0x2cc], R6 ;  /* 0x0000b300ff000a19 */ /* 0x000fe20000011606 */
[----:B------:R-:W-:Y:S01]  /*0f40*/  IMAD.IADD R3, R3, 0x1, R5 ;  /* 0x0000000103037824 */ /* 0x000fe200078e0205 */
[----:B------:R-:W-:Y:S02]  /*0f50*/  IADD3 R6, R9, 0x20, RZ ;  /* 0x0000002009067810 */ /* 0x000fe40007ffe0ff */
[----:B------:R-:W-:Y:S01]  /*0f60*/  SHF.R.S32.HI R4, RZ, 0x1f, R0 ;  /* 0x0000001fff047819 */ /* 0x000fe20000011400 */
[----:B------:R-:W-:Y:S01]  /*0f70*/  IMAD.WIDE.U32 R2, R0, c[0x0][0x1b0], R2 ;  /* 0x00006c0000027a25 */ /* 0x000fe200078e0002 */
[----:B------:R-:W-:Y:S02]  /*0f80*/  ISETP.GE.AND P3, PT, R6, UR4, PT ;  /* 0x0000000406007c0c */ /* 0x000fe4000bf66270 */
[----:B------:R-:W-:Y:S01]  /*0f90*/  IADD3 R6, P0, R8, R14, RZ ;  /* 0x0000000e08067210 */ /* 0x000fe20007f1e0ff */
[----:B------:R-:W-:-:S04]  /*0fa0*/  IMAD R4, R4, c[0x0][0x1b0], RZ ;  /* 0x00006c0004047a24 */ /* 0x000fc800078e02ff */
[----:B------:R-:W-:Y:S02]  /*0fb0*/  IMAD R5, R0, c[0x0][0x1b4], R4 ;  /* 0x00006d0000057a24 */ /* 0x000fe400078e0204 */
[----:B------:R-:W-:Y:S01]  /*0fc0*/  IMAD.MOV R4, RZ, RZ, -R0 ;  /* 0x000000ffff047224 */ /* 0x000fe200078e0a00 */
[----:B------:R-:W-:Y:S01]  /*0fd0*/  IADD3 R0, R9, 0x40, RZ ;  /* 0x0000004009007810 */ /* 0x000fe20007ffe0ff */
[----:B------:R-:W-:Y:S01]  /*0fe0*/  IMAD.IADD R3, R3, 0x1, R5 ;  /* 0x0000000103037824 */ /* 0x000fe200078e0205 */
[----:B------:R-:W-:Y:S01]  /*0ff0*/  IADD3 R9, R9, 0x60, RZ ;  /* 0x0000006009097810 */ /* 0x000fe20007ffe0ff */
[----:B------:R-:W-:Y:S01]  /*1000*/  IMAD R4, R4, c[0x0][0x2c4], R7 ;  /* 0x0000b10004047a24 */ /* 0x000fe200078e0207 */
[----:B------:R-:W-:Y:S01]  /*1010*/  ISETP.GE.AND P4, PT, R0, UR4, PT ;  /* 0x0000000400007c0c */ /* 0x000fe2000bf86270 */
[----:B------:R-:W-:Y:S01]  /*1020*/  IMAD.U32 R5, RZ, RZ, UR22 ;  /* 0x00000016ff057e24 */ /* 0x000fe2000f8e00ff */
[----:B------:R-:W-:Y:S02]  /*1030*/  SHF.R.S32.HI R7, RZ, 0x1f, R8 ;  /* 0x0000001fff077819 */ /* 0x000fe40000011408 */
[----:B------:R-:W-:-:S02]  /*1040*/  SHF.R.S32.HI R0, RZ, 0x1f, R4 ;  /* 0x0000001fff007819 */ /* 0x000fc40000011404 */
[C---:B------:R-:W-:Y:S01]  /*1050*/  LEA.HI.X.SX32 R11, R14.reuse, R7, 0x1, P0 ;  /* 0x000000070e0b7211 */ /* 0x040fe200000f0eff */
[----:B------:R-:W-:Y:S01]  /*1060*/  IMAD.SHL.U32 R7, R14, 0x40, RZ ;  /* 0x000000400e077824 */ /* 0x000fe200078e00ff */
[----:B------:R-:W-:Y:S01]  /*1070*/  IADD3 R16, R5, UR8, -R14 ;  /* 0x0000000805107c10 */ /* 0x000fe2000fffe80e */
[----:B------:R-:W-:Y:S01]  /*1080*/  IMAD R0, R0, c[0x0][0x1a8], RZ ;  /* 0x00006a0000007a24 */ /* 0x000fe200078e02ff */
[----:B------:R-:W-:Y:S01]  /*1090*/  ISETP.GE.AND P0, PT, R9, UR4, PT ;  /* 0x0000000409007c0c */ /* 0x000fe2000bf06270 */
[----:B------:R-:W-:Y:S02]  /*10a0*/  ULDC.64 UR4, c[0x0][0x208] ;  /* 0x0000820000047ab9 */ /* 0x000fe40000000a00 */
[C---:B------:R-:W-:Y:S01]  /*10b0*/  IMAD R10, R4.reuse, c[0x0][0x1ac], R0 ;  /* 0x00006b00040a7a24 */ /* 0x040fe200078e0200 */
[----:B------:R-:W-:Y:S01]  /*10c0*/  LOP3.LUT R0, R7, 0x1c0, RZ, 0xc0, !PT ;  /* 0x000001c007007812 */ /* 0x000fe200078ec0ff */
[----:B------:R-:W-:Y:S01]  /*10d0*/  IMAD.WIDE.U32 R4, R4, c[0x0][0x1a8], R2 ;  /* 0x00006a0004047a25 */ /* 0x000fe200078e0002 */
[----:B------:R-:W-:Y:S01]  /*10e0*/  LEA.HI R3, R29, R12, RZ, 0x1 ;  /* 0x0000000c1d037211 */ /* 0x000fe200078f08ff */
[----:B------:R-:W-:-:S02]  /*10f0*/  UIMAD.WIDE.U32 UR16, UR11, UR4, URZ ;  /* 0x000000040b1072a5 */ /* 0x000fc4000f8e003f */
[----:B------:R-:W-:Y:S01]  /*1100*/  IMAD.SHL.U32 R2, R36, 0x8, RZ ;  /* 0x0000000824027824 */ /* 0x000fe200078e00ff */
[----:B------:R-:W-:Y:S01]  /*1110*/  LOP3.LUT R7, R3, 0xfffffffe, RZ, 0xc0, !PT ;  /* 0xfffffffe03077812 */ /* 0x000fe200078ec0ff */
[----:B------:R-:W-:Y:S01]  /*1120*/  UIMAD UR11, UR11, UR5, URZ ;  /* 0x000000050b0b72a4 */ /* 0x000fe2000f8e023f */
[----:B------:R-:W-:Y:S02]  /*1130*/  SHF.R.U32.HI R3, RZ, 0x3, R0 ;  /* 0x00000003ff037819 */ /* 0x000fe40000011600 */
[----:B------:R-:W-:Y:S01]  /*1140*/  LOP3.LUT R8, R0, 0x38, R2, 0xf8, !PT ;  /* 0x0000003800087812 */ /* 0x000fe200078ef802 */
[----:B------:R-:W-:Y:S01]  /*1150*/  IMAD.IADD R0, R5, 0x1, R10 ;  /* 0x0000000105007824 */ /* 0x000fe200078e020a */
[----:B------:R-:W-:Y:S01]  /*1160*/  LEA R15, P1, R4, c[0x0][0x160], 0x1 ;  /* 0x00005800040f7a11 */ /* 0x000fe200078208ff */
[----:B------:R-:W-:Y:S01]  /*1170*/  IMAD.IADD R25, R12, 0x1, -R7 ;  /* 0x000000010c197824 */ /* 0x000fe200078e0a07 */
[----:B------:R-:W-:Y:S01]  /*1180*/  LOP3.LUT R10, R8, R3, RZ, 0x3c, !PT ;  /* 0x00000003080a7212 */ /* 0x000fe200078e3cff */
[C---:B------:R-:W-:Y:S01]  /*1190*/  IMAD R7, R11.reuse, c[0x0][0x1e0], RZ ;  /* 0x000078000b077a24 */ /* 0x040fe200078e02ff */
[----:B------:R-:W-:Y:S01]  /*11a0*/  LEA.HI.X R14, R4, c[0x0][0x164], R0, 0x1, P1 ;  /* 0x00005900040e7a11 */ /* 0x000fe200008f0c00 */
[----:B------:R-:W1:Y:S01]  /*11b0*/  SHFL.IDX PT, R8, R15, RZ, 0x181f ;  /* 0x00181fff0f087589 */ /* 0x000e6200000e0000 */
[----:B------:R-:W-:Y:S01]  /*11c0*/  IMAD R4, R11, c[0x0][0x208], RZ ;  /* 0x000082000b047a24 */ /* 0x000fe200078e02ff */
[----:B------:R-:W-:Y:S01]  /*11d0*/  LEA.HI R0, R119, R121, RZ, 0x6 ;  /* 0x0000007977007211 */ /* 0x000fe200078f30ff */
[C---:B------:R-:W-:Y:S01]  /*11e0*/  IMAD R27, R6.reuse, c[0x0][0x1e4], R7 ;  /* 0x00007900061b7a24 */ /* 0x040fe200078e0207 */
[----:B------:R-:W2:Y:S01]  /*11f0*/  SHFL.IDX PT, R9, R14, RZ, 0x181f ;  /* 0x00181fff0e097589 */ /* 0x000ea200000e0000 */
[----:B------:R-:W-:Y:S01]  /*1200*/  IMAD R28, R6, c[0x0][0x20c], R4 ;  /* 0x00008300061c7a24 */ /* 0x000fe200078e0204 */
[----:B------:R-:W-:Y:S01]  /*1210*/  IADD3 R22, R2, 0x80, RZ ;  /* 0x0000008002167810 */ /* 0x000fe20007ffe0ff */
[----:B------:R-:W-:Y:S01]  /*1220*/  IMAD.SHL.U32 R0, R0, 0x8, RZ ;  /* 0x0000000800007824 */ /* 0x000fe200078e00ff */
[----:B------:R-:W-:Y:S01]  /*1230*/  SHF.R.S32.HI R3, RZ, 0x1f, R2 ;  /* 0x0000001fff037819 */ /* 0x000fe20000011402 */
[----:B------:R-:W-:Y:S01]  /*1240*/  SHFL.IDX PT, R7, R14, 0x1, 0x181f ;  /* 0x00381f000e077f89 */ /* 0x000fe200000e0000 */
[----:B------:R-:W-:Y:S01]  /*1250*/  ISETP.GE.AND P1, PT, R2, c[0x0][0x198], PT ;  /* 0x0000660002007a0c */ /* 0x000fe20003f26270 */
[----:B------:R-:W-:Y:S01]  /*1260*/  IMAD.SHL.U32 R12, R36, 0x40, RZ ;  /* 0x00000040240c7824 */ /* 0x000fe200078e00ff */
[----:B------:R-:W-:Y:S01]  /*1270*/  LOP3.LUT R249, R10, 0xfffffe00, R0, 0xf8, !PT ;  /* 0xfffffe000af97812 */ /* 0x000fe200078ef800 */
[----:B------:R-:W-:Y:S01]  /*1280*/  IMAD.WIDE.U32 R18, R6, c[0x0][0x1e0], R2 ;  /* 0x0000780006127a25 */ /* 0x000fe200078e0002 */
[----:B------:R-:W-:Y:S01]  /*1290*/  @!P2 SHF.R.S32.HI R0, RZ, 0x1f, R22 ;  /* 0x0000001fff00a819 */ /* 0x000fe20000011416 */
[----:B------:R-:W-:Y:S01]  /*12a0*/  UIADD3 UR11, UR17, UR11, URZ ;  /* 0x0000000b110b7290 */ /* 0x000fe2000fffe03f */
[----:B------:R-:W-:Y:S01]  /*12b0*/  LOP3.LUT R12, R12, 0x1c0, RZ, 0xc0, !PT ;  /* 0x000001c00c0c7812 */ /* 0x000fe200078ec0ff */
[----:B------:R-:W-:Y:S01]  /*12c0*/  IMAD.WIDE.U32 R20, R6, c[0x0][0x208], R2 ;  /* 0x0000820006147a25 */ /* 0x000fe200078e0002 */
[----:B------:R-:W-:Y:S01]  /*12d0*/  @!P2 LEA.HI R0, R0, R22, RZ, 0x3 ;  /* 0x000000160000a211 */ /* 0x000fe200078f18ff */
[----:B------:R-:W4:Y:S02]  /*12e0*/  SHFL.IDX PT, R6, R15, 0x1, 0x181f ;  /* 0x00381f000f067f89 */ /* 0x000f2400000e0000 */
[----:B------:R-:W-:Y:S01]  /*12f0*/  IMAD.SHL.U32 R249, R249, 0x2, RZ ;  /* 0x00000002f9f97824 */ /* 0x000fe200078e00ff */
[----:B------:R-:W-:-:S02]  /*1300*/  @!P2 LOP3.LUT R0, R0, 0xfffffff8, RZ, 0xc0, !PT ;  /* 0xfffffff80000a812 */ /* 0x000fc400078ec0ff */
[--C-:B---3--:R-:W-:Y:S01]  /*1310*/  @P5 SHF.R.S32.HI R5, RZ, 0x1f, R17.reuse ;  /* 0x0000001fff055819 */ /* 0x108fe20000011411 */
[----:B------:R-:W-:Y:S01]  /*1320*/  @P5 IMAD.MOV.U32 R4, RZ, RZ, R17 ;  /* 0x000000ffff045224 */ /* 0x000fe200078e0011 */
[----:B------:R-:W-:Y:S01]  /*1330*/  IADD3 R17, R2, 0x40, RZ ;  /* 0x0000004002117810 */ /* 0x000fe20007ffe0ff */
[----:B------:R-:W-:Y:S02]  /*1340*/  @!P5 IMAD.MOV.U32 R5, RZ, RZ, R13 ;  /* 0x000000ffff05d224 */ /* 0x000fe400078e000d */
[----:B------:R-:W-:Y:S01]  /*1350*/  @!P5 IMAD.MOV.U32 R4, RZ, RZ, R39 ;  /* 0x000000ffff04d224 */ /* 0x000fe200078e0027 */
[----:B------:R-:W-:Y:S02]  /*1360*/  ISETP.GE.AND P5, PT, R17, c[0x0][0x198], PT ;  /* 0x0000660011007a0c */ /* 0x000fe40003fa6270 */
[----:B------:R-:W-:Y:S02]  /*1370*/  SEL R24, R5, RZ, !P6 ;  /* 0x000000ff05187207 */ /* 0x000fe40007000000 */
[----:B------:R-:W-:-:S02]  /*1380*/  SEL R26, R4, RZ, !P6 ;  /* 0x000000ff041a7207 */ /* 0x000fc40007000000 */
[----:B------:R-:W-:Y:S02]  /*1390*/  @!P2 SHF.R.S32.HI R5, RZ, 0x1f, R17 ;  /* 0x0000001fff05a819 */ /* 0x000fe40000011411 */
[C---:B-1----:R-:W-:Y:S02]  /*13a0*/  @!P2 LEA R4, P6, R2.reuse, R8, 0x1 ;  /* 0x000000080204a211 */ /* 0x042fe400078c08ff */
[----:B------:R-:W-:Y:S02]  /*13b0*/  @!P2 LEA.HI R10, R5, R17, RZ, 0x3 ;  /* 0x00000011050aa211 */ /* 0x000fe400078f18ff */
[----:B--2---:R-:W-:Y:S02]  /*13c0*/  @!P2 LEA.HI.X R5, R2, R9, R3, 0x1, P6 ;  /* 0x000000090205a211 */ /* 0x004fe400030f0c03 */
[----:B------:R-:W-:Y:S02]  /*13d0*/  ISETP.GE.AND P6, PT, R22, c[0x0][0x198], PT ;  /* 0x0000660016007a0c */ /* 0x000fe40003fc6270 */
[----:B------:R-:W-:Y:S01]  /*13e0*/  @!P2 LOP3.LUT R10, R10, 0xfffffff8, RZ, 0xc0, !PT ;  /* 0xfffffff80a0aa812 */ /* 0x000fe200078ec0ff */
[----:B------:R1:W-:Y:S04]  /*13f0*/  @!P2 LDGSTS.E.BYPASS.LTC128B.128 [R249+0x100], [R4.64], !P1 ;  /* 0x0010000004f9afae */ /* 0x0003e8000c901d52 */
[----:B------:R-:W-:-:S04]  /*1400*/  @!P2 IMAD.WIDE R10, R10, 0x2, R8 ;  /* 0x000000020a0aa825 */ /* 0x000fc800078e0208 */
[----:B------:R-:W-:Y:S01]  /*1410*/  @!P2 IMAD.WIDE R8, R0, 0x2, R8 ;  /* 0x000000020008a825 */ /* 0x000fe200078e0208 */
[----:B------:R-:W-:Y:S01]  /*1420*/  @!P3 SHF.R.S32.HI R0, RZ, 0x1f, R22 ;  /* 0x0000001fff00b819 */ /* 0x000fe20000011416 */
[----:B------:R2:W-:Y:S03]  /*1430*/  @!P2 LDGSTS.E.BYPASS.LTC128B.128 [R249+0x4100], [R10.64], !P5 ;  /* 0x041000000af9afae */ /* 0x0005e6000e901d52 */
[----:B------:R-:W-:Y:S01]  /*1440*/  @!P3 LEA.HI R0, R0, R22, RZ, 0x3 ;  /* 0x000000160000b211 */ /* 0x000fe200078f18ff */
[----:B------:R3:W-:Y:S03]  /*1450*/  @!P2 LDGSTS.E.BYPASS.LTC128B.128 [R249+0x8100], [R8.64], !P6 ;  /* 0x0810000008f9afae */ /* 0x0007e6000f101d52 */
[----:B------:R-:W-:Y:S02]  /*1460*/  @!P3 LOP3.LUT R0, R0, 0xfffffff8, RZ, 0xc0, !PT ;  /* 0xfffffff80000b812 */ /* 0x000fe400078ec0ff */
[----:B-1----:R-:W-:Y:S01]  /*1470*/  @!P3 SHF.R.S32.HI R5, RZ, 0x1f, R17 ;  /* 0x0000001fff05b819 */ /* 0x002fe20000011411 */
[----:B------:R-:W1:Y:S01]  /*1480*/  SHFL.IDX PT, R4, R15, 0x2, 0x181f ;  /* 0x00581f000f047f89 */ /* 0x000e6200000e0000 */
[----:B--2---:R-:W-:-:S02]  /*1490*/  LOP3.LUT R10, R12, 0x8, R23, 0xf8, !PT ;  /* 0x000000080c0a7812 */ /* 0x004fc400078ef817 */
[----:B---3--:R-:W-:Y:S02]  /*14a0*/  SHF.R.U32.HI R9, RZ, 0x3, R12 ;  /* 0x00000003ff097819 */ /* 0x008fe4000001160c */
[----:B------:R-:W-:Y:S02]  /*14b0*/  @!P3 LEA.HI R12, R5, R17, RZ, 0x3 ;  /* 0x00000011050cb211 */ /* 0x000fe400078f18ff */
[----:B------:R-:W2:Y:S01]  /*14c0*/  SHFL.IDX PT, R5, R14, 0x2, 0x181f ;  /* 0x00581f000e057f89 */ /* 0x000ea200000e0000 */
[----:B----4-:R-:W-:Y:S02]  /*14d0*/  @!P3 LEA R8, P2, R2, R6, 0x1 ;  /* 0x000000060208b211 */ /* 0x010fe400078408ff */
[----:B------:R-:W-:Y:S02]  /*14e0*/  @!P3 LOP3.LUT R12, R12, 0xfffffff8, RZ, 0xc0, !PT ;  /* 0xfffffff80c0cb812 */ /* 0x000fe400078ec0ff */
[----:B------:R-:W-:Y:S01]  /*14f0*/  LOP3.LUT R23, R10, R9, RZ, 0x3c, !PT ;  /* 0x000000090a177212 */ /* 0x000fe200078e3cff */
[----:B------:R-:W-:Y:S01]  /*1500*/  @!P3 IMAD.WIDE R10, R0, 0x2, R6 ;  /* 0x00000002000ab825 */ /* 0x000fe200078e0206 */
[----:B------:R-:W-:-:S02]  /*1510*/  @!P3 LEA.HI.X R9, R2, R7, R3, 0x1, P2 ;  /* 0x000000070209b211 */ /* 0x000fc400010f0c03 */
[----:B------:R-:W-:Y:S01]  /*1520*/  @!P4 SHF.R.S32.HI R0, RZ, 0x1f, R22 ;  /* 0x0000001fff00c819 */ /* 0x000fe20000011416 */
[----:B------:R-:W-:Y:S02]  /*1530*/  @!P3 IMAD.WIDE R12, R12, 0x2, R6 ;  /* 0x000000020c0cb825 */ /* 0x000fe400078e0206 */
[----:B------:R-:W3:Y:S04]  /*1540*/  SHFL.IDX PT, R6, R15, 0x3, 0x181f ;  /* 0x00781f000f067f89 */ /* 0x000ee800000e0000 */
[----:B------:R-:W4:Y:S04]  /*1550*/  SHFL.IDX PT, R7, R14, 0x3, 0x181f ;  /* 0x00781f000e077f89 */ /* 0x000f2800000e0000 */
[----:B------:R5:W-:Y:S04]  /*1560*/  @!P3 LDGSTS.E.BYPASS.LTC128B.128 [R249+0x1100], [R8.64], !P1 ;  /* 0x0110000008f9bfae */ /* 0x000be8000c901d52 */
[----:B------:R1:W-:Y:S04]  /*1570*/  @!P3 LDGSTS.E.BYPASS.LTC128B.128 [R249+0x5100], [R12.64], !P5 ;  /* 0x051000000cf9bfae */ /* 0x0003e8000e901d52 */
[----:B------:R2:W-:Y:S01]  /*1580*/  @!P3 LDGSTS.E.BYPASS.LTC128B.128 [R249+0x9100], [R10.64], !P6 ;  /* 0x091000000af9bfae */ /* 0x0005e2000f101d52 */
[----:B------:R-:W-:-:S02]  /*1590*/  ISETP.GE.AND P3, PT, R17, c[0x0][0x1d4], PT ;  /* 0x0000750011007a0c */ /* 0x000fc40003f66270 */
[--C-:B-----5:R-:W-:Y:S02]  /*15a0*/  @!P4 SHF.R.S32.HI R8, RZ, 0x1f, R17.reuse ;  /* 0x0000001fff08c819 */ /* 0x120fe40000011411 */
[----:B------:R-:W-:Y:S02]  /*15b0*/  @!P4 LEA.HI R9, R0, R22, RZ, 0x3 ;  /* 0x000000160009c211 */ /* 0x000fe400078f18ff */
[----:B------:R-:W-:Y:S02]  /*15c0*/  @!P0 SHF.R.S32.HI R0, RZ, 0x1f, R17 ;  /* 0x0000001fff008819 */ /* 0x000fe40000011411 */
[----:B-1----:R-:W-:Y:S02]  /*15d0*/  @!P4 LOP3.LUT R12, R9, 0xfffffff8, RZ, 0xc0, !PT ;  /* 0xfffffff8090cc812 */ /* 0x002fe400078ec0ff */
[----:B--2---:R-:W-:Y:S02]  /*15e0*/  @!P4 LEA.HI R10, R8, R17, RZ, 0x3 ;  /* 0x00000011080ac211 */ /* 0x004fe400078f18ff */
[----:B------:R-:W-:-:S02]  /*15f0*/  @!P4 LEA R8, P2, R2, R4, 0x1 ;  /* 0x000000040208c211 */ /* 0x000fc400078408ff */
[----:B------:R-:W-:Y:S02]  /*1600*/  @!P4 LOP3.LUT R10, R10, 0xfffffff8, RZ, 0xc0, !PT ;  /* 0xfffffff80a0ac812 */ /* 0x000fe400078ec0ff */
[----:B------:R-:W-:Y:S02]  /*1610*/  @!P0 LEA.HI R17, R0, R17, RZ, 0x3 ;  /* 0x0000001100118211 */ /* 0x000fe400078f18ff */
[----:B------:R-:W-:Y:S01]  /*1620*/  LOP3.LUT R0, R29, 0xfffffff0, RZ, 0xc0, !PT ;  /* 0xfffffff01d007812 */ /* 0x000fe200078ec0ff */
[----:B------:R-:W-:Y:S01]  /*1630*/  @!P4 IMAD.WIDE R10, R10, 0x2, R4 ;  /* 0x000000020a0ac825 */ /* 0x000fe200078e0204 */
[----:B------:R-:W-:-:S03]  /*1640*/  @!P4 LEA.HI.X R9, R2, R5, R3, 0x1, P2 ;  /* 0x000000050209c211 */ /* 0x000fc600010f0c03 */
[----:B------:R-:W-:Y:S02]  /*1650*/  @!P4 IMAD.WIDE R4, R12, 0x2, R4 ;  /* 0x000000020c04c825 */ /* 0x000fe400078e0204 */
[----:B------:R3:W-:Y:S02]  /*1660*/  @!P4 LDGSTS.E.BYPASS.LTC128B.128 [R249+0x2100], [R8.64], !P1 ;  /* 0x0210000008f9cfae */ /* 0x0007e4000c901d52 */
[----:B------:R-:W-:Y:S02]  /*1670*/  IMAD.IADD R0, R121, 0x1, -R0 ;  /* 0x0000000179007824 */ /* 0x000fe400078e0a00 */
[----:B------:R1:W-:Y:S04]  /*1680*/  @!P4 LDGSTS.E.BYPASS.LTC128B.128 [R249+0x6100], [R10.64], !P5 ;  /* 0x061000000af9cfae */ /* 0x0003e8000e901d52 */
[----:B------:R2:W-:Y:S01]  /*1690*/  @!P4 LDGSTS.E.BYPASS.LTC128B.128 [R249+0xa100], [R4.64], !P6 ;  /* 0x0a10000004f9cfae */ /* 0x0005e2000f101d52 */
[----:B------:R-:W-:-:S04]  /*16a0*/  ISETP.GE.AND P4, PT, R2, c[0x0][0x1d4], PT ;  /* 0x0000750002007a0c */ /* 0x000fc80003f86270 */
[----:B------:R-:W-:Y:S02]  /*16b0*/  SEL R12, RZ, 0x1, P4 ;  /* 0x00000001ff0c7807 */ /* 0x000fe40002000000 */
[----:B---3--:R-:W-:-:S04]  /*16c0*/  @!P0 LEA R8, P2, R2, R6, 0x1 ;  /* 0x0000000602088211 */ /* 0x008fc800078408ff */
[----:B----4-:R-:W-:Y:S01]  /*16d0*/  @!P0 LEA.HI.X R9, R2, R7, R3, 0x1, P2 ;  /* 0x0000000702098211 */ /* 0x010fe200010f0c03 */
[----:B------:R-:W-:Y:S01]  /*16e0*/  IMAD.IADD R3, R19, 0x1, R27 ;  /* 0x0000000113037824 */ /* 0x000fe200078e021b */
[----:B------:R-:W-:Y:S01]  /*16f0*/  @!P0 SHF.R.S32.HI R2, RZ, 0x1f, R22 ;  /* 0x0000001fff028819 */ /* 0x000fe20000011416 */
[----:B-1----:R-:W-:Y:S01]  /*1700*/  IMAD R11, R31, c[0x0][0x1e8], RZ ;  /* 0x00007a001f0b7a24 */ /* 0x002fe200078e02ff */
[----:B--2---:R-:W-:Y:S01]  /*1710*/  SHF.R.S32.HI R4, RZ, 0x1f, R0 ;  /* 0x0000001fff047819 */ /* 0x004fe20000011400 */
[----:B------:R-:W-:Y:S01]  /*1720*/  IMAD.IADD R5, R21, 0x1, R28 ;  /* 0x0000000115057824 */ /* 0x000fe200078e021c */
[----:B------:R-:W-:Y:S01]  /*1730*/  @!P0 LEA.HI R14, R2, R22, RZ, 0x3 ;  /* 0x00000016020e8211 */ /* 0x000fe200078f18ff */
[----:B------:R-:W-:Y:S01]  /*1740*/  IMAD.MOV.U32 R2, RZ, RZ, R18 ;  /* 0x000000ffff027224 */ /* 0x000fe200078e0012 */
[----:B------:R-:W-:Y:S01]  /*1750*/  LEA.HI R15, R4, R0, RZ, 0x3 ;  /* 0x00000000040f7211 */ /* 0x000fe200078f18ff */
[C---:B------:R-:W-:Y:S01]  /*1760*/  IMAD R11, R30.reuse, c[0x0][0x1ec], R11 ;  /* 0x00007b001e0b7a24 */ /* 0x040fe200078e020b */
[----:B------:R-:W-:Y:S01]  /*1770*/  SEL R4, RZ, 0xffffffff, P3 ;  /* 0xffffffffff047807 */ /* 0x000fe20001800000 */
[----:B------:R-:W-:Y:S01]  /*1780*/  IMAD.WIDE.U32 R2, R30, c[0x0][0x1e8], R2 ;  /* 0x00007a001e027a25 */ /* 0x000fe200078e0002 */
[----:B------:R-:W-:Y:S01]  /*1790*/  LOP3.LUT R13, R15, 0xfffffff8, RZ, 0xc0, !PT ;  /* 0xfffffff80f0d7812 */ /* 0x000fe200078ec0ff */
[----:B------:R1:W-:Y:S01]  /*17a0*/  @!P0 LDGSTS.E.BYPASS.LTC128B.128 [R249+0x3100], [R8.64], !P1 ;  /* 0x0310000008f98fae */ /* 0x0003e2000c901d52 */
[----:B------:R-:W-:Y:S01]  /*17b0*/  ISETP.GE.AND P1, PT, R16, 0x21, PT ;  /* 0x000000211000780c */ /* 0x000fe20003f26270 */
[----:B------:R-:W-:Y:S01]  /*17c0*/  IMAD.SHL.U32 R10, R4, 0x2, RZ ;  /* 0x00000002040a7824 */ /* 0x000fe200078e00ff */
[----:B------:R-:W-:Y:S01]  /*17d0*/  ISETP.GE.AND P2, PT, R22, c[0x0][0x1d4], PT ;  /* 0x0000750016007a0c */ /* 0x000fe20003f46270 */
[----:B------:R-:W-:-:S02]  /*17e0*/  IMAD.MOV.U32 R4, RZ, RZ, R20 ;  /* 0x000000ffff047224 */ /* 0x000fc400078e0014 */
[----:B------:R-:W-:Y:S01]  /*17f0*/  IMAD.IADD R3, R3, 0x1, R11 ;  /* 0x0000000103037824 */ /* 0x000fe200078e020b */
[----:B------:R-:W-:Y:S01]  /*1800*/  LOP3.LUT R18, R10, 0x2, R12, 0xe2, !PT ;  /* 0x000000020a127812 */ /* 0x000fe200078ee20c */
[----:B------:R-:W-:Y:S01]  /*1810*/  IMAD.WIDE.U32 R10, R30, c[0x0][0x210], R4 ;  /* 0x000084001e0a7a25 */ /* 0x000fe200078e0004 */
[----:B------:R-:W-:-:S03]  /*1820*/  @!P0 LOP3.LUT R4, R17, 0xfffffff8, RZ, 0xc0, !PT ;  /* 0xfffffff811048812 */ /* 0x000fc600078ec0ff */
[----:B------:R-:W-:Y:S01]  /*1830*/  IMAD.IADD R13, R0, 0x1, -R13 ;  /* 0x00000001000d7824 */ /* 0x000fe200078e0a0d */
[----:B------:R-:W-:Y:S01]  /*1840*/  @!P0 LOP3.LUT R0, R14, 0xfffffff8, RZ, 0xc0, !PT ;  /* 0xfffffff80e008812 */ /* 0x000fe200078ec0ff */
[----:B------:R-:W-:-:S04]  /*1850*/  @!P0 IMAD.WIDE R4, R4, 0x2, R6 ;  /* 0x0000000204048825 */ /* 0x000fc800078e0206 */
[----:B------:R-:W-:Y:S01]  /*1860*/  @!P0 IMAD.WIDE R6, R0, 0x2, R6 ;  /* 0x0000000200068825 */ /* 0x000fe200078e0206 */
[----:B------:R2:W-:Y:S01]  /*1870*/  @!P0 LDGSTS.E.BYPASS.LTC128B.128 [R249+0x7100], [R4.64], !P5 ;  /* 0x0710000004f98fae */ /* 0x0005e2000e901d52 */
[----:B------:R-:W-:Y:S02]  /*1880*/  ISETP.GE.AND P5, PT, R16, 0x1, PT ;  /* 0x000000011000780c */ /* 0x000fe40003fa6270 */
[----:B------:R-:W-:Y:S01]  /*1890*/  IMAD R0, R24, c[0x0][0x1f0], RZ ;  /* 0x00007c0018007a24 */ /* 0x000fe200078e02ff */
[----:B------:R3:W-:Y:S01]  /*18a0*/  @!P0 LDGSTS.E.BYPASS.LTC128B.128 [R249+0xb100], [R6.64], !P6 ;  /* 0x0b10000006f98fae */ /* 0x0007e2000f101d52 */
[----:B------:R-:W-:Y:S01]  /*18b0*/  IMAD.WIDE.U32 R32, R26, c[0x0][0x1f0], R2 ;  /* 0x00007c001a207a25 */ /* 0x000fe200078e0002 */
[----:B------:R-:W-:Y:S02]  /*18c0*/  ISETP.GE.AND P6, PT, R16, 0x41, PT ;  /* 0x000000411000780c */ /* 0x000fe40003fc6270 */
[----:B------:R-:W0:Y:S01]  /*18d0*/  LDGDEPBAR ;  /* 0x00000000000079af */ /* 0x000e220000000000 */
[----:B------:R-:W-:-:S02]  /*18e0*/  IMAD.SHL.U32 R3, R25, 0x8, RZ ;  /* 0x0000000819037824 */ /* 0x000fc400078e00ff */
[----:B------:R-:W-:Y:S01]  /*18f0*/  IMAD.MOV.U32 R122, RZ, RZ, R32 ;  /* 0x000000ffff7a7224 */ /* 0x000fe200078e0020 */
[----:B------:R-:W-:Y:S01]  /*1900*/  STL.64 [R1+0x30], R32 ;  /* 0x0000302001007387 */ /* 0x000fe20000100a00 */
[----:B------:R-:W-:Y:S02]  /*1910*/  IMAD R19, R31, c[0x0][0x210], RZ ;  /* 0x000084001f137a24 */ /* 0x000fe400078e02ff */
[----:B-1----:R-:W-:Y:S02]  /*1920*/  IMAD.MOV.U32 R8, RZ, RZ, R10 ;  /* 0x000000ffff087224 */ /* 0x002fe400078e000a */
[----:B------:R-:W-:-:S04]  /*1930*/  IMAD R12, R30, c[0x0][0x214], R19 ;  /* 0x000085001e0c7a24 */ /* 0x000fc800078e0213 */
[----:B------:R-:W-:Y:S02]  /*1940*/  IMAD.IADD R9, R11, 0x1, R12 ;  /* 0x000000010b097824 */ /* 0x000fe400078e020c */
[----:B------:R-:W-:Y:S02]  /*1950*/  IMAD.U32 R12, RZ, RZ, UR7 ;  /* 0x00000007ff0c7e24 */ /* 0x000fe4000f8e00ff */
[----:B------:R-:W-:Y:S02]  /*1960*/  IMAD R11, R24, c[0x0][0x218], RZ ;  /* 0x00008600180b7a24 */ /* 0x000fe400078e02ff */
[----:B--2---:R-:W-:Y:S02]  /*1970*/  IMAD.SHL.U32 R5, R13, 0x40, RZ ;  /* 0x000000400d057824 */ /* 0x004fe400078e00ff */
[----:B------:R-:W-:Y:S02]  /*1980*/  IMAD R4, R26, c[0x0][0x1f4], R0 ;  /* 0x00007d001a047a24 */ /* 0x000fe400078e0200 */
[----:B------:R-:W-:Y:S01]  /*1990*/  IMAD R0, R25, 0x200, R23 ;  /* 0x0000020019007824 */ /* 0x000fe200078e0217 */
[----:B------:R-:W-:Y:S01]  /*19a0*/  LOP3.LUT R2, R5, 0x1c0, RZ, 0xc0, !PT ;  /* 0x000001c005027812 */ /* 0x000fe200078ec0ff */
[----:B------:R-:W-:-:S02]  /*19b0*/  IMAD.IADD R123, R33, 0x1, R4 ;  /* 0x00000001217b7824 */ /* 0x000fc400078e0204 */
[----:B------:R-:W-:Y:S01]  /*19c0*/  IMAD.SHL.U32 R224, R0, 0x2, RZ ;  /* 0x0000000200e07824 */ /* 0x000fe200078e00ff */
[----:B------:R-:W-:Y:S01]  /*19d0*/  LOP3.LUT R5, R2, 0x8, R3, 0xf8, !PT ;  /* 0x0000000802057812 */ /* 0x000fe200078ef803 */
[----:B------:R-:W-:Y:S01]  /*19e0*/  IMAD R11, R26, c[0x0][0x21c], R11 ;  /* 0x000087001a0b7a24 */ /* 0x000fe200078e020b */
[----:B------:R-:W-:Y:S01]  /*19f0*/  SHF.R.U32.HI R4, RZ, 0x3, R2 ;  /* 0x00000003ff047819 */ /* 0x000fe20000011602 */
[----:B------:R-:W-:Y:S01]  /*1a00*/  IMAD.WIDE.U32 R2, R116, UR13, R122 ;  /* 0x0000000d74027c25 */ /* 0x000fe2000f8e007a */
[----:B------:R-:W-:Y:S01]  /*1a10*/  IADD3 R231, R224, 0xc120, RZ ;  /* 0x0000c120e0e77810 */ /* 0x000fe20007ffe0ff */
[----:B------:R-:W-:Y:S01]  /*1a20*/  STL.64 [R1+0x28], R122 ;  /* 0x0000287a01007387 */ /* 0x000fe20000100a00 */
[----:B------:R-:W-:Y:S01]  /*1a30*/  LOP3.LUT R14, R5, R4, RZ, 0x3c, !PT ;  /* 0x00000004050e7212 */ /* 0x000fe200078e3cff */
[----:B------:R-:W-:Y:S01]  /*1a40*/  IMAD.U32 R4, RZ, RZ, UR6 ;  /* 0x00000006ff047e24 */ /* 0x000fe2000f8e00ff */
[----:B------:R-:W-:Y:S01]  /*1a50*/  IADD3 R3, R3, UR9, RZ ;  /* 0x0000000903037c10 */ /* 0x000fe2000fffe0ff */
[----:B------:R-:W-:Y:S01]  /*1a60*/  USHF.L.U32 UR9, UR7, 0x6, URZ ;  /* 0x0000000607097899 */ /* 0x000fe2000800063f */
[----:B---3--:R-:W-:Y:S01]  /*1a70*/  @P5 LEA R6, P0, R2, c[0x0][0x1c8], 0x1 ;  /* 0x0000720002065a11 */ /* 0x008fe200078008ff */
[----:B------:R-:W-:-:S02]  /*1a80*/  IMAD.WIDE.U32 R22, R26, c[0x0][0x218], R8 ;  /* 0x000086001a167a25 */ /* 0x000fc400078e0008 */
[----:B------:R-:W-:Y:S01]  /*1a90*/  UIADD3 UR9, UR15, UR9, URZ ;  /* 0x000000090f097290 */ /* 0x000fe2000fffe03f */
[----:B------:R-:W-:Y:S01]  /*1aa0*/  @P5 LEA.HI.X R7, R2, c[0x0][0x1cc], R3, 0x1, P0 ;  /* 0x0000730002075a11 */ /* 0x000fe200000f0c03 */
[----:B------:R-:W-:Y:S01]  /*1ab0*/  IMAD.U32 R8, RZ, RZ, UR13 ;  /* 0x0000000dff087e24 */ /* 0x000fe2000f8e00ff */
[C---:B------:R-:W-:Y:S01]  /*1ac0*/  @P1 LEA R5, P0, R4.reuse, R2, 0x5 ;  /* 0x0000000204051211 */ /* 0x040fe200078028ff */
[----:B------:R-:W-:Y:S01]  /*1ad0*/  UIMAD UR13, UR11, UR13, URZ ;  /* 0x0000000d0b0d72a4 */ /* 0x000fe2000f8e023f */
[----:B------:R-:W-:Y:S01]  /*1ae0*/  IMAD.IADD R21, R23, 0x1, R11 ;  /* 0x0000000117157824 */ /* 0x000fe200078e020b */
[----:B------:R1:W-:Y:S01]  /*1af0*/  @P5 LDGSTS.E.BYPASS.LTC128B.128 [R249+0xc100], [R6.64], !P4 ;  /* 0x0c10000006f95fae */ /* 0x0003e2000e101d52 */
[----:B------:R-:W-:Y:S01]  /*1b00*/  @P1 LEA.HI.X R10, R4, R3, R12, 0x5, P0 ;  /* 0x00000003040a1211 */ /* 0x000fe200000f2c0c */
[----:B------:R-:W-:Y:S01]  /*1b10*/  IMAD.MOV.U32 R20, RZ, RZ, R22 ;  /* 0x000000ffff147224 */ /* 0x000fe200078e0016 */
[C---:B------:R-:W-:Y:S01]  /*1b20*/  @P1 LEA R4, P0, R5.reuse, c[0x0][0x1c8], 0x1 ;  /* 0x0000720005041a11 */ /* 0x040fe200078008ff */
[----:B------:R1:W-:Y:S01]  /*1b30*/  @P5 LDGSTS.E.BYPASS.LTC128B.128 [R249+0xf100], [R6.64+0x80], !P3 ;  /* 0x0f10008006f95fae */ /* 0x0003e2000d901d52 */
[----:B------:R-:W-:Y:S01]  /*1b40*/  UIMAD UR13, UR10, UR16, UR13 ;  /* 0x000000100a0d72a4 */ /* 0x000fe2000f8e020d */
[----:B------:R-:W-:Y:S01]  /*1b50*/  IMAD.WIDE.U32 R8, R8, UR16, R20 ;  /* 0x0000001008087c25 */ /* 0x000fe2000f8e0014 */
[----:B------:R-:W-:Y:S01]  /*1b60*/  @P1 LEA.HI.X R5, R5, c[0x0][0x1cc], R10, 0x1, P0 ;  /* 0x0000730005051a11 */ /* 0x000fe200000f0c0a */
[----:B------:R1:W-:Y:S01]  /*1b70*/  @P5 LDGSTS.E.BYPASS.LTC128B.128 [R249+0x12100], [R6.64+0x100], !P2 ;  /* 0x1210010006f95fae */ /* 0x0003e2000d101d52 */
[----:B------:R-:W-:Y:S01]  /*1b80*/  @P6 IADD3 R10, P0, R2, UR14, RZ ;  /* 0x0000000e020a6c10 */ /* 0x000fe2000ff1e0ff */
[----:B------:R-:W-:-:S02]  /*1b90*/  USHF.L.U32 UR10, UR4, 0x6, URZ ;  /* 0x00000006040a7899 */ /* 0x000fc4000800063f */
[----:B------:R2:W-:Y:S01]  /*1ba0*/  @P1 LDGSTS.E.BYPASS.LTC128B.128 [R249+0xd100], [R4.64], !P4 ;  /* 0x0d10000004f91fae */ /* 0x0005e2000e101d52 */
[----:B------:R-:W-:Y:S02]  /*1bb0*/  @P6 IADD3.X R3, R3, UR9, RZ, P0, !PT ;  /* 0x0000000903036c10 */ /* 0x000fe400087fe4ff */
[C---:B------:R-:W-:Y:S01]  /*1bc0*/  @P6 LEA R2, P0, R10.reuse, c[0x0][0x1c8], 0x1 ;  /* 0x000072000a026a11 */ /* 0x040fe200078008ff */
[----:B------:R2:W-:Y:S03]  /*1bd0*/  @P1 LDGSTS.E.BYPASS.LTC128B.128 [R249+0x10100], [R4.64+0x80], !P3 ;  /* 0x1010008004f91fae */ /* 0x0005e6000d901d52 */
[----:B------:R-:W-:Y:S01]  /*1be0*/  @P6 LEA.HI.X R3, R10, c[0x0][0x1cc], R3, 0x1, P0 ;  /* 0x000073000a036a11 */ /* 0x000fe200000f0c03 */
[----:B------:R2:W-:Y:S01]  /*1bf0*/  @P1 LDGSTS.E.BYPASS.LTC128B.128 [R249+0x13100], [R4.64+0x100], !P2 ;  /* 0x1310010004f91fae */ /* 0x0005e2000d101d52 */
[C---:B------:R-:W-:Y:S02]  /*1c00*/  LOP3.LUT P0, RZ, R13.reuse, 0x2, RZ, 0xc0, !PT ;  /* 0x000000020dff7812 */ /* 0x040fe4000780c0ff */
[----:B------:R-:W-:Y:S01]  /*1c10*/  LOP3.LUT P1, RZ, R13, 0x4, RZ, 0xc0, !PT ;  /* 0x000000040dff7812 */ /* 0x000fe2000782c0ff */
[----:B------:R3:W-:Y:S01]  /*1c20*/  @P6 LDGSTS.E.BYPASS.LTC128B.128 [R249+0xe100], [R2.64], !P4 ;  /* 0x0e10000002f96fae */ /* 0x0007e2000e101d52 */
[----:B------:R-:W-:-:S03]  /*1c30*/  LEA R10, P5, R8, c[0x0][0x1f8], 0x1 ;  /* 0x00007e00080a7a11 */ /* 0x000fc600078a08ff */
[----:B------:R3:W-:Y:S04]  /*1c40*/  @P6 LDGSTS.E.BYPASS.LTC128B.128 [R249+0x11100], [R2.64+0x80], !P3 ;  /* 0x1110008002f96fae */ /* 0x0007e8000d901d52 */
[----:B------:R3:W-:Y:S01]  /*1c50*/  @P6 LDGSTS.E.BYPASS.LTC128B.128 [R249+0x14100], [R2.64+0x100], !P2 ;  /* 0x1410010002f96fae */ /* 0x0007e2000d101d52 */
[----:B------:R-:W-:Y:S02]  /*1c60*/  LOP3.LUT P6, RZ, R36, 0x2, RZ, 0xc0, !PT ;  /* 0x0000000224ff7812 */ /* 0x000fe400078cc0ff */
[----:B-1----:R-:W-:Y:S01]  /*1c70*/  IADD3 R6, R9, UR13, RZ ;  /* 0x0000000d09067c10 */ /* 0x002fe2000fffe0ff */
[----:B------:R-:W0:Y:S01]  /*1c80*/  LDGDEPBAR ;  /* 0x00000000000079af */ /* 0x000e220000000000 */
[----:B------:R-:W-:Y:S02]  /*1c90*/  UMOV UR13, 0x6 ;  /* 0x00000006000d7882 */ /* 0x000fe40000000000 */
[----:B------:R-:W-:Y:S01]  /*1ca0*/  USHF.L.U64.HI UR13, UR4, UR13, UR5 ;  /* 0x0000000d040d7299 */ /* 0x000fe20008010205 */
[----:B------:R-:W-:Y:S01]  /*1cb0*/  LEA.HI.X R11, R8, c[0x0][0x1fc], R6, 0x1, P5 ;  /* 0x00007f00080b7a11 */ /* 0x000fe200028f0c06 */
[----:B------:R-:W-:Y:S01]  /*1cc0*/  STL.64 [R1+0x38], R22 ;  /* 0x0000381601007387 */ /* 0x000fe20000100a00 */
[----:B------:R-:W-:-:S02]  /*1cd0*/  IADD3 R6, R224, 0xc100, RZ ;  /* 0x0000c100e0067810 */ /* 0x000fc40007ffe0ff */
[----:B------:R-:W-:Y:S01]  /*1ce0*/  IADD3 R8, P5, R10, UR10, RZ ;  /* 0x0000000a0a087c10 */ /* 0x000fe2000ffbe0ff */
[----:B------:R-:W-:Y:S01]  /*1cf0*/  STL.64 [R1+0x20], R20 ;  /* 0x0000201401007387 */ /* 0x000fe20000100a00 */
[----:B------:R-:W-:Y:S01]  /*1d00*/  @P6 IADD3 R231, R6, -0x20, RZ ;  /* 0xffffffe006e76810 */ /* 0x000fe20007ffe0ff */
[----:B--2---:R-:W-:Y:S01]  /*1d10*/  IMAD.SHL.U32 R5, R15, 0x40, RZ ;  /* 0x000000400f057824 */ /* 0x004fe200078e00ff */
[----:B------:R-:W-:Y:S02]  /*1d20*/  SEL R4, RZ, 0x4, P2 ;  /* 0x00000004ff047807 */ /* 0x000fe40001000000 */
[----:B------:R-:W-:Y:S02]  /*1d30*/  IADD3.X R9, R11, UR13, RZ, P5, !PT ;  /* 0x0000000d0b097c10 */ /* 0x000fe4000affe4ff */
[----:B------:R-:W-:Y:S02]  /*1d40*/  LOP3.LUT R12, R18, R4, RZ, 0xfc, !PT ;  /* 0x00000004120c7212 */ /* 0x000fe400078efcff */
[----:B------:R-:W-:Y:S01]  /*1d50*/  LOP3.LUT R4, R14, 0xfffffe00, R5, 0xf8, !PT ;  /* 0xfffffe000e047812 */ /* 0x000fe200078ef805 */
[----:B------:R-:W-:Y:S01]  /*1d60*/  IMAD.MOV.U32 R5, RZ, RZ, 0x20 ;  /* 0x00000020ff057424 */ /* 0x000fe200078e00ff */
[C---:B------:R-:W-:Y:S01]  /*1d70*/  IADD3 R248, R231.reuse, 0x800, RZ ;  /* 0x00000800e7f87810 */ /* 0x040fe20007ffe0ff */
[----:B------:R-:W-:Y:S01]  /*1d80*/  IMAD.U32 R14, RZ, RZ, UR10 ;  /* 0x0000000aff0e7e24 */ /* 0x000fe2000f8e00ff */
[----:B------:R-:W-:Y:S01]  /*1d90*/  IADD3 R247, R231, 0x1000, RZ ;  /* 0x00001000e7f77810 */ /* 0x000fe20007ffe0ff */
[----:B---3--:R-:W-:Y:S01]  /*1da0*/  IMAD.MOV.U32 R3, RZ, RZ, 0x10 ;  /* 0x00000010ff037424 */ /* 0x008fe200078e00ff */
[----:B------:R-:W-:-:S04]  /*1db0*/  DEPBAR.LE SB0, 0x1 ;  /* 0x000080400000791a */ /* 0x000fc80000000000 */
[----:B------:R-:W-:Y:S01]  /*1dc0*/  IMAD R208, R117, 0x400, R4 ;  /* 0x0000040075d07824 */ /* 0x000fe200078e0204 */
[----:B------:R-:W-:Y:S01]  /*1dd0*/  SEL R3, R3, 0xfffffff0, !P0 ;  /* 0xfffffff003037807 */ /* 0x000fe20004000000 */
[----:B------:R-:W-:Y:S01]  /*1de0*/  IMAD.U32 R2, RZ, RZ, UR10 ;  /* 0x0000000aff027e24 */ /* 0x000fe2000f8e00ff */
[----:B------:R-:W-:Y:S02]  /*1df0*/  SEL R0, R5, 0xffffffe0, !P1 ;  /* 0xffffffe005007807 */ /* 0x000fe40004800000 */
[C---:B------:R-:W-:Y:S01]  /*1e00*/  LEA R216, R208.reuse, 0x100, 0x1 ;  /* 0x00000100d0d87811 */ /* 0x040fe200078e08ff */
[----:B------:R-:W-:Y:S01]  /*1e10*/  IMAD.SHL.U32 R208, R208, 0x2, RZ ;  /* 0x00000002d0d07824 */ /* 0x000fe200078e00ff */
[----:B------:R-:W-:Y:S01]  /*1e20*/  BAR.SYNC.DEFER_BLOCKING 0x0 ;  /* 0x0000000000007b1d */ /* 0x000fe20000010000 */
[----:B------:R-:W-:Y:S01]  /*1e30*/  IADD3 R18, P1, P0, R2, 0x80, R10 ;  /* 0x0000008002127810 */ /* 0x000fe2000783e00a */
[----:B------:R-:W-:Y:S01]  /*1e40*/  IMAD.MOV.U32 R2, RZ, RZ, 0x40 ;  /* 0x00000040ff027424 */ /* 0x000fe200078e00ff */
[----:B------:R-:W-:Y:S01]  /*1e50*/  LOP3.LUT R5, R12, 0x1, RZ, 0xc0, !PT ;  /* 0x000000010c057812 */ /* 0x000fe200078ec0ff */
[--C-:B------:R-:W-:Y:S01]  /*1e60*/  IMAD R212, R3, 0x2, R216.reuse ;  /* 0x0000000203d47824 */ /* 0x100fe200078e02d8 */
[----:B------:R-:W-:Y:S01]  /*1e70*/  IADD3.X R19, RZ, UR13, R11, P1, P0 ;  /* 0x0000000dff137c10 */ /* 0x000fe20008fe040b */
[----:B------:R-:W-:Y:S01]  /*1e80*/  IMAD R216, R0, 0x2, R216 ;  /* 0x0000000200d87824 */ /* 0x000fe200078e02d8 */
[----:B------:R-:W-:Y:S01]  /*1e90*/  IADD3 R14, P1, P0, R14, 0x100, R10 ;  /* 0x000001000e0e7810 */ /* 0x000fe2000783e00a */
[----:B------:R-:W-:Y:S01]  /*1ea0*/  IMAD R220, R0, 0x2, R212 ;  /* 0x0000000200dc7824 */ /* 0x000fe200078e02d4 */
[----:B------:R-:W-:-:S02]  /*1eb0*/  ISETP.NE.U32.AND P6, PT, R5, 0x1, PT ;  /* 0x000000010500780c */ /* 0x000fc40003fc5070 */
[----:B------:R-:W-:Y:S02]  /*1ec0*/  IADD3.X R15, RZ, UR13, R11, P1, P0 ;  /* 0x0000000dff0f7c10 */ /* 0x000fe40008fe040b */
[----:B------:R-:W-:Y:S02]  /*1ed0*/  IADD3 R6, P0, R8, UR10, RZ ;  /* 0x0000000a08067c10 */ /* 0x000fe4000ff1e0ff */
[----:B------:R-:W-:Y:S02]  /*1ee0*/  LOP3.LUT P1, RZ, R12, 0x2, RZ, 0xc0, !PT ;  /* 0x000000020cff7812 */ /* 0x000fe4000782c0ff */
[C---:B------:R-:W-:Y:S02]  /*1ef0*/  ISETP.LT.OR P5, PT, R16.reuse, 0x1, P6 ;  /* 0x000000011000780c */ /* 0x040fe400037a1670 */
[----:B------:R-:W-:Y:S02]  /*1f00*/  IADD3.X R7, R9, UR13, RZ, P0, !PT ;  /* 0x0000000d09077c10 */ /* 0x000fe400087fe4ff */
[----:B------:R-:W-:-:S02]  /*1f10*/  ISETP.LT.OR P0, PT, R16, 0x1, !P1 ;  /* 0x000000011000780c */ /* 0x000fc40004f01670 */
[C---:B------:R-:W-:Y:S01]  /*1f20*/  IADD3 R246, R231.reuse, 0x1800, RZ ;  /* 0x00001800e7f67810 */ /* 0x040fe20007ffe0ff */
[----:B------:R-:W-:Y:S01]  /*1f30*/  LDSM.16.M88.4 R156, [R208+0x100] ;  /* 0x00010000d09c783b */ /* 0x000fe20000000200 */
[C---:B------:R-:W-:Y:S02]  /*1f40*/  IADD3 R245, R231.reuse, 0x2000, RZ ;  /* 0x00002000e7f57810 */ /* 0x040fe40007ffe0ff */
[C---:B------:R-:W-:Y:S01]  /*1f50*/  IADD3 R244, R231.reuse, 0x2800, RZ ;  /* 0x00002800e7f47810 */ /* 0x040fe20007ffe0ff */
[----:B------:R-:W-:Y:S01]  /*1f60*/  LDSM.16.M88.4 R192, [R208+0x4100] ;  /* 0x00410000d0c0783b */ /* 0x000fe20000000200 */
[C---:B------:R-:W-:Y:S02]  /*1f70*/  IADD3 R243, R231.reuse, 0x3000, RZ ;  /* 0x00003000e7f37810 */ /* 0x040fe40007ffe0ff */
[C---:B------:R-:W-:Y:S01]  /*1f80*/  IADD3 R242, R231.reuse, 0x3800, RZ ;  /* 0x00003800e7f27810 */ /* 0x040fe20007ffe0ff */
[----:B------:R-:W-:Y:S01]  /*1f90*/  LDSM.16.M88.4 R160, [R212] ;  /* 0x00000000d4a0783b */ /* 0x000fe20000000200 */
[----:B------:R-:W-:-:S02]  /*1fa0*/  IADD3 R241, R231, 0x4000, RZ ;  /* 0x00004000e7f17810 */ /* 0x000fc40007ffe0ff */
[C---:B------:R-:W-:Y:S01]  /*1fb0*/  IADD3 R240, R231.reuse, 0x4800, RZ ;  /* 0x00004800e7f07810 */ /* 0x040fe20007ffe0ff */
[----:B------:R-:W-:Y:S01]  /*1fc0*/  LDSM.16.M88.4 R196, [R212+0x4000] ;  /* 0x00400000d4c4783b */ /* 0x000fe20000000200 */
[C---:B------:R-:W-:Y:S02]  /*1fd0*/  IADD3 R239, R231.reuse, 0x5000, RZ ;  /* 0x00005000e7ef7810 */ /* 0x040fe40007ffe0ff */
[C---:B------:R-:W-:Y:S01]  /*1fe0*/  IADD3 R238, R231.reuse, 0x5800, RZ ;  /* 0x00005800e7ee7810 */ /* 0x040fe20007ffe0ff */
[----:B------:R-:W-:Y:S01]  /*1ff0*/  LDSM.16.M88.4 R184, [R216] ;  /* 0x00000000d8b8783b */ /* 0x000fe20000000200 */
[C---:B------:R-:W-:Y:S02]  /*2000*/  IADD3 R237, R231.reuse, 0x6000, RZ ;  /* 0x00006000e7ed7810 */ /* 0x040fe40007ffe0ff */
[C---:B------:R-:W-:Y:S01]  /*2010*/  IADD3 R236, R231.reuse, 0x6800, RZ ;  /* 0x00006800e7ec7810 */ /* 0x040fe20007ffe0ff */
[----:B------:R-:W-:Y:S01]  /*2020*/  LDSM.16.M88.4 R200, [R216+0x4000] ;  /* 0x00400000d8c8783b */ /* 0x000fe20000000200 */
[----:B------:R-:W-:-:S02]  /*2030*/  IADD3 R235, R231, 0x7000, RZ ;  /* 0x00007000e7eb7810 */ /* 0x000fc40007ffe0ff */
[C---:B------:R-:W-:Y:S01]  /*2040*/  IADD3 R234, R231.reuse, 0x7800, RZ ;  /* 0x00007800e7ea7810 */ /* 0x040fe20007ffe0ff */
[----:B------:R-:W-:Y:S01]  /*2050*/  LDSM.16.M88.4 R188, [R220] ;  /* 0x00000000dcbc783b */ /* 0x000fe20000000200 */
[C---:B------:R-:W-:Y:S02]  /*2060*/  IADD3 R233, R231.reuse, 0x8000, RZ ;  /* 0x00008000e7e97810 */ /* 0x040fe40007ffe0ff */
[----:B------:R-:W-:Y:S01]  /*2070*/  IADD3 R232, R231, 0x8800, RZ ;  /* 0x00008800e7e87810 */ /* 0x000fe20007ffe0ff */
[----:B------:R-:W-:Y:S04]  /*2080*/  LDSM.16.M88.4 R204, [R220+0x4000] ;  /* 0x00400000dccc783b */ /* 0x000fe80000000200 */
[----:B------:R-:W-:Y:S04]  /*2090*/  LDSM.16.M88.4 R208, [R208+0x8100] ;  /* 0x00810000d0d0783b */ /* 0x000fe80000000200 */
[----:B------:R-:W-:Y:S04]  /*20a0*/  LDSM.16.M88.4 R212, [R212+0x8000] ;  /* 0x00800000d4d4783b */ /* 0x000fe80000000200 */
[----:B------:R-:W-:Y:S04]  /*20b0*/  LDSM.16.M88.4 R216, [R216+0x8000] ;  /* 0x00800000d8d8783b */ /* 0x000fe80000000200 */
        /* <DEDUP_REMOVED lines=12> */
[----:B------:R-:W5:Y:S04]  /*2180*/  LDSM.16.M88.4 R68, [R231+0x1000] ;  /* 0x00100000e744783b */ /* 0x000f680000000200 */
[----:B------:R-:W4:Y:S04]  /*2190*/  LDSM.16.M88.4 R80, [R231+0x1800] ;  /* 0x00180000e750783b */ /* 0x000f280000000200 */
[----:B------:R-:W-:Y:S01]  /*21a0*/  LDSM.16.M88.4 R84, [R231+0x2000] ;  /* 0x00200000e754783b */ /* 0x000fe20000000200 */
[C---:B-1----:R-:W-:Y:S03]  /*21b0*/  HMMA.16816.F32.BF16 R40, R156.reuse, R20, RZ ;  /* 0x000000149c28723c */ /* 0x042fe600000418ff */
[----:B------:R-:W1:Y:S04]  /*21c0*/  LDSM.16.M88.4 R104, [R231+0x2800] ;  /* 0x00280000e768783b */ /* 0x000e680000000200 */
[----:B------:R-:W-:Y:S01]  /*21d0*/  @!PT LDS RZ, [RZ] ;  /* 0x00000000fffff984 */ /* 0x000fe20000000800 */
[----:B------:R-:W-:Y:S01]  /*21e0*/  @!PT LDS RZ, [RZ] ;  /* 0x00000000fffff984 */ /* 0x000fe20000000800 */
[----:B------:R-:W-:Y:S01]  /*21f0*/  @!PT LDS RZ, [RZ] ;  /* 0x00000000fffff984 */ /* 0x000fe20000000800 */
[----:B------:R1:W-:Y:S01]  /*2200*/  LDGSTS.E.BYPASS.LTC128B.128 [R249+0x100], [R10.64], !P5 ;  /* 0x001000000af97fae */ /* 0x0003e2000e901d52 */
[----:B------:R-:W-:Y:S01]  /*2210*/  LOP3.LUT P5, RZ, R12, 0x4, RZ, 0xc0, !PT ;  /* 0x000000040cff7812 */ /* 0x000fe200078ac0ff */
[----:B------:R-:W-:Y:S02]  /*2220*/  HMMA.16816.F32.BF16 R28, R156, R22, RZ ;  /* 0x000000169c1c723c */ /* 0x000fe400000418ff */
[----:B------:R1:W-:Y:S01]  /*2230*/  LDGSTS.E.BYPASS.LTC128B.128 [R249+0x3100], [R10.64+0x80], !P0 ;  /* 0x031000800af97fae */ /* 0x0003e2000c101d52 */
[----:B------:R-:W-:-:S05]  /*2240*/  ISETP.LT.OR P0, PT, R16, 0x1, !P5 ;  /* 0x000000011000780c */ /* 0x000fca0006f01670 */
[----:B--2---:R-:W-:Y:S08]  /*2250*/  HMMA.16816.F32.BF16 R24, R156, R32, RZ ;  /* 0x000000209c18723c */ /* 0x004ff000000418ff */
[----:B------:R1:W-:Y:S01]  /*2260*/  LDGSTS.E.BYPASS.LTC128B.128 [R249+0x6100], [R10.64+0x100], !P0 ;  /* 0x061001000af97fae */ /* 0x0003e2000c101d52 */
[C---:B------:R-:W-:Y:S01]  /*2270*/  ISETP.LT.OR P0, PT, R16.reuse, 0x21, P6 ;  /* 0x000000211000780c */ /* 0x040fe20003701670 */
[----:B---3--:R-:W-:Y:S01]  /*2280*/  HMMA.16816.F32.BF16 R92, R160, R48, R40 ;  /* 0x00000030a05c723c */ /* 0x008fe20000041828 */
[----:B------:R-:W-:-:S07]  /*2290*/  ISETP.LT.OR P6, PT, R16, 0x41, P6 ;  /* 0x000000411000780c */ /* 0x000fce00037c1670 */
[C---:B------:R-:W-:Y:S04]  /*22a0*/  HMMA.16816.F32.BF16 R40, R156.reuse, R52, RZ ;  /* 0x000000349c28723c */ /* 0x040fe800000418ff */
[----:B------:R1:W-:Y:S01]  /*22b0*/  LDGSTS.E.BYPASS.LTC128B.128 [R249+0x1100], [R8.64], !P0 ;  /* 0x0110000008f97fae */ /* 0x0003e2000c101d52 */
[C---:B------:R-:W-:Y:S02]  /*22c0*/  ISETP.LT.OR P0, PT, R16.reuse, 0x21, !P1 ;  /* 0x000000211000780c */ /* 0x040fe40004f01670 */
[C---:B------:R-:W-:Y:S01]  /*22d0*/  ISETP.LT.OR P1, PT, R16.reuse, 0x41, !P1 ;  /* 0x000000411000780c */ /* 0x040fe20004f21670 */
[----:B------:R-:W-:Y:S08]  /*22e0*/  HMMA.16816.F32.BF16 R20, R156, R34, RZ ;  /* 0x000000229c14723c */ /* 0x000ff000000418ff */
[----:B------:R-:W-:Y:S02]  /*22f0*/  HMMA.16816.F32.BF16 R88, R160, R50, R28 ;  /* 0x00000032a058723c */ /* 0x000fe4000004181c */
[----:B------:R2:W-:Y:S01]  /*2300*/  LDGSTS.E.BYPASS.LTC128B.128 [R249+0x4100], [R18.64], !P0 ;  /* 0x0410000012f97fae */ /* 0x0005e2000c101d52 */
[----:B------:R-:W-:-:S02]  /*2310*/  ISETP.LT.OR P0, PT, R16, 0x21, !P5 ;  /* 0x000000211000780c */ /* 0x000fc40006f01670 */
[----:B------:R-:W-:-:S03]  /*2320*/  ISETP.LT.OR P5, PT, R16, 0x41, !P5 ;  /* 0x000000411000780c */ /* 0x000fc60006fa1670 */
[----:B----4-:R-:W-:Y:S08]  /*2330*/  HMMA.16816.F32.BF16 R100, R160, R44, R24 ;  /* 0x0000002ca064723c */ /* 0x010ff00000041818 */
[----:B------:R3:W-:Y:S01]  /*2340*/  LDGSTS.E.BYPASS.LTC128B.128 [R249+0x7100], [R14.64], !P0 ;  /* 0x071000000ef97fae */ /* 0x0007e2000c101d52 */
[----:B------:R-:W-:Y:S01]  /*2350*/  LOP3.LUT P0, RZ, R36, 0x4, RZ, 0xc0, !PT ;  /* 0x0000000424ff7812 */ /* 0x000fe2000780c0ff */
[----:B------:R-:W-:Y:S02]  /*2360*/  HMMA.16816.F32.BF16 R32, R156, R54, RZ ;  /* 0x000000369c20723c */ /* 0x000fe400000418ff */
[----:B------:R4:W-:Y:S01]  /*2370*/  LDGSTS.E.BYPASS.LTC128B.128 [R249+0x2100], [R6.64], !P6 ;  /* 0x0210000006f97fae */ /* 0x0009e2000f101d52 */
[----:B------:R-:W-:-:S02]  /*2380*/  SEL R2, R2, 0xffffffc0, !P0 ;  /* 0xffffffc002027807 */ /* 0x000fc40004000000 */
[----:B------:R-:W-:Y:S01]  /*2390*/  PLOP3.LUT P0, PT, PT, PT, UP0, 0x80, 0x0 ;  /* 0x000000000000781c */ /* 0x000fe20003f0f008 */
[----:B------:R4:W-:Y:S02]  /*23a0*/  LDGSTS.E.BYPASS.LTC128B.128 [R249+0x5100], [R6.64+0x80], !P1 ;  /* 0x0510008006f97fae */ /* 0x0009e4000c901d52 */
[----:B------:R-:W-:Y:S01]  /*23b0*/  HMMA.16816.F32.BF16 R28, R156, R56, RZ ;  /* 0x000000389c1c723c */ /* 0x000fe200000418ff */
[----:B------:R-:W-:Y:S01]  /*23c0*/  IMAD.IADD R230, R224, 0x1, R2 ;  /* 0x00000001e0e67824 */ /* 0x000fe200078e0202 */
[----:B------:R4:W-:Y:S01]  /*23d0*/  LDGSTS.E.BYPASS.LTC128B.128 [R249+0x8100], [R6.64+0x100], !P5 ;  /* 0x0810010006f97fae */ /* 0x0009e2000e901d52 */
[----:B------:R-:W-:-:S03]  /*23e0*/  IMAD.IADD R227, R2, 0x1, R231 ;  /* 0x0000000102e37824 */ /* 0x000fc600078e02e7 */
[----:B------:R-:W2:Y:S02]  /*23f0*/  LDSM.16.M88.4 R48, [R230+0xc100] ;  /* 0x00c10000e630783b */ /* 0x000ea40000000200 */
[----:B------:R-:W-:Y:S02]  /*2400*/  HMMA.16816.F32.BF16 R24, R156, R58, RZ ;  /* 0x0000003a9c18723c */ /* 0x000fe400000418ff */
[----:B------:R-:W-:Y:S04]  /*2410*/  LDSM.16.M88.4 R36, [R230+0xd900] ;  /* 0x00d90000e624783b */ /* 0x000fe80000000200 */
[----:B------:R-:W-:Y:S02]  /*2420*/  LDSM.16.M88.4 R72, [R230+0xc900] ;  /* 0x00c90000e648783b */ /* 0x000fe40000000200 */
[----:B-----5:R-:W-:Y:S02]  /*2430*/  HMMA.16816.F32.BF16 R76, R160, R68, R40 ;  /* 0x00000044a04c723c */ /* 0x020fe40000041828 */
[----:B------:R-:W5:Y:S04]  /*2440*/  LDSM.16.M88.4 R40, [R230+0xd100] ;  /* 0x00d10000e628783b */ /* 0x000f680000000200 */
[----:B------:R-:W0:Y:S02]  /*2450*/  LDGDEPBAR ;  /* 0x00000000000079af */ /* 0x000e240000000000 */
[C---:B---3--:R-:W-:Y:S08]  /*2460*/  HMMA.16816.F32.BF16 R12, R156.reuse, R64, RZ ;  /* 0x000000409c0c723c */ /* 0x048ff000000418ff */
[----:B-1----:R-:W-:Y:S08]  /*2470*/  HMMA.16816.F32.BF16 R8, R156, R66, RZ ;  /* 0x000000429c08723c */ /* 0x002ff000000418ff */
[----:B------:R-:W-:Y:S08]  /*2480*/  HMMA.16816.F32.BF16 R96, R160, R46, R20 ;  /* 0x0000002ea060723c */ /* 0x000ff00000041814 */
[C---:B------:R-:W-:Y:S08]  /*2490*/  HMMA.16816.F32.BF16 R20, R156.reuse, R60, RZ ;  /* 0x0000003c9c14723c */ /* 0x040ff000000418ff */
[----:B--2---:R-:W-:Y:S08]  /*24a0*/  HMMA.16816.F32.BF16 R16, R156, R62, RZ ;  /* 0x0000003e9c10723c */ /* 0x004ff000000418ff */
[C---:B------:R-:W-:Y:S01]  /*24b0*/  HMMA.16816.F32.BF16 R68, R160.reuse, R70, R32 ;  /* 0x00000046a044723c */ /* 0x040fe20000041820 */
[----:B------:R-:W-:Y:S07]  /*24c0*/  LDSM.16.M88.4 R32, [R230+0xe100] ;  /* 0x00e10000e620783b */ /* 0x000fee0000000200 */
[C---:B------:R-:W-:Y:S01]  /*24d0*/  HMMA.16816.F32.BF16 R64, R160.reuse, R80, R28 ;  /* 0x00000050a040723c */ /* 0x040fe2000004181c */
[----:B------:R-:W1:Y:S07]  /*24e0*/  LDSM.16.M88.4 R28, [R230+0xe900] ;  /* 0x00e90000e61c783b */ /* 0x000e6e0000000200 */
[C---:B------:R-:W-:Y:S08]  /*24f0*/  HMMA.16816.F32.BF16 R60, R160.reuse, R82, R24 ;  /* 0x00000052a03c723c */ /* 0x040ff00000041818 */
[C---:B------:R-:W-:Y:S08]  /*2500*/  HMMA.16816.F32.BF16 R44, R160.reuse, R104, R12 ;  /* 0x00000068a02c723c */ /* 0x040ff0000004180c */
[C---:B------:R-:W-:Y:S01]  /*2510*/  HMMA.16816.F32.BF16 R24, R160.reuse, R106, R8 ;  /* 0x0000006aa018723c */ /* 0x040fe20000041808 */
[----:B------:R-:W2:Y:S07]  /*2520*/  LDSM.16.M88.4 R8, [R227] ;  /* 0x00000000e308783b */ /* 0x000eae0000000200 */
[----:B------:R-:W-:Y:S08]  /*2530*/  HMMA.16816.F32.BF16 R56, R160, R84, R20 ;  /* 0x00000054a038723c */ /* 0x000ff00000041814 */
[C---:B------:R-:W-:Y:S08]  /*2540*/  HMMA.16816.F32.BF16 R20, R184.reuse, R48, R92 ;  /* 0x00000030b814723c */ /* 0x040ff0000004185c */
[C---:B-----5:R-:W-:Y:S08]  /*2550*/  HMMA.16816.F32.BF16 R76, R184.reuse, R40, R76 ;  /* 0x00000028b84c723c */ /* 0x060ff0000004184c */
[C---:B------:R-:W-:Y:S01]  /*2560*/  HMMA.16816.F32.BF16 R68, R184.reuse, R42, R68 ;  /* 0x0000002ab844723c */ /* 0x040fe20000041844 */
[----:B------:R-:W3:Y:S07]  /*2570*/  LDSM.16.M88.4 R40, [R227+0x800] ;  /* 0x00080000e328783b */ /* 0x000eee0000000200 */
[C---:B------:R-:W-:Y:S08]  /*2580*/  HMMA.16816.F32.BF16 R92, R184.reuse, R36, R64 ;  /* 0x00000024b85c723c */ /* 0x040ff00000041840 */
[----:B------:R-:W-:Y:S01]  /*2590*/  HMMA.16816.F32.BF16 R64, R184, R38, R60 ;  /* 0x00000026b840723c */ /* 0x000fe2000004183c */
[----:B------:R-:W5:Y:S07]  /*25a0*/  LDSM.16.M88.4 R36, [R227+0x1000] ;  /* 0x00100000e324783b */ /* 0x000f6e0000000200 */
[----:B------:R-:W-:Y:S08]  /*25b0*/  HMMA.16816.F32.BF16 R52, R160, R86, R16 ;  /* 0x00000056a034723c */ /* 0x000ff00000041810 */
[C---:B------:R-:W-:Y:S08]  /*25c0*/  HMMA.16816.F32.BF16 R12, R184.reuse, R72, R100 ;  /* 0x00000048b80c723c */ /* 0x040ff00000041864 */
[C---:B------:R-:W-:Y:S08]  /*25d0*/  HMMA.16816.F32.BF16 R16, R184.reuse, R50, R88 ;  /* 0x00000032b810723c */ /* 0x040ff00000041858 */
[C---:B------:R-:W-:Y:S08]  /*25e0*/  HMMA.16816.F32.BF16 R72, R184.reuse, R74, R96 ;  /* 0x0000004ab848723c */ /* 0x040ff00000041860 */
[C---:B-1----:R-:W-:Y:S01]  /*25f0*/  HMMA.16816.F32.BF16 R80, R184.reuse, R28, R44 ;  /* 0x0000001cb850723c */ /* 0x042fe2000004182c */
[----:B------:R-:W-:Y:S07]  /*2600*/  LDSM.16.M88.4 R44, [R227+0x2800] ;  /* 0x00280000e32c783b */ /* 0x000fee0000000200 */
[C---:B------:R-:W-:Y:S01]  /*2610*/  HMMA.16816.F32.BF16 R60, R184.reuse, R30, R24 ;  /* 0x0000001eb83c723c */ /* 0x040fe20000041818 */
[----:B------:R-:W1:Y:S07]  /*2620*/  LDSM.16.M88.4 R28, [R227+0x2000] ;  /* 0x00200000e31c783b */ /* 0x000e6e0000000200 */
[C---:B------:R-:W-:Y:S01]  /*2630*/  HMMA.16816.F32.BF16 R88, R184.reuse, R32, R56 ;  /* 0x00000020b858723c */ /* 0x040fe20000041838 */
[----:B------:R-:W1:Y:S07]  /*2640*/  LDSM.16.M88.4 R56, [R227+0x1800] ;  /* 0x00180000e338783b */ /* 0x000e6e0000000200 */
[----:B------:R-:W-:Y:S01]  /*2650*/  HMMA.16816.F32.BF16 R84, R184, R34, R52 ;  /* 0x00000022b854723c */ /* 0x000fe20000041834 */
[----:B------:R-:W-:Y:S07]  /*2660*/  LDSM.16.M88.4 R32, [R224+0x10100] ;  /* 0x01010000e020783b */ /* 0x000fee0000000200 */
[C---:B--2---:R-:W-:Y:S08]  /*2670*/  HMMA.16816.F32.BF16 R52, R188.reuse, R8, R20 ;  /* 0x00000008bc34723c */ /* 0x044ff00000041814 */
[C---:B------:R-:W-:Y:S08]  /*2680*/  HMMA.16816.F32.BF16 R48, R188.reuse, R10, R16 ;  /* 0x0000000abc30723c */ /* 0x040ff00000041810 */
[C---:B---3--:R-:W-:Y:S08]  /*2690*/  HMMA.16816.F32.BF16 R24, R188.reuse, R40, R12 ;  /* 0x00000028bc18723c */ /* 0x048ff0000004180c */
[C---:B------:R-:W-:Y:S01]  /*26a0*/  HMMA.16816.F32.BF16 R20, R188.reuse, R42, R72 ;  /* 0x0000002abc14723c */ /* 0x040fe20000041848 */
[----:B------:R-:W2:Y:S07]  /*26b0*/  LDSM.16.M88.4 R40, [R224+0xf100] ;  /* 0x00f10000e028783b */ /* 0x000eae0000000200 */
[C---:B-----5:R-:W-:Y:S08]  /*26c0*/  HMMA.16816.F32.BF16 R16, R188.reuse, R36, R76 ;  /* 0x00000024bc10723c */ /* 0x060ff0000004184c */
[C---:B------:R-:W-:Y:S01]  /*26d0*/  HMMA.16816.F32.BF16 R12, R188.reuse, R38, R68 ;  /* 0x00000026bc0c723c */ /* 0x040fe20000041844 */
[----:B------:R-:W3:Y:S07]  /*26e0*/  LDSM.16.M88.4 R36, [R224+0xf900] ;  /* 0x00f90000e024783b */ /* 0x000eee0000000200 */
[C---:B-1----:R-:W-:Y:S08]  /*26f0*/  HMMA.16816.F32.BF16 R76, R188.reuse, R28, R88 ;  /* 0x0000001cbc4c723c */ /* 0x042ff00000041858 */
[C---:B------:R-:W-:Y:S01]  /*2700*/  HMMA.16816.F32.BF16 R84, R188.reuse, R30, R84 ;  /* 0x0000001ebc54723c */ /* 0x040fe20000041854 */
[----:B------:R-:W1:Y:S07]  /*2710*/  LDSM.16.M88.4 R28, [R224+0x10900] ;  /* 0x01090000e01c783b */ /* 0x000e6e0000000200 */
[C---:B------:R-:W-:Y:S08]  /*2720*/  HMMA.16816.F32.BF16 R8, R188.reuse, R56, R92 ;  /* 0x00000038bc08723c */ /* 0x040ff0000004185c */
[C---:B------:R-:W-:Y:S01]  /*2730*/  HMMA.16816.F32.BF16 R56, R188.reuse, R58, R64 ;  /* 0x0000003abc38723c */ /* 0x040fe20000041840 */
[----:B------:R-:W5:Y:S07]  /*2740*/  LDSM.16.M88.4 R64, [R224+0x11100] ;  /* 0x01110000e040783b */ /* 0x000f6e0000000200 */
[C---:B------:R-:W-:Y:S08]  /*2750*/  HMMA.16816.F32.BF16 R104, R188.reuse, R44, R80 ;  /* 0x0000002cbc68723c */ /* 0x040ff00000041850 */
[----:B------:R-:W-:Y:S01]  /*2760*/  HMMA.16816.F32.BF16 R92, R188, R46, R60 ;  /* 0x0000002ebc5c723c */ /* 0x000fe2000004183c */
[----:B------:R-:W1:Y:S07]  /*2770*/  LDSM.16.M88.4 R60, [R224+0x11900] ;  /* 0x01190000e03c783b */ /* 0x000e6e0000000200 */
[C---:B--2---:R-:W-:Y:S01]  /*2780*/  HMMA.16816.F32.BF16 R100, R192.reuse, R40, R52 ;  /* 0x00000028c064723c */ /* 0x044fe20000041834 */
[----:B------:R-:W2:Y:S07]  /*2790*/  LDSM.16.M88.4 R52, [R231+0x3000] ;  /* 0x00300000e734783b */ /* 0x000eae0000000200 */
[C---:B------:R-:W-:Y:S01]  /*27a0*/  HMMA.16816.F32.BF16 R88, R192.reuse, R42, R48 ;  /* 0x0000002ac058723c */ /* 0x040fe20000041830 */
[----:B------:R-:W2:Y:S04]  /*27b0*/  LDSM.16.M88.4 R40, [R231+0x4000] ;  /* 0x00400000e728783b */ /* 0x000ea80000000200 */
[----:B------:R-:W-:Y:S03]  /*27c0*/  LDSM.16.M88.4 R48, [R231+0x3800] ;  /* 0x00380000e730783b */ /* 0x000fe60000000200 */
[C---:B---3--:R-:W-:Y:S08]  /*27d0*/  HMMA.16816.F32.BF16 R96, R192.reuse, R36, R24 ;  /* 0x00000024c060723c */ /* 0x048ff00000041818 */
[C---:B------:R-:W-:Y:S01]  /*27e0*/  HMMA.16816.F32.BF16 R80, R192.reuse, R38, R20 ;  /* 0x00000026c050723c */ /* 0x040fe20000041814 */
[----:B------:R-:W3:Y:S07]  /*27f0*/  LDSM.16.M88.4 R36, [R231+0x4800] ;  /* 0x00480000e724783b */ /* 0x000eee0000000200 */
[C---:B------:R-:W-:Y:S08]  /*2800*/  HMMA.16816.F32.BF16 R72, R192.reuse, R32, R16 ;  /* 0x00000020c048723c */ /* 0x040ff00000041810 */
[C---:B-1----:R-:W-:Y:S08]  /*2810*/  HMMA.16816.F32.BF16 R44, R192.reuse, R28, R8 ;  /* 0x0000001cc02c723c */ /* 0x042ff00000041808 */
[C---:B------:R-:W-:Y:S01]  /*2820*/  HMMA.16816.F32.BF16 R24, R192.reuse, R30, R56 ;  /* 0x0000001ec018723c */ /* 0x040fe20000041838 */
[----:B------:R-:W-:Y:S07]  /*2830*/  LDSM.16.M88.4 R28, [R231+0x5800] ;  /* 0x00580000e71c783b */ /* 0x000fee0000000200 */
[C---:B------:R-:W-:Y:S01]  /*2840*/  HMMA.16816.F32.BF16 R68, R192.reuse, R34, R12 ;  /* 0x00000022c044723c */ /* 0x040fe2000004180c */
[----:B------:R-:W1:Y:S07]  /*2850*/  LDSM.16.M88.4 R32, [R231+0x5000] ;  /* 0x00500000e720783b */ /* 0x000e6e0000000200 */
[C---:B-----5:R-:W-:Y:S08]  /*2860*/  HMMA.16816.F32.BF16 R20, R192.reuse, R64, R76 ;  /* 0x00000040c014723c */ /* 0x060ff0000004184c */
[C---:B------:R-:W-:Y:S08]  /*2870*/  HMMA.16816.F32.BF16 R12, R192.reuse, R60, R104 ;  /* 0x0000003cc00c723c */ /* 0x040ff00000041868 */
[----:B------:R-:W-:Y:S08]  /*2880*/  HMMA.16816.F32.BF16 R8, R192, R62, R92 ;  /* 0x0000003ec008723c */ /* 0x000ff0000004185c */
[C---:B--2---:R-:W-:Y:S08]  /*2890*/  HMMA.16816.F32.BF16 R76, R196.reuse, R54, R88 ;  /* 0x00000036c44c723c */ /* 0x044ff00000041858 */
[C---:B------:R-:W-:Y:S01]  /*28a0*/  HMMA.16816.F32.BF16 R60, R196.reuse, R52, R100 ;  /* 0x00000034c43c723c */ /* 0x040fe20000041864 */
[----:B------:R-:W2:Y:S07]  /*28b0*/  LDSM.16.M88.4 R52, [R230+0xf100] ;  /* 0x00f10000e634783b */ /* 0x000eae0000000200 */
[C---:B------:R-:W-:Y:S08]  /*28c0*/  HMMA.16816.F32.BF16 R92, R196.reuse, R40, R72 ;  /* 0x00000028c45c723c */ /* 0x040ff00000041848 */
[C---:B---3--:R-:W-:Y:S01]  /*28d0*/  HMMA.16816.F32.BF16 R88, R196.reuse, R36, R44 ;  /* 0x00000024c458723c */ /* 0x048fe2000004182c */
[----:B------:R-:W3:Y:S07]  /*28e0*/  LDSM.16.M88.4 R44, [R230+0xf900] ;  /* 0x00f90000e62c783b */ /* 0x000eee0000000200 */
[----:B------:R-:W-:Y:S01]  /*28f0*/  HMMA.16816.F32.BF16 R72, R196, R38, R24 ;  /* 0x00000026c448723c */ /* 0x000fe20000041818 */
[----:B------:R-:W5:Y:S04]  /*2900*/  LDSM.16.M88.4 R24, [R230+0x10100] ;  /* 0x01010000e618783b */ /* 0x000f680000000200 */
[----:B------:R-:W-:Y:S03]  /*2910*/  LDSM.16.M88.4 R36, [R230+0x11900] ;  /* 0x01190000e624783b */ /* 0x000fe60000000200 */
[----:B------:R-:W-:Y:S08]  /*2920*/  HMMA.16816.F32.BF16 R16, R192, R66, R84 ;  /* 0x00000042c010723c */ /* 0x000ff00000041854 */
[C---:B------:R-:W-:Y:S08]  /*2930*/  HMMA.16816.F32.BF16 R96, R196.reuse, R48, R96 ;  /* 0x00000030c460723c */ /* 0x040ff00000041860 */
[C---:B------:R-:W-:Y:S01]  /*2940*/  HMMA.16816.F32.BF16 R84, R196.reuse, R50, R80 ;  /* 0x00000032c454723c */ /* 0x040fe20000041850 */
[----:B------:R-:W2:Y:S07]  /*2950*/  LDSM.16.M88.4 R48, [R230+0x10900] ;  /* 0x01090000e630783b */ /* 0x000eae0000000200 */
[C---:B------:R-:W-:Y:S01]  /*2960*/  HMMA.16816.F32.BF16 R80, R196.reuse, R42, R68 ;  /* 0x0000002ac450723c */ /* 0x040fe20000041844 */
[----:B------:R-:W3:Y:S07]  /*2970*/  LDSM.16.M88.4 R40, [R230+0x11100] ;  /* 0x01110000e628783b */ /* 0x000eee0000000200 */
[C---:B-1----:R-:W-:Y:S08]  /*2980*/  HMMA.16816.F32.BF16 R68, R196.reuse, R32, R20 ;  /* 0x00000020c444723c */ /* 0x042ff00000041814 */
[C---:B------:R-:W-:Y:S08]  /*2990*/  HMMA.16816.F32.BF16 R64, R196.reuse, R34, R16 ;  /* 0x00000022c440723c */ /* 0x040ff00000041810 */
[C---:B------:R-:W-:Y:S08]  /*29a0*/  HMMA.16816.F32.BF16 R56, R196.reuse, R28, R12 ;  /* 0x0000001cc438723c */ /* 0x040ff0000004180c */
[----:B------:R-:W-:Y:S01]  /*29b0*/  HMMA.16816.F32.BF16 R32, R196, R30, R8 ;  /* 0x0000001ec420723c */ /* 0x000fe20000041808 */
[----:B------:R-:W1:Y:S07]  /*29c0*/  LDSM.16.M88.4 R28, [R227+0x3000] ;  /* 0x00300000e31c783b */ /* 0x000e6e0000000200 */
[C---:B--2---:R-:W-:Y:S08]  /*29d0*/  HMMA.16816.F32.BF16 R16, R200.reuse, R54, R76 ;  /* 0x00000036c810723c */ /* 0x044ff0000004184c */
[C---:B---3--:R-:W-:Y:S08]  /*29e0*/  HMMA.16816.F32.BF16 R12, R200.reuse, R44, R96 ;  /* 0x0000002cc80c723c */ /* 0x048ff00000041860 */
[C---:B------:R-:W-:Y:S08]  /*29f0*/  HMMA.16816.F32.BF16 R8, R200.reuse, R46, R84 ;  /* 0x0000002ec808723c */ /* 0x040ff00000041854 */
[C---:B-----5:R-:W-:Y:S08]  /*2a00*/  HMMA.16816.F32.BF16 R44, R200.reuse, R24, R92 ;  /* 0x00000018c82c723c */ /* 0x060ff0000004185c */
[C---:B------:R-:W-:Y:S01]  /*2a10*/  HMMA.16816.F32.BF16 R76, R200.reuse, R26, R80 ;  /* 0x0000001ac84c723c */ /* 0x040fe20000041850 */
[----:B------:R-:W2:Y:S07]  /*2a20*/  LDSM.16.M88.4 R24, [R227+0x3800] ;  /* 0x00380000e318783b */ /* 0x000eae0000000200 */
[C---:B------:R-:W-:Y:S01]  /*2a30*/  HMMA.16816.F32.BF16 R20, R200.reuse, R52, R60 ;  /* 0x00000034c814723c */ /* 0x040fe2000004183c */
[----:B------:R-:W-:Y:S07]  /*2a40*/  LDSM.16.M88.4 R52, [R227+0x5800] ;  /* 0x00580000e334783b */ /* 0x000fee0000000200 */
[C---:B------:R-:W-:Y:S08]  /*2a50*/  HMMA.16816.F32.BF16 R92, R200.reuse, R48, R88 ;  /* 0x00000030c85c723c */ /* 0x040ff00000041858 */
[C---:B------:R-:W-:Y:S01]  /*2a60*/  HMMA.16816.F32.BF16 R80, R200.reuse, R50, R72 ;  /* 0x00000032c850723c */ /* 0x040fe20000041848 */
[----:B------:R-:W3:Y:S07]  /*2a70*/  LDSM.16.M88.4 R48, [R227+0x4000] ;  /* 0x00400000e330783b */ /* 0x000eee0000000200 */
[C---:B------:R-:W-:Y:S08]  /*2a80*/  HMMA.16816.F32.BF16 R84, R200.reuse, R40, R68 ;  /* 0x00000028c854723c */ /* 0x040ff00000041844 */
[C---:B------:R-:W-:Y:S08]  /*2a90*/  HMMA.16816.F32.BF16 R88, R200.reuse, R36, R56 ;  /* 0x00000024c858723c */ /* 0x040ff00000041838 */
[C---:B------:R-:W-:Y:S01]  /*2aa0*/  HMMA.16816.F32.BF16 R68, R200.reuse, R38, R32 ;  /* 0x00000026c844723c */ /* 0x040fe20000041820 */
[----:B------:R-:W5:Y:S04]  /*2ab0*/  LDSM.16.M88.4 R36, [R227+0x5000] ;  /* 0x00500000e324783b */ /* 0x000f680000000200 */
[----:B------:R-:W-:Y:S03]  /*2ac0*/  LDSM.16.M88.4 R32, [R224+0x12100] ;  /* 0x01210000e020783b */ /* 0x000fe60000000200 */
[----:B------:R-:W-:Y:S01]  /*2ad0*/  HMMA.16816.F32.BF16 R72, R200, R42, R64 ;  /* 0x0000002ac848723c */ /* 0x000fe20000041840 */
[----:B------:R-:W-:Y:S07]  /*2ae0*/  LDSM.16.M88.4 R40, [R227+0x4800] ;  /* 0x00480000e328783b */ /* 0x000fee0000000200 */
[C---:B-1----:R-:W-:Y:S08]  /*2af0*/  HMMA.16816.F32.BF16 R64, R204.reuse, R28, R20 ;  /* 0x0000001ccc40723c */ /* 0x042ff00000041814 */
[C---:B--2---:R-:W-:Y:S08]  /*2b00*/  HMMA.16816.F32.BF16 R56, R204.reuse, R24, R12 ;  /* 0x00000018cc38723c */ /* 0x044ff0000004180c */
[C---:B------:R-:W-:Y:S01]  /*2b10*/  HMMA.16816.F32.BF16 R20, R204.reuse, R26, R8 ;  /* 0x0000001acc14723c */ /* 0x040fe20000041808 */
[----:B------:R-:W1:Y:S07]  /*2b20*/  LDSM.16.M88.4 R24, [R224+0x13100] ;  /* 0x01310000e018783b */ /* 0x000e6e0000000200 */
[C---:B------:R-:W-:Y:S01]  /*2b30*/  HMMA.16816.F32.BF16 R60, R204.reuse, R30, R16 ;  /* 0x0000001ecc3c723c */ /* 0x040fe20000041810 */
[----:B------:R-:W2:Y:S07]  /*2b40*/  LDSM.16.M88.4 R28, [R224+0x12900] ;  /* 0x01290000e01c783b */ /* 0x000eae0000000200 */
[C---:B---3--:R-:W-:Y:S08]  /*2b50*/  HMMA.16816.F32.BF16 R16, R204.reuse, R48, R44 ;  /* 0x00000030cc10723c */ /* 0x048ff0000004182c */
[C---:B------:R-:W-:Y:S01]  /*2b60*/  HMMA.16816.F32.BF16 R12, R204.reuse, R50, R76 ;  /* 0x00000032cc0c723c */ /* 0x040fe2000004184c */
[----:B------:R-:W-:Y:S07]  /*2b70*/  LDSM.16.M88.4 R48, [R224+0x14100] ;  /* 0x01410000e030783b */ /* 0x000fee0000000200 */
[C---:B-----5:R-:W-:Y:S08]  /*2b80*/  HMMA.16816.F32.BF16 R44, R204.reuse, R36, R84 ;  /* 0x00000024cc2c723c */ /* 0x060ff00000041854 */
[C---:B------:R-:W-:Y:S01]  /*2b90*/  HMMA.16816.F32.BF16 R76, R204.reuse, R38, R72 ;  /* 0x00000026cc4c723c */ /* 0x040fe20000041848 */
[----:B------:R-:W3:Y:S07]  /*2ba0*/  LDSM.16.M88.4 R36, [R224+0x13900] ;  /* 0x01390000e024783b */ /* 0x000eee0000000200 */
[----:B------:R-:W-:Y:S08]  /*2bb0*/  HMMA.16816.F32.BF16 R96, R204, R54, R68 ;  /* 0x00000036cc60723c */ /* 0x000ff00000041844 */
[----:B-1----:R-:W-:Y:S01]  /*2bc0*/  HMMA.16816.F32.BF16 R68, R208, R24, R16 ;  /* 0x00000018d044723c */ /* 0x002fe20000041810 */
[----:B------:R-:W1:Y:S07]  /*2bd0*/  LDSM.16.M88.4 R16, [R231+0x7000] ;  /* 0x00700000e710783b */ /* 0x000e6e0000000200 */
[C---:B------:R-:W-:Y:S08]  /*2be0*/  HMMA.16816.F32.BF16 R8, R204.reuse, R40, R92 ;  /* 0x00000028cc08723c */ /* 0x040ff0000004185c */
[----:B------:R-:W-:Y:S08]  /*2bf0*/  HMMA.16816.F32.BF16 R40, R204, R42, R80 ;  /* 0x0000002acc28723c */ /* 0x000ff00000041850 */
[C---:B--2---:R-:W-:Y:S01]  /*2c00*/  HMMA.16816.F32.BF16 R80, R208.reuse, R28, R56 ;  /* 0x0000001cd050723c */ /* 0x044fe20000041838 */
[----:B------:R-:W2:Y:S07]  /*2c10*/  LDSM.16.M88.4 R56, [R224+0x14900] ;  /* 0x01490000e038783b */ /* 0x000eae0000000200 */
[C---:B------:R-:W-:Y:S08]  /*2c20*/  HMMA.16816.F32.BF16 R84, R208.reuse, R32, R64 ;  /* 0x00000020d054723c */ /* 0x040ff00000041840 */
[C---:B------:R-:W-:Y:S01]  /*2c30*/  HMMA.16816.F32.BF16 R92, R208.reuse, R34, R60 ;  /* 0x00000022d05c723c */ /* 0x040fe2000004183c */
[----:B------:R-:W5:Y:S07]  /*2c40*/  LDSM.16.M88.4 R60, [R231+0x6000] ;  /* 0x00600000e73c783b */ /* 0x000f6e0000000200 */
[C---:B------:R-:W-:Y:S01]  /*2c50*/  HMMA.16816.F32.BF16 R64, R208.reuse, R26, R12 ;  /* 0x0000001ad040723c */ /* 0x040fe2000004180c */
[----:B------:R-:W1:Y:S07]  /*2c60*/  LDSM.16.M88.4 R12, [R231+0x7800] ;  /* 0x00780000e70c783b */ /* 0x000e6e0000000200 */
[----:B------:R-:W-:Y:S01]  /*2c70*/  HMMA.16816.F32.BF16 R72, R208, R30, R20 ;  /* 0x0000001ed048723c */ /* 0x000fe20000041814 */
[----:B------:R-:W1:Y:S04]  /*2c80*/  LDSM.16.M88.4 R20, [R231+0x6800] ;  /* 0x00680000e714783b */ /* 0x000e680000000200 */
[----:B------:R-:W1:Y:S03]  /*2c90*/  LDSM.16.M88.4 R28, [R231+0x8000] ;  /* 0x00800000e71c783b */ /* 0x000e660000000200 */
[----:B------:R-:W-:Y:S08]  /*2ca0*/  HMMA.16816.F32.BF16 R88, R204, R52, R88 ;  /* 0x00000034cc58723c */ /* 0x000ff00000041858 */
[C---:B---3--:R-:W-:Y:S08]  /*2cb0*/  HMMA.16816.F32.BF16 R52, R208.reuse, R36, R8 ;  /* 0x00000024d034723c */ /* 0x048ff00000041808 */
[C---:B------:R-:W-:Y:S01]  /*2cc0*/  HMMA.16816.F32.BF16 R8, R208.reuse, R38, R40 ;  /* 0x00000026d008723c */ /* 0x040fe20000041828 */
[----:B------:R-:W3:Y:S07]  /*2cd0*/  LDSM.16.M88.4 R40, [R231+0x8800] ;  /* 0x00880000e728783b */ /* 0x000eee0000000200 */
[C---:B------:R-:W-:Y:S08]  /*2ce0*/  HMMA.16816.F32.BF16 R24, R208.reuse, R48, R44 ;  /* 0x00000030d018723c */ /* 0x040ff0000004182c */
[----:B------:R-:W-:Y:S01]  /*2cf0*/  HMMA.16816.F32.BF16 R36, R208, R50, R76 ;  /* 0x00000032d024723c */ /* 0x000fe2000004184c */
[----:B------:R-:W3:Y:S04]  /*2d00*/  LDSM.16.M88.4 R48, [R230+0x12100] ;  /* 0x01210000e630783b */ /* 0x000ee80000000200 */
[----:B------:R-:W-:Y:S03]  /*2d10*/  LDSM.16.M88.4 R76, [R230+0x14900] ;  /* 0x01490000e64c783b */ /* 0x000fe60000000200 */
[C---:B-1----:R-:W-:Y:S01]  /*2d20*/  HMMA.16816.F32.BF16 R112, R212.reuse, R16, R68 ;  /* 0x00000010d470723c */ /* 0x042fe20000041844 */
[----:B------:R-:W-:Y:S07]  /*2d30*/  LDSM.16.M88.4 R68, [R227+0x6800] ;  /* 0x00680000e344783b */ /* 0x000fee0000000200 */
[----:B------:R-:W-:Y:S01]  /*2d40*/  HMMA.16816.F32.BF16 R108, R212, R18, R64 ;  /* 0x00000012d46c723c */ /* 0x000fe20000041840 */
[----:B------:R-:W1:Y:S07]  /*2d50*/  LDSM.16.M88.4 R16, [R230+0x12900] ;  /* 0x01290000e610783b */ /* 0x000e6e0000000200 */
[C---:B--2---:R-:W-:Y:S08]  /*2d60*/  HMMA.16816.F32.BF16 R32, R208.reuse, R56, R88 ;  /* 0x00000038d020723c */ /* 0x044ff00000041858 */
[----:B------:R-:W-:Y:S08]  /*2d70*/  HMMA.16816.F32.BF16 R44, R208, R58, R96 ;  /* 0x0000003ad02c723c */ /* 0x000ff00000041860 */
[C---:B-----5:R-:W-:Y:S08]  /*2d80*/  HMMA.16816.F32.BF16 R56, R212.reuse, R60, R84 ;  /* 0x0000003cd438723c */ /* 0x060ff00000041854 */
[C---:B------:R-:W-:Y:S08]  /*2d90*/  HMMA.16816.F32.BF16 R60, R212.reuse, R62, R92 ;  /* 0x0000003ed43c723c */ /* 0x040ff0000004185c */
[C---:B------:R-:W-:Y:S08]  /*2da0*/  HMMA.16816.F32.BF16 R100, R212.reuse, R12, R52 ;  /* 0x0000000cd464723c */ /* 0x040ff00000041834 */
[C---:B------:R-:W-:Y:S01]  /*2db0*/  HMMA.16816.F32.BF16 R96, R212.reuse, R14, R8 ;  /* 0x0000000ed460723c */ /* 0x040fe20000041808 */
[----:B------:R-:W2:Y:S04]  /*2dc0*/  LDSM.16.M88.4 R12, [R230+0x13100] ;  /* 0x01310000e60c783b */ /* 0x000ea80000000200 */
[----:B------:R-:W5:Y:S03]  /*2dd0*/  LDSM.16.M88.4 R8, [R230+0x13900] ;  /* 0x01390000e608783b */ /* 0x000f660000000200 */
[C---:B------:R-:W-:Y:S08]  /*2de0*/  HMMA.16816.F32.BF16 R104, R212.reuse, R20, R80 ;  /* 0x00000014d468723c */ /* 0x040ff00000041850 */
[C---:B------:R-:W-:Y:S01]  /*2df0*/  HMMA.16816.F32.BF16 R84, R212.reuse, R22, R72 ;  /* 0x00000016d454723c */ /* 0x040fe20000041848 */
[----:B------:R-:W-:Y:S07]  /*2e00*/  LDSM.16.M88.4 R72, [R227+0x6000] ;  /* 0x00600000e348783b */ /* 0x000fee0000000200 */
[C---:B------:R-:W-:Y:S01]  /*2e10*/  HMMA.16816.F32.BF16 R20, R212.reuse, R28, R24 ;  /* 0x0000001cd414723c */ /* 0x040fe20000041818 */
[----:B------:R-:W1:Y:S07]  /*2e20*/  LDSM.16.M88.4 R24, [R230+0x14100] ;  /* 0x01410000e618783b */ /* 0x000e6e0000000200 */
[C---:B------:R-:W-:Y:S08]  /*2e30*/  HMMA.16816.F32.BF16 R92, R212.reuse, R30, R36 ;  /* 0x0000001ed45c723c */ /* 0x040ff00000041824 */
[C---:B---3--:R-:W-:Y:S08]  /*2e40*/  HMMA.16816.F32.BF16 R88, R212.reuse, R40, R32 ;  /* 0x00000028d458723c */ /* 0x048ff00000041820 */
[----:B------:R-:W-:Y:S08]  /*2e50*/  HMMA.16816.F32.BF16 R80, R212, R42, R44 ;  /* 0x0000002ad450723c */ /* 0x000ff0000004182c */
[C---:B------:R-:W-:Y:S08]  /*2e60*/  HMMA.16816.F32.BF16 R64, R216.reuse, R48, R56 ;  /* 0x00000030d840723c */ /* 0x040ff00000041838 */
[C---:B------:R-:W-:Y:S01]  /*2e70*/  HMMA.16816.F32.BF16 R56, R216.reuse, R50, R60 ;  /* 0x00000032d838723c */ /* 0x040fe2000004183c */
[----:B------:R-:W3:Y:S04]  /*2e80*/  LDSM.16.M88.4 R60, [R227+0x7000] ;  /* 0x00700000e33c783b */ /* 0x000ee80000000200 */
[----:B------:R-:W3:Y:S03]  /*2e90*/  LDSM.16.M88.4 R48, [R227+0x7800] ;  /* 0x00780000e330783b */ /* 0x000ee60000000200 */
[C---:B-1----:R-:W-:Y:S01]  /*2ea0*/  HMMA.16816.F32.BF16 R52, R216.reuse, R16, R104 ;  /* 0x00000010d834723c */ /* 0x042fe20000041868 */
[----:B------:R-:W-:Y:S07]  /*2eb0*/  LDSM.16.M88.4 R104, [R227+0x8800] ;  /* 0x00880000e368783b */ /* 0x000fee0000000200 */
[----:B------:R-:W-:Y:S01]  /*2ec0*/  HMMA.16816.F32.BF16 R44, R216, R18, R84 ;  /* 0x00000012d82c723c */ /* 0x000fe20000041854 */
[----:B------:R-:W1:Y:S01]  /*2ed0*/  LDSM.16.M88.4 R84, [R227+0x8000] ;  /* 0x00800000e354783b */ /* 0x000e620000000200 */
[----:B------:R-:W-:-:S06]  /*2ee0*/  DEPBAR.LE SB0, 0x0 ;  /* 0x000080000000791a */ /* 0x000fcc0000000000 */
[C---:B--2---:R-:W-:Y:S08]  /*2ef0*/  HMMA.16816.F32.BF16 R40, R216.reuse, R12, R112 ;  /* 0x0000000cd828723c */ /* 0x044ff00000041870 */
[C---:B------:R-:W-:Y:S08]  /*2f00*/  HMMA.16816.F32.BF16 R36, R216.reuse, R14, R108 ;  /* 0x0000000ed824723c */ /* 0x040ff0000004186c */
[C---:B-----5:R-:W-:Y:S08]  /*2f10*/  HMMA.16816.F32.BF16 R32, R216.reuse, R8, R100 ;  /* 0x00000008d820723c */ /* 0x060ff00000041864 */
        /* <DEDUP_REMOVED lines=8> */
[C---:B------:R-:W-:Y:S08]  /*2fa0*/  HMMA.16816.F32.BF16 R56, R220.reuse, R74, R56 ;  /* 0x0000004adc38723c */ /* 0x040ff00000041838 */
[C---:B------:R-:W-:Y:S08]  /*2fb0*/  HMMA.16816.F32.BF16 R52, R220.reuse, R68, R52 ;  /* 0x00000044dc34723c */ /* 0x040ff00000041834 */
[C---:B------:R-:W-:Y:S08]  /*2fc0*/  HMMA.16816.F32.BF16 R44, R220.reuse, R70, R44 ;  /* 0x00000046dc2c723c */ /* 0x040ff0000004182c */
[C---:B------:R-:W-:Y:S08]  /*2fd0*/  HMMA.16816.F32.BF16 R32, R220.reuse, R48, R32 ;  /* 0x00000030dc20723c */ /* 0x040ff00000041820 */
[C---:B------:R-:W-:Y:S08]  /*2fe0*/  HMMA.16816.F32.BF16 R28, R220.reuse, R50, R28 ;  /* 0x00000032dc1c723c */ /* 0x040ff0000004181c */
[C---:B-1----:R-:W-:Y:S08]  /*2ff0*/  HMMA.16816.F32.BF16 R20, R220.reuse, R84, R20 ;  /* 0x00000054dc14723c */ /* 0x042ff00000041814 */
[C---:B------:R-:W-:Y:S08]  /*3000*/  HMMA.16816.F32.BF16 R16, R220.reuse, R86, R16 ;  /* 0x00000056dc10723c */ /* 0x040ff00000041810 */
[C---:B------:R-:W-:Y:S08]  /*3010*/  HMMA.16816.F32.BF16 R24, R220.reuse, R104, R12 ;  /* 0x00000068dc18723c */ /* 0x040ff0000004180c */
[----:B------:R-:W-:Y:S01]  /*3020*/  HMMA.16816.F32.BF16 R36, R220, R106, R8 ;  /* 0x0000006adc24723c */ /* 0x000fe20000041808 */
[----:B------:R-:W-:Y:S06]  /*3030*/  BAR.SYNC.DEFER_BLOCKING 0x0 ;  /* 0x0000000000007b1d */ /* 0x000fec0000010000 */
[----:B------:R-:W-:Y:S05]  /*3040*/  @!P0 BRA `(.L_x_503) ;  /* 0x000001f000008947 */ /* 0x000fea0003800000 */
[----:B----4-:R-:W-:Y:S02]  /*3050*/  UIADD3 UR5, UR20, -0x2, URZ ;  /* 0xfffffffe14057890 */ /* 0x010fe4000fffe03f */
[----:B------:R-:W-:-:S02]  /*3060*/  USHF.L.U32 UR24, UR6, 0x6, URZ ;  /* 0x0000000606187899 */ /* 0x000fc4000800063f */
[----:B------:R-:W-:Y:S02]  /*3070*/  USHF.R.S32.HI UR4, URZ, 0x1f, UR5 ;  /* 0x0000001f3f047899 */ /* 0x000fe40008011405 */
[----:B------:R-:W-:Y:S01]  /*3080*/  UIMAD UR23, UR23, UR5, URZ ;  /* 0x00000005171772a4 */ /* 0x000fe2000f8e023f */
[----:B------:R-:W-:Y:S01]  /*3090*/  IMAD.WIDE.U32 R8, R116, UR5, R122 ;  /* 0x0000000574087c25 */ /* 0x000fe2000f8e007a */
[----:B------:R-:W-:Y:S02]  /*30a0*/  USHF.L.U64.HI UR6, UR6, 0x6, UR7 ;  /* 0x0000000606067899 */ /* 0x000fe40008010207 */
[----:B------:R-:W-:Y:S01]  /*30b0*/  UIMAD UR4, UR4, UR26, UR23 ;  /* 0x0000001a040472a4 */ /* 0x000fe2000f8e0217 */
[----:B------:R-:W-:Y:S01]  /*30c0*/  IMAD.U32 R12, RZ, RZ, UR24 ;  /* 0x00000018ff0c7e24 */ /* 0x000fe2000f8e00ff */
[----:B------:R-:W-:-:S04]  /*30d0*/  LEA R6, P5, R8, c[0x0][0x1c8], 0x1 ;  /* 0x0000720008067a11 */ /* 0x000fc800078a08ff */
[----:B------:R-:W-:Y:S02]  /*30e0*/  IADD3 R2, R9, UR4, RZ ;  /* 0x0000000409027c10 */ /* 0x000fe4000fffe0ff */
[----:B------:R-:W-:Y:S02]  /*30f0*/  IADD3 R14, P1, P0, R12, 0x80, R6 ;  /* 0x000000800c0e7810 */ /* 0x000fe4000783e006 */
[----:B------:R-:W-:Y:S02]  /*3100*/  LEA.HI.X R7, R8, c[0x0][0x1cc], R2, 0x1, P5 ;  /* 0x0000730008077a11 */ /* 0x000fe400028f0c02 */
[----:B------:R-:W-:Y:S02]  /*3110*/  IADD3 R8, P6, R6, UR24, RZ ;  /* 0x0000001806087c10 */ /* 0x000fe4000ffde0ff */
[----:B------:R-:W-:Y:S01]  /*3120*/  IADD3.X R15, RZ, UR6, R7, P1, P0 ;  /* 0x00000006ff0f7c10 */ /* 0x000fe20008fe0407 */
[----:B------:R-:W-:Y:S01]  /*3130*/  @!PT LDS RZ, [RZ] ;  /* 0x00000000fffff984 */ /* 0x000fe20000000800 */
[----:B------:R-:W-:Y:S01]  /*3140*/  @!PT LDS RZ, [RZ] ;  /* 0x00000000fffff984 */ /* 0x000fe20000000800 */
[----:B------:R-:W-:Y:S01]  /*3150*/  @!PT LDS RZ, [RZ] ;  /* 0x00000000fffff984 */ /* 0x000fe20000000800 */
[----:B------:R1:W-:Y:S01]  /*3160*/  LDGSTS.E.BYPASS.LTC128B.128 [R249+0xc100], [R6.64], !P4 ;  /* 0x0c10000006f97fae */ /* 0x0003e2000e101d52 */
[----:B------:R-:W-:-:S02]  /*3170*/  IADD3 R12, P5, P1, R12, 0x100, R6 ;  /* 0x000001000c0c7810 */ /* 0x000fc400079be006 */
[----:B------:R-:W-:Y:S01]  /*3180*/  IADD3 R10, P0, R8, UR24, RZ ;  /* 0x00000018080a7c10 */ /* 0x000fe2000ff1e0ff */
[----:B------:R1:W-:Y:S01]  /*3190*/  LDGSTS.E.BYPASS.LTC128B.128 [R249+0xf100], [R6.64+0x80], !P3 ;  /* 0x0f10008006f97fae */ /* 0x0003e2000d901d52 */
[----:B------:R-:W-:Y:S02]  /*31a0*/  IADD3.X R9, R7, UR6, RZ, P6, !PT ;  /* 0x0000000607097c10 */ /* 0x000fe4000b7fe4ff */
[----:B------:R-:W-:Y:S01]  /*31b0*/  IADD3.X R13, RZ, UR6, R7, P5, P1 ;  /* 0x00000006ff0d7c10 */ /* 0x000fe2000afe2407 */
[----:B------:R1:W-:Y:S01]  /*31c0*/  LDGSTS.E.BYPASS.LTC128B.128 [R249+0x12100], [R6.64+0x100], !P2 ;  /* 0x1210010006f97fae */ /* 0x0003e2000d101d52 */
[----:B------:R-:W-:-:S03]  /*31d0*/  IADD3.X R11, R9, UR6, RZ, P0, !PT ;  /* 0x00000006090b7c10 */ /* 0x000fc600087fe4ff */
[----:B------:R1:W-:Y:S04]  /*31e0*/  LDGSTS.E.BYPASS.LTC128B.128 [R249+0xd100], [R8.64], !P4 ;  /* 0x0d10000008f97fae */ /* 0x0003e8000e101d52 */
[----:B------:R1:W-:Y:S04]  /*31f0*/  LDGSTS.E.BYPASS.LTC128B.128 [R249+0x10100], [R14.64], !P3 ;  /* 0x101000000ef97fae */ /* 0x0003e8000d901d52 */
[----:B------:R1:W-:Y:S04]  /*3200*/  LDGSTS.E.BYPASS.LTC128B.128 [R249+0x13100], [R12.64], !P2 ;  /* 0x131000000cf97fae */ /* 0x0003e8000d101d52 */
[----:B------:R1:W-:Y:S04]  /*3210*/  LDGSTS.E.BYPASS.LTC128B.128 [R249+0xe100], [R10.64], !P4 ;  /* 0x0e1000000af97fae */ /* 0x0003e8000e101d52 */
[----:B------:R1:W-:Y:S04]  /*3220*/  LDGSTS.E.BYPASS.LTC128B.128 [R249+0x11100], [R10.64+0x80], !P3 ;  /* 0x111000800af97fae */ /* 0x0003e8000d901d52 */
[----:B------:R1:W-:Y:S02]  /*3230*/  LDGSTS.E.BYPASS.LTC128B.128 [R249+0x14100], [R10.64+0x100], !P2 ;  /* 0x141001000af97fae */ /* 0x0003e4000d101d52 */
.L_x_503:
[----:B----4-:R-:W-:Y:S01]  /*3240*/  FMUL.FTZ R2, R32, c[0x0][0x320] ;  /* 0x0000c80020027a20 */ /* 0x010fe20000410000 */
[----:B-1----:R-:W-:Y:S01]  /*3250*/  LEA.HI R6, R119, R121, RZ, 0x2 ;  /* 0x0000007977067211 */ /* 0x002fe200078f10ff */
[----:B------:R-:W-:Y:S01]  /*3260*/  FMUL.FTZ R5, R42, c[0x0][0x320] ;  /* 0x0000c8002a057a20 */ /* 0x000fe20000410000 */
[----:B------:R-:W-:Y:S01]  /*3270*/  SHF.R.S32.HI R7, RZ, 0x1f, R117 ;  /* 0x0000001fff077819 */ /* 0x000fe20000011475 */
[----:B------:R1:W-:Y:S01]  /*3280*/  MUFU.TANH R169, R2 ;  /* 0x0000000200a97308 */ /* 0x0003e20000002400 */
[----:B------:R-:W-:Y:S01]  /*3290*/  FMUL.FTZ R8, R18, c[0x0][0x320] ;  /* 0x0000c80012087a20 */ /* 0x000fe20000410000 */
[----:B------:R-:W-:Y:S01]  /*32a0*/  PLOP3.LUT P1, PT, PT, PT, UP1, 0x80, 0x0 ;  /* 0x000000000000781c */ /* 0x000fe20003f2f018 */
[----:B------:R-:W-:Y:S01]  /*32b0*/  UIADD3 UR22, UR8, UR22, URZ ;  /* 0x0000001608167290 */ /* 0x000fe2000fffe03f */
[----:B------:R-:W-:Y:S01]  /*32c0*/  LEA.HI R7, R7, R117, RZ, 0x3 ;  /* 0x0000007507077211 */ /* 0x000fe200078f18ff */
[----:B------:R-:W-:Y:S01]  /*32d0*/  FMUL.FTZ R10, R19, c[0x0][0x320] ;  /* 0x0000c800130a7a20 */ /* 0x000fe20000410000 */
[----:B------:R-:W-:Y:S01]  /*32e0*/  PLOP3.LUT P0, PT, PT, PT, UP1, 0x80, 0x0 ;  /* 0x000000000000781c */ /* 0x000fe20003f0f018 */
[----:B------:R-:W-:Y:S01]  /*32f0*/  IMAD.SHL.U32 R225, R4, 0x2, RZ ;  /* 0x0000000204e17824 */ /* 0x000fe200078e00ff */
[----:B------:R2:W-:Y:S01]  /*3300*/  MUFU.TANH R94, R5 ;  /* 0x00000005005e7308 */ /* 0x0005e20000002400 */
[----:B------:R-:W-:Y:S01]  /*3310*/  LOP3.LUT R7, R7, 0xffffff8, RZ, 0xc0, !PT ;  /* 0x0ffffff807077812 */ /* 0x000fe200078ec0ff */
[----:B------:R-:W-:Y:S01]  /*3320*/  ULDC.64 UR4, c[0x0][0x2c8] ;  /* 0x0000b20000047ab9 */ /* 0x000fe20000000a00 */
[----:B------:R-:W-:Y:S01]  /*3330*/  IMAD R226, R3, 0x2, R225 ;  /* 0x0000000203e27824 */ /* 0x000fe200078e02e1 */
[C---:B------:R-:W-:Y:S01]  /*3340*/  LEA R229, R0.reuse, R225, 0x1 ;  /* 0x000000e100e57211 */ /* 0x040fe200078e08ff */
[----:B------:R-:W-:Y:S01]  /*3350*/  UIMAD.WIDE.U32 UR6, UR21, UR4, URZ ;  /* 0x00000004150672a5 */ /* 0x000fe2000f8e003f */
[----:B------:R-:W-:Y:S01]  /*3360*/  IADD3 R9, R117, -R7, RZ ;  /* 0x8000000775097210 */ /* 0x000fe20007ffe0ff */
[----:B------:R-:W-:Y:S01]  /*3370*/  IMAD R228, R0, 0x2, R226 ;  /* 0x0000000200e47824 */ /* 0x000fe200078e02e2 */
[----:B------:R-:W-:Y:S01]  /*3380*/  LDSM.16.MT88.4 R72, [R226+0x3100] ;  /* 0x00310000e248783b */ /* 0x000fe20000004200 */
[----:B-1----:R-:W-:Y:S01]  /*3390*/  FMUL.FTZ R2, R64, c[0x0][0x320] ;  /* 0x0000c80040027a20 */ /* 0x002fe20000410000 */
[----:B------:R-:W-:-:S02]  /*33a0*/  UIADD3 UR20, UR20, -0x2, URZ ;  /* 0xfffffffe14147890 */ /* 0x000fc4000fffe03f */
[----:B------:R-:W-:Y:S01]  /*33b0*/  LDSM.16.MT88.4 R80, [R228+0x900] ;  /* 0x00090000e450783b */ /* 0x000fe20000004200 */
[----:B------:R1:W-:Y:S01]  /*33c0*/  MUFU.TANH R68, R2 ;  /* 0x0000000200447308 */ /* 0x0003e20000002400 */
[----:B--2---:R-:W-:Y:S02]  /*33d0*/  LOP3.LUT R5, R6, 0xfffffffc, RZ, 0xc0, !PT ;  /* 0xfffffffc06057812 */ /* 0x004fe400078ec0ff */
[----:B------:R-:W-:Y:S03]  /*33e0*/  LDSM.16.MT88.4 R88, [R229+0x3900] ;  /* 0x00390000e558783b */ /* 0x000fe60000004200 */
[----:B------:R-:W-:Y:S01]  /*33f0*/  IMAD.IADD R5, R121, 0x1, -R5 ;  /* 0x0000000179057824 */ /* 0x000fe200078e0a05 */
[----:B------:R-:W-:Y:S04]  /*3400*/  LDSM.16.MT88.4 R84, [R228+0x3900] ;  /* 0x00390000e454783b */ /* 0x000fe80000004200 */
[----:B------:R-:W0:Y:S01]  /*3410*/  LDGDEPBAR ;  /* 0x00000000000079af */ /* 0x000e220000000000 */
[----:B-1----:R-:W-:-:S04]  /*3420*/  FMUL.FTZ R2, R65, c[0x0][0x320] ;  /* 0x0000c80041027a20 */ /* 0x002fc80000410000 */
[----:B------:R1:W2:Y:S02]  /*3430*/  MUFU.TANH R64, R2 ;  /* 0x0000000200407308 */ /* 0x0002a40000002400 */
[----:B-1----:R-:W-:-:S06]  /*3440*/  FMUL.FTZ R2, R56, c[0x0][0x320] ;  /* 0x0000c80038027a20 */ /* 0x002fcc0000410000 */
[----:B------:R1:W3:Y:S02]  /*3450*/  MUFU.TANH R56, R2 ;  /* 0x0000000200387308 */ /* 0x0002e40000002400 */
[----:B-1----:R-:W-:-:S06]  /*3460*/  FMUL.FTZ R2, R57, c[0x0][0x320] ;  /* 0x0000c80039027a20 */ /* 0x002fcc0000410000 */
[----:B------:R1:W-:Y:S02]  /*3470*/  MUFU.TANH R14, R2 ;  /* 0x00000002000e7308 */ /* 0x0003e40000002400 */
[----:B-1----:R-:W-:-:S06]  /*3480*/  FMUL.FTZ R2, R52, c[0x0][0x320] ;  /* 0x0000c80034027a20 */ /* 0x002fcc0000410000 */
[----:B------:R1:W-:Y:S02]  /*3490*/  MUFU.TANH R15, R2 ;  /* 0x00000002000f7308 */ /* 0x0003e40000002400 */
[----:B-1----:R-:W-:-:S06]  /*34a0*/  FMUL.FTZ R2, R53, c[0x0][0x320] ;  /* 0x0000c80035027a20 */ /* 0x002fcc0000410000 */
[----:B------:R1:W4:Y:S02]  /*34b0*/  MUFU.TANH R53, R2 ;  /* 0x0000000200357308 */ /* 0x0003240000002400 */
[----:B-1----:R-:W-:-:S06]  /*34c0*/  FMUL.FTZ R2, R44, c[0x0][0x320] ;  /* 0x0000c8002c027a20 */ /* 0x002fcc0000410000 */
[----:B------:R1:W5:Y:S02]  /*34d0*/  MUFU.TANH R52, R2 ;  /* 0x0000000200347308 */ /* 0x0003640000002400 */
[----:B-1----:R-:W-:-:S06]  /*34e0*/  FMUL.FTZ R2, R45, c[0x0][0x320] ;  /* 0x0000c8002d027a20 */ /* 0x002fcc0000410000 */
[----:B------:R1:W-:Y:S02]  /*34f0*/  MUFU.TANH R51, R2 ;  /* 0x0000000200337308 */ /* 0x0003e40000002400 */
[----:B-1----:R-:W-:-:S06]  /*3500*/  FMUL.FTZ R2, R40, c[0x0][0x320] ;  /* 0x0000c80028027a20 */ /* 0x002fcc0000410000 */
[----:B------:R1:W1:Y:S02]  /*3510*/  MUFU.TANH R96, R2 ;  /* 0x0000000200607308 */ /* 0x0002640000002400 */
[----:B-1----:R-:W-:-:S06]  /*3520*/  FMUL.FTZ R2, R41, c[0x0][0x320] ;  /* 0x0000c80029027a20 */ /* 0x002fcc0000410000 */
[----:B------:R1:W1:Y:S02]  /*3530*/  MUFU.TANH R97, R2 ;  /* 0x0000000200617308 */ /* 0x0002640000002400 */
[----:B-1----:R-:W-:-:S06]  /*3540*/  FMUL.FTZ R2, R60, c[0x0][0x320] ;  /* 0x0000c8003c027a20 */ /* 0x002fcc0000410000 */
[----:B------:R1:W1:Y:S02]  /*3550*/  MUFU.TANH R98, R2 ;  /* 0x0000000200627308 */ /* 0x0002640000002400 */
[----:B-1----:R-:W-:-:S06]  /*3560*/  FMUL.FTZ R2, R61, c[0x0][0x320] ;  /* 0x0000c8003d027a20 */ /* 0x002fcc0000410000 */
[----:B------:R1:W-:Y:S02]  /*3570*/  MUFU.TANH R99, R2 ;  /* 0x0000000200637308 */ /* 0x0003e40000002400 */
        /* <DEDUP_REMOVED lines=33> */
[----:B------:R-:W-:Y:S08]  /*3790*/  MUFU.TANH R30, R10 ;  /* 0x0000000a001e7308 */ /* 0x000ff00000002400 */
[----:B------:R1:W-:Y:S02]  /*37a0*/  MUFU.TANH R102, R2 ;  /* 0x0000000200667308 */ /* 0x0003e40000002400 */
[----:B-1----:R-:W-:-:S06]  /*37b0*/  FMUL.FTZ R2, R31, c[0x0][0x320] ;  /* 0x0000c8001f027a20 */ /* 0x002fcc0000410000 */
[----:B------:R1:W-:Y:S08]  /*37c0*/  MUFU.TANH R31, R8 ;  /* 0x00000008001f7308 */ /* 0x0003f00000002400 */
[----:B------:R2:W-:Y:S01]  /*37d0*/  MUFU.TANH R165, R2 ;  /* 0x0000000200a57308 */ /* 0x0005e20000002400 */
[----:B-1----:R-:W-:-:S04]  /*37e0*/  LEA.HI R8, R5, R5, RZ, 0x1 ;  /* 0x0000000505087211 */ /* 0x002fc800078f08ff */
[----:B------:R-:W-:Y:S01]  /*37f0*/  LOP3.LUT R8, R8, 0x1ffffffe, RZ, 0xc0, !PT ;  /* 0x1ffffffe08087812 */ /* 0x000fe200078ec0ff */
[----:B--2---:R-:W-:-:S04]  /*3800*/  FMUL.FTZ R2, R47, c[0x0][0x320] ;  /* 0x0000c8002f027a20 */ /* 0x004fc80000410000 */
[----:B------:R1:W-:Y:S02]  /*3810*/  MUFU.TANH R36, R2 ;  /* 0x0000000200247308 */ /* 0x0003e40000002400 */
[----:B-1----:R-:W-:-:S06]  /*3820*/  FMUL.FTZ R2, R66, c[0x0][0x320] ;  /* 0x0000c80042027a20 */ /* 0x002fcc0000410000 */
[----:B------:R1:W2:Y:S02]  /*3830*/  MUFU.TANH R13, R2 ;  /* 0x00000002000d7308 */ /* 0x0002a40000002400 */
[----:B-1----:R-:W-:-:S06]  /*3840*/  FMUL.FTZ R2, R22, c[0x0][0x320] ;  /* 0x0000c80016027a20 */ /* 0x002fcc0000410000 */
[----:B------:R1:W-:Y:S02]  /*3850*/  MUFU.TANH R37, R2 ;  /* 0x0000000200257308 */ /* 0x0003e40000002400 */
[----:B-1----:R-:W-:-:S06]  /*3860*/  FMUL.FTZ R2, R23, c[0x0][0x320] ;  /* 0x0000c80017027a20 */ /* 0x002fcc0000410000 */
[----:B------:R1:W-:Y:S02]  /*3870*/  MUFU.TANH R35, R2 ;  /* 0x0000000200237308 */ /* 0x0003e40000002400 */
[----:B-1----:R-:W-:-:S06]  /*3880*/  FMUL.FTZ R2, R67, c[0x0][0x320] ;  /* 0x0000c80043027a20 */ /* 0x002fcc0000410000 */
[----:B------:R1:W1:Y:S02]  /*3890*/  MUFU.TANH R11, R2 ;  /* 0x00000002000b7308 */ /* 0x0002640000002400 */
[----:B-1----:R-:W-:-:S05]  /*38a0*/  LOP3.LUT R2, R118, 0xffffffe0, RZ, 0xc0, !PT ;  /* 0xffffffe076027812 */ /* 0x002fca00078ec0ff */
[----:B------:R-:W-:-:S05]  /*38b0*/  IMAD.IADD R2, R121, 0x1, -R2 ;  /* 0x0000000179027824 */ /* 0x000fca00078e0a02 */
[----:B------:R-:W-:-:S04]  /*38c0*/  SHF.R.S32.HI R6, RZ, 0x1f, R2 ;  /* 0x0000001fff067819 */ /* 0x000fc80000011402 */
[----:B------:R-:W-:-:S04]  /*38d0*/  LEA.HI R6, R6, R2, RZ, 0x2 ;  /* 0x0000000206067211 */ /* 0x000fc800078f10ff */
[C---:B------:R-:W-:Y:S01]  /*38e0*/  LEA.HI.SX32 R7, R6.reuse, UR21, 0x1e ;  /* 0x0000001506077c11 */ /* 0x040fe2000f8ff2ff */
[----:B------:R-:W-:Y:S01]  /*38f0*/  @UP1 USHF.R.U32.HI UR21, URZ, UR5, UR7 ;  /* 0x000000053f151299 */ /* 0x000fe20008011607 */
[----:B------:R-:W-:-:S03]  /*3900*/  LOP3.LUT R6, R6, 0x7ffffffc, RZ, 0xc0, !PT ;  /* 0x7ffffffc06067812 */ /* 0x000fc600078ec0ff */
[----:B------:R-:W-:Y:S01]  /*3910*/  IMAD R9, R9, 0x10, R7 ;  /* 0x0000001009097824 */ /* 0x000fe200078e0207 */
[----:B------:R-:W-:Y:S01]  /*3920*/  UIADD3 UR21, UR21, UR8, -UR12 ;  /* 0x0000000815157290 */ /* 0x000fe2000fffe80c */
[----:B------:R-:W-:Y:S02]  /*3930*/  IMAD.IADD R7, R5, 0x1, -R8 ;  /* 0x0000000105077824 */ /* 0x000fe400078e0a08 */
[----:B------:R-:W-:Y:S01]  /*3940*/  FMUL.FTZ R5, R43, c[0x0][0x320] ;  /* 0x0000c8002b057a20 */ /* 0x000fe20000410000 */
[----:B------:R-:W-:Y:S01]  /*3950*/  UIMAD.WIDE UR4, UR21, 0x2aaaaaab, URZ ;  /* 0x2aaaaaab150478a5 */ /* 0x000fe2000f8e023f */
[----:B------:R-:W-:Y:S01]  /*3960*/  IMAD.IADD R6, R2, 0x1, -R6 ;  /* 0x0000000102067824 */ /* 0x000fe200078e0a06 */
[----:B------:R-:W-:Y:S01]  /*3970*/  LEA R12, R7, R9, 0x3 ;  /* 0x00000009070c7211 */ /* 0x000fe200078e18ff */
[----:B------:R1:W-:Y:S01]  /*3980*/  MUFU.TANH R18, R5 ;  /* 0x0000000500127308 */ /* 0x0003e20000002400 */
[----:B------:R-:W-:Y:S01]  /*3990*/  FMUL.FTZ R7, R54, c[0x0][0x320] ;  /* 0x0000c80036077a20 */ /* 0x000fe20000410000 */
[----:B------:R-:W-:Y:S01]  /*39a0*/  MOV R2, UR22 ;  /* 0x0000001600027c02 */ /* 0x000fe20008000f00 */
[----:B------:R-:W-:Y:S01]  /*39b0*/  IMAD.SHL.U32 R9, R6, 0x2, RZ ;  /* 0x0000000206097824 */ /* 0x000fe200078e00ff */
[----:B------:R2:W-:Y:S01]  /*39c0*/  STL [R1+0x18], R12 ;  /* 0x0000180c01007387 */ /* 0x0005e20000100800 */
[----:B------:R-:W-:Y:S01]  /*39d0*/  @P1 IMAD.HI.U32 R8, R12, c[0x0][0x2c8], RZ ;  /* 0x0000b2000c081a27 */ /* 0x000fe200078e00ff */
[----:B------:R-:W-:-:S02]  /*39e0*/  USHF.R.U32.HI UR21, URZ, 0x1f, UR5 ;  /* 0x0000001f3f157899 */ /* 0x000fc40008011605 */
[----:B------:R3:W2:Y:S01]  /*39f0*/  MUFU.TANH R22, R7 ;  /* 0x0000000700167308 */ /* 0x0006a20000002400 */
[C---:B------:R-:W-:Y:S01]  /*3a00*/  IADD3 R2, -R9.reuse, 0x1, R2 ;  /* 0x0000000109027810 */ /* 0x040fe20007ffe102 */
[----:B------:R-:W-:Y:S01]  /*3a10*/  STL [R1+0x1c], R9 ;  /* 0x00001c0901007387 */ /* 0x000fe20000100800 */
[----:B------:R-:W-:Y:S01]  /*3a20*/  IADD3 R6, -R9, UR22, RZ ;  /* 0x0000001609067c10 */ /* 0x000fe2000fffe1ff */
[----:B------:R-:W-:Y:S01]  /*3a30*/  ULEA.HI.SX32 UR21, UR5, UR21, 0x1c ;  /* 0x0000001505157291 */ /* 0x000fe2000f8fe23f */
[----:B------:R-:W-:Y:S01]  /*3a40*/  IADD3 R2, R2, -UR12, RZ ;  /* 0x8000000c02027c10 */ /* 0x000fe2000fffe0ff */
[----:B-1----:R-:W-:Y:S01]  /*3a50*/  IMAD.MOV.U32 R5, RZ, RZ, R12 ;  /* 0x000000ffff057224 */ /* 0x002fe200078e000c */
[----:B------:R-:W-:Y:S01]  /*3a60*/  @P0 SHF.R.U32.HI R5, RZ, c[0x0][0x2cc], R8 ;  /* 0x0000b300ff050a19 */ /* 0x000fe20000011608 */
[----:B------:R-:W-:-:S04]  /*3a70*/  UISETP.LT.AND UP0, UPT, URZ, UR21, UPT ;  /* 0x000000153f00728c */ /* 0x000fc8000bf01270 */
[----:B------:R-:W1:Y:S01]  /*3a80*/  SHFL.IDX PT, R8, R5, RZ, 0x1c1f ;  /* 0x001c1fff05087589 */ /* 0x000e6200000e0000 */
[----:B------:R-:W-:Y:S01]  /*3a90*/  USEL UR21, URZ, UR21, !UP0 ;  /* 0x000000153f157287 */ /* 0x000fe2000c000000 */
[----:B---3--:R-:W-:-:S03]  /*3aa0*/  FMUL.FTZ R7, R26, c[0x0][0x320] ;  /* 0x0000c8001a077a20 */ /* 0x008fc60000410000 */
[----:B------:R-:W-:Y:S01]  /*3ab0*/  UISETP.GE.AND UP0, UPT, UR20, UR21, UPT ;  /* 0x000000151400728c */ /* 0x000fe2000bf06270 */
[----:B------:R3:W-:Y:S01]  /*3ac0*/  MUFU.TANH R28, R7 ;  /* 0x00000007001c7308 */ /* 0x0007e20000002400 */
[----:B--2---:R-:W-:-:S07]  /*3ad0*/  FMUL.FTZ R12, R39, c[0x0][0x320] ;  /* 0x0000c800270c7a20 */ /* 0x004fce0000410000 */
[----:B------:R-:W-:Y:S01]  /*3ae0*/  MUFU.TANH R12, R12 ;  /* 0x0000000c000c7308 */ /* 0x000fe20000002400 */
[----:B---3--:R2:W3:Y:S02]  /*3af0*/  SHFL.IDX PT, R7, R5, 0x1, 0x1c1f ;  /* 0x003c1f0005077f89 */ /* 0x0084e400000e0000 */
[----:B--2---:R-:W-:-:S05]  /*3b00*/  FMUL.FTZ R5, R27, c[0x0][0x320] ;  /* 0x0000c8001b057a20 */ /* 0x004fca0000410000 */
[----:B------:R2:W-:Y:S02]  /*3b10*/  MUFU.TANH R19, R5 ;  /* 0x0000000500137308 */ /* 0x0005e40000002400 */
[----:B--2---:R-:W-:-:S06]  /*3b20*/  FMUL.FTZ R5, R55, c[0x0][0x320] ;  /* 0x0000c80037057a20 */ /* 0x004fcc0000410000 */
[----:B------:R2:W1:Y:S02]  /*3b30*/  MUFU.TANH R21, R5 ;  /* 0x0000000500157308 */ /* 0x0004640000002400 */
[----:B--2---:R-:W-:-:S06]  /*3b40*/  FMUL.FTZ R5, R62, c[0x0][0x320] ;  /* 0x0000c8003e057a20 */ /* 0x004fcc0000410000 */
[----:B------:R1:W2:Y:S02]  /*3b50*/  MUFU.TANH R16, R5 ;  /* 0x0000000500107308 */ /* 0x0002a40000002400 */
[C---:B-1----:R-:W-:Y:S01]  /*3b60*/  IMAD.IADD R5, R2.reuse, 0x1, R8 ;  /* 0x0000000102057824 */ /* 0x042fe200078e0208 */
[----:B---3--:R-:W-:Y:S01]  /*3b70*/  IADD3 R2, R2, R7, RZ ;  /* 0x0000000702027210 */ /* 0x008fe20007ffe0ff */
[----:B------:R-:W-:Y:S02]  /*3b80*/  FMUL.FTZ R7, R38, c[0x0][0x320] ;  /* 0x0000c80026077a20 */ /* 0x000fe40000410000 */
[----:B------:R-:W-:Y:S01]  /*3b90*/  FMUL.FTZ R8, R63, c[0x0][0x320] ;  /* 0x0000c8003f087a20 */ /* 0x000fe20000410000 */
[C---:B------:R-:W-:Y:S01]  /*3ba0*/  IMNMX R5, R6.reuse, R5, PT ;  /* 0x0000000506057217 */ /* 0x040fe20003800200 */
[----:B------:R1:W-:Y:S01]  /*3bb0*/  MUFU.TANH R17, R7 ;  /* 0x0000000700117308 */ /* 0x0003e20000002400 */
[----:B------:R-:W-:Y:S02]  /*3bc0*/  IMNMX R2, R6, R2, PT ;  /* 0x0000000206027217 */ /* 0x000fe40003800200 */
[----:B------:R-:W-:-:S02]  /*3bd0*/  ISETP.GT.AND P5, PT, R5, RZ, PT ;  /* 0x000000ff0500720c */ /* 0x000fc40003fa4270 */
[C---:B------:R-:W-:Y:S02]  /*3be0*/  ISETP.GT.AND P1, PT, R5.reuse, 0x1, PT ;  /* 0x000000010500780c */ /* 0x040fe40003f24270 */
[C---:B------:R-:W-:Y:S01]  /*3bf0*/  ISETP.GT.AND P0, PT, R5.reuse, 0x8, PT ;  /* 0x000000080500780c */ /* 0x040fe20003f04270 */
[----:B------:R3:W2:Y:S01]  /*3c00*/  MUFU.TANH R6, R8 ;  /* 0x0000000800067308 */ /* 0x0006a20000002400 */
[----:B------:R-:W-:Y:S02]  /*3c10*/  FSEL R9, R64, -INF , P1 ;  /* 0xff80000040097808 */ /* 0x000fe40000800000 */
[C---:B------:R-:W-:Y:S02]  /*3c20*/  ISETP.GT.AND P1, PT, R5.reuse, 0x11, PT ;  /* 0x000000110500780c */ /* 0x040fe40003f24270 */
[----:B------:R-:W-:Y:S02]  /*3c30*/  FSEL R10, R56, -INF , P0 ;  /* 0xff800000380a7808 */ /* 0x000fe40000000000 */
[----:B------:R-:W-:-:S02]  /*3c40*/  ISETP.GT.AND P0, PT, R5, 0x18, PT ;  /* 0x000000180500780c */ /* 0x000fc40003f04270 */
[----:B-1----:R-:W-:Y:S02]  /*3c50*/  FSEL R7, R68, -INF , P5 ;  /* 0xff80000044077808 */ /* 0x002fe40002800000 */
[----:B------:R-:W-:Y:S01]  /*3c60*/  ISETP.GT.AND P5, PT, R5, 0x10, PT ;  /* 0x000000100500780c */ /* 0x000fe20003fa4270 */
[----:B------:R-:W-:Y:S01]  /*3c70*/  LDSM.16.MT88.4 R68, [R226+0x3900] ;  /* 0x00390000e244783b */ /* 0x000fe20000004200 */
[----:B----4-:R-:W-:Y:S02]  /*3c80*/  FSEL R23, R53, -INF , P1 ;  /* 0xff80000035177808 */ /* 0x010fe40000800000 */
[----:B------:R-:W-:Y:S02]  /*3c90*/  FSEL R15, R15, -INF , P5 ;  /* 0xff8000000f0f7808 */ /* 0x000fe40002800000 */
[C---:B------:R-:W-:Y:S02]  /*3ca0*/  ISETP.GT.AND P5, PT, R5.reuse, 0x20, PT ;  /* 0x000000200500780c */ /* 0x040fe40003fa4270 */
[----:B------:R-:W-:-:S02]  /*3cb0*/  ISETP.GT.AND P1, PT, R5, 0x21, PT ;  /* 0x000000210500780c */ /* 0x000fc40003f24270 */
[C---:B------:R-:W-:Y:S02]  /*3cc0*/  ISETP.GT.AND P6, PT, R5.reuse, 0x9, PT ;  /* 0x000000090500780c */ /* 0x040fe40003fc4270 */
[----:B-----5:R-:W-:Y:S02]  /*3cd0*/  FSEL R24, R52, -INF , P0 ;  /* 0xff80000034187808 */ /* 0x020fe40000000000 */
[----:B------:R-:W-:Y:S02]  /*3ce0*/  ISETP.GT.AND P0, PT, R5, 0x28, PT ;  /* 0x000000280500780c */ /* 0x000fe40003f04270 */
[----:B------:R-:W-:Y:S02]  /*3cf0*/  FSEL R96, R96, -INF , P5 ;  /* 0xff80000060607808 */ /* 0x000fe40002800000 */
[----:B------:R-:W-:Y:S02]  /*3d00*/  FSEL R97, R97, -INF , P1 ;  /* 0xff80000061617808 */ /* 0x000fe40000800000 */
[----:B------:R-:W-:-:S02]  /*3d10*/  ISETP.GT.AND P5, PT, R5, 0x30, PT ;  /* 0x000000300500780c */ /* 0x000fc40003fa4270 */
[C---:B------:R-:W-:Y:S02]  /*3d20*/  ISETP.GT.AND P1, PT, R5.reuse, 0x31, PT ;  /* 0x000000310500780c */ /* 0x040fe40003f24270 */
[----:B------:R-:W-:Y:S02]  /*3d30*/  FSEL R14, R14, -INF , P6 ;  /* 0xff8000000e0e7808 */ /* 0x000fe40003000000 */
[C---:B------:R-:W-:Y:S02]  /*3d40*/  ISETP.GT.AND P6, PT, R5.reuse, 0x19, PT ;  /* 0x000000190500780c */ /* 0x040fe40003fc4270 */
[----:B------:R-:W-:Y:S02]  /*3d50*/  FSEL R98, R98, -INF , P0 ;  /* 0xff80000062627808 */ /* 0x000fe40000000000 */
[----:B------:R-:W-:Y:S02]  /*3d60*/  ISETP.GT.AND P0, PT, R5, 0x38, PT ;  /* 0x000000380500780c */ /* 0x000fe40003f04270 */
[----:B------:R-:W-:-:S02]  /*3d70*/  FSEL R169, R169, -INF , P5 ;  /* 0xff800000a9a97808 */ /* 0x000fc40002800000 */
[----:B------:R-:W-:Y:S02]  /*3d80*/  FSEL R168, R50, -INF , P1 ;  /* 0xff80000032a87808 */ /* 0x000fe40000800000 */
[C---:B------:R-:W-:Y:S02]  /*3d90*/  ISETP.GT.AND P5, PT, R5.reuse, 0x40, PT ;  /* 0x000000400500780c */ /* 0x040fe40003fa4270 */
[----:B------:R-:W-:Y:S02]  /*3da0*/  ISETP.GT.AND P1, PT, R5, 0x41, PT ;  /* 0x000000410500780c */ /* 0x000fe40003f24270 */
[----:B------:R-:W-:Y:S02]  /*3db0*/  FSEL R26, R51, -INF , P6 ;  /* 0xff800000331a7808 */ /* 0x000fe40003000000 */
[----:B------:R-:W-:Y:S02]  /*3dc0*/  FMNMX.FTZ R101, R7, R9, !PT ;  /* 0x0000000907657209 */ /* 0x000fe40007810000 */
[----:B------:R-:W-:-:S02]  /*3dd0*/  ISETP.GT.AND P6, PT, R5, 0x29, PT ;  /* 0x000000290500780c */ /* 0x000fc40003fc4270 */
[----:B------:R-:W-:Y:S02]  /*3de0*/  FSEL R167, R49, -INF , P0 ;  /* 0xff80000031a77808 */ /* 0x000fe40000000000 */
[----:B------:R-:W-:Y:S02]  /*3df0*/  ISETP.GT.AND P0, PT, R5, 0x48, PT ;  /* 0x000000480500780c */ /* 0x000fe40003f04270 */
[----:B------:R-:W-:Y:S02]  /*3e00*/  FSEL R107, R45, -INF , P5 ;  /* 0xff8000002d6b7808 */ /* 0x000fe40002800000 */
[----:B------:R-:W-:Y:S02]  /*3e10*/  FSEL R104, R44, -INF , P1 ;  /* 0xff8000002c687808 */ /* 0x000fe40000800000 */
[----:B------:R-:W-:Y:S01]  /*3e20*/  ISETP.GT.AND P5, PT, R5, 0x50, PT ;  /* 0x000000500500780c */ /* 0x000fe20003fa4270 */
[----:B------:R-:W-:Y:S01]  /*3e30*/  LDSM.16.MT88.4 R44, [R229+0x900] ;  /* 0x00090000e52c783b */ /* 0x000fe20000004200 */
[----:B------:R-:W-:-:S02]  /*3e40*/  FMNMX.FTZ R101, R10, R101, !PT ;  /* 0x000000650a657209 */ /* 0x000fc40007810000 */
[----:B------:R-:W-:Y:S02]  /*3e50*/  ISETP.GT.AND P1, PT, R5, 0x51, PT ;  /* 0x000000510500780c */ /* 0x000fe40003f24270 */
[----:B------:R-:W-:Y:S02]  /*3e60*/  FSEL R99, R99, -INF , P6 ;  /* 0xff80000063637808 */ /* 0x000fe40003000000 */
[----:B------:R-:W-:Y:S02]  /*3e70*/  ISETP.GT.AND P6, PT, R5, 0x39, PT ;  /* 0x000000390500780c */ /* 0x000fe40003fc4270 */
[----:B------:R-:W-:Y:S02]  /*3e80*/  FSEL R109, R41, -INF , P0 ;  /* 0xff800000296d7808 */ /* 0x000fe40000000000 */
[----:B------:R-:W-:Y:S02]  /*3e90*/  ISETP.GT.AND P0, PT, R5, 0x58, PT ;  /* 0x000000580500780c */ /* 0x000fe40003f04270 */
[----:B------:R-:W-:-:S02]  /*3ea0*/  FMNMX.FTZ R101, R14, R101, !PT ;  /* 0x000000650e657209 */ /* 0x000fc40007810000 */
[----:B------:R-:W-:Y:S02]  /*3eb0*/  FSEL R106, R33, -INF , P5 ;  /* 0xff800000216a7808 */ /* 0x000fe40002800000 */
[----:B------:R-:W-:Y:S02]  /*3ec0*/  FSEL R171, R32, -INF , P1 ;  /* 0xff80000020ab7808 */ /* 0x000fe40000800000 */
[C---:B------:R-:W-:Y:S02]  /*3ed0*/  ISETP.GT.AND P5, PT, R2.reuse, RZ, PT ;  /* 0x000000ff0200720c */ /* 0x040fe40003fa4270 */
[----:B------:R-:W-:Y:S02]  /*3ee0*/  ISETP.GT.AND P1, PT, R2, 0x1, PT ;  /* 0x000000010200780c */ /* 0x000fe40003f24270 */
[----:B------:R-:W-:Y:S02]  /*3ef0*/  FSEL R166, R48, -INF , P6 ;  /* 0xff80000030a67808 */ /* 0x000fe40003000000 */
[----:B------:R-:W-:Y:S01]  /*3f00*/  ISETP.GT.AND P6, PT, R5, 0x49, PT ;  /* 0x000000490500780c */ /* 0x000fe20003fc4270 */
[----:B------:R-:W-:Y:S01]  /*3f10*/  LDSM.16.MT88.4 R48, [R229+0x100] ;  /* 0x00010000e530783b */ /* 0x000fe20000004200 */
[----:B------:R-:W-:-:S02]  /*3f20*/  FMNMX.FTZ R101, R15, R101, !PT ;  /* 0x000000650f657209 */ /* 0x000fc40007810000 */
[----:B------:R-:W-:Y:S02]  /*3f30*/  FSEL R173, R29, -INF , P0 ;  /* 0xff8000001dad7808 */ /* 0x000fe40000000000 */
[----:B------:R-:W-:Y:S02]  /*3f40*/  ISETP.GT.AND P0, PT, R2, 0x8, PT ;  /* 0x000000080200780c */ /* 0x000fe40003f04270 */
[----:B---3--:R-:W-:Y:S02]  /*3f50*/  FSEL R8, R13, -INF , P5 ;  /* 0xff8000000d087808 */ /* 0x008fe40002800000 */
[----:B------:R-:W-:Y:S02]  /*3f60*/  FSEL R11, R11, -INF , P1 ;  /* 0xff8000000b0b7808 */ /* 0x000fe40000800000 */
[----:B------:R-:W-:Y:S02]  /*3f70*/  FSEL R105, R40, -INF , P6 ;  /* 0xff80000028697808 */ /* 0x000fe40003000000 */
[----:B------:R-:W-:Y:S01]  /*3f80*/  ISETP.GT.AND P6, PT, R5, 0x59, PT ;  /* 0x000000590500780c */ /* 0x000fe20003fc4270 */
        /* <DEDUP_REMOVED lines=10> */
[----:B------:R-:W-:Y:S02]  /*4030*/  ISETP.GT.AND P0, PT, R2, 0x11, PT ;  /* 0x000000110200780c */ /* 0x000fe40003f04270 */
[----:B------:R-:W-:Y:S02]  /*4040*/  FSEL R22, R22, -INF , P1 ;  /* 0xff80000016167808 */ /* 0x000fe40000800000 */
[----:B------:R-:W-:Y:S02]  /*4050*/  FMNMX.FTZ R5, R20, R5, !PT ;  /* 0x0000000514057209 */ /* 0x000fe40007810000 */
        /* <DEDUP_REMOVED lines=22> */
[----:B--2---:R-:W-:Y:S02]  /*41c0*/  FSEL R92, R16, -INF , P1 ;  /* 0xff800000105c7808 */ /* 0x004fe40000800000 */
        /* <DEDUP_REMOVED lines=28> */
[----:B------:R-:W-:Y:S01]  /*4390*/  FMNMX.FTZ R5, R178, R5, !PT ;  /* 0x00000005b2057209 */ /* 0x000fe20007810000 */
[----:B------:R-:W-:Y:S01]  /*43a0*/  LDSM.16.MT88.4 R32, [R226+0x900] ;  /* 0x00090000e220783b */ /* 0x000fe20000004200 */
[----:B------:R-:W-:Y:S02]  /*43b0*/  FMNMX.FTZ R101, R171, R101, !PT ;  /* 0x00000065ab657209 */ /* 0x000fe40007810000 */
[----:B------:R-:W-:Y:S02]  /*43c0*/  ISETP.GT.AND P0, PT, R2, 0x49, PT ;  /* 0x000000490200780c */ /* 0x000fe40003f04270 */
[----:B------:R-:W-:-:S02]  /*43d0*/  FSEL R176, R31, -INF , P1 ;  /* 0xff8000001fb07808 */ /* 0x000fc40000800000 */
[----:B------:R-:W-:Y:S02]  /*43e0*/  FMNMX.FTZ R5, R177, R5, !PT ;  /* 0x00000005b1057209 */ /* 0x000fe40007810000 */
[----:B------:R-:W-:Y:S02]  /*43f0*/  FSEL R170, R57, -INF , P6 ;  /* 0xff80000039aa7808 */ /* 0x000fe40003000000 */
[----:B------:R-:W-:Y:S01]  /*4400*/  FMNMX.FTZ R101, R173, R101, !PT ;  /* 0x00000065ad657209 */ /* 0x000fe20007810000 */
[----:B------:R-:W-:Y:S01]  /*4410*/  LDSM.16.MT88.4 R56, [R228+0x100] ;  /* 0x00010000e438783b */ /* 0x000fe20000004200 */
[----:B------:R-:W-:Y:S02]  /*4420*/  ISETP.GT.AND P1, PT, R2, 0x50, PT ;  /* 0x000000500200780c */ /* 0x000fe40003f24270 */
[----:B------:R-:W-:Y:S02]  /*4430*/  FSEL R179, R30, -INF , P0 ;  /* 0xff8000001eb37808 */ /* 0x000fe40000000000 */
[----:B------:R-:W-:-:S02]  /*4440*/  FMNMX.FTZ R5, R176, R5, !PT ;  /* 0x00000005b0057209 */ /* 0x000fc40007810000 */
[----:B------:R-:W-:Y:S02]  /*4450*/  FMNMX.FTZ R101, R170, R101, !PT ;  /* 0x00000065aa657209 */ /* 0x000fe40007810000 */
[----:B------:R-:W-:Y:S02]  /*4460*/  ISETP.GT.AND P0, PT, R2, 0x51, PT ;  /* 0x000000510200780c */ /* 0x000fe40003f04270 */
[----:B------:R-:W-:Y:S01]  /*4470*/  FSEL R110, R28, -INF , P1 ;  /* 0xff8000001c6e7808 */ /* 0x000fe20000800000 */
[----:B------:R-:W1:Y:S01]  /*4480*/  SHFL.BFLY PT, R6, R101, 0x2, 0x1f ;  /* 0x0c401f0065067f89 */ /* 0x000e6200000e0000 */
[----:B------:R-:W-:Y:S02]  /*4490*/  FMNMX.FTZ R5, R179, R5, !PT ;  /* 0x00000005b3057209 */ /* 0x000fe40007810000 */
[----:B------:R-:W-:Y:S02]  /*44a0*/  ISETP.GT.AND P1, PT, R2, 0x58, PT ;  /* 0x000000580200780c */ /* 0x000fe40003f24270 */
[----:B------:R-:W-:-:S02]  /*44b0*/  FSEL R183, R19, -INF , P0 ;  /* 0xff80000013b77808 */ /* 0x000fc40000000000 */
[----:B------:R-:W-:Y:S02]  /*44c0*/  FMNMX.FTZ R5, R110, R5, !PT ;  /* 0x000000056e057209 */ /* 0x000fe40007810000 */
[----:B------:R-:W-:Y:S02]  /*44d0*/  ISETP.GT.AND P0, PT, R2, 0x59, PT ;  /* 0x000000590200780c */ /* 0x000fe40003f04270 */
[----:B------:R-:W-:Y:S02]  /*44e0*/  FSEL R250, R17, -INF , P1 ;  /* 0xff80000011fa7808 */ /* 0x000fe40000800000 */
[----:B------:R-:W-:Y:S01]  /*44f0*/  FMNMX.FTZ R2, R183, R5, !PT ;  /* 0x00000005b7027209 */ /* 0x000fe20007810000 */
[----:B------:R-:W-:Y:S01]  /*4500*/  LDSM.16.MT88.4 R16, [R225+0x100] ;  /* 0x00010000e110783b */ /* 0x000fe20000004200 */
[----:B------:R-:W-:Y:S02]  /*4510*/  FSEL R251, R12, -INF , P0 ;  /* 0xff8000000cfb7808 */ /* 0x000fe40000000000 */
[----:B------:R-:W-:-:S04]  /*4520*/  FMNMX.FTZ R2, R250, R2, !PT ;  /* 0x00000002fa027209 */ /* 0x000fc80007810000 */
[----:B------:R-:W-:Y:S02]  /*4530*/  FMNMX.FTZ R2, R251, R2, !PT ;  /* 0x00000002fb027209 */ /* 0x000fe40007810000 */
[----:B-1----:R-:W-:-:S03]  /*4540*/  FMNMX.FTZ R101, R101, R6, !PT ;  /* 0x0000000665657209 */ /* 0x002fc60007810000 */
[----:B------:R-:W1:Y:S04]  /*4550*/  SHFL.BFLY PT, R5, R2, 0x2, 0x1f ;  /* 0x0c401f0002057f89 */ /* 0x000e6800000e0000 */
[----:B------:R-:W2:Y:S01]  /*4560*/  SHFL.BFLY PT, R6, R101, 0x1, 0x1f ;  /* 0x0c201f0065067f89 */ /* 0x000ea200000e0000 */
[----:B-1----:R-:W-:Y:S02]  /*4570*/  FMNMX.FTZ R2, R2, R5, !PT ;  /* 0x0000000502027209 */ /* 0x002fe40007810000 */
[----:B--2---:R-:W-:-:S03]  /*4580*/  FMNMX.FTZ R101, R101, R6, !PT ;  /* 0x0000000665657209 */ /* 0x004fc60007810000 */
[----:B------:R-:W1:Y:S01]  /*4590*/  SHFL.BFLY PT, R100, R2, 0x1, 0x1f ;  /* 0x0c201f0002647f89 */ /* 0x000e6200000e0000 */
[C---:B------:R-:W-:Y:S01]  /*45a0*/  FSETP.NEU.FTZ.AND P0, PT, R101.reuse, -INF , PT ;  /* 0xff8000006500780b */ /* 0x040fe20003f1d000 */
[----:B------:R-:W-:-:S05]  /*45b0*/  FMUL.FTZ R12, R101, c[0x0][0x2d0] ;  /* 0x0000b400650c7a20 */ /* 0x000fca0000410000 */
[----:B------:R-:W-:-:S05]  /*45c0*/  FSEL R12, R12, RZ, P0 ;  /* 0x000000ff0c0c7208 */ /* 0x000fca0000000000 */
[----:B------:R-:W-:-:S04]  /*45d0*/  FFMA.FTZ R5, R7, c[0x0][0x2d0], -R12 ;  /* 0x0000b40007057a23 */ /* 0x000fc8000001080c */
[----:B------:R2:W-:Y:S01]  /*45e0*/  MUFU.EX2 R65, R5 ;  /* 0x0000000500417308 */ /* 0x0005e20000000800 */
[----:B-1----:R-:W-:-:S04]  /*45f0*/  FMNMX.FTZ R100, R2, R100, !PT ;  /* 0x0000006402647209 */ /* 0x002fc80007810000 */
[C---:B------:R-:W-:Y:S01]  /*4600*/  FSETP.NEU.FTZ.AND P0, PT, R100.reuse, -INF , PT ;  /* 0xff8000006400780b */ /* 0x040fe20003f1d000 */
[----:B------:R-:W-:Y:S02]  /*4610*/  FMUL.FTZ R2, R100, c[0x0][0x2d0] ;  /* 0x0000b40064027a20 */ /* 0x000fe40000410000 */
[----:B--2---:R-:W-:-:S03]  /*4620*/  FFMA.FTZ R5, R9, c[0x0][0x2d0], -R12 ;  /* 0x0000b40009057a23 */ /* 0x004fc6000001080c */
[----:B------:R-:W-:Y:S02]  /*4630*/  FSEL R2, R2, RZ, P0 ;  /* 0x000000ff02027208 */ /* 0x000fe40000000000 */
[----:B------:R-:W-:Y:S01]  /*4640*/  PLOP3.LUT P0, PT, PT, PT, UP0, 0x80, 0x0 ;  /* 0x000000000000781c */ /* 0x000fe20003f0f008 */
[----:B------:R1:W2:Y:S02]  /*4650*/  MUFU.EX2 R27, R5 ;  /* 0x00000005001b7308 */ /* 0x0002a40000000800 */
[--C-:B------:R-:W-:Y:S02]  /*4660*/  FFMA.FTZ R4, R8, c[0x0][0x2d0], -R2.reuse ;  /* 0x0000b40008047a23 */ /* 0x100fe40000010802 */
[--C-:B------:R-:W-:Y:S02]  /*4670*/  FFMA.FTZ R3, R13, c[0x0][0x2d0], -R2.reuse ;  /* 0x0000b4000d037a23 */ /* 0x100fe40000010802 */
[----:B------:R-:W-:Y:S02]  /*4680*/  FFMA.FTZ R0, R21, c[0x0][0x2d0], -R2 ;  /* 0x0000b40015007a23 */ /* 0x000fe40000010802 */
[----:B------:R3:W-:Y:S01]  /*4690*/  MUFU.EX2 R13, R3 ;  /* 0x00000003000d7308 */ /* 0x0007e20000000800 */
[----:B-1----:R-:W-:-:S07]  /*46a0*/  FFMA.FTZ R5, R10, c[0x0][0x2d0], -R12 ;  /* 0x0000b4000a057a23 */ /* 0x002fce000001080c */
[----:B------:R1:W-:Y:S01]  /*46b0*/  MUFU.EX2 R180, R0 ;  /* 0x0000000000b47308 */ /* 0x0003e20000000800 */
[----:B--2---:R-:W-:Y:S01]  /*46c0*/  F2FP.BF16.PACK_AB R8, R27, R65 ;  /* 0x000000411b08723e */ /* 0x004fe200000010ff */
[----:B---3--:R-:W-:-:S06]  /*46d0*/  FFMA.FTZ R3, R20, c[0x0][0x2d0], -R2 ;  /* 0x0000b40014037a23 */ /* 0x008fcc0000010802 */
[----:B------:R2:W-:Y:S08]  /*46e0*/  MUFU.EX2 R111, R5 ;  /* 0x00000005006f7308 */ /* 0x0005f00000000800 */
[----:B------:R3:W-:Y:S01]  /*46f0*/  MUFU.EX2 R175, R3 ;  /* 0x0000000300af7308 */ /* 0x0007e20000000800 */
[----:B-1----:R-:W-:Y:S02]  /*4700*/  FFMA.FTZ R0, R25, c[0x0][0x2d0], -R2 ;  /* 0x0000b40019007a23 */ /* 0x002fe40000010802 */
[----:B--2---:R-:W-:-:S05]  /*4710*/  FFMA.FTZ R5, R14, c[0x0][0x2d0], -R12 ;  /* 0x0000b4000e057a23 */ /* 0x004fca000001080c */
[----:B------:R1:W-:Y:S01]  /*4720*/  MUFU.EX2 R182, R0 ;  /* 0x0000000000b67308 */ /* 0x0003e20000000800 */
[----:B---3--:R-:W-:-:S07]  /*4730*/  FFMA.FTZ R3, R23, c[0x0][0x2d0], -R12 ;  /* 0x0000b40017037a23 */ /* 0x008fce000001080c */
[----:B------:R2:W3:Y:S08]  /*4740*/  MUFU.EX2 R108, R5 ;  /* 0x00000005006c7308 */ /* 0x0004f00000000800 */
[----:B------:R4:W-:Y:S01]  /*4750*/  MUFU.EX2 R181, R3 ;  /* 0x0000000300b57308 */ /* 0x0009e20000000800 */
[----:B-1----:R-:W-:Y:S02]  /*4760*/  FFMA.FTZ R0, R36, c[0x0][0x2d0], -R2 ;  /* 0x0000b40024007a23 */ /* 0x002fe40000010802 */
[----:B------:R-:W-:Y:S01]  /*4770*/  LDSM.16.MT88.4 R36, [R229+0x3100] ;  /* 0x00310000e524783b */ /* 0x000fe20000004200 */
[----:B--2---:R-:W-:Y:S01]  /*4780*/  FFMA.FTZ R5, R15, c[0x0][0x2d0], -R12 ;  /* 0x0000b4000f057a23 */ /* 0x004fe2000001080c */
[----:B---3--:R-:W-:-:S03]  /*4790*/  F2FP.BF16.PACK_AB R10, R108, R111 ;  /* 0x0000006f6c0a723e */ /* 0x008fc600000010ff */
[----:B------:R1:W-:Y:S01]  /*47a0*/  MUFU.EX2 R15, R4 ;  /* 0x00000004000f7308 */ /* 0x0003e20000000800 */
[----:B----4-:R-:W-:-:S07]  /*47b0*/  FFMA.FTZ R3, R24, c[0x0][0x2d0], -R12 ;  /* 0x0000b40018037a23 */ /* 0x010fce000001080c */
[----:B------:R-:W-:Y:S01]  /*47c0*/  MUFU.EX2 R174, R5 ;  /* 0x0000000500ae7308 */ /* 0x000fe20000000800 */
[----:B-1----:R-:W-:-:S07]  /*47d0*/  FFMA.FTZ R4, R11, c[0x0][0x2d0], -R2 ;  /* 0x0000b4000b047a23 */ /* 0x002fce0000010802 */
[----:B------:R1:W-:Y:S01]  /*47e0*/  MUFU.EX2 R172, R3 ;  /* 0x0000000300ac7308 */ /* 0x0003e20000000800 */
[----:B------:R-:W-:-:S07]  /*47f0*/  F2FP.BF16.PACK_AB R11, R175, R13 ;  /* 0x0000000daf0b723e */ /* 0x000fce00000010ff */
[----:B------:R2:W3:Y:S01]  /*4800*/  MUFU.EX2 R14, R4 ;  /* 0x00000004000e7308 */ /* 0x0004e20000000800 */
[----:B-1----:R-:W-:-:S07]  /*4810*/  FFMA.FTZ R3, R26, c[0x0][0x2d0], -R12 ;  /* 0x0000b4001a037a23 */ /* 0x002fce000001080c */
[----:B------:R1:W-:Y:S01]  /*4820*/  MUFU.EX2 R77, R0 ;  /* 0x00000000004d7308 */ /* 0x0003e20000000800 */
[----:B--2---:R-:W2:Y:S01]  /*4830*/  LDSM.16.MT88.4 R4, [R226+0x100] ;  /* 0x00010000e204783b */ /* 0x004ea20000004200 */
[----:B---3--:R-:W-:-:S06]  /*4840*/  F2FP.BF16.PACK_AB R9, R14, R15 ;  /* 0x0000000f0e09723e */ /* 0x008fcc00000010ff */
[----:B------:R3:W-:Y:S01]  /*4850*/  MUFU.EX2 R76, R3 ;  /* 0x00000003004c7308 */ /* 0x0007e20000000800 */
[C---:B------:R-:W-:Y:S01]  /*4860*/  HMMA.16816.F32.BF16 R60, R8.reuse, R16, RZ ;  /* 0x00000010083c723c */ /* 0x040fe200000418ff */
[----:B-1----:R-:W-:Y:S02]  /*4870*/  MOV R0, R65 ;  /* 0x0000004100007202 */ /* 0x002fe40000000f00 */
[----:B------:R-:W1:Y:S05]  /*4880*/  LDSM.16.MT88.4 R64, [R225+0x3100] ;  /* 0x00310000e140783b */ /* 0x000e6a0000004200 */
[----:B------:R-:W-:Y:S01]  /*4890*/  HMMA.16816.F32.BF16 R52, R8, R18, RZ ;  /* 0x000000120834723c */ /* 0x000fe200000418ff */
[----:B---3--:R-:W-:-:S04]  /*48a0*/  FFMA.FTZ R3, R22, c[0x0][0x2d0], -R2 ;  /* 0x0000b40016037a23 */ /* 0x008fc80000010802 */
[----:B------:R3:W4:Y:S03]  /*48b0*/  MUFU.EX2 R252, R3 ;  /* 0x0000000300fc7308 */ /* 0x0007260000000800 */
[C---:B------:R-:W-:Y:S08]  /*48c0*/  HMMA.16816.F32.BF16 R20, R8.reuse, R48, RZ ;  /* 0x000000300814723c */ /* 0x040ff000000418ff */
[----:B------:R-:W-:Y:S01]  /*48d0*/  HMMA.16816.F32.BF16 R16, R8, R50, RZ ;  /* 0x000000320810723c */ /* 0x000fe200000418ff */
[----:B------:R-:W-:Y:S01]  /*48e0*/  LDSM.16.MT88.4 R48, [R225+0x6100] ;  /* 0x00610000e130783b */ /* 0x000fe20000004200 */
[----:B---3--:R-:W-:-:S06]  /*48f0*/  IMAD.MOV.U32 R3, RZ, RZ, R27 ;  /* 0x000000ffff037224 */ /* 0x008fcc00078e001b */
[C---:B--2---:R-:W-:Y:S07]  /*4900*/  HMMA.16816.F32.BF16 R28, R8.reuse, R4, RZ ;  /* 0x00000004081c723c */ /* 0x044fee00000418ff */
[----:B------:R-:W-:Y:S01]  /*4910*/  F2FP.BF16.PACK_AB R4, R181, R174 ;  /* 0x000000aeb504723e */ /* 0x000fe200000010ff */
[----:B------:R-:W-:Y:S01]  /*4920*/  HMMA.16816.F32.BF16 R24, R8, R6, RZ ;  /* 0x000000060818723c */ /* 0x000fe200000418ff */
[----:B----4-:R-:W-:-:S06]  /*4930*/  F2FP.BF16.PACK_AB R5, R180, R252 ;  /* 0x000000fcb405723e */ /* 0x010fcc00000010ff */
[----:B------:R-:W-:Y:S02]  /*4940*/  F2FP.BF16.PACK_AB R6, R76, R172 ;  /* 0x000000ac4c06723e */ /* 0x000fe400000010ff */
[----:B------:R-:W-:-:S07]  /*4950*/  F2FP.BF16.PACK_AB R7, R77, R182 ;  /* 0x000000b64d07723e */ /* 0x000fce00000010ff */
[C---:B------:R-:W-:Y:S08]  /*4960*/  HMMA.16816.F32.BF16 R152, R4.reuse, R40, R60 ;  /* 0x000000280498723c */ /* 0x040ff0000004183c */
[----:B------:R-:W-:Y:S01]  /*4970*/  HMMA.16816.F32.BF16 R144, R4, R42, R52 ;  /* 0x0000002a0490723c */ /* 0x000fe20000041834 */
[----:B------:R-:W-:Y:S07]  /*4980*/  LDSM.16.MT88.4 R52, [R226+0x6100] ;  /* 0x00610000e234783b */ /* 0x000fee0000004200 */
[----:B------:R-:W-:Y:S08]  /*4990*/  HMMA.16816.F32.BF16 R40, R8, R56, RZ ;  /* 0x000000380828723c */ /* 0x000ff000000418ff */
[C---:B------:R-:W-:Y:S08]  /*49a0*/  HMMA.16816.F32.BF16 R140, R4.reuse, R32, R28 ;  /* 0x00000020048c723c */ /* 0x040ff0000004181c */
[C---:B------:R-:W-:Y:S01]  /*49b0*/  HMMA.16816.F32.BF16 R124, R4.reuse, R34, R24 ;  /* 0x00000022047c723c */ /* 0x040fe20000041818 */
[----:B------:R-:W2:Y:S07]  /*49c0*/  LDSM.16.MT88.4 R32, [R225+0x3900] ;  /* 0x00390000e120783b */ /* 0x000eae0000004200 */
[C---:B------:R-:W-:Y:S08]  /*49d0*/  HMMA.16816.F32.BF16 R116, R4.reuse, R44, R20 ;  /* 0x0000002c0474723c */ /* 0x040ff00000041814 */
[----:B------:R-:W-:Y:S01]  /*49e0*/  HMMA.16816.F32.BF16 R148, R4, R46, R16 ;  /* 0x0000002e0494723c */ /* 0x000fe20000041810 */
[----:B------:R-:W3:Y:S07]  /*49f0*/  LDSM.16.MT88.4 R44, [R228+0x3100] ;  /* 0x00310000e42c783b */ /* 0x000eee0000004200 */
[C---:B------:R-:W-:Y:S08]  /*4a00*/  HMMA.16816.F32.BF16 R28, R8.reuse, R58, RZ ;  /* 0x0000003a081c723c */ /* 0x040ff000000418ff */
[C---:B-1----:R-:W-:Y:S08]  /*4a10*/  HMMA.16816.F32.BF16 R24, R8.reuse, R64, RZ ;  /* 0x000000400818723c */ /* 0x042ff000000418ff */
[C---:B------:R-:W-:Y:S08]  /*4a20*/  HMMA.16816.F32.BF16 R20, R8.reuse, R66, RZ ;  /* 0x000000420814723c */ /* 0x040ff000000418ff */
[----:B------:R-:W-:Y:S07]  /*4a30*/  HMMA.16816.F32.BF16 R16, R8, R72, RZ ;  /* 0x000000480810723c */ /* 0x000fee00000418ff */
[----:B------:R-:W-:Y:S01]  /*4a40*/  IMAD.MOV.U32 R73, RZ, RZ, R77 ;  /* 0x000000ffff497224 */ /* 0x000fe200078e004d */
[C---:B------:R-:W-:Y:S01]  /*4a50*/  HMMA.16816.F32.BF16 R128, R4.reuse, R80, R40 ;  /* 0x000000500480723c */ /* 0x040fe20000041828 */
[----:B------:R-:W-:Y:S01]  /*4a60*/  IMAD.MOV.U32 R72, RZ, RZ, R76 ;  /* 0x000000ffff487224 */ /* 0x000fe200078e004c */
[----:B------:R-:W1:Y:S04]  /*4a70*/  LDSM.16.MT88.4 R40, [R229+0x6100] ;  /* 0x00610000e528783b */ /* 0x000e680000004200 */
[----:B------:R-:W4:Y:S02]  /*4a80*/  LDSM.16.MT88.4 R76, [R228+0x6100] ;  /* 0x00610000e44c783b */ /* 0x000f240000004200 */
[C---:B------:R-:W-:Y:S02]  /*4a90*/  HMMA.16816.F32.BF16 R112, R4.reuse, R82, R28 ;  /* 0x000000520470723c */ /* 0x040fe4000004181c */
[----:B------:R-:W5:Y:S06]  /*4aa0*/  LDSM.16.MT88.4 R80, [R225+0x6900] ;  /* 0x00690000e150783b */ /* 0x000f6c0000004200 */
[C---:B--2---:R-:W-:Y:S08]  /*4ab0*/  HMMA.16816.F32.BF16 R120, R4.reuse, R32, R24 ;  /* 0x000000200478723c */ /* 0x044ff00000041818 */
[----:B------:R-:W-:Y:S08]  /*4ac0*/  HMMA.16816.F32.BF16 R132, R4, R34, R20 ;  /* 0x000000220484723c */ /* 0x000ff00000041814 */
[C---:B------:R-:W-:Y:S08]  /*4ad0*/  HMMA.16816.F32.BF16 R32, R8.reuse, R36, RZ ;  /* 0x000000240820723c */ /* 0x040ff000000418ff */
[C---:B------:R-:W-:Y:S08]  /*4ae0*/  HMMA.16816.F32.BF16 R28, R8.reuse, R38, RZ ;  /* 0x00000026081c723c */ /* 0x040ff000000418ff */
[----:B---3--:R-:W-:Y:S08]  /*4af0*/  HMMA.16816.F32.BF16 R24, R8, R44, RZ ;  /* 0x0000002c0818723c */ /* 0x008ff000000418ff */
[----:B------:R-:W-:Y:S07]  /*4b00*/  HMMA.16816.F32.BF16 R136, R4, R68, R16 ;  /* 0x000000440488723c */ /* 0x000fee0000041810 */
[----:B------:R-:W-:Y:S01]  /*4b10*/  MOV R68, R111 ;  /* 0x0000006f00447202 */ /* 0x000fe20000000f00 */
[----:B------:R-:W-:Y:S01]  /*4b20*/  HMMA.16816.F32.BF16 R64, R8, R74, RZ ;  /* 0x0000004a0840723c */ /* 0x000fe200000418ff */
[----:B------:R-:W-:-:S06]  /*4b30*/  IMAD.MOV.U32 R69, RZ, RZ, R110 ;  /* 0x000000ffff457224 */ /* 0x000fcc00078e006e */
[----:B------:R-:W-:Y:S01]  /*4b40*/  MOV R75, R108 ;  /* 0x0000006c004b7202 */ /* 0x000fe20000000f00 */
[----:B------:R-:W-:Y:S01]  /*4b50*/  HMMA.16816.F32.BF16 R20, R8, R46, RZ ;  /* 0x0000002e0814723c */ /* 0x000fe200000418ff */
[----:B------:R-:W-:-:S07]  /*4b60*/  IMAD.MOV.U32 R74, RZ, RZ, R109 ;  /* 0x000000ffff4a7224 */ /* 0x000fce00078e006d */
[C---:B------:R-:W-:Y:S08]  /*4b70*/  HMMA.16816.F32.BF16 R16, R8.reuse, R48, RZ ;  /* 0x000000300810723c */ /* 0x040ff000000418ff */
[C---:B------:R-:W-:Y:S08]  /*4b80*/  HMMA.16816.F32.BF16 R60, R8.reuse, R50, RZ ;  /* 0x00000032083c723c */ /* 0x040ff000000418ff */
[C---:B-1----:R-:W-:Y:S08]  /*4b90*/  HMMA.16816.F32.BF16 R48, R8.reuse, R40, RZ ;  /* 0x000000280830723c */ /* 0x042ff000000418ff */
[C---:B------:R-:W-:Y:S08]  /*4ba0*/  HMMA.16816.F32.BF16 R44, R8.reuse, R42, RZ ;  /* 0x0000002a082c723c */ /* 0x040ff000000418ff */
[C---:B----4-:R-:W-:Y:S07]  /*4bb0*/  HMMA.16816.F32.BF16 R40, R8.reuse, R76, RZ ;  /* 0x0000004c0828723c */ /* 0x050fee00000418ff */
[----:B------:R-:W-:Y:S01]  /*4bc0*/  IMAD.MOV.U32 R77, RZ, RZ, R106 ;  /* 0x000000ffff4d7224 */ /* 0x000fe200078e006a */
[----:B------:R-:W-:Y:S01]  /*4bd0*/  HMMA.16816.F32.BF16 R56, R8, R52, RZ ;  /* 0x000000340838723c */ /* 0x000fe200000418ff */
[----:B------:R-:W-:-:S07]  /*4be0*/  IMAD.MOV.U32 R76, RZ, RZ, R107 ;  /* 0x000000ffff4c7224 */ /* 0x000fce00078e006b */
[C---:B------:R-:W-:Y:S08]  /*4bf0*/  HMMA.16816.F32.BF16 R52, R8.reuse, R54, RZ ;  /* 0x000000360834723c */ /* 0x040ff000000418ff */
[----:B------:R-:W-:Y:S07]  /*4c00*/  HMMA.16816.F32.BF16 R36, R8, R78, RZ ;  /* 0x0000004e0824723c */ /* 0x000fee00000418ff */
[----:B------:R-:W-:Y:S01]  /*4c10*/  MOV R10, R105 ;  /* 0x00000069000a7202 */ /* 0x000fe20000000f00 */
[----:B------:R-:W-:Y:S01]  /*4c20*/  IMAD.MOV.U32 R11, RZ, RZ, R104 ;  /* 0x000000ffff0b7224 */ /* 0x000fe200078e0068 */
[C---:B------:R-:W-:Y:S08]  /*4c30*/  HMMA.16816.F32.BF16 R108, R4.reuse, R70, R64 ;  /* 0x00000046046c723c */ /* 0x040ff00000041840 */
[----:B------:R-:W-:Y:S07]  /*4c40*/  HMMA.16816.F32.BF16 R104, R4, R88, R32 ;  /* 0x000000580468723c */ /* 0x000fee0000041820 */
[----:B------:R-:W-:Y:S01]  /*4c50*/  IMAD.MOV.U32 R89, RZ, RZ, R76 ;  /* 0x000000ffff597224 */ /* 0x000fe200078e004c */
[----:B------:R-:W-:-:S02]  /*4c60*/  MOV R88, R77 ;  /* 0x0000004d00587202 */ /* 0x000fc40000000f00 */
[----:B------:R-:W-:Y:S07]  /*4c70*/  HMMA.16816.F32.BF16 R76, R4, R90, R28 ;  /* 0x0000005a044c723c */ /* 0x000fee000004181c */
[----:B------:R-:W-:Y:S01]  /*4c80*/  IMAD.MOV.U32 R28, RZ, RZ, R74 ;  /* 0x000000ffff1c7224 */ /* 0x000fe200078e004a */
[----:B------:R-:W-:Y:S01]  /*4c90*/  MOV R30, R72 ;  /* 0x00000048001e7202 */ /* 0x000fe20000000f00 */
[----:B------:R-:W-:Y:S01]  /*4ca0*/  IMAD.MOV.U32 R31, RZ, RZ, R75 ;  /* 0x000000ffff1f7224 */ /* 0x000fe200078e004b */
[----:B------:R-:W-:Y:S01]  /*4cb0*/  MOV R90, R173 ;  /* 0x000000ad005a7202 */ /* 0x000fe20000000f00 */
[----:B------:R-:W-:-:S02]  /*4cc0*/  IMAD.MOV.U32 R29, RZ, RZ, R73 ;  /* 0x000000ffff1d7224 */ /* 0x000fc400078e0049 */
[----:B------:R-:W-:Y:S01]  /*4cd0*/  HMMA.16816.F32.BF16 R72, R4, R84, R24 ;  /* 0x000000540448723c */ /* 0x000fe20000041818 */
[----:B------:R-:W-:-:S06]  /*4ce0*/  IMAD.MOV.U32 R91, RZ, RZ, R170 ;  /* 0x000000ffff5b7224 */ /* 0x000fcc00078e00aa */
[----:B------:R-:W-:Y:S01]  /*4cf0*/  IMAD.MOV.U32 R25, RZ, RZ, R68 ;  /* 0x000000ffff197224 */ /* 0x000fe200078e0044 */
[C---:B------:R-:W-:Y:S01]  /*4d00*/  HMMA.16816.F32.BF16 R84, R4.reuse, R86, R20 ;  /* 0x000000560454723c */ /* 0x040fe20000041814 */
[----:B------:R-:W-:Y:S01]  /*4d10*/  IMAD.MOV.U32 R24, RZ, RZ, R69 ;  /* 0x000000ffff187224 */ /* 0x000fe200078e0045 */
[----:B------:R-:W1:Y:S01]  /*4d20*/  LDSM.16.MT88.4 R20, [R226+0x6900] ;  /* 0x00690000e214783b */ /* 0x000e620000004200 */
[----:B------:R-:W-:Y:S01]  /*4d30*/  IMAD.MOV.U32 R27, RZ, RZ, R10 ;  /* 0x000000ffff1b7224 */ /* 0x000fe200078e000a */
[----:B------:R-:W-:Y:S02]  /*4d40*/  MOV R26, R11 ;  /* 0x0000000b001a7202 */ /* 0x000fe40000000f00 */
[----:B------:R-:W-:Y:S02]  /*4d50*/  LDSM.16.MT88.4 R8, [R228+0x6900] ;  /* 0x00690000e408783b */ /* 0x000fe40000004200 */
[C---:B-----5:R-:W-:Y:S02]  /*4d60*/  HMMA.16816.F32.BF16 R68, R4.reuse, R80, R16 ;  /* 0x000000500444723c */ /* 0x060fe40000041810 */
[----:B------:R-:W2:Y:S06]  /*4d70*/  LDSM.16.MT88.4 R16, [R229+0x6900] ;  /* 0x00690000e510783b */ /* 0x000eac0000004200 */
[C---:B------:R-:W-:Y:S08]  /*4d80*/  HMMA.16816.F32.BF16 R80, R4.reuse, R82, R60 ;  /* 0x000000520450723c */ /* 0x040ff0000004183c */
[C---:B-1----:R-:W-:Y:S08]  /*4d90*/  HMMA.16816.F32.BF16 R64, R4.reuse, R20, R56 ;  /* 0x000000140440723c */ /* 0x042ff00000041838 */
[C---:B--2---:R-:W-:Y:S07]  /*4da0*/  HMMA.16816.F32.BF16 R56, R4.reuse, R16, R48 ;  /* 0x000000100438723c */ /* 0x044fee0000041830 */
[----:B------:R-:W-:Y:S01]  /*4db0*/  IMAD.MOV.U32 R49, RZ, RZ, R0 ;  /* 0x000000ffff317224 */ /* 0x000fe200078e0000 */
[----:B------:R-:W-:Y:S01]  /*4dc0*/  MOV R50, R3 ;  /* 0x0000000300327202 */ /* 0x000fe20000000f00 */
[----:B------:R-:W-:Y:S01]  /*4dd0*/  FFMA.FTZ R0, R96, c[0x0][0x2d0], -R12 ;  /* 0x0000b40060007a23 */ /* 0x000fe2000001080c */
[----:B------:R-:W-:Y:S01]  /*4de0*/  HMMA.16816.F32.BF16 R32, R4, R10, R36 ;  /* 0x0000000a0420723c */ /* 0x000fe20000041824 */
[----:B------:R-:W-:-:S02]  /*4df0*/  IMAD.MOV.U32 R51, RZ, RZ, R252 ;  /* 0x000000ffff337224 */ /* 0x000fc400078e00fc */
[----:B------:R1:W-:Y:S01]  /*4e00*/  MUFU.EX2 R3, R0 ;  /* 0x0000000000037308 */ /* 0x0003e20000000800 */
[----:B------:R-:W-:Y:S02]  /*4e10*/  IMAD.MOV.U32 R48, RZ, RZ, R88 ;  /* 0x000000ffff307224 */ /* 0x000fe400078e0058 */
[----:B------:R-:W-:Y:S01]  /*4e20*/  IMAD.MOV.U32 R88, RZ, RZ, R174 ;  /* 0x000000ffff587224 */ /* 0x000fe200078e00ae */
[----:B------:R-:W-:Y:S01]  /*4e30*/  MOV R39, R28 ;  /* 0x0000001c00277202 */ /* 0x000fe20000000f00 */
[----:B------:R-:W-:Y:S01]  /*4e40*/  HMMA.16816.F32.BF16 R44, R4, R18, R44 ;  /* 0x00000012042c723c */ /* 0x000fe2000004182c */
[----:B------:R-:W2:Y:S01]  /*4e50*/  LDSM.16.MT88.4 R16, [R225+0x1100] ;  /* 0x00110000e110783b */ /* 0x000ea20000004200 */
[----:B------:R-:W-:Y:S02]  /*4e60*/  IMAD.MOV.U32 R37, RZ, RZ, R25 ;  /* 0x000000ffff257224 */ /* 0x000fe400078e0019 */
[----:B------:R-:W-:-:S04]  /*4e70*/  IMAD.MOV.U32 R38, RZ, RZ, R26 ;  /* 0x000000ffff267224 */ /* 0x000fc800078e001a */
[----:B------:R-:W-:Y:S01]  /*4e80*/  HMMA.16816.F32.BF16 R40, R4, R8, R40 ;  /* 0x000000080428723c */ /* 0x000fe20000041828 */
[----:B------:R-:W3:Y:S01]  /*4e90*/  LDSM.16.MT88.4 R8, [R226+0x1100] ;  /* 0x00110000e208783b */ /* 0x000ee20000004200 */
[----:B-1----:R-:W-:-:S04]  /*4ea0*/  FFMA.FTZ R0, R97, c[0x0][0x2d0], -R12 ;  /* 0x0000b40061007a23 */ /* 0x002fc8000001080c */
[----:B------:R1:W4:Y:S02]  /*4eb0*/  MUFU.EX2 R170, R0 ;  /* 0x0000000000aa7308 */ /* 0x0003240000000800 */
[----:B------:R-:W-:Y:S01]  /*4ec0*/  HMMA.16816.F32.BF16 R60, R4, R22, R52 ;  /* 0x00000016043c723c */ /* 0x000fe20000041834 */
[----:B------:R-:W5:Y:S01]  /*4ed0*/  LDSM.16.MT88.4 R20, [R229+0x1100] ;  /* 0x00110000e514783b */ /* 0x000f620000004200 */
[----:B-1----:R-:W-:-:S05]  /*4ee0*/  FFMA.FTZ R0, R98, c[0x0][0x2d0], -R12 ;  /* 0x0000b40062007a23 */ /* 0x002fca000001080c */
[----:B----4-:R-:W-:Y:S01]  /*4ef0*/  F2FP.BF16.PACK_AB R4, R170, R3 ;  /* 0x00000003aa04723e */ /* 0x010fe200000010ff */
[----:B------:R1:W-:Y:S02]  /*4f00*/  MUFU.EX2 R173, R0 ;  /* 0x0000000000ad7308 */ /* 0x0003e40000000800 */
[----:B-1----:R-:W-:-:S06]  /*4f10*/  FFMA.FTZ R0, R99, c[0x0][0x2d0], -R12 ;  /* 0x0000b40063007a23 */ /* 0x002fcc000001080c */
[----:B------:R1:W4:Y:S02]  /*4f20*/  MUFU.EX2 R36, R0 ;  /* 0x0000000000247308 */ /* 0x0003240000000800 */
[----:B-1----:R-:W-:Y:S01]  /*4f30*/  FFMA.FTZ R0, R94, c[0x0][0x2d0], -R2 ;  /* 0x0000b4005e007a23 */ /* 0x002fe20000010802 */
[----:B----4-:R-:W-:-:S05]  /*4f40*/  F2FP.BF16.PACK_AB R6, R36, R173 ;  /* 0x000000ad2406723e */ /* 0x010fca00000010ff */
[----:B------:R1:W-:Y:S02]  /*4f50*/  MUFU.EX2 R252, R0 ;  /* 0x0000000000fc7308 */ /* 0x0003e40000000800 */
[----:B-1----:R-:W-:-:S06]  /*4f60*/  FFMA.FTZ R0, R93, c[0x0][0x2d0], -R2 ;  /* 0x0000b4005d007a23 */ /* 0x002fcc0000010802 */
[----:B------:R1:W4:Y:S02]  /*4f70*/  MUFU.EX2 R28, R0 ;  /* 0x00000000001c7308 */ /* 0x0003240000000800 */
[----:B-1----:R-:W-:Y:S01]  /*4f80*/  FFMA.FTZ R0, R92, c[0x0][0x2d0], -R2 ;  /* 0x0000b4005c007a23 */ /* 0x002fe20000010802 */
[----:B----4-:R-:W-:-:S05]  /*4f90*/  F2FP.BF16.PACK_AB R5, R28, R252 ;  /* 0x000000fc1c05723e */ /* 0x010fca00000010ff */
[----:B------:R1:W-:Y:S02]  /*4fa0*/  MUFU.EX2 R174, R0 ;  /* 0x0000000000ae7308 */ /* 0x0003e40000000800 */
[----:B-1----:R-:W-:-:S06]  /*4fb0*/  FFMA.FTZ R0, R95, c[0x0][0x2d0], -R2 ;  /* 0x0000b4005f007a23 */ /* 0x002fcc0000010802 */
[----:B------:R-:W1:Y:S02]  /*4fc0*/  MUFU.EX2 R0, R0 ;  /* 0x0000000000007308 */ /* 0x000e640000000800 */
[----:B-1----:R-:W-:-:S07]  /*4fd0*/  F2FP.BF16.PACK_AB R7, R0, R174 ;  /* 0x000000ae0007723e */ /* 0x002fce00000010ff */
[C---:B--2---:R-:W-:Y:S07]  /*4fe0*/  HMMA.16816.F32.BF16 R52, R4.reuse, R16, R152 ;  /* 0x000000100434723c */ /* 0x044fee0000041898 */
[----:B------:R-:W-:Y:S01]  /*4ff0*/  IMAD.MOV.U32 R155, RZ, RZ, R48 ;  /* 0x000000ffff9b7224 */ /* 0x000fe200078e0030 */
[----:B------:R-:W-:Y:S01]  /*5000*/  MOV R154, R49 ;  /* 0x00000031009a7202 */ /* 0x000fe20000000f00 */
[----:B------:R-:W-:Y:S01]  /*5010*/  IMAD.MOV.U32 R153, RZ, RZ, R50 ;  /* 0x000000ffff997224 */ /* 0x000fe200078e0032 */
[----:B---3--:R-:W-:Y:S01]  /*5020*/  HMMA.16816.F32.BF16 R92, R4, R10, R124 ;  /* 0x0000000a045c723c */ /* 0x008fe2000004187c */
[----:B------:R-:W-:-:S07]  /*5030*/  IMAD.MOV.U32 R152, RZ, RZ, R51 ;  /* 0x000000ffff987224 */ /* 0x000fce00078e0033 */
[C---:B------:R-:W-:Y:S01]  /*5040*/  HMMA.16816.F32.BF16 R48, R4.reuse, R18, R144 ;  /* 0x000000120430723c */ /* 0x040fe20000041890 */
[----:B------:R-:W1:Y:S06]  /*5050*/  LDSM.16.MT88.4 R16, [R228+0x1100] ;  /* 0x00110000e410783b */ /* 0x000e6c0000004200 */
[----:B------:R-:W-:Y:S01]  /*5060*/  MOV R144, R90 ;  /* 0x0000005a00907202 */ /* 0x000fe20000000f00 */
[----:B------:R-:W-:Y:S01]  /*5070*/  IMAD.MOV.U32 R145, RZ, RZ, R91 ;  /* 0x000000ffff917224 */ /* 0x000fe200078e005b */
[----:B------:R-:W-:Y:S01]  /*5080*/  MOV R147, R89 ;  /* 0x0000005900937202 */ /* 0x000fe20000000f00 */
[----:B------:R-:W-:Y:S01]  /*5090*/  IMAD.MOV.U32 R146, RZ, RZ, R88 ;  /* 0x000000ffff927224 */ /* 0x000fe200078e0058 */
[C---:B-----5:R-:W-:Y:S08]  /*50a0*/  HMMA.16816.F32.BF16 R96, R4.reuse, R20, R116 ;  /* 0x000000140460723c */ /* 0x060ff00000041874 */
[C---:B------:R-:W-:Y:S01]  /*50b0*/  HMMA.16816.F32.BF16 R88, R4.reuse, R8, R140 ;  /* 0x000000080458723c */ /* 0x040fe2000004188c */
[----:B------:R-:W2:Y:S06]  /*50c0*/  LDSM.16.MT88.4 R8, [R225+0x4100] ;  /* 0x00410000e108783b */ /* 0x000eac0000004200 */
[----:B------:R-:W-:Y:S01]  /*50d0*/  IMAD.MOV.U32 R140, RZ, RZ, R29 ;  /* 0x000000ffff8c7224 */ /* 0x000fe200078e001d */
[----:B------:R-:W-:Y:S01]  /*50e0*/  MOV R142, R31 ;  /* 0x0000001f008e7202 */ /* 0x000fe20000000f00 */
[----:B------:R-:W-:Y:S01]  /*50f0*/  IMAD.MOV.U32 R141, RZ, RZ, R30 ;  /* 0x000000ffff8d7224 */ /* 0x000fe200078e001e */
[C---:B------:R-:W-:Y:S01]  /*5100*/  HMMA.16816.F32.BF16 R116, R4.reuse, R22, R148 ;  /* 0x000000160474723c */ /* 0x040fe20000041894 */
[----:B------:R-:W-:Y:S01]  /*5110*/  IMAD.MOV.U32 R143, RZ, RZ, R28 ;  /* 0x000000ffff8f7224 */ /* 0x000fe200078e001c */
[----:B------:R-:W-:Y:S04]  /*5120*/  LDSM.16.MT88.4 R20, [R226+0x7100] ;  /* 0x00710000e214783b */ /* 0x000fe80000004200 */
[----:B------:R-:W3:Y:S02]  /*5130*/  LDSM.16.MT88.4 R28, [R226+0x4100] ;  /* 0x00410000e21c783b */ /* 0x000ee40000004200 */
[C---:B-1----:R-:W-:Y:S08]  /*5140*/  HMMA.16816.F32.BF16 R128, R4.reuse, R16, R128 ;  /* 0x000000100480723c */ /* 0x042ff00000041880 */
[C---:B------:R-:W-:Y:S01]  /*5150*/  HMMA.16816.F32.BF16 R112, R4.reuse, R18, R112 ;  /* 0x000000120470723c */ /* 0x040fe20000041870 */
[----:B------:R-:W1:Y:S07]  /*5160*/  LDSM.16.MT88.4 R16, [R229+0x4100] ;  /* 0x00410000e510783b */ /* 0x000e6e0000004200 */
[C---:B--2---:R-:W-:Y:S08]  /*5170*/  HMMA.16816.F32.BF16 R120, R4.reuse, R8, R120 ;  /* 0x000000080478723c */ /* 0x044ff00000041878 */
[C---:B------:R-:W-:Y:S01]  /*5180*/  HMMA.16816.F32.BF16 R132, R4.reuse, R10, R132 ;  /* 0x0000000a0484723c */ /* 0x040fe20000041884 */
[----:B------:R-:W2:Y:S07]  /*5190*/  LDSM.16.MT88.4 R8, [R228+0x4100] ;  /* 0x00410000e408783b */ /* 0x000eae0000004200 */
[C---:B---3--:R-:W-:Y:S07]  /*51a0*/  HMMA.16816.F32.BF16 R136, R4.reuse, R28, R136 ;  /* 0x0000001c0488723c */ /* 0x048fee0000041888 */
[----:B------:R-:W-:Y:S01]  /*51b0*/  IMAD.MOV.U32 R29, RZ, RZ, R39 ;  /* 0x000000ffff1d7224 */ /* 0x000fe200078e0027 */
[----:B------:R-:W-:Y:S01]  /*51c0*/  MOV R28, R24 ;  /* 0x00000018001c7202 */ /* 0x000fe20000000f00 */
[----:B------:R-:W-:Y:S01]  /*51d0*/  HMMA.16816.F32.BF16 R148, R4, R30, R108 ;  /* 0x0000001e0494723c */ /* 0x000fe2000004186c */
[----:B------:R-:W-:-:S02]  /*51e0*/  MOV R39, R27 ;  /* 0x0000001b00277202 */ /* 0x000fc40000000f00 */
[----:B------:R-:W3:Y:S04]  /*51f0*/  LDSM.16.MT88.4 R24, [R225+0x7100] ;  /* 0x00710000e118783b */ /* 0x000ee80000004200 */
[----:B------:R-:W-:Y:S01]  /*5200*/  MOV R108, R144 ;  /* 0x00000090006c7202 */ /* 0x000fe20000000f00 */
[----:B------:R-:W-:Y:S01]  /*5210*/  IMAD.MOV.U32 R109, RZ, RZ, R145 ;  /* 0x000000ffff6d7224 */ /* 0x000fe200078e0091 */
[----:B------:R-:W-:Y:S01]  /*5220*/  MOV R111, R147 ;  /* 0x00000093006f7202 */ /* 0x000fe20000000f00 */
[----:B------:R-:W-:Y:S01]  /*5230*/  IMAD.MOV.U32 R110, RZ, RZ, R146 ;  /* 0x000000ffff6e7224 */ /* 0x000fe200078e0092 */
[----:B-1----:R-:W-:Y:S01]  /*5240*/  HMMA.16816.F32.BF16 R124, R4, R18, R76 ;  /* 0x00000012047c723c */ /* 0x002fe2000004184c */
[----:B------:R-:W-:Y:S02]  /*5250*/  IMAD.MOV.U32 R30, RZ, RZ, R140 ;  /* 0x000000ffff1e7224 */ /* 0x000fe400078e008c */
[----:B------:R-:W-:-:S05]  /*5260*/  IMAD.MOV.U32 R31, RZ, RZ, R141 ;  /* 0x000000ffff1f7224 */ /* 0x000fca00078e008d */
[C---:B------:R-:W-:Y:S01]  /*5270*/  HMMA.16816.F32.BF16 R144, R4.reuse, R16, R104 ;  /* 0x000000100490723c */ /* 0x040fe20000041868 */
[----:B------:R-:W1:Y:S07]  /*5280*/  LDSM.16.MT88.4 R16, [R229+0x7100] ;  /* 0x00710000e510783b */ /* 0x000e6e0000004200 */
[C---:B--2---:R-:W-:Y:S07]  /*5290*/  HMMA.16816.F32.BF16 R104, R4.reuse, R8, R72 ;  /* 0x000000080468723c */ /* 0x044fee0000041848 */
[----:B------:R-:W-:Y:S01]  /*52a0*/  IMAD.MOV.U32 R74, RZ, RZ, R142 ;  /* 0x000000ffff4a7224 */ /* 0x000fe200078e008e */
[C---:B------:R-:W-:Y:S01]  /*52b0*/  HMMA.16816.F32.BF16 R84, R4.reuse, R10, R84 ;  /* 0x0000000a0454723c */ /* 0x040fe20000041854 */
[----:B------:R-:W-:Y:S01]  /*52c0*/  IMAD.MOV.U32 R75, RZ, RZ, R143 ;  /* 0x000000ffff4b7224 */ /* 0x000fe200078e008f */
[----:B------:R-:W2:Y:S06]  /*52d0*/  LDSM.16.MT88.4 R8, [R228+0x7100] ;  /* 0x00710000e408783b */ /* 0x000eac0000004200 */
[C---:B---3--:R-:W-:Y:S07]  /*52e0*/  HMMA.16816.F32.BF16 R140, R4.reuse, R26, R80 ;  /* 0x0000001a048c723c */ /* 0x048fee0000041850 */
[----:B------:R-:W-:Y:S01]  /*52f0*/  MOV R82, R154 ;  /* 0x0000009a00527202 */ /* 0x000fe20000000f00 */
[----:B------:R-:W-:Y:S01]  /*5300*/  IMAD.MOV.U32 R154, RZ, RZ, R0 ;  /* 0x000000ffff9a7224 */ /* 0x000fe200078e0000 */
[----:B------:R-:W-:Y:S01]  /*5310*/  MOV R26, R74 ;  /* 0x0000004a001a7202 */ /* 0x000fe20000000f00 */
[----:B------:R-:W-:Y:S01]  /*5320*/  IMAD.MOV.U32 R27, RZ, RZ, R75 ;  /* 0x000000ffff1b7224 */ /* 0x000fe200078e004b */
[----:B------:R-:W-:Y:S01]  /*5330*/  HMMA.16816.F32.BF16 R76, R4, R24, R68 ;  /* 0x00000018044c723c */ /* 0x000fe20000041844 */
[----:B------:R-:W-:-:S02]  /*5340*/  FFMA.FTZ R0, R169, c[0x0][0x2d0], -R12 ;  /* 0x0000b400a9007a23 */ /* 0x000fc4000001080c */
[----:B------:R-:W-:Y:S02]  /*5350*/  IMAD.MOV.U32 R80, RZ, RZ, R111 ;  /* 0x000000ffff507224 */ /* 0x000fe400078e006f */
[----:B------:R-:W-:Y:S02]  /*5360*/  IMAD.MOV.U32 R111, RZ, RZ, R183 ;  /* 0x000000ffff6f7224 */ /* 0x000fe400078e00b7 */
[----:B------:R-:W-:Y:S01]  /*5370*/  MOV R25, R31 ;  /* 0x0000001f00197202 */ /* 0x000fe20000000f00 */
[----:B------:R-:W-:Y:S01]  /*5380*/  HMMA.16816.F32.BF16 R72, R4, R20, R64 ;  /* 0x000000140448723c */ /* 0x000fe20000041840 */
[----:B------:R-:W-:Y:S01]  /*5390*/  IMAD.MOV.U32 R31, RZ, RZ, R109 ;  /* 0x000000ffff1f7224 */ /* 0x000fe200078e006d */
[----:B------:R-:W-:Y:S01]  /*53a0*/  MOV R109, R251 ;  /* 0x000000fb006d7202 */ /* 0x000fe20000000f00 */
[----:B------:R-:W-:Y:S02]  /*53b0*/  IMAD.MOV.U32 R169, RZ, RZ, R181 ;  /* 0x000000ffffa97224 */ /* 0x000fe400078e00b5 */
[----:B------:R-:W-:-:S02]  /*53c0*/  IMAD.MOV.U32 R24, RZ, RZ, R30 ;  /* 0x000000ffff187224 */ /* 0x000fc400078e001e */
[----:B------:R-:W-:Y:S01]  /*53d0*/  MOV R20, R110 ;  /* 0x0000006e00147202 */ /* 0x000fe20000000f00 */
[----:B------:R-:W-:Y:S01]  /*53e0*/  IMAD.MOV.U32 R110, RZ, RZ, R250 ;  /* 0x000000ffff6e7224 */ /* 0x000fe200078e00fa */
[C---:B------:R-:W-:Y:S01]  /*53f0*/  HMMA.16816.F32.BF16 R68, R4.reuse, R22, R60 ;  /* 0x000000160444723c */ /* 0x040fe2000004183c */
[----:B------:R3:W-:Y:S01]  /*5400*/  MUFU.EX2 R250, R0 ;  /* 0x0000000000fa7308 */ /* 0x0007e20000000800 */
[----:B------:R-:W-:Y:S02]  /*5410*/  IMAD.MOV.U32 R21, RZ, RZ, R108 ;  /* 0x000000ffff157224 */ /* 0x000fe400078e006c */
[----:B------:R-:W-:Y:S01]  /*5420*/  IMAD.MOV.U32 R83, RZ, RZ, R153 ;  /* 0x000000ffff537224 */ /* 0x000fe200078e0099 */
[----:B------:R-:W-:Y:S01]  /*5430*/  MOV R153, R37 ;  /* 0x0000002500997202 */ /* 0x000fe20000000f00 */
[----:B------:R-:W-:Y:S01]  /*5440*/  IMAD.MOV.U32 R81, RZ, RZ, R36 ;  /* 0x000000ffff517224 */ /* 0x000fe200078e0024 */
[----:B------:R-:W-:Y:S01]  /*5450*/  MOV R63, R182 ;  /* 0x000000b6003f7202 */ /* 0x000fe20000000f00 */
[----:B-1----:R-:W-:Y:S01]  /*5460*/  HMMA.16816.F32.BF16 R64, R4, R16, R56 ;  /* 0x000000100440723c */ /* 0x002fe20000041838 */
[----:B------:R-:W-:-:S02]  /*5470*/  IMAD.MOV.U32 R30, RZ, RZ, R38 ;  /* 0x000000ffff1e7224 */ /* 0x000fc400078e0026 */
[----:B------:R-:W-:-:S05]  /*5480*/  IMAD.MOV.U32 R108, RZ, RZ, R39 ;  /* 0x000000ffff6c7224 */ /* 0x000fca00078e0027 */
[C---:B------:R-:W-:Y:S01]  /*5490*/  HMMA.16816.F32.BF16 R44, R4.reuse, R18, R44 ;  /* 0x00000012042c723c */ /* 0x040fe2000004182c */
[----:B---3--:R-:W-:Y:S01]  /*54a0*/  FFMA.FTZ R0, R168, c[0x0][0x2d0], -R12 ;  /* 0x0000b400a8007a23 */ /* 0x008fe2000001080c */
[----:B------:R-:W1:Y:S01]  /*54b0*/  LDSM.16.MT88.4 R16, [R225+0x1900] ;  /* 0x00190000e110783b */ /* 0x000e620000004200 */
[----:B------:R-:W-:Y:S02]  /*54c0*/  IMAD.MOV.U32 R168, RZ, RZ, R180 ;  /* 0x000000ffffa87224 */ /* 0x000fe400078e00b4 */
[----:B------:R3:W4:Y:S03]  /*54d0*/  MUFU.EX2 R183, R0 ;  /* 0x0000000000b77308 */ /* 0x0007260000000800 */
[C---:B--2---:R-:W-:Y:S08]  /*54e0*/  HMMA.16816.F32.BF16 R36, R4.reuse, R8, R40 ;  /* 0x000000080424723c */ /* 0x044ff00000041828 */
[----:B------:R-:W-:Y:S01]  /*54f0*/  HMMA.16816.F32.BF16 R32, R4, R10, R32 ;  /* 0x0000000a0420723c */ /* 0x000fe20000041820 */
[----:B------:R-:W2:Y:S01]  /*5500*/  LDSM.16.MT88.4 R8, [R226+0x1900] ;  /* 0x00190000e208783b */ /* 0x000ea20000004200 */
[----:B---3--:R-:W-:-:S05]  /*5510*/  FFMA.FTZ R0, R167, c[0x0][0x2d0], -R12 ;  /* 0x0000b400a7007a23 */ /* 0x008fca000001080c */
[----:B----4-:R-:W-:Y:S01]  /*5520*/  F2FP.BF16.PACK_AB R4, R183, R250 ;  /* 0x000000fab704723e */ /* 0x010fe200000010ff */
[----:B------:R3:W-:Y:S02]  /*5530*/  MUFU.EX2 R182, R0 ;  /* 0x0000000000b67308 */ /* 0x0007e40000000800 */
[----:B---3--:R-:W-:-:S06]  /*5540*/  FFMA.FTZ R0, R166, c[0x0][0x2d0], -R12 ;  /* 0x0000b400a6007a23 */ /* 0x008fcc000001080c */
[----:B------:R3:W4:Y:S02]  /*5550*/  MUFU.EX2 R251, R0 ;  /* 0x0000000000fb7308 */ /* 0x0007240000000800 */
[----:B---3--:R-:W-:Y:S01]  /*5560*/  FFMA.FTZ R0, R164, c[0x0][0x2d0], -R2 ;  /* 0x0000b400a4007a23 */ /* 0x008fe20000010802 */
[----:B----4-:R-:W-:Y:S01]  /*5570*/  F2FP.BF16.PACK_AB R6, R251, R182 ;  /* 0x000000b6fb06723e */ /* 0x010fe200000010ff */
[----:B------:R-:W-:-:S04]  /*5580*/  IMAD.MOV.U32 R164, RZ, RZ, R63 ;  /* 0x000000ffffa47224 */ /* 0x000fc800078e003f */
[----:B------:R3:W-:Y:S02]  /*5590*/  MUFU.EX2 R167, R0 ;  /* 0x0000000000a77308 */ /* 0x0007e40000000800 */
[----:B---3--:R-:W-:Y:S02]  /*55a0*/  FFMA.FTZ R0, R103, c[0x0][0x2d0], -R2 ;  /* 0x0000b40067007a23 */ /* 0x008fe40000010802 */
[----:B------:R-:W-:-:S04]  /*55b0*/  IMAD.MOV.U32 R103, RZ, RZ, R20 ;  /* 0x000000ffff677224 */ /* 0x000fc800078e0014 */
[----:B------:R3:W4:Y:S02]  /*55c0*/  MUFU.EX2 R166, R0 ;  /* 0x0000000000a67308 */ /* 0x0007240000000800 */
[----:B---3--:R-:W-:Y:S01]  /*55d0*/  FFMA.FTZ R0, R102, c[0x0][0x2d0], -R2 ;  /* 0x0000b40066007a23 */ /* 0x008fe20000010802 */
[----:B----4-:R-:W-:Y:S02]  /*55e0*/  F2FP.BF16.PACK_AB R5, R166, R167 ;  /* 0x000000a7a605723e */ /* 0x010fe400000010ff */
[----:B------:R-:W-:-:S03]  /*55f0*/  MOV R102, R21 ;  /* 0x0000001500667202 */ /* 0x000fc60000000f00 */
[----:B------:R3:W-:Y:S01]  /*5600*/  MUFU.EX2 R181, R0 ;  /* 0x0000000000b57308 */ /* 0x0007e20000000800 */
[----:B------:R-:W4:Y:S01]  /*5610*/  LDSM.16.MT88.4 R20, [R229+0x1900] ;  /* 0x00190000e514783b */ /* 0x000f220000004200 */
[----:B---3--:R-:W-:Y:S02]  /*5620*/  FFMA.FTZ R0, R165, c[0x0][0x2d0], -R2 ;  /* 0x0000b400a5007a23 */ /* 0x008fe40000010802 */
[----:B------:R-:W-:Y:S01]  /*5630*/  IMAD.MOV.U32 R165, RZ, RZ, R81 ;  /* 0x000000ffffa57224 */ /* 0x000fe200078e0051 */
[----:B------:R-:W-:-:S03]  /*5640*/  MOV R81, R31 ;  /* 0x0000001f00517202 */ /* 0x000fc60000000f00 */
[----:B------:R-:W3:Y:S02]  /*5650*/  MUFU.EX2 R180, R0 ;  /* 0x0000000000b47308 */ /* 0x000ee40000000800 */
[----:B---3--:R-:W-:Y:S02]  /*5660*/  F2FP.BF16.PACK_AB R7, R180, R181 ;  /* 0x000000b5b407723e */ /* 0x008fe400000010ff */
[----:B------:R-:W-:Y:S01]  /*5670*/  MOV R0, R80 ;  /* 0x0000005000007202 */ /* 0x000fe20000000f00 */
[----:B------:R-:W-:-:S04]  /*5680*/  IMAD.MOV.U32 R80, RZ, RZ, R30 ;  /* 0x000000ffff507224 */ /* 0x000fc800078e001e */
[----:B-1----:R-:W-:Y:S01]  /*5690*/  HMMA.16816.F32.BF16 R60, R4, R16, R52 ;  /* 0x00000010043c723c */ /* 0x002fe20000041834 */
[----:B------:R-:W-:-:S07]  /*56a0*/  FFMA.FTZ R0, R0, c[0x0][0x2d0], -R12 ;  /* 0x0000b40000007a23 */ /* 0x000fce000001080c */
[C---:B------:R-:W-:Y:S01]  /*56b0*/  HMMA.16816.F32.BF16 R56, R4.reuse, R18, R48 ;  /* 0x000000120438723c */ /* 0x040fe20000041830 */
[----:B------:R-:W1:Y:S07]  /*56c0*/  LDSM.16.MT88.4 R16, [R228+0x1900] ;  /* 0x00190000e410783b */ /* 0x000e6e0000004200 */
[C---:B--2---:R-:W-:Y:S07]  /*56d0*/  HMMA.16816.F32.BF16 R52, R4.reuse, R8, R88 ;  /* 0x000000080434723c */ /* 0x044fee0000041858 */
[----:B------:R-:W-:Y:S01]  /*56e0*/  IMAD.MOV.U32 R90, RZ, RZ, R28 ;  /* 0x000000ffff5a7224 */ /* 0x000fe200078e001c */
[----:B------:R-:W-:Y:S01]  /*56f0*/  HMMA.16816.F32.BF16 R48, R4, R10, R92 ;  /* 0x0000000a0430723c */ /* 0x000fe2000004185c */
[----:B------:R-:W2:Y:S01]  /*5700*/  LDSM.16.MT88.4 R8, [R225+0x4900] ;  /* 0x00490000e108783b */ /* 0x000ea20000004200 */
[----:B------:R-:W-:-:S03]  /*5710*/  IMAD.MOV.U32 R91, RZ, RZ, R29 ;  /* 0x000000ffff5b7224 */ /* 0x000fc600078e001d */
[----:B------:R-:W3:Y:S03]  /*5720*/  LDSM.16.MT88.4 R28, [R226+0x4900] ;  /* 0x00490000e21c783b */ /* 0x000ee60000004200 */
[C---:B----4-:R-:W-:Y:S07]  /*5730*/  HMMA.16816.F32.BF16 R40, R4.reuse, R20, R96 ;  /* 0x000000140428723c */ /* 0x050fee0000041860 */
[----:B------:R-:W-:Y:S01]  /*5740*/  MOV R20, R175 ;  /* 0x000000af00147202 */ /* 0x000fe20000000f00 */
[----:B------:R-:W-:Y:S01]  /*5750*/  IMAD.MOV.U32 R21, RZ, RZ, R174 ;  /* 0x000000ffff157224 */ /* 0x000fe200078e00ae */
[----:B------:R-:W-:Y:S01]  /*5760*/  MOV R97, R172 ;  /* 0x000000ac00617202 */ /* 0x000fe20000000f00 */
[----:B------:R-:W-:Y:S01]  /*5770*/  IMAD.MOV.U32 R96, RZ, RZ, R173 ;  /* 0x000000ffff607224 */ /* 0x000fe200078e00ad */
[----:B------:R-:W-:Y:S01]  /*5780*/  MOV R98, R80 ;  /* 0x0000005000627202 */ /* 0x000fe20000000f00 */
[----:B------:R-:W-:Y:S01]  /*5790*/  HMMA.16816.F32.BF16 R172, R4, R22, R116 ;  /* 0x0000001604ac723c */ /* 0x000fe20000041874 */
[----:B------:R-:W-:-:S06]  /*57a0*/  IMAD.MOV.U32 R99, RZ, RZ, R108 ;  /* 0x000000ffff637224 */ /* 0x000fcc00078e006c */
[----:B------:R-:W-:Y:S01]  /*57b0*/  IMAD.MOV.U32 R119, RZ, RZ, R90 ;  /* 0x000000ffff777224 */ /* 0x000fe200078e005a */
[C---:B-1----:R-:W-:Y:S08]  /*57c0*/  HMMA.16816.F32.BF16 R128, R4.reuse, R16, R128 ;  /* 0x000000100480723c */ /* 0x042ff00000041880 */
[C---:B------:R-:W-:Y:S01]  /*57d0*/  HMMA.16816.F32.BF16 R92, R4.reuse, R18, R112 ;  /* 0x00000012045c723c */ /* 0x040fe20000041870 */
[----:B------:R-:W1:Y:S06]  /*57e0*/  LDSM.16.MT88.4 R16, [R229+0x4900] ;  /* 0x00490000e510783b */ /* 0x000e6c0000004200 */
[----:B------:R-:W-:Y:S01]  /*57f0*/  IMAD.MOV.U32 R115, RZ, RZ, R91 ;  /* 0x000000ffff737224 */ /* 0x000fe200078e005b */
[----:B------:R-:W-:Y:S01]  /*5800*/  MOV R113, R110 ;  /* 0x0000006e00717202 */ /* 0x000fe20000000f00 */
[----:B------:R-:W-:Y:S01]  /*5810*/  IMAD.MOV.U32 R114, RZ, RZ, R109 ;  /* 0x000000ffff727224 */ /* 0x000fe200078e006d */
[----:B--2---:R-:W-:Y:S01]  /*5820*/  HMMA.16816.F32.BF16 R88, R4, R10, R132 ;  /* 0x0000000a0458723c */ /* 0x004fe20000041884 */
[----:B------:R-:W-:-:S06]  /*5830*/  IMAD.MOV.U32 R112, RZ, RZ, R111 ;  /* 0x000000ffff707224 */ /* 0x000fcc00078e006f */
[----:B------:R-:W-:Y:S01]  /*5840*/  IMAD.MOV.U32 R133, RZ, RZ, R168 ;  /* 0x000000ffff857224 */ /* 0x000fe200078e00a8 */
[----:B------:R-:W-:Y:S01]  /*5850*/  HMMA.16816.F32.BF16 R108, R4, R8, R120 ;  /* 0x00000008046c723c */ /* 0x000fe20000041878 */
[----:B------:R-:W2:Y:S01]  /*5860*/  LDSM.16.MT88.4 R8, [R228+0x4900] ;  /* 0x00490000e408783b */ /* 0x000ea20000004200 */
[----:B------:R-:W-:Y:S01]  /*5870*/  IMAD.MOV.U32 R132, RZ, RZ, R169 ;  /* 0x000000ffff847224 */ /* 0x000fe200078e00a9 */
[----:B------:R-:W-:Y:S01]  /*5880*/  MOV R134, R97 ;  /* 0x0000006100867202 */ /* 0x000fe20000000f00 */
[----:B------:R-:W-:-:S03]  /*5890*/  IMAD.MOV.U32 R135, RZ, RZ, R83 ;  /* 0x000000ffff877224 */ /* 0x000fc600078e0053 */
[----:B------:R-:W-:Y:S01]  /*58a0*/  IMAD.MOV.U32 R121, RZ, RZ, R81 ;  /* 0x000000ffff797224 */ /* 0x000fe200078e0051 */
[----:B---3--:R-:W-:Y:S01]  /*58b0*/  HMMA.16816.F32.BF16 R148, R4, R30, R148 ;  /* 0x0000001e0494723c */ /* 0x008fe20000041894 */
[----:B------:R-:W-:Y:S01]  /*58c0*/  MOV R120, R82 ;  /* 0x0000005200787202 */ /* 0x000fe20000000f00 */
[----:B------:R-:W-:Y:S02]  /*58d0*/  IMAD.MOV.U32 R123, RZ, RZ, R96 ;  /* 0x000000ffff7b7224 */ /* 0x000fe400078e0060 */
[----:B------:R-:W-:-:S03]  /*58e0*/  IMAD.MOV.U32 R122, RZ, RZ, R21 ;  /* 0x000000ffff7a7224 */ /* 0x000fc600078e0015 */
[----:B------:R-:W-:Y:S01]  /*58f0*/  IMAD.MOV.U32 R30, RZ, RZ, R171 ;  /* 0x000000ffff1e7224 */ /* 0x000fe200078e00ab */
[----:B------:R-:W-:Y:S01]  /*5900*/  HMMA.16816.F32.BF16 R80, R4, R28, R136 ;  /* 0x0000001c0450723c */ /* 0x000fe20000041888 */
[----:B------:R-:W-:-:S06]  /*5910*/  IMAD.MOV.U32 R31, RZ, RZ, R170 ;  /* 0x000000ffff1f7224 */ /* 0x000fcc00078e00aa */
[----:B------:R-:W-:Y:S01]  /*5920*/  MOV R28, R26 ;  /* 0x0000001a001c7202 */ /* 0x000fe20000000f00 */
[C---:B-1----:R-:W-:Y:S01]  /*5930*/  HMMA.16816.F32.BF16 R168, R4.reuse, R16, R144 ;  /* 0x0000001004a8723c */ /* 0x042fe20000041890 */
[----:B------:R-:W-:Y:S01]  /*5940*/  IMAD.MOV.U32 R29, RZ, RZ, R27 ;  /* 0x000000ffff1d7224 */ /* 0x000fe200078e001b */
[----:B------:R-:W-:Y:S01]  /*5950*/  MOV R138, R20 ;  /* 0x00000014008a7202 */ /* 0x000fe20000000f00 */
[----:B------:R-:W-:Y:S01]  /*5960*/  IMAD.MOV.U32 R136, RZ, RZ, R24 ;  /* 0x000000ffff887224 */ /* 0x000fe200078e0018 */
[----:B------:R-:W-:Y:S01]  /*5970*/  MOV R137, R25 ;  /* 0x0000001900897202 */ /* 0x000fe20000000f00 */
[----:B------:R-:W-:Y:S01]  /*5980*/  IMAD.MOV.U32 R139, RZ, RZ, R119 ;  /* 0x000000ffff8b7224 */ /* 0x000fe200078e0077 */
[----:B------:R-:W1:Y:S01]  /*5990*/  LDSM.16.MT88.4 R24, [R225+0x7900] ;  /* 0x00790000e118783b */ /* 0x000e620000004200 */
[----:B------:R-:W-:Y:S01]  /*59a0*/  MOV R146, R98 ;  /* 0x0000006200927202 */ /* 0x000fe20000000f00 */
[----:B------:R-:W-:Y:S01]  /*59b0*/  IMAD.MOV.U32 R147, RZ, RZ, R99 ;  /* 0x000000ffff937224 */ /* 0x000fe200078e0063 */
[C---:B------:R-:W-:Y:S01]  /*59c0*/  HMMA.16816.F32.BF16 R116, R4.reuse, R18, R124 ;  /* 0x000000120474723c */ /* 0x040fe2000004187c */
[----:B------:R-:W3:Y:S02]  /*59d0*/  LDSM.16.MT88.4 R16, [R229+0x7900] ;  /* 0x00790000e510783b */ /* 0x000ee40000004200 */
[----:B------:R-:W-:Y:S01]  /*59e0*/  IMAD.MOV.U32 R145, RZ, RZ, R146 ;  /* 0x000000ffff917224 */ /* 0x000fe200078e0092 */
[----:B------:R-:W-:Y:S01]  /*59f0*/  MOV R146, R147 ;  /* 0x0000009300927202 */ /* 0x000fe20000000f00 */
[----:B------:R-:W-:Y:S01]  /*5a00*/  IMAD.MOV.U32 R147, RZ, RZ, R30 ;  /* 0x000000ffff937224 */ /* 0x000fe200078e001e */
[----:B------:R-:W-:Y:S01]  /*5a10*/  LDSM.16.MT88.4 R20, [R226+0x7900] ;  /* 0x00790000e214783b */ /* 0x000fe20000004200 */
[----:B------:R-:W-:Y:S01]  /*5a20*/  IMAD.MOV.U32 R30, RZ, RZ, R31 ;  /* 0x000000ffff1e7224 */ /* 0x000fe200078e001f */
[----:B------:R-:W-:Y:S01]  /*5a30*/  MOV R31, R28 ;  /* 0x0000001c001f7202 */ /* 0x000fe20000000f00 */
[----:B------:R-:W-:Y:S01]  /*5a40*/  IMAD.MOV.U32 R28, RZ, RZ, R29 ;  /* 0x000000ffff1c7224 */ /* 0x000fe200078e001d */
[----:B--2---:R-:W-:Y:S01]  /*5a50*/  HMMA.16816.F32.BF16 R96, R4, R8, R104 ;  /* 0x000000080460723c */ /* 0x004fe20000041868 */
[----:B------:R-:W-:Y:S01]  /*5a60*/  IMAD.MOV.U32 R29, RZ, RZ, R136 ;  /* 0x000000ffff1d7224 */ /* 0x000fe200078e0088 */
[----:B------:R-:W-:Y:S01]  /*5a70*/  MOV R136, R137 ;  /* 0x0000008900887202 */ /* 0x000fe20000000f00 */
[----:B------:R-:W-:-:S02]  /*5a80*/  IMAD.MOV.U32 R137, RZ, RZ, R138 ;  /* 0x000000ffff897224 */ /* 0x000fc400078e008a */
[----:B------:R-:W-:Y:S01]  /*5a90*/  IMAD.MOV.U32 R138, RZ, RZ, R139 ;  /* 0x000000ffff8a7224 */ /* 0x000fe200078e008b */
[----:B------:R-:W-:Y:S01]  /*5aa0*/  MOV R139, R135 ;  /* 0x00000087008b7202 */ /* 0x000fe20000000f00 */
[----:B------:R-:W-:Y:S01]  /*5ab0*/  IMAD.MOV.U32 R135, RZ, RZ, R120 ;  /* 0x000000ffff877224 */ /* 0x000fe200078e0078 */
[----:B------:R-:W-:Y:S01]  /*5ac0*/  HMMA.16816.F32.BF16 R84, R4, R10, R84 ;  /* 0x0000000a0454723c */ /* 0x000fe20000041854 */
[----:B------:R-:W-:Y:S01]  /*5ad0*/  IMAD.MOV.U32 R120, RZ, RZ, R121 ;  /* 0x000000ffff787224 */ /* 0x000fe200078e0079 */
[----:B------:R-:W-:Y:S01]  /*5ae0*/  MOV R121, R112 ;  /* 0x0000007000797202 */ /* 0x000fe20000000f00 */
[----:B------:R-:W-:Y:S01]  /*5af0*/  IMAD.MOV.U32 R112, RZ, RZ, R113 ;  /* 0x000000ffff707224 */ /* 0x000fe200078e0071 */
[----:B------:R-:W2:Y:S01]  /*5b00*/  LDSM.16.MT88.4 R8, [R228+0x7900] ;  /* 0x00790000e408783b */ /* 0x000ea20000004200 */
[----:B------:R-:W-:Y:S01]  /*5b10*/  MOV R113, R114 ;  /* 0x0000007200717202 */ /* 0x000fe20000000f00 */
[----:B------:R-:W-:Y:S01]  /*5b20*/  IMAD.MOV.U32 R114, RZ, RZ, R115 ;  /* 0x000000ffff727224 */ /* 0x000fe200078e0073 */
[----:B------:R-:W-:-:S02]  /*5b30*/  MOV R115, R102 ;  /* 0x0000006600737202 */ /* 0x000fc40000000f00 */
[----:B------:R4:W-:Y:S01]  /*5b40*/  MUFU.EX2 R102, R0 ;  /* 0x0000000000667308 */ /* 0x0009e20000000800 */
[C---:B-1----:R-:W-:Y:S01]  /*5b50*/  HMMA.16816.F32.BF16 R76, R4.reuse, R24, R76 ;  /* 0x00000018044c723c */ /* 0x042fe2000004184c */
[----:B----4-:R-:W-:Y:S02]  /*5b60*/  FFMA.FTZ R0, R145, c[0x0][0x2d0], -R12 ;  /* 0x0000b40091007a23 */ /* 0x010fe4000001080c */
        /* <DEDUP_REMOVED lines=15> */
[----:B---3--:R-:W-:Y:S01]  /*5c60*/  HMMA.16816.F32.BF16 R64, R4, R16, R64 ;  /* 0x000000100440723c */ /* 0x008fe20000041840 */
[----:B------:R1:W3:Y:S01]  /*5c70*/  MUFU.EX2 R154, R0 ;  /* 0x00000000009a7308 */ /* 0x0002e20000000800 */
[----:B------:R-:W-:Y:S01]  /*5c80*/  IMAD.MOV.U32 R124, RZ, RZ, R28 ;  /* 0x000000ffff7c7224 */ /* 0x000fe200078e001c */
[----:B------:R-:W-:Y:S01]  /*5c90*/  MOV R28, R29 ;  /* 0x0000001d001c7202 */ /* 0x000fe20000000f00 */
[----:B------:R-:W-:-:S04]  /*5ca0*/  IMAD.MOV.U32 R29, RZ, RZ, R152 ;  /* 0x000000ffff1d7224 */ /* 0x000fc800078e0098 */
[C---:B--2---:R-:W-:Y:S08]  /*5cb0*/  HMMA.16816.F32.BF16 R36, R4.reuse, R8, R36 ;  /* 0x000000080424723c */ /* 0x044ff00000041824 */
[C---:B------:R-:W-:Y:S01]  /*5cc0*/  HMMA.16816.F32.BF16 R32, R4.reuse, R10, R32 ;  /* 0x0000000a0420723c */ /* 0x040fe20000041820 */
[--C-:B-1----:R-:W-:Y:S01]  /*5cd0*/  FFMA.FTZ R0, R114, c[0x0][0x2d0], -R12.reuse ;  /* 0x0000b40072007a23 */ /* 0x102fe2000001080c */
[----:B------:R-:W-:Y:S01]  /*5ce0*/  MOV R114, R115 ;  /* 0x0000007300727202 */ /* 0x000fe20000000f00 */
[----:B------:R-:W-:Y:S01]  /*5cf0*/  IMAD.MOV.U32 R115, RZ, RZ, R103 ;  /* 0x000000ffff737224 */ /* 0x000fe200078e0067 */
[----:B------:R-:W-:Y:S01]  /*5d00*/  MOV R103, R155 ;  /* 0x0000009b00677202 */ /* 0x000fe20000000f00 */
[----:B------:R-:W1:Y:S01]  /*5d10*/  LDSM.16.MT88.4 R8, [R226+0x2100] ;  /* 0x00210000e208783b */ /* 0x000e620000004200 */
[----:B------:R2:W-:Y:S02]  /*5d20*/  MUFU.EX2 R155, R0 ;  /* 0x00000000009b7308 */ /* 0x0005e40000000800 */
[C---:B------:R-:W-:Y:S01]  /*5d30*/  HMMA.16816.F32.BF16 R44, R4.reuse, R18, R44 ;  /* 0x00000012042c723c */ /* 0x040fe2000004182c */
[----:B------:R-:W4:Y:S07]  /*5d40*/  LDSM.16.MT88.4 R16, [R225+0x2100] ;  /* 0x00210000e110783b */ /* 0x000f2e0000004200 */
[----:B------:R-:W-:Y:S01]  /*5d50*/  HMMA.16816.F32.BF16 R140, R4, R26, R140 ;  /* 0x0000001a048c723c */ /* 0x000fe2000004188c */
[----:B------:R-:W-:Y:S01]  /*5d60*/  LDSM.16.MT88.4 R24, [R225+0x8100] ;  /* 0x00810000e118783b */ /* 0x000fe20000004200 */
[----:B--2---:R-:W-:-:S02]  /*5d70*/  FFMA.FTZ R0, R145, c[0x0][0x2d0], -R12 ;  /* 0x0000b40091007a23 */ /* 0x004fc4000001080c */
        /* <DEDUP_REMOVED lines=12> */
[----:B------:R2:W5:Y:S01]  /*5e40*/  MUFU.EX2 R165, R0 ;  /* 0x0000000000a57308 */ /* 0x0005620000000800 */
[----:B------:R-:W-:Y:S01]  /*5e50*/  MOV R146, R153 ;  /* 0x0000009900927202 */ /* 0x000fe20000000f00 */
[C---:B------:R-:W-:Y:S01]  /*5e60*/  HMMA.16816.F32.BF16 R72, R4.reuse, R20, R72 ;  /* 0x000000140448723c */ /* 0x040fe20000041848 */
        /* <DEDUP_REMOVED lines=9> */
[----:B------:R-:W1:Y:S01]  /*5f00*/  LDSM.16.MT88.4 R20, [R229+0x2100] ;  /* 0x00210000e514783b */ /* 0x000e620000004200 */
[----:B--2---:R-:W-:Y:S01]  /*5f10*/  FFMA.FTZ R0, R178, c[0x0][0x2d0], -R2 ;  /* 0x0000b400b2007a23 */ /* 0x004fe20000010802 */
[----:B------:R-:W-:Y:S01]  /*5f20*/  MOV R178, R114 ;  /* 0x0000007200b27202 */ /* 0x000fe20000000f00 */
[----:B------:R-:W-:Y:S01]  /*5f30*/  IMAD.MOV.U32 R114, RZ, RZ, R115 ;  /* 0x000000ffff727224 */ /* 0x000fe200078e0073 */
[----:B------:R-:W-:-:S02]  /*5f40*/  MOV R115, R103 ;  /* 0x0000006700737202 */ /* 0x000fc40000000f00 */
[----:B------:R2:W-:Y:S01]  /*5f50*/  MUFU.EX2 R103, R0 ;  /* 0x0000000000677308 */ /* 0x0005e20000000800 */
[----:B---3--:R-:W-:Y:S02]  /*5f60*/  F2FP.BF16.PACK_AB R4, R154, R102 ;  /* 0x000000669a04723e */ /* 0x008fe400000010ff */
[----:B-----5:R-:W-:Y:S01]  /*5f70*/  F2FP.BF16.PACK_AB R6, R165, R155 ;  /* 0x0000009ba506723e */ /* 0x020fe200000010ff */
[----:B--2---:R-:W-:Y:S02]  /*5f80*/  FFMA.FTZ R0, R177, c[0x0][0x2d0], -R2 ;  /* 0x0000b400b1007a23 */ /* 0x004fe40000010802 */
[----:B------:R-:W-:Y:S02]  /*5f90*/  IMAD.MOV.U32 R177, RZ, RZ, R145 ;  /* 0x000000ffffb17224 */ /* 0x000fe400078e0091 */
[----:B------:R2:W3:Y:S01]  /*5fa0*/  MUFU.EX2 R152, R0 ;  /* 0x0000000000987308 */ /* 0x0004e20000000800 */
[----:B------:R-:W-:Y:S01]  /*5fb0*/  IMAD.MOV.U32 R145, RZ, RZ, R138 ;  /* 0x000000ffff917224 */ /* 0x000fe200078e008a */
[----:B------:R-:W-:Y:S01]  /*5fc0*/  MOV R138, R112 ;  /* 0x00000070008a7202 */ /* 0x000fe20000000f00 */
[----:B--2---:R-:W-:Y:S01]  /*5fd0*/  FFMA.FTZ R0, R176, c[0x0][0x2d0], -R2 ;  /* 0x0000b400b0007a23 */ /* 0x004fe20000010802 */
[----:B---3--:R-:W-:-:S02]  /*5fe0*/  F2FP.BF16.PACK_AB R5, R152, R103 ;  /* 0x000000679805723e */ /* 0x008fc400000010ff */
[----:B------:R-:W-:Y:S02]  /*5ff0*/  MOV R176, R31 ;  /* 0x0000001f00b07202 */ /* 0x000fe40000000f00 */
[----:B------:R2:W-:Y:S02]  /*6000*/  MUFU.EX2 R153, R0 ;  /* 0x0000000000997308 */ /* 0x0005e40000000800 */
[----:B--2---:R-:W-:Y:S02]  /*6010*/  FFMA.FTZ R0, R179, c[0x0][0x2d0], -R2 ;  /* 0x0000b400b3007a23 */ /* 0x004fe40000010802 */
[----:B------:R-:W-:-:S04]  /*6020*/  IMAD.MOV.U32 R179, RZ, RZ, R114 ;  /* 0x000000ffffb37224 */ /* 0x000fc800078e0072 */
[----:B------:R-:W2:Y:S02]  /*6030*/  MUFU.EX2 R164, R0 ;  /* 0x0000000000a47308 */ /* 0x000ea40000000800 */
[----:B--2---:R-:W-:Y:S01]  /*6040*/  F2FP.BF16.PACK_AB R7, R164, R153 ;  /* 0x00000099a407723e */ /* 0x004fe200000010ff */
[----:B------:R-:W-:-:S04]  /*6050*/  IMAD.MOV.U32 R0, RZ, RZ, R115 ;  /* 0x000000ffff007224 */ /* 0x000fc800078e0073 */
[----:B------:R-:W-:Y:S02]  /*6060*/  FFMA.FTZ R0, R0, c[0x0][0x2d0], -R12 ;  /* 0x0000b40000007a23 */ /* 0x000fe4000001080c */
[C---:B-1----:R-:W-:Y:S08]  /*6070*/  HMMA.16816.F32.BF16 R112, R4.reuse, R8, R52 ;  /* 0x000000080470723c */ /* 0x042ff00000041834 */
[C---:B------:R-:W-:Y:S01]  /*6080*/  HMMA.16816.F32.BF16 R52, R4.reuse, R10, R48 ;  /* 0x0000000a0434723c */ /* 0x040fe20000041830 */
[----:B------:R-:W1:Y:S07]  /*6090*/  LDSM.16.MT88.4 R8, [R225+0x5100] ;  /* 0x00510000e108783b */ /* 0x000e6e0000004200 */
[C---:B----4-:R-:W-:Y:S08]  /*60a0*/  HMMA.16816.F32.BF16 R104, R4.reuse, R16, R60 ;  /* 0x000000100468723c */ /* 0x050ff0000004183c */
[C---:B------:R-:W-:Y:S01]  /*60b0*/  HMMA.16816.F32.BF16 R60, R4.reuse, R18, R56 ;  /* 0x00000012043c723c */ /* 0x040fe20000041838 */
[----:B------:R-:W2:Y:S07]  /*60c0*/  LDSM.16.MT88.4 R16, [R228+0x2100] ;  /* 0x00210000e410783b */ /* 0x000eae0000004200 */
[C---:B------:R-:W-:Y:S07]  /*60d0*/  HMMA.16816.F32.BF16 R48, R4.reuse, R22, R172 ;  /* 0x000000160430723c */ /* 0x040fee00000418ac */
[----:B------:R-:W-:Y:S01]  /*60e0*/  MOV R172, R136 ;  /* 0x0000008800ac7202 */ /* 0x000fe20000000f00 */
[----:B------:R-:W-:Y:S01]  /*60f0*/  IMAD.MOV.U32 R173, RZ, RZ, R137 ;  /* 0x000000ffffad7224 */ /* 0x000fe200078e0089 */
[----:B------:R-:W-:Y:S01]  /*6100*/  MOV R174, R138 ;  /* 0x0000008a00ae7202 */ /* 0x000fe20000000f00 */
[----:B------:R-:W-:Y:S01]  /*6110*/  IMAD.MOV.U32 R175, RZ, RZ, R139 ;  /* 0x000000ffffaf7224 */ /* 0x000fe200078e008b */
[----:B------:R-:W-:Y:S01]  /*6120*/  HMMA.16816.F32.BF16 R40, R4, R20, R40 ;  /* 0x000000140428723c */ /* 0x000fe20000041828 */
[----:B------:R-:W-:Y:S01]  /*6130*/  MOV R22, R144 ;  /* 0x0000009000167202 */ /* 0x000fe20000000f00 */
[----:B------:R-:W-:-:S05]  /*6140*/  IMAD.MOV.U32 R23, RZ, RZ, R145 ;  /* 0x000000ffff177224 */ /* 0x000fca00078e0091 */
[----:B------:R-:W-:Y:S01]  /*6150*/  MOV R20, R28 ;  /* 0x0000001c00147202 */ /* 0x000fe20000000f00 */
[C---:B-1----:R-:W-:Y:S01]  /*6160*/  HMMA.16816.F32.BF16 R136, R4.reuse, R8, R108 ;  /* 0x000000080488723c */ /* 0x042fe2000004186c */
[----:B------:R-:W-:Y:S02]  /*6170*/  IMAD.MOV.U32 R21, RZ, RZ, R29 ;  /* 0x000000ffff157224 */ /* 0x000fe400078e001d */
[----:B------:R-:W1:Y:S04]  /*6180*/  LDSM.16.MT88.4 R28, [R226+0x5100] ;  /* 0x00510000e21c783b */ /* 0x000e680000004200 */
[----:B------:R-:W-:Y:S01]  /*6190*/  MOV R110, R146 ;  /* 0x00000092006e7202 */ /* 0x000fe20000000f00 */
[----:B------:R-:W-:Y:S01]  /*61a0*/  IMAD.MOV.U32 R111, RZ, RZ, R147 ;  /* 0x000000ffff6f7224 */ /* 0x000fe200078e0093 */
[----:B------:R-:W-:Y:S01]  /*61b0*/  MOV R108, R20 ;  /* 0x00000014006c7202 */ /* 0x000fe20000000f00 */
[----:B------:R-:W-:Y:S01]  /*61c0*/  HMMA.16816.F32.BF16 R144, R4, R10, R88 ;  /* 0x0000000a0490723c */ /* 0x000fe20000041858 */
[----:B------:R-:W3:Y:S01]  /*61d0*/  LDSM.16.MT88.4 R8, [R228+0x5100] ;  /* 0x00510000e408783b */ /* 0x000ee20000004200 */
[----:B------:R-:W-:-:S06]  /*61e0*/  IMAD.MOV.U32 R109, RZ, RZ, R21 ;  /* 0x000000ffff6d7224 */ /* 0x000fcc00078e0015 */
[C---:B--2---:R-:W-:Y:S08]  /*61f0*/  HMMA.16816.F32.BF16 R128, R4.reuse, R16, R128 ;  /* 0x000000100480723c */ /* 0x044ff00000041880 */
[C---:B------:R-:W-:Y:S01]  /*6200*/  HMMA.16816.F32.BF16 R56, R4.reuse, R18, R92 ;  /* 0x000000120438723c */ /* 0x040fe2000004185c */
[----:B------:R-:W2:Y:S07]  /*6210*/  LDSM.16.MT88.4 R16, [R229+0x5100] ;  /* 0x00510000e510783b */ /* 0x000eae0000004200 */
[C---:B------:R-:W-:Y:S08]  /*6220*/  HMMA.16816.F32.BF16 R76, R4.reuse, R24, R76 ;  /* 0x00000018044c723c */ /* 0x040ff0000004184c */
[C---:B------:R-:W-:Y:S07]  /*6230*/  HMMA.16816.F32.BF16 R24, R4.reuse, R26, R140 ;  /* 0x0000001a0418723c */ /* 0x040fee000004188c */
[----:B------:R-:W-:Y:S01]  /*6240*/  IMAD.MOV.U32 R143, RZ, RZ, R124 ;  /* 0x000000ffff8f7224 */ /* 0x000fe200078e007c */
[----:B-1----:R-:W-:Y:S01]  /*6250*/  HMMA.16816.F32.BF16 R80, R4, R28, R80 ;  /* 0x0000001c0450723c */ /* 0x002fe20000041850 */
[----:B------:R-:W-:Y:S01]  /*6260*/  IMAD.MOV.U32 R142, RZ, RZ, R3 ;  /* 0x000000ffff8e7224 */ /* 0x000fe200078e0003 */
[----:B------:R-:W-:Y:S01]  /*6270*/  MOV R141, R135 ;  /* 0x00000087008d7202 */ /* 0x000fe20000000f00 */
[----:B------:R-:W-:-:S05]  /*6280*/  IMAD.MOV.U32 R140, RZ, RZ, R134 ;  /* 0x000000ffff8c7224 */ /* 0x000fca00078e0086 */
[C---:B------:R-:W-:Y:S07]  /*6290*/  HMMA.16816.F32.BF16 R92, R4.reuse, R30, R148 ;  /* 0x0000001e045c723c */ /* 0x040fee0000041894 */
[----:B------:R-:W-:Y:S01]  /*62a0*/  IMAD.MOV.U32 R149, RZ, RZ, R173 ;  /* 0x000000ffff957224 */ /* 0x000fe200078e00ad */
[----:B---3--:R-:W-:Y:S01]  /*62b0*/  HMMA.16816.F32.BF16 R28, R4, R8, R96 ;  /* 0x00000008041c723c */ /* 0x008fe20000041860 */
[----:B------:R-:W-:Y:S01]  /*62c0*/  MOV R150, R174 ;  /* 0x000000ae00967202 */ /* 0x000fe20000000f00 */
[----:B------:R-:W-:Y:S01]  /*62d0*/  IMAD.MOV.U32 R151, RZ, RZ, R175 ;  /* 0x000000ffff977224 */ /* 0x000fe200078e00af */
[----:B------:R-:W-:-:S02]  /*62e0*/  MOV R148, R110 ;  /* 0x0000006e00947202 */ /* 0x000fc40000000f00 */
[----:B------:R-:W-:Y:S02]  /*62f0*/  MOV R110, R179 ;  /* 0x000000b3006e7202 */ /* 0x000fe40000000f00 */
[----:B------:R-:W-:Y:S01]  /*6300*/  MOV R98, R177 ;  /* 0x000000b100627202 */ /* 0x000fe20000000f00 */
[----:B------:R-:W-:Y:S01]  /*6310*/  HMMA.16816.F32.BF16 R84, R4, R10, R84 ;  /* 0x0000000a0454723c */ /* 0x000fe20000041854 */
[----:B------:R-:W1:Y:S01]  /*6320*/  LDSM.16.MT88.4 R8, [R228+0x8100] ;  /* 0x00810000e408783b */ /* 0x000e620000004200 */
[----:B------:R-:W-:-:S06]  /*6330*/  IMAD.MOV.U32 R99, RZ, RZ, R178 ;  /* 0x000000ffff637224 */ /* 0x000fcc00078e00b2 */
[C---:B--2---:R-:W-:Y:S07]  /*6340*/  HMMA.16816.F32.BF16 R88, R4.reuse, R18, R116 ;  /* 0x000000120458723c */ /* 0x044fee0000041874 */
[----:B------:R-:W-:Y:S01]  /*6350*/  MOV R118, R22 ;  /* 0x0000001600767202 */ /* 0x000fe20000000f00 */
[----:B------:R-:W-:Y:S01]  /*6360*/  IMAD.MOV.U32 R117, RZ, RZ, R23 ;  /* 0x000000ffff757224 */ /* 0x000fe200078e0017 */
[----:B------:R-:W-:Y:S01]  /*6370*/  HMMA.16816.F32.BF16 R168, R4, R16, R168 ;  /* 0x0000001004a8723c */ /* 0x000fe200000418a8 */
[----:B------:R-:W2:Y:S01]  /*6380*/  LDSM.16.MT88.4 R20, [R226+0x8100] ;  /* 0x00810000e214783b */ /* 0x000ea20000004200 */
[----:B------:R-:W-:Y:S01]  /*6390*/  MOV R116, R172 ;  /* 0x000000ac00747202 */ /* 0x000fe20000000f00 */
[----:B------:R-:W-:-:S02]  /*63a0*/  IMAD.MOV.U32 R119, RZ, RZ, R111 ;  /* 0x000000ffff777224 */ /* 0x000fc400078e006f */
[----:B------:R-:W3:Y:S01]  /*63b0*/  LDSM.16.MT88.4 R16, [R229+0x8100] ;  /* 0x00810000e510783b */ /* 0x000ee20000004200 */
[----:B------:R-:W-:Y:S02]  /*63c0*/  IMAD.MOV.U32 R111, RZ, RZ, R176 ;  /* 0x000000ffff6f7224 */ /* 0x000fe400078e00b0 */
[----:B------:R-:W-:Y:S01]  /*63d0*/  IMAD.MOV.U32 R97, RZ, RZ, R118 ;  /* 0x000000ffff617224 */ /* 0x000fe200078e0076 */
[C---:B-1----:R-:W-:Y:S01]  /*63e0*/  HMMA.16816.F32.BF16 R32, R4.reuse, R10, R32 ;  /* 0x0000000a0420723c */ /* 0x042fe20000041820 */
[----:B------:R1:W-:Y:S07]  /*63f0*/  MUFU.EX2 R10, R0 ;  /* 0x00000000000a7308 */ /* 0x0003ee0000000800 */
[----:B------:R-:W-:Y:S01]  /*6400*/  HMMA.16816.F32.BF16 R36, R4, R8, R36 ;  /* 0x000000080424723c */ /* 0x000fe20000041824 */
[----:B-1----:R-:W-:-:S07]  /*6410*/  FFMA.FTZ R0, R98, c[0x0][0x2d0], -R12 ;  /* 0x0000b40062007a23 */ /* 0x002fce000001080c */
[C---:B--2---:R-:W-:Y:S01]  /*6420*/  HMMA.16816.F32.BF16 R172, R4.reuse, R20, R72 ;  /* 0x0000001404ac723c */ /* 0x044fe20000041848 */
[----:B------:R-:W-:Y:S01]  /*6430*/  MOV R98, R117 ;  /* 0x0000007500627202 */ /* 0x000fe20000000f00 */
[----:B------:R1:W2:Y:S05]  /*6440*/  MUFU.EX2 R9, R0 ;  /* 0x0000000000097308 */ /* 0x0002aa0000000800 */
[----:B------:R-:W-:Y:S01]  /*6450*/  IMAD.MOV.U32 R72, RZ, RZ, R126 ;  /* 0x000000ffff487224 */ /* 0x000fe200078e007e */
[----:B------:R-:W-:Y:S01]  /*6460*/  HMMA.16816.F32.BF16 R20, R4, R22, R68 ;  /* 0x000000160414723c */ /* 0x000fe20000041844 */
[----:B------:R-:W-:Y:S01]  /*6470*/  MOV R73, R127 ;  /* 0x0000007f00497202 */ /* 0x000fe20000000f00 */
[----:B------:R-:W-:Y:S01]  /*6480*/  IMAD.MOV.U32 R74, RZ, RZ, R132 ;  /* 0x000000ffff4a7224 */ /* 0x000fe200078e0084 */
[----:B------:R-:W-:-:S02]  /*6490*/  MOV R75, R133 ;  /* 0x00000085004b7202 */ /* 0x000fc40000000f00 */
[----:B------:R-:W-:Y:S02]  /*64a0*/  LDSM.16.MT88.4 R132, [R228+0x2900] ;  /* 0x00290000e484783b */ /* 0x000fe40000004200 */
[----:B------:R-:W-:Y:S01]  /*64b0*/  MOV R71, R125 ;  /* 0x0000007d00477202 */ /* 0x000fe20000000f00 */
[C---:B---3--:R-:W-:Y:S01]  /*64c0*/  HMMA.16816.F32.BF16 R176, R4.reuse, R16, R64 ;  /* 0x0000001004b0723c */ /* 0x048fe20000041840 */
[----:B------:R-:W3:Y:S01]  /*64d0*/  LDSM.16.MT88.4 R124, [R229+0x2900] ;  /* 0x00290000e57c783b */ /* 0x000ee20000004200 */
[----:B-1----:R-:W-:Y:S01]  /*64e0*/  FFMA.FTZ R0, R99, c[0x0][0x2d0], -R12 ;  /* 0x0000b40063007a23 */ /* 0x002fe2000001080c */
[----:B------:R-:W-:Y:S02]  /*64f0*/  MOV R99, R148 ;  /* 0x0000009400637202 */ /* 0x000fe40000000f00 */
[----:B------:R-:W-:Y:S01]  /*6500*/  LDSM.16.MT88.4 R64, [R228+0x5900] ;  /* 0x00590000e440783b */ /* 0x000fe20000004200 */
[----:B--2---:R-:W-:Y:S01]  /*6510*/  F2FP.BF16.PACK_AB R96, R9, R10 ;  /* 0x0000000a0960723e */ /* 0x004fe200000010ff */
[----:B------:R1:W-:Y:S01]  /*6520*/  MUFU.EX2 R8, R0 ;  /* 0x0000000000087308 */ /* 0x0003e20000000800 */
[----:B------:R-:W-:Y:S01]  /*6530*/  HMMA.16816.F32.BF16 R44, R4, R18, R44 ;  /* 0x00000012042c723c */ /* 0x000fe2000004182c */
[----:B------:R-:W-:Y:S01]  /*6540*/  MOV R148, R111 ;  /* 0x0000006f00947202 */ /* 0x000fe20000000f00 */
[----:B------:R-:W-:Y:S01]  /*6550*/  IMAD.MOV.U32 R16, RZ, RZ, R121 ;  /* 0x000000ffff107224 */ /* 0x000fe200078e0079 */
[----:B------:R-:W-:-:S04]  /*6560*/  MOV R17, R120 ;  /* 0x0000007800117202 */ /* 0x000fc80000000f00 */
[----:B------:R-:W-:Y:S01]  /*6570*/  MOV R19, R122 ;  /* 0x0000007a00137202 */ /* 0x000fe20000000f00 */
[----:B------:R-:W-:Y:S02]  /*6580*/  IMAD.MOV.U32 R18, RZ, RZ, R123 ;  /* 0x000000ffff127224 */ /* 0x000fe400078e007b */
[----:B-1----:R-:W-:Y:S01]  /*6590*/  FFMA.FTZ R0, R116, c[0x0][0x2d0], -R12 ;  /* 0x0000b40074007a23 */ /* 0x002fe2000001080c */
[----:B------:R-:W-:-:S03]  /*65a0*/  MOV R12, R141 ;  /* 0x0000008d000c7202 */ /* 0x000fc60000000f00 */
[----:B------:R1:W-:Y:S02]  /*65b0*/  MUFU.EX2 R7, R0 ;  /* 0x0000000000077308 */ /* 0x0003e40000000800 */
[--C-:B-1----:R-:W-:Y:S02]  /*65c0*/  FFMA.FTZ R0, R119, c[0x0][0x2d0], -R2.reuse ;  /* 0x0000b40077007a23 */ /* 0x102fe40000010802 */
[----:B------:R-:W1:Y:S04]  /*65d0*/  LDSM.16.MT88.4 R116, [R226+0x2900] ;  /* 0x00290000e274783b */ /* 0x000e680000004200 */
[----:B------:R2:W-:Y:S02]  /*65e0*/  MUFU.EX2 R6, R0 ;  /* 0x0000000000067308 */ /* 0x0005e40000000800 */
[----:B--2---:R-:W-:-:S02]  /*65f0*/  FFMA.FTZ R0, R149, c[0x0][0x2d0], -R2 ;  /* 0x0000b40095007a23 */ /* 0x004fc40000010802 */
[----:B------:R-:W-:-:S04]  /*6600*/  IMAD.MOV.U32 R149, RZ, RZ, R110 ;  /* 0x000000ffff957224 */ /* 0x000fc800078e006e */
[----:B------:R2:W4:Y:S02]  /*6610*/  MUFU.EX2 R5, R0 ;  /* 0x0000000000057308 */ /* 0x0005240000000800 */
[--C-:B--2---:R-:W-:Y:S01]  /*6620*/  FFMA.FTZ R0, R150, c[0x0][0x2d0], -R2.reuse ;  /* 0x0000b40096007a23 */ /* 0x104fe20000010802 */
[----:B------:R-:W-:Y:S01]  /*6630*/  MOV R150, R109 ;  /* 0x0000006d00967202 */ /* 0x000fe20000000f00 */
[----:B------:R-:W-:-:S04]  /*6640*/  FFMA.FTZ R2, R151, c[0x0][0x2d0], -R2 ;  /* 0x0000b40097027a23 */ /* 0x000fc80000010802 */
[----:B------:R2:W-:Y:S01]  /*6650*/  MUFU.EX2 R4, R0 ;  /* 0x0000000000047308 */ /* 0x0005e20000000800 */
[----:B------:R-:W-:Y:S02]  /*6660*/  IMAD.MOV.U32 R151, RZ, RZ, R108 ;  /* 0x000000ffff977224 */ /* 0x000fe400078e006c */
[----:B------:R-:W-:Y:S05]  /*6670*/  LDSM.16.MT88.4 R108, [R225+0x2900] ;  /* 0x00290000e16c783b */ /* 0x000fea0000004200 */
[----:B------:R5:W1:Y:S01]  /*6680*/  MUFU.EX2 R3, R2 ;  /* 0x0000000200037308 */ /* 0x000a620000000800 */
[----:B--2---:R-:W-:Y:S01]  /*6690*/  FADD.FTZ R0, R15, R14 ;  /* 0x0000000e0f007221 */ /* 0x004fe20000010000 */
[----:B------:R-:W-:Y:S01]  /*66a0*/  MOV R15, R75 ;  /* 0x0000004b000f7202 */ /* 0x000fe20000000f00 */
[----:B------:R-:W-:-:S02]  /*66b0*/  IMAD.MOV.U32 R14, RZ, RZ, R140 ;  /* 0x000000ffff0e7224 */ /* 0x000fc400078e008c */
[----:B------:R-:W-:Y:S02]  /*66c0*/  FADD.FTZ R11, R13, R0 ;  /* 0x000000000d0b7221 */ /* 0x000fe40000010000 */
[----:B------:R-:W-:Y:S02]  /*66d0*/  IMAD.MOV.U32 R0, RZ, RZ, R72 ;  /* 0x000000ffff007224 */ /* 0x000fe400078e0048 */
[----:B-----5:R-:W-:Y:S01]  /*66e0*/  FADD.FTZ R2, R98, R97 ;  /* 0x0000006162027221 */ /* 0x020fe20000010000 */
[----:B----4-:R-:W-:Y:S01]  /*66f0*/  F2FP.BF16.PACK_AB R97, R5, R6 ;  /* 0x000000060561723e */ /* 0x010fe200000010ff */
[----:B------:R-:W-:Y:S01]  /*6700*/  IMAD.MOV.U32 R13, RZ, RZ, R74 ;  /* 0x000000ffff0d7224 */ /* 0x000fe200078e004a */
[----:B------:R-:W-:Y:S01]  /*6710*/  F2FP.BF16.PACK_AB R98, R7, R8 ;  /* 0x000000080762723e */ /* 0x000fe200000010ff */
[----:B------:R-:W-:Y:S01]  /*6720*/  FADD.FTZ R2, R99, R2 ;  /* 0x0000000263027221 */ /* 0x000fe20000010000 */
[----:B-1----:R-:W-:-:S03]  /*6730*/  F2FP.BF16.PACK_AB R99, R3, R4 ;  /* 0x000000040363723e */ /* 0x002fc600000010ff */
[----:B------:R-:W-:-:S04]  /*6740*/  FADD.FTZ R0, R0, R2 ;  /* 0x0000000200007221 */ /* 0x000fc80000010000 */
[C---:B---3--:R-:W-:Y:S07]  /*6750*/  HMMA.16816.F32.BF16 R120, R96.reuse, R124, R40 ;  /* 0x0000007c6078723c */ /* 0x048fee0000041828 */
[----:B------:R-:W-:Y:S01]  /*6760*/  MOV R40, R143 ;  /* 0x0000008f00287202 */ /* 0x000fe20000000f00 */
[----:B------:R-:W-:Y:S01]  /*6770*/  HMMA.16816.F32.BF16 R124, R96, R126, R48 ;  /* 0x0000007e607c723c */ /* 0x000fe20000041830 */
[----:B------:R-:W-:Y:S01]  /*6780*/  IMAD.MOV.U32 R41, RZ, RZ, R142 ;  /* 0x000000ffff297224 */ /* 0x000fe200078e008e */
[----:B------:R-:W-:Y:S01]  /*6790*/  MOV R42, R73 ;  /* 0x00000049002a7202 */ /* 0x000fe20000000f00 */
[----:B------:R-:W1:Y:S01]  /*67a0*/  LDSM.16.MT88.4 R140, [R225+0x5900] ;  /* 0x00590000e18c783b */ /* 0x000e620000004200 */
[----:B------:R-:W-:-:S03]  /*67b0*/  MOV R43, R71 ;  /* 0x00000047002b7202 */ /* 0x000fc60000000f00 */
[----:B------:R-:W-:Y:S01]  /*67c0*/  IMAD.MOV.U32 R48, RZ, RZ, R148 ;  /* 0x000000ffff307224 */ /* 0x000fe200078e0094 */
[----:B------:R-:W-:Y:S01]  /*67d0*/  MOV R49, R149 ;  /* 0x0000009500317202 */ /* 0x000fe20000000f00 */
[----:B------:R-:W-:Y:S01]  /*67e0*/  IMAD.MOV.U32 R50, RZ, RZ, R150 ;  /* 0x000000ffff327224 */ /* 0x000fe200078e0096 */
[----:B------:R-:W-:Y:S01]  /*67f0*/  MOV R51, R151 ;  /* 0x0000009700337202 */ /* 0x000fe20000000f00 */
[----:B------:R-:W-:Y:S01]  /*6800*/  FADD.FTZ R2, R48, R11 ;  /* 0x0000000b30027221 */ /* 0x000fe20000010000 */
[C---:B------:R-:W-:Y:S01]  /*6810*/  HMMA.16816.F32.BF16 R128, R96.reuse, R132, R128 ;  /* 0x000000846080723c */ /* 0x040fe20000041880 */
[----:B------:R-:W-:Y:S01]  /*6820*/  FADD.FTZ R0, R49, R0 ;  /* 0x0000000031007221 */ /* 0x000fe20000010000 */
[----:B------:R-:W2:Y:S01]  /*6830*/  LDSM.16.MT88.4 R148, [R226+0x5900] ;  /* 0x00590000e294783b */ /* 0x000ea20000004200 */
[----:B------:R-:W-:Y:S02]  /*6840*/  FADD.FTZ R2, R50, R2 ;  /* 0x0000000232027221 */ /* 0x000fe40000010000 */
[----:B------:R-:W-:Y:S01]  /*6850*/  FADD.FTZ R0, R13, R0 ;  /* 0x000000000d007221 */ /* 0x000fe20000010000 */
[----:B------:R-:W-:Y:S01]  /*6860*/  LDSM.16.MT88.4 R72, [R225+0x8900] ;  /* 0x00890000e148783b */ /* 0x000fe20000004200 */
[----:B------:R-:W-:Y:S01]  /*6870*/  FADD.FTZ R2, R15, R2 ;  /* 0x000000020f027221 */ /* 0x000fe20000010000 */
[----:B------:R-:W-:Y:S01]  /*6880*/  HMMA.16816.F32.BF16 R132, R96, R134, R56 ;  /* 0x000000866084723c */ /* 0x000fe20000041838 */
[----:B------:R-:W-:Y:S01]  /*6890*/  FADD.FTZ R0, R14, R0 ;  /* 0x000000000e007221 */ /* 0x000fe20000010000 */
[----:B------:R-:W3:Y:S01]  /*68a0*/  LDSM.16.MT88.4 R56, [R229+0x5900] ;  /* 0x00590000e538783b */ /* 0x000ee20000004200 */
[----:B------:R-:W-:-:S02]  /*68b0*/  FADD.FTZ R2, R12, R2 ;  /* 0x000000020c027221 */ /* 0x000fc40000010000 */
[----:B------:R-:W-:Y:S01]  /*68c0*/  FADD.FTZ R0, R51, R0 ;  /* 0x0000000033007221 */ /* 0x000fe20000010000 */
[----:B------:R-:W-:Y:S01]  /*68d0*/  LDSM.16.MT88.4 R12, [R228+0x8900] ;  /* 0x00890000e40c783b */ /* 0x000fe20000004200 */
[----:B------:R-:W-:Y:S01]  /*68e0*/  FADD.FTZ R2, R40, R2 ;  /* 0x0000000228027221 */ /* 0x000fe20000010000 */
[C---:B------:R-:W-:Y:S01]  /*68f0*/  HMMA.16816.F32.BF16 R112, R96.reuse, R116, R112 ;  /* 0x000000746070723c */ /* 0x040fe20000041870 */
[----:B------:R-:W-:Y:S02]  /*6900*/  FADD.FTZ R0, R41, R0 ;  /* 0x0000000029007221 */ /* 0x000fe40000010000 */
[----:B------:R-:W-:Y:S02]  /*6910*/  FADD.FTZ R2, R252, R2 ;  /* 0x00000002fc027221 */ /* 0x000fe40000010000 */
[----:B------:R-:W-:Y:S02]  /*6920*/  FADD.FTZ R0, R42, R0 ;  /* 0x000000002a007221 */ /* 0x000fe40000010000 */
[----:B------:R-:W-:Y:S01]  /*6930*/  FADD.FTZ R2, R43, R2 ;  /* 0x000000022b027221 */ /* 0x000fe20000010000 */
[----:B------:R-:W-:Y:S01]  /*6940*/  HMMA.16816.F32.BF16 R116, R96, R118, R52 ;  /* 0x000000766074723c */ /* 0x000fe20000041834 */
[----:B------:R-:W-:-:S02]  /*6950*/  FADD.FTZ R0, R18, R0 ;  /* 0x0000000012007221 */ /* 0x000fc40000010000 */
[----:B------:R-:W-:Y:S02]  /*6960*/  FADD.FTZ R2, R19, R2 ;  /* 0x0000000213027221 */ /* 0x000fe40000010000 */
[----:B------:R-:W-:Y:S02]  /*6970*/  FADD.FTZ R0, R16, R0 ;  /* 0x0000000010007221 */ /* 0x000fe40000010000 */
[----:B------:R-:W-:Y:S01]  /*6980*/  FADD.FTZ R2, R17, R2 ;  /* 0x0000000211027221 */ /* 0x000fe20000010000 */
[----:B-1----:R-:W-:Y:S01]  /*6990*/  HMMA.16816.F32.BF16 R136, R96, R140, R136 ;  /* 0x0000008c6088723c */ /* 0x002fe20000041888 */
[----:B------:R-:W-:Y:S02]  /*69a0*/  FADD.FTZ R0, R250, R0 ;  /* 0x00000000fa007221 */ /* 0x000fe40000010000 */
[----:B------:R-:W-:Y:S02]  /*69b0*/  FADD.FTZ R2, R167, R2 ;  /* 0x00000002a7027221 */ /* 0x000fe40000010000 */
[----:B------:R-:W-:-:S02]  /*69c0*/  FADD.FTZ R0, R183, R0 ;  /* 0x00000000b7007221 */ /* 0x000fc40000010000 */
[----:B------:R-:W-:Y:S01]  /*69d0*/  FADD.FTZ R2, R166, R2 ;  /* 0x00000002a6027221 */ /* 0x000fe20000010000 */
[C---:B------:R-:W-:Y:S01]  /*69e0*/  HMMA.16816.F32.BF16 R140, R96.reuse, R142, R144 ;  /* 0x0000008e608c723c */ /* 0x040fe20000041890 */
[----:B------:R-:W-:Y:S02]  /*69f0*/  FADD.FTZ R0, R182, R0 ;  /* 0x00000000b6007221 */ /* 0x000fe40000010000 */
[----:B------:R-:W-:Y:S02]  /*6a00*/  FADD.FTZ R2, R181, R2 ;  /* 0x00000002b5027221 */ /* 0x000fe40000010000 */
[----:B------:R-:W-:Y:S02]  /*6a10*/  FADD.FTZ R0, R251, R0 ;  /* 0x00000000fb007221 */ /* 0x000fe40000010000 */
[----:B------:R-:W-:Y:S01]  /*6a20*/  FADD.FTZ R2, R180, R2 ;  /* 0x00000002b4027221 */ /* 0x000fe20000010000 */
[----:B--2---:R-:W-:Y:S01]  /*6a30*/  HMMA.16816.F32.BF16 R144, R96, R148, R80 ;  /* 0x000000946090723c */ /* 0x004fe20000041850 */
[----:B------:R-:W-:Y:S01]  /*6a40*/  FADD.FTZ R0, R102, R0 ;  /* 0x0000000066007221 */ /* 0x000fe20000010000 */
[----:B------:R-:W1:Y:S01]  /*6a50*/  LDSM.16.MT88.4 R80, [R226+0x8900] ;  /* 0x00890000e250783b */ /* 0x000e620000004200 */
[----:B------:R-:W-:-:S02]  /*6a60*/  FADD.FTZ R11, R103, R2 ;  /* 0x00000002670b7221 */ /* 0x000fc40000010000 */
[----:B------:R-:W-:Y:S02]  /*6a70*/  FADD.FTZ R2, R154, R0 ;  /* 0x000000009a027221 */ /* 0x000fe40000010000 */
[----:B------:R-:W-:Y:S01]  /*6a80*/  FADD.FTZ R0, R152, R11 ;  /* 0x0000000b98007221 */ /* 0x000fe20000010000 */
[C---:B---3--:R-:W-:Y:S01]  /*6a90*/  HMMA.16816.F32.BF16 R52, R96.reuse, R56, R168 ;  /* 0x000000386034723c */ /* 0x048fe200000418a8 */
[----:B------:R-:W-:Y:S02]  /*6aa0*/  FADD.FTZ R11, R155, R2 ;  /* 0x000000029b0b7221 */ /* 0x000fe40000010000 */
[----:B------:R-:W-:Y:S02]  /*6ab0*/  FADD.FTZ R2, R153, R0 ;  /* 0x0000000099027221 */ /* 0x000fe40000010000 */
[----:B------:R-:W-:Y:S02]  /*6ac0*/  FADD.FTZ R0, R165, R11 ;  /* 0x0000000ba5007221 */ /* 0x000fe40000010000 */
[----:B------:R-:W-:Y:S01]  /*6ad0*/  FADD.FTZ R2, R164, R2 ;  /* 0x00000002a4027221 */ /* 0x000fe20000010000 */
[----:B------:R-:W-:Y:S01]  /*6ae0*/  HMMA.16816.F32.BF16 R56, R96, R58, R88 ;  /* 0x0000003a6038723c */ /* 0x000fe20000041858 */
[----:B------:R-:W2:Y:S01]  /*6af0*/  LDSM.16.MT88.4 R88, [R229+0x8900] ;  /* 0x00890000e558783b */ /* 0x000ea20000004200 */
[----:B------:R-:W-:-:S02]  /*6b00*/  FADD.FTZ R10, R10, R0 ;  /* 0x000000000a0a7221 */ /* 0x000fc40000010000 */
[----:B------:R-:W-:Y:S02]  /*6b10*/  FADD.FTZ R6, R6, R2 ;  /* 0x0000000206067221 */ /* 0x000fe40000010000 */
[----:B------:R-:W-:Y:S02]  /*6b20*/  FADD.FTZ R9, R9, R10 ;  /* 0x0000000a09097221 */ /* 0x000fe40000010000 */
[----:B------:R-:W-:Y:S01]  /*6b30*/  FADD.FTZ R5, R5, R6 ;  /* 0x0000000605057221 */ /* 0x000fe20000010000 */
[----:B------:R-:W-:Y:S01]  /*6b40*/  HMMA.16816.F32.BF16 R104, R96, R108, R104 ;  /* 0x0000006c6068723c */ /* 0x000fe20000041868 */
[----:B------:R-:W-:Y:S02]  /*6b50*/  FADD.FTZ R8, R8, R9 ;  /* 0x0000000908087221 */ /* 0x000fe40000010000 */
[----:B------:R-:W-:Y:S02]  /*6b60*/  FADD.FTZ R4, R4, R5 ;  /* 0x0000000504047221 */ /* 0x000fe40000010000 */
[----:B------:R-:W-:-:S02]  /*6b70*/  FADD.FTZ R2, R7, R8 ;  /* 0x0000000807027221 */ /* 0x000fc40000010000 */
[----:B------:R-:W-:Y:S01]  /*6b80*/  FADD.FTZ R0, R3, R4 ;  /* 0x0000000403007221 */ /* 0x000fe20000010000 */
[C---:B------:R-:W-:Y:S04]  /*6b90*/  HMMA.16816.F32.BF16 R108, R96.reuse, R110, R60 ;  /* 0x0000006e606c723c */ /* 0x040fe8000004183c */
[----:B------:R3:W-:Y:S04]  /*6ba0*/  STL [R1+0xc], R0 ;  /* 0x00000c0001007387 */ /* 0x0007e80000100800 */
[----:B------:R3:W-:Y:S01]  /*6bb0*/  STL [R1+0x8], R2 ;  /* 0x0000080201007387 */ /* 0x0007e20000100800 */
[C---:B------:R-:W-:Y:S08]  /*6bc0*/  HMMA.16816.F32.BF16 R60, R96.reuse, R64, R28 ;  /* 0x00000040603c723c */ /* 0x040ff0000004181c */
[C---:B------:R-:W-:Y:S08]  /*6bd0*/  HMMA.16816.F32.BF16 R64, R96.reuse, R66, R84 ;  /* 0x000000426040723c */ /* 0x040ff00000041854 */
[C---:B------:R-:W-:Y:S08]  /*6be0*/  HMMA.16816.F32.BF16 R68, R96.reuse, R72, R76 ;  /* 0x000000486044723c */ /* 0x040ff0000004184c */
[C---:B------:R-:W-:Y:S08]  /*6bf0*/  HMMA.16816.F32.BF16 R148, R96.reuse, R150, R92 ;  /* 0x000000966094723c */ /* 0x040ff0000004185c */
[C---:B-1----:R-:W-:Y:S08]  /*6c00*/  HMMA.16816.F32.BF16 R76, R96.reuse, R80, R172 ;  /* 0x00000050604c723c */ /* 0x042ff000000418ac */
[C---:B--2---:R-:W-:Y:S08]  /*6c10*/  HMMA.16816.F32.BF16 R84, R96.reuse, R88, R176 ;  /* 0x000000586054723c */ /* 0x044ff000000418b0 */
[C---:B------:R-:W-:Y:S08]  /*6c20*/  HMMA.16816.F32.BF16 R72, R96.reuse, R74, R24 ;  /* 0x0000004a6048723c */ /* 0x040ff00000041818 */
[C---:B------:R-:W-:Y:S08]  /*6c30*/  HMMA.16816.F32.BF16 R80, R96.reuse, R82, R20 ;  /* 0x000000526050723c */ /* 0x040ff00000041814 */
[C---:B------:R-:W-:Y:S08]  /*6c40*/  HMMA.16816.F32.BF16 R88, R96.reuse, R90, R44 ;  /* 0x0000005a6058723c */ /* 0x040ff0000004182c */
[C---:B------:R-:W-:Y:S08]  /*6c50*/  HMMA.16816.F32.BF16 R92, R96.reuse, R12, R36 ;  /* 0x0000000c605c723c */ /* 0x040ff00000041824 */
[----:B------:R-:W-:Y:S01]  /*6c60*/  HMMA.16816.F32.BF16 R96, R96, R14, R32 ;  /* 0x0000000e6060723c */ /* 0x000fe20000041820 */
[----:B------:R-:W-:Y:S07]  /*6c70*/  @!P0 BRA `(.L_x_504) ;  /* 0x0000486000008947 */ /* 0x000fee0003800000 */
[----:B---3--:R-:W2:Y:S01]  /*6c80*/  LDL R17, [R1+0x18] ;  /* 0x0000180001117983 */ /* 0x008ea20000100800 */
[----:B------:R-:W-:Y:S01]  /*6c90*/  PLOP3.LUT P1, PT, PT, PT, UP1, 0x80, 0x0 ;  /* 0x000000000000781c */ /* 0x000fe20003f2f018 */
[----:B------:R-:W-:Y:S01]  /*6ca0*/  IMAD.MOV.U32 R103, RZ, RZ, R100 ;  /* 0x000000ffff677224 */ /* 0x000fe200078e0064 */
[----:B------:R-:W-:Y:S01]  /*6cb0*/  PLOP3.LUT P0, PT, PT, PT, UP1, 0x80, 0x0 ;  /* 0x000000000000781c */ /* 0x000fe20003f0f018 */
[----:B------:R-:W-:Y:S01]  /*6cc0*/  IMAD.MOV.U32 R3, RZ, RZ, R101 ;  /* 0x000000ffff037224 */ /* 0x000fe200078e0065 */
[----:B------:R-:W-:-:S02]  /*6cd0*/  UMOV UR22, UR20 ;  /* 0x0000001400167c82 */ /* 0x000fc40008000000 */
[----:B------:R-:W-:Y:S02]  /*6ce0*/  ULDC.64 UR6, c[0x0][0x208] ;  /* 0x0000820000067ab9 */ /* 0x000fe40000000a00 */
[----:B------:R-:W-:-:S05]  /*6cf0*/  ULDC.64 UR4, c[0x0][0x1e0] ;  /* 0x0000780000047ab9 */ /* 0x000fca0000000a00 */
[----:B--2---:R-:W-:-:S05]  /*6d00*/  @P1 IMAD.HI.U32 R0, R17, c[0x0][0x2c8], RZ ;  /* 0x0000b20011001a27 */ /* 0x004fca00078e00ff */
[----:B------:R-:W-:-:S05]  /*6d10*/  @P0 SHF.R.U32.HI R0, RZ, c[0x0][0x2cc], R0 ;  /* 0x0000b300ff000a19 */ /* 0x000fca0000011600 */
[----:B------:R1:W-:Y:S02]  /*6d20*/  @P0 STL [R1+0x10], R0 ;  /* 0x0000100001000387 */ /* 0x0003e40000100800 */
.L_x_505:
[----:B------:R-:W2:Y:S01]  /*6d30*/  LDL.64 R22, [R1+0x20] ;  /* 0x0000200001167983 */ /* 0x000ea20000100a00 */
[----:B------:R-:W-:Y:S01]  /*6d40*/  UISETP.GE.AND UP0, UPT, UR22, URZ, UPT ;  /* 0x0000003f1600728c */ /* 0x000fe2000bf06270 */
[----:B------:R-:W-:Y:S04]  /*6d50*/  DEPBAR.LE SB0, 0x0 ;  /* 0x000080000000791a */ /* 0x000fe80000000000 */
[----:B------:R-:W2:Y:S06]  /*6d60*/  LDL.64 R20, [R1+0x38] ;  /* 0x0000380001147983 */ /* 0x000eac0000100a00 */
[----:B------:R-:W-:Y:S01]  /*6d70*/  BAR.SYNC.DEFER_BLOCKING 0x0 ;  /* 0x0000000000007b1d */ /* 0x000fe20000010000 */
[----:B------:R-:W-:Y:S01]  /*6d80*/  PLOP3.LUT P0, PT, PT, PT, UP0, 0x80, 0x0 ;  /* 0x000000000000781c */ /* 0x000fe20003f0f008 */
[----:B------:R-:W-:Y:S02]  /*6d90*/  @UP0 USHF.R.S32.HI UR20, URZ, 0x1f, UR22 ;  /* 0x0000001f3f140899 */ /* 0x000fe40008011416 */
[----:B------:R-:W-:Y:S02]  /*6da0*/  @UP0 UIMAD.WIDE.U32 UR24, UR22, UR6, URZ ;  /* 0x00000006161802a5 */ /* 0x000fe4000f8e003f */
[----:B------:R-:W-:Y:S04]  /*6db0*/  @UP0 UIMAD UR20, UR20, UR6, URZ ;  /* 0x00000006141402a4 */ /* 0x000fe8000f8e023f */
[----:B------:R-:W-:Y:S01]  /*6dc0*/  @UP0 UIMAD UR20, UR22, UR7, UR20 ;  /* 0x00000007161402a4 */ /* 0x000fe2000f8e0214 */
[----:B-1----:R-:W-:Y:S03]  /*6dd0*/  MOV R0, UR24 ;  /* 0x0000001800007c02 */ /* 0x002fe60008000f00 */
[----:B------:R-:W-:Y:S04]  /*6de0*/  @UP0 UIADD3 UR20, UR25, UR20, URZ ;  /* 0x0000001419140290 */ /* 0x000fe8000fffe03f */
[----:B------:R-:W-:Y:S02]  /*6df0*/  @UP0 UIMAD UR20, UR20, 0x60, URZ ;  /* 0x00000060141408a4 */ /* 0x000fe4000f8e023f */
[----:B------:R-:W-:Y:S01]  /*6e00*/  UISETP.GE.AND UP0, UPT, UR22, 0x1, UPT ;  /* 0x000000011600788c */ /* 0x000fe2000bf06270 */
[----:B------:R-:W1:Y:S08]  /*6e10*/  LDSM.16.M88.4 R8, [R224+0xc100] ;  /* 0x00c10000e008783b */ /* 0x000e700000000200 */
[----:B------:R-:W3:Y:S08]  /*6e20*/  LDSM.16.M88.4 R16, [R224+0xc900] ;  /* 0x00c90000e010783b */ /* 0x000ef00000000200 */
[----:B------:R-:W4:Y:S08]  /*6e30*/  LDSM.16.M88.4 R24, [R224+0xd100] ;  /* 0x00d10000e018783b */ /* 0x000f300000000200 */
[----:B------:R-:W2:Y:S08]  /*6e40*/  LDSM.16.M88.4 R32, [R224+0xd900] ;  /* 0x00d90000e020783b */ /* 0x000eb00000000200 */
[----:B------:R-:W2:Y:S01]  /*6e50*/  LDSM.16.M88.4 R40, [R224+0xe100] ;  /* 0x00e10000e028783b */ /* 0x000ea20000000200 */
[C---:B-1----:R-:W-:Y:S07]  /*6e60*/  HMMA.16816.F32.BF16 R4, R156.reuse, R8, RZ ;  /* 0x000000089c04723c */ /* 0x042fee00000418ff */
[----:B------:R-:W1:Y:S01]  /*6e70*/  LDSM.16.M88.4 R48, [R224+0xe900] ;  /* 0x00e90000e030783b */ /* 0x000e620000000200 */
[C---:B------:R-:W-:Y:S07]  /*6e80*/  HMMA.16816.F32.BF16 R8, R156.reuse, R10, RZ ;  /* 0x0000000a9c08723c */ /* 0x040fee00000418ff */
[----:B-----5:R-:W1:Y:S01]  /*6e90*/  LDSM.16.M88.4 R152, [R231] ;  /* 0x00000000e798783b */ /* 0x020e620000000200 */
[C---:B---3--:R-:W-:Y:S07]  /*6ea0*/  HMMA.16816.F32.BF16 R12, R156.reuse, R16, RZ ;  /* 0x000000109c0c723c */ /* 0x048fee00000418ff */
[----:B------:R-:W4:Y:S01]  /*6eb0*/  LDSM.16.M88.4 R164, [R248] ;  /* 0x00000000f8a4783b */ /* 0x000f220000000200 */
[C---:B------:R-:W-:Y:S07]  /*6ec0*/  HMMA.16816.F32.BF16 R16, R156.reuse, R18, RZ ;  /* 0x000000129c10723c */ /* 0x040fee00000418ff */
[----:B------:R-:W1:Y:S08]  /*6ed0*/  LDSM.16.M88.4 R168, [R247] ;  /* 0x00000000f7a8783b */ /* 0x000e700000000200 */
[----:B------:R-:W1:Y:S08]  /*6ee0*/  LDSM.16.M88.4 R172, [R246] ;  /* 0x00000000f6ac783b */ /* 0x000e700000000200 */
[----:B------:R-:W1:Y:S08]  /*6ef0*/  LDSM.16.M88.4 R176, [R245] ;  /* 0x00000000f5b0783b */ /* 0x000e700000000200 */
[----:B------:R-:W1:Y:S08]  /*6f00*/  LDSM.16.M88.4 R180, [R244] ;  /* 0x00000000f4b4783b */ /* 0x000e700000000200 */
[----:B------:R-:W4:Y:S04]  /*6f10*/  LDL R251, [R1+0x10] ;  /* 0x0000100001fb7983 */ /* 0x000f280000100800 */
[----:B------:R-:W4:Y:S04]  /*6f20*/  LDL R250, [R1+0x1c] ;  /* 0x00001c0001fa7983 */ /* 0x000f280000100800 */
[----:B------:R-:W-:Y:S04]  /*6f30*/  STL [R1+0x44], R231 ;  /* 0x000044e701007387 */ /* 0x000fe80000100800 */
[----:B------:R-:W-:Y:S04]  /*6f40*/  STL [R1+0x48], R248 ;  /* 0x000048f801007387 */ /* 0x000fe80000100800 */
[----:B------:R-:W-:Y:S04]  /*6f50*/  STL [R1+0x4c], R247 ;  /* 0x00004cf701007387 */ /* 0x000fe80000100800 */
[----:B------:R-:W-:Y:S04]  /*6f60*/  STL [R1+0x50], R246 ;  /* 0x000050f601007387 */ /* 0x000fe80000100800 */
[----:B------:R-:W-:Y:S01]  /*6f70*/  STL [R1+0x54], R245 ;  /* 0x000054f501007387 */ /* 0x000fe20000100800 */
[----:B--2---:R-:W-:Y:S05]  /*6f80*/  @P0 MOV R21, R23 ;  /* 0x0000001700150202 */ /* 0x004fea0000000f00 */
[----:B------:R-:W-:Y:S04]  /*6f90*/  @P0 IMAD.WIDE.U32 R20, R0, 0x60, R20 ;  /* 0x0000006000140825 */ /* 0x000fe800078e0014 */
[----:B------:R-:W-:Y:S01]  /*6fa0*/  @P0 IMAD.SHL.U32 R0, R20, 0x2, RZ ;  /* 0x0000000214000824 */ /* 0x000fe200078e00ff */
[----:B------:R-:W-:Y:S01]  /*6fb0*/  @P0 IADD3 R2, R21, UR20, RZ ;  /* 0x0000001415020c10 */ /* 0x000fe2000fffe0ff */
[----:B------:R-:W-:Y:S03]  /*6fc0*/  UIMAD UR20, UR22, -0x60, URZ ;  /* 0xffffffa0161478a4 */ /* 0x000fe6000f8e023f */
[----:B------:R-:W-:Y:S02]  /*6fd0*/  @P0 IADD3 R36, P6, R0, c[0x0][0x1f8], RZ ;  /* 0x00007e0000240a10 */ /* 0x000fe40007fde0ff */
[----:B------:R-:W-:Y:S02]  /*6fe0*/  @P0 SHF.L.U64.HI R2, R20, 0x1, R2 ;  /* 0x0000000114020819 */ /* 0x000fe40000010202 */
[C---:B----4-:R-:W-:Y:S01]  /*6ff0*/  HMMA.16816.F32.BF16 R20, R156.reuse, R24, RZ ;  /* 0x000000189c14723c */ /* 0x050fe200000418ff */
[----:B------:R-:W-:Y:S02]  /*7000*/  @P0 IADD3 R38, P5, R0, 0x80, RZ ;  /* 0x0000008000260810 */ /* 0x000fe40007fbe0ff */
[----:B------:R-:W-:Y:S02]  /*7010*/  @P0 IADD3.X R37, R2, c[0x0][0x1fc], RZ, P6, !PT ;  /* 0x00007f0002250a10 */ /* 0x000fe400037fe4ff */
[----:B------:R-:W-:Y:S02]  /*7020*/  @P0 IADD3 R38, P1, R38, c[0x0][0x1f8], RZ ;  /* 0x00007e0026260a10 */ /* 0x000fe40007f3e0ff */
[----:B------:R-:W-:Y:S01]  /*7030*/  @P0 IADD3 R0, P6, R0, 0x100, RZ ;  /* 0x0000010000000810 */ /* 0x000fe20007fde0ff */
[C---:B------:R-:W-:Y:S01]  /*7040*/  HMMA.16816.F32.BF16 R24, R156.reuse, R26, RZ ;  /* 0x0000001a9c18723c */ /* 0x040fe200000418ff */
[----:B------:R-:W-:Y:S01]  /*7050*/  @!PT LDS RZ, [RZ] ;  /* 0x00000000fffff984 */ /* 0x000fe20000000800 */
[----:B------:R-:W-:Y:S01]  /*7060*/  @!PT LDS RZ, [RZ] ;  /* 0x00000000fffff984 */ /* 0x000fe20000000800 */
[----:B------:R-:W-:Y:S01]  /*7070*/  @!PT LDS RZ, [RZ] ;  /* 0x00000000fffff984 */ /* 0x000fe20000000800 */
[----:B------:R2:W-:Y:S03]  /*7080*/  @P0 LDGSTS.E.BYPASS.LTC128B.128 [R249+0x100], [R36.64], !P4 ;  /* 0x0010000024f90fae */ /* 0x0005e6000e101d52 */
[--C-:B------:R-:W-:Y:S02]  /*7090*/  @P0 IADD3.X R39, RZ, c[0x0][0x1fc], R2.reuse, P1, P5 ;  /* 0x00007f00ff270a10 */ /* 0x100fe40000fea402 */
[----:B------:R-:W-:Y:S02]  /*70a0*/  @P0 IADD3 R46, P5, R0, c[0x0][0x1f8], RZ ;  /* 0x00007e00002e0a10 */ /* 0x000fe40007fbe0ff */
[C---:B------:R-:W-:Y:S01]  /*70b0*/  HMMA.16816.F32.BF16 R28, R156.reuse, R32, RZ ;  /* 0x000000209c1c723c */ /* 0x040fe200000418ff */
[----:B------:R4:W-:Y:S03]  /*70c0*/  @P0 LDGSTS.E.BYPASS.LTC128B.128 [R249+0x3100], [R38.64], !P3 ;  /* 0x0310000026f90fae */ /* 0x0009e6000d901d52 */
[----:B------:R-:W-:Y:S01]  /*70d0*/  @P0 IADD3.X R47, RZ, c[0x0][0x1fc], R2, P5, P6 ;  /* 0x00007f00ff2f0a10 */ /* 0x000fe20002fec402 */
[----:B------:R-:W-:Y:S03]  /*70e0*/  IMAD.U32 R2, RZ, RZ, UR12 ;  /* 0x0000000cff027e24 */ /* 0x000fe6000f8e00ff */
[C---:B------:R-:W-:Y:S01]  /*70f0*/  HMMA.16816.F32.BF16 R32, R156.reuse, R34, RZ ;  /* 0x000000229c20723c */ /* 0x040fe200000418ff */
[----:B------:R1:W-:Y:S08]  /*7100*/  @P0 LDGSTS.E.BYPASS.LTC128B.128 [R249+0x6100], [R46.64], !P2 ;  /* 0x061000002ef90fae */ /* 0x0003f0000d101d52 */
[----:B------:R1:W3:Y:S03]  /*7110*/  LDL R0, [R1+0x18] ;  /* 0x0000180001007983 */ /* 0x0002e60000100800 */
[----:B--2---:R-:W-:Y:S04]  /*7120*/  @P0 IADD3 R36, P1, R36, UR10, RZ ;  /* 0x0000000a24240c10 */ /* 0x004fe8000ff3e0ff */
[----:B------:R-:W-:Y:S02]  /*7130*/  @P0 IADD3.X R37, R37, UR13, RZ, P1, !PT ;  /* 0x0000000d25250c10 */ /* 0x000fe40008ffe4ff */
[----:B------:R-:W-:Y:S03]  /*7140*/  @P0 IADD3 R44, P1, R36, UR10, RZ ;  /* 0x0000000a242c0c10 */ /* 0x000fe6000ff3e0ff */
[----:B------:R4:W-:Y:S01]  /*7150*/  @P0 LDGSTS.E.BYPASS.LTC128B.128 [R249+0x1100], [R36.64], !P4 ;  /* 0x0110000024f90fae */ /* 0x0009e2000e101d52 */
[----:B------:R-:W-:Y:S07]  /*7160*/  @P0 IADD3.X R45, R37, UR13, RZ, P1, !PT ;  /* 0x0000000d252d0c10 */ /* 0x000fee0008ffe4ff */
[----:B------:R4:W-:Y:S08]  /*7170*/  @P0 LDGSTS.E.BYPASS.LTC128B.128 [R249+0x4100], [R36.64+0x80], !P3 ;  /* 0x0410008024f90fae */ /* 0x0009f0000d901d52 */
[----:B------:R4:W-:Y:S08]  /*7180*/  @P0 LDGSTS.E.BYPASS.LTC128B.128 [R249+0x7100], [R36.64+0x100], !P2 ;  /* 0x0710010024f90fae */ /* 0x0009f0000d101d52 */
[----:B------:R1:W-:Y:S08]  /*7190*/  @P0 LDGSTS.E.BYPASS.LTC128B.128 [R249+0x2100], [R44.64], !P4 ;  /* 0x021000002cf90fae */ /* 0x0003f0000e101d52 */
[----:B------:R1:W-:Y:S08]  /*71a0*/  @P0 LDGSTS.E.BYPASS.LTC128B.128 [R249+0x5100], [R44.64+0x80], !P3 ;  /* 0x051000802cf90fae */ /* 0x0003f0000d901d52 */
[----:B------:R1:W-:Y:S01]  /*71b0*/  @P0 LDGSTS.E.BYPASS.LTC128B.128 [R249+0x8100], [R44.64+0x100], !P2 ;  /* 0x081001002cf90fae */ /* 0x0003e2000d101d52 */
[----:B------:R-:W-:Y:S01]  /*71c0*/  PLOP3.LUT P0, PT, PT, PT, UP1, 0x80, 0x0 ;  /* 0x000000000000781c */ /* 0x000fe20003f0f018 */
[C---:B----4-:R-:W-:Y:S06]  /*71d0*/  HMMA.16816.F32.BF16 R36, R156.reuse, R40, RZ ;  /* 0x000000289c24723c */ /* 0x050fec00000418ff */
[----:B------:R-:W0:Y:S02]  /*71e0*/  LDGDEPBAR ;  /* 0x00000000000079af */ /* 0x000e240000000000 */
[C---:B------:R-:W-:Y:S08]  /*71f0*/  HMMA.16816.F32.BF16 R40, R156.reuse, R42, RZ ;  /* 0x0000002a9c28723c */ /* 0x040ff000000418ff */
[C---:B-1----:R-:W-:Y:S08]  /*7200*/  HMMA.16816.F32.BF16 R44, R156.reuse, R48, RZ ;  /* 0x000000309c2c723c */ /* 0x042ff000000418ff */
[----:B------:R-:W-:Y:S08]  /*7210*/  HMMA.16816.F32.BF16 R48, R156, R50, RZ ;  /* 0x000000329c30723c */ /* 0x000ff000000418ff */
[C---:B------:R-:W-:Y:S08]  /*7220*/  HMMA.16816.F32.BF16 R4, R160.reuse, R152, R4 ;  /* 0x00000098a004723c */ /* 0x040ff00000041804 */
        /* <DEDUP_REMOVED lines=13> */
[----:B------:R-:W4:Y:S07]  /*7300*/  LDSM.16.M88.4 R176, [R230+0xe100] ;  /* 0x00e10000e6b0783b */ /* 0x000f2e0000000200 */
[C---:B------:R-:W-:Y:S08]  /*7310*/  HMMA.16816.F32.BF16 R44, R160.reuse, R180, R44 ;  /* 0x000000b4a02c723c */ /* 0x040ff0000004182c */
[----:B------:R-:W-:Y:S08]  /*7320*/  HMMA.16816.F32.BF16 R48, R160, R182, R48 ;  /* 0x000000b6a030723c */ /* 0x000ff00000041830 */
[C---:B-1----:R-:W-:Y:S08]  /*7330*/  HMMA.16816.F32.BF16 R4, R184.reuse, R152, R4 ;  /* 0x00000098b804723c */ /* 0x042ff00000041804 */
[C---:B------:R-:W-:Y:S01]  /*7340*/  HMMA.16816.F32.BF16 R8, R184.reuse, R154, R8 ;  /* 0x0000009ab808723c */ /* 0x040fe20000041808 */
[----:B------:R-:W1:Y:S07]  /*7350*/  LDSM.16.M88.4 R152, [R230+0xe900] ;  /* 0x00e90000e698783b */ /* 0x000e6e0000000200 */
[C---:B--2---:R-:W-:Y:S08]  /*7360*/  HMMA.16816.F32.BF16 R12, R184.reuse, R164, R12 ;  /* 0x000000a4b80c723c */ /* 0x044ff0000004180c */
[C---:B------:R-:W-:Y:S01]  /*7370*/  HMMA.16816.F32.BF16 R16, R184.reuse, R166, R16 ;  /* 0x000000a6b810723c */ /* 0x040fe20000041810 */
[----:B------:R-:W2:Y:S07]  /*7380*/  LDSM.16.M88.4 R164, [R227] ;  /* 0x00000000e3a4783b */ /* 0x000eae0000000200 */
[C---:B----4-:R-:W-:Y:S08]  /*7390*/  HMMA.16816.F32.BF16 R20, R184.reuse, R168, R20 ;  /* 0x000000a8b814723c */ /* 0x050ff00000041814 */
[C---:B------:R-:W-:Y:S01]  /*73a0*/  HMMA.16816.F32.BF16 R24, R184.reuse, R170, R24 ;  /* 0x000000aab818723c */ /* 0x040fe20000041818 */
[----:B------:R-:W4:Y:S07]  /*73b0*/  LDSM.16.M88.4 R168, [R227+0x800] ;  /* 0x00080000e3a8783b */ /* 0x000f2e0000000200 */
[C---:B------:R-:W-:Y:S08]  /*73c0*/  HMMA.16816.F32.BF16 R28, R184.reuse, R172, R28 ;  /* 0x000000acb81c723c */ /* 0x040ff0000004181c */
[C---:B------:R-:W-:Y:S01]  /*73d0*/  HMMA.16816.F32.BF16 R32, R184.reuse, R174, R32 ;  /* 0x000000aeb820723c */ /* 0x040fe20000041820 */
[----:B------:R-:W3:Y:S07]  /*73e0*/  LDSM.16.M88.4 R172, [R227+0x1000] ;  /* 0x00100000e3ac783b */ /* 0x000eee0000000200 */
[C---:B------:R-:W-:Y:S08]  /*73f0*/  HMMA.16816.F32.BF16 R36, R184.reuse, R176, R36 ;  /* 0x000000b0b824723c */ /* 0x040ff00000041824 */
[C---:B------:R-:W-:Y:S01]  /*7400*/  HMMA.16816.F32.BF16 R40, R184.reuse, R178, R40 ;  /* 0x000000b2b828723c */ /* 0x040fe20000041828 */
[----:B------:R-:W4:Y:S07]  /*7410*/  LDSM.16.M88.4 R176, [R227+0x1800] ;  /* 0x00180000e3b0783b */ /* 0x000f2e0000000200 */
[C---:B-1----:R-:W-:Y:S08]  /*7420*/  HMMA.16816.F32.BF16 R44, R184.reuse, R152, R44 ;  /* 0x00000098b82c723c */ /* 0x042ff0000004182c */
[----:B------:R-:W-:Y:S01]  /*7430*/  HMMA.16816.F32.BF16 R48, R184, R154, R48 ;  /* 0x0000009ab830723c */ /* 0x000fe20000041830 */
[----:B------:R-:W1:Y:S07]  /*7440*/  LDSM.16.M88.4 R152, [R227+0x2000] ;  /* 0x00200000e398783b */ /* 0x000e6e0000000200 */
[C---:B--2---:R-:W-:Y:S08]  /*7450*/  HMMA.16816.F32.BF16 R4, R188.reuse, R164, R4 ;  /* 0x000000a4bc04723c */ /* 0x044ff00000041804 */
[C---:B------:R-:W-:Y:S01]  /*7460*/  HMMA.16816.F32.BF16 R8, R188.reuse, R166, R8 ;  /* 0x000000a6bc08723c */ /* 0x040fe20000041808 */
[----:B------:R-:W2:Y:S03]  /*7470*/  LDSM.16.M88.4 R164, [R227+0x2800] ;  /* 0x00280000e3a4783b */ /* 0x000ea60000000200 */
[----:B---3--:R-:W-:Y:S04]  /*7480*/  @P0 MOV R0, R251 ;  /* 0x000000fb00000202 */ /* 0x008fe80000000f00 */
[C---:B----4-:R-:W-:Y:S08]  /*7490*/  HMMA.16816.F32.BF16 R12, R188.reuse, R168, R12 ;  /* 0x000000a8bc0c723c */ /* 0x050ff0000004180c */
[C---:B------:R-:W-:Y:S01]  /*74a0*/  HMMA.16816.F32.BF16 R16, R188.reuse, R170, R16 ;  /* 0x000000aabc10723c */ /* 0x040fe20000041810 */
[----:B------:R-:W3:Y:S07]  /*74b0*/  LDSM.16.M88.4 R168, [R224+0xf100] ;  /* 0x00f10000e0a8783b */ /* 0x000eee0000000200 */
[C---:B------:R-:W-:Y:S08]  /*74c0*/  HMMA.16816.F32.BF16 R20, R188.reuse, R172, R20 ;  /* 0x000000acbc14723c */ /* 0x040ff00000041814 */
[C---:B------:R-:W-:Y:S01]  /*74d0*/  HMMA.16816.F32.BF16 R24, R188.reuse, R174, R24 ;  /* 0x000000aebc18723c */ /* 0x040fe20000041818 */
[----:B------:R-:W4:Y:S07]  /*74e0*/  LDSM.16.M88.4 R172, [R224+0xf900] ;  /* 0x00f90000e0ac783b */ /* 0x000f2e0000000200 */
[C---:B------:R-:W-:Y:S08]  /*74f0*/  HMMA.16816.F32.BF16 R28, R188.reuse, R176, R28 ;  /* 0x000000b0bc1c723c */ /* 0x040ff0000004181c */
[C---:B------:R-:W-:Y:S01]  /*7500*/  HMMA.16816.F32.BF16 R32, R188.reuse, R178, R32 ;  /* 0x000000b2bc20723c */ /* 0x040fe20000041820 */
[----:B------:R-:W4:Y:S07]  /*7510*/  LDSM.16.M88.4 R176, [R224+0x10100] ;  /* 0x01010000e0b0783b */ /* 0x000f2e0000000200 */
[C---:B-1----:R-:W-:Y:S08]  /*7520*/  HMMA.16816.F32.BF16 R36, R188.reuse, R152, R36 ;  /* 0x00000098bc24723c */ /* 0x042ff00000041824 */
[C---:B------:R-:W-:Y:S01]  /*7530*/  HMMA.16816.F32.BF16 R40, R188.reuse, R154, R40 ;  /* 0x0000009abc28723c */ /* 0x040fe20000041828 */
[----:B------:R-:W1:Y:S07]  /*7540*/  LDSM.16.M88.4 R152, [R224+0x10900] ;  /* 0x01090000e098783b */ /* 0x000e6e0000000200 */
[C---:B--2---:R-:W-:Y:S08]  /*7550*/  HMMA.16816.F32.BF16 R44, R188.reuse, R164, R44 ;  /* 0x000000a4bc2c723c */ /* 0x044ff0000004182c */
[----:B------:R-:W-:Y:S01]  /*7560*/  HMMA.16816.F32.BF16 R48, R188, R166, R48 ;  /* 0x000000a6bc30723c */ /* 0x000fe20000041830 */
[----:B------:R-:W2:Y:S07]  /*7570*/  LDSM.16.M88.4 R164, [R224+0x11100] ;  /* 0x01110000e0a4783b */ /* 0x000eae0000000200 */
[C---:B---3--:R-:W-:Y:S08]  /*7580*/  HMMA.16816.F32.BF16 R4, R192.reuse, R168, R4 ;  /* 0x000000a8c004723c */ /* 0x048ff00000041804 */
[C---:B------:R-:W-:Y:S01]  /*7590*/  HMMA.16816.F32.BF16 R8, R192.reuse, R170, R8 ;  /* 0x000000aac008723c */ /* 0x040fe20000041808 */
[----:B------:R-:W3:Y:S07]  /*75a0*/  LDSM.16.M88.4 R168, [R224+0x11900] ;  /* 0x01190000e0a8783b */ /* 0x000eee0000000200 */
[C---:B----4-:R-:W-:Y:S08]  /*75b0*/  HMMA.16816.F32.BF16 R12, R192.reuse, R172, R12 ;  /* 0x000000acc00c723c */ /* 0x050ff0000004180c */
[C---:B------:R-:W-:Y:S01]  /*75c0*/  HMMA.16816.F32.BF16 R16, R192.reuse, R174, R16 ;  /* 0x000000aec010723c */ /* 0x040fe20000041810 */
[----:B------:R-:W4:Y:S07]  /*75d0*/  LDSM.16.M88.4 R172, [R243] ;  /* 0x00000000f3ac783b */ /* 0x000f2e0000000200 */
[C---:B------:R-:W-:Y:S08]  /*75e0*/  HMMA.16816.F32.BF16 R20, R192.reuse, R176, R20 ;  /* 0x000000b0c014723c */ /* 0x040ff00000041814 */
[C---:B------:R-:W-:Y:S01]  /*75f0*/  HMMA.16816.F32.BF16 R24, R192.reuse, R178, R24 ;  /* 0x000000b2c018723c */ /* 0x040fe20000041818 */
[----:B------:R-:W4:Y:S07]  /*7600*/  LDSM.16.M88.4 R176, [R242] ;  /* 0x00000000f2b0783b */ /* 0x000f2e0000000200 */
[C---:B-1----:R-:W-:Y:S08]  /*7610*/  HMMA.16816.F32.BF16 R28, R192.reuse, R152, R28 ;  /* 0x00000098c01c723c */ /* 0x042ff0000004181c */
[C---:B------:R-:W-:Y:S01]  /*7620*/  HMMA.16816.F32.BF16 R32, R192.reuse, R154, R32 ;  /* 0x0000009ac020723c */ /* 0x040fe20000041820 */
[----:B------:R-:W1:Y:S07]  /*7630*/  LDSM.16.M88.4 R152, [R241] ;  /* 0x00000000f198783b */ /* 0x000e6e0000000200 */
[C---:B--2---:R-:W-:Y:S08]  /*7640*/  HMMA.16816.F32.BF16 R36, R192.reuse, R164, R36 ;  /* 0x000000a4c024723c */ /* 0x044ff00000041824 */
[C---:B------:R-:W-:Y:S01]  /*7650*/  HMMA.16816.F32.BF16 R40, R192.reuse, R166, R40 ;  /* 0x000000a6c028723c */ /* 0x040fe20000041828 */
[----:B------:R-:W2:Y:S07]  /*7660*/  LDSM.16.M88.4 R164, [R240] ;  /* 0x00000000f0a4783b */ /* 0x000eae0000000200 */
[C---:B---3--:R-:W-:Y:S08]  /*7670*/  HMMA.16816.F32.BF16 R44, R192.reuse, R168, R44 ;  /* 0x000000a8c02c723c */ /* 0x048ff0000004182c */
[----:B------:R-:W-:Y:S01]  /*7680*/  HMMA.16816.F32.BF16 R48, R192, R170, R48 ;  /* 0x000000aac030723c */ /* 0x000fe20000041830 */
[----:B------:R-:W3:Y:S07]  /*7690*/  LDSM.16.M88.4 R168, [R239] ;  /* 0x00000000efa8783b */ /* 0x000eee0000000200 */
[C---:B----4-:R-:W-:Y:S08]  /*76a0*/  HMMA.16816.F32.BF16 R4, R196.reuse, R172, R4 ;  /* 0x000000acc404723c */ /* 0x050ff00000041804 */
[C---:B------:R-:W-:Y:S01]  /*76b0*/  HMMA.16816.F32.BF16 R8, R196.reuse, R174, R8 ;  /* 0x000000aec408723c */ /* 0x040fe20000041808 */
[----:B------:R-:W4:Y:S07]  /*76c0*/  LDSM.16.M88.4 R172, [R238] ;  /* 0x00000000eeac783b */ /* 0x000f2e0000000200 */
[C---:B------:R-:W-:Y:S08]  /*76d0*/  HMMA.16816.F32.BF16 R12, R196.reuse, R176, R12 ;  /* 0x000000b0c40c723c */ /* 0x040ff0000004180c */
[C---:B------:R-:W-:Y:S01]  /*76e0*/  HMMA.16816.F32.BF16 R16, R196.reuse, R178, R16 ;  /* 0x000000b2c410723c */ /* 0x040fe20000041810 */
[----:B------:R-:W4:Y:S07]  /*76f0*/  LDSM.16.M88.4 R176, [R230+0xf100] ;  /* 0x00f10000e6b0783b */ /* 0x000f2e0000000200 */
        /* <DEDUP_REMOVED lines=9> */
[C---:B----4-:R-:W-:Y:S08]  /*7790*/  HMMA.16816.F32.BF16 R44, R196.reuse, R172, R44 ;  /* 0x000000acc42c723c */ /* 0x050ff0000004182c */
[----:B------:R-:W-:Y:S01]  /*77a0*/  HMMA.16816.F32.BF16 R48, R196, R174, R48 ;  /* 0x000000aec430723c */ /* 0x000fe20000041830 */
        /* <DEDUP_REMOVED lines=14> */
[C---:B------:R-:W-:Y:S01]  /*7890*/  HMMA.16816.F32.BF16 R40, R200.reuse, R174, R40 ;  /* 0x000000aec828723c */ /* 0x040fe20000041828 */
[----:B------:R-:W4:Y:S07]  /*78a0*/  LDSM.16.M88.4 R172, [R227+0x4800] ;  /* 0x00480000e3ac783b */ /* 0x000f2e0000000200 */
[C---:B------:R-:W-:Y:S08]  /*78b0*/  HMMA.16816.F32.BF16 R44, R200.reuse, R176, R44 ;  /* 0x000000b0c82c723c */ /* 0x040ff0000004182c */
[----:B------:R-:W-:Y:S01]  /*78c0*/  HMMA.16816.F32.BF16 R48, R200, R178, R48 ;  /* 0x000000b2c830723c */ /* 0x000fe20000041830 */
        /* <DEDUP_REMOVED lines=21> */
[----:B------:R-:W2:Y:S07]  /*7a20*/  LDSM.16.M88.4 R164, [R224+0x14900] ;  /* 0x01490000e0a4783b */ /* 0x000eae0000000200 */
[C---:B---3--:R-:W-:Y:S08]  /*7a30*/  HMMA.16816.F32.BF16 R12, R208.reuse, R168, R12 ;  /* 0x000000a8d00c723c */ /* 0x048ff0000004180c */
[C---:B------:R-:W-:Y:S01]  /*7a40*/  HMMA.16816.F32.BF16 R16, R208.reuse, R170, R16 ;  /* 0x000000aad010723c */ /* 0x040fe20000041810 */
[----:B------:R-:W3:Y:S07]  /*7a50*/  LDSM.16.M88.4 R168, [R237] ;  /* 0x00000000eda8783b */ /* 0x000eee0000000200 */
        /* <DEDUP_REMOVED lines=10> */
[----:B------:R-:W-:Y:S01]  /*7b00*/  HMMA.16816.F32.BF16 R48, R208, R166, R48 ;  /* 0x000000a6d030723c */ /* 0x000fe20000041830 */
[----:B------:R-:W2:Y:S07]  /*7b10*/  LDSM.16.M88.4 R164, [R233] ;  /* 0x00000000e9a4783b */ /* 0x000eae0000000200 */
[C---:B---3--:R-:W-:Y:S08]  /*7b20*/  HMMA.16816.F32.BF16 R4, R212.reuse, R168, R4 ;  /* 0x000000a8d404723c */ /* 0x048ff00000041804 */
[C---:B------:R-:W-:Y:S01]  /*7b30*/  HMMA.16816.F32.BF16 R8, R212.reuse, R170, R8 ;  /* 0x000000aad408723c */ /* 0x040fe20000041808 */
[----:B------:R-:W3:Y:S07]  /*7b40*/  LDSM.16.M88.4 R168, [R232] ;  /* 0x00000000e8a8783b */ /* 0x000eee0000000200 */
[C---:B----4-:R-:W-:Y:S08]  /*7b50*/  HMMA.16816.F32.BF16 R12, R212.reuse, R172, R12 ;  /* 0x000000acd40c723c */ /* 0x050ff0000004180c */
        /* <DEDUP_REMOVED lines=24> */
[C---:B------:R-:W-:Y:S08]  /*7ce0*/  HMMA.16816.F32.BF16 R32, R216.reuse, R166, R32 ;  /* 0x000000a6d820723c */ /* 0x040ff00000041820 */
[C---:B---3--:R-:W-:Y:S08]  /*7cf0*/  HMMA.16816.F32.BF16 R36, R216.reuse, R168, R36 ;  /* 0x000000a8d824723c */ /* 0x048ff00000041824 */
[C---:B------:R-:W-:Y:S08]  /*7d00*/  HMMA.16816.F32.BF16 R40, R216.reuse, R170, R40 ;  /* 0x000000aad828723c */ /* 0x040ff00000041828 */
[C---:B----4-:R-:W-:Y:S08]  /*7d10*/  HMMA.16816.F32.BF16 R44, R216.reuse, R172, R44 ;  /* 0x000000acd82c723c */ /* 0x050ff0000004182c */
        /* <DEDUP_REMOVED lines=8> */
[----:B------:R-:W-:Y:S03]  /*7da0*/  MUFU.TANH R173, R4 ;  /* 0x0000000400ad7308 */ /* 0x000fe60000002400 */
[----:B------:R-:W-:Y:S02]  /*7db0*/  FMUL.FTZ R7, R7, c[0x0][0x320] ;  /* 0x0000c80007077a20 */ /* 0x000fe40000410000 */
[----:B------:R-:W-:Y:S02]  /*7dc0*/  FMUL.FTZ R8, R8, c[0x0][0x320] ;  /* 0x0000c80008087a20 */ /* 0x000fe40000410000 */
[----:B------:R-:W-:Y:S02]  /*7dd0*/  FMUL.FTZ R9, R9, c[0x0][0x320] ;  /* 0x0000c80009097a20 */ /* 0x000fe40000410000 */
[----:B------:R-:W-:Y:S01]  /*7de0*/  FMUL.FTZ R10, R10, c[0x0][0x320] ;  /* 0x0000c8000a0a7a20 */ /* 0x000fe20000410000 */
[----:B------:R-:W1:Y:S01]  /*7df0*/  MUFU.TANH R172, R5 ;  /* 0x0000000500ac7308 */ /* 0x000e620000002400 */
[----:B------:R-:W-:Y:S02]  /*7e00*/  FMUL.FTZ R11, R11, c[0x0][0x320] ;  /* 0x0000c8000b0b7a20 */ /* 0x000fe40000410000 */
        /* <DEDUP_REMOVED lines=8> */
[----:B------:R-:W-:Y:S03]  /*7e90*/  FMUL.FTZ R19, R19, c[0x0][0x320] ;  /* 0x0000c80013137a20 */ /* 0x000fe60000410000 */
[----:B------:R3:W-:Y:S10]  /*7ea0*/  MUFU.TANH R165, R7 ;  /* 0x0000000700a57308 */ /* 0x0007f40000002400 */
[----:B------:R-:W-:Y:S10]  /*7eb0*/  MUFU.TANH R164, R8 ;  /* 0x0000000800a47308 */ /* 0x000ff40000002400 */
[----:B------:R-:W4:Y:S01]  /*7ec0*/  MUFU.TANH R102, R9 ;  /* 0x0000000900667308 */ /* 0x000f220000002400 */
[----:B---3--:R-:W3:Y:S09]  /*7ed0*/  LDSM.16.M88.4 R4, [R227+0x7000] ;  /* 0x00700000e304783b */ /* 0x008ef20000000200 */
[----:B------:R-:W1:Y:S10]  /*7ee0*/  MUFU.TANH R101, R10 ;  /* 0x0000000a00657308 */ /* 0x000e740000002400 */
[----:B------:R1:W-:Y:S10]  /*7ef0*/  MUFU.TANH R100, R11 ;  /* 0x0000000b00647308 */ /* 0x0003f40000002400 */
[----:B------:R-:W-:Y:S10]  /*7f00*/  MUFU.TANH R17, R17 ;  /* 0x0000001100117308 */ /* 0x000ff40000002400 */
[----:B------:R-:W-:Y:S01]  /*7f10*/  MUFU.TANH R18, R18 ;  /* 0x0000001200127308 */ /* 0x000fe20000002400 */
[C---:B---3--:R-:W-:Y:S01]  /*7f20*/  HMMA.16816.F32.BF16 R20, R220.reuse, R4, R20 ;  /* 0x00000004dc14723c */ /* 0x048fe20000041814 */
[----:B-1----:R-:W1:Y:S08]  /*7f30*/  LDSM.16.M88.4 R8, [R227+0x7800] ;  /* 0x00780000e308783b */ /* 0x002e700000000200 */
[----:B------:R2:W3:Y:S01]  /*7f40*/  MUFU.TANH R167, R13 ;  /* 0x0000000d00a77308 */ /* 0x0004e20000002400 */
[C---:B------:R-:W-:Y:S01]  /*7f50*/  HMMA.16816.F32.BF16 R24, R220.reuse, R6, R24 ;  /* 0x00000006dc18723c */ /* 0x040fe20000041818 */
[----:B------:R-:W2:Y:S08]  /*7f60*/  LDSM.16.M88.4 R4, [R227+0x8000] ;  /* 0x00800000e304783b */ /* 0x000eb00000000200 */
[----:B------:R4:W-:Y:S05]  /*7f70*/  MUFU.TANH R166, R12 ;  /* 0x0000000c00a67308 */ /* 0x0009ea0000002400 */
[----:B------:R-:W-:Y:S02]  /*7f80*/  FMUL.FTZ R21, R21, c[0x0][0x320] ;  /* 0x0000c80015157a20 */ /* 0x000fe40000410000 */
[----:B------:R-:W-:Y:S03]  /*7f90*/  FMUL.FTZ R22, R22, c[0x0][0x320] ;  /* 0x0000c80016167a20 */ /* 0x000fe60000410000 */
[----:B------:R2:W2:Y:S01]  /*7fa0*/  MUFU.TANH R168, R14 ;  /* 0x0000000e00a87308 */ /* 0x0004a20000002400 */
[----:B------:R-:W-:Y:S02]  /*7fb0*/  FMUL.FTZ R23, R23, c[0x0][0x320] ;  /* 0x0000c80017177a20 */ /* 0x000fe40000410000 */
[----:B------:R-:W-:Y:S02]  /*7fc0*/  FMUL.FTZ R20, R20, c[0x0][0x320] ;  /* 0x0000c80014147a20 */ /* 0x000fe40000410000 */
[----:B------:R-:W-:Y:S02]  /*7fd0*/  FMUL.FTZ R25, R25, c[0x0][0x320] ;  /* 0x0000c80019197a20 */ /* 0x000fe40000410000 */
[----:B------:R-:W-:Y:S02]  /*7fe0*/  FMUL.FTZ R24, R24, c[0x0][0x320] ;  /* 0x0000c80018187a20 */ /* 0x000fe40000410000 */
[----:B------:R-:W-:Y:S01]  /*7ff0*/  FMUL.FTZ R26, R26, c[0x0][0x320] ;  /* 0x0000c8001a1a7a20 */ /* 0x000fe20000410000 */
[----:B------:R-:W3:Y:S01]  /*8000*/  MUFU.TANH R21, R21 ;  /* 0x0000001500157308 */ /* 0x000ee20000002400 */
[----:B------:R-:W-:Y:S01]  /*8010*/  FMUL.FTZ R27, R27, c[0x0][0x320] ;  /* 0x0000c8001b1b7a20 */ /* 0x000fe20000410000 */
[C---:B-1----:R-:W-:Y:S08]  /*8020*/  HMMA.16816.F32.BF16 R28, R220.reuse, R8, R28 ;  /* 0x00000008dc1c723c */ /* 0x042ff0000004181c */
[----:B------:R-:W1:Y:S01]  /*8030*/  MUFU.TANH R22, R22 ;  /* 0x0000001600167308 */ /* 0x000e620000002400 */
[C---:B------:R-:W-:Y:S01]  /*8040*/  HMMA.16816.F32.BF16 R32, R220.reuse, R10, R32 ;  /* 0x0000000adc20723c */ /* 0x040fe20000041820 */
[----:B------:R-:W1:Y:S01]  /*8050*/  LDSM.16.M88.4 R8, [R227+0x8800] ;  /* 0x00880000e308783b */ /* 0x000e620000000200 */
[----:B------:R-:W-:Y:S06]  /*8060*/  DEPBAR.LE SB0, 0x0 ;  /* 0x000080000000791a */ /* 0x000fec0000000000 */
[C---:B--2---:R-:W-:Y:S01]  /*8070*/  HMMA.16816.F32.BF16 R36, R220.reuse, R4, R36 ;  /* 0x00000004dc24723c */ /* 0x044fe20000041824 */
[----:B------:R-:W2:Y:S01]  /*8080*/  SHFL.IDX PT, R5, R0, RZ, 0x1c1f ;  /* 0x001c1fff00057589 */ /* 0x000ea200000e0000 */
[----:B------:R1:W1:Y:S06]  /*8090*/  MUFU.TANH R169, R15 ;  /* 0x0000000f00a97308 */ /* 0x00026c0000002400 */
[C---:B------:R-:W-:Y:S01]  /*80a0*/  HMMA.16816.F32.BF16 R40, R220.reuse, R6, R40 ;  /* 0x00000006dc28723c */ /* 0x040fe20000041828 */
[----:B------:R2:W1:Y:S03]  /*80b0*/  SHFL.IDX PT, R4, R0, 0x1, 0x1c1f ;  /* 0x003c1f0000047f89 */ /* 0x00046600000e0000 */
[----:B------:R3:W-:Y:S01]  /*80c0*/  MUFU.TANH R170, R16 ;  /* 0x0000001000aa7308 */ /* 0x0007e20000002400 */
[----:B------:R-:W-:Y:S02]  /*80d0*/  FMUL.FTZ R29, R29, c[0x0][0x320] ;  /* 0x0000c8001d1d7a20 */ /* 0x000fe40000410000 */
[----:B------:R-:W-:Y:S02]  /*80e0*/  FMUL.FTZ R30, R30, c[0x0][0x320] ;  /* 0x0000c8001e1e7a20 */ /* 0x000fe40000410000 */
[----:B------:R-:W-:Y:S03]  /*80f0*/  FMUL.FTZ R31, R31, c[0x0][0x320] ;  /* 0x0000c8001f1f7a20 */ /* 0x000fe60000410000 */
[----:B------:R-:W-:Y:S02]  /*8100*/  FMUL.FTZ R28, R28, c[0x0][0x320] ;  /* 0x0000c8001c1c7a20 */ /* 0x000fe40000410000 */
[----:B------:R-:W3:Y:S01]  /*8110*/  MUFU.TANH R25, R25 ;  /* 0x0000001900197308 */ /* 0x000ee20000002400 */
[----:B------:R-:W-:Y:S01]  /*8120*/  BAR.SYNC.DEFER_BLOCKING 0x0 ;  /* 0x0000000000007b1d */ /* 0x000fe20000010000 */
[----:B------:R-:W-:Y:S02]  /*8130*/  FMUL.FTZ R36, R36, c[0x0][0x320] ;  /* 0x0000c80024247a20 */ /* 0x000fe40000410000 */
[----:B------:R-:W-:Y:S02]  /*8140*/  FMUL.FTZ R37, R37, c[0x0][0x320] ;  /* 0x0000c80025257a20 */ /* 0x000fe40000410000 */
[----:B------:R-:W-:Y:S02]  /*8150*/  FMUL.FTZ R38, R38, c[0x0][0x320] ;  /* 0x0000c80026267a20 */ /* 0x000fe40000410000 */
[----:B------:R-:W-:Y:S01]  /*8160*/  FMUL.FTZ R39, R39, c[0x0][0x320] ;  /* 0x0000c80027277a20 */ /* 0x000fe20000410000 */
[----:B--2---:R-:W-:Y:S01]  /*8170*/  MOV R0, UR20 ;  /* 0x0000001400007c02 */ /* 0x004fe20008000f00 */
[C---:B-1----:R-:W-:Y:S01]  /*8180*/  HMMA.16816.F32.BF16 R44, R220.reuse, R8, R44 ;  /* 0x00000008dc2c723c */ /* 0x042fe2000004182c */
[----:B------:R-:W-:Y:S02]  /*8190*/  UIADD3 UR20, UR22, -0x1, URZ ;  /* 0xffffffff16147890 */ /* 0x000fe4000fffe03f */
[----:B------:R-:W-:Y:S01]  /*81a0*/  IADD3 R0, -R250, 0x1, R0 ;  /* 0x00000001fa007810 */ /* 0x000fe20007ffe100 */
[----:B------:R-:W-:Y:S01]  /*81b0*/  FMUL.FTZ R32, R32, c[0x0][0x320] ;  /* 0x0000c80020207a20 */ /* 0x000fe20000410000 */
[----:B------:R-:W-:Y:S01]  /*81c0*/  @UP0 UIMAD.WIDE.U32 UR24, UR20, UR4, URZ ;  /* 0x00000004141802a5 */ /* 0x000fe2000f8e003f */
[----:B------:R-:W-:Y:S01]  /*81d0*/  FMUL.FTZ R41, R41, c[0x0][0x320] ;  /* 0x0000c80029297a20 */ /* 0x000fe20000410000 */
[----:B------:R-:W-:Y:S01]  /*81e0*/  IADD3 R0, -R2, UR8, R0 ;  /* 0x0000000802007c10 */ /* 0x000fe2000fffe100 */
[----:B------:R-:W-:Y:S01]  /*81f0*/  HMMA.16816.F32.BF16 R48, R220, R10, R48 ;  /* 0x0000000adc30723c */ /* 0x000fe20000041830 */
[----:B------:R-:W-:Y:S03]  /*8200*/  @UP0 USHF.R.S32.HI UR23, URZ, 0x1f, UR20 ;  /* 0x0000001f3f170899 */ /* 0x000fe60008011414 */
[C---:B------:R-:W-:Y:S01]  /*8210*/  IADD3 R2, R0.reuse, R5, RZ ;  /* 0x0000000500027210 */ /* 0x040fe20007ffe0ff */
[----:B------:R-:W-:Y:S01]  /*8220*/  FMUL.FTZ R33, R33, c[0x0][0x320] ;  /* 0x0000c80021217a20 */ /* 0x000fe20000410000 */
[----:B------:R-:W-:Y:S01]  /*8230*/  IADD3 R0, R0, R4, RZ ;  /* 0x0000000400007210 */ /* 0x000fe20007ffe0ff */
[----:B------:R-:W1:Y:S01]  /*8240*/  MUFU.TANH R26, R26 ;  /* 0x0000001a001a7308 */ /* 0x000e620000002400 */
[----:B------:R-:W-:Y:S01]  /*8250*/  ISETP.GT.AND P5, PT, R2, 0x1, PT ;  /* 0x000000010200780c */ /* 0x000fe20003fa4270 */
[----:B------:R-:W-:Y:S01]  /*8260*/  FMUL.FTZ R40, R40, c[0x0][0x320] ;  /* 0x0000c80028287a20 */ /* 0x000fe20000410000 */
[----:B------:R-:W-:Y:S01]  /*8270*/  ISETP.GT.AND P1, PT, R0, RZ, PT ;  /* 0x000000ff0000720c */ /* 0x000fe20003f24270 */
[----:B------:R-:W-:Y:S01]  /*8280*/  @UP0 UIMAD UR23, UR23, UR4, URZ ;  /* 0x00000004171702a4 */ /* 0x000fe2000f8e023f */
[----:B------:R-:W-:Y:S01]  /*8290*/  FSEL R7, R172, -INF , P5 ;  /* 0xff800000ac077808 */ /* 0x000fe20002800000 */
[----:B------:R-:W-:Y:S01]  /*82a0*/  FMUL.FTZ R34, R34, c[0x0][0x320] ;  /* 0x0000c80022227a20 */ /* 0x000fe20000410000 */
[----:B------:R-:W-:Y:S01]  /*82b0*/  FSEL R13, R171, -INF , P1 ;  /* 0xff800000ab0d7808 */ /* 0x000fe20000800000 */
[----:B------:R-:W-:Y:S01]  /*82c0*/  FMUL.FTZ R35, R35, c[0x0][0x320] ;  /* 0x0000c80023237a20 */ /* 0x000fe20000410000 */
[----:B------:R-:W-:Y:S01]  /*82d0*/  ISETP.GT.AND P5, PT, R2, 0x9, PT ;  /* 0x000000090200780c */ /* 0x000fe20003fa4270 */
[----:B------:R-:W2:Y:S01]  /*82e0*/  MUFU.TANH R19, R19 ;  /* 0x0000001300137308 */ /* 0x000ea20000002400 */
[----:B------:R-:W-:Y:S01]  /*82f0*/  ISETP.GT.AND P1, PT, R0, 0x8, PT ;  /* 0x000000080000780c */ /* 0x000fe20003f24270 */
[----:B------:R-:W-:Y:S01]  /*8300*/  FMUL.FTZ R44, R44, c[0x0][0x320] ;  /* 0x0000c8002c2c7a20 */ /* 0x000fe20000410000 */
[----:B----4-:R-:W-:Y:S01]  /*8310*/  FSEL R12, R102, -INF , P5 ;  /* 0xff800000660c7808 */ /* 0x010fe20002800000 */
[----:B------:R-:W-:Y:S01]  /*8320*/  FMUL.FTZ R45, R45, c[0x0][0x320] ;  /* 0x0000c8002d2d7a20 */ /* 0x000fe20000410000 */
[----:B------:R-:W-:Y:S01]  /*8330*/  FSEL R14, R101, -INF , P1 ;  /* 0xff800000650e7808 */ /* 0x000fe20000800000 */
[----:B------:R-:W-:Y:S01]  /*8340*/  FMUL.FTZ R42, R42, c[0x0][0x320] ;  /* 0x0000c8002a2a7a20 */ /* 0x000fe20000410000 */
[----:B------:R-:W-:Y:S01]  /*8350*/  ISETP.GT.AND P5, PT, R2, 0x11, PT ;  /* 0x000000110200780c */ /* 0x000fe20003fa4270 */
[----:B------:R-:W-:Y:S01]  /*8360*/  FMUL.FTZ R48, R48, c[0x0][0x320] ;  /* 0x0000c80030307a20 */ /* 0x000fe20000410000 */
[C---:B------:R-:W-:Y:S01]  /*8370*/  ISETP.GT.AND P1, PT, R0.reuse, 0x10, PT ;  /* 0x000000100000780c */ /* 0x040fe20003f24270 */
[----:B------:R-:W4:Y:S01]  /*8380*/  MUFU.TANH R29, R29 ;  /* 0x0000001d001d7308 */ /* 0x000f220000002400 */
[----:B------:R-:W-:Y:S01]  /*8390*/  ISETP.GT.AND P0, PT, R0, 0x1, PT ;  /* 0x000000010000780c */ /* 0x000fe20003f04270 */
[----:B------:R-:W-:Y:S01]  /*83a0*/  FMUL.FTZ R49, R49, c[0x0][0x320] ;  /* 0x0000c80031317a20 */ /* 0x000fe20000410000 */
[----:B---3--:R-:W-:Y:S01]  /*83b0*/  FSEL R167, R167, -INF , P5 ;  /* 0xff800000a7a77808 */ /* 0x008fe20002800000 */
[----:B------:R-:W-:Y:S01]  /*83c0*/  FMUL.FTZ R43, R43, c[0x0][0x320] ;  /* 0x0000c8002b2b7a20 */ /* 0x000fe20000410000 */
[----:B------:R-:W-:Y:S01]  /*83d0*/  ISETP.GT.AND P5, PT, R2, 0x19, PT ;  /* 0x000000190200780c */ /* 0x000fe20003fa4270 */
[----:B------:R-:W-:Y:S01]  /*83e0*/  FMUL.FTZ R46, R46, c[0x0][0x320] ;  /* 0x0000c8002e2e7a20 */ /* 0x000fe20000410000 */
[----:B------:R-:W-:Y:S01]  /*83f0*/  FSEL R168, R168, -INF , P1 ;  /* 0xff800000a8a87808 */ /* 0x000fe20000800000 */
[----:B------:R-:W-:Y:S01]  /*8400*/  FMUL.FTZ R8, R47, c[0x0][0x320] ;  /* 0x0000c8002f087a20 */ /* 0x000fe20000410000 */
[C---:B------:R-:W-:Y:S01]  /*8410*/  ISETP.GT.AND P1, PT, R0.reuse, 0x18, PT ;  /* 0x000000180000780c */ /* 0x040fe20003f24270 */
[----:B------:R-:W3:Y:S01]  /*8420*/  MUFU.TANH R30, R30 ;  /* 0x0000001e001e7308 */ /* 0x000ee20000002400 */
[----:B------:R-:W-:Y:S01]  /*8430*/  FSEL R15, R165, -INF , P0 ;  /* 0xff800000a50f7808 */ /* 0x000fe20000000000 */
[----:B------:R-:W-:Y:S01]  /*8440*/  FMUL.FTZ R51, R51, c[0x0][0x320] ;  /* 0x0000c80033337a20 */ /* 0x000fe20000410000 */
[----:B------:R-:W-:Y:S01]  /*8450*/  ISETP.GT.AND P0, PT, R0, 0x9, PT ;  /* 0x000000090000780c */ /* 0x000fe20003f04270 */
[----:B------:R-:W-:Y:S01]  /*8460*/  @UP0 UIMAD UR23, UR20, UR5, UR23 ;  /* 0x00000005141702a4 */ /* 0x000fe2000f8e0217 */
[----:B------:R-:W-:Y:S02]  /*8470*/  FSEL R171, R17, -INF , P5 ;  /* 0xff80000011ab7808 */ /* 0x000fe40002800000 */
[----:B------:R-:W-:Y:S01]  /*8480*/  ISETP.GT.AND P5, PT, R2, 0x21, PT ;  /* 0x000000210200780c */ /* 0x000fe20003fa4270 */
[----:B------:R-:W-:Y:S01]  /*8490*/  @UP0 UIADD3 UR23, UR25, UR23, URZ ;  /* 0x0000001719170290 */ /* 0x000fe2000fffe03f */
[----:B------:R-:W-:Y:S01]  /*84a0*/  FSEL R172, R18, -INF , P1 ;  /* 0xff80000012ac7808 */ /* 0x000fe20000800000 */
[----:B------:R-:W1:Y:S01]  /*84b0*/  MUFU.TANH R23, R23 ;  /* 0x0000001700177308 */ /* 0x000e620000002400 */
[----:B------:R-:W-:Y:S01]  /*84c0*/  ISETP.GT.AND P1, PT, R0, 0x20, PT ;  /* 0x000000200000780c */ /* 0x000fe20003f24270 */
[----:B------:R-:W-:Y:S01]  /*84d0*/  @UP0 UIMAD UR23, UR23, 0x60, URZ ;  /* 0x00000060171708a4 */ /* 0x000fe2000f8e023f */
[----:B------:R-:W-:Y:S02]  /*84e0*/  FSEL R16, R100, -INF , P0 ;  /* 0xff80000064107808 */ /* 0x000fe40000000000 */
[----:B------:R-:W-:Y:S02]  /*84f0*/  ISETP.GT.AND P0, PT, R0, 0x11, PT ;  /* 0x000000110000780c */ /* 0x000fe40003f04270 */
[----:B------:R-:W-:Y:S02]  /*8500*/  FSEL R175, R21, -INF , P5 ;  /* 0xff80000015af7808 */ /* 0x000fe40002800000 */
[----:B------:R-:W-:Y:S01]  /*8510*/  FSEL R174, R22, -INF , P1 ;  /* 0xff80000016ae7808 */ /* 0x000fe20000800000 */
[----:B------:R-:W3:Y:S01]  /*8520*/  MUFU.TANH R36, R36 ;  /* 0x0000002400247308 */ /* 0x000ee20000002400 */
[----:B------:R-:W-:Y:S02]  /*8530*/  ISETP.GT.AND P5, PT, R2, 0x29, PT ;  /* 0x000000290200780c */ /* 0x000fe40003fa4270 */
[C---:B------:R-:W-:Y:S02]  /*8540*/  ISETP.GT.AND P1, PT, R0.reuse, 0x28, PT ;  /* 0x000000280000780c */ /* 0x040fe40003f24270 */
[----:B------:R-:W-:Y:S02]  /*8550*/  FSEL R169, R169, -INF , P0 ;  /* 0xff800000a9a97808 */ /* 0x000fe40000000000 */
[----:B------:R-:W-:Y:S02]  /*8560*/  ISETP.GT.AND P0, PT, R0, 0x19, PT ;  /* 0x000000190000780c */ /* 0x000fe40003f04270 */
[C---:B------:R-:W-:Y:S01]  /*8570*/  ISETP.GT.AND P6, PT, R2.reuse, RZ, PT ;  /* 0x000000ff0200720c */ /* 0x040fe20003fc4270 */
[----:B------:R-:W3:Y:S01]  /*8580*/  MUFU.TANH R37, R37 ;  /* 0x0000002500257308 */ /* 0x000ee20000002400 */
[----:B------:R-:W-:Y:S02]  /*8590*/  FSEL R179, R25, -INF , P5 ;  /* 0xff80000019b37808 */ /* 0x000fe40002800000 */
[----:B------:R-:W-:Y:S02]  /*85a0*/  ISETP.GT.AND P5, PT, R2, 0x31, PT ;  /* 0x000000310200780c */ /* 0x000fe40003fa4270 */
[----:B-1----:R-:W-:Y:S02]  /*85b0*/  FSEL R180, R26, -INF , P1 ;  /* 0xff8000001ab47808 */ /* 0x002fe40000800000 */
[C---:B------:R-:W-:Y:S02]  /*85c0*/  ISETP.GT.AND P1, PT, R0.reuse, 0x30, PT ;  /* 0x000000300000780c */ /* 0x040fe40003f24270 */
[----:B------:R-:W-:Y:S01]  /*85d0*/  FSEL R6, R173, -INF , P6 ;  /* 0xff800000ad067808 */ /* 0x000fe20003000000 */
[----:B------:R-:W1:Y:S01]  /*85e0*/  MUFU.TANH R20, R20 ;  /* 0x0000001400147308 */ /* 0x000e620000002400 */
[----:B--2---:R-:W-:Y:S02]  /*85f0*/  FSEL R173, R19, -INF , P0 ;  /* 0xff80000013ad7808 */ /* 0x004fe40000000000 */
[----:B------:R-:W-:Y:S02]  /*8600*/  ISETP.GT.AND P0, PT, R0, 0x21, PT ;  /* 0x000000210000780c */ /* 0x000fe40003f04270 */
[----:B----4-:R-:W-:Y:S02]  /*8610*/  FSEL R250, R29, -INF , P5 ;  /* 0xff8000001dfa7808 */ /* 0x010fe40002800000 */
[----:B---3--:R-:W-:Y:S02]  /*8620*/  FSEL R251, R30, -INF , P1 ;  /* 0xff8000001efb7808 */ /* 0x008fe40000800000 */
[C---:B------:R-:W-:Y:S01]  /*8630*/  ISETP.GT.AND P5, PT, R2.reuse, 0x40, PT ;  /* 0x000000400200780c */ /* 0x040fe20003fa4270 */
[----:B------:R-:W2:Y:S01]  /*8640*/  MUFU.TANH R24, R24 ;  /* 0x0000001800187308 */ /* 0x000ea20000002400 */
[----:B------:R-:W-:Y:S02]  /*8650*/  ISETP.GT.AND P1, PT, R2, 0x41, PT ;  /* 0x000000410200780c */ /* 0x000fe40003f24270 */
[----:B------:R-:W-:Y:S02]  /*8660*/  FSEL R177, R23, -INF , P0 ;  /* 0xff80000017b17808 */ /* 0x000fe40000000000 */
[----:B------:R-:W-:Y:S01]  /*8670*/  FSEL R17, R36, -INF , P5 ;  /* 0xff80000024117808 */ /* 0x000fe20002800000 */
[----:B------:R-:W3:Y:S01]  /*8680*/  LDL.64 R22, [R1+0x30] ;  /* 0x0000300001167983 */ /* 0x000ee20000100a00 */
[----:B------:R-:W-:Y:S02]  /*8690*/  FSEL R18, R37, -INF , P1 ;  /* 0xff80000025127808 */ /* 0x000fe40000800000 */
[----:B------:R-:W-:Y:S01]  /*86a0*/  ISETP.GT.AND P6, PT, R2, 0x8, PT ;  /* 0x000000080200780c */ /* 0x000fe20003fc4270 */
[----:B------:R-:W4:Y:S01]  /*86b0*/  MUFU.TANH R28, R28 ;  /* 0x0000001c001c7308 */ /* 0x000f220000002400 */
[----:B------:R-:W-:Y:S01]  /*86c0*/  FMNMX.FTZ R4, R6, R3, !PT ;  /* 0x0000000306047209 */ /* 0x000fe20007810000 */
[----:B------:R-:W3:Y:S01]  /*86d0*/  LDL.64 R36, [R1+0x28] ;  /* 0x0000280001247983 */ /* 0x000ee20000100a00 */
[----:B------:R-:W-:Y:S02]  /*86e0*/  FSEL R10, R164, -INF , P6 ;  /* 0xff800000a40a7808 */ /* 0x000fe40003000000 */
[----:B------:R-:W-:Y:S02]  /*86f0*/  FMNMX.FTZ R4, R7, R4, !PT ;  /* 0x0000000407047209 */ /* 0x000fe40007810000 */
[----:B------:R-:W-:Y:S02]  /*8700*/  ISETP.GT.AND P6, PT, R2, 0x10, PT ;  /* 0x000000100200780c */ /* 0x000fe40003fc4270 */
[----:B------:R-:W-:Y:S01]  /*8710*/  FMNMX.FTZ R4, R10, R4, !PT ;  /* 0x000000040a047209 */ /* 0x000fe20007810000 */
[----:B------:R-:W2:Y:S01]  /*8720*/  MUFU.TANH R27, R27 ;  /* 0x0000001b001b7308 */ /* 0x000ea20000002400 */
[----:B------:R-:W-:Y:S02]  /*8730*/  FSEL R166, R166, -INF , P6 ;  /* 0xff800000a6a67808 */ /* 0x000fe40003000000 */
[----:B------:R-:W-:Y:S02]  /*8740*/  FMNMX.FTZ R4, R12, R4, !PT ;  /* 0x000000040c047209 */ /* 0x000fe40007810000 */
[----:B------:R-:W-:Y:S02]  /*8750*/  ISETP.GT.AND P6, PT, R2, 0x18, PT ;  /* 0x000000180200780c */ /* 0x000fe40003fc4270 */
[----:B------:R-:W-:Y:S02]  /*8760*/  FMNMX.FTZ R4, R166, R4, !PT ;  /* 0x00000004a6047209 */ /* 0x000fe40007810000 */
[----:B------:R-:W-:Y:S01]  /*8770*/  FSEL R170, R170, -INF , P6 ;  /* 0xff800000aaaa7808 */ /* 0x000fe20003000000 */
[----:B------:R-:W4:Y:S01]  /*8780*/  MUFU.TANH R33, R33 ;  /* 0x0000002100217308 */ /* 0x000f220000002400 */
[----:B------:R-:W-:Y:S02]  /*8790*/  FMNMX.FTZ R4, R167, R4, !PT ;  /* 0x00000004a7047209 */ /* 0x000fe40007810000 */
[----:B------:R-:W-:Y:S02]  /*87a0*/  ISETP.GT.AND P6, PT, R2, 0x20, PT ;  /* 0x000000200200780c */ /* 0x000fe40003fc4270 */
[----:B------:R-:W-:Y:S02]  /*87b0*/  FMNMX.FTZ R4, R170, R4, !PT ;  /* 0x00000004aa047209 */ /* 0x000fe40007810000 */
[----:B-1----:R-:W-:Y:S02]  /*87c0*/  FSEL R176, R20, -INF , P6 ;  /* 0xff80000014b07808 */ /* 0x002fe40003000000 */
[----:B------:R-:W-:Y:S01]  /*87d0*/  FMNMX.FTZ R4, R171, R4, !PT ;  /* 0x00000004ab047209 */ /* 0x000fe20007810000 */
[----:B------:R-:W1:Y:S01]  /*87e0*/  MUFU.TANH R32, R32 ;  /* 0x0000002000207308 */ /* 0x000e620000002400 */
[----:B------:R-:W-:Y:S02]  /*87f0*/  ISETP.GT.AND P6, PT, R2, 0x28, PT ;  /* 0x000000280200780c */ /* 0x000fe40003fc4270 */
[----:B------:R-:W-:Y:S02]  /*8800*/  FMNMX.FTZ R4, R176, R4, !PT ;  /* 0x00000004b0047209 */ /* 0x000fe40007810000 */
[----:B--2---:R-:W-:Y:S02]  /*8810*/  FSEL R178, R24, -INF , P6 ;  /* 0xff80000018b27808 */ /* 0x004fe40003000000 */
[----:B------:R-:W-:Y:S02]  /*8820*/  FMNMX.FTZ R4, R175, R4, !PT ;  /* 0x00000004af047209 */ /* 0x000fe40007810000 */
[----:B------:R-:W-:Y:S01]  /*8830*/  FMNMX.FTZ R5, R13, R103, !PT ;  /* 0x000000670d057209 */ /* 0x000fe20007810000 */
[----:B------:R-:W2:Y:S01]  /*8840*/  MUFU.TANH R40, R40 ;  /* 0x0000002800287308 */ /* 0x000ea20000002400 */
[----:B------:R-:W-:Y:S02]  /*8850*/  ISETP.GT.AND P6, PT, R2, 0x30, PT ;  /* 0x000000300200780c */ /* 0x000fe40003fc4270 */
[----:B------:R-:W-:Y:S02]  /*8860*/  FMNMX.FTZ R4, R178, R4, !PT ;  /* 0x00000004b2047209 */ /* 0x000fe40007810000 */
[----:B------:R-:W-:Y:S02]  /*8870*/  ISETP.GT.AND P0, PT, R0, 0x29, PT ;  /* 0x000000290000780c */ /* 0x000fe40003f04270 */
[----:B----4-:R-:W-:Y:S02]  /*8880*/  FSEL R182, R28, -INF , P6 ;  /* 0xff8000001cb67808 */ /* 0x010fe40003000000 */
[----:B------:R-:W-:Y:S01]  /*8890*/  FMNMX.FTZ R5, R15, R5, !PT ;  /* 0x000000050f057209 */ /* 0x000fe20007810000 */
[----:B------:R-:W4:Y:S01]  /*88a0*/  MUFU.TANH R41, R41 ;  /* 0x0000002900297308 */ /* 0x000f220000002400 */
[----:B------:R-:W-:Y:S02]  /*88b0*/  FMNMX.FTZ R4, R179, R4, !PT ;  /* 0x00000004b3047209 */ /* 0x000fe40007810000 */
[C---:B------:R-:W-:Y:S02]  /*88c0*/  ISETP.GT.AND P6, PT, R2.reuse, 0x39, PT ;  /* 0x000000390200780c */ /* 0x040fe40003fc4270 */
[----:B------:R-:W-:Y:S02]  /*88d0*/  FSEL R181, R27, -INF , P0 ;  /* 0xff8000001bb57808 */ /* 0x000fe40000000000 */
[----:B------:R-:W-:Y:S02]  /*88e0*/  ISETP.GT.AND P0, PT, R2, 0x38, PT ;  /* 0x000000380200780c */ /* 0x000fe40003f04270 */
[----:B------:R-:W-:Y:S01]  /*88f0*/  FMNMX.FTZ R5, R14, R5, !PT ;  /* 0x000000050e057209 */ /* 0x000fe20007810000 */
[----:B------:R-:W4:Y:S01]  /*8900*/  MUFU.TANH R44, R44 ;  /* 0x0000002c002c7308 */ /* 0x000f220000002400 */
[----:B------:R-:W-:Y:S02]  /*8910*/  FMNMX.FTZ R4, R182, R4, !PT ;  /* 0x00000004b6047209 */ /* 0x000fe40007810000 */
[----:B------:R-:W-:Y:S02]  /*8920*/  FSEL R33, R33, -INF , P6 ;  /* 0xff80000021217808 */ /* 0x000fe40003000000 */
[----:B-1----:R-:W-:Y:S02]  /*8930*/  FSEL R24, R32, -INF , P0 ;  /* 0xff80000020187808 */ /* 0x002fe40000000000 */
[----:B------:R-:W-:Y:S02]  /*8940*/  ISETP.GT.AND P0, PT, R2, 0x48, PT ;  /* 0x000000480200780c */ /* 0x000fe40003f04270 */
[----:B------:R-:W-:Y:S01]  /*8950*/  FMNMX.FTZ R5, R16, R5, !PT ;  /* 0x0000000510057209 */ /* 0x000fe20007810000 */
[----:B------:R-:W1:Y:S01]  /*8960*/  MUFU.TANH R45, R45 ;  /* 0x0000002d002d7308 */ /* 0x000e620000002400 */
[----:B------:R-:W-:Y:S02]  /*8970*/  FMNMX.FTZ R4, R250, R4, !PT ;  /* 0x00000004fa047209 */ /* 0x000fe40007810000 */
[----:B--2---:R-:W-:Y:S01]  /*8980*/  FSEL R152, R40, -INF , P0 ;  /* 0xff80000028987808 */ /* 0x004fe20000000000 */
[----:B------:R-:W-:Y:S01]  /*8990*/  IMAD.MOV.U32 R40, RZ, RZ, R33 ;  /* 0x000000ffff287224 */ /* 0x000fe200078e0021 */
[----:B------:R-:W-:Y:S02]  /*89a0*/  ISETP.GT.AND P6, PT, R2, 0x49, PT ;  /* 0x000000490200780c */ /* 0x000fe40003fc4270 */
[----:B------:R-:W-:Y:S02]  /*89b0*/  FMNMX.FTZ R5, R168, R5, !PT ;  /* 0x00000005a8057209 */ /* 0x000fe40007810000 */
[----:B------:R-:W-:Y:S01]  /*89c0*/  FMNMX.FTZ R4, R24, R4, !PT ;  /* 0x0000000418047209 */ /* 0x000fe20007810000 */
[----:B------:R-:W2:Y:S01]  /*89d0*/  MUFU.TANH R48, R48 ;  /* 0x0000003000307308 */ /* 0x000ea20000002400 */
[----:B----4-:R-:W-:Y:S02]  /*89e0*/  FSEL R28, R41, -INF , P6 ;  /* 0xff800000291c7808 */ /* 0x010fe40003000000 */
[C---:B------:R-:W-:Y:S02]  /*89f0*/  ISETP.GT.AND P5, PT, R2.reuse, 0x50, PT ;  /* 0x000000500200780c */ /* 0x040fe40003fa4270 */
[C---:B------:R-:W-:Y:S02]  /*8a00*/  ISETP.GT.AND P1, PT, R2.reuse, 0x51, PT ;  /* 0x000000510200780c */ /* 0x040fe40003f24270 */
[C---:B------:R-:W-:Y:S02]  /*8a10*/  ISETP.GT.AND P6, PT, R2.reuse, 0x59, PT ;  /* 0x000000590200780c */ /* 0x040fe40003fc4270 */
[----:B------:R-:W-:Y:S01]  /*8a20*/  ISETP.GT.AND P0, PT, R2, 0x58, PT ;  /* 0x000000580200780c */ /* 0x000fe20003f04270 */
[----:B------:R-:W4:Y:S01]  /*8a30*/  MUFU.TANH R31, R31 ;  /* 0x0000001f001f7308 */ /* 0x000f220000002400 */
[----:B------:R-:W-:Y:S02]  /*8a40*/  FMNMX.FTZ R5, R169, R5, !PT ;  /* 0x00000005a9057209 */ /* 0x000fe40007810000 */
[----:B------:R-:W-:Y:S02]  /*8a50*/  FMNMX.FTZ R2, R40, R4, !PT ;  /* 0x0000000428027209 */ /* 0x000fe40007810000 */
[----:B------:R-:W-:Y:S01]  /*8a60*/  FMNMX.FTZ R4, R172, R5, !PT ;  /* 0x00000005ac047209 */ /* 0x000fe20007810000 */
[----:B------:R-:W-:Y:S01]  /*8a70*/  FMUL.FTZ R5, R50, c[0x0][0x320] ;  /* 0x0000c80032057a20 */ /* 0x000fe20000410000 */
[----:B------:R-:W-:Y:S02]  /*8a80*/  FMNMX.FTZ R2, R17, R2, !PT ;  /* 0x0000000211027209 */ /* 0x000fe40007810000 */
[----:B------:R-:W-:Y:S01]  /*8a90*/  FMNMX.FTZ R4, R173, R4, !PT ;  /* 0x00000004ad047209 */ /* 0x000fe20007810000 */
[----:B------:R-:W4:Y:S01]  /*8aa0*/  MUFU.TANH R49, R49 ;  /* 0x0000003100317308 */ /* 0x000f220000002400 */
[----:B------:R-:W-:Y:S02]  /*8ab0*/  FMNMX.FTZ R2, R18, R2, !PT ;  /* 0x0000000212027209 */ /* 0x000fe40007810000 */
[----:B------:R-:W-:Y:S02]  /*8ac0*/  FMNMX.FTZ R4, R174, R4, !PT ;  /* 0x00000004ae047209 */ /* 0x000fe40007810000 */
[----:B------:R-:W-:Y:S02]  /*8ad0*/  FMNMX.FTZ R2, R152, R2, !PT ;  /* 0x0000000298027209 */ /* 0x000fe40007810000 */
[----:B------:R-:W-:Y:S02]  /*8ae0*/  FSEL R50, R44, -INF , P5 ;  /* 0xff8000002c327808 */ /* 0x000fe40002800000 */
[----:B------:R-:W-:Y:S01]  /*8af0*/  FMNMX.FTZ R2, R28, R2, !PT ;  /* 0x000000021c027209 */ /* 0x000fe20007810000 */
[----:B------:R-:W4:Y:S01]  /*8b00*/  MUFU.TANH R34, R34 ;  /* 0x0000002200227308 */ /* 0x000f220000002400 */
[----:B------:R-:W-:Y:S02]  /*8b10*/  FMNMX.FTZ R4, R177, R4, !PT ;  /* 0x00000004b1047209 */ /* 0x000fe40007810000 */
[----:B-1----:R-:W-:Y:S02]  /*8b20*/  FSEL R25, R45, -INF , P1 ;  /* 0xff8000002d197808 */ /* 0x002fe40000800000 */
[----:B------:R-:W-:Y:S02]  /*8b30*/  FMNMX.FTZ R2, R50, R2, !PT ;  /* 0x0000000232027209 */ /* 0x000fe40007810000 */
[----:B------:R-:W-:Y:S02]  /*8b40*/  FMNMX.FTZ R4, R180, R4, !PT ;  /* 0x00000004b4047209 */ /* 0x000fe40007810000 */
[----:B------:R-:W-:Y:S01]  /*8b50*/  ISETP.GT.AND P5, PT, R0, 0x31, PT ;  /* 0x000000310000780c */ /* 0x000fe20003fa4270 */
[----:B------:R-:W1:Y:S01]  /*8b60*/  MUFU.TANH R35, R35 ;  /* 0x0000002300237308 */ /* 0x000e620000002400 */
[----:B--2---:R-:W-:Y:S02]  /*8b70*/  FSEL R48, R48, -INF , P0 ;  /* 0xff80000030307808 */ /* 0x004fe40000000000 */
[----:B------:R-:W-:Y:S02]  /*8b80*/  FMNMX.FTZ R2, R25, R2, !PT ;  /* 0x0000000219027209 */ /* 0x000fe40007810000 */
[----:B------:R-:W-:Y:S02]  /*8b90*/  FMNMX.FTZ R4, R181, R4, !PT ;  /* 0x00000004b5047209 */ /* 0x000fe40007810000 */
[----:B----4-:R-:W-:Y:S02]  /*8ba0*/  FSEL R183, R31, -INF , P5 ;  /* 0xff8000001fb77808 */ /* 0x010fe40002800000 */
[----:B------:R-:W-:Y:S01]  /*8bb0*/  FSEL R19, R49, -INF , P6 ;  /* 0xff80000031137808 */ /* 0x000fe20003000000 */
[----:B------:R-:W2:Y:S01]  /*8bc0*/  MUFU.TANH R38, R38 ;  /* 0x0000002600267308 */ /* 0x000ea20000002400 */
[----:B------:R-:W-:Y:S02]  /*8bd0*/  ISETP.GT.AND P1, PT, R0, 0x38, PT ;  /* 0x000000380000780c */ /* 0x000fe40003f24270 */
[----:B------:R-:W-:Y:S02]  /*8be0*/  FMNMX.FTZ R2, R48, R2, !PT ;  /* 0x0000000230027209 */ /* 0x000fe40007810000 */
[----:B------:R-:W-:Y:S02]  /*8bf0*/  FMNMX.FTZ R4, R251, R4, !PT ;  /* 0x00000004fb047209 */ /* 0x000fe40007810000 */
[----:B------:R-:W-:Y:S02]  /*8c00*/  FSEL R252, R34, -INF , P1 ;  /* 0xff80000022fc7808 */ /* 0x000fe40000800000 */
[C---:B------:R-:W-:Y:S01]  /*8c10*/  ISETP.GT.AND P0, PT, R0.reuse, 0x39, PT ;  /* 0x000000390000780c */ /* 0x040fe20003f04270 */
[----:B------:R-:W4:Y:S01]  /*8c20*/  MUFU.TANH R39, R39 ;  /* 0x0000002700277308 */ /* 0x000f220000002400 */
[----:B------:R-:W-:Y:S02]  /*8c30*/  FMNMX.FTZ R4, R183, R4, !PT ;  /* 0x00000004b7047209 */ /* 0x000fe40007810000 */
[----:B------:R-:W-:Y:S02]  /*8c40*/  FMNMX.FTZ R2, R19, R2, !PT ;  /* 0x0000000213027209 */ /* 0x000fe40007810000 */
[----:B------:R-:W-:Y:S02]  /*8c50*/  ISETP.GT.AND P1, PT, R0, 0x40, PT ;  /* 0x000000400000780c */ /* 0x000fe40003f24270 */
[----:B------:R-:W-:Y:S01]  /*8c60*/  FMNMX.FTZ R4, R252, R4, !PT ;  /* 0x00000004fc047209 */ /* 0x000fe20007810000 */
[----:B------:R-:W4:Y:S01]  /*8c70*/  SHFL.BFLY PT, R101, R2, 0x2, 0x1f ;  /* 0x0c401f0002657f89 */ /* 0x000f2200000e0000 */
[----:B-1----:R-:W-:Y:S01]  /*8c80*/  FSEL R26, R35, -INF , P0 ;  /* 0xff800000231a7808 */ /* 0x002fe20000000000 */
[----:B------:R-:W1:Y:S01]  /*8c90*/  MUFU.TANH R42, R42 ;  /* 0x0000002a002a7308 */ /* 0x000e620000002400 */
[----:B------:R-:W-:Y:S02]  /*8ca0*/  ISETP.GT.AND P0, PT, R0, 0x41, PT ;  /* 0x000000410000780c */ /* 0x000fe40003f04270 */
[----:B------:R-:W-:Y:S02]  /*8cb0*/  FMNMX.FTZ R4, R26, R4, !PT ;  /* 0x000000041a047209 */ /* 0x000fe40007810000 */
[----:B--2---:R-:W-:Y:S02]  /*8cc0*/  FSEL R34, R38, -INF , P1 ;  /* 0xff80000026227808 */ /* 0x004fe40000800000 */
[----:B------:R-:W-:Y:S02]  /*8cd0*/  ISETP.GT.AND P1, PT, R0, 0x48, PT ;  /* 0x000000480000780c */ /* 0x000fe40003f24270 */
[----:B------:R-:W-:Y:S01]  /*8ce0*/  FMNMX.FTZ R4, R34, R4, !PT ;  /* 0x0000000422047209 */ /* 0x000fe20007810000 */
[----:B------:R-:W2:Y:S01]  /*8cf0*/  MUFU.TANH R43, R43 ;  /* 0x0000002b002b7308 */ /* 0x000ea20000002400 */
[----:B------:R-:W-:Y:S02]  /*8d00*/  PLOP3.LUT P5, PT, PT, PT, UP0, 0x80, 0x0 ;  /* 0x000000000000781c */ /* 0x000fe40003faf008 */
[----:B------:R-:W-:Y:S02]  /*8d10*/  MOV R49, R25 ;  /* 0x0000001900317202 */ /* 0x000fe40000000f00 */
[----:B----4-:R-:W-:Y:S02]  /*8d20*/  FSEL R20, R39, -INF , P0 ;  /* 0xff80000027147808 */ /* 0x010fe40000000000 */
[----:B------:R-:W-:Y:S02]  /*8d30*/  ISETP.GT.AND P0, PT, R0, 0x49, PT ;  /* 0x000000490000780c */ /* 0x000fe40003f04270 */
[----:B------:R-:W-:Y:S01]  /*8d40*/  FMNMX.FTZ R4, R20, R4, !PT ;  /* 0x0000000414047209 */ /* 0x000fe20007810000 */
[----:B------:R-:W4:Y:S01]  /*8d50*/  MUFU.TANH R46, R46 ;  /* 0x0000002e002e7308 */ /* 0x000f220000002400 */
[----:B------:R-:W-:Y:S02]  /*8d60*/  FMNMX.FTZ R101, R2, R101, !PT ;  /* 0x0000006502657209 */ /* 0x000fe40007810000 */
[----:B-1----:R-:W-:Y:S02]  /*8d70*/  FSEL R27, R42, -INF , P1 ;  /* 0xff8000002a1b7808 */ /* 0x002fe40000800000 */
[C---:B------:R-:W-:Y:S02]  /*8d80*/  ISETP.GT.AND P1, PT, R0.reuse, 0x50, PT ;  /* 0x000000500000780c */ /* 0x040fe40003f24270 */
[----:B------:R-:W-:Y:S03]  /*8d90*/  FMNMX.FTZ R4, R27, R4, !PT ;  /* 0x000000041b047209 */ /* 0x000fe60007810000 */
[----:B------:R-:W1:Y:S01]  /*8da0*/  MUFU.TANH R8, R8 ;  /* 0x0000000800087308 */ /* 0x000e620000002400 */
[----:B--2---:R-:W-:Y:S02]  /*8db0*/  FSEL R41, R43, -INF , P0 ;  /* 0xff8000002b297808 */ /* 0x004fe40000000000 */
[----:B------:R-:W-:Y:S02]  /*8dc0*/  ISETP.GT.AND P0, PT, R0, 0x51, PT ;  /* 0x000000510000780c */ /* 0x000fe40003f04270 */
[----:B------:R-:W-:Y:S05]  /*8dd0*/  FMNMX.FTZ R4, R41, R4, !PT ;  /* 0x0000000429047209 */ /* 0x000fea0007810000 */
[----:B------:R-:W2:Y:S01]  /*8de0*/  MUFU.TANH R5, R5 ;  /* 0x0000000500057308 */ /* 0x000ea20000002400 */
[----:B----4-:R-:W-:Y:S02]  /*8df0*/  FSEL R32, R46, -INF , P1 ;  /* 0xff8000002e207808 */ /* 0x010fe40000800000 */
[----:B------:R-:W-:Y:S02]  /*8e00*/  ISETP.GT.AND P1, PT, R0, 0x58, PT ;  /* 0x000000580000780c */ /* 0x000fe40003f24270 */
[----:B------:R-:W-:Y:S05]  /*8e10*/  FMNMX.FTZ R4, R32, R4, !PT ;  /* 0x0000000420047209 */ /* 0x000fea0007810000 */
[----:B------:R2:W4:Y:S01]  /*8e20*/  MUFU.TANH R102, R51 ;  /* 0x0000003300667308 */ /* 0x0005220000002400 */
[----:B-1----:R-:W-:Y:S02]  /*8e30*/  FSEL R35, R8, -INF , P0 ;  /* 0xff80000008237808 */ /* 0x002fe40000000000 */
[----:B------:R-:W-:Y:S02]  /*8e40*/  ISETP.GT.AND P0, PT, R0, 0x59, PT ;  /* 0x000000590000780c */ /* 0x000fe40003f04270 */
[----:B------:R-:W-:Y:S02]  /*8e50*/  FMNMX.FTZ R0, R35, R4, !PT ;  /* 0x0000000423007209 */ /* 0x000fe40007810000 */
[----:B------:R-:W1:Y:S01]  /*8e60*/  SHFL.BFLY PT, R4, R101, 0x1, 0x1f ;  /* 0x0c201f0065047f89 */ /* 0x000e6200000e0000 */
[----:B------:R-:W-:Y:S01]  /*8e70*/  MOV R8, UR24 ;  /* 0x0000001800087c02 */ /* 0x000fe20008000f00 */
[----:B------:R-:W-:Y:S01]  /*8e80*/  @UP0 USHF.L.U64.HI UR24, UR4, 0x6, UR5 ;  /* 0x0000000604180899 */ /* 0x000fe20008010205 */
[----:B--2---:R-:W-:Y:S02]  /*8e90*/  FSEL R51, R5, -INF , P1 ;  /* 0xff80000005337808 */ /* 0x004fe40000800000 */
[----:B----4-:R-:W-:Y:S02]  /*8ea0*/  FSEL R102, R102, -INF , P0 ;  /* 0xff80000066667808 */ /* 0x010fe40000000000 */
[----:B------:R-:W-:Y:S04]  /*8eb0*/  FMNMX.FTZ R0, R51, R0, !PT ;  /* 0x0000000033007209 */ /* 0x000fe80007810000 */
[----:B------:R-:W-:Y:S02]  /*8ec0*/  FMNMX.FTZ R0, R102, R0, !PT ;  /* 0x0000000066007209 */ /* 0x000fe40007810000 */
[----:B-1----:R-:W-:Y:S03]  /*8ed0*/  FMNMX.FTZ R101, R101, R4, !PT ;  /* 0x0000000465657209 */ /* 0x002fe60007810000 */
[----:B------:R-:W1:Y:S01]  /*8ee0*/  SHFL.BFLY PT, R2, R0, 0x2, 0x1f ;  /* 0x0c401f0000027f89 */ /* 0x000e6200000e0000 */
[C---:B------:R-:W-:Y:S01]  /*8ef0*/  FSETP.NEU.FTZ.AND P1, PT, R101.reuse, -INF , PT ;  /* 0xff8000006500780b */ /* 0x040fe20003f3d000 */
[----:B------:R-:W-:Y:S05]  /*8f00*/  FMUL.FTZ R164, R101, c[0x0][0x2d0] ;  /* 0x0000b40065a47a20 */ /* 0x000fea0000410000 */
[----:B------:R-:W-:Y:S05]  /*8f10*/  FSEL R164, R164, RZ, P1 ;  /* 0x000000ffa4a47208 */ /* 0x000fea0000800000 */
[--C-:B------:R-:W-:Y:S02]  /*8f20*/  FFMA.FTZ R7, R7, c[0x0][0x2d0], -R164.reuse ;  /* 0x0000b40007077a23 */ /* 0x100fe400000108a4 */
[----:B------:R-:W-:Y:S02]  /*8f30*/  FFMA.FTZ R12, R12, c[0x0][0x2d0], -R164 ;  /* 0x0000b4000c0c7a23 */ /* 0x000fe400000108a4 */
[----:B------:R-:W-:Y:S01]  /*8f40*/  MUFU.EX2 R245, R7 ;  /* 0x0000000700f57308 */ /* 0x000fe20000000800 */
[----:B-1----:R-:W-:Y:S09]  /*8f50*/  FMNMX.FTZ R0, R0, R2, !PT ;  /* 0x0000000200007209 */ /* 0x002ff20007810000 */
[----:B------:R-:W-:Y:S01]  /*8f60*/  MUFU.EX2 R231, R12 ;  /* 0x0000000c00e77308 */ /* 0x000fe20000000800 */
[----:B------:R-:W1:Y:S02]  /*8f70*/  SHFL.BFLY PT, R2, R0, 0x1, 0x1f ;  /* 0x0c201f0000027f89 */ /* 0x000e6400000e0000 */
[----:B-1----:R-:W-:Y:S02]  /*8f80*/  FMNMX.FTZ R100, R0, R2, !PT ;  /* 0x0000000200647209 */ /* 0x002fe40007810000 */
[----:B------:R-:W-:Y:S03]  /*8f90*/  FSEL R0, R101, RZ, P1 ;  /* 0x000000ff65007208 */ /* 0x000fe60000800000 */
[----:B------:R-:W-:Y:S01]  /*8fa0*/  FMUL.FTZ R165, R100, c[0x0][0x2d0] ;  /* 0x0000b40064a57a20 */ /* 0x000fe20000410000 */
[----:B---3--:R-:W-:Y:S01]  /*8fb0*/  @P5 MOV R4, R22 ;  /* 0x0000001600045202 */ /* 0x008fe20000000f00 */
[----:B------:R-:W-:Y:S04]  /*8fc0*/  FADD.FTZ R0, -R0, R3 ;  /* 0x0000000300007221 */ /* 0x000fe80000010100 */
[----:B------:R-:W-:Y:S02]  /*8fd0*/  FMUL.FTZ R0, R0, c[0x0][0x2d0] ;  /* 0x0000b40000007a20 */ /* 0x000fe40000410000 */
[----:B------:R-:W-:Y:S02]  /*8fe0*/  @P5 IMAD.MOV.U32 R5, RZ, RZ, R37 ;  /* 0x000000ffff055224 */ /* 0x000fe400078e0025 */
[----:B------:R-:W1:Y:S02]  /*8ff0*/  MUFU.EX2 R3, R0 ;  /* 0x0000000000037308 */ /* 0x000e640000000800 */
[----:B------:R-:W-:Y:S04]  /*9000*/  @P5 IMAD.WIDE.U32 R4, R8, 0x60, R4 ;  /* 0x0000006008045825 */ /* 0x000fe800078e0004 */
[--C-:B------:R-:W-:Y:S01]  /*9010*/  FFMA.FTZ R8, R6, c[0x0][0x2d0], -R164.reuse ;  /* 0x0000b40006087a23 */ /* 0x100fe200000108a4 */
[----:B------:R-:W-:Y:S01]  /*9020*/  @P5 IADD3 R5, R5, UR23, RZ ;  /* 0x0000001705055c10 */ /* 0x000fe2000fffe0ff */
[----:B------:R-:W-:Y:S01]  /*9030*/  @UP0 USHF.L.U32 UR23, UR4, 0x6, URZ ;  /* 0x0000000604170899 */ /* 0x000fe2000800063f */
[C---:B------:R-:W-:Y:S01]  /*9040*/  @P5 SHF.L.U32 R6, R4.reuse, 0x1, RZ ;  /* 0x0000000104065819 */ /* 0x040fe200000006ff */
[----:B------:R2:W3:Y:S01]  /*9050*/  MUFU.EX2 R43, R8 ;  /* 0x00000008002b7308 */ /* 0x0004e20000000800 */
[----:B------:R-:W-:Y:S01]  /*9060*/  @P5 SHF.L.U64.HI R5, R4, 0x1, R5 ;  /* 0x0000000104055819 */ /* 0x000fe20000010205 */
[----:B------:R-:W-:Y:S01]  /*9070*/  FFMA.FTZ R4, R10, c[0x0][0x2d0], -R164 ;  /* 0x0000b4000a047a23 */ /* 0x000fe200000108a4 */
[----:B------:R-:W-:Y:S03]  /*9080*/  UISETP.GT.AND UP0, UPT, UR22, UR21, UPT ;  /* 0x000000151600728c */ /* 0x000fe6000bf04270 */
[----:B------:R-:W-:Y:S04]  /*9090*/  UMOV UR22, UR20 ;  /* 0x0000001400167c82 */ /* 0x000fe80008000000 */
[----:B------:R-:W4:Y:S01]  /*90a0*/  MUFU.EX2 R247, R4 ;  /* 0x0000000400f77308 */ /* 0x000f220000000800 */
[C---:B-1----:R-:W-:Y:S02]  /*90b0*/  FMUL.FTZ R25, R3.reuse, R125 ;  /* 0x0000007d03197220 */ /* 0x042fe40000410000 */
[C---:B------:R-:W-:Y:S02]  /*90c0*/  FMUL.FTZ R52, R3.reuse, R52 ;  /* 0x0000003403347220 */ /* 0x040fe40000410000 */
[C---:B------:R-:W-:Y:S02]  /*90d0*/  FMUL.FTZ R53, R3.reuse, R53 ;  /* 0x0000003503357220 */ /* 0x040fe40000410000 */
[C---:B------:R-:W-:Y:S02]  /*90e0*/  FMUL.FTZ R56, R3.reuse, R56 ;  /* 0x0000003803387220 */ /* 0x040fe40000410000 */
[C---:B------:R-:W-:Y:S01]  /*90f0*/  FMUL.FTZ R57, R3.reuse, R57 ;  /* 0x0000003903397220 */ /* 0x040fe20000410000 */
[----:B--2---:R-:W-:Y:S01]  /*9100*/  @P5 IADD3 R8, P6, R6, 0x80, RZ ;  /* 0x0000008006085810 */ /* 0x004fe20007fde0ff */
[C---:B------:R-:W-:Y:S01]  /*9110*/  FMUL.FTZ R60, R3.reuse, R60 ;  /* 0x0000003c033c7220 */ /* 0x040fe20000410000 */
[----:B---3--:R-:W-:Y:S01]  /*9120*/  MOV R125, R43 ;  /* 0x0000002b007d7202 */ /* 0x008fe20000000f00 */
[C---:B------:R-:W-:Y:S01]  /*9130*/  FMUL.FTZ R61, R3.reuse, R61 ;  /* 0x0000003d033d7220 */ /* 0x040fe20000410000 */
[----:B------:R-:W-:Y:S01]  /*9140*/  @P5 IADD3 R8, P0, R8, c[0x0][0x1c8], RZ ;  /* 0x0000720008085a10 */ /* 0x000fe20007f1e0ff */
[C---:B------:R-:W-:Y:S02]  /*9150*/  FMUL.FTZ R64, R3.reuse, R64 ;  /* 0x0000004003407220 */ /* 0x040fe40000410000 */
[C---:B------:R-:W-:Y:S01]  /*9160*/  FMUL.FTZ R65, R3.reuse, R65 ;  /* 0x0000004103417220 */ /* 0x040fe20000410000 */
[--C-:B------:R-:W-:Y:S01]  /*9170*/  @P5 IADD3.X R9, RZ, c[0x0][0x1cc], R5.reuse, P0, P6 ;  /* 0x00007300ff095a10 */ /* 0x100fe200007ec405 */
[C---:B------:R-:W-:Y:S01]  /*9180*/  FMUL.FTZ R68, R3.reuse, R68 ;  /* 0x0000004403447220 */ /* 0x040fe20000410000 */
[C---:B------:R-:W-:Y:S01]  /*9190*/  @P5 IADD3 R11, P6, R6.reuse, 0x100, RZ ;  /* 0x00000100060b5810 */ /* 0x040fe20007fde0ff */
[----:B------:R-:W-:Y:S01]  /*91a0*/  FMUL.FTZ R69, R3, R69 ;  /* 0x0000004503457220 */ /* 0x000fe20000410000 */
[----:B----4-:R-:W-:Y:S01]  /*91b0*/  F2FP.BF16.PACK_AB R154, R231, R247 ;  /* 0x000000f7e79a723e */ /* 0x010fe200000010ff */
[----:B------:R-:W-:Y:S01]  /*91c0*/  FMUL.FTZ R72, R3, R72 ;  /* 0x0000004803487220 */ /* 0x000fe20000410000 */
[----:B------:R-:W-:Y:S01]  /*91d0*/  @P5 IADD3 R10, P0, R11, c[0x0][0x1c8], RZ ;  /* 0x000072000b0a5a10 */ /* 0x000fe20007f1e0ff */
[C---:B------:R-:W-:Y:S02]  /*91e0*/  FMUL.FTZ R73, R3.reuse, R73 ;  /* 0x0000004903497220 */ /* 0x040fe40000410000 */
[C---:B------:R-:W-:Y:S01]  /*91f0*/  FMUL.FTZ R76, R3.reuse, R76 ;  /* 0x0000004c034c7220 */ /* 0x040fe20000410000 */
[----:B------:R-:W-:Y:S01]  /*9200*/  @P5 IADD3.X R11, RZ, c[0x0][0x1cc], R5, P0, P6 ;  /* 0x00007300ff0b5a10 */ /* 0x000fe200007ec405 */
[C---:B------:R-:W-:Y:S01]  /*9210*/  FMUL.FTZ R77, R3.reuse, R77 ;  /* 0x0000004d034d7220 */ /* 0x040fe20000410000 */
[----:B------:R-:W-:Y:S01]  /*9220*/  @P5 IADD3 R4, P6, R6, c[0x0][0x1c8], RZ ;  /* 0x0000720006045a10 */ /* 0x000fe20007fde0ff */
[C---:B------:R-:W-:Y:S01]  /*9230*/  FMUL.FTZ R80, R3.reuse, R80 ;  /* 0x0000005003507220 */ /* 0x040fe20000410000 */
[C---:B------:R-:W-:Y:S01]  /*9240*/  FSETP.NEU.FTZ.AND P0, PT, R100.reuse, -INF , PT ;  /* 0xff8000006400780b */ /* 0x040fe20003f1d000 */
[----:B------:R-:W-:Y:S01]  /*9250*/  FMUL.FTZ R81, R3, R81 ;  /* 0x0000005103517220 */ /* 0x000fe20000410000 */
[----:B------:R-:W-:Y:S01]  /*9260*/  @P5 IADD3.X R5, R5, c[0x0][0x1cc], RZ, P6, !PT ;  /* 0x0000730005055a10 */ /* 0x000fe200037fe4ff */
[----:B------:R-:W-:Y:S01]  /*9270*/  FMUL.FTZ R84, R3, R84 ;  /* 0x0000005403547220 */ /* 0x000fe20000410000 */
[----:B------:R-:W-:Y:S01]  /*9280*/  FSEL R165, R165, RZ, P0 ;  /* 0x000000ffa5a57208 */ /* 0x000fe20000000000 */
[C---:B------:R-:W-:Y:S01]  /*9290*/  FMUL.FTZ R85, R3.reuse, R85 ;  /* 0x0000005503557220 */ /* 0x040fe20000410000 */
[----:B------:R-:W-:Y:S01]  /*92a0*/  FSEL R2, R100, RZ, P0 ;  /* 0x000000ff64027208 */ /* 0x000fe20000000000 */
[----:B------:R1:W-:Y:S01]  /*92b0*/  @P5 LDGSTS.E.BYPASS.LTC128B.128 [R249+0xc100], [R4.64], !P4 ;  /* 0x0c10000004f95fae */ /* 0x0003e2000e101d52 */
[----:B------:R-:W-:Y:S01]  /*92c0*/  FMUL.FTZ R88, R3, R88 ;  /* 0x0000005803587220 */ /* 0x000fe20000410000 */
[----:B------:R-:W-:Y:S01]  /*92d0*/  PLOP3.LUT P0, PT, PT, PT, UP0, 0x80, 0x0 ;  /* 0x000000000000781c */ /* 0x000fe20003f0f008 */
[--C-:B------:R-:W-:Y:S02]  /*92e0*/  FFMA.FTZ R13, R13, c[0x0][0x2d0], -R165.reuse ;  /* 0x0000b4000d0d7a23 */ /* 0x100fe400000108a5 */
[--C-:B------:R-:W-:Y:S02]  /*92f0*/  FFMA.FTZ R15, R15, c[0x0][0x2d0], -R165.reuse ;  /* 0x0000b4000f0f7a23 */ /* 0x100fe400000108a5 */
[----:B------:R-:W-:Y:S01]  /*9300*/  FFMA.FTZ R14, R14, c[0x0][0x2d0], -R165 ;  /* 0x0000b4000e0e7a23 */ /* 0x000fe200000108a5 */
[----:B------:R2:W-:Y:S01]  /*9310*/  @P5 LDGSTS.E.BYPASS.LTC128B.128 [R249+0xf100], [R8.64], !P3 ;  /* 0x0f10000008f95fae */ /* 0x0005e2000d901d52 */
[----:B------:R-:W-:Y:S01]  /*9320*/  MUFU.EX2 R33, R13 ;  /* 0x0000000d00217308 */ /* 0x000fe20000000800 */
[----:B------:R-:W-:Y:S01]  /*9330*/  FADD.FTZ R0, -R2, R103 ;  /* 0x0000006702007221 */ /* 0x000fe20000010100 */
[----:B------:R-:W-:Y:S01]  /*9340*/  MOV R103, R20 ;  /* 0x0000001400677202 */ /* 0x000fe20000000f00 */
[----:B------:R-:W-:Y:S02]  /*9350*/  FFMA.FTZ R16, R16, c[0x0][0x2d0], -R165 ;  /* 0x0000b40010107a23 */ /* 0x000fe400000108a5 */
[----:B------:R-:W-:Y:S02]  /*9360*/  FMUL.FTZ R0, R0, c[0x0][0x2d0] ;  /* 0x0000b40000007a20 */ /* 0x000fe40000410000 */
[----:B------:R3:W-:Y:S01]  /*9370*/  @P5 LDGSTS.E.BYPASS.LTC128B.128 [R249+0x12100], [R10.64], !P2 ;  /* 0x121000000af95fae */ /* 0x0007e2000d101d52 */
[----:B------:R-:W-:Y:S01]  /*9380*/  IMAD.MOV.U32 R2, RZ, RZ, R152 ;  /* 0x000000ffff027224 */ /* 0x000fe200078e0098 */
[----:B------:R-:W-:Y:S01]  /*9390*/  F2FP.BF16.PACK_AB R152, R245, R43 ;  /* 0x0000002bf598723e */ /* 0x000fe200000010ff */
[----:B------:R-:W4:Y:S01]  /*93a0*/  MUFU.EX2 R246, R15 ;  /* 0x0000000f00f67308 */ /* 0x000f220000000800 */
[C---:B------:R-:W-:Y:S02]  /*93b0*/  FMUL.FTZ R89, R3.reuse, R89 ;  /* 0x0000005903597220 */ /* 0x040fe40000410000 */
[C---:B------:R-:W-:Y:S02]  /*93c0*/  FMUL.FTZ R92, R3.reuse, R92 ;  /* 0x0000005c035c7220 */ /* 0x040fe40000410000 */
[C---:B------:R-:W-:Y:S02]  /*93d0*/  FMUL.FTZ R93, R3.reuse, R93 ;  /* 0x0000005d035d7220 */ /* 0x040fe40000410000 */
[C---:B------:R-:W-:Y:S01]  /*93e0*/  FMUL.FTZ R96, R3.reuse, R96 ;  /* 0x0000006003607220 */ /* 0x040fe20000410000 */
[----:B-1----:R-:W-:Y:S01]  /*93f0*/  @P5 IADD3 R4, P6, R4, UR23, RZ ;  /* 0x0000001704045c10 */ /* 0x002fe2000ffde0ff */
[----:B------:R-:W-:Y:S01]  /*9400*/  FMUL.FTZ R97, R3, R97 ;  /* 0x0000006103617220 */ /* 0x000fe20000410000 */
[----:B------:R-:W-:Y:S02]  /*9410*/  MUFU.EX2 R248, R14 ;  /* 0x0000000e00f87308 */ /* 0x000fe40000000800 */
[----:B------:R-:W-:Y:S02]  /*9420*/  @P5 IADD3.X R5, R5, UR24, RZ, P6, !PT ;  /* 0x0000001805055c10 */ /* 0x000fe4000b7fe4ff */
[----:B------:R-:W-:Y:S01]  /*9430*/  @P5 IADD3 R6, P1, R4, UR23, RZ ;  /* 0x0000001704065c10 */ /* 0x000fe2000ff3e0ff */
[----:B--2---:R-:W-:Y:S02]  /*9440*/  FMUL.FTZ R8, R3, R108 ;  /* 0x0000006c03087220 */ /* 0x004fe40000410000 */
[----:B------:R1:W-:Y:S01]  /*9450*/  @P5 LDGSTS.E.BYPASS.LTC128B.128 [R249+0xd100], [R4.64], !P4 ;  /* 0x0d10000004f95fae */ /* 0x0003e2000e101d52 */
[----:B------:R-:W-:Y:S01]  /*9460*/  @P5 IADD3.X R7, R5, UR24, RZ, P1, !PT ;  /* 0x0000001805075c10 */ /* 0x000fe20008ffe4ff */
[C---:B------:R-:W-:Y:S01]  /*9470*/  FMUL.FTZ R9, R3.reuse, R109 ;  /* 0x0000006d03097220 */ /* 0x040fe20000410000 */
[----:B------:R-:W2:Y:S01]  /*9480*/  MUFU.EX2 R42, R16 ;  /* 0x00000010002a7308 */ /* 0x000ea20000000800 */
[----:B----4-:R-:W-:Y:S04]  /*9490*/  F2FP.BF16.PACK_AB R153, R246, R33 ;  /* 0x00000021f699723e */ /* 0x010fe800000010ff */
[----:B------:R1:W-:Y:S05]  /*94a0*/  @P5 LDGSTS.E.BYPASS.LTC128B.128 [R249+0x10100], [R4.64+0x80], !P3 ;  /* 0x1010008004f95fae */ /* 0x0003ea000d901d52 */
[----:B------:R-:W3:Y:S03]  /*94b0*/  MUFU.EX2 R0, R0 ;  /* 0x0000000000007308 */ /* 0x000ee60000000800 */
[----:B------:R1:W-:Y:S08]  /*94c0*/  @P5 LDGSTS.E.BYPASS.LTC128B.128 [R249+0x13100], [R4.64+0x100], !P2 ;  /* 0x1310010004f95fae */ /* 0x0003f0000d101d52 */
[----:B------:R4:W-:Y:S01]  /*94d0*/  @P5 LDGSTS.E.BYPASS.LTC128B.128 [R249+0xe100], [R6.64], !P4 ;  /* 0x0e10000006f95fae */ /* 0x0009e2000e101d52 */
[----:B--2---:R-:W-:Y:S01]  /*94e0*/  F2FP.BF16.PACK_AB R155, R42, R248 ;  /* 0x000000f82a9b723e */ /* 0x004fe200000010ff */
[C---:B------:R-:W-:Y:S01]  /*94f0*/  FMUL.FTZ R16, R3.reuse, R116 ;  /* 0x0000007403107220 */ /* 0x040fe20000410000 */
[----:B------:R-:W-:Y:S01]  /*9500*/  MOV R116, R17 ;  /* 0x0000001100747202 */ /* 0x000fe20000000f00 */
[C---:B------:R-:W-:Y:S04]  /*9510*/  FMUL.FTZ R17, R3.reuse, R117 ;  /* 0x0000007503117220 */ /* 0x040fe80000410000 */
[----:B------:R4:W-:Y:S01]  /*9520*/  @P5 LDGSTS.E.BYPASS.LTC128B.128 [R249+0x11100], [R6.64+0x80], !P3 ;  /* 0x1110008006f95fae */ /* 0x0009e2000d901d52 */
[----:B------:R-:W-:Y:S02]  /*9530*/  IMAD.MOV.U32 R117, RZ, RZ, R18 ;  /* 0x000000ffff757224 */ /* 0x000fe400078e0012 */
[C---:B---3--:R-:W-:Y:S02]  /*9540*/  FMUL.FTZ R10, R0.reuse, R110 ;  /* 0x0000006e000a7220 */ /* 0x048fe40000410000 */
[C---:B------:R-:W-:Y:S03]  /*9550*/  FMUL.FTZ R11, R0.reuse, R111 ;  /* 0x0000006f000b7220 */ /* 0x040fe60000410000 */
[----:B------:R4:W-:Y:S01]  /*9560*/  @P5 LDGSTS.E.BYPASS.LTC128B.128 [R249+0x14100], [R6.64+0x100], !P2 ;  /* 0x1410010006f95fae */ /* 0x0009e2000d101d52 */
[C---:B------:R-:W-:Y:S01]  /*9570*/  FMUL.FTZ R18, R0.reuse, R118 ;  /* 0x0000007600127220 */ /* 0x040fe20000410000 */
[----:B------:R-:W-:Y:S01]  /*9580*/  MOV R118, R19 ;  /* 0x0000001300767202 */ /* 0x000fe20000000f00 */
[C---:B-1----:R-:W-:Y:S02]  /*9590*/  FMUL.FTZ R5, R3.reuse, R105 ;  /* 0x0000006903057220 */ /* 0x042fe40000410000 */
[C---:B------:R-:W-:Y:S01]  /*95a0*/  FMUL.FTZ R4, R3.reuse, R104 ;  /* 0x0000006803047220 */ /* 0x040fe20000410000 */
[----:B------:R-:W-:Y:S01]  /*95b0*/  MOV R104, R28 ;  /* 0x0000001c00687202 */ /* 0x000fe20000000f00 */
[C---:B------:R-:W-:Y:S01]  /*95c0*/  FMUL.FTZ R19, R0.reuse, R119 ;  /* 0x0000007700137220 */ /* 0x040fe20000410000 */
[----:B------:R-:W1:Y:S01]  /*95d0*/  LDSM.16.MT88.4 R12, [R225+0x100] ;  /* 0x00010000e10c783b */ /* 0x000e620000004200 */
[----:B------:R-:W-:Y:S01]  /*95e0*/  MOV R119, R41 ;  /* 0x0000002900777202 */ /* 0x000fe20000000f00 */
[C---:B------:R-:W-:Y:S01]  /*95f0*/  FMUL.FTZ R43, R0.reuse, R143 ;  /* 0x0000008f002b7220 */ /* 0x040fe20000410000 */
[----:B------:R-:W-:Y:S01]  /*9600*/  MOV R41, R24 ;  /* 0x0000001800297202 */ /* 0x000fe20000000f00 */
[C---:B------:R-:W-:Y:S02]  /*9610*/  FMUL.FTZ R24, R3.reuse, R124 ;  /* 0x0000007c03187220 */ /* 0x040fe40000410000 */
[----:B------:R-:W-:Y:S02]  /*9620*/  IMAD.MOV.U32 R124, RZ, RZ, R51 ;  /* 0x000000ffff7c7224 */ /* 0x000fe400078e0033 */
[----:B------:R-:W2:Y:S01]  /*9630*/  LDSM.16.MT88.4 R20, [R226+0x100] ;  /* 0x00010000e214783b */ /* 0x000ea20000004200 */
[----:B------:R-:W-:Y:S01]  /*9640*/  FMUL.FTZ R51, R0, R151 ;  /* 0x0000009700337220 */ /* 0x000fe20000410000 */
[----:B------:R-:W-:Y:S01]  /*9650*/  MOV R151, R117 ;  /* 0x0000007500977202 */ /* 0x000fe20000000f00 */
[----:B------:R-:W-:Y:S02]  /*9660*/  FFMA.FTZ R124, R124, c[0x0][0x2d0], -R165 ;  /* 0x0000b4007c7c7a23 */ /* 0x000fe400000108a5 */
[C---:B------:R-:W-:Y:S02]  /*9670*/  FMUL.FTZ R54, R0.reuse, R54 ;  /* 0x0000003600367220 */ /* 0x040fe40000410000 */
[C---:B------:R-:W-:Y:S01]  /*9680*/  FMUL.FTZ R55, R0.reuse, R55 ;  /* 0x0000003700377220 */ /* 0x040fe20000410000 */
[----:B------:R-:W3:Y:S01]  /*9690*/  LDSM.16.MT88.4 R28, [R229+0x100] ;  /* 0x00010000e51c783b */ /* 0x000ee20000004200 */
[C---:B------:R-:W-:Y:S02]  /*96a0*/  FMUL.FTZ R58, R0.reuse, R58 ;  /* 0x0000003a003a7220 */ /* 0x040fe40000410000 */
[C---:B----4-:R-:W-:Y:S02]  /*96b0*/  FMUL.FTZ R6, R0.reuse, R106 ;  /* 0x0000006a00067220 */ /* 0x050fe40000410000 */
[C---:B------:R-:W-:Y:S02]  /*96c0*/  FMUL.FTZ R7, R0.reuse, R107 ;  /* 0x0000006b00077220 */ /* 0x040fe40000410000 */
[C---:B------:R-:W-:Y:S01]  /*96d0*/  FMUL.FTZ R59, R0.reuse, R59 ;  /* 0x0000003b003b7220 */ /* 0x040fe20000410000 */
[----:B------:R-:W4:Y:S01]  /*96e0*/  LDSM.16.MT88.4 R36, [R228+0x100] ;  /* 0x00010000e424783b */ /* 0x000f220000004200 */
[C---:B------:R-:W-:Y:S02]  /*96f0*/  FMUL.FTZ R62, R0.reuse, R62 ;  /* 0x0000003e003e7220 */ /* 0x040fe40000410000 */
[C---:B------:R-:W-:Y:S02]  /*9700*/  FMUL.FTZ R63, R0.reuse, R63 ;  /* 0x0000003f003f7220 */ /* 0x040fe40000410000 */
[C---:B------:R-:W-:Y:S02]  /*9710*/  FMUL.FTZ R66, R0.reuse, R66 ;  /* 0x0000004200427220 */ /* 0x040fe40000410000 */
[C---:B------:R-:W-:Y:S01]  /*9720*/  FMUL.FTZ R67, R0.reuse, R67 ;  /* 0x0000004300437220 */ /* 0x040fe20000410000 */
[----:B------:R-:W3:Y:S01]  /*9730*/  LDSM.16.MT88.4 R44, [R225+0x3100] ;  /* 0x00310000e12c783b */ /* 0x000ee20000004200 */
[C---:B------:R-:W-:Y:S02]  /*9740*/  FMUL.FTZ R70, R0.reuse, R70 ;  /* 0x0000004600467220 */ /* 0x040fe40000410000 */
[C---:B------:R-:W-:Y:S02]  /*9750*/  FMUL.FTZ R71, R0.reuse, R71 ;  /* 0x0000004700477220 */ /* 0x040fe40000410000 */
[C---:B------:R-:W-:Y:S02]  /*9760*/  FMUL.FTZ R74, R0.reuse, R74 ;  /* 0x0000004a004a7220 */ /* 0x040fe40000410000 */
[C---:B------:R-:W-:Y:S01]  /*9770*/  FMUL.FTZ R75, R0.reuse, R75 ;  /* 0x0000004b004b7220 */ /* 0x040fe20000410000 */
[C---:B-1----:R-:W-:Y:S01]  /*9780*/  HMMA.16816.F32.BF16 R4, R152.reuse, R12, R4 ;  /* 0x0000000c9804723c */ /* 0x042fe20000041804 */
[----:B------:R-:W-:Y:S04]  /*9790*/  LDSM.16.MT88.4 R108, [R229+0x3100] ;  /* 0x00310000e56c783b */ /* 0x000fe80000004200 */
[C---:B------:R-:W-:Y:S02]  /*97a0*/  FMUL.FTZ R78, R0.reuse, R78 ;  /* 0x0000004e004e7220 */ /* 0x040fe40000410000 */
[C---:B------:R-:W-:Y:S01]  /*97b0*/  FMUL.FTZ R12, R3.reuse, R112 ;  /* 0x00000070030c7220 */ /* 0x040fe20000410000 */
[C---:B------:R-:W-:Y:S01]  /*97c0*/  HMMA.16816.F32.BF16 R8, R152.reuse, R14, R8 ;  /* 0x0000000e9808723c */ /* 0x040fe20000041808 */
[----:B------:R-:W0:Y:S03]  /*97d0*/  LDGDEPBAR ;  /* 0x00000000000079af */ /* 0x000e260000000000 */
[C---:B------:R-:W-:Y:S02]  /*97e0*/  FMUL.FTZ R13, R3.reuse, R113 ;  /* 0x00000071030d7220 */ /* 0x040fe40000410000 */
[C---:B------:R-:W-:Y:S02]  /*97f0*/  FMUL.FTZ R79, R0.reuse, R79 ;  /* 0x0000004f004f7220 */ /* 0x040fe40000410000 */
[C---:B------:R-:W-:Y:S04]  /*9800*/  FMUL.FTZ R14, R0.reuse, R114 ;  /* 0x00000072000e7220 */ /* 0x040fe80000410000 */
[C---:B------:R-:W-:Y:S02]  /*9810*/  FMUL.FTZ R15, R0.reuse, R115 ;  /* 0x00000073000f7220 */ /* 0x040fe40000410000 */
[----:B------:R-:W-:Y:S01]  /*9820*/  LDSM.16.MT88.4 R112, [R228+0x3100] ;  /* 0x00310000e470783b */ /* 0x000fe20000004200 */
[C---:B------:R-:W-:Y:S02]  /*9830*/  FMUL.FTZ R82, R0.reuse, R82 ;  /* 0x0000005200527220 */ /* 0x040fe40000410000 */
[C---:B------:R-:W-:Y:S02]  /*9840*/  FMUL.FTZ R83, R0.reuse, R83 ;  /* 0x0000005300537220 */ /* 0x040fe40000410000 */
[C---:B--2---:R-:W-:Y:S03]  /*9850*/  HMMA.16816.F32.BF16 R12, R152.reuse, R20, R12 ;  /* 0x00000014980c723c */ /* 0x044fe6000004180c */
[C---:B------:R-:W-:Y:S02]  /*9860*/  FMUL.FTZ R86, R0.reuse, R86 ;  /* 0x0000005600567220 */ /* 0x040fe40000410000 */
[C---:B------:R-:W-:Y:S02]  /*9870*/  FMUL.FTZ R87, R0.reuse, R87 ;  /* 0x0000005700577220 */ /* 0x040fe40000410000 */
[C---:B------:R-:W-:Y:S01]  /*9880*/  FMUL.FTZ R21, R3.reuse, R121 ;  /* 0x0000007903157220 */ /* 0x040fe20000410000 */
[C---:B------:R-:W-:Y:S04]  /*9890*/  HMMA.16816.F32.BF16 R16, R152.reuse, R22, R16 ;  /* 0x000000169810723c */ /* 0x040fe80000041810 */
[C---:B------:R-:W-:Y:S01]  /*98a0*/  FMUL.FTZ R20, R3.reuse, R120 ;  /* 0x0000007803147220 */ /* 0x040fe20000410000 */
[----:B------:R-:W-:Y:S01]  /*98b0*/  MOV R121, R48 ;  /* 0x0000003000797202 */ /* 0x000fe20000000f00 */
[----:B------:R-:W-:Y:S02]  /*98c0*/  IMAD.MOV.U32 R120, RZ, RZ, R26 ;  /* 0x000000ffff787224 */ /* 0x000fe400078e001a */
[C---:B------:R-:W-:Y:S01]  /*98d0*/  FMUL.FTZ R22, R0.reuse, R122 ;  /* 0x0000007a00167220 */ /* 0x040fe20000410000 */
[----:B------:R-:W-:Y:S03]  /*98e0*/  MOV R122, R49 ;  /* 0x00000031007a7202 */ /* 0x000fe60000000f00 */
[C---:B------:R-:W-:Y:S02]  /*98f0*/  FMUL.FTZ R23, R0.reuse, R123 ;  /* 0x0000007b00177220 */ /* 0x040fe40000410000 */
[----:B------:R-:W-:Y:S02]  /*9900*/  IMAD.MOV.U32 R123, RZ, RZ, R50 ;  /* 0x000000ffff7b7224 */ /* 0x000fe400078e0032 */
[C---:B------:R-:W-:Y:S02]  /*9910*/  FMUL.FTZ R26, R0.reuse, R126 ;  /* 0x0000007e001a7220 */ /* 0x040fe40000410000 */
[----:B------:R-:W-:Y:S01]  /*9920*/  IMAD.MOV.U32 R126, RZ, RZ, R27 ;  /* 0x000000ffff7e7224 */ /* 0x000fe200078e001b */
[C---:B---3--:R-:W-:Y:S03]  /*9930*/  HMMA.16816.F32.BF16 R20, R152.reuse, R28, R20 ;  /* 0x0000001c9814723c */ /* 0x048fe60000041814 */
[C---:B------:R-:W-:Y:S01]  /*9940*/  FMUL.FTZ R27, R0.reuse, R127 ;  /* 0x0000007f001b7220 */ /* 0x040fe20000410000 */
[----:B------:R-:W-:Y:S01]  /*9950*/  MOV R127, R42 ;  /* 0x0000002a007f7202 */ /* 0x000fe20000000f00 */
[C---:B------:R-:W-:Y:S01]  /*9960*/  FMUL.FTZ R42, R0.reuse, R142 ;  /* 0x0000008e002a7220 */ /* 0x040fe20000410000 */
[----:B------:R-:W-:Y:S01]  /*9970*/  MOV R143, R126 ;  /* 0x0000007e008f7202 */ /* 0x000fe20000000f00 */
[C---:B------:R-:W-:Y:S01]  /*9980*/  FMUL.FTZ R28, R3.reuse, R128 ;  /* 0x00000080031c7220 */ /* 0x040fe20000410000 */
[----:B------:R-:W-:Y:S01]  /*9990*/  MOV R128, R104 ;  /* 0x0000006800807202 */ /* 0x000fe20000000f00 */
[----:B------:R-:W-:Y:S01]  /*99a0*/  FMUL.FTZ R50, R0, R150 ;  /* 0x0000009600327220 */ /* 0x000fe20000410000 */
[C---:B------:R-:W-:Y:S01]  /*99b0*/  HMMA.16816.F32.BF16 R24, R152.reuse, R30, R24 ;  /* 0x0000001e9818723c */ /* 0x040fe20000041818 */
[----:B------:R-:W1:Y:S02]  /*99c0*/  LDSM.16.MT88.4 R104, [R226+0x3100] ;  /* 0x00310000e268783b */ /* 0x000e640000004200 */
[C---:B------:R-:W-:Y:S01]  /*99d0*/  FMUL.FTZ R29, R3.reuse, R129 ;  /* 0x00000081031d7220 */ /* 0x040fe20000410000 */
[----:B------:R-:W-:Y:S01]  /*99e0*/  MOV R129, R2 ;  /* 0x0000000200817202 */ /* 0x000fe20000000f00 */
[----:B------:R-:W-:Y:S01]  /*99f0*/  FFMA.FTZ R2, R166, c[0x0][0x2d0], -R164 ;  /* 0x0000b400a6027a23 */ /* 0x000fe200000108a4 */
[----:B------:R-:W-:Y:S01]  /*9a00*/  MOV R142, R119 ;  /* 0x00000077008e7202 */ /* 0x000fe20000000f00 */
[C---:B------:R-:W-:Y:S01]  /*9a10*/  FMUL.FTZ R30, R0.reuse, R130 ;  /* 0x00000082001e7220 */ /* 0x040fe20000410000 */
[----:B------:R-:W-:Y:S01]  /*9a20*/  MOV R166, R116 ;  /* 0x0000007400a67202 */ /* 0x000fe20000000f00 */
[C---:B------:R-:W-:Y:S03]  /*9a30*/  FMUL.FTZ R31, R0.reuse, R131 ;  /* 0x00000083001f7220 */ /* 0x040fe60000410000 */
[----:B------:R-:W-:Y:S01]  /*9a40*/  IMAD.MOV.U32 R130, RZ, RZ, R103 ;  /* 0x000000ffff827224 */ /* 0x000fe200078e0067 */
[----:B------:R-:W-:Y:S01]  /*9a50*/  MOV R131, R35 ;  /* 0x0000002300837202 */ /* 0x000fe20000000f00 */
[C---:B------:R-:W-:Y:S01]  /*9a60*/  FMUL.FTZ R35, R0.reuse, R135 ;  /* 0x0000008700237220 */ /* 0x040fe20000410000 */
[----:B------:R-:W-:Y:S01]  /*9a70*/  MOV R103, R32 ;  /* 0x0000002000677202 */ /* 0x000fe20000000f00 */
[C---:B----4-:R-:W-:Y:S03]  /*9a80*/  HMMA.16816.F32.BF16 R28, R152.reuse, R36, R28 ;  /* 0x00000024981c723c */ /* 0x050fe6000004181c */
[C---:B------:R-:W-:Y:S01]  /*9a90*/  FMUL.FTZ R32, R3.reuse, R132 ;  /* 0x0000008403207220 */ /* 0x040fe20000410000 */
[----:B------:R-:W-:Y:S01]  /*9aa0*/  MOV R150, R130 ;  /* 0x0000008200967202 */ /* 0x000fe20000000f00 */
[----:B------:R-:W-:Y:S02]  /*9ab0*/  IMAD.MOV.U32 R132, RZ, RZ, R33 ;  /* 0x000000ffff847224 */ /* 0x000fe400078e0021 */
[C---:B------:R-:W-:Y:S01]  /*9ac0*/  FMUL.FTZ R33, R3.reuse, R133 ;  /* 0x0000008503217220 */ /* 0x040fe20000410000 */
[----:B------:R-:W-:Y:S01]  /*9ad0*/  MOV R133, R34 ;  /* 0x0000002200857202 */ /* 0x000fe20000000f00 */
[C---:B------:R-:W-:Y:S03]  /*9ae0*/  FMUL.FTZ R34, R0.reuse, R134 ;  /* 0x0000008600227220 */ /* 0x040fe60000410000 */
[----:B------:R-:W-:Y:S01]  /*9af0*/  MOV R134, R41 ;  /* 0x0000002900867202 */ /* 0x000fe20000000f00 */
[----:B------:R-:W-:Y:S02]  /*9b00*/  IMAD.MOV.U32 R135, RZ, RZ, R40 ;  /* 0x000000ffff877224 */ /* 0x000fe400078e0028 */
[C---:B------:R-:W-:Y:S01]  /*9b10*/  FMUL.FTZ R48, R3.reuse, R148 ;  /* 0x0000009403307220 */ /* 0x040fe20000410000 */
[C---:B------:R-:W-:Y:S03]  /*9b20*/  HMMA.16816.F32.BF16 R32, R152.reuse, R38, R32 ;  /* 0x000000269820723c */ /* 0x040fe60000041820 */
[C---:B------:R-:W-:Y:S02]  /*9b30*/  FMUL.FTZ R36, R3.reuse, R136 ;  /* 0x0000008803247220 */ /* 0x040fe40000410000 */
[C---:B------:R-:W-:Y:S02]  /*9b40*/  FMUL.FTZ R37, R3.reuse, R137 ;  /* 0x0000008903257220 */ /* 0x040fe40000410000 */
[C---:B------:R-:W-:Y:S02]  /*9b50*/  FMUL.FTZ R38, R0.reuse, R138 ;  /* 0x0000008a00267220 */ /* 0x040fe40000410000 */
[----:B------:R2:W-:Y:S03]  /*9b60*/  MUFU.EX2 R138, R2 ;  /* 0x00000002008a7308 */ /* 0x0005e60000000800 */
[C---:B------:R-:W-:Y:S02]  /*9b70*/  FMUL.FTZ R39, R0.reuse, R139 ;  /* 0x0000008b00277220 */ /* 0x040fe40000410000 */
[----:B------:R-:W-:Y:S02]  /*9b80*/  IMAD.MOV.U32 R148, RZ, RZ, R128 ;  /* 0x000000ffff947224 */ /* 0x000fe400078e0080 */
[C---:B------:R-:W-:Y:S01]  /*9b90*/  FMUL.FTZ R49, R3.reuse, R149 ;  /* 0x0000009503317220 */ /* 0x040fe20000410000 */
[----:B------:R-:W-:Y:S01]  /*9ba0*/  MOV R149, R129 ;  /* 0x0000008100957202 */ /* 0x000fe20000000f00 */
[C---:B------:R-:W-:Y:S01]  /*9bb0*/  FMUL.FTZ R90, R0.reuse, R90 ;  /* 0x0000005a005a7220 */ /* 0x040fe20000410000 */
[C---:B------:R-:W-:Y:S03]  /*9bc0*/  HMMA.16816.F32.BF16 R36, R152.reuse, R44, R36 ;  /* 0x0000002c9824723c */ /* 0x040fe60000041824 */
[C---:B------:R-:W-:Y:S01]  /*9bd0*/  FMUL.FTZ R40, R3.reuse, R140 ;  /* 0x0000008c03287220 */ /* 0x040fe20000410000 */
[----:B------:R-:W-:Y:S01]  /*9be0*/  MOV R140, R131 ;  /* 0x00000083008c7202 */ /* 0x000fe20000000f00 */
[C---:B------:R-:W-:Y:S01]  /*9bf0*/  FMUL.FTZ R41, R3.reuse, R141 ;  /* 0x0000008d03297220 */ /* 0x040fe20000410000 */
[----:B------:R-:W-:Y:S01]  /*9c00*/  MOV R141, R133 ;  /* 0x00000085008d7202 */ /* 0x000fe20000000f00 */
[C---:B------:R-:W-:Y:S02]  /*9c10*/  FMUL.FTZ R45, R3.reuse, R145 ;  /* 0x00000091032d7220 */ /* 0x040fe40000410000 */
[----:B------:R-:W-:Y:S03]  /*9c20*/  FMUL.FTZ R44, R3, R144 ;  /* 0x00000090032c7220 */ /* 0x000fe60000410000 */
[C---:B------:R-:W-:Y:S03]  /*9c30*/  HMMA.16816.F32.BF16 R40, R152.reuse, R46, R40 ;  /* 0x0000002e9828723c */ /* 0x040fe60000041828 */
[----:B--2---:R-:W-:Y:S01]  /*9c40*/  FFMA.FTZ R2, R167, c[0x0][0x2d0], -R164 ;  /* 0x0000b400a7027a23 */ /* 0x004fe200000108a4 */
[----:B------:R-:W-:Y:S01]  /*9c50*/  MOV R167, R120 ;  /* 0x0000007800a77202 */ /* 0x000fe20000000f00 */
[----:B------:R-:W-:Y:S02]  /*9c60*/  IMAD.MOV.U32 R120, RZ, RZ, R118 ;  /* 0x000000ffff787224 */ /* 0x000fe400078e0076 */
[----:B------:R2:W3:Y:S01]  /*9c70*/  MUFU.EX2 R136, R2 ;  /* 0x0000000200887308 */ /* 0x0004e20000000800 */
[C---:B------:R-:W-:Y:S01]  /*9c80*/  FMUL.FTZ R46, R0.reuse, R146 ;  /* 0x00000092002e7220 */ /* 0x040fe20000410000 */
[----:B------:R-:W-:Y:S03]  /*9c90*/  LDSM.16.MT88.4 R116, [R229+0x900] ;  /* 0x00090000e574783b */ /* 0x000fe60000004200 */
[C---:B------:R-:W-:Y:S02]  /*9ca0*/  FMUL.FTZ R47, R0.reuse, R147 ;  /* 0x00000093002f7220 */ /* 0x040fe40000410000 */
[C---:B------:R-:W-:Y:S02]  /*9cb0*/  FMUL.FTZ R91, R0.reuse, R91 ;  /* 0x0000005b005b7220 */ /* 0x040fe40000410000 */
[C---:B------:R-:W-:Y:S02]  /*9cc0*/  FMUL.FTZ R94, R0.reuse, R94 ;  /* 0x0000005e005e7220 */ /* 0x040fe40000410000 */
[C---:B------:R-:W-:Y:S01]  /*9cd0*/  FMUL.FTZ R95, R0.reuse, R95 ;  /* 0x0000005f005f7220 */ /* 0x040fe20000410000 */
[C---:B-1----:R-:W-:Y:S03]  /*9ce0*/  HMMA.16816.F32.BF16 R44, R152.reuse, R104, R44 ;  /* 0x00000068982c723c */ /* 0x042fe6000004182c */
[C---:B------:R-:W-:Y:S02]  /*9cf0*/  FMUL.FTZ R98, R0.reuse, R98 ;  /* 0x0000006200627220 */ /* 0x040fe40000410000 */
[----:B------:R-:W-:Y:S02]  /*9d00*/  FMUL.FTZ R99, R0, R99 ;  /* 0x0000006300637220 */ /* 0x000fe40000410000 */
[--C-:B------:R-:W-:Y:S01]  /*9d10*/  FFMA.FTZ R103, R103, c[0x0][0x2d0], -R165.reuse ;  /* 0x0000b40067677a23 */ /* 0x100fe200000108a5 */
[C---:B------:R-:W-:Y:S01]  /*9d20*/  HMMA.16816.F32.BF16 R48, R152.reuse, R106, R48 ;  /* 0x0000006a9830723c */ /* 0x040fe20000041830 */
[----:B------:R-:W1:Y:S03]  /*9d30*/  LDSM.16.MT88.4 R104, [R225+0x6100] ;  /* 0x00610000e168783b */ /* 0x000e660000004200 */
[--C-:B--2---:R-:W-:Y:S01]  /*9d40*/  FFMA.FTZ R2, R168, c[0x0][0x2d0], -R165.reuse ;  /* 0x0000b400a8027a23 */ /* 0x104fe200000108a5 */
[----:B------:R-:W-:Y:S01]  /*9d50*/  MOV R168, R135 ;  /* 0x0000008700a87202 */ /* 0x000fe20000000f00 */
[----:B------:R-:W-:Y:S01]  /*9d60*/  IMAD.MOV.U32 R135, RZ, RZ, R132 ;  /* 0x000000ffff877224 */ /* 0x000fe200078e0084 */
[----:B------:R-:W-:Y:S01]  /*9d70*/  MUFU.EX2 R103, R103 ;  /* 0x0000006700677308 */ /* 0x000fe20000000800 */
[C---:B------:R-:W-:Y:S08]  /*9d80*/  HMMA.16816.F32.BF16 R52, R152.reuse, R108, R52 ;  /* 0x0000006c9834723c */ /* 0x040ff00000041834 */
[C---:B------:R-:W-:Y:S01]  /*9d90*/  HMMA.16816.F32.BF16 R56, R152.reuse, R110, R56 ;  /* 0x0000006e9838723c */ /* 0x040fe20000041838 */
[----:B------:R2:W-:Y:S01]  /*9da0*/  MUFU.EX2 R137, R2 ;  /* 0x0000000200897308 */ /* 0x0005e20000000800 */
[----:B------:R-:W4:Y:S06]  /*9db0*/  LDSM.16.MT88.4 R108, [R226+0x6100] ;  /* 0x00610000e26c783b */ /* 0x000f2c0000004200 */
[C---:B------:R-:W-:Y:S08]  /*9dc0*/  HMMA.16816.F32.BF16 R60, R152.reuse, R112, R60 ;  /* 0x00000070983c723c */ /* 0x040ff0000004183c */
[C---:B------:R-:W-:Y:S01]  /*9dd0*/  HMMA.16816.F32.BF16 R64, R152.reuse, R114, R64 ;  /* 0x000000729840723c */ /* 0x040fe20000041840 */
[----:B------:R-:W3:Y:S07]  /*9de0*/  LDSM.16.MT88.4 R112, [R229+0x6100] ;  /* 0x00610000e570783b */ /* 0x000eee0000004200 */
[C---:B-1----:R-:W-:Y:S04]  /*9df0*/  HMMA.16816.F32.BF16 R68, R152.reuse, R104, R68 ;  /* 0x000000689844723c */ /* 0x042fe80000041844 */
[--C-:B--2---:R-:W-:Y:S01]  /*9e00*/  FFMA.FTZ R2, R169, c[0x0][0x2d0], -R165.reuse ;  /* 0x0000b400a9027a23 */ /* 0x104fe200000108a5 */
[----:B------:R-:W-:Y:S03]  /*9e10*/  MOV R169, R134 ;  /* 0x0000008600a97202 */ /* 0x000fe60000000f00 */
[----:B------:R1:W2:Y:S01]  /*9e20*/  MUFU.EX2 R146, R2 ;  /* 0x0000000200927308 */ /* 0x0002a20000000800 */
[C---:B------:R-:W-:Y:S01]  /*9e30*/  HMMA.16816.F32.BF16 R72, R152.reuse, R106, R72 ;  /* 0x0000006a9848723c */ /* 0x040fe20000041848 */
[----:B------:R-:W2:Y:S07]  /*9e40*/  LDSM.16.MT88.4 R104, [R228+0x6100] ;  /* 0x00610000e468783b */ /* 0x000eae0000004200 */
[C---:B----4-:R-:W-:Y:S08]  /*9e50*/  HMMA.16816.F32.BF16 R76, R152.reuse, R108, R76 ;  /* 0x0000006c984c723c */ /* 0x050ff0000004184c */
[C---:B------:R-:W-:Y:S01]  /*9e60*/  HMMA.16816.F32.BF16 R80, R152.reuse, R110, R80 ;  /* 0x0000006e9850723c */ /* 0x040fe20000041850 */
[----:B------:R-:W4:Y:S03]  /*9e70*/  LDSM.16.MT88.4 R108, [R225+0x900] ;  /* 0x00090000e16c783b */ /* 0x000f260000004200 */
[--C-:B-1----:R-:W-:Y:S01]  /*9e80*/  FFMA.FTZ R2, R170, c[0x0][0x2d0], -R164.reuse ;  /* 0x0000b400aa027a23 */ /* 0x102fe200000108a4 */
[----:B------:R-:W-:Y:S03]  /*9e90*/  MOV R170, R251 ;  /* 0x000000fb00aa7202 */ /* 0x000fe60000000f00 */
[C---:B---3--:R-:W-:Y:S01]  /*9ea0*/  HMMA.16816.F32.BF16 R84, R152.reuse, R112, R84 ;  /* 0x000000709854723c */ /* 0x048fe20000041854 */
[----:B------:R1:W-:Y:S07]  /*9eb0*/  MUFU.EX2 R145, R2 ;  /* 0x0000000200917308 */ /* 0x0003ee0000000800 */
[C---:B------:R-:W-:Y:S01]  /*9ec0*/  HMMA.16816.F32.BF16 R88, R152.reuse, R114, R88 ;  /* 0x000000729858723c */ /* 0x040fe20000041858 */
[----:B------:R-:W3:Y:S07]  /*9ed0*/  LDSM.16.MT88.4 R112, [R226+0x900] ;  /* 0x00090000e270783b */ /* 0x000eee0000004200 */
[C---:B--2---:R-:W-:Y:S07]  /*9ee0*/  HMMA.16816.F32.BF16 R92, R152.reuse, R104, R92 ;  /* 0x00000068985c723c */ /* 0x044fee000004185c */
[----:B------:R-:W-:Y:S01]  /*9ef0*/  F2FP.BF16.PACK_AB R104, R136, R138 ;  /* 0x0000008a8868723e */ /* 0x000fe200000010ff */
[----:B------:R-:W-:Y:S04]  /*9f00*/  HMMA.16816.F32.BF16 R96, R152, R106, R96 ;  /* 0x0000006a9860723c */ /* 0x000fe80000041860 */
[--C-:B-1----:R-:W-:Y:S01]  /*9f10*/  FFMA.FTZ R2, R171, c[0x0][0x2d0], -R164.reuse ;  /* 0x0000b400ab027a23 */ /* 0x102fe200000108a4 */
[----:B------:R-:W-:Y:S03]  /*9f20*/  F2FP.BF16.PACK_AB R105, R146, R137 ;  /* 0x000000899269723e */ /* 0x000fe600000010ff */
[----:B------:R1:W2:Y:S04]  /*9f30*/  MUFU.EX2 R139, R2 ;  /* 0x00000002008b7308 */ /* 0x0002a80000000800 */
[--C-:B-1----:R-:W-:Y:S01]  /*9f40*/  FFMA.FTZ R2, R172, c[0x0][0x2d0], -R165.reuse ;  /* 0x0000b400ac027a23 */ /* 0x102fe200000108a5 */
[----:B--2---:R-:W-:Y:S05]  /*9f50*/  F2FP.BF16.PACK_AB R106, R139, R145 ;  /* 0x000000918b6a723e */ /* 0x004fea00000010ff */
[----:B------:R1:W-:Y:S02]  /*9f60*/  MUFU.EX2 R144, R2 ;  /* 0x0000000200907308 */ /* 0x0003e40000000800 */
[--C-:B-1----:R-:W-:Y:S08]  /*9f70*/  FFMA.FTZ R2, R173, c[0x0][0x2d0], -R165.reuse ;  /* 0x0000b400ad027a23 */ /* 0x102ff000000108a5 */
[----:B------:R1:W2:Y:S02]  /*9f80*/  MUFU.EX2 R131, R2 ;  /* 0x0000000200837308 */ /* 0x0002a40000000800 */
[--C-:B-1----:R-:W-:Y:S01]  /*9f90*/  FFMA.FTZ R2, R176, c[0x0][0x2d0], -R164.reuse ;  /* 0x0000b400b0027a23 */ /* 0x102fe200000108a4 */
[----:B--2---:R-:W-:Y:S07]  /*9fa0*/  F2FP.BF16.PACK_AB R107, R131, R144 ;  /* 0x00000090836b723e */ /* 0x004fee00000010ff */
[----:B------:R1:W-:Y:S01]  /*9fb0*/  MUFU.EX2 R130, R2 ;  /* 0x0000000200827308 */ /* 0x0003e20000000800 */
[C---:B----4-:R-:W-:Y:S08]  /*9fc0*/  HMMA.16816.F32.BF16 R4, R104.reuse, R108, R4 ;  /* 0x0000006c6804723c */ /* 0x050ff00000041804 */
[C---:B------:R-:W-:Y:S01]  /*9fd0*/  HMMA.16816.F32.BF16 R8, R104.reuse, R110, R8 ;  /* 0x0000006e6808723c */ /* 0x040fe20000041808 */
[----:B------:R-:W2:Y:S07]  /*9fe0*/  LDSM.16.MT88.4 R108, [R228+0x900] ;  /* 0x00090000e46c783b */ /* 0x000eae0000004200 */
[C---:B---3--:R-:W-:Y:S04]  /*9ff0*/  HMMA.16816.F32.BF16 R12, R104.reuse, R112, R12 ;  /* 0x00000070680c723c */ /* 0x048fe8000004180c */
[--C-:B-1----:R-:W-:Y:S04]  /*a000*/  FFMA.FTZ R2, R175, c[0x0][0x2d0], -R164.reuse ;  /* 0x0000b400af027a23 */ /* 0x102fe800000108a4 */
[C---:B------:R-:W-:Y:S01]  /*a010*/  HMMA.16816.F32.BF16 R16, R104.reuse, R114, R16 ;  /* 0x000000726810723c */ /* 0x040fe20000041810 */
[----:B------:R1:W-:Y:S01]  /*a020*/  MUFU.EX2 R128, R2 ;  /* 0x0000000200807308 */ /* 0x0003e20000000800 */
[----:B------:R-:W3:Y:S06]  /*a030*/  LDSM.16.MT88.4 R112, [R225+0x3900] ;  /* 0x00390000e170783b */ /* 0x000eec0000004200 */
[C---:B------:R-:W-:Y:S08]  /*a040*/  HMMA.16816.F32.BF16 R20, R104.reuse, R116, R20 ;  /* 0x000000746814723c */ /* 0x040ff00000041814 */
        /* <DEDUP_REMOVED lines=10> */
[--C-:B-1----:R-:W-:Y:S04]  /*a0f0*/  FFMA.FTZ R2, R177, c[0x0][0x2d0], -R165.reuse ;  /* 0x0000b400b1027a23 */ /* 0x102fe800000108a5 */
        /* <DEDUP_REMOVED lines=28> */
[--C-:B---3--:R-:W-:Y:S03]  /*a2c0*/  FFMA.FTZ R2, R181, c[0x0][0x2d0], -R165.reuse ;  /* 0x0000b400b5027a23 */ /* 0x108fe600000108a5 */
        /* <DEDUP_REMOVED lines=28> */
[----:B------:R1:W2:Y:S07]  /*a490*/  MUFU.EX2 R183, R2 ;  /* 0x0000000200b77308 */ /* 0x0002ae0000000800 */
[C---:B------:R-:W-:Y:S01]  /*a4a0*/  HMMA.16816.F32.BF16 R48, R104.reuse, R118, R48 ;  /* 0x000000766830723c */ /* 0x040fe20000041830 */
[----:B------:R-:W2:Y:S07]  /*a4b0*/  LDSM.16.MT88.4 R116, [R225+0x7100] ;  /* 0x00710000e174783b */ /* 0x000eae0000004200 */
[C---:B---3--:R-:W-:Y:S08]  /*a4c0*/  HMMA.16816.F32.BF16 R52, R104.reuse, R108, R52 ;  /* 0x0000006c6834723c */ /* 0x048ff00000041834 */
[C---:B------:R-:W-:Y:S01]  /*a4d0*/  HMMA.16816.F32.BF16 R56, R104.reuse, R110, R56 ;  /* 0x0000006e6838723c */ /* 0x040fe20000041838 */
[----:B------:R-:W3:Y:S03]  /*a4e0*/  LDSM.16.MT88.4 R108, [R226+0x7100] ;  /* 0x00710000e26c783b */ /* 0x000ee60000004200 */
[--C-:B-1----:R-:W-:Y:S04]  /*a4f0*/  FFMA.FTZ R2, R169, c[0x0][0x2d0], -R164.reuse ;  /* 0x0000b400a9027a23 */ /* 0x102fe800000108a4 */
[----:B------:R1:W-:Y:S01]  /*a500*/  MUFU.EX2 R181, R2 ;  /* 0x0000000200b57308 */ /* 0x0003e20000000800 */
[C---:B----4-:R-:W-:Y:S08]  /*a510*/  HMMA.16816.F32.BF16 R60, R104.reuse, R112, R60 ;  /* 0x00000070683c723c */ /* 0x050ff0000004183c */
[C---:B------:R-:W-:Y:S01]  /*a520*/  HMMA.16816.F32.BF16 R64, R104.reuse, R114, R64 ;  /* 0x000000726840723c */ /* 0x040fe20000041840 */
[----:B------:R-:W4:Y:S07]  /*a530*/  LDSM.16.MT88.4 R112, [R229+0x7100] ;  /* 0x00710000e570783b */ /* 0x000f2e0000004200 */
[C---:B--2---:R-:W-:Y:S04]  /*a540*/  HMMA.16816.F32.BF16 R68, R104.reuse, R116, R68 ;  /* 0x000000746844723c */ /* 0x044fe80000041844 */
[--C-:B-1----:R-:W-:Y:S04]  /*a550*/  FFMA.FTZ R2, R168, c[0x0][0x2d0], -R164.reuse ;  /* 0x0000b400a8027a23 */ /* 0x102fe800000108a4 */
[C---:B------:R-:W-:Y:S01]  /*a560*/  HMMA.16816.F32.BF16 R72, R104.reuse, R118, R72 ;  /* 0x000000766848723c */ /* 0x040fe20000041848 */
[----:B------:R-:W1:Y:S01]  /*a570*/  LDSM.16.MT88.4 R116, [R228+0x7100] ;  /* 0x00710000e474783b */ /* 0x000e620000004200 */
[----:B------:R2:W1:Y:S02]  /*a580*/  MUFU.EX2 R180, R2 ;  /* 0x0000000200b47308 */ /* 0x0004640000000800 */
[--C-:B------:R-:W-:Y:S04]  /*a590*/  FFMA.FTZ R168, R121, c[0x0][0x2d0], -R164.reuse ;  /* 0x0000b40079a87a23 */ /* 0x100fe800000108a4 */
[C---:B---3--:R-:W-:Y:S04]  /*a5a0*/  HMMA.16816.F32.BF16 R76, R104.reuse, R108, R76 ;  /* 0x0000006c684c723c */ /* 0x048fe8000004184c */
[----:B------:R-:W-:Y:S04]  /*a5b0*/  MUFU.EX2 R168, R168 ;  /* 0x000000a800a87308 */ /* 0x000fe80000000800 */
[C---:B------:R-:W-:Y:S01]  /*a5c0*/  HMMA.16816.F32.BF16 R80, R104.reuse, R110, R80 ;  /* 0x0000006e6850723c */ /* 0x040fe20000041850 */
[----:B------:R-:W3:Y:S07]  /*a5d0*/  LDSM.16.MT88.4 R108, [R225+0x1900] ;  /* 0x00190000e16c783b */ /* 0x000eee0000004200 */
[C---:B----4-:R-:W-:Y:S04]  /*a5e0*/  HMMA.16816.F32.BF16 R84, R104.reuse, R112, R84 ;  /* 0x000000706854723c */ /* 0x050fe80000041854 */
[--C-:B--2---:R-:W-:Y:S01]  /*a5f0*/  FFMA.FTZ R2, R252, c[0x0][0x2d0], -R165.reuse ;  /* 0x0000b400fc027a23 */ /* 0x104fe200000108a5 */
[----:B------:R-:W-:Y:S03]  /*a600*/  MOV R252, R132 ;  /* 0x0000008400fc7202 */ /* 0x000fe60000000f00 */
[----:B------:R2:W-:Y:S01]  /*a610*/  MUFU.EX2 R179, R2 ;  /* 0x0000000200b37308 */ /* 0x0005e20000000800 */
[C---:B------:R-:W-:Y:S01]  /*a620*/  HMMA.16816.F32.BF16 R88, R104.reuse, R114, R88 ;  /* 0x000000726858723c */ /* 0x040fe20000041858 */
[----:B------:R-:W4:Y:S07]  /*a630*/  LDSM.16.MT88.4 R112, [R226+0x1900] ;  /* 0x00190000e270783b */ /* 0x000f2e0000004200 */
[C---:B-1----:R-:W-:Y:S08]  /*a640*/  HMMA.16816.F32.BF16 R92, R104.reuse, R116, R92 ;  /* 0x00000074685c723c */ /* 0x042ff0000004185c */
[----:B------:R-:W-:Y:S01]  /*a650*/  HMMA.16816.F32.BF16 R96, R104, R118, R96 ;  /* 0x000000766860723c */ /* 0x000fe20000041860 */
[----:B------:R-:W1:Y:S03]  /*a660*/  LDSM.16.MT88.4 R116, [R229+0x1900] ;  /* 0x00190000e574783b */ /* 0x000e660000004200 */
[--C-:B--2---:R-:W-:Y:S03]  /*a670*/  FFMA.FTZ R2, R167, c[0x0][0x2d0], -R165.reuse ;  /* 0x0000b400a7027a23 */ /* 0x104fe600000108a5 */
[----:B------:R-:W-:Y:S01]  /*a680*/  F2FP.BF16.PACK_AB R104, R250, R251 ;  /* 0x000000fbfa68723e */ /* 0x000fe200000010ff */
[----:B------:R2:W2:Y:S01]  /*a690*/  MUFU.EX2 R178, R2 ;  /* 0x0000000200b27308 */ /* 0x0004a20000000800 */
[----:B------:R-:W-:Y:S03]  /*a6a0*/  F2FP.BF16.PACK_AB R105, R183, R182 ;  /* 0x000000b6b769723e */ /* 0x000fe600000010ff */
[----:B------:R-:W-:Y:S01]  /*a6b0*/  F2FP.BF16.PACK_AB R106, R180, R181 ;  /* 0x000000b5b46a723e */ /* 0x000fe200000010ff */
[--C-:B--2---:R-:W-:Y:S01]  /*a6c0*/  FFMA.FTZ R2, R166, c[0x0][0x2d0], -R164.reuse ;  /* 0x0000b400a6027a23 */ /* 0x104fe200000108a4 */
[----:B------:R-:W-:Y:S01]  /*a6d0*/  F2FP.BF16.PACK_AB R107, R178, R179 ;  /* 0x000000b3b26b723e */ /* 0x000fe200000010ff */
[--C-:B------:R-:W-:Y:S03]  /*a6e0*/  FFMA.FTZ R166, R122, c[0x0][0x2d0], -R164.reuse ;  /* 0x0000b4007aa67a23 */ /* 0x100fe600000108a4 */
[----:B------:R2:W-:Y:S03]  /*a6f0*/  MUFU.EX2 R176, R2 ;  /* 0x0000000200b07308 */ /* 0x0005e60000000800 */
[C---:B---3--:R-:W-:Y:S07]  /*a700*/  HMMA.16816.F32.BF16 R4, R104.reuse, R108, R4 ;  /* 0x0000006c6804723c */ /* 0x048fee0000041804 */
[----:B------:R-:W-:Y:S01]  /*a710*/  MUFU.EX2 R166, R166 ;  /* 0x000000a600a67308 */ /* 0x000fe20000000800 */
[C---:B------:R-:W-:Y:S01]  /*a720*/  HMMA.16816.F32.BF16 R8, R104.reuse, R110, R8 ;  /* 0x0000006e6808723c */ /* 0x040fe20000041808 */
[----:B------:R-:W3:Y:S07]  /*a730*/  LDSM.16.MT88.4 R108, [R228+0x1900] ;  /* 0x00190000e46c783b */ /* 0x000eee0000004200 */
[C---:B----4-:R-:W-:Y:S04]  /*a740*/  HMMA.16816.F32.BF16 R12, R104.reuse, R112, R12 ;  /* 0x00000070680c723c */ /* 0x050fe8000004180c */
[----:B--2---:R-:W-:Y:S04]  /*a750*/  FFMA.FTZ R2, R151, c[0x0][0x2d0], -R164 ;  /* 0x0000b40097027a23 */ /* 0x004fe800000108a4 */
[C---:B------:R-:W-:Y:S01]  /*a760*/  HMMA.16816.F32.BF16 R16, R104.reuse, R114, R16 ;  /* 0x000000726810723c */ /* 0x040fe20000041810 */
[----:B------:R2:W-:Y:S01]  /*a770*/  MUFU.EX2 R177, R2 ;  /* 0x0000000200b17308 */ /* 0x0005e20000000800 */
[----:B------:R-:W4:Y:S06]  /*a780*/  LDSM.16.MT88.4 R112, [R225+0x4900] ;  /* 0x00490000e170783b */ /* 0x000f2c0000004200 */
[C---:B-1----:R-:W-:Y:S08]  /*a790*/  HMMA.16816.F32.BF16 R20, R104.reuse, R116, R20 ;  /* 0x000000746814723c */ /* 0x042ff00000041814 */
[C---:B------:R-:W-:Y:S01]  /*a7a0*/  HMMA.16816.F32.BF16 R24, R104.reuse, R118, R24 ;  /* 0x000000766818723c */ /* 0x040fe20000041818 */
[----:B------:R-:W1:Y:S07]  /*a7b0*/  LDSM.16.MT88.4 R116, [R226+0x4900] ;  /* 0x00490000e274783b */ /* 0x000e6e0000004200 */
[C---:B---3--:R-:W-:Y:S04]  /*a7c0*/  HMMA.16816.F32.BF16 R28, R104.reuse, R108, R28 ;  /* 0x0000006c681c723c */ /* 0x048fe8000004181c */
[--C-:B--2---:R-:W-:Y:S02]  /*a7d0*/  FFMA.FTZ R2, R141, c[0x0][0x2d0], -R165.reuse ;  /* 0x0000b4008d027a23 */ /* 0x104fe400000108a5 */
[----:B------:R-:W-:Y:S01]  /*a7e0*/  IMAD.MOV.U32 R141, RZ, RZ, R140 ;  /* 0x000000ffff8d7224 */ /* 0x000fe200078e008c */
[----:B------:R-:W-:Y:S01]  /*a7f0*/  MOV R140, R125 ;  /* 0x0000007d008c7202 */ /* 0x000fe20000000f00 */
[----:B------:R2:W-:Y:S01]  /*a800*/  MUFU.EX2 R175, R2 ;  /* 0x0000000200af7308 */ /* 0x0005e20000000800 */
[C---:B------:R-:W-:Y:S01]  /*a810*/  HMMA.16816.F32.BF16 R32, R104.reuse, R110, R32 ;  /* 0x0000006e6820723c */ /* 0x040fe20000041820 */
[----:B------:R-:W3:Y:S02]  /*a820*/  LDL.LU R125, [R1+0x8] ;  /* 0x00000800017d7983 */ /* 0x000ee40000300800 */
[--C-:B------:R-:W-:Y:S02]  /*a830*/  FFMA.FTZ R167, R141, c[0x0][0x2d0], -R165.reuse ;  /* 0x0000b4008da77a23 */ /* 0x100fe400000108a5 */
[----:B------:R-:W1:Y:S03]  /*a840*/  LDSM.16.MT88.4 R108, [R229+0x4900] ;  /* 0x00490000e56c783b */ /* 0x000e660000004200 */
[C---:B----4-:R-:W-:Y:S01]  /*a850*/  HMMA.16816.F32.BF16 R36, R104.reuse, R112, R36 ;  /* 0x000000706824723c */ /* 0x050fe20000041824 */
[----:B------:R-:W4:Y:S07]  /*a860*/  MUFU.EX2 R167, R167 ;  /* 0x000000a700a77308 */ /* 0x000f2e0000000800 */
[C---:B------:R-:W-:Y:S01]  /*a870*/  HMMA.16816.F32.BF16 R40, R104.reuse, R114, R40 ;  /* 0x000000726828723c */ /* 0x040fe20000041828 */
[----:B------:R-:W1:Y:S03]  /*a880*/  LDSM.16.MT88.4 R112, [R228+0x4900] ;  /* 0x00490000e470783b */ /* 0x000e660000004200 */
[--C-:B--2---:R-:W-:Y:S04]  /*a890*/  FFMA.FTZ R2, R150, c[0x0][0x2d0], -R165.reuse ;  /* 0x0000b40096027a23 */ /* 0x104fe800000108a5 */
[C---:B-1----:R-:W-:Y:S01]  /*a8a0*/  HMMA.16816.F32.BF16 R44, R104.reuse, R116, R44 ;  /* 0x00000074682c723c */ /* 0x042fe2000004182c */
[----:B------:R1:W2:Y:S07]  /*a8b0*/  MUFU.EX2 R174, R2 ;  /* 0x0000000200ae7308 */ /* 0x0002ae0000000800 */
[C---:B------:R-:W-:Y:S01]  /*a8c0*/  HMMA.16816.F32.BF16 R48, R104.reuse, R118, R48 ;  /* 0x000000766830723c */ /* 0x040fe20000041830 */
[----:B------:R-:W2:Y:S03]  /*a8d0*/  LDSM.16.MT88.4 R116, [R225+0x7900] ;  /* 0x00790000e174783b */ /* 0x000ea60000004200 */
[----:B----4-:R-:W-:Y:S04]  /*a8e0*/  F2FP.BF16.PACK_AB R153, R167, R103 ;  /* 0x00000067a799723e */ /* 0x010fe800000010ff */
[C---:B------:R-:W-:Y:S04]  /*a8f0*/  HMMA.16816.F32.BF16 R52, R104.reuse, R108, R52 ;  /* 0x0000006c6834723c */ /* 0x040fe80000041834 */
[--C-:B-1----:R-:W-:Y:S04]  /*a900*/  FFMA.FTZ R2, R149, c[0x0][0x2d0], -R164.reuse ;  /* 0x0000b40095027a23 */ /* 0x102fe800000108a4 */
[C---:B------:R-:W-:Y:S01]  /*a910*/  HMMA.16816.F32.BF16 R56, R104.reuse, R110, R56 ;  /* 0x0000006e6838723c */ /* 0x040fe20000041838 */
[----:B------:R-:W1:Y:S01]  /*a920*/  LDSM.16.MT88.4 R108, [R226+0x7900] ;  /* 0x00790000e26c783b */ /* 0x000e620000004200 */
[----:B------:R4:W-:Y:S06]  /*a930*/  MUFU.EX2 R173, R2 ;  /* 0x0000000200ad7308 */ /* 0x0009ec0000000800 */
[C---:B------:R-:W-:Y:S08]  /*a940*/  HMMA.16816.F32.BF16 R60, R104.reuse, R112, R60 ;  /* 0x00000070683c723c */ /* 0x040ff0000004183c */
[C---:B------:R-:W-:Y:S01]  /*a950*/  HMMA.16816.F32.BF16 R64, R104.reuse, R114, R64 ;  /* 0x000000726840723c */ /* 0x040fe20000041840 */
[----:B------:R-:W1:Y:S07]  /*a960*/  LDSM.16.MT88.4 R112, [R229+0x7900] ;  /* 0x00790000e570783b */ /* 0x000e6e0000004200 */
[C---:B--2---:R-:W-:Y:S04]  /*a970*/  HMMA.16816.F32.BF16 R68, R104.reuse, R116, R68 ;  /* 0x000000746844723c */ /* 0x044fe80000041844 */
[--C-:B----4-:R-:W-:Y:S02]  /*a980*/  FFMA.FTZ R2, R148, c[0x0][0x2d0], -R164.reuse ;  /* 0x0000b40094027a23 */ /* 0x110fe400000108a4 */
[----:B------:R-:W-:Y:S02]  /*a990*/  LDSM.16.MT88.4 R148, [R226+0x5900] ;  /* 0x00590000e294783b */ /* 0x000fe40000004200 */
[C---:B------:R-:W-:Y:S01]  /*a9a0*/  HMMA.16816.F32.BF16 R72, R104.reuse, R118, R72 ;  /* 0x000000766848723c */ /* 0x040fe20000041848 */
[----:B------:R2:W4:Y:S05]  /*a9b0*/  MUFU.EX2 R172, R2 ;  /* 0x0000000200ac7308 */ /* 0x00052a0000000800 */
[----:B------:R-:W4:Y:S02]  /*a9c0*/  LDSM.16.MT88.4 R116, [R228+0x7900] ;  /* 0x00790000e474783b */ /* 0x000f240000004200 */
[C---:B-1----:R-:W-:Y:S08]  /*a9d0*/  HMMA.16816.F32.BF16 R76, R104.reuse, R108, R76 ;  /* 0x0000006c684c723c */ /* 0x042ff0000004184c */
[C---:B------:R-:W-:Y:S01]  /*a9e0*/  HMMA.16816.F32.BF16 R80, R104.reuse, R110, R80 ;  /* 0x0000006e6850723c */ /* 0x040fe20000041850 */
[----:B------:R-:W1:Y:S07]  /*a9f0*/  LDSM.16.MT88.4 R108, [R225+0x2100] ;  /* 0x00210000e16c783b */ /* 0x000e6e0000004200 */
[C---:B------:R-:W-:Y:S04]  /*aa00*/  HMMA.16816.F32.BF16 R84, R104.reuse, R112, R84 ;  /* 0x000000706854723c */ /* 0x040fe80000041854 */
[--C-:B--2---:R-:W-:Y:S04]  /*aa10*/  FFMA.FTZ R2, R143, c[0x0][0x2d0], -R165.reuse ;  /* 0x0000b4008f027a23 */ /* 0x104fe800000108a5 */
[C---:B------:R-:W-:Y:S01]  /*aa20*/  HMMA.16816.F32.BF16 R88, R104.reuse, R114, R88 ;  /* 0x000000726858723c */ /* 0x040fe20000041858 */
[----:B------:R2:W-:Y:S01]  /*aa30*/  MUFU.EX2 R171, R2 ;  /* 0x0000000200ab7308 */ /* 0x0005e20000000800 */
[----:B------:R-:W1:Y:S06]  /*aa40*/  LDSM.16.MT88.4 R112, [R226+0x2100] ;  /* 0x00210000e270783b */ /* 0x000e6c0000004200 */
[C---:B----4-:R-:W-:Y:S08]  /*aa50*/  HMMA.16816.F32.BF16 R92, R104.reuse, R116, R92 ;  /* 0x00000074685c723c */ /* 0x050ff0000004185c */
[----:B------:R-:W-:Y:S01]  /*aa60*/  HMMA.16816.F32.BF16 R96, R104, R118, R96 ;  /* 0x000000766860723c */ /* 0x000fe20000041860 */
[----:B------:R-:W-:Y:S03]  /*aa70*/  LDSM.16.MT88.4 R116, [R228+0x2100] ;  /* 0x00210000e474783b */ /* 0x000fe60000004200 */
[--C-:B--2---:R-:W-:Y:S02]  /*aa80*/  FFMA.FTZ R2, R142, c[0x0][0x2d0], -R165.reuse ;  /* 0x0000b4008e027a23 */ /* 0x104fe400000108a5 */
[----:B------:R-:W-:Y:S01]  /*aa90*/  FFMA.FTZ R165, R102, c[0x0][0x2d0], -R165 ;  /* 0x0000b40066a57a23 */ /* 0x000fe200000108a5 */
[----:B------:R-:W-:Y:S01]  /*aaa0*/  F2FP.BF16.PACK_AB R104, R177, R176 ;  /* 0x000000b0b168723e */ /* 0x000fe200000010ff */
[----:B------:R2:W4:Y:S01]  /*aab0*/  MUFU.EX2 R170, R2 ;  /* 0x0000000200aa7308 */ /* 0x0005220000000800 */
[----:B------:R-:W-:Y:S03]  /*aac0*/  F2FP.BF16.PACK_AB R105, R174, R175 ;  /* 0x000000afae69723e */ /* 0x000fe600000010ff */
[----:B------:R-:W-:Y:S06]  /*aad0*/  F2FP.BF16.PACK_AB R106, R172, R173 ;  /* 0x000000adac6a723e */ /* 0x000fec00000010ff */
[----:B------:R-:W-:Y:S10]  /*aae0*/  MUFU.EX2 R102, R124 ;  /* 0x0000007c00667308 */ /* 0x000ff40000000800 */
[----:B------:R-:W1:Y:S01]  /*aaf0*/  MUFU.EX2 R165, R165 ;  /* 0x000000a500a57308 */ /* 0x000e620000000800 */
[--C-:B--2---:R-:W-:Y:S01]  /*ab00*/  FFMA.FTZ R2, R123, c[0x0][0x2d0], -R164.reuse ;  /* 0x0000b4007b027a23 */ /* 0x104fe200000108a4 */
[----:B----4-:R-:W-:Y:S01]  /*ab10*/  F2FP.BF16.PACK_AB R107, R170, R171 ;  /* 0x000000abaa6b723e */ /* 0x010fe200000010ff */
[----:B------:R-:W-:Y:S02]  /*ab20*/  FFMA.FTZ R164, R120, c[0x0][0x2d0], -R164 ;  /* 0x0000b40078a47a23 */ /* 0x000fe400000108a4 */
[----:B------:R-:W2:Y:S04]  /*ab30*/  LDSM.16.MT88.4 R120, [R229+0x2100] ;  /* 0x00210000e578783b */ /* 0x000ea80000004200 */
[C---:B-1----:R-:W-:Y:S01]  /*ab40*/  HMMA.16816.F32.BF16 R4, R104.reuse, R108, R4 ;  /* 0x0000006c6804723c */ /* 0x042fe20000041804 */
[----:B------:R-:W1:Y:S07]  /*ab50*/  MUFU.EX2 R164, R164 ;  /* 0x000000a400a47308 */ /* 0x000e6e0000000800 */
[C---:B------:R-:W-:Y:S01]  /*ab60*/  HMMA.16816.F32.BF16 R8, R104.reuse, R110, R8 ;  /* 0x0000006e6808723c */ /* 0x040fe20000041808 */
[----:B------:R-:W4:Y:S03]  /*ab70*/  LDSM.16.MT88.4 R108, [R225+0x5100] ;  /* 0x00510000e16c783b */ /* 0x000f260000004200 */
[----:B------:R-:W-:Y:S04]  /*ab80*/  F2FP.BF16.PACK_AB R155, R165, R102 ;  /* 0x00000066a59b723e */ /* 0x000fe800000010ff */
[C---:B------:R-:W-:Y:S08]  /*ab90*/  HMMA.16816.F32.BF16 R12, R104.reuse, R112, R12 ;  /* 0x00000070680c723c */ /* 0x040ff0000004180c */
[C---:B------:R-:W-:Y:S01]  /*aba0*/  HMMA.16816.F32.BF16 R16, R104.reuse, R114, R16 ;  /* 0x000000726810723c */ /* 0x040fe20000041810 */
[----:B------:R-:W4:Y:S03]  /*abb0*/  LDSM.16.MT88.4 R112, [R226+0x5100] ;  /* 0x00510000e270783b */ /* 0x000f260000004200 */
[----:B-1----:R-:W-:Y:S04]  /*abc0*/  F2FP.BF16.PACK_AB R154, R164, R168 ;  /* 0x000000a8a49a723e */ /* 0x002fe800000010ff */
[C---:B--2---:R-:W-:Y:S08]  /*abd0*/  HMMA.16816.F32.BF16 R20, R104.reuse, R120, R20 ;  /* 0x000000786814723c */ /* 0x044ff00000041814 */
[C---:B------:R-:W-:Y:S01]  /*abe0*/  HMMA.16816.F32.BF16 R24, R104.reuse, R122, R24 ;  /* 0x0000007a6818723c */ /* 0x040fe20000041818 */
[----:B------:R-:W1:Y:S07]  /*abf0*/  LDSM.16.MT88.4 R120, [R229+0x5100] ;  /* 0x00510000e578783b */ /* 0x000e6e0000004200 */
[C---:B------:R-:W-:Y:S08]  /*ac00*/  HMMA.16816.F32.BF16 R28, R104.reuse, R116, R28 ;  /* 0x00000074681c723c */ /* 0x040ff0000004181c */
[C---:B------:R-:W-:Y:S01]  /*ac10*/  HMMA.16816.F32.BF16 R32, R104.reuse, R118, R32 ;  /* 0x000000766820723c */ /* 0x040fe20000041820 */
[----:B------:R-:W2:Y:S07]  /*ac20*/  LDSM.16.MT88.4 R116, [R228+0x5100] ;  /* 0x00510000e474783b */ /* 0x000eae0000004200 */
[C---:B----4-:R-:W-:Y:S08]  /*ac30*/  HMMA.16816.F32.BF16 R36, R104.reuse, R108, R36 ;  /* 0x0000006c6824723c */ /* 0x050ff00000041824 */
[C---:B------:R-:W-:Y:S01]  /*ac40*/  HMMA.16816.F32.BF16 R40, R104.reuse, R110, R40 ;  /* 0x0000006e6828723c */ /* 0x040fe20000041828 */
[----:B------:R-:W4:Y:S07]  /*ac50*/  LDSM.16.MT88.4 R108, [R225+0x8100] ;  /* 0x00810000e16c783b */ /* 0x000f2e0000004200 */
[C---:B------:R-:W-:Y:S08]  /*ac60*/  HMMA.16816.F32.BF16 R44, R104.reuse, R112, R44 ;  /* 0x00000070682c723c */ /* 0x040ff0000004182c */
[C---:B------:R-:W-:Y:S01]  /*ac70*/  HMMA.16816.F32.BF16 R48, R104.reuse, R114, R48 ;  /* 0x000000726830723c */ /* 0x040fe20000041830 */
[----:B------:R-:W4:Y:S07]  /*ac80*/  LDSM.16.MT88.4 R112, [R226+0x8100] ;  /* 0x00810000e270783b */ /* 0x000f2e0000004200 */
[C---:B-1----:R-:W-:Y:S08]  /*ac90*/  HMMA.16816.F32.BF16 R52, R104.reuse, R120, R52 ;  /* 0x000000786834723c */ /* 0x042ff00000041834 */
[C---:B------:R-:W-:Y:S01]  /*aca0*/  HMMA.16816.F32.BF16 R56, R104.reuse, R122, R56 ;  /* 0x0000007a6838723c */ /* 0x040fe20000041838 */
[----:B------:R-:W1:Y:S07]  /*acb0*/  LDSM.16.MT88.4 R120, [R229+0x8100] ;  /* 0x00810000e578783b */ /* 0x000e6e0000004200 */
[C---:B--2---:R-:W-:Y:S04]  /*acc0*/  HMMA.16816.F32.BF16 R60, R104.reuse, R116, R60 ;  /* 0x00000074683c723c */ /* 0x044fe8000004183c */
[----:B---3--:R-:W-:Y:S01]  /*acd0*/  FFMA.FTZ R125, R3, R125, R140 ;  /* 0x0000007d037d7223 */ /* 0x008fe2000001008c */
[----:B------:R-:W-:Y:S03]  /*ace0*/  MOV R140, R135 ;  /* 0x00000087008c7202 */ /* 0x000fe60000000f00 */
[C---:B------:R-:W-:Y:S01]  /*acf0*/  HMMA.16816.F32.BF16 R64, R104.reuse, R118, R64 ;  /* 0x000000766840723c */ /* 0x040fe20000041840 */
[----:B------:R-:W2:Y:S01]  /*ad00*/  LDL.LU R135, [R1+0xc] ;  /* 0x00000c0001877983 */ /* 0x000ea20000300800 */
[----:B------:R-:W3:Y:S03]  /*ad10*/  MUFU.EX2 R3, R2 ;  /* 0x0000000200037308 */ /* 0x000ee60000000800 */
[----:B------:R-:W1:Y:S03]  /*ad20*/  LDSM.16.MT88.4 R116, [R228+0x8100] ;  /* 0x00810000e474783b */ /* 0x000e660000004200 */
[C---:B----4-:R-:W-:Y:S08]  /*ad30*/  HMMA.16816.F32.BF16 R68, R104.reuse, R108, R68 ;  /* 0x0000006c6844723c */ /* 0x050ff00000041844 */
[C---:B------:R-:W-:Y:S01]  /*ad40*/  HMMA.16816.F32.BF16 R72, R104.reuse, R110, R72 ;  /* 0x0000006e6848723c */ /* 0x040fe20000041848 */
[----:B------:R-:W4:Y:S07]  /*ad50*/  LDSM.16.MT88.4 R108, [R225+0x2900] ;  /* 0x00290000e16c783b */ /* 0x000f2e0000004200 */
[C---:B------:R-:W-:Y:S04]  /*ad60*/  HMMA.16816.F32.BF16 R76, R104.reuse, R112, R76 ;  /* 0x00000070684c723c */ /* 0x040fe8000004184c */
[----:B---3--:R-:W-:Y:S04]  /*ad70*/  F2FP.BF16.PACK_AB R152, R166, R3 ;  /* 0x00000003a698723e */ /* 0x008fe800000010ff */
[C---:B------:R-:W-:Y:S08]  /*ad80*/  HMMA.16816.F32.BF16 R80, R104.reuse, R114, R80 ;  /* 0x000000726850723c */ /* 0x040ff00000041850 */
[C---:B-1----:R-:W-:Y:S08]  /*ad90*/  HMMA.16816.F32.BF16 R84, R104.reuse, R120, R84 ;  /* 0x000000786854723c */ /* 0x042ff00000041854 */
[C---:B------:R-:W-:Y:S01]  /*ada0*/  HMMA.16816.F32.BF16 R88, R104.reuse, R122, R88 ;  /* 0x0000007a6858723c */ /* 0x040fe20000041858 */
[----:B------:R-:W1:Y:S07]  /*adb0*/  LDSM.16.MT88.4 R120, [R226+0x2900] ;  /* 0x00290000e278783b */ /* 0x000e6e0000004200 */
[C---:B------:R-:W-:Y:S07]  /*adc0*/  HMMA.16816.F32.BF16 R92, R104.reuse, R116, R92 ;  /* 0x00000074685c723c */ /* 0x040fee000004185c */
[----:B------:R-:W-:Y:S01]  /*add0*/  MOV R116, R134 ;  /* 0x0000008600747202 */ /* 0x000fe20000000f00 */
[----:B------:R-:W-:Y:S04]  /*ade0*/  HMMA.16816.F32.BF16 R96, R104, R118, R96 ;  /* 0x000000766860723c */ /* 0x000fe80000041860 */
[----:B------:R-:W-:Y:S03]  /*adf0*/  IMAD.MOV.U32 R117, RZ, RZ, R133 ;  /* 0x000000ffff757224 */ /* 0x000fe600078e0085 */
[----:B------:R-:W-:Y:S01]  /*ae00*/  MOV R119, R126 ;  /* 0x0000007e00777202 */ /* 0x000fe20000000f00 */
[C---:B----4-:R-:W-:Y:S01]  /*ae10*/  HMMA.16816.F32.BF16 R104, R152.reuse, R108, R4 ;  /* 0x0000006c9868723c */ /* 0x050fe20000041804 */
[----:B------:R-:W-:Y:S07]  /*ae20*/  LDSM.16.MT88.4 R4, [R229+0x5900] ;  /* 0x00590000e504783b */ /* 0x000fee0000004200 */
[C---:B------:R-:W-:Y:S01]  /*ae30*/  HMMA.16816.F32.BF16 R108, R152.reuse, R110, R8 ;  /* 0x0000006e986c723c */ /* 0x040fe20000041808 */
[----:B------:R-:W-:Y:S07]  /*ae40*/  LDSM.16.MT88.4 R8, [R228+0x5900] ;  /* 0x00590000e408783b */ /* 0x000fee0000004200 */
[C---:B-1----:R-:W-:Y:S07]  /*ae50*/  HMMA.16816.F32.BF16 R112, R152.reuse, R120, R12 ;  /* 0x000000789870723c */ /* 0x042fee000004180c */
[----:B------:R-:W-:Y:S01]  /*ae60*/  IMAD.MOV.U32 R13, RZ, RZ, R119 ;  /* 0x000000ffff0d7224 */ /* 0x000fe200078e0077 */
[----:B------:R-:W-:Y:S04]  /*ae70*/  MOV R14, R116 ;  /* 0x00000074000e7202 */ /* 0x000fe80000000f00 */
[----:B------:R-:W-:Y:S02]  /*ae80*/  MOV R15, R117 ;  /* 0x00000075000f7202 */ /* 0x000fe40000000f00 */
[C---:B------:R-:W-:Y:S01]  /*ae90*/  HMMA.16816.F32.BF16 R116, R152.reuse, R122, R16 ;  /* 0x0000007a9874723c */ /* 0x040fe20000041810 */
[----:B------:R-:W-:Y:S02]  /*aea0*/  LDSM.16.MT88.4 R16, [R226+0x8900] ;  /* 0x00890000e210783b */ /* 0x000fe40000004200 */
[----:B--2---:R-:W-:Y:S02]  /*aeb0*/  FFMA.FTZ R2, R0, R135, R140 ;  /* 0x0000008700027223 */ /* 0x004fe4000001008c */
[----:B------:R-:W-:Y:S04]  /*aec0*/  FADD.FTZ R0, R245, R125 ;  /* 0x0000007df5007221 */ /* 0x000fe80000010000 */
[----:B------:R-:W-:Y:S03]  /*aed0*/  LDSM.16.MT88.4 R132, [R228+0x2900] ;  /* 0x00290000e484783b */ /* 0x000fe60000004200 */
[----:B------:R-:W-:Y:S02]  /*aee0*/  FADD.FTZ R2, R246, R2 ;  /* 0x00000002f6027221 */ /* 0x000fe40000010000 */
[----:B------:R-:W-:Y:S02]  /*aef0*/  FADD.FTZ R0, R247, R0 ;  /* 0x00000000f7007221 */ /* 0x000fe40000010000 */
[----:B------:R-:W-:Y:S02]  /*af00*/  FADD.FTZ R169, R248, R2 ;  /* 0x00000002f8a97221 */ /* 0x000fe40000010000 */
[----:B------:R-:W-:Y:S01]  /*af10*/  FADD.FTZ R2, R231, R0 ;  /* 0x00000000e7027221 */ /* 0x000fe20000010000 */
[----:B------:R1:W5:Y:S01]  /*af20*/  LDL.LU R245, [R1+0x54] ;  /* 0x0000540001f57983 */ /* 0x0003620000300800 */
[----:B------:R-:W-:Y:S03]  /*af30*/  MOV R0, R127 ;  /* 0x0000007f00007202 */ /* 0x000fe60000000f00 */
[----:B------:R1:W5:Y:S02]  /*af40*/  LDL.LU R246, [R1+0x50] ;  /* 0x0000500001f67983 */ /* 0x0003640000300800 */
[----:B------:R-:W-:Y:S02]  /*af50*/  FADD.FTZ R0, R0, R169 ;  /* 0x000000a900007221 */ /* 0x000fe40000010000 */
[----:B------:R1:W5:Y:S04]  /*af60*/  LDL.LU R247, [R1+0x4c] ;  /* 0x00004c0001f77983 */ /* 0x0003680000300800 */
[----:B------:R1:W5:Y:S04]  /*af70*/  LDL.LU R248, [R1+0x48] ;  /* 0x0000480001f87983 */ /* 0x0003680000300800 */
[----:B------:R1:W5:Y:S04]  /*af80*/  LDL.LU R231, [R1+0x44] ;  /* 0x0000440001e77983 */ /* 0x0003680000300800 */
[----:B------:R-:W2:Y:S08]  /*af90*/  LDSM.16.MT88.4 R124, [R229+0x2900] ;  /* 0x00290000e57c783b */ /* 0x000eb00000004200 */
[----:B------:R-:W3:Y:S01]  /*afa0*/  LDSM.16.MT88.4 R140, [R225+0x5900] ;  /* 0x00590000e18c783b */ /* 0x000ee20000004200 */
[C---:B--2---:R-:W-:Y:S07]  /*afb0*/  HMMA.16816.F32.BF16 R120, R152.reuse, R124, R20 ;  /* 0x0000007c9878723c */ /* 0x044fee0000041814 */
[----:B------:R-:W-:Y:S01]  /*afc0*/  IMAD.MOV.U32 R22, RZ, RZ, R14 ;  /* 0x000000ffff167224 */ /* 0x000fe200078e000e */
[C---:B------:R-:W-:Y:S04]  /*afd0*/  HMMA.16816.F32.BF16 R124, R152.reuse, R126, R24 ;  /* 0x0000007e987c723c */ /* 0x040fe80000041818 */
[----:B------:R-:W-:Y:S02]  /*afe0*/  MOV R23, R13 ;  /* 0x0000000d00177202 */ /* 0x000fe40000000f00 */
[----:B------:R-:W-:Y:S01]  /*aff0*/  MOV R20, R15 ;  /* 0x0000000f00147202 */ /* 0x000fe20000000f00 */
[----:B------:R-:W-:Y:S01]  /*b000*/  IMAD.MOV.U32 R25, RZ, RZ, R130 ;  /* 0x000000ffff197224 */ /* 0x000fe200078e0082 */
[----:B------:R-:W-:Y:S01]  /*b010*/  MOV R24, R131 ;  /* 0x0000008300187202 */ /* 0x000fe20000000f00 */
[----:B------:R-:W2:Y:S03]  /*b020*/  LDSM.16.MT88.4 R12, [R225+0x8900] ;  /* 0x00890000e10c783b */ /* 0x000ea60000004200 */
[----:B------:R-:W-:Y:S02]  /*b030*/  MOV R26, R129 ;  /* 0x00000081001a7202 */ /* 0x000fe40000000f00 */
[----:B------:R-:W-:Y:S02]  /*b040*/  MOV R27, R128 ;  /* 0x00000080001b7202 */ /* 0x000fe40000000f00 */
[C---:B------:R-:W-:Y:S03]  /*b050*/  HMMA.16816.F32.BF16 R128, R152.reuse, R132, R28 ;  /* 0x000000849880723c */ /* 0x040fe6000004181c */
[----:B------:R-:W-:Y:S04]  /*b060*/  MOV R21, R147 ;  /* 0x0000009300157202 */ /* 0x000fe80000000f00 */
[----:B------:R-:W-:Y:S01]  /*b070*/  MOV R28, R146 ;  /* 0x00000092001c7202 */ /* 0x000fe20000000f00 */
[C---:B------:R-:W-:Y:S04]  /*b080*/  HMMA.16816.F32.BF16 R132, R152.reuse, R134, R32 ;  /* 0x000000869884723c */ /* 0x040fe80000041820 */
[----:B------:R-:W-:Y:S01]  /*b090*/  MOV R31, R139 ;  /* 0x0000008b001f7202 */ /* 0x000fe20000000f00 */
[----:B------:R-:W-:Y:S01]  /*b0a0*/  IMAD.MOV.U32 R29, RZ, RZ, R145 ;  /* 0x000000ffff1d7224 */ /* 0x000fe200078e0091 */
[----:B------:R-:W-:Y:S01]  /*b0b0*/  MOV R30, R144 ;  /* 0x00000090001e7202 */ /* 0x000fe20000000f00 */
[----:B------:R-:W-:Y:S01]  /*b0c0*/  IMAD.MOV.U32 R34, RZ, RZ, R137 ;  /* 0x000000ffff227224 */ /* 0x000fe200078e0089 */
[----:B------:R-:W-:Y:S04]  /*b0d0*/  MOV R33, R138 ;  /* 0x0000008a00217202 */ /* 0x000fe80000000f00 */
[----:B------:R-:W-:Y:S01]  /*b0e0*/  MOV R35, R136 ;  /* 0x0000008800237202 */ /* 0x000fe20000000f00 */
[----:B------:R-:W-:Y:S01]  /*b0f0*/  FADD.FTZ R2, R33, R2 ;  /* 0x0000000221027221 */ /* 0x000fe20000010000 */
[C---:B---3--:R-:W-:Y:S03]  /*b100*/  HMMA.16816.F32.BF16 R136, R152.reuse, R140, R36 ;  /* 0x0000008c9888723c */ /* 0x048fe60000041824 */
[----:B------:R-:W-:Y:S02]  /*b110*/  FADD.FTZ R2, R35, R2 ;  /* 0x0000000223027221 */ /* 0x000fe40000010000 */
[----:B------:R-:W-:Y:S02]  /*b120*/  FADD.FTZ R0, R34, R0 ;  /* 0x0000000022007221 */ /* 0x000fe40000010000 */
[----:B------:R-:W-:Y:S01]  /*b130*/  FADD.FTZ R2, R29, R2 ;  /* 0x000000021d027221 */ /* 0x000fe20000010000 */
        /* <DEDUP_REMOVED lines=41> */
[----:B------:R-:W-:Y:S01]  /*b3d0*/  FADD.FTZ R0, R171, R0 ;  /* 0x00000000ab007221 */ /* 0x000fe20000010000 */
[C---:B----4-:R-:W-:Y:S03]  /*b3e0*/  HMMA.16816.F32.BF16 R92, R152.reuse, R8, R92 ;  /* 0x00000008985c723c */ /* 0x050fe6000004185c */
[----:B------:R-:W-:Y:S02]  /*b3f0*/  FADD.FTZ R0, R170, R0 ;  /* 0x00000000aa007221 */ /* 0x000fe40000010000 */
[----:B------:R-:W-:Y:S02]  /*b400*/  FADD.FTZ R2, R3, R2 ;  /* 0x0000000203027221 */ /* 0x000fe40000010000 */
[----:B------:R-:W-:Y:S01]  /*b410*/  FADD.FTZ R3, R103, R0 ;  /* 0x0000000067037221 */ /* 0x000fe20000010000 */
[----:B------:R-:W-:Y:S01]  /*b420*/  MOV R103, R100 ;  /* 0x0000006400677202 */ /* 0x000fe20000000f00 */
[----:B------:R-:W-:Y:S01]  /*b430*/  FADD.FTZ R0, R166, R2 ;  /* 0x00000002a6007221 */ /* 0x000fe20000010000 */
[----:B------:R-:W-:Y:S03]  /*b440*/  HMMA.16816.F32.BF16 R96, R152, R10, R96 ;  /* 0x0000000a9860723c */ /* 0x000fe60000041860 */
[----:B------:R-:W-:Y:S02]  /*b450*/  FADD.FTZ R3, R167, R3 ;  /* 0x00000003a7037221 */ /* 0x000fe40000010000 */
[----:B------:R-:W-:Y:S02]  /*b460*/  FADD.FTZ R2, R168, R0 ;  /* 0x00000000a8027221 */ /* 0x000fe40000010000 */
[----:B------:R-:W-:Y:S01]  /*b470*/  FADD.FTZ R0, R102, R3 ;  /* 0x0000000366007221 */ /* 0x000fe20000010000 */
[----:B------:R-:W-:Y:S01]  /*b480*/  MOV R3, R101 ;  /* 0x0000006500037202 */ /* 0x000fe20000000f00 */
[----:B------:R-:W-:Y:S03]  /*b490*/  FADD.FTZ R2, R164, R2 ;  /* 0x00000002a4027221 */ /* 0x000fe60000010000 */
[----:B------:R-:W-:Y:S02]  /*b4a0*/  FADD.FTZ R0, R165, R0 ;  /* 0x00000000a5007221 */ /* 0x000fe40000010000 */
[----:B------:R1:W-:Y:S04]  /*b4b0*/  STL [R1+0x8], R2 ;  /* 0x0000080201007387 */ /* 0x0003e80000100800 */
[----:B------:R1:W-:Y:S01]  /*b4c0*/  STL [R1+0xc], R0 ;  /* 0x00000c0001007387 */ /* 0x0003e20000100800 */
[----:B------:R-:W-:-:S05]  /*b4d0*/  @P0 BRA `(.L_x_505) ;  /* 0xffffb85000000947 */ /* 0x000fca000383ffff */
.L_x_504:
[----:B---3--:R-:W-:-:S13]  /*b4e0*/  ISETP.LE.AND P0, PT, RZ, UR20, PT ;  /* 0x00000014ff007c0c */ /* 0x008fda000bf03270 */
[----:B------:R-:W-:Y:S05]  /*b4f0*/  @!P0 BRA `(.L_x_506) ;  /* 0x000041b000008947 */ /* 0x000fea0003800000 */
[----:B------:R-:W2:Y:S04]  /*b500*/  LDL.64 R4, [R1+0x38] ;  /* 0x0000380001047983 */ /* 0x000ea80000100a00 */
[----:B------:R-:W3:Y:S01]  /*b510*/  LDL.64 R6, [R1+0x20] ;  /* 0x0000200001067983 */ /* 0x000ee20000100a00 */
[----:B------:R-:W-:Y:S01]  /*b520*/  UIADD3 UR6, UP3, UR14, 0x80, URZ ;  /* 0x000000800e067890 */ /* 0x000fe2000ff7e03f */
[----:B------:R-:W-:Y:S01]  /*b530*/  IMAD.MOV.U32 R103, RZ, RZ, R100 ;  /* 0x000000ffff677224 */ /* 0x000fe200078e0064 */
[----:B------:R-:W-:Y:S01]  /*b540*/  UIADD3 UR14, UP2, UR14, 0x100, URZ ;  /* 0x000001000e0e7890 */ /* 0x000fe2000ff5e03f */
[----:B------:R-:W-:Y:S01]  /*b550*/  IMAD.MOV.U32 R102, RZ, RZ, R101 ;  /* 0x000000ffff667224 */ /* 0x000fe200078e0065 */
[----:B------:R-:W-:Y:S02]  /*b560*/  UIADD3 UR15, UP1, UR10, 0x80, URZ ;  /* 0x000000800a0f7890 */ /* 0x000fe4000ff3e03f */
[----:B------:R-:W-:-:S02]  /*b570*/  UIADD3 UR21, UP0, UR10, 0x100, URZ ;  /* 0x000001000a157890 */ /* 0x000fc4000ff1e03f */
[----:B------:R-:W-:Y:S02]  /*b580*/  ULDC.64 UR4, c[0x0][0x1e0] ;  /* 0x0000780000047ab9 */ /* 0x000fe40000000a00 */
[----:B------:R-:W-:Y:S02]  /*b590*/  UIADD3.X UR12, URZ, UR9, URZ, UP3, !UPT ;  /* 0x000000093f0c7290 */ /* 0x000fe40009ffe43f */
[----:B------:R-:W-:Y:S02]  /*b5a0*/  USHF.L.U64.HI UR7, UR4, 0x6, UR5 ;  /* 0x0000000604077899 */ /* 0x000fe40008010205 */
[----:B------:R-:W-:Y:S02]  /*b5b0*/  USHF.L.U32 UR8, UR4, 0x6, URZ ;  /* 0x0000000604087899 */ /* 0x000fe4000800063f */
[----:B------:R-:W-:Y:S02]  /*b5c0*/  UIADD3.X UR9, URZ, UR9, URZ, UP2, !UPT ;  /* 0x000000093f097290 */ /* 0x000fe400097fe43f */
[----:B------:R-:W-:-:S02]  /*b5d0*/  UIADD3.X UR22, URZ, UR13, URZ, UP1, !UPT ;  /* 0x0000000d3f167290 */ /* 0x000fc40008ffe43f */
[----:B------:R-:W-:Y:S01]  /*b5e0*/  UIADD3.X UR23, URZ, UR13, URZ, UP0, !UPT ;  /* 0x0000000d3f177290 */ /* 0x000fe200087fe43f */
[C---:B-12---:R-:W-:Y:S02]  /*b5f0*/  IADD3 R2, P0, R4.reuse, 0x80, RZ ;  /* 0x0000008004027810 */ /* 0x046fe40007f1e0ff */
[----:B------:R-:W-:-:S03]  /*b600*/  IADD3 R8, P1, R4, 0x40, RZ ;  /* 0x0000004004087810 */ /* 0x000fc60007f3e0ff */
[----:B---3--:R-:W-:Y:S01]  /*b610*/  IMAD.X R3, RZ, RZ, R7, P0 ;  /* 0x000000ffff037224 */ /* 0x008fe200000e0607 */
[----:B------:R-:W-:-:S04]  /*b620*/  IADD3.X R9, RZ, R7, RZ, P1, !PT ;  /* 0x00000007ff097210 */ /* 0x000fc80000ffe4ff */
[----:B------:R1:W-:Y:S04]  /*b630*/  STL.64 [R1], R2 ;  /* 0x0000000201007387 */ /* 0x0003e80000100a00 */
[----:B------:R2:W-:Y:S01]  /*b640*/  STL.64 [R1+0x18], R8 ;  /* 0x0000180801007387 */ /* 0x0005e20000100a00 */
[----:B-1----:R-:W-:Y:S01]  /*b650*/  MOV R2, R4 ;  /* 0x0000000400027202 */ /* 0x002fe20000000f00 */
[----:B------:R-:W-:-:S05]  /*b660*/  IMAD.MOV.U32 R3, RZ, RZ, R7 ;  /* 0x000000ffff037224 */ /* 0x000fca00078e0007 */
[----:B------:R2:W-:Y:S02]  /*b670*/  STL.64 [R1+0x20], R2 ;  /* 0x0000200201007387 */ /* 0x0005e40000100a00 */
.L_x_507:
[----:B---3--:R-:W3:Y:S01]  /*b680*/  LDL.64 R14, [R1+0x20] ;  /* 0x00002000010e7983 */ /* 0x008ee20000100a00 */
[----:B------:R-:W-:Y:S04]  /*b690*/  DEPBAR.LE SB0, 0x0 ;  /* 0x000080000000791a */ /* 0x000fe80000000000 */
[----:B------:R-:W-:Y:S01]  /*b6a0*/  USHF.R.S32.HI UR5, URZ, 0x1f, UR20 ;  /* 0x0000001f3f057899 */ /* 0x000fe20008011414 */
[----:B------:R-:W4:Y:S01]  /*b6b0*/  LDL.64 R28, [R1] ;  /* 0x00000000011c7983 */ /* 0x000f220000100a00 */
[----:B------:R-:W-:Y:S01]  /*b6c0*/  UIMAD UR4, UR11, UR20, URZ ;  /* 0x000000140b0472a4 */ /* 0x000fe2000f8e023f */
[----:B------:R-:W-:Y:S01]  /*b6d0*/  MOV R22, UR20 ;  /* 0x0000001400167c02 */ /* 0x000fe20008000f00 */
[----:B------:R-:W-:Y:S01]  /*b6e0*/  UISETP.GT.AND UP0, UPT, UR20, URZ, UPT ;  /* 0x0000003f1400728c */ /* 0x000fe2000bf04270 */
[----:B--2---:R-:W-:Y:S01]  /*b6f0*/  MOV R2, UR20 ;  /* 0x0000001400027c02 */ /* 0x004fe20008000f00 */
[----:B------:R-:W-:Y:S01]  /*b700*/  UIMAD UR4, UR5, UR16, UR4 ;  /* 0x00000010050472a4 */ /* 0x000fe2000f8e0204 */
[----:B------:R-:W2:Y:S01]  /*b710*/  LDL.64 R12, [R1+0x18] ;  /* 0x00001800010c7983 */ /* 0x000ea20000100a00 */
[----:B------:R-:W-:Y:S01]  /*b720*/  MOV R20, UR20 ;  /* 0x0000001400147c02 */ /* 0x000fe20008000f00 */
[----:B------:R-:W-:Y:S04]  /*b730*/  UIADD3 UR20, UR20, -0x1, URZ ;  /* 0xffffffff14147890 */ /* 0x000fe8000fffe03f */
[----:B------:R-:W-:Y:S02]  /*b740*/  BAR.SYNC.DEFER_BLOCKING 0x0 ;  /* 0x0000000000007b1d */ /* 0x000fe40000010000 */
[----:B------:R-:W-:Y:S06]  /*b750*/  @UP0 USHF.R.S32.HI UR24, URZ, 0x1f, UR20 ;  /* 0x0000001f3f180899 */ /* 0x000fec0008011414 */
[----:B-----5:R-:W-:Y:S04]  /*b760*/  STL [R1+0x44], R231 ;  /* 0x000044e701007387 */ /* 0x020fe80000100800 */
[----:B------:R-:W-:Y:S04]  /*b770*/  STL [R1+0x48], R248 ;  /* 0x000048f801007387 */ /* 0x000fe80000100800 */
[----:B------:R-:W-:Y:S04]  /*b780*/  STL [R1+0x4c], R247 ;  /* 0x00004cf701007387 */ /* 0x000fe80000100800 */
[----:B------:R-:W-:Y:S04]  /*b790*/  STL [R1+0x50], R246 ;  /* 0x000050f601007387 */ /* 0x000fe80000100800 */
[----:B------:R-:W1:Y:S08]  /*b7a0*/  LDSM.16.M88.4 R8, [R224+0xc100] ;  /* 0x00c10000e008783b */ /* 0x000e700000000200 */
[----:B------:R-:W2:Y:S08]  /*b7b0*/  LDSM.16.M88.4 R16, [R224+0xc900] ;  /* 0x00c90000e010783b */ /* 0x000eb00000000200 */
[----:B------:R-:W2:Y:S08]  /*b7c0*/  LDSM.16.M88.4 R24, [R224+0xd100] ;  /* 0x00d10000e018783b */ /* 0x000eb00000000200 */
[----:B------:R-:W2:Y:S08]  /*b7d0*/  LDSM.16.M88.4 R32, [R224+0xd900] ;  /* 0x00d90000e020783b */ /* 0x000eb00000000200 */
[----:B------:R-:W2:Y:S01]  /*b7e0*/  LDSM.16.M88.4 R40, [R224+0xe100] ;  /* 0x00e10000e028783b */ /* 0x000ea20000000200 */
[C---:B-1----:R-:W-:Y:S07]  /*b7f0*/  HMMA.16816.F32.BF16 R4, R156.reuse, R8, RZ ;  /* 0x000000089c04723c */ /* 0x042fee00000418ff */
[----:B------:R-:W1:Y:S01]  /*b800*/  LDSM.16.M88.4 R48, [R224+0xe900] ;  /* 0x00e90000e030783b */ /* 0x000e620000000200 */
[C---:B------:R-:W-:Y:S07]  /*b810*/  HMMA.16816.F32.BF16 R8, R156.reuse, R10, RZ ;  /* 0x0000000a9c08723c */ /* 0x040fee00000418ff */
[----:B------:R-:W1:Y:S08]  /*b820*/  LDSM.16.M88.4 R152, [R231] ;  /* 0x00000000e798783b */ /* 0x000e700000000200 */
[----:B------:R-:W1:Y:S08]  /*b830*/  LDSM.16.M88.4 R164, [R248] ;  /* 0x00000000f8a4783b */ /* 0x000e700000000200 */
[----:B------:R-:W1:Y:S08]  /*b840*/  LDSM.16.M88.4 R168, [R247] ;  /* 0x00000000f7a8783b */ /* 0x000e700000000200 */
[----:B------:R-:W1:Y:S08]  /*b850*/  LDSM.16.M88.4 R172, [R246] ;  /* 0x00000000f6ac783b */ /* 0x000e700000000200 */
[----:B------:R-:W1:Y:S08]  /*b860*/  LDSM.16.M88.4 R176, [R245] ;  /* 0x00000000f5b0783b */ /* 0x000e700000000200 */
[----:B------:R-:W1:Y:S08]  /*b870*/  LDSM.16.M88.4 R180, [R244] ;  /* 0x00000000f4b4783b */ /* 0x000e700000000200 */
[----:B------:R-:W-:Y:S01]  /*b880*/  STL [R1+0x54], R245 ;  /* 0x000054f501007387 */ /* 0x000fe20000100800 */
[----:B---3--:R-:W-:Y:S05]  /*b890*/  IMAD.WIDE.U32 R22, R22, UR16, R14 ;  /* 0x0000001016167c25 */ /* 0x008fea000f8e000e */
[----:B------:R-:W-:Y:S01]  /*b8a0*/  IADD3 R0, R23, UR4, RZ ;  /* 0x0000000417007c10 */ /* 0x000fe2000fffe0ff */
[----:B----4-:R-:W-:Y:S01]  /*b8b0*/  IMAD.WIDE.U32 R2, R2, UR16, R28 ;  /* 0x0000001002027c25 */ /* 0x010fe2000f8e001c */
[C---:B------:R-:W-:Y:S04]  /*b8c0*/  LEA R28, P5, R22.reuse, c[0x0][0x1f8], 0x1 ;  /* 0x00007e00161c7a11 */ /* 0x040fe800078a08ff */
[----:B------:R-:W-:Y:S01]  /*b8d0*/  LEA.HI.X R29, R22, c[0x0][0x1fc], R0, 0x1, P5 ;  /* 0x00007f00161d7a11 */ /* 0x000fe200028f0c00 */
[----:B--2---:R-:W-:Y:S01]  /*b8e0*/  IMAD.WIDE.U32 R20, R20, UR16, R12 ;  /* 0x0000001014147c25 */ /* 0x004fe2000f8e000c */
[----:B------:R-:W-:Y:S01]  /*b8f0*/  IADD3 R3, R3, UR4, RZ ;  /* 0x0000000403037c10 */ /* 0x000fe2000fffe0ff */
[C---:B------:R-:W-:Y:S01]  /*b900*/  HMMA.16816.F32.BF16 R12, R156.reuse, R16, RZ ;  /* 0x000000109c0c723c */ /* 0x040fe200000418ff */
[----:B------:R-:W-:Y:S01]  /*b910*/  LEA R36, P0, R2, c[0x0][0x1f8], 0x1 ;  /* 0x00007e0002247a11 */ /* 0x000fe200078008ff */
[----:B------:R-:W-:Y:S01]  /*b920*/  @!PT LDS RZ, [RZ] ;  /* 0x00000000fffff984 */ /* 0x000fe20000000800 */
[----:B------:R-:W-:Y:S01]  /*b930*/  @!PT LDS RZ, [RZ] ;  /* 0x00000000fffff984 */ /* 0x000fe20000000800 */
[----:B------:R-:W-:Y:S01]  /*b940*/  @!PT LDS RZ, [RZ] ;  /* 0x00000000fffff984 */ /* 0x000fe20000000800 */
[----:B------:R2:W-:Y:S01]  /*b950*/  LDGSTS.E.BYPASS.LTC128B.128 [R249+0x100], [R28.64], !P4 ;  /* 0x001000001cf97fae */ /* 0x0005e2000e101d52 */
[----:B------:R-:W-:Y:S01]  /*b960*/  IADD3 R21, R21, UR4, RZ ;  /* 0x0000000415157c10 */ /* 0x000fe2000fffe0ff */
[----:B------:R-:W-:Y:S01]  /*b970*/  ULDC.64 UR4, c[0x0][0x1e0] ;  /* 0x0000780000047ab9 */ /* 0x000fe20000000a00 */
[----:B------:R-:W-:Y:S02]  /*b980*/  LEA R30, P1, R20, c[0x0][0x1f8], 0x1 ;  /* 0x00007e00141e7a11 */ /* 0x000fe400078208ff */
[----:B------:R-:W-:Y:S01]  /*b990*/  LEA.HI.X R37, R2, c[0x0][0x1fc], R3, 0x1, P0 ;  /* 0x00007f0002257a11 */ /* 0x000fe200000f0c03 */
[C---:B------:R-:W-:Y:S01]  /*b9a0*/  HMMA.16816.F32.BF16 R16, R156.reuse, R18, RZ ;  /* 0x000000129c10723c */ /* 0x040fe200000418ff */
[----:B------:R-:W-:Y:S01]  /*b9b0*/  LEA.HI.X R31, R20, c[0x0][0x1fc], R21, 0x1, P1 ;  /* 0x00007f00141f7a11 */ /* 0x000fe200008f0c15 */
[----:B------:R-:W-:Y:S02]  /*b9c0*/  @UP0 UIMAD.WIDE.U32 UR26, UR20, UR4, URZ ;  /* 0x00000004141a02a5 */ /* 0x000fe4000f8e003f */
[----:B------:R-:W-:Y:S01]  /*b9d0*/  IADD3 R2, P0, R28, UR10, RZ ;  /* 0x0000000a1c027c10 */ /* 0x000fe2000ff1e0ff */
[----:B------:R-:W-:Y:S01]  /*b9e0*/  @UP0 UIMAD UR24, UR24, UR4, URZ ;  /* 0x00000004181802a4 */ /* 0x000fe2000f8e023f */
[----:B------:R2:W-:Y:S02]  /*b9f0*/  LDGSTS.E.BYPASS.LTC128B.128 [R249+0x3100], [R30.64], !P3 ;  /* 0x031000001ef97fae */ /* 0x0005e4000d901d52 */
[C---:B------:R-:W-:Y:S01]  /*ba00*/  HMMA.16816.F32.BF16 R20, R156.reuse, R24, RZ ;  /* 0x000000189c14723c */ /* 0x040fe200000418ff */
[----:B------:R-:W-:Y:S01]  /*ba10*/  IADD3.X R3, R29, UR13, RZ, P0, !PT ;  /* 0x0000000d1d037c10 */ /* 0x000fe200087fe4ff */
[----:B------:R-:W-:Y:S02]  /*ba20*/  @UP0 UIMAD UR24, UR20, UR5, UR24 ;  /* 0x00000005141802a4 */ /* 0x000fe4000f8e0218 */
[C---:B------:R-:W-:Y:S02]  /*ba30*/  IADD3 R38, P0, R2.reuse, UR10, RZ ;  /* 0x0000000a02267c10 */ /* 0x040fe4000ff1e0ff */
[----:B------:R3:W-:Y:S01]  /*ba40*/  LDGSTS.E.BYPASS.LTC128B.128 [R249+0x6100], [R36.64], !P2 ;  /* 0x0610000024f97fae */ /* 0x0007e2000d101d52 */
[----:B------:R-:W-:Y:S01]  /*ba50*/  @UP0 UIADD3 UR4, UR27, UR24, URZ ;  /* 0x000000181b040290 */ /* 0x000fe2000fffe03f */
[C---:B------:R-:W-:Y:S01]  /*ba60*/  HMMA.16816.F32.BF16 R24, R156.reuse, R26, RZ ;  /* 0x0000001a9c18723c */ /* 0x040fe200000418ff */
[C---:B------:R-:W-:Y:S02]  /*ba70*/  IADD3.X R39, R3.reuse, UR13, RZ, P0, !PT ;  /* 0x0000000d03277c10 */ /* 0x040fe400087fe4ff */
[----:B------:R-:W-:Y:S03]  /*ba80*/  @UP0 UIMAD UR4, UR4, 0x60, URZ ;  /* 0x00000060040408a4 */ /* 0x000fe6000f8e023f */
[----:B------:R4:W-:Y:S08]  /*ba90*/  LDGSTS.E.BYPASS.LTC128B.128 [R249+0x1100], [R2.64], !P4 ;  /* 0x0110000002f97fae */ /* 0x0009f0000e101d52 */
[----:B------:R4:W-:Y:S01]  /*baa0*/  LDGSTS.E.BYPASS.LTC128B.128 [R249+0x4100], [R2.64+0x80], !P3 ;  /* 0x0410008002f97fae */ /* 0x0009e2000d901d52 */
[C---:B--2---:R-:W-:Y:S07]  /*bab0*/  HMMA.16816.F32.BF16 R28, R156.reuse, R32, RZ ;  /* 0x000000209c1c723c */ /* 0x044fee00000418ff */
[----:B------:R4:W-:Y:S01]  /*bac0*/  LDGSTS.E.BYPASS.LTC128B.128 [R249+0x7100], [R2.64+0x100], !P2 ;  /* 0x0710010002f97fae */ /* 0x0009e2000d101d52 */
[C---:B------:R-:W-:Y:S01]  /*bad0*/  HMMA.16816.F32.BF16 R32, R156.reuse, R34, RZ ;  /* 0x000000229c20723c */ /* 0x040fe200000418ff */
[C---:B---3--:R-:W-:Y:S06]  /*bae0*/  IADD3 R36, P0, R2.reuse, UR15, RZ ;  /* 0x0000000f02247c10 */ /* 0x048fec000ff1e0ff */
[----:B------:R2:W-:Y:S01]  /*baf0*/  LDGSTS.E.BYPASS.LTC128B.128 [R249+0x2100], [R38.64], !P4 ;  /* 0x0210000026f97fae */ /* 0x0005e2000e101d52 */
[C---:B------:R-:W-:Y:S07]  /*bb00*/  IADD3.X R37, R3.reuse, UR22, RZ, P0, !PT ;  /* 0x0000001603257c10 */ /* 0x040fee00087fe4ff */
[----:B------:R2:W-:Y:S01]  /*bb10*/  LDGSTS.E.BYPASS.LTC128B.128 [R249+0x5100], [R36.64], !P3 ;  /* 0x0510000024f97fae */ /* 0x0005e2000d901d52 */
[----:B----4-:R-:W-:Y:S04]  /*bb20*/  IADD3 R2, P0, R2, UR21, RZ ;  /* 0x0000001502027c10 */ /* 0x010fe8000ff1e0ff */
[----:B------:R-:W-:Y:S02]  /*bb30*/  IADD3.X R3, R3, UR23, RZ, P0, !PT ;  /* 0x0000001703037c10 */ /* 0x000fe400087fe4ff */
[----:B------:R-:W-:Y:S03]  /*bb40*/  PLOP3.LUT P0, PT, PT, PT, UP0, 0x80, 0x0 ;  /* 0x000000000000781c */ /* 0x000fe60003f0f008 */
[----:B------:R3:W-:Y:S01]  /*bb50*/  LDGSTS.E.BYPASS.LTC128B.128 [R249+0x8100], [R2.64], !P2 ;  /* 0x0810000002f97fae */ /* 0x0007e2000d101d52 */
[C---:B--2---:R-:W-:Y:S07]  /*bb60*/  HMMA.16816.F32.BF16 R36, R156.reuse, R40, RZ ;  /* 0x000000289c24723c */ /* 0x044fee00000418ff */
[----:B------:R-:W0:Y:S01]  /*bb70*/  LDGDEPBAR ;  /* 0x00000000000079af */ /* 0x000e220000000000 */
        /* <DEDUP_REMOVED lines=17> */
[----:B------:R-:W3:Y:S07]  /*bc90*/  LDSM.16.M88.4 R176, [R230+0xe100] ;  /* 0x00e10000e6b0783b */ /* 0x000eee0000000200 */
        /* <DEDUP_REMOVED lines=13> */
[----:B------:R-:W4:Y:S07]  /*bd70*/  LDSM.16.M88.4 R172, [R227+0x1000] ;  /* 0x00100000e3ac783b */ /* 0x000f2e0000000200 */
[C---:B---3--:R-:W-:Y:S08]  /*bd80*/  HMMA.16816.F32.BF16 R36, R184.reuse, R176, R36 ;  /* 0x000000b0b824723c */ /* 0x048ff00000041824 */
[C---:B------:R-:W-:Y:S01]  /*bd90*/  HMMA.16816.F32.BF16 R40, R184.reuse, R178, R40 ;  /* 0x000000b2b828723c */ /* 0x040fe20000041828 */
[----:B------:R-:W3:Y:S07]  /*bda0*/  LDSM.16.M88.4 R176, [R227+0x1800] ;  /* 0x00180000e3b0783b */ /* 0x000eee0000000200 */
[C---:B-1----:R-:W-:Y:S08]  /*bdb0*/  HMMA.16816.F32.BF16 R44, R184.reuse, R152, R44 ;  /* 0x00000098b82c723c */ /* 0x042ff0000004182c */
[----:B------:R-:W-:Y:S01]  /*bdc0*/  HMMA.16816.F32.BF16 R48, R184, R154, R48 ;  /* 0x0000009ab830723c */ /* 0x000fe20000041830 */
[----:B------:R-:W1:Y:S07]  /*bdd0*/  LDSM.16.M88.4 R152, [R227+0x2000] ;  /* 0x00200000e398783b */ /* 0x000e6e0000000200 */
[C---:B--2---:R-:W-:Y:S08]  /*bde0*/  HMMA.16816.F32.BF16 R4, R188.reuse, R164, R4 ;  /* 0x000000a4bc04723c */ /* 0x044ff00000041804 */
[C---:B------:R-:W-:Y:S01]  /*bdf0*/  HMMA.16816.F32.BF16 R8, R188.reuse, R166, R8 ;  /* 0x000000a6bc08723c */ /* 0x040fe20000041808 */
[----:B------:R-:W2:Y:S07]  /*be00*/  LDSM.16.M88.4 R164, [R227+0x2800] ;  /* 0x00280000e3a4783b */ /* 0x000eae0000000200 */
        /* <DEDUP_REMOVED lines=10> */
[C---:B------:R-:W-:Y:S01]  /*beb0*/  HMMA.16816.F32.BF16 R40, R188.reuse, R154, R40 ;  /* 0x0000009abc28723c */ /* 0x040fe20000041828 */
[----:B------:R-:W1:Y:S07]  /*bec0*/  LDSM.16.M88.4 R152, [R224+0x10900] ;  /* 0x01090000e098783b */ /* 0x000e6e0000000200 */
[C---:B--2---:R-:W-:Y:S08]  /*bed0*/  HMMA.16816.F32.BF16 R44, R188.reuse, R164, R44 ;  /* 0x000000a4bc2c723c */ /* 0x044ff0000004182c */
[----:B------:R-:W-:Y:S01]  /*bee0*/  HMMA.16816.F32.BF16 R48, R188, R166, R48 ;  /* 0x000000a6bc30723c */ /* 0x000fe20000041830 */
[----:B------:R-:W2:Y:S07]  /*bef0*/  LDSM.16.M88.4 R164, [R224+0x11100] ;  /* 0x01110000e0a4783b */ /* 0x000eae0000000200 */
[C---:B----4-:R-:W-:Y:S08]  /*bf00*/  HMMA.16816.F32.BF16 R4, R192.reuse, R168, R4 ;  /* 0x000000a8c004723c */ /* 0x050ff00000041804 */
[C---:B------:R-:W-:Y:S01]  /*bf10*/  HMMA.16816.F32.BF16 R8, R192.reuse, R170, R8 ;  /* 0x000000aac008723c */ /* 0x040fe20000041808 */
[----:B------:R-:W4:Y:S07]  /*bf20*/  LDSM.16.M88.4 R168, [R224+0x11900] ;  /* 0x01190000e0a8783b */ /* 0x000f2e0000000200 */
[C---:B------:R-:W-:Y:S08]  /*bf30*/  HMMA.16816.F32.BF16 R12, R192.reuse, R172, R12 ;  /* 0x000000acc00c723c */ /* 0x040ff0000004180c */
[C---:B------:R-:W-:Y:S01]  /*bf40*/  HMMA.16816.F32.BF16 R16, R192.reuse, R174, R16 ;  /* 0x000000aec010723c */ /* 0x040fe20000041810 */
[----:B------:R-:W4:Y:S07]  /*bf50*/  LDSM.16.M88.4 R172, [R243] ;  /* 0x00000000f3ac783b */ /* 0x000f2e0000000200 */
[C---:B---3--:R-:W-:Y:S08]  /*bf60*/  HMMA.16816.F32.BF16 R20, R192.reuse, R176, R20 ;  /* 0x000000b0c014723c */ /* 0x048ff00000041814 */
[C---:B------:R-:W-:Y:S01]  /*bf70*/  HMMA.16816.F32.BF16 R24, R192.reuse, R178, R24 ;  /* 0x000000b2c018723c */ /* 0x040fe20000041818 */
[----:B------:R-:W3:Y:S07]  /*bf80*/  LDSM.16.M88.4 R176, [R242] ;  /* 0x00000000f2b0783b */ /* 0x000eee0000000200 */
[C---:B-1----:R-:W-:Y:S08]  /*bf90*/  HMMA.16816.F32.BF16 R28, R192.reuse, R152, R28 ;  /* 0x00000098c01c723c */ /* 0x042ff0000004181c */
[C---:B------:R-:W-:Y:S01]  /*bfa0*/  HMMA.16816.F32.BF16 R32, R192.reuse, R154, R32 ;  /* 0x0000009ac020723c */ /* 0x040fe20000041820 */
[----:B------:R-:W1:Y:S07]  /*bfb0*/  LDSM.16.M88.4 R152, [R241] ;  /* 0x00000000f198783b */ /* 0x000e6e0000000200 */
[C---:B--2---:R-:W-:Y:S08]  /*bfc0*/  HMMA.16816.F32.BF16 R36, R192.reuse, R164, R36 ;  /* 0x000000a4c024723c */ /* 0x044ff00000041824 */
[C---:B------:R-:W-:Y:S01]  /*bfd0*/  HMMA.16816.F32.BF16 R40, R192.reuse, R166, R40 ;  /* 0x000000a6c028723c */ /* 0x040fe20000041828 */
[----:B------:R-:W2:Y:S07]  /*bfe0*/  LDSM.16.M88.4 R164, [R240] ;  /* 0x00000000f0a4783b */ /* 0x000eae0000000200 */
[C---:B----4-:R-:W-:Y:S08]  /*bff0*/  HMMA.16816.F32.BF16 R44, R192.reuse, R168, R44 ;  /* 0x000000a8c02c723c */ /* 0x050ff0000004182c */
[----:B------:R-:W-:Y:S01]  /*c000*/  HMMA.16816.F32.BF16 R48, R192, R170, R48 ;  /* 0x000000aac030723c */ /* 0x000fe20000041830 */
[----:B------:R-:W4:Y:S07]  /*c010*/  LDSM.16.M88.4 R168, [R239] ;  /* 0x00000000efa8783b */ /* 0x000f2e0000000200 */
[C---:B------:R-:W-:Y:S08]  /*c020*/  HMMA.16816.F32.BF16 R4, R196.reuse, R172, R4 ;  /* 0x000000acc404723c */ /* 0x040ff00000041804 */
[C---:B------:R-:W-:Y:S01]  /*c030*/  HMMA.16816.F32.BF16 R8, R196.reuse, R174, R8 ;  /* 0x000000aec408723c */ /* 0x040fe20000041808 */
[----:B------:R-:W4:Y:S07]  /*c040*/  LDSM.16.M88.4 R172, [R238] ;  /* 0x00000000eeac783b */ /* 0x000f2e0000000200 */
[C---:B---3--:R-:W-:Y:S08]  /*c050*/  HMMA.16816.F32.BF16 R12, R196.reuse, R176, R12 ;  /* 0x000000b0c40c723c */ /* 0x048ff0000004180c */
[C---:B------:R-:W-:Y:S01]  /*c060*/  HMMA.16816.F32.BF16 R16, R196.reuse, R178, R16 ;  /* 0x000000b2c410723c */ /* 0x040fe20000041810 */
[----:B------:R-:W3:Y:S07]  /*c070*/  LDSM.16.M88.4 R176, [R230+0xf100] ;  /* 0x00f10000e6b0783b */ /* 0x000eee0000000200 */
[C---:B-1----:R-:W-:Y:S08]  /*c080*/  HMMA.16816.F32.BF16 R20, R196.reuse, R152, R20 ;  /* 0x00000098c414723c */ /* 0x042ff00000041814 */
[C---:B------:R-:W-:Y:S01]  /*c090*/  HMMA.16816.F32.BF16 R24, R196.reuse, R154, R24 ;  /* 0x0000009ac418723c */ /* 0x040fe20000041818 */
        /* <DEDUP_REMOVED lines=8> */
[----:B------:R-:W-:Y:S01]  /*c120*/  HMMA.16816.F32.BF16 R48, R196, R174, R48 ;  /* 0x000000aec430723c */ /* 0x000fe20000041830 */
        /* <DEDUP_REMOVED lines=17> */
[----:B------:R-:W-:Y:S01]  /*c240*/  HMMA.16816.F32.BF16 R48, R200, R178, R48 ;  /* 0x000000b2c830723c */ /* 0x000fe20000041830 */
        /* <DEDUP_REMOVED lines=24> */
[----:B------:R-:W4:Y:S07]  /*c3d0*/  LDSM.16.M88.4 R168, [R237] ;  /* 0x00000000eda8783b */ /* 0x000f2e0000000200 */
        /* <DEDUP_REMOVED lines=10> */
[----:B------:R-:W-:Y:S01]  /*c480*/  HMMA.16816.F32.BF16 R48, R208, R166, R48 ;  /* 0x000000a6d030723c */ /* 0x000fe20000041830 */
[----:B------:R-:W2:Y:S07]  /*c490*/  LDSM.16.M88.4 R164, [R233] ;  /* 0x00000000e9a4783b */ /* 0x000eae0000000200 */
[C---:B----4-:R-:W-:Y:S08]  /*c4a0*/  HMMA.16816.F32.BF16 R4, R212.reuse, R168, R4 ;  /* 0x000000a8d404723c */ /* 0x050ff00000041804 */
[C---:B------:R-:W-:Y:S01]  /*c4b0*/  HMMA.16816.F32.BF16 R8, R212.reuse, R170, R8 ;  /* 0x000000aad408723c */ /* 0x040fe20000041808 */
[----:B------:R-:W4:Y:S07]  /*c4c0*/  LDSM.16.M88.4 R168, [R232] ;  /* 0x00000000e8a8783b */ /* 0x000f2e0000000200 */
        /* <DEDUP_REMOVED lines=13> */
[----:B------:R-:W-:Y:S01]  /*c5a0*/  HMMA.16816.F32.BF16 R48, R212, R170, R48 ;  /* 0x000000aad430723c */ /* 0x000fe20000041830 */
        /* <DEDUP_REMOVED lines=11> */
[C---:B------:R-:W-:Y:S08]  /*c660*/  HMMA.16816.F32.BF16 R32, R216.reuse, R166, R32 ;  /* 0x000000a6d820723c */ /* 0x040ff00000041820 */
[C---:B----4-:R-:W-:Y:S08]  /*c670*/  HMMA.16816.F32.BF16 R36, R216.reuse, R168, R36 ;  /* 0x000000a8d824723c */ /* 0x050ff00000041824 */
[C---:B------:R-:W-:Y:S08]  /*c680*/  HMMA.16816.F32.BF16 R40, R216.reuse, R170, R40 ;  /* 0x000000aad828723c */ /* 0x040ff00000041828 */
[C---:B------:R-:W-:Y:S08]  /*c690*/  HMMA.16816.F32.BF16 R44, R216.reuse, R172, R44 ;  /* 0x000000acd82c723c */ /* 0x040ff0000004182c */
[----:B------:R-:W-:Y:S08]  /*c6a0*/  HMMA.16816.F32.BF16 R48, R216, R174, R48 ;  /* 0x000000aed830723c */ /* 0x000ff00000041830 */
[C---:B---3--:R-:W-:Y:S08]  /*c6b0*/  HMMA.16816.F32.BF16 R4, R220.reuse, R176, R4 ;  /* 0x000000b0dc04723c */ /* 0x048ff00000041804 */
        /* <DEDUP_REMOVED lines=65> */
[----:B------:R-:W-:Y:S07]  /*cad0*/  BAR.SYNC.DEFER_BLOCKING 0x0 ;  /* 0x0000000000007b1d */ /* 0x000fee0000010000 */
[C---:B------:R-:W-:Y:S04]  /*cae0*/  HMMA.16816.F32.BF16 R40, R220.reuse, R6, R40 ;  /* 0x00000006dc28723c */ /* 0x040fe80000041828 */
[----:B------:R-:W-:Y:S02]  /*caf0*/  FMUL.FTZ R28, R28, c[0x0][0x320] ;  /* 0x0000c8001c1c7a20 */ /* 0x000fe40000410000 */
[----:B------:R-:W-:Y:S02]  /*cb00*/  FMUL.FTZ R29, R29, c[0x0][0x320] ;  /* 0x0000c8001d1d7a20 */ /* 0x000fe40000410000 */
[----:B------:R-:W-:Y:S04]  /*cb10*/  FMUL.FTZ R30, R30, c[0x0][0x320] ;  /* 0x0000c8001e1e7a20 */ /* 0x000fe80000410000 */
[----:B------:R-:W-:Y:S02]  /*cb20*/  FMUL.FTZ R31, R31, c[0x0][0x320] ;  /* 0x0000c8001f1f7a20 */ /* 0x000fe40000410000 */
[----:B------:R-:W-:Y:S02]  /*cb30*/  FMUL.FTZ R33, R33, c[0x0][0x320] ;  /* 0x0000c80021217a20 */ /* 0x000fe40000410000 */
[----:B------:R-:W-:Y:S01]  /*cb40*/  FMUL.FTZ R36, R36, c[0x0][0x320] ;  /* 0x0000c80024247a20 */ /* 0x000fe20000410000 */
[----:B------:R-:W-:Y:S01]  /*cb50*/  MUFU.TANH R250, R22 ;  /* 0x0000001600fa7308 */ /* 0x000fe20000002400 */
[----:B------:R-:W-:Y:S02]  /*cb60*/  FMUL.FTZ R37, R37, c[0x0][0x320] ;  /* 0x0000c80025257a20 */ /* 0x000fe40000410000 */
[----:B------:R-:W-:Y:S02]  /*cb70*/  FMUL.FTZ R38, R38, c[0x0][0x320] ;  /* 0x0000c80026267a20 */ /* 0x000fe40000410000 */
[----:B------:R-:W-:Y:S02]  /*cb80*/  FMUL.FTZ R39, R39, c[0x0][0x320] ;  /* 0x0000c80027277a20 */ /* 0x000fe40000410000 */
[----:B------:R-:W-:Y:S01]  /*cb90*/  FMUL.FTZ R41, R41, c[0x0][0x320] ;  /* 0x0000c80029297a20 */ /* 0x000fe20000410000 */
[C---:B-1----:R-:W-:Y:S02]  /*cba0*/  HMMA.16816.F32.BF16 R44, R220.reuse, R8, R44 ;  /* 0x00000008dc2c723c */ /* 0x042fe4000004182c */
[----:B------:R-:W-:Y:S01]  /*cbb0*/  MUFU.TANH R252, R23 ;  /* 0x0000001700fc7308 */ /* 0x000fe20000002400 */
[----:B------:R-:W-:Y:S02]  /*cbc0*/  FMUL.FTZ R42, R42, c[0x0][0x320] ;  /* 0x0000c8002a2a7a20 */ /* 0x000fe40000410000 */
[----:B------:R-:W-:Y:S02]  /*cbd0*/  FMUL.FTZ R43, R43, c[0x0][0x320] ;  /* 0x0000c8002b2b7a20 */ /* 0x000fe40000410000 */
[----:B------:R-:W-:Y:S01]  /*cbe0*/  FMUL.FTZ R34, R34, c[0x0][0x320] ;  /* 0x0000c80022227a20 */ /* 0x000fe20000410000 */
[----:B------:R-:W-:Y:S01]  /*cbf0*/  HMMA.16816.F32.BF16 R48, R220, R10, R48 ;  /* 0x0000000adc30723c */ /* 0x000fe20000041830 */
[----:B------:R-:W2:Y:S03]  /*cc00*/  LDL.64 R10, [R1+0x30] ;  /* 0x00003000010a7983 */ /* 0x000ea60000100a00 */
[----:B------:R-:W1:Y:S01]  /*cc10*/  MUFU.TANH R174, R16 ;  /* 0x0000001000ae7308 */ /* 0x000e620000002400 */
[----:B------:R-:W-:Y:S02]  /*cc20*/  FMUL.FTZ R32, R32, c[0x0][0x320] ;  /* 0x0000c80020207a20 */ /* 0x000fe40000410000 */
[----:B------:R-:W-:Y:S02]  /*cc30*/  FMUL.FTZ R35, R35, c[0x0][0x320] ;  /* 0x0000c80023237a20 */ /* 0x000fe40000410000 */
[----:B------:R-:W-:Y:S05]  /*cc40*/  FMUL.FTZ R40, R40, c[0x0][0x320] ;  /* 0x0000c80028287a20 */ /* 0x000fea0000410000 */
[----:B------:R-:W3:Y:S02]  /*cc50*/  MUFU.TANH R177, R18 ;  /* 0x0000001200b17308 */ /* 0x000ee40000002400 */
[----:B------:R-:W-:Y:S02]  /*cc60*/  FMUL.FTZ R44, R44, c[0x0][0x320] ;  /* 0x0000c8002c2c7a20 */ /* 0x000fe40000410000 */
[----:B------:R-:W-:Y:S02]  /*cc70*/  FMUL.FTZ R45, R45, c[0x0][0x320] ;  /* 0x0000c8002d2d7a20 */ /* 0x000fe40000410000 */
[----:B------:R-:W-:Y:S02]  /*cc80*/  FMUL.FTZ R46, R46, c[0x0][0x320] ;  /* 0x0000c8002e2e7a20 */ /* 0x000fe40000410000 */
[----:B------:R-:W-:Y:S02]  /*cc90*/  FMUL.FTZ R47, R47, c[0x0][0x320] ;  /* 0x0000c8002f2f7a20 */ /* 0x000fe40000410000 */
[----:B------:R-:W3:Y:S01]  /*cca0*/  MUFU.TANH R179, R19 ;  /* 0x0000001300b37308 */ /* 0x000ee20000002400 */
[----:B------:R-:W-:Y:S02]  /*ccb0*/  FMUL.FTZ R48, R48, c[0x0][0x320] ;  /* 0x0000c80030307a20 */ /* 0x000fe40000410000 */
[----:B------:R-:W-:Y:S01]  /*ccc0*/  FMUL.FTZ R49, R49, c[0x0][0x320] ;  /* 0x0000c80031317a20 */ /* 0x000fe20000410000 */
[----:B-1----:R-:W-:Y:S01]  /*ccd0*/  FMNMX.FTZ R0, R174, R0, !PT ;  /* 0x00000000ae007209 */ /* 0x002fe20007810000 */
[----:B------:R-:W-:Y:S03]  /*cce0*/  FMUL.FTZ R50, R50, c[0x0][0x320] ;  /* 0x0000c80032327a20 */ /* 0x000fe60000410000 */
[----:B------:R-:W-:Y:S02]  /*ccf0*/  FMNMX.FTZ R0, R175, R0, !PT ;  /* 0x00000000af007209 */ /* 0x000fe40007810000 */
[----:B------:R-:W1:Y:S02]  /*cd00*/  MUFU.TANH R181, R24 ;  /* 0x0000001800b57308 */ /* 0x000e640000002400 */
[----:B------:R-:W-:Y:S02]  /*cd10*/  FMNMX.FTZ R0, R183, R0, !PT ;  /* 0x00000000b7007209 */ /* 0x000fe40007810000 */
[----:B---3--:R-:W-:Y:S02]  /*cd20*/  FMNMX.FTZ R2, R177, R2, !PT ;  /* 0x00000002b1027209 */ /* 0x008fe40007810000 */
[----:B------:R-:W-:Y:S04]  /*cd30*/  FMNMX.FTZ R0, R182, R0, !PT ;  /* 0x00000000b6007209 */ /* 0x000fe80007810000 */
[----:B------:R-:W3:Y:S01]  /*cd40*/  MUFU.TANH R180, R25 ;  /* 0x0000001900b47308 */ /* 0x000ee20000002400 */
[----:B------:R-:W-:Y:S04]  /*cd50*/  FMNMX.FTZ R2, R179, R2, !PT ;  /* 0x00000002b3027209 */ /* 0x000fe80007810000 */
[----:B------:R-:W-:Y:S05]  /*cd60*/  FMNMX.FTZ R2, R250, R2, !PT ;  /* 0x00000002fa027209 */ /* 0x000fea0007810000 */
[----:B------:R-:W3:Y:S01]  /*cd70*/  MUFU.TANH R251, R26 ;  /* 0x0000001a00fb7308 */ /* 0x000ee20000002400 */
[----:B------:R-:W-:Y:S02]  /*cd80*/  FMNMX.FTZ R2, R252, R2, !PT ;  /* 0x00000002fc027209 */ /* 0x000fe40007810000 */
[----:B-1----:R-:W-:Y:S07]  /*cd90*/  FMNMX.FTZ R0, R181, R0, !PT ;  /* 0x00000000b5007209 */ /* 0x002fee0007810000 */
[----:B------:R-:W1:Y:S01]  /*cda0*/  MUFU.TANH R26, R28 ;  /* 0x0000001c001a7308 */ /* 0x000e620000002400 */
[----:B---3--:R-:W-:Y:S09]  /*cdb0*/  FMNMX.FTZ R0, R180, R0, !PT ;  /* 0x00000000b4007209 */ /* 0x008ff20007810000 */
[----:B------:R-:W3:Y:S01]  /*cdc0*/  MUFU.TANH R248, R27 ;  /* 0x0000001b00f87308 */ /* 0x000ee20000002400 */
[----:B------:R-:W-:Y:S09]  /*cdd0*/  FMNMX.FTZ R2, R251, R2, !PT ;  /* 0x00000002fb027209 */ /* 0x000ff20007810000 */
[----:B------:R3:W-:Y:S01]  /*cde0*/  MUFU.TANH R7, R48 ;  /* 0x0000003000077308 */ /* 0x0007e20000002400 */
[----:B-1----:R-:W-:Y:S09]  /*cdf0*/  FMNMX.FTZ R0, R26, R0, !PT ;  /* 0x000000001a007209 */ /* 0x002ff20007810000 */
[----:B------:R-:W1:Y:S10]  /*ce00*/  MUFU.TANH R27, R29 ;  /* 0x0000001d001b7308 */ /* 0x000e740000002400 */
[----:B------:R-:W1:Y:S01]  /*ce10*/  MUFU.TANH R246, R30 ;  /* 0x0000001e00f67308 */ /* 0x000e620000002400 */
[----:B---3--:R-:W-:Y:S04]  /*ce20*/  MOV R48, R248 ;  /* 0x000000f800307202 */ /* 0x008fe80000000f00 */
[----:B------:R-:W-:Y:S05]  /*ce30*/  FMNMX.FTZ R2, R48, R2, !PT ;  /* 0x0000000230027209 */ /* 0x000fea0007810000 */
[----:B------:R3:W-:Y:S01]  /*ce40*/  MUFU.TANH R100, R43 ;  /* 0x0000002b00647308 */ /* 0x0007e20000002400 */
[----:B-1----:R-:W-:Y:S09]  /*ce50*/  FMNMX.FTZ R0, R27, R0, !PT ;  /* 0x000000001b007209 */ /* 0x002ff20007810000 */
[----:B------:R-:W-:Y:S10]  /*ce60*/  MUFU.TANH R13, R49 ;  /* 0x00000031000d7308 */ /* 0x000ff40000002400 */
[----:B------:R-:W1:Y:S01]  /*ce70*/  MUFU.TANH R101, R33 ;  /* 0x0000002100657308 */ /* 0x000e620000002400 */
[----:B---3--:R-:W-:Y:S04]  /*ce80*/  MOV R43, R246 ;  /* 0x000000f6002b7202 */ /* 0x008fe80000000f00 */
[----:B------:R-:W-:Y:S05]  /*ce90*/  FMNMX.FTZ R2, R43, R2, !PT ;  /* 0x000000022b027209 */ /* 0x000fea0007810000 */
[----:B------:R-:W3:Y:S10]  /*cea0*/  MUFU.TANH R32, R32 ;  /* 0x0000002000207308 */ /* 0x000ef40000002400 */
[----:B------:R-:W3:Y:S01]  /*ceb0*/  MUFU.TANH R24, R31 ;  /* 0x0000001f00187308 */ /* 0x000ee20000002400 */
[----:B-1----:R-:W-:Y:S09]  /*cec0*/  MOV R49, R101 ;  /* 0x0000006500317202 */ /* 0x002ff20000000f00 */
[----:B------:R-:W1:Y:S01]  /*ced0*/  MUFU.TANH R33, R36 ;  /* 0x0000002400217308 */ /* 0x000e620000002400 */
[----:B---3--:R-:W-:Y:S04]  /*cee0*/  FMNMX.FTZ R0, R32, R0, !PT ;  /* 0x0000000020007209 */ /* 0x008fe80007810000 */
[----:B------:R-:W-:Y:S05]  /*cef0*/  FMNMX.FTZ R0, R49, R0, !PT ;  /* 0x0000000031007209 */ /* 0x000fea0007810000 */
[----:B------:R-:W3:Y:S01]  /*cf00*/  MUFU.TANH R25, R34 ;  /* 0x0000002200197308 */ /* 0x000ee20000002400 */
[----:B------:R-:W-:Y:S09]  /*cf10*/  FMNMX.FTZ R2, R24, R2, !PT ;  /* 0x0000000218027209 */ /* 0x000ff20007810000 */
[----:B------:R-:W-:Y:S01]  /*cf20*/  MUFU.TANH R231, R37 ;  /* 0x0000002500e77308 */ /* 0x000fe20000002400 */
[----:B-1----:R-:W-:Y:S09]  /*cf30*/  FMNMX.FTZ R0, R33, R0, !PT ;  /* 0x0000000021007209 */ /* 0x002ff20007810000 */
[----:B------:R-:W1:Y:S01]  /*cf40*/  MUFU.TANH R34, R35 ;  /* 0x0000002300227308 */ /* 0x000e620000002400 */
[----:B---3--:R-:W-:Y:S09]  /*cf50*/  FMNMX.FTZ R2, R25, R2, !PT ;  /* 0x0000000219027209 */ /* 0x008ff20007810000 */
[----:B------:R-:W3:Y:S10]  /*cf60*/  MUFU.TANH R247, R38 ;  /* 0x0000002600f77308 */ /* 0x000ef40000002400 */
[----:B------:R3:W3:Y:S01]  /*cf70*/  MUFU.TANH R18, R40 ;  /* 0x0000002800127308 */ /* 0x0006e20000002400 */
[----:B-1----:R-:W-:Y:S02]  /*cf80*/  FMNMX.FTZ R3, R34, R2, !PT ;  /* 0x0000000222037209 */ /* 0x002fe40007810000 */
[----:B------:R-:W-:Y:S01]  /*cf90*/  FMNMX.FTZ R2, R231, R0, !PT ;  /* 0x00000000e7027209 */ /* 0x000fe20007810000 */
[----:B------:R-:W-:Y:S01]  /*cfa0*/  FMUL.FTZ R0, R51, c[0x0][0x320] ;  /* 0x0000c80033007a20 */ /* 0x000fe20000410000 */
[----:B----4-:R-:W-:Y:S05]  /*cfb0*/  @P0 MOV R5, R15 ;  /* 0x0000000f00050202 */ /* 0x010fea0000000f00 */
[----:B------:R-:W1:Y:S01]  /*cfc0*/  MUFU.TANH R35, R41 ;  /* 0x0000002900237308 */ /* 0x000e620000002400 */
[----:B------:R-:W-:Y:S09]  /*cfd0*/  MOV R51, R231 ;  /* 0x000000e700337202 */ /* 0x000ff20000000f00 */
[----:B------:R1:W-:Y:S01]  /*cfe0*/  MUFU.TANH R153, R0 ;  /* 0x0000000000997308 */ /* 0x0003e20000002400 */
[----:B---3--:R-:W-:Y:S02]  /*cff0*/  MOV R40, R247 ;  /* 0x000000f700287202 */ /* 0x008fe40000000f00 */
[----:B------:R-:W-:Y:S02]  /*d000*/  FMNMX.FTZ R2, R18, R2, !PT ;  /* 0x0000000212027209 */ /* 0x000fe40007810000 */
[----:B------:R-:W-:Y:S05]  /*d010*/  FMNMX.FTZ R3, R40, R3, !PT ;  /* 0x0000000328037209 */ /* 0x000fea0007810000 */
[----:B------:R-:W3:Y:S10]  /*d020*/  MUFU.TANH R17, R39 ;  /* 0x0000002700117308 */ /* 0x000ef40000002400 */
[----:B------:R-:W4:Y:S01]  /*d030*/  MUFU.TANH R8, R44 ;  /* 0x0000002c00087308 */ /* 0x000f220000002400 */
[----:B-1----:R-:W-:Y:S09]  /*d040*/  FMNMX.FTZ R0, R35, R2, !PT ;  /* 0x0000000223007209 */ /* 0x002ff20007810000 */
[----:B------:R-:W1:Y:S01]  /*d050*/  MUFU.TANH R19, R42 ;  /* 0x0000002a00137308 */ /* 0x000e620000002400 */
[----:B---3--:R-:W-:Y:S09]  /*d060*/  FMNMX.FTZ R3, R17, R3, !PT ;  /* 0x0000000311037209 */ /* 0x008ff20007810000 */
[----:B------:R3:W-:Y:S01]  /*d070*/  MUFU.TANH R152, R50 ;  /* 0x0000003200987308 */ /* 0x0007e20000002400 */
[----:B----4-:R-:W-:Y:S09]  /*d080*/  FMNMX.FTZ R0, R8, R0, !PT ;  /* 0x0000000008007209 */ /* 0x010ff20007810000 */
[----:B------:R-:W4:Y:S01]  /*d090*/  MUFU.TANH R6, R45 ;  /* 0x0000002d00067308 */ /* 0x000f220000002400 */
[----:B-1----:R-:W-:Y:S09]  /*d0a0*/  FMNMX.FTZ R2, R19, R3, !PT ;  /* 0x0000000313027209 */ /* 0x002ff20007810000 */
[----:B------:R-:W1:Y:S01]  /*d0b0*/  MUFU.TANH R41, R46 ;  /* 0x0000002e00297308 */ /* 0x000e620000002400 */
[----:B---3--:R-:W-:Y:S04]  /*d0c0*/  MOV R50, R100 ;  /* 0x0000006400327202 */ /* 0x008fe80000000f00 */
[----:B------:R-:W-:Y:S05]  /*d0d0*/  FMNMX.FTZ R2, R50, R2, !PT ;  /* 0x0000000232027209 */ /* 0x000fea0007810000 */
[----:B------:R-:W3:Y:S01]  /*d0e0*/  MUFU.TANH R12, R47 ;  /* 0x0000002f000c7308 */ /* 0x000ee20000002400 */
[----:B----4-:R-:W-:Y:S04]  /*d0f0*/  FMNMX.FTZ R0, R6, R0, !PT ;  /* 0x0000000006007209 */ /* 0x010fe80007810000 */
[----:B------:R-:W-:Y:S04]  /*d100*/  FMNMX.FTZ R101, R7, R0, !PT ;  /* 0x0000000007657209 */ /* 0x000fe80007810000 */
[----:B------:R-:W-:Y:S02]  /*d110*/  FMNMX.FTZ R101, R13, R101, !PT ;  /* 0x000000650d657209 */ /* 0x000fe40007810000 */
[----:B-1----:R-:W-:Y:S03]  /*d120*/  FMNMX.FTZ R2, R41, R2, !PT ;  /* 0x0000000229027209 */ /* 0x002fe60007810000 */
[----:B------:R-:W1:Y:S01]  /*d130*/  SHFL.BFLY PT, R3, R101, 0x2, 0x1f ;  /* 0x0c401f0065037f89 */ /* 0x000e6200000e0000 */
[----:B---3--:R-:W-:Y:S04]  /*d140*/  FMNMX.FTZ R0, R12, R2, !PT ;  /* 0x000000020c007209 */ /* 0x008fe80007810000 */
[----:B------:R-:W-:Y:S04]  /*d150*/  FMNMX.FTZ R0, R152, R0, !PT ;  /* 0x0000000098007209 */ /* 0x000fe80007810000 */
[----:B------:R-:W-:Y:S05]  /*d160*/  FMNMX.FTZ R0, R153, R0, !PT ;  /* 0x0000000099007209 */ /* 0x000fea0007810000 */
[----:B------:R-:W3:Y:S01]  /*d170*/  SHFL.BFLY PT, R2, R0, 0x2, 0x1f ;  /* 0x0c401f0000027f89 */ /* 0x000ee200000e0000 */
[----:B-1----:R-:W-:Y:S07]  /*d180*/  FMNMX.FTZ R101, R101, R3, !PT ;  /* 0x0000000365657209 */ /* 0x002fee0007810000 */
[----:B------:R-:W1:Y:S01]  /*d190*/  SHFL.BFLY PT, R4, R101, 0x1, 0x1f ;  /* 0x0c201f0065047f89 */ /* 0x000e6200000e0000 */
[----:B---3--:R-:W-:Y:S07]  /*d1a0*/  FMNMX.FTZ R0, R0, R2, !PT ;  /* 0x0000000200007209 */ /* 0x008fee0007810000 */
[----:B------:R-:W3:Y:S01]  /*d1b0*/  SHFL.BFLY PT, R3, R0, 0x1, 0x1f ;  /* 0x0c201f0000037f89 */ /* 0x000ee200000e0000 */
[----:B-1----:R-:W-:Y:S02]  /*d1c0*/  FMNMX.FTZ R101, R101, R4, !PT ;  /* 0x0000000465657209 */ /* 0x002fe40007810000 */
[----:B--2---:R-:W-:Y:S03]  /*d1d0*/  @P0 MOV R4, R10 ;  /* 0x0000000a00040202 */ /* 0x004fe60000000f00 */
[C---:B------:R-:W-:Y:S01]  /*d1e0*/  FADD.FTZ R2, -R101.reuse, R102 ;  /* 0x0000006665027221 */ /* 0x040fe20000010100 */
[----:B------:R-:W-:Y:S01]  /*d1f0*/  MOV R102, R8 ;  /* 0x0000000800667202 */ /* 0x000fe20000000f00 */
[----:B------:R-:W-:Y:S01]  /*d200*/  FMUL.FTZ R154, R101, c[0x0][0x2d0] ;  /* 0x0000b400659a7a20 */ /* 0x000fe20000410000 */
[----:B---3--:R-:W-:Y:S01]  /*d210*/  FMNMX.FTZ R100, R0, R3, !PT ;  /* 0x0000000300647209 */ /* 0x008fe20007810000 */
[----:B------:R-:W-:Y:S01]  /*d220*/  FMUL.FTZ R0, R2, c[0x0][0x2d0] ;  /* 0x0000b40002007a20 */ /* 0x000fe20000410000 */
[----:B------:R-:W-:Y:S03]  /*d230*/  MOV R3, UR26 ;  /* 0x0000001a00037c02 */ /* 0x000fe60008000f00 */
[----:B------:R1:W2:Y:S02]  /*d240*/  MUFU.EX2 R2, R0 ;  /* 0x0000000000027308 */ /* 0x0002a40000000800 */
[----:B------:R-:W-:Y:S05]  /*d250*/  @P0 IMAD.WIDE.U32 R4, R3, 0x60, R4 ;  /* 0x0000006003040825 */ /* 0x000fea00078e0004 */
[----:B------:R-:W-:Y:S01]  /*d260*/  @P0 IADD3 R3, R5, UR4, RZ ;  /* 0x0000000405030c10 */ /* 0x000fe2000fffe0ff */
[--C-:B------:R-:W-:Y:S01]  /*d270*/  FFMA.FTZ R5, R166, c[0x0][0x2d0], -R154.reuse ;  /* 0x0000b400a6057a23 */ /* 0x100fe2000001089a */
[----:B------:R-:W-:Y:S01]  /*d280*/  MOV R166, R7 ;  /* 0x0000000700a67202 */ /* 0x000fe20000000f00 */
[--C-:B------:R-:W-:Y:S01]  /*d290*/  FFMA.FTZ R7, R167, c[0x0][0x2d0], -R154.reuse ;  /* 0x0000b400a7077a23 */ /* 0x100fe2000001089a */
[----:B------:R-:W-:Y:S01]  /*d2a0*/  @P0 SHF.L.U64.HI R3, R4, 0x1, R3 ;  /* 0x0000000104030819 */ /* 0x000fe20000010203 */
[----:B------:R-:W3:Y:S01]  /*d2b0*/  MUFU.EX2 R42, R5 ;  /* 0x00000005002a7308 */ /* 0x000ee20000000800 */
[----:B------:R-:W-:Y:S09]  /*d2c0*/  MOV R167, R19 ;  /* 0x0000001300a77202 */ /* 0x000ff20000000f00 */
[----:B------:R4:W-:Y:S01]  /*d2d0*/  MUFU.EX2 R246, R7 ;  /* 0x0000000700f67308 */ /* 0x0009e20000000800 */
[----:B-1----:R-:W-:Y:S01]  /*d2e0*/  FADD.FTZ R0, -R100, R103 ;  /* 0x0000006764007221 */ /* 0x002fe20000010100 */
[----:B------:R-:W-:Y:S01]  /*d2f0*/  MOV R103, R6 ;  /* 0x0000000600677202 */ /* 0x000fe20000000f00 */
[--C-:B------:R-:W-:Y:S02]  /*d300*/  FFMA.FTZ R6, R165, c[0x0][0x2d0], -R154.reuse ;  /* 0x0000b400a5067a23 */ /* 0x100fe4000001089a */
[----:B------:R-:W-:Y:S02]  /*d310*/  FMUL.FTZ R0, R0, c[0x0][0x2d0] ;  /* 0x0000b40000007a20 */ /* 0x000fe40000410000 */
[C---:B--2---:R-:W-:Y:S03]  /*d320*/  FMUL.FTZ R16, R2.reuse, R116 ;  /* 0x0000007402107220 */ /* 0x044fe60000410000 */
[----:B------:R1:W-:Y:S01]  /*d330*/  MUFU.EX2 R165, R6 ;  /* 0x0000000600a57308 */ /* 0x0003e20000000800 */
[C---:B------:R-:W-:Y:S02]  /*d340*/  FMUL.FTZ R52, R2.reuse, R52 ;  /* 0x0000003402347220 */ /* 0x040fe40000410000 */
[C---:B------:R-:W-:Y:S01]  /*d350*/  FMUL.FTZ R53, R2.reuse, R53 ;  /* 0x0000003502357220 */ /* 0x040fe20000410000 */
[----:B---3--:R-:W-:Y:S01]  /*d360*/  MOV R116, R42 ;  /* 0x0000002a00747202 */ /* 0x008fe20000000f00 */
[C---:B------:R-:W-:Y:S02]  /*d370*/  FMUL.FTZ R56, R2.reuse, R56 ;  /* 0x0000003802387220 */ /* 0x040fe40000410000 */
[C---:B------:R-:W-:Y:S02]  /*d380*/  FMUL.FTZ R57, R2.reuse, R57 ;  /* 0x0000003902397220 */ /* 0x040fe40000410000 */
[C---:B------:R-:W-:Y:S01]  /*d390*/  FMUL.FTZ R60, R2.reuse, R60 ;  /* 0x0000003c023c7220 */ /* 0x040fe20000410000 */
[----:B------:R-:W2:Y:S01]  /*d3a0*/  MUFU.EX2 R0, R0 ;  /* 0x0000000000007308 */ /* 0x000ea20000000800 */
[C---:B------:R-:W-:Y:S02]  /*d3b0*/  FMUL.FTZ R61, R2.reuse, R61 ;  /* 0x0000003d023d7220 */ /* 0x040fe40000410000 */
[----:B------:R-:W-:Y:S02]  /*d3c0*/  FMUL.FTZ R64, R2, R64 ;  /* 0x0000004002407220 */ /* 0x000fe40000410000 */
[--C-:B----4-:R-:W-:Y:S01]  /*d3d0*/  FFMA.FTZ R7, R164, c[0x0][0x2d0], -R154.reuse ;  /* 0x0000b400a4077a23 */ /* 0x110fe2000001089a */
[----:B------:R-:W-:Y:S01]  /*d3e0*/  MOV R164, R12 ;  /* 0x0000000c00a47202 */ /* 0x000fe20000000f00 */
[C---:B------:R-:W-:Y:S02]  /*d3f0*/  FMUL.FTZ R65, R2.reuse, R65 ;  /* 0x0000004102417220 */ /* 0x040fe40000410000 */
[C---:B------:R-:W-:Y:S01]  /*d400*/  FMUL.FTZ R68, R2.reuse, R68 ;  /* 0x0000004402447220 */ /* 0x040fe20000410000 */
[----:B------:R3:W-:Y:S01]  /*d410*/  MUFU.EX2 R248, R7 ;  /* 0x0000000700f87308 */ /* 0x0007e20000000800 */
[C---:B------:R-:W-:Y:S02]  /*d420*/  FMUL.FTZ R69, R2.reuse, R69 ;  /* 0x0000004502457220 */ /* 0x040fe40000410000 */
[----:B------:R-:W-:Y:S01]  /*d430*/  FMUL.FTZ R72, R2, R72 ;  /* 0x0000004802487220 */ /* 0x000fe20000410000 */
[----:B-1----:R-:W-:Y:S01]  /*d440*/  @P0 SHF.L.U32 R6, R4, 0x1, RZ ;  /* 0x0000000104060819 */ /* 0x002fe200000006ff */
[C---:B------:R-:W-:Y:S02]  /*d450*/  FMUL.FTZ R73, R2.reuse, R73 ;  /* 0x0000004902497220 */ /* 0x040fe40000410000 */
[----:B------:R-:W-:Y:S01]  /*d460*/  FMUL.FTZ R76, R2, R76 ;  /* 0x0000004c024c7220 */ /* 0x000fe20000410000 */
[----:B------:R-:W-:Y:S01]  /*d470*/  @P0 IADD3 R4, P1, R6, c[0x0][0x1c8], RZ ;  /* 0x0000720006040a10 */ /* 0x000fe20007f3e0ff */
[----:B------:R-:W-:Y:S01]  /*d480*/  FMUL.FTZ R77, R2, R77 ;  /* 0x0000004d024d7220 */ /* 0x000fe20000410000 */
[----:B------:R-:W-:Y:S01]  /*d490*/  @P0 IADD3 R8, P6, R6, 0x80, RZ ;  /* 0x0000008006080810 */ /* 0x000fe20007fde0ff */
[C---:B------:R-:W-:Y:S01]  /*d4a0*/  FMUL.FTZ R80, R2.reuse, R80 ;  /* 0x0000005002507220 */ /* 0x040fe20000410000 */
[----:B------:R-:W-:Y:S01]  /*d4b0*/  @P0 IADD3.X R5, R3, c[0x0][0x1cc], RZ, P1, !PT ;  /* 0x0000730003050a10 */ /* 0x000fe20000ffe4ff */
[----:B------:R-:W-:Y:S01]  /*d4c0*/  FMUL.FTZ R81, R2, R81 ;  /* 0x0000005102517220 */ /* 0x000fe20000410000 */
[----:B------:R-:W-:Y:S01]  /*d4d0*/  @P0 IADD3 R8, P5, R8, c[0x0][0x1c8], RZ ;  /* 0x0000720008080a10 */ /* 0x000fe20007fbe0ff */
[----:B--2---:R-:W-:Y:S01]  /*d4e0*/  FMUL.FTZ R19, R0, R119 ;  /* 0x0000007700137220 */ /* 0x004fe20000410000 */
[----:B------:R-:W-:Y:S01]  /*d4f0*/  @P0 IADD3 R6, P1, R6, 0x100, RZ ;  /* 0x0000010006060810 */ /* 0x000fe20007f3e0ff */
[----:B------:R1:W-:Y:S01]  /*d500*/  @P0 LDGSTS.E.BYPASS.LTC128B.128 [R249+0xc100], [R4.64], !P4 ;  /* 0x0c10000004f90fae */ /* 0x0003e2000e101d52 */
[--C-:B------:R-:W-:Y:S01]  /*d510*/  @P0 IADD3.X R9, RZ, c[0x0][0x1cc], R3.reuse, P5, P6 ;  /* 0x00007300ff090a10 */ /* 0x100fe20002fec403 */
[----:B------:R-:W-:Y:S01]  /*d520*/  FMUL.FTZ R54, R0, R54 ;  /* 0x0000003600367220 */ /* 0x000fe20000410000 */
[----:B------:R-:W-:Y:S01]  /*d530*/  @P0 IADD3 R6, P5, R6, c[0x0][0x1c8], RZ ;  /* 0x0000720006060a10 */ /* 0x000fe20007fbe0ff */
[C---:B------:R-:W-:Y:S01]  /*d540*/  FMUL.FTZ R55, R0.reuse, R55 ;  /* 0x0000003700377220 */ /* 0x040fe20000410000 */
[----:B------:R-:W-:Y:S01]  /*d550*/  MOV R119, R34 ;  /* 0x0000002200777202 */ /* 0x000fe20000000f00 */
[----:B------:R-:W-:Y:S01]  /*d560*/  FMUL.FTZ R34, R0, R134 ;  /* 0x0000008600227220 */ /* 0x000fe20000410000 */
[----:B---3--:R-:W-:Y:S01]  /*d570*/  @P0 IADD3.X R7, RZ, c[0x0][0x1cc], R3, P5, P1 ;  /* 0x00007300ff070a10 */ /* 0x008fe20002fe2403 */
[----:B------:R2:W-:Y:S01]  /*d580*/  @P0 LDGSTS.E.BYPASS.LTC128B.128 [R249+0xf100], [R8.64], !P3 ;  /* 0x0f10000008f90fae */ /* 0x0005e2000d901d52 */
[----:B------:R-:W-:Y:S01]  /*d590*/  FMUL.FTZ R3, R100, c[0x0][0x2d0] ;  /* 0x0000b40064037a20 */ /* 0x000fe20000410000 */
[----:B------:R-:W-:Y:S01]  /*d5a0*/  MOV R134, R49 ;  /* 0x0000003100867202 */ /* 0x000fe20000000f00 */
[----:B------:R-:W-:Y:S02]  /*d5b0*/  FMUL.FTZ R49, R2, R149 ;  /* 0x0000009502317220 */ /* 0x000fe40000410000 */
[C---:B------:R-:W-:Y:S02]  /*d5c0*/  FMUL.FTZ R58, R0.reuse, R58 ;  /* 0x0000003a003a7220 */ /* 0x040fe40000410000 */
[C---:B------:R-:W-:Y:S01]  /*d5d0*/  FMUL.FTZ R59, R0.reuse, R59 ;  /* 0x0000003b003b7220 */ /* 0x040fe20000410000 */
[----:B------:R3:W-:Y:S01]  /*d5e0*/  @P0 LDGSTS.E.BYPASS.LTC128B.128 [R249+0x12100], [R6.64], !P2 ;  /* 0x1210000006f90fae */ /* 0x0007e2000d101d52 */
[C---:B------:R-:W-:Y:S02]  /*d5f0*/  FMUL.FTZ R62, R0.reuse, R62 ;  /* 0x0000003e003e7220 */ /* 0x040fe40000410000 */
[C---:B------:R-:W-:Y:S02]  /*d600*/  FMUL.FTZ R63, R0.reuse, R63 ;  /* 0x0000003f003f7220 */ /* 0x040fe40000410000 */
[C---:B------:R-:W-:Y:S02]  /*d610*/  FMUL.FTZ R66, R0.reuse, R66 ;  /* 0x0000004200427220 */ /* 0x040fe40000410000 */
[C---:B------:R-:W-:Y:S02]  /*d620*/  FMUL.FTZ R67, R0.reuse, R67 ;  /* 0x0000004300437220 */ /* 0x040fe40000410000 */
[----:B------:R-:W-:Y:S01]  /*d630*/  FMUL.FTZ R70, R0, R70 ;  /* 0x0000004600467220 */ /* 0x000fe20000410000 */
[----:B-1----:R-:W-:Y:S01]  /*d640*/  @P0 IADD3 R4, P1, R4, UR8, RZ ;  /* 0x0000000804040c10 */ /* 0x002fe2000ff3e0ff */
[C---:B------:R-:W-:Y:S02]  /*d650*/  FMUL.FTZ R71, R0.reuse, R71 ;  /* 0x0000004700477220 */ /* 0x040fe40000410000 */
[C---:B------:R-:W-:Y:S01]  /*d660*/  FMUL.FTZ R74, R0.reuse, R74 ;  /* 0x0000004a004a7220 */ /* 0x040fe20000410000 */
[----:B------:R-:W-:Y:S01]  /*d670*/  @P0 IADD3.X R5, R5, UR7, RZ, P1, !PT ;  /* 0x0000000705050c10 */ /* 0x000fe20008ffe4ff */
[----:B------:R-:W-:Y:S01]  /*d680*/  FMUL.FTZ R75, R0, R75 ;  /* 0x0000004b004b7220 */ /* 0x000fe20000410000 */
[----:B------:R-:W-:Y:S01]  /*d690*/  @P0 IADD3 R10, P6, R4, UR8, RZ ;  /* 0x00000008040a0c10 */ /* 0x000fe2000ffde0ff */
[----:B------:R-:W-:Y:S02]  /*d6a0*/  FMUL.FTZ R78, R0, R78 ;  /* 0x0000004e004e7220 */ /* 0x000fe40000410000 */
[----:B------:R1:W-:Y:S01]  /*d6b0*/  @P0 LDGSTS.E.BYPASS.LTC128B.128 [R249+0xd100], [R4.64], !P4 ;  /* 0x0d10000004f90fae */ /* 0x0003e2000e101d52 */
[--C-:B--2---:R-:W-:Y:S01]  /*d6c0*/  FFMA.FTZ R8, R170, c[0x0][0x2d0], -R3.reuse ;  /* 0x0000b400aa087a23 */ /* 0x104fe20000010803 */
[----:B------:R-:W-:Y:S01]  /*d6d0*/  @P0 IADD3.X R11, R5, UR7, RZ, P6, !PT ;  /* 0x00000007050b0c10 */ /* 0x000fe2000b7fe4ff */
[----:B------:R-:W-:Y:S01]  /*d6e0*/  FMUL.FTZ R79, R0, R79 ;  /* 0x0000004f004f7220 */ /* 0x000fe20000410000 */
[----:B------:R-:W-:Y:S01]  /*d6f0*/  MOV R170, R41 ;  /* 0x0000002900aa7202 */ /* 0x000fe20000000f00 */
[----:B------:R2:W-:Y:S01]  /*d700*/  MUFU.EX2 R155, R8 ;  /* 0x00000008009b7308 */ /* 0x0005e20000000800 */
[----:B------:R-:W-:Y:S01]  /*d710*/  FMUL.FTZ R41, R2, R141 ;  /* 0x0000008d02297220 */ /* 0x000fe20000410000 */
[----:B---3--:R-:W-:Y:S01]  /*d720*/  @P0 IADD3 R6, P1, R4, UR14, RZ ;  /* 0x0000000e04060c10 */ /* 0x008fe2000ff3e0ff */
[----:B------:R1:W-:Y:S01]  /*d730*/  @P0 LDGSTS.E.BYPASS.LTC128B.128 [R249+0x10100], [R4.64+0x80], !P3 ;  /* 0x1010008004f90fae */ /* 0x0003e2000d901d52 */
[--C-:B------:R-:W-:Y:S01]  /*d740*/  FFMA.FTZ R7, R171, c[0x0][0x2d0], -R3.reuse ;  /* 0x0000b400ab077a23 */ /* 0x100fe20000010803 */
[----:B------:R-:W-:Y:S01]  /*d750*/  MOV R171, R13 ;  /* 0x0000000d00ab7202 */ /* 0x000fe20000000f00 */
[C---:B------:R-:W-:Y:S01]  /*d760*/  FMUL.FTZ R82, R0.reuse, R82 ;  /* 0x0000005200527220 */ /* 0x040fe20000410000 */
[----:B------:R-:W-:Y:S01]  /*d770*/  MOV R141, R43 ;  /* 0x0000002b008d7202 */ /* 0x000fe20000000f00 */
[----:B------:R-:W-:Y:S01]  /*d780*/  FMUL.FTZ R43, R0, R143 ;  /* 0x0000008f002b7220 */ /* 0x000fe20000410000 */
[----:B------:R-:W-:Y:S01]  /*d790*/  MOV R143, R48 ;  /* 0x00000030008f7202 */ /* 0x000fe20000000f00 */
[----:B------:R3:W4:Y:S01]  /*d7a0*/  MUFU.EX2 R245, R7 ;  /* 0x0000000700f57308 */ /* 0x0007220000000800 */
[----:B------:R1:W-:Y:S01]  /*d7b0*/  @P0 LDGSTS.E.BYPASS.LTC128B.128 [R249+0x13100], [R4.64+0x100], !P2 ;  /* 0x1310010004f90fae */ /* 0x0003e2000d101d52 */
[----:B------:R-:W-:Y:S02]  /*d7c0*/  FMUL.FTZ R48, R2, R148 ;  /* 0x0000009402307220 */ /* 0x000fe40000410000 */
[----:B------:R-:W-:Y:S02]  /*d7d0*/  FMUL.FTZ R83, R0, R83 ;  /* 0x0000005300537220 */ /* 0x000fe40000410000 */
[C---:B------:R-:W-:Y:S02]  /*d7e0*/  FMUL.FTZ R84, R2.reuse, R84 ;  /* 0x0000005402547220 */ /* 0x040fe40000410000 */
[----:B------:R-:W-:Y:S01]  /*d7f0*/  FMUL.FTZ R85, R2, R85 ;  /* 0x0000005502557220 */ /* 0x000fe20000410000 */
[----:B------:R4:W-:Y:S01]  /*d800*/  @P0 LDGSTS.E.BYPASS.LTC128B.128 [R249+0xe100], [R10.64], !P4 ;  /* 0x0e1000000af90fae */ /* 0x0009e2000e101d52 */
[C---:B------:R-:W-:Y:S02]  /*d810*/  FMUL.FTZ R86, R0.reuse, R86 ;  /* 0x0000005600567220 */ /* 0x040fe40000410000 */
[----:B------:R-:W-:Y:S01]  /*d820*/  FMUL.FTZ R87, R0, R87 ;  /* 0x0000005700577220 */ /* 0x000fe20000410000 */
[----:B--2---:R-:W-:Y:S01]  /*d830*/  @P0 IADD3 R8, P5, R4, UR6, RZ ;  /* 0x0000000604080c10 */ /* 0x004fe2000ffbe0ff */
[C---:B------:R-:W-:Y:S02]  /*d840*/  FMUL.FTZ R88, R2.reuse, R88 ;  /* 0x0000005802587220 */ /* 0x040fe40000410000 */
[----:B------:R-:W-:Y:S01]  /*d850*/  FMUL.FTZ R89, R2, R89 ;  /* 0x0000005902597220 */ /* 0x000fe20000410000 */
[C---:B------:R-:W-:Y:S01]  /*d860*/  @P0 IADD3.X R9, R5.reuse, UR12, RZ, P5, !PT ;  /* 0x0000000c05090c10 */ /* 0x040fe2000affe4ff */
[C---:B------:R-:W-:Y:S02]  /*d870*/  FMUL.FTZ R90, R0.reuse, R90 ;  /* 0x0000005a005a7220 */ /* 0x040fe40000410000 */
[----:B------:R-:W-:Y:S02]  /*d880*/  FMUL.FTZ R91, R0, R91 ;  /* 0x0000005b005b7220 */ /* 0x000fe40000410000 */
[----:B------:R2:W-:Y:S01]  /*d890*/  @P0 LDGSTS.E.BYPASS.LTC128B.128 [R249+0x11100], [R8.64], !P3 ;  /* 0x1110000008f90fae */ /* 0x0005e2000d901d52 */
[----:B---3--:R-:W-:Y:S01]  /*d8a0*/  @P0 IADD3.X R7, R5, UR9, RZ, P1, !PT ;  /* 0x0000000905070c10 */ /* 0x008fe20008ffe4ff */
[C---:B------:R-:W-:Y:S02]  /*d8b0*/  FMUL.FTZ R92, R2.reuse, R92 ;  /* 0x0000005c025c7220 */ /* 0x040fe40000410000 */
[----:B------:R-:W-:Y:S02]  /*d8c0*/  FMUL.FTZ R93, R2, R93 ;  /* 0x0000005d025d7220 */ /* 0x000fe40000410000 */
[--C-:B-1----:R-:W-:Y:S01]  /*d8d0*/  FFMA.FTZ R4, R168, c[0x0][0x2d0], -R3.reuse ;  /* 0x0000b400a8047a23 */ /* 0x102fe20000010803 */
[----:B------:R-:W-:Y:S01]  /*d8e0*/  MOV R168, R17 ;  /* 0x0000001100a87202 */ /* 0x000fe20000000f00 */
[----:B------:R1:W-:Y:S01]  /*d8f0*/  @P0 LDGSTS.E.BYPASS.LTC128B.128 [R249+0x14100], [R6.64], !P2 ;  /* 0x1410000006f90fae */ /* 0x0003e2000d101d52 */
[C---:B------:R-:W-:Y:S01]  /*d900*/  FMUL.FTZ R5, R2.reuse, R105 ;  /* 0x0000006902057220 */ /* 0x040fe20000410000 */
[----:B------:R3:W-:Y:S01]  /*d910*/  MUFU.EX2 R247, R4 ;  /* 0x0000000400f77308 */ /* 0x0007e20000000800 */
[----:B----4-:R-:W-:Y:S01]  /*d920*/  F2FP.BF16.PACK_AB R105, R245, R155 ;  /* 0x0000009bf569723e */ /* 0x010fe200000010ff */
[----:B------:R-:W-:Y:S01]  /*d930*/  FMUL.FTZ R17, R2, R117 ;  /* 0x0000007502117220 */ /* 0x000fe20000410000 */
[----:B------:R-:W-:Y:S01]  /*d940*/  MOV R117, R18 ;  /* 0x0000001200757202 */ /* 0x000fe20000000f00 */
[C---:B------:R-:W-:Y:S02]  /*d950*/  FMUL.FTZ R10, R0.reuse, R110 ;  /* 0x0000006e000a7220 */ /* 0x040fe40000410000 */
[----:B------:R-:W4:Y:S01]  /*d960*/  LDSM.16.MT88.4 R12, [R225+0x100] ;  /* 0x00010000e10c783b */ /* 0x000f220000004200 */
[C---:B------:R-:W-:Y:S02]  /*d970*/  FMUL.FTZ R11, R0.reuse, R111 ;  /* 0x0000006f000b7220 */ /* 0x040fe40000410000 */
[C---:B------:R-:W-:Y:S01]  /*d980*/  FMUL.FTZ R18, R0.reuse, R118 ;  /* 0x0000007600127220 */ /* 0x040fe20000410000 */
[----:B------:R-:W-:Y:S01]  /*d990*/  MOV R118, R35 ;  /* 0x0000002300767202 */ /* 0x000fe20000000f00 */
[C---:B------:R-:W-:Y:S02]  /*d9a0*/  FMUL.FTZ R35, R0.reuse, R135 ;  /* 0x0000008700237220 */ /* 0x040fe40000410000 */
[C---:B------:R-:W-:Y:S01]  /*d9b0*/  FMUL.FTZ R94, R0.reuse, R94 ;  /* 0x0000005e005e7220 */ /* 0x040fe20000410000 */
[----:B------:R-:W4:Y:S01]  /*d9c0*/  LDSM.16.MT88.4 R20, [R226+0x100] ;  /* 0x00010000e214783b */ /* 0x000f220000004200 */
[----:B------:R-:W-:Y:S02]  /*d9d0*/  FMUL.FTZ R95, R0, R95 ;  /* 0x0000005f005f7220 */ /* 0x000fe40000410000 */
[C---:B--2---:R-:W-:Y:S02]  /*d9e0*/  FMUL.FTZ R8, R2.reuse, R108 ;  /* 0x0000006c02087220 */ /* 0x044fe40000410000 */
[C---:B------:R-:W-:Y:S02]  /*d9f0*/  FMUL.FTZ R9, R2.reuse, R109 ;  /* 0x0000006d02097220 */ /* 0x040fe40000410000 */
[C---:B------:R-:W-:Y:S01]  /*da00*/  FMUL.FTZ R96, R2.reuse, R96 ;  /* 0x0000006002607220 */ /* 0x040fe20000410000 */
[----:B------:R-:W2:Y:S01]  /*da10*/  LDSM.16.MT88.4 R28, [R229+0x100] ;  /* 0x00010000e51c783b */ /* 0x000ea20000004200 */
[----:B------:R-:W-:Y:S02]  /*da20*/  FMUL.FTZ R97, R2, R97 ;  /* 0x0000006102617220 */ /* 0x000fe40000410000 */
[--C-:B---3--:R-:W-:Y:S01]  /*da30*/  FFMA.FTZ R4, R169, c[0x0][0x2d0], -R3.reuse ;  /* 0x0000b400a9047a23 */ /* 0x108fe20000010803 */
[----:B------:R-:W-:Y:S01]  /*da40*/  MOV R169, R40 ;  /* 0x0000002800a97202 */ /* 0x000fe20000000f00 */
[----:B-1----:R-:W-:Y:S01]  /*da50*/  FMUL.FTZ R6, R0, R106 ;  /* 0x0000006a00067220 */ /* 0x002fe20000410000 */
[----:B------:R-:W-:Y:S01]  /*da60*/  F2FP.BF16.PACK_AB R106, R248, R246 ;  /* 0x000000f6f86a723e */ /* 0x000fe200000010ff */
[----:B------:R-:W1:Y:S01]  /*da70*/  MUFU.EX2 R231, R4 ;  /* 0x0000000400e77308 */ /* 0x000e620000000800 */
[----:B------:R-:W-:Y:S01]  /*da80*/  FMUL.FTZ R7, R0, R107 ;  /* 0x0000006b00077220 */ /* 0x000fe20000410000 */
[----:B------:R-:W3:Y:S01]  /*da90*/  LDSM.16.MT88.4 R36, [R228+0x100] ;  /* 0x00010000e424783b */ /* 0x000ee20000004200 */
[----:B------:R-:W-:Y:S02]  /*daa0*/  FMUL.FTZ R40, R2, R140 ;  /* 0x0000008c02287220 */ /* 0x000fe40000410000 */
[C---:B------:R-:W-:Y:S02]  /*dab0*/  FMUL.FTZ R98, R0.reuse, R98 ;  /* 0x0000006200627220 */ /* 0x040fe40000410000 */
[----:B------:R-:W-:Y:S02]  /*dac0*/  FMUL.FTZ R99, R0, R99 ;  /* 0x0000006300637220 */ /* 0x000fe40000410000 */
[--C-:B------:R-:W-:Y:S01]  /*dad0*/  FFMA.FTZ R103, R103, c[0x0][0x2d0], -R154.reuse ;  /* 0x0000b40067677a23 */ /* 0x100fe2000001089a */
[----:B------:R-:W2:Y:S01]  /*dae0*/  LDSM.16.MT88.4 R44, [R225+0x3100] ;  /* 0x00310000e12c783b */ /* 0x000ea20000004200 */
[--C-:B------:R-:W-:Y:S07]  /*daf0*/  FFMA.FTZ R152, R152, c[0x0][0x2d0], -R3.reuse ;  /* 0x0000b40098987a23 */ /* 0x100fee0000010803 */
[----:B------:R-:W2:Y:S01]  /*db00*/  LDSM.16.MT88.4 R108, [R226+0x3100] ;  /* 0x00310000e26c783b */ /* 0x000ea20000004200 */
[----:B-1----:R-:W-:Y:S01]  /*db10*/  F2FP.BF16.PACK_AB R107, R231, R247 ;  /* 0x000000f7e76b723e */ /* 0x002fe200000010ff */
[----:B------:R-:W-:Y:S01]  /*db20*/  FMUL.FTZ R4, R2, R104 ;  /* 0x0000006802047220 */ /* 0x000fe20000410000 */
[----:B------:R-:W-:Y:S05]  /*db30*/  F2FP.BF16.PACK_AB R104, R42, R165 ;  /* 0x000000a52a68723e */ /* 0x000fea00000010ff */
[----:B------:R-:W0:Y:S01]  /*db40*/  LDGDEPBAR ;  /* 0x00000000000079af */ /* 0x000e220000000000 */
[----:B------:R-:W-:Y:S01]  /*db50*/  FMUL.FTZ R42, R0, R142 ;  /* 0x0000008e002a7220 */ /* 0x000fe20000410000 */
[C---:B----4-:R-:W-:Y:S07]  /*db60*/  HMMA.16816.F32.BF16 R4, R104.reuse, R12, R4 ;  /* 0x0000000c6804723c */ /* 0x050fee0000041804 */
[C---:B------:R-:W-:Y:S01]  /*db70*/  FMUL.FTZ R12, R2.reuse, R112 ;  /* 0x00000070020c7220 */ /* 0x040fe20000410000 */
[C---:B------:R-:W-:Y:S04]  /*db80*/  HMMA.16816.F32.BF16 R8, R104.reuse, R14, R8 ;  /* 0x0000000e6808723c */ /* 0x040fe80000041808 */
[----:B------:R-:W-:Y:S03]  /*db90*/  FMUL.FTZ R13, R2, R113 ;  /* 0x00000071020d7220 */ /* 0x000fe60000410000 */
[C---:B------:R-:W-:Y:S02]  /*dba0*/  FMUL.FTZ R14, R0.reuse, R114 ;  /* 0x00000072000e7220 */ /* 0x040fe40000410000 */
[----:B------:R-:W-:Y:S02]  /*dbb0*/  FMUL.FTZ R15, R0, R115 ;  /* 0x00000073000f7220 */ /* 0x000fe40000410000 */
[----:B------:R-:W1:Y:S05]  /*dbc0*/  LDSM.16.MT88.4 R112, [R229+0x3100] ;  /* 0x00310000e570783b */ /* 0x000e6a0000004200 */
[C---:B------:R-:W-:Y:S07]  /*dbd0*/  HMMA.16816.F32.BF16 R12, R104.reuse, R20, R12 ;  /* 0x00000014680c723c */ /* 0x040fee000004180c */
[C---:B------:R-:W-:Y:S01]  /*dbe0*/  FMUL.FTZ R20, R2.reuse, R120 ;  /* 0x0000007802147220 */ /* 0x040fe20000410000 */
[C---:B------:R-:W-:Y:S04]  /*dbf0*/  HMMA.16816.F32.BF16 R16, R104.reuse, R22, R16 ;  /* 0x000000166810723c */ /* 0x040fe80000041810 */
[C---:B------:R-:W-:Y:S01]  /*dc00*/  FMUL.FTZ R21, R2.reuse, R121 ;  /* 0x0000007902157220 */ /* 0x040fe20000410000 */
[----:B------:R-:W-:Y:S01]  /*dc10*/  MOV R121, R32 ;  /* 0x0000002000797202 */ /* 0x000fe20000000f00 */
[----:B------:R-:W-:Y:S01]  /*dc20*/  FMUL.FTZ R32, R2, R132 ;  /* 0x0000008402207220 */ /* 0x000fe20000410000 */
[----:B------:R-:W-:Y:S01]  /*dc30*/  MOV R120, R33 ;  /* 0x0000002100787202 */ /* 0x000fe20000000f00 */
[C---:B------:R-:W-:Y:S01]  /*dc40*/  FMUL.FTZ R22, R0.reuse, R122 ;  /* 0x0000007a00167220 */ /* 0x040fe20000410000 */
[----:B------:R-:W-:Y:S03]  /*dc50*/  MOV R122, R27 ;  /* 0x0000001b007a7202 */ /* 0x000fe60000000f00 */
[----:B------:R-:W-:Y:S01]  /*dc60*/  FMUL.FTZ R23, R0, R123 ;  /* 0x0000007b00177220 */ /* 0x000fe20000410000 */
[----:B------:R-:W-:Y:S01]  /*dc70*/  MOV R123, R24 ;  /* 0x00000018007b7202 */ /* 0x000fe20000000f00 */
[C---:B------:R-:W-:Y:S01]  /*dc80*/  FMUL.FTZ R33, R2.reuse, R133 ;  /* 0x0000008502217220 */ /* 0x040fe20000410000 */
[----:B------:R-:W-:Y:S01]  /*dc90*/  MOV R133, R121 ;  /* 0x0000007900857202 */ /* 0x000fe20000000f00 */
[----:B------:R-:W-:Y:S01]  /*dca0*/  FMUL.FTZ R24, R2, R124 ;  /* 0x0000007c02187220 */ /* 0x000fe20000410000 */
[----:B------:R-:W-:Y:S01]  /*dcb0*/  MOV R121, R102 ;  /* 0x0000006600797202 */ /* 0x000fe20000000f00 */
[--C-:B------:R-:W-:Y:S01]  /*dcc0*/  FFMA.FTZ R102, R172, c[0x0][0x2d0], -R154.reuse ;  /* 0x0000b400ac667a23 */ /* 0x100fe2000001089a */
[C---:B--2---:R-:W-:Y:S03]  /*dcd0*/  HMMA.16816.F32.BF16 R20, R104.reuse, R28, R20 ;  /* 0x0000001c6814723c */ /* 0x044fe60000041814 */
[----:B------:R-:W-:Y:S01]  /*dce0*/  MOV R124, R25 ;  /* 0x00000019007c7202 */ /* 0x000fe20000000f00 */
[----:B------:R-:W-:Y:S01]  /*dcf0*/  FMUL.FTZ R25, R2, R125 ;  /* 0x0000007d02197220 */ /* 0x000fe20000410000 */
[----:B------:R-:W-:Y:S01]  /*dd00*/  MOV R125, R26 ;  /* 0x0000001a007d7202 */ /* 0x000fe20000000f00 */
[C---:B------:R-:W-:Y:S01]  /*dd10*/  FMUL.FTZ R26, R0.reuse, R126 ;  /* 0x0000007e001a7220 */ /* 0x040fe20000410000 */
[----:B------:R-:W-:Y:S01]  /*dd20*/  MOV R140, R123 ;  /* 0x0000007b008c7202 */ /* 0x000fe20000000f00 */
[----:B------:R-:W-:Y:S01]  /*dd30*/  FMUL.FTZ R27, R0, R127 ;  /* 0x0000007f001b7220 */ /* 0x000fe20000410000 */
[----:B------:R-:W-:Y:S03]  /*dd40*/  MOV R127, R119 ;  /* 0x00000077007f7202 */ /* 0x000fe60000000f00 */
[C---:B------:R-:W-:Y:S01]  /*dd50*/  FMUL.FTZ R29, R2.reuse, R129 ;  /* 0x00000081021d7220 */ /* 0x040fe20000410000 */
[----:B------:R-:W-:Y:S01]  /*dd60*/  MOV R123, R117 ;  /* 0x00000075007b7202 */ /* 0x000fe20000000f00 */
[----:B------:R2:W-:Y:S01]  /*dd70*/  MUFU.EX2 R129, R102 ;  /* 0x0000006600817308 */ /* 0x0005e20000000800 */
[C---:B------:R-:W-:Y:S03]  /*dd80*/  HMMA.16816.F32.BF16 R24, R104.reuse, R30, R24 ;  /* 0x0000001e6818723c */ /* 0x040fe60000041818 */
[----:B------:R-:W-:Y:S01]  /*dd90*/  FMUL.FTZ R28, R2, R128 ;  /* 0x00000080021c7220 */ /* 0x000fe20000410000 */
[----:B------:R-:W-:Y:S02]  /*dda0*/  MOV R128, R124 ;  /* 0x0000007c00807202 */ /* 0x000fe40000000f00 */
[----:B------:R-:W-:Y:S01]  /*ddb0*/  MOV R124, R116 ;  /* 0x00000074007c7202 */ /* 0x000fe20000000f00 */
[C---:B------:R-:W-:Y:S01]  /*ddc0*/  FMUL.FTZ R30, R0.reuse, R130 ;  /* 0x00000082001e7220 */ /* 0x040fe20000410000 */
[----:B------:R-:W-:Y:S01]  /*ddd0*/  MOV R135, R122 ;  /* 0x0000007a00877202 */ /* 0x000fe20000000f00 */
[----:B------:R-:W-:Y:S03]  /*dde0*/  FMUL.FTZ R31, R0, R131 ;  /* 0x00000083001f7220 */ /* 0x000fe60000410000 */
[----:B------:R-:W-:Y:S02]  /*ddf0*/  MOV R122, R118 ;  /* 0x00000076007a7202 */ /* 0x000fe40000000f00 */
[----:B------:R-:W4:Y:S01]  /*de00*/  LDSM.16.MT88.4 R116, [R228+0x3100] ;  /* 0x00310000e474783b */ /* 0x000f220000004200 */
[----:B------:R-:W-:Y:S01]  /*de10*/  MOV R142, R125 ;  /* 0x0000007d008e7202 */ /* 0x000fe20000000f00 */
[C---:B---3--:R-:W-:Y:S03]  /*de20*/  HMMA.16816.F32.BF16 R28, R104.reuse, R36, R28 ;  /* 0x00000024681c723c */ /* 0x048fe6000004181c */
[----:B------:R-:W-:Y:S02]  /*de30*/  MOV R126, R120 ;  /* 0x00000078007e7202 */ /* 0x000fe40000000f00 */
[----:B------:R-:W-:Y:S01]  /*de40*/  MOV R120, R171 ;  /* 0x000000ab00787202 */ /* 0x000fe20000000f00 */
[--C-:B--2---:R-:W-:Y:S02]  /*de50*/  FFMA.FTZ R102, R173, c[0x0][0x2d0], -R154.reuse ;  /* 0x0000b400ad667a23 */ /* 0x104fe4000001089a */
[C---:B------:R-:W-:Y:S04]  /*de60*/  HMMA.16816.F32.BF16 R32, R104.reuse, R38, R32 ;  /* 0x000000266820723c */ /* 0x040fe80000041820 */
[----:B------:R-:W-:Y:S01]  /*de70*/  FMUL.FTZ R36, R2, R136 ;  /* 0x0000008802247220 */ /* 0x000fe20000410000 */
[----:B------:R-:W-:Y:S01]  /*de80*/  MOV R125, R51 ;  /* 0x00000033007d7202 */ /* 0x000fe20000000f00 */
[----:B------:R2:W3:Y:S01]  /*de90*/  MUFU.EX2 R136, R102 ;  /* 0x0000006600887308 */ /* 0x0004e20000000800 */
[----:B------:R-:W-:Y:S01]  /*dea0*/  FMUL.FTZ R39, R0, R139 ;  /* 0x0000008b00277220 */ /* 0x000fe20000410000 */
[----:B------:R-:W-:Y:S01]  /*deb0*/  MOV R171, R166 ;  /* 0x000000a600ab7202 */ /* 0x000fe20000000f00 */
[----:B------:R-:W-:Y:S03]  /*dec0*/  FMUL.FTZ R37, R2, R137 ;  /* 0x0000008902257220 */ /* 0x000fe60000410000 */
[C---:B------:R-:W-:Y:S01]  /*ded0*/  FMUL.FTZ R38, R0.reuse, R138 ;  /* 0x0000008a00267220 */ /* 0x040fe20000410000 */
[----:B------:R-:W-:Y:S01]  /*dee0*/  MOV R166, R50 ;  /* 0x0000003200a67202 */ /* 0x000fe20000000f00 */
[C---:B------:R-:W-:Y:S02]  /*def0*/  FMUL.FTZ R50, R0.reuse, R150 ;  /* 0x0000009600327220 */ /* 0x040fe40000410000 */
[----:B------:R-:W-:Y:S02]  /*df00*/  FMUL.FTZ R51, R0, R151 ;  /* 0x0000009700337220 */ /* 0x000fe40000410000 */
[----:B------:R-:W-:Y:S01]  /*df10*/  LDSM.16.MT88.4 R148, [R226+0x5900] ;  /* 0x00590000e294783b */ /* 0x000fe20000004200 */
[C---:B------:R-:W-:Y:S03]  /*df20*/  HMMA.16816.F32.BF16 R36, R104.reuse, R44, R36 ;  /* 0x0000002c6824723c */ /* 0x040fe60000041824 */
[--C-:B------:R-:W-:Y:S04]  /*df30*/  FFMA.FTZ R171, R171, c[0x0][0x2d0], -R154.reuse ;  /* 0x0000b400abab7a23 */ /* 0x100fe8000001089a */
[----:B------:R-:W-:Y:S01]  /*df40*/  FMUL.FTZ R44, R2, R144 ;  /* 0x00000090022c7220 */ /* 0x000fe20000410000 */
[C---:B------:R-:W-:Y:S01]  /*df50*/  HMMA.16816.F32.BF16 R40, R104.reuse, R46, R40 ;  /* 0x0000002e6828723c */ /* 0x040fe20000041828 */
[----:B------:R-:W-:Y:S03]  /*df60*/  MUFU.EX2 R171, R171 ;  /* 0x000000ab00ab7308 */ /* 0x000fe60000000800 */
[--C-:B--2---:R-:W-:Y:S02]  /*df70*/  FFMA.FTZ R102, R174, c[0x0][0x2d0], -R154.reuse ;  /* 0x0000b400ae667a23 */ /* 0x104fe4000001089a */
[----:B------:R-:W-:Y:S02]  /*df80*/  FMUL.FTZ R45, R2, R145 ;  /* 0x00000091022d7220 */ /* 0x000fe40000410000 */
[C---:B------:R-:W-:Y:S01]  /*df90*/  FMUL.FTZ R47, R0.reuse, R147 ;  /* 0x00000093002f7220 */ /* 0x040fe20000410000 */
[----:B------:R-:W-:Y:S02]  /*dfa0*/  MOV R147, R252 ;  /* 0x000000fc00937202 */ /* 0x000fe40000000f00 */
[----:B------:R2:W-:Y:S01]  /*dfb0*/  MUFU.EX2 R139, R102 ;  /* 0x00000066008b7308 */ /* 0x0005e20000000800 */
[----:B------:R-:W-:Y:S07]  /*dfc0*/  FMUL.FTZ R46, R0, R146 ;  /* 0x00000092002e7220 */ /* 0x000fee0000410000 */
[C---:B------:R-:W-:Y:S08]  /*dfd0*/  HMMA.16816.F32.BF16 R44, R104.reuse, R108, R44 ;  /* 0x0000006c682c723c */ /* 0x040ff0000004182c */
[C---:B------:R-:W-:Y:S01]  /*dfe0*/  HMMA.16816.F32.BF16 R48, R104.reuse, R110, R48 ;  /* 0x0000006e6830723c */ /* 0x040fe20000041830 */
[----:B------:R-:W3:Y:S07]  /*dff0*/  LDSM.16.MT88.4 R108, [R225+0x6100] ;  /* 0x00610000e16c783b */ /* 0x000eee0000004200 */
[C---:B-1----:R-:W-:Y:S04]  /*e000*/  HMMA.16816.F32.BF16 R52, R104.reuse, R112, R52 ;  /* 0x000000706834723c */ /* 0x042fe80000041834 */
[--C-:B--2---:R-:W-:Y:S04]  /*e010*/  FFMA.FTZ R102, R175, c[0x0][0x2d0], -R154.reuse ;  /* 0x0000b400af667a23 */ /* 0x104fe8000001089a */
[C---:B------:R-:W-:Y:S01]  /*e020*/  HMMA.16816.F32.BF16 R56, R104.reuse, R114, R56 ;  /* 0x000000726838723c */ /* 0x040fe20000041838 */
[----:B------:R1:W2:Y:S01]  /*e030*/  MUFU.EX2 R137, R102 ;  /* 0x0000006600897308 */ /* 0x0002a20000000800 */
[----:B------:R-:W2:Y:S06]  /*e040*/  LDSM.16.MT88.4 R112, [R226+0x6100] ;  /* 0x00610000e270783b */ /* 0x000eac0000004200 */
[C---:B----4-:R-:W-:Y:S08]  /*e050*/  HMMA.16816.F32.BF16 R60, R104.reuse, R116, R60 ;  /* 0x00000074683c723c */ /* 0x050ff0000004183c */
[C---:B------:R-:W-:Y:S01]  /*e060*/  HMMA.16816.F32.BF16 R64, R104.reuse, R118, R64 ;  /* 0x000000766840723c */ /* 0x040fe20000041840 */
[----:B------:R-:W4:Y:S07]  /*e070*/  LDSM.16.MT88.4 R116, [R229+0x6100] ;  /* 0x00610000e574783b */ /* 0x000f2e0000004200 */
[C---:B---3--:R-:W-:Y:S04]  /*e080*/  HMMA.16816.F32.BF16 R68, R104.reuse, R108, R68 ;  /* 0x0000006c6844723c */ /* 0x048fe80000041844 */
[--C-:B-1----:R-:W-:Y:S02]  /*e090*/  FFMA.FTZ R102, R176, c[0x0][0x2d0], -R3.reuse ;  /* 0x0000b400b0667a23 */ /* 0x102fe40000010803 */
[----:B------:R-:W-:Y:S02]  /*e0a0*/  MUFU.EX2 R176, R103 ;  /* 0x0000006700b07308 */ /* 0x000fe40000000800 */
[C---:B------:R-:W-:Y:S01]  /*e0b0*/  HMMA.16816.F32.BF16 R72, R104.reuse, R110, R72 ;  /* 0x0000006e6848723c */ /* 0x040fe20000041848 */
[----:B------:R-:W1:Y:S07]  /*e0c0*/  LDSM.16.MT88.4 R108, [R228+0x6100] ;  /* 0x00610000e46c783b */ /* 0x000e6e0000004200 */
[----:B------:R3:W-:Y:S01]  /*e0d0*/  MUFU.EX2 R132, R102 ;  /* 0x0000006600847308 */ /* 0x0007e20000000800 */
[C---:B--2---:R-:W-:Y:S08]  /*e0e0*/  HMMA.16816.F32.BF16 R76, R104.reuse, R112, R76 ;  /* 0x00000070684c723c */ /* 0x044ff0000004184c */
[C---:B------:R-:W-:Y:S01]  /*e0f0*/  HMMA.16816.F32.BF16 R80, R104.reuse, R114, R80 ;  /* 0x000000726850723c */ /* 0x040fe20000041850 */
[----:B------:R-:W2:Y:S01]  /*e100*/  LDSM.16.MT88.4 R112, [R225+0x900] ;  /* 0x00090000e170783b */ /* 0x000ea20000004200 */
[----:B------:R-:W-:Y:S06]  /*e110*/  MUFU.EX2 R103, R152 ;  /* 0x0000009800677308 */ /* 0x000fec0000000800 */
[C---:B----4-:R-:W-:Y:S04]  /*e120*/  HMMA.16816.F32.BF16 R84, R104.reuse, R116, R84 ;  /* 0x000000746854723c */ /* 0x050fe80000041854 */
[--C-:B---3--:R-:W-:Y:S04]  /*e130*/  FFMA.FTZ R102, R178, c[0x0][0x2d0], -R3.reuse ;  /* 0x0000b400b2667a23 */ /* 0x108fe80000010803 */
[C---:B------:R-:W-:Y:S01]  /*e140*/  HMMA.16816.F32.BF16 R88, R104.reuse, R118, R88 ;  /* 0x000000766858723c */ /* 0x040fe20000041858 */
[----:B------:R-:W3:Y:S01]  /*e150*/  LDSM.16.MT88.4 R116, [R226+0x900] ;  /* 0x00090000e274783b */ /* 0x000ee20000004200 */
[----:B------:R4:W2:Y:S06]  /*e160*/  MUFU.EX2 R144, R102 ;  /* 0x0000006600907308 */ /* 0x0008ac0000000800 */
[C---:B-1----:R-:W-:Y:S08]  /*e170*/  HMMA.16816.F32.BF16 R92, R104.reuse, R108, R92 ;  /* 0x0000006c685c723c */ /* 0x042ff0000004185c */
[----:B------:R-:W-:Y:S01]  /*e180*/  HMMA.16816.F32.BF16 R96, R104, R110, R96 ;  /* 0x0000006e6860723c */ /* 0x000fe20000041860 */
[----:B------:R-:W1:Y:S06]  /*e190*/  LDSM.16.MT88.4 R108, [R229+0x900] ;  /* 0x00090000e56c783b */ /* 0x000e6c0000004200 */
[----:B------:R-:W-:Y:S02]  /*e1a0*/  F2FP.BF16.PACK_AB R104, R136, R129 ;  /* 0x000000818868723e */ /* 0x000fe400000010ff */
[----:B------:R-:W-:Y:S03]  /*e1b0*/  F2FP.BF16.PACK_AB R106, R137, R139 ;  /* 0x0000008b896a723e */ /* 0x000fe600000010ff */
[--C-:B----4-:R-:W-:Y:S01]  /*e1c0*/  FFMA.FTZ R102, R177, c[0x0][0x2d0], -R3.reuse ;  /* 0x0000b400b1667a23 */ /* 0x110fe20000010803 */
[----:B--2---:R-:W-:Y:S03]  /*e1d0*/  F2FP.BF16.PACK_AB R105, R144, R132 ;  /* 0x000000849069723e */ /* 0x004fe600000010ff */
[----:B------:R2:W-:Y:S02]  /*e1e0*/  MUFU.EX2 R138, R102 ;  /* 0x00000066008a7308 */ /* 0x0005e40000000800 */
[--C-:B--2---:R-:W-:Y:S08]  /*e1f0*/  FFMA.FTZ R102, R179, c[0x0][0x2d0], -R3.reuse ;  /* 0x0000b400b3667a23 */ /* 0x104ff00000010803 */
[----:B------:R2:W4:Y:S02]  /*e200*/  MUFU.EX2 R252, R102 ;  /* 0x0000006600fc7308 */ /* 0x0005240000000800 */
[--C-:B--2---:R-:W-:Y:S01]  /*e210*/  FFMA.FTZ R102, R183, c[0x0][0x2d0], -R154.reuse ;  /* 0x0000b400b7667a23 */ /* 0x104fe2000001089a */
[----:B----4-:R-:W-:Y:S07]  /*e220*/  F2FP.BF16.PACK_AB R107, R252, R138 ;  /* 0x0000008afc6b723e */ /* 0x010fee00000010ff */
[----:B------:R2:W-:Y:S01]  /*e230*/  MUFU.EX2 R146, R102 ;  /* 0x0000006600927308 */ /* 0x0005e20000000800 */
[C---:B------:R-:W-:Y:S08]  /*e240*/  HMMA.16816.F32.BF16 R4, R104.reuse, R112, R4 ;  /* 0x000000706804723c */ /* 0x040ff00000041804 */
[C---:B------:R-:W-:Y:S01]  /*e250*/  HMMA.16816.F32.BF16 R8, R104.reuse, R114, R8 ;  /* 0x000000726808723c */ /* 0x040fe20000041808 */
[----:B------:R-:W4:Y:S07]  /*e260*/  LDSM.16.MT88.4 R112, [R228+0x900] ;  /* 0x00090000e470783b */ /* 0x000f2e0000004200 */
[C---:B---3--:R-:W-:Y:S04]  /*e270*/  HMMA.16816.F32.BF16 R12, R104.reuse, R116, R12 ;  /* 0x00000074680c723c */ /* 0x048fe8000004180c */
[--C-:B--2---:R-:W-:Y:S04]  /*e280*/  FFMA.FTZ R102, R182, c[0x0][0x2d0], -R154.reuse ;  /* 0x0000b400b6667a23 */ /* 0x104fe8000001089a */
[C---:B------:R-:W-:Y:S01]  /*e290*/  HMMA.16816.F32.BF16 R16, R104.reuse, R118, R16 ;  /* 0x000000766810723c */ /* 0x040fe20000041810 */
[----:B------:R2:W3:Y:S01]  /*e2a0*/  MUFU.EX2 R145, R102 ;  /* 0x0000006600917308 */ /* 0x0004e20000000800 */
        /* <DEDUP_REMOVED lines=16> */
[----:B------:R-:W2:Y:S07]  /*e3b0*/  LDSM.16.MT88.4 R108, [R225+0x6900] ;  /* 0x00690000e16c783b */ /* 0x000eae0000004200 */
[C---:B----4-:R-:W-:Y:S08]  /*e3c0*/  HMMA.16816.F32.BF16 R52, R104.reuse, R112, R52 ;  /* 0x000000706834723c */ /* 0x050ff00000041834 */
[C---:B------:R-:W-:Y:S01]  /*e3d0*/  HMMA.16816.F32.BF16 R56, R104.reuse, R114, R56 ;  /* 0x000000726838723c */ /* 0x040fe20000041838 */
[----:B------:R-:W4:Y:S03]  /*e3e0*/  LDSM.16.MT88.4 R112, [R226+0x6900] ;  /* 0x00690000e270783b */ /* 0x000f260000004200 */
[--C-:B-1----:R-:W-:Y:S04]  /*e3f0*/  FFMA.FTZ R102, R250, c[0x0][0x2d0], -R3.reuse ;  /* 0x0000b400fa667a23 */ /* 0x102fe80000010803 */
[----:B------:R1:W-:Y:S01]  /*e400*/  MUFU.EX2 R181, R102 ;  /* 0x0000006600b57308 */ /* 0x0003e20000000800 */
[C---:B---3--:R-:W-:Y:S08]  /*e410*/  HMMA.16816.F32.BF16 R60, R104.reuse, R116, R60 ;  /* 0x00000074683c723c */ /* 0x048ff0000004183c */
[C---:B------:R-:W-:Y:S01]  /*e420*/  HMMA.16816.F32.BF16 R64, R104.reuse, R118, R64 ;  /* 0x000000766840723c */ /* 0x040fe20000041840 */
[----:B------:R-:W3:Y:S07]  /*e430*/  LDSM.16.MT88.4 R116, [R229+0x6900] ;  /* 0x00690000e574783b */ /* 0x000eee0000004200 */
[C---:B--2---:R-:W-:Y:S04]  /*e440*/  HMMA.16816.F32.BF16 R68, R104.reuse, R108, R68 ;  /* 0x0000006c6844723c */ /* 0x044fe80000041844 */
[--C-:B-1----:R-:W-:Y:S04]  /*e450*/  FFMA.FTZ R102, R147, c[0x0][0x2d0], -R3.reuse ;  /* 0x0000b40093667a23 */ /* 0x102fe80000010803 */
[C---:B------:R-:W-:Y:S01]  /*e460*/  HMMA.16816.F32.BF16 R72, R104.reuse, R110, R72 ;  /* 0x0000006e6848723c */ /* 0x040fe20000041848 */
[----:B------:R-:W1:Y:S01]  /*e470*/  LDSM.16.MT88.4 R108, [R228+0x6900] ;  /* 0x00690000e46c783b */ /* 0x000e620000004200 */
[----:B------:R2:W1:Y:S06]  /*e480*/  MUFU.EX2 R180, R102 ;  /* 0x0000006600b47308 */ /* 0x00046c0000000800 */
[C---:B----4-:R-:W-:Y:S08]  /*e490*/  HMMA.16816.F32.BF16 R76, R104.reuse, R112, R76 ;  /* 0x00000070684c723c */ /* 0x050ff0000004184c */
[C---:B------:R-:W-:Y:S01]  /*e4a0*/  HMMA.16816.F32.BF16 R80, R104.reuse, R114, R80 ;  /* 0x000000726850723c */ /* 0x040fe20000041850 */
[----:B------:R-:W4:Y:S07]  /*e4b0*/  LDSM.16.MT88.4 R112, [R225+0x1100] ;  /* 0x00110000e170783b */ /* 0x000f2e0000004200 */
[C---:B---3--:R-:W-:Y:S04]  /*e4c0*/  HMMA.16816.F32.BF16 R84, R104.reuse, R116, R84 ;  /* 0x000000746854723c */ /* 0x048fe80000041854 */
[--C-:B--2---:R-:W-:Y:S04]  /*e4d0*/  FFMA.FTZ R102, R251, c[0x0][0x2d0], -R3.reuse ;  /* 0x0000b400fb667a23 */ /* 0x104fe80000010803 */
[----:B------:R2:W-:Y:S01]  /*e4e0*/  MUFU.EX2 R179, R102 ;  /* 0x0000006600b37308 */ /* 0x0005e20000000800 */
[C---:B------:R-:W-:Y:S01]  /*e4f0*/  HMMA.16816.F32.BF16 R88, R104.reuse, R118, R88 ;  /* 0x000000766858723c */ /* 0x040fe20000041858 */
[----:B------:R-:W3:Y:S07]  /*e500*/  LDSM.16.MT88.4 R116, [R226+0x1100] ;  /* 0x00110000e274783b */ /* 0x000eee0000004200 */
        /* <DEDUP_REMOVED lines=9> */
[----:B------:R-:W-:Y:S04]  /*e5a0*/  F2FP.BF16.PACK_AB R107, R178, R179 ;  /* 0x000000b3b26b723e */ /* 0x000fe800000010ff */
[----:B------:R2:W-:Y:S03]  /*e5b0*/  MUFU.EX2 R147, R102 ;  /* 0x0000006600937308 */ /* 0x0005e60000000800 */
[C---:B----4-:R-:W-:Y:S08]  /*e5c0*/  HMMA.16816.F32.BF16 R4, R104.reuse, R112, R4 ;  /* 0x000000706804723c */ /* 0x050ff00000041804 */
        /* <DEDUP_REMOVED lines=35> */
[----:B------:R2:W1:Y:S02]  /*e800*/  MUFU.EX2 R174, R102 ;  /* 0x0000006600ae7308 */ /* 0x0004640000000800 */
[----:B------:R-:W-:Y:S04]  /*e810*/  MOV R140, R124 ;  /* 0x0000007c008c7202 */ /* 0x000fe80000000f00 */
        /* <DEDUP_REMOVED lines=18> */
[----:B------:R-:W2:Y:S03]  /*e940*/  LDL.LU R126, [R1+0x8] ;  /* 0x00000800017e7983 */ /* 0x000ea60000300800 */
[----:B------:R1:W-:Y:S03]  /*e950*/  MUFU.EX2 R250, R102 ;  /* 0x0000006600fa7308 */ /* 0x0003e60000000800 */
[C---:B----4-:R-:W-:Y:S08]  /*e960*/  HMMA.16816.F32.BF16 R4, R104.reuse, R112, R4 ;  /* 0x000000706804723c */ /* 0x050ff00000041804 */
[C---:B------:R-:W-:Y:S01]  /*e970*/  HMMA.16816.F32.BF16 R8, R104.reuse, R114, R8 ;  /* 0x000000726808723c */ /* 0x040fe20000041808 */
[----:B------:R-:W4:Y:S07]  /*e980*/  LDSM.16.MT88.4 R112, [R228+0x1900] ;  /* 0x00190000e470783b */ /* 0x000f2e0000004200 */
[C---:B---3--:R-:W-:Y:S04]  /*e990*/  HMMA.16816.F32.BF16 R12, R104.reuse, R116, R12 ;  /* 0x00000074680c723c */ /* 0x048fe8000004180c */
[--C-:B-1----:R-:W-:Y:S02]  /*e9a0*/  FFMA.FTZ R102, R125, c[0x0][0x2d0], -R154.reuse ;  /* 0x0000b4007d667a23 */ /* 0x102fe4000001089a */
[----:B------:R-:W3:Y:S02]  /*e9b0*/  LDL.LU R125, [R1+0xc] ;  /* 0x00000c00017d7983 */ /* 0x000ee40000300800 */
[C---:B------:R-:W-:Y:S01]  /*e9c0*/  HMMA.16816.F32.BF16 R16, R104.reuse, R118, R16 ;  /* 0x000000766810723c */ /* 0x040fe20000041810 */
[----:B------:R1:W1:Y:S01]  /*e9d0*/  MUFU.EX2 R251, R102 ;  /* 0x0000006600fb7308 */ /* 0x0002620000000800 */
[----:B------:R-:W1:Y:S06]  /*e9e0*/  LDSM.16.MT88.4 R116, [R225+0x4900] ;  /* 0x00490000e174783b */ /* 0x000e6c0000004200 */
[C---:B------:R-:W-:Y:S08]  /*e9f0*/  HMMA.16816.F32.BF16 R20, R104.reuse, R108, R20 ;  /* 0x0000006c6814723c */ /* 0x040ff00000041814 */
[C---:B------:R-:W-:Y:S01]  /*ea00*/  HMMA.16816.F32.BF16 R24, R104.reuse, R110, R24 ;  /* 0x0000006e6818723c */ /* 0x040fe20000041818 */
[----:B------:R-:W1:Y:S07]  /*ea10*/  LDSM.16.MT88.4 R108, [R226+0x4900] ;  /* 0x00490000e26c783b */ /* 0x000e6e0000004200 */
[C---:B----4-:R-:W-:Y:S04]  /*ea20*/  HMMA.16816.F32.BF16 R28, R104.reuse, R112, R28 ;  /* 0x00000070681c723c */ /* 0x050fe8000004181c */
[--C-:B-1----:R-:W-:Y:S04]  /*ea30*/  FFMA.FTZ R102, R169, c[0x0][0x2d0], -R3.reuse ;  /* 0x0000b400a9667a23 */ /* 0x102fe80000010803 */
[----:B------:R1:W-:Y:S01]  /*ea40*/  MUFU.EX2 R169, R102 ;  /* 0x0000006600a97308 */ /* 0x0003e20000000800 */
[C---:B------:R-:W-:Y:S01]  /*ea50*/  HMMA.16816.F32.BF16 R32, R104.reuse, R114, R32 ;  /* 0x000000726820723c */ /* 0x040fe20000041820 */
[----:B------:R-:W4:Y:S07]  /*ea60*/  LDSM.16.MT88.4 R112, [R229+0x4900] ;  /* 0x00490000e570783b */ /* 0x000f2e0000004200 */
[C---:B------:R-:W-:Y:S08]  /*ea70*/  HMMA.16816.F32.BF16 R36, R104.reuse, R116, R36 ;  /* 0x000000746824723c */ /* 0x040ff00000041824 */
[C---:B------:R-:W-:Y:S01]  /*ea80*/  HMMA.16816.F32.BF16 R40, R104.reuse, R118, R40 ;  /* 0x000000766828723c */ /* 0x040fe20000041828 */
[----:B------:R-:W4:Y:S03]  /*ea90*/  LDSM.16.MT88.4 R116, [R228+0x4900] ;  /* 0x00490000e474783b */ /* 0x000f260000004200 */
[--C-:B-1----:R-:W-:Y:S04]  /*eaa0*/  FFMA.FTZ R102, R168, c[0x0][0x2d0], -R3.reuse ;  /* 0x0000b400a8667a23 */ /* 0x102fe80000010803 */
[C---:B------:R-:W-:Y:S01]  /*eab0*/  HMMA.16816.F32.BF16 R44, R104.reuse, R108, R44 ;  /* 0x0000006c682c723c */ /* 0x040fe2000004182c */
[----:B------:R1:W1:Y:S07]  /*eac0*/  MUFU.EX2 R168, R102 ;  /* 0x0000006600a87308 */ /* 0x00026e0000000800 */
[C---:B------:R-:W-:Y:S01]  /*ead0*/  HMMA.16816.F32.BF16 R48, R104.reuse, R110, R48 ;  /* 0x0000006e6830723c */ /* 0x040fe20000041830 */
[----:B------:R-:W4:Y:S07]  /*eae0*/  LDSM.16.MT88.4 R108, [R225+0x7900] ;  /* 0x00790000e16c783b */ /* 0x000f2e0000004200 */
[C---:B----4-:R-:W-:Y:S08]  /*eaf0*/  HMMA.16816.F32.BF16 R52, R104.reuse, R112, R52 ;  /* 0x000000706834723c */ /* 0x050ff00000041834 */
[C---:B------:R-:W-:Y:S01]  /*eb00*/  HMMA.16816.F32.BF16 R56, R104.reuse, R114, R56 ;  /* 0x000000726838723c */ /* 0x040fe20000041838 */
[----:B------:R-:W4:Y:S03]  /*eb10*/  LDSM.16.MT88.4 R112, [R226+0x7900] ;  /* 0x00790000e270783b */ /* 0x000f260000004200 */
[--C-:B-1----:R-:W-:Y:S04]  /*eb20*/  FFMA.FTZ R102, R123, c[0x0][0x2d0], -R154.reuse ;  /* 0x0000b4007b667a23 */ /* 0x102fe8000001089a */
[----:B------:R1:W-:Y:S01]  /*eb30*/  MUFU.EX2 R183, R102 ;  /* 0x0000006600b77308 */ /* 0x0003e20000000800 */
[C---:B------:R-:W-:Y:S08]  /*eb40*/  HMMA.16816.F32.BF16 R60, R104.reuse, R116, R60 ;  /* 0x00000074683c723c */ /* 0x040ff0000004183c */
[C---:B------:R-:W-:Y:S01]  /*eb50*/  HMMA.16816.F32.BF16 R64, R104.reuse, R118, R64 ;  /* 0x000000766840723c */ /* 0x040fe20000041840 */
[----:B------:R-:W4:Y:S07]  /*eb60*/  LDSM.16.MT88.4 R116, [R229+0x7900] ;  /* 0x00790000e574783b */ /* 0x000f2e0000004200 */
[C---:B------:R-:W-:Y:S04]  /*eb70*/  HMMA.16816.F32.BF16 R68, R104.reuse, R108, R68 ;  /* 0x0000006c6844723c */ /* 0x040fe80000041844 */
[--C-:B-1----:R-:W-:Y:S04]  /*eb80*/  FFMA.FTZ R102, R122, c[0x0][0x2d0], -R154.reuse ;  /* 0x0000b4007a667a23 */ /* 0x102fe8000001089a */
[C---:B------:R-:W-:Y:S01]  /*eb90*/  HMMA.16816.F32.BF16 R72, R104.reuse, R110, R72 ;  /* 0x0000006e6848723c */ /* 0x040fe20000041848 */
[----:B------:R-:W1:Y:S01]  /*eba0*/  LDSM.16.MT88.4 R108, [R228+0x7900] ;  /* 0x00790000e46c783b */ /* 0x000e620000004200 */
[----:B------:R4:W1:Y:S06]  /*ebb0*/  MUFU.EX2 R182, R102 ;  /* 0x0000006600b67308 */ /* 0x00086c0000000800 */
[C---:B----4-:R-:W-:Y:S08]  /*ebc0*/  HMMA.16816.F32.BF16 R76, R104.reuse, R112, R76 ;  /* 0x00000070684c723c */ /* 0x050ff0000004184c */
[C---:B------:R-:W-:Y:S01]  /*ebd0*/  HMMA.16816.F32.BF16 R80, R104.reuse, R114, R80 ;  /* 0x000000726850723c */ /* 0x040fe20000041850 */
[----:B------:R-:W4:Y:S07]  /*ebe0*/  LDSM.16.MT88.4 R112, [R225+0x2100] ;  /* 0x00210000e170783b */ /* 0x000f2e0000004200 */
[C---:B------:R-:W-:Y:S04]  /*ebf0*/  HMMA.16816.F32.BF16 R84, R104.reuse, R116, R84 ;  /* 0x000000746854723c */ /* 0x040fe80000041854 */
[--C-:B------:R-:W-:Y:S04]  /*ec00*/  FFMA.FTZ R102, R167, c[0x0][0x2d0], -R3.reuse ;  /* 0x0000b400a7667a23 */ /* 0x100fe80000010803 */
[----:B------:R4:W-:Y:S01]  /*ec10*/  MUFU.EX2 R167, R102 ;  /* 0x0000006600a77308 */ /* 0x0009e20000000800 */
[C---:B------:R-:W-:Y:S01]  /*ec20*/  HMMA.16816.F32.BF16 R88, R104.reuse, R118, R88 ;  /* 0x000000766858723c */ /* 0x040fe20000041858 */
[----:B------:R-:W4:Y:S07]  /*ec30*/  LDSM.16.MT88.4 R116, [R226+0x2100] ;  /* 0x00210000e274783b */ /* 0x000f2e0000004200 */
        /* <DEDUP_REMOVED lines=10> */
[----:B------:R-:W-:Y:S02]  /*ece0*/  FFMA.FTZ R154, R120, c[0x0][0x2d0], -R154 ;  /* 0x0000b400789a7a23 */ /* 0x000fe4000001089a */
[----:B------:R-:W1:Y:S01]  /*ecf0*/  LDSM.16.MT88.4 R120, [R229+0x2100] ;  /* 0x00210000e578783b */ /* 0x000e620000004200 */
[----:B------:R-:W4:Y:S03]  /*ed00*/  MUFU.EX2 R177, R102 ;  /* 0x0000006600b17308 */ /* 0x000f260000000800 */
[C---:B------:R-:W-:Y:S08]  /*ed10*/  HMMA.16816.F32.BF16 R4, R104.reuse, R112, R4 ;  /* 0x000000706804723c */ /* 0x040ff00000041804 */
[C---:B------:R-:W-:Y:S01]  /*ed20*/  HMMA.16816.F32.BF16 R8, R104.reuse, R114, R8 ;  /* 0x000000726808723c */ /* 0x040fe20000041808 */
[----:B------:R-:W2:Y:S07]  /*ed30*/  LDSM.16.MT88.4 R112, [R225+0x5100] ;  /* 0x00510000e170783b */ /* 0x000eae0000004200 */
[C---:B------:R-:W-:Y:S04]  /*ed40*/  HMMA.16816.F32.BF16 R12, R104.reuse, R116, R12 ;  /* 0x00000074680c723c */ /* 0x040fe8000004180c */
[----:B----4-:R-:W-:Y:S04]  /*ed50*/  F2FP.BF16.PACK_AB R152, R176, R177 ;  /* 0x000000b1b098723e */ /* 0x010fe800000010ff */
[C---:B------:R-:W-:Y:S01]  /*ed60*/  HMMA.16816.F32.BF16 R16, R104.reuse, R118, R16 ;  /* 0x000000766810723c */ /* 0x040fe20000041810 */
[----:B------:R-:W-:Y:S07]  /*ed70*/  LDSM.16.MT88.4 R116, [R229+0x5100] ;  /* 0x00510000e574783b */ /* 0x000fee0000004200 */
[C---:B-1----:R-:W-:Y:S08]  /*ed80*/  HMMA.16816.F32.BF16 R20, R104.reuse, R120, R20 ;  /* 0x000000786814723c */ /* 0x042ff00000041814 */
[C---:B------:R-:W-:Y:S01]  /*ed90*/  HMMA.16816.F32.BF16 R24, R104.reuse, R122, R24 ;  /* 0x0000007a6818723c */ /* 0x040fe20000041818 */
[----:B------:R-:W-:Y:S07]  /*eda0*/  LDSM.16.MT88.4 R120, [R228+0x5100] ;  /* 0x00510000e478783b */ /* 0x000fee0000004200 */
[C---:B------:R-:W-:Y:S08]  /*edb0*/  HMMA.16816.F32.BF16 R28, R104.reuse, R108, R28 ;  /* 0x0000006c681c723c */ /* 0x040ff0000004181c */
[C---:B------:R-:W-:Y:S01]  /*edc0*/  HMMA.16816.F32.BF16 R32, R104.reuse, R110, R32 ;  /* 0x0000006e6820723c */ /* 0x040fe20000041820 */
[----:B------:R-:W-:Y:S03]  /*edd0*/  LDSM.16.MT88.4 R108, [R225+0x8100] ;  /* 0x00810000e16c783b */ /* 0x000fe60000004200 */
[----:B--2---:R-:W-:Y:S04]  /*ede0*/  FFMA.FTZ R2, R2, R126, R165 ;  /* 0x0000007e02027223 */ /* 0x004fe800000100a5 */
[C---:B------:R-:W-:Y:S08]  /*edf0*/  HMMA.16816.F32.BF16 R36, R104.reuse, R112, R36 ;  /* 0x000000706824723c */ /* 0x040ff00000041824 */
[C---:B------:R-:W-:Y:S01]  /*ee00*/  HMMA.16816.F32.BF16 R40, R104.reuse, R114, R40 ;  /* 0x000000726828723c */ /* 0x040fe20000041828 */
[----:B------:R-:W-:Y:S03]  /*ee10*/  LDSM.16.MT88.4 R112, [R226+0x8100] ;  /* 0x00810000e270783b */ /* 0x000fe60000004200 */
[----:B---3--:R-:W-:Y:S02]  /*ee20*/  FFMA.FTZ R128, R0, R125, R155 ;  /* 0x0000007d00807223 */ /* 0x008fe4000001009b */
[--C-:B------:R-:W-:Y:S03]  /*ee30*/  FFMA.FTZ R0, R170, c[0x0][0x2d0], -R3.reuse ;  /* 0x0000b400aa007a23 */ /* 0x100fe60000010803 */
[----:B------:R-:W1:Y:S01]  /*ee40*/  LDSM.16.MT88.4 R124, [R226+0x5100] ;  /* 0x00510000e27c783b */ /* 0x000e620000004200 */
[----:B------:R-:W2:Y:S10]  /*ee50*/  MUFU.EX2 R170, R154 ;  /* 0x0000009a00aa7308 */ /* 0x000eb40000000800 */
[----:B------:R3:W-:Y:S01]  /*ee60*/  MUFU.EX2 R165, R0 ;  /* 0x0000000000a57308 */ /* 0x0007e20000000800 */
[----:B--2---:R-:W-:Y:S01]  /*ee70*/  F2FP.BF16.PACK_AB R154, R170, R171 ;  /* 0x000000abaa9a723e */ /* 0x004fe200000010ff */
[--C-:B---3--:R-:W-:Y:S02]  /*ee80*/  FFMA.FTZ R0, R164, c[0x0][0x2d0], -R3.reuse ;  /* 0x0000b400a4007a23 */ /* 0x108fe40000010803 */
[----:B------:R-:W-:Y:S06]  /*ee90*/  FFMA.FTZ R3, R153, c[0x0][0x2d0], -R3 ;  /* 0x0000b40099037a23 */ /* 0x000fec0000010803 */
[----:B------:R2:W3:Y:S01]  /*eea0*/  MUFU.EX2 R164, R0 ;  /* 0x0000000000a47308 */ /* 0x0004e20000000800 */
[C---:B-1----:R-:W-:Y:S08]  /*eeb0*/  HMMA.16816.F32.BF16 R44, R104.reuse, R124, R44 ;  /* 0x0000007c682c723c */ /* 0x042ff0000004182c */
[C---:B------:R-:W-:Y:S01]  /*eec0*/  HMMA.16816.F32.BF16 R48, R104.reuse, R126, R48 ;  /* 0x0000007e6830723c */ /* 0x040fe20000041830 */
[----:B------:R-:W1:Y:S01]  /*eed0*/  MUFU.EX2 R102, R3 ;  /* 0x0000000300667308 */ /* 0x000e620000000800 */
[----:B------:R-:W4:Y:S06]  /*eee0*/  LDSM.16.MT88.4 R124, [R229+0x8100] ;  /* 0x00810000e57c783b */ /* 0x000f2c0000004200 */
[C---:B------:R-:W-:Y:S04]  /*eef0*/  HMMA.16816.F32.BF16 R52, R104.reuse, R116, R52 ;  /* 0x000000746834723c */ /* 0x040fe80000041834 */
[----:B--2---:R-:W-:Y:S04]  /*ef00*/  FADD.FTZ R0, R140, R2 ;  /* 0x000000028c007221 */ /* 0x004fe80000010000 */
[C---:B------:R-:W-:Y:S01]  /*ef10*/  HMMA.16816.F32.BF16 R56, R104.reuse, R118, R56 ;  /* 0x000000766838723c */ /* 0x040fe20000041838 */
[----:B------:R-:W2:Y:S03]  /*ef20*/  LDSM.16.MT88.4 R116, [R228+0x8100] ;  /* 0x00810000e474783b */ /* 0x000ea60000004200 */
[----:B------:R-:W-:Y:S01]  /*ef30*/  FADD.FTZ R2, R245, R128 ;  /* 0x00000080f5027221 */ /* 0x000fe20000010000 */
[----:B------:R-:W-:Y:S01]  /*ef40*/  MOV R128, R135 ;  /* 0x0000008700807202 */ /* 0x000fe20000000f00 */
[----:B------:R-:W-:Y:S01]  /*ef50*/  FADD.FTZ R0, R246, R0 ;  /* 0x00000000f6007221 */ /* 0x000fe20000010000 */
[----:B---3--:R-:W-:Y:S01]  /*ef60*/  F2FP.BF16.PACK_AB R153, R164, R165 ;  /* 0x000000a5a499723e */ /* 0x008fe200000010ff */
[C---:B------:R-:W-:Y:S01]  /*ef70*/  HMMA.16816.F32.BF16 R60, R104.reuse, R120, R60 ;  /* 0x00000078683c723c */ /* 0x040fe2000004183c */
[----:B------:R3:W5:Y:S03]  /*ef80*/  LDL.LU R245, [R1+0x54] ;  /* 0x0000540001f57983 */ /* 0x0007660000300800 */
[----:B------:R-:W-:Y:S01]  /*ef90*/  FADD.FTZ R2, R247, R2 ;  /* 0x00000002f7027221 */ /* 0x000fe20000010000 */
[----:B------:R3:W5:Y:S01]  /*efa0*/  LDL.LU R246, [R1+0x50] ;  /* 0x0000500001f67983 */ /* 0x0007620000300800 */
[----:B------:R-:W-:Y:S01]  /*efb0*/  FADD.FTZ R0, R248, R0 ;  /* 0x00000000f8007221 */ /* 0x000fe20000010000 */
[----:B-1----:R-:W-:Y:S01]  /*efc0*/  F2FP.BF16.PACK_AB R155, R102, R103 ;  /* 0x00000067669b723e */ /* 0x002fe200000010ff */
[C---:B------:R-:W-:Y:S01]  /*efd0*/  HMMA.16816.F32.BF16 R64, R104.reuse, R122, R64 ;  /* 0x0000007a6840723c */ /* 0x040fe20000041840 */
[----:B------:R3:W5:Y:S03]  /*efe0*/  LDL.LU R247, [R1+0x4c] ;  /* 0x00004c0001f77983 */ /* 0x0007660000300800 */
[----:B------:R-:W-:Y:S01]  /*eff0*/  FADD.FTZ R3, R231, R2 ;  /* 0x00000002e7037221 */ /* 0x000fe20000010000 */
[----:B------:R3:W5:Y:S01]  /*f000*/  LDL.LU R248, [R1+0x48] ;  /* 0x0000480001f87983 */ /* 0x0007620000300800 */
[----:B------:R-:W-:Y:S01]  /*f010*/  FADD.FTZ R2, R129, R0 ;  /* 0x0000000081027221 */ /* 0x000fe20000010000 */
[----:B------:R-:W-:Y:S01]  /*f020*/  MOV R129, R133 ;  /* 0x0000008500817202 */ /* 0x000fe20000000f00 */
[C---:B------:R-:W-:Y:S01]  /*f030*/  HMMA.16816.F32.BF16 R68, R104.reuse, R108, R68 ;  /* 0x0000006c6844723c */ /* 0x040fe20000041844 */
[----:B------:R3:W5:Y:S03]  /*f040*/  LDL.LU R231, [R1+0x44] ;  /* 0x0000440001e77983 */ /* 0x0007660000300800 */
[----:B------:R-:W-:Y:S01]  /*f050*/  MOV R0, R132 ;  /* 0x0000008400007202 */ /* 0x000fe20000000f00 */
[----:B------:R-:W-:Y:S03]  /*f060*/  LDSM.16.MT88.4 R120, [R226+0x2900] ;  /* 0x00290000e278783b */ /* 0x000fe60000004200 */
[C---:B------:R-:W-:Y:S04]  /*f070*/  HMMA.16816.F32.BF16 R72, R104.reuse, R110, R72 ;  /* 0x0000006e6848723c */ /* 0x040fe80000041848 */
[----:B------:R-:W-:Y:S01]  /*f080*/  FADD.FTZ R0, R0, R3 ;  /* 0x0000000300007221 */ /* 0x000fe20000010000 */
[----:B------:R-:W1:Y:S03]  /*f090*/  LDSM.16.MT88.4 R108, [R225+0x2900] ;  /* 0x00290000e16c783b */ /* 0x000e660000004200 */
[C---:B------:R-:W-:Y:S05]  /*f0a0*/  HMMA.16816.F32.BF16 R76, R104.reuse, R112, R76 ;  /* 0x00000070684c723c */ /* 0x040fea000004184c */
[----:B------:R-:W-:Y:S03]  /*f0b0*/  LDSM.16.MT88.4 R140, [R225+0x5900] ;  /* 0x00590000e18c783b */ /* 0x000fe60000004200 */
[C---:B------:R-:W-:Y:S08]  /*f0c0*/  HMMA.16816.F32.BF16 R80, R104.reuse, R114, R80 ;  /* 0x000000726850723c */ /* 0x040ff00000041850 */
[C---:B----4-:R-:W-:Y:S08]  /*f0d0*/  HMMA.16816.F32.BF16 R84, R104.reuse, R124, R84 ;  /* 0x0000007c6854723c */ /* 0x050ff00000041854 */
[C---:B------:R-:W-:Y:S01]  /*f0e0*/  HMMA.16816.F32.BF16 R88, R104.reuse, R126, R88 ;  /* 0x0000007e6858723c */ /* 0x040fe20000041858 */
[----:B------:R-:W4:Y:S07]  /*f0f0*/  LDSM.16.MT88.4 R124, [R229+0x2900] ;  /* 0x00290000e57c783b */ /* 0x000f2e0000004200 */
[C---:B--2---:R-:W-:Y:S07]  /*f100*/  HMMA.16816.F32.BF16 R92, R104.reuse, R116, R92 ;  /* 0x00000074685c723c */ /* 0x044fee000004185c */
[----:B------:R-:W-:Y:S01]  /*f110*/  MOV R117, R134 ;  /* 0x0000008600757202 */ /* 0x000fe20000000f00 */
[----:B------:R-:W-:Y:S01]  /*f120*/  HMMA.16816.F32.BF16 R96, R104, R118, R96 ;  /* 0x000000766860723c */ /* 0x000fe20000041860 */
[----:B------:R-:W2:Y:S07]  /*f130*/  LDSM.16.MT88.4 R132, [R228+0x2900] ;  /* 0x00290000e484783b */ /* 0x000eae0000004200 */
[C---:B-1----:R-:W-:Y:S01]  /*f140*/  HMMA.16816.F32.BF16 R104, R152.reuse, R108, R4 ;  /* 0x0000006c9868723c */ /* 0x042fe20000041804 */
[----:B------:R-:W1:Y:S07]  /*f150*/  LDSM.16.MT88.4 R4, [R229+0x5900] ;  /* 0x00590000e504783b */ /* 0x000e6e0000004200 */
[C---:B------:R-:W-:Y:S01]  /*f160*/  HMMA.16816.F32.BF16 R108, R152.reuse, R110, R8 ;  /* 0x0000006e986c723c */ /* 0x040fe20000041808 */
[----:B------:R-:W1:Y:S07]  /*f170*/  LDSM.16.MT88.4 R8, [R228+0x5900] ;  /* 0x00590000e408783b */ /* 0x000e6e0000004200 */
[C---:B------:R-:W-:Y:S07]  /*f180*/  HMMA.16816.F32.BF16 R112, R152.reuse, R120, R12 ;  /* 0x000000789870723c */ /* 0x040fee000004180c */
[----:B------:R-:W-:Y:S02]  /*f190*/  MOV R15, R117 ;  /* 0x00000075000f7202 */ /* 0x000fe40000000f00 */
[C---:B------:R-:W-:Y:S01]  /*f1a0*/  HMMA.16816.F32.BF16 R116, R152.reuse, R122, R16 ;  /* 0x0000007a9874723c */ /* 0x040fe20000041810 */
[----:B------:R-:W-:Y:S07]  /*f1b0*/  LDSM.16.MT88.4 R16, [R226+0x8900] ;  /* 0x00890000e210783b */ /* 0x000fee0000004200 */
[C---:B----4-:R-:W-:Y:S07]  /*f1c0*/  HMMA.16816.F32.BF16 R120, R152.reuse, R124, R20 ;  /* 0x0000007c9878723c */ /* 0x050fee0000041814 */
[----:B------:R-:W-:Y:S01]  /*f1d0*/  MOV R23, R15 ;  /* 0x0000000f00177202 */ /* 0x000fe20000000f00 */
[C---:B------:R-:W-:Y:S01]  /*f1e0*/  HMMA.16816.F32.BF16 R124, R152.reuse, R126, R24 ;  /* 0x0000007e987c723c */ /* 0x040fe20000041818 */
[----:B------:R-:W4:Y:S03]  /*f1f0*/  LDSM.16.MT88.4 R12, [R225+0x8900] ;  /* 0x00890000e10c783b */ /* 0x000f260000004200 */
[----:B------:R-:W-:Y:S02]  /*f200*/  MOV R22, R129 ;  /* 0x0000008100167202 */ /* 0x000fe40000000f00 */
[----:B------:R-:W-:Y:S02]  /*f210*/  MOV R21, R128 ;  /* 0x0000008000157202 */ /* 0x000fe40000000f00 */
[----:B------:R-:W-:Y:S04]  /*f220*/  MOV R26, R131 ;  /* 0x00000083001a7202 */ /* 0x000fe80000000f00 */
[----:B------:R-:W-:Y:S02]  /*f230*/  MOV R27, R130 ;  /* 0x00000082001b7202 */ /* 0x000fe40000000f00 */
[C---:B--2---:R-:W-:Y:S03]  /*f240*/  HMMA.16816.F32.BF16 R128, R152.reuse, R132, R28 ;  /* 0x000000849880723c */ /* 0x044fe6000004181c */
[----:B------:R-:W-:Y:S02]  /*f250*/  MOV R20, R147 ;  /* 0x0000009300147202 */ /* 0x000fe40000000f00 */
[----:B------:R-:W-:Y:S02]  /*f260*/  MOV R24, R146 ;  /* 0x0000009200187202 */ /* 0x000fe40000000f00 */
[----:B------:R-:W-:Y:S01]  /*f270*/  MOV R25, R145 ;  /* 0x0000009100197202 */ /* 0x000fe20000000f00 */
[C---:B------:R-:W-:Y:S04]  /*f280*/  HMMA.16816.F32.BF16 R132, R152.reuse, R134, R32 ;  /* 0x000000869884723c */ /* 0x040fe80000041820 */
[----:B------:R-:W-:Y:S02]  /*f290*/  MOV R29, R139 ;  /* 0x0000008b001d7202 */ /* 0x000fe40000000f00 */
[----:B------:R-:W-:Y:S02]  /*f2a0*/  MOV R30, R138 ;  /* 0x0000008a001e7202 */ /* 0x000fe40000000f00 */
[----:B------:R-:W-:Y:S04]  /*f2b0*/  MOV R31, R137 ;  /* 0x00000089001f7202 */ /* 0x000fe80000000f00 */
[----:B------:R-:W-:Y:S02]  /*f2c0*/  MOV R35, R136 ;  /* 0x0000008800237202 */ /* 0x000fe40000000f00 */
[C---:B------:R-:W-:Y:S03]  /*f2d0*/  HMMA.16816.F32.BF16 R136, R152.reuse, R140, R36 ;  /* 0x0000008c9888723c */ /* 0x040fe60000041824 */
[----:B------:R-:W-:Y:S01]  /*f2e0*/  MOV R28, R144 ;  /* 0x00000090001c7202 */ /* 0x000fe20000000f00 */
[----:B------:R-:W-:Y:S04]  /*f2f0*/  FADD.FTZ R2, R35, R2 ;  /* 0x0000000223027221 */ /* 0x000fe80000010000 */
        /* <DEDUP_REMOVED lines=20> */
[----:B------:R-:W2:Y:S03]  /*f440*/  LDSM.16.MT88.4 R8, [R228+0x8900] ;  /* 0x00890000e408783b */ /* 0x000ea60000004200 */
[----:B------:R-:W-:Y:S02]  /*f450*/  FADD.FTZ R2, R20, R2 ;  /* 0x0000000214027221 */ /* 0x000fe40000010000 */
[----:B------:R-:W-:Y:S02]  /*f460*/  FADD.FTZ R0, R178, R0 ;  /* 0x00000000b2007221 */ /* 0x000fe40000010000 */
[C---:B----4-:R-:W-:Y:S04]  /*f470*/  HMMA.16816.F32.BF16 R68, R152.reuse, R12, R68 ;  /* 0x0000000c9844723c */ /* 0x050fe80000041844 */
        /* <DEDUP_REMOVED lines=14> */
[----:B------:R-:W-:Y:S01]  /*f560*/  FADD.FTZ R0, R168, R0 ;  /* 0x00000000a8007221 */ /* 0x000fe20000010000 */
[C---:B------:R-:W-:Y:S03]  /*f570*/  HMMA.16816.F32.BF16 R88, R152.reuse, R6, R88 ;  /* 0x000000069858723c */ /* 0x040fe60000041858 */
[----:B------:R-:W-:Y:S02]  /*f580*/  FADD.FTZ R2, R183, R2 ;  /* 0x00000002b7027221 */ /* 0x000fe40000010000 */
[----:B------:R-:W-:Y:S02]  /*f590*/  FADD.FTZ R0, R167, R0 ;  /* 0x00000000a7007221 */ /* 0x000fe40000010000 */
[----:B------:R-:W-:Y:S01]  /*f5a0*/  FADD.FTZ R2, R182, R2 ;  /* 0x00000002b6027221 */ /* 0x000fe20000010000 */
[C---:B--2---:R-:W-:Y:S04]  /*f5b0*/  HMMA.16816.F32.BF16 R92, R152.reuse, R8, R92 ;  /* 0x00000008985c723c */ /* 0x044fe8000004185c */
        /* <DEDUP_REMOVED lines=10> */
[----:B------:R-:W-:Y:S01]  /*f660*/  FADD.FTZ R0, R102, R0 ;  /* 0x0000000066007221 */ /* 0x000fe20000010000 */
[----:B------:R-:W-:Y:S02]  /*f670*/  MOV R102, R101 ;  /* 0x0000006500667202 */ /* 0x000fe40000000f00 */
[----:B------:R3:W-:Y:S04]  /*f680*/  STL [R1+0x8], R2 ;  /* 0x0000080201007387 */ /* 0x0007e80000100800 */
[----:B------:R3:W-:Y:S01]  /*f690*/  STL [R1+0xc], R0 ;  /* 0x00000c0001007387 */ /* 0x0007e20000100800 */
[----:B------:R-:W-:-:S05]  /*f6a0*/  @P0 BRA `(.L_x_507) ;  /* 0xffffbfd000000947 */ /* 0x000fca000383ffff */
.L_x_506:
[----:B-1-3--:R-:W2:Y:S04]  /*f6b0*/  LDL.LU R2, [R1+0x8] ;  /* 0x0000080001027983 */ /* 0x00aea80000300800 */
        /* <DEDUP_REMOVED lines=124> */
.L_x_502:
[----:B------:R-:W-:Y:S05]  /*fe80*/  @P1 BRA `(.L_x_508) ;  /* 0x000016b000001947 */ /* 0x000fea0003800000 */
        /* <DEDUP_REMOVED lines=151> */
.L_x_509:
        /* <DEDUP_REMOVED lines=139> */
.L_x_511:
[----:B---3--:R-:W-:Y:S05]  /*110b0*/  BSYNC B0 ;  /* 0x0000000000007941 */ /* 0x008fea0003800000 */
.L_x_510:
        /* <DEDUP_REMOVED lines=23> */
.L_x_513:
[----:B------:R-:W-:Y:S05]  /*11230*/  BSYNC B0 ;  /* 0x0000000000007941 */ /* 0x000fea0003800000 */
.L_x_512:
        /* <DEDUP_REMOVED lines=23> */
.L_x_515:
[----:B------:R-:W-:Y:S05]  /*113b0*/  BSYNC B0 ;  /* 0x0000000000007941 */ /* 0x000fea0003800000 */
.L_x_514:
        /* <DEDUP_REMOVED lines=24> */
.L_x_508:
        /* <DEDUP_REMOVED lines=19> */
.L_x_516:
        /* <DEDUP_REMOVED lines=42> */
.L_x_518:
[----:B------:R-:W-:Y:S05]  /*11910*/  BSYNC B0 ;  /* 0x0000000000007941 */ /* 0x000fea0003800000 */
.L_x_517:
        /* <DEDUP_REMOVED lines=66> */
.L_x_520:
[----:B------:R-:W-:Y:S05]  /*11d40*/  BSYNC B0 ;  /* 0x0000000000007941 */ /* 0x000fea0003800000 */
.L_x_519:
        /* <DEDUP_REMOVED lines=21> */
.L_x_522:
[----:B------:R-:W-:Y:S05]  /*11ea0*/  BSYNC B0 ;  /* 0x0000000000007941 */ /* 0x000fea0003800000 */
.L_x_521:
        /* <DEDUP_REMOVED lines=21> */
.L_x_524:
[----:B------:R-:W-:Y:S05]  /*12000*/  BSYNC B0 ;  /* 0x0000000000007941 */ /* 0x000fea0003800000 */
.L_x_523:
        /* <DEDUP_REMOVED lines=22> */
.L_x_525:
        /* <DEDUP_REMOVED lines=9> */
.L_x_1340:


//--------------------- .text._ZN7cutlass13device_kernelIN5flash19enable_sm80_to_sm89INS1_16FlashAttnFwdSm80INS1_25CollectiveMainloopFwdSm80ILi8ELi1ELb0EN4cute5tupleIJNS5_1CILi128EEENS7_ILi64EEENS7_ILi192EEEEEELi192ENS_10bfloat16_tEfNS_4arch4Sm80ELb1ELb0ELb1ELb1ELb0ELb1ELb1ELb0EEENS1_21CollectiveEpilogueFwdINS6_IJS8_SA_S9_EEENS6_IJNS7_ILi1EEESI_SI_EEESC_SE_Li256ELb1ELb1ELb0ELb0EEENS1_19SingleTileSchedulerILb1ELb0ELb1ELi128EEEEEEEEEvNT_6ParamsE --------------------------
	.section	.text._ZN7cutlass13device_kernelIN5flash19enable_sm80_to_sm89INS1_16FlashAttnFwdSm80INS1_25CollectiveMainloopFwdSm80ILi8ELi1ELb0EN4cute5tupleIJNS5_1CILi128EEENS7_ILi64EEENS7_ILi192EEEEEELi192ENS_10bfloat16_tEfNS_4arch4Sm80ELb1ELb0ELb1ELb1ELb0ELb1ELb1ELb0EEENS1_21CollectiveEpilogueFwdINS6_IJS8_SA_S9_EEENS6_IJNS7_ILi1EEESI_SI_EEESC_SE_Li256ELb1ELb1ELb0ELb0EEENS1_19SingleTileSchedulerILb1ELb0ELb1ELi128EEEEEEEEEvNT_6ParamsE,"ax",@progbits
	.sectioninfo	@"SHI_REGISTERS=254"
	.align	128
.text._ZN7cutlass13device_kernelIN5flash19enable_sm80_to_sm89INS1_16FlashAttnFwdSm80INS1_25CollectiveMainloopFwdSm80ILi8ELi1ELb0EN4cute5tupleIJNS5_1CILi128EEENS7_ILi64EEENS7_ILi192EEEEEELi192ENS_10bfloat16_tEfNS_4arch4Sm80ELb1ELb0ELb1ELb1ELb0ELb1ELb1ELb0EEENS1_21CollectiveEpilogueFwdINS6_IJS8_SA_S9_EEENS6_IJNS7_ILi1EEESI_SI_EEESC_SE_Li256ELb1ELb1ELb0ELb0EEENS1_19SingleTileSchedulerILb1ELb0ELb1ELi128EEEEEEEEEvNT_6ParamsE:
        .type           _ZN7cutlass13device_kernelIN5flash19enable_sm80_to_sm89INS1_16FlashAttnFwdSm80INS1_25CollectiveMainloopFwdSm80ILi8ELi1ELb0EN4cute5tupleIJNS5_1CILi128EEENS7_ILi64EEENS7_ILi192EEEEEELi192ENS_10bfloat16_tEfNS_4arch4Sm80ELb1ELb0ELb1ELb1ELb0ELb1ELb1ELb0EEENS1_21CollectiveEpilogueFwdINS6_IJS8_SA_S9_EEENS6_IJNS7_ILi1EEESI_SI_EEESC_SE_Li256ELb1ELb1ELb0ELb0EEENS1_19SingleTileSchedulerILb1ELb0ELb1ELi128EEEEEEEEEvNT_6ParamsE,@function
        .size           _ZN7cutlass13device_kernelIN5flash19enable_sm80_to_sm89INS1_16FlashAttnFwdSm80INS1_25CollectiveMainloopFwdSm80ILi8ELi1ELb0EN4cute5tupleIJNS5_1CILi128EEENS7_ILi64EEENS7_ILi192EEEEEELi192ENS_10bfloat16_tEfNS_4arch4Sm80ELb1ELb0ELb1ELb1ELb0ELb1ELb1ELb0EEENS1_21CollectiveEpilogueFwdINS6_IJS8_SA_S9_EEENS6_IJNS7_ILi1EEESI_SI_EEESC_SE_Li256ELb1ELb1ELb0ELb0EEENS1_19SingleTileSchedulerILb1ELb0ELb1ELi128EEEEEEEEEvNT_6ParamsE,(.L_x_1341 - _ZN7cutlass13device_kernelIN5flash19enable_sm80_to_sm89INS1_16FlashAttnFwdSm80INS1_25CollectiveMainloopFwdSm80ILi8ELi1ELb0EN4cute5tupleIJNS5_1CILi128EEENS7_ILi64EEENS7_ILi192EEEEEELi192ENS_10bfloat16_tEfNS_4arch4Sm80ELb1ELb0ELb1ELb1ELb0ELb1ELb1ELb0EEENS1_21CollectiveEpilogueFwdINS6_IJS8_SA_S9_EEENS6_IJNS7_ILi1EEESI_SI_EEESC_SE_Li256ELb1ELb1ELb0ELb0EEENS1_19SingleTileSchedulerILb1ELb0ELb1ELi128EEEEEEEEEvNT_6ParamsE)
        .other          _ZN7cutlass13device_kernelIN5flash19enable_sm80_to_sm89INS1_16FlashAttnFwdSm80INS1_25CollectiveMainloopFwdSm80ILi8ELi1ELb0EN4cute5tupleIJNS5_1CILi128EEENS7_ILi64EEENS7_ILi192EEEEEELi192ENS_10bfloat16_tEfNS_4arch4Sm80ELb1ELb0ELb1ELb1ELb0ELb1ELb1ELb0EEENS1_21CollectiveEpilogueFwdINS6_IJS8_SA_S9_EEENS6_IJNS7_ILi1EEESI_SI_EEESC_SE_Li256ELb1ELb1ELb0ELb0EEENS1_19SingleTileSchedulerILb1ELb0ELb1ELi128EEEEEEEEEvNT_6ParamsE,@"STO_CUDA_ENTRY STV_DEFAULT"
_ZN7cutlass13device_kernelIN5flash19enable_sm80_to_sm89INS1_16FlashAttnFwdSm80INS1_25CollectiveMainloopFwdSm80ILi8ELi1ELb0EN4cute5tupleIJNS5_1CILi128EEENS7_ILi64EEENS7_ILi192EEEEEELi192ENS_10bfloat16_tEfNS_4arch4Sm80ELb1ELb0ELb1ELb1ELb0ELb1ELb1ELb0EEENS1_21CollectiveEpilogueFwdINS6_IJS8_SA_S9_EEENS6_IJNS7_ILi1EEESI_SI_EEESC_SE_Li256ELb1ELb1ELb0ELb0EEENS1_19SingleTileSchedulerILb1ELb0ELb1ELi128EEEEEEEEEvNT_6ParamsE:
        /* <DEDUP_REMOVED lines=16> */
.L_x_527:
        /* <DEDUP_REMOVED lines=8> */
.L_x_529:
[----:B------:R-:W-:-:S04]  /*0180*/  MOV R0, c[0x0][0x54c] ;  /* 0x0001530000007a02 */ /* 0x000fc80000000f00 */
.L_x_528:
[----:B------:R-:W-:Y:S01]  /*0190*/  USHF.L.U32 UR4, UR4, 0x7, URZ ;  /* 0x0000000704047899 */ /* 0x000fe2000800063f */
[----:B-----5:R-:W-:-:S05]  /*01a0*/  IMAD R0, R0, c[0x0][0x548], RZ ;  /* 0x0001520000007a24 */ /* 0x020fca00078e02ff */
[----:B------:R-:W-:-:S04]  /*01b0*/  MOV R12, UR4 ;  /* 0x00000004000c7c02 */ /* 0x000fc80008000f00 */
[----:B------:R-:W-:-:S04]  /*01c0*/  ISETP.GE.AND P0, PT, R12, R0, PT ;  /* 0x000000000c00720c */ /* 0x000fc80003f06270 */
[----:B------:R-:W-:Y:S01]  /*01d0*/  SEL R243, R5, 0xffffffff, !P0 ;  /* 0xffffffff05f37807 */ /* 0x000fe20004000000 */
[----:B------:R-:W-:Y:S05]  /*01e0*/  BRA `(.L_x_530) ;  /* 0x0000013000007947 */ /* 0x000fea0003800000 */
.L_x_526:
[----:B------:R-:W-:-:S04]  /*01f0*/  ISETP.NE.U32.AND P0, PT, RZ, c[0x0][0x568], PT ;  /* 0x00015a00ff007a0c */ /* 0x000fc80003f05070 */
[----:B------:R-:W-:-:S13]  /*0200*/  ISETP.NE.AND.EX P0, PT, RZ, c[0x0][0x56c], PT, P0 ;  /* 0x00015b00ff007a0c */ /* 0x000fda0003f05300 */
[----:B------:R-:W-:Y:S05]  /*0210*/  @!P0 BRA `(.L_x_531) ;  /* 0x0000002000008947 */ /* 0x000fea0003800000 */
[----:B------:R1:W5:Y:S01]  /*0220*/  LDG.E R0, [R2.64] ;  /* 0x0000000602007981 */ /* 0x000362000c1e1900 */
[----:B------:R-:W-:Y:S05]  /*0230*/  BRA `(.L_x_532) ;  /* 0x0000009000007947 */ /* 0x000fea0003800000 */
.L_x_531:
        /* <DEDUP_REMOVED lines=8> */
.L_x_533:
[----:B------:R-:W-:-:S04]  /*02c0*/  MOV R0, c[0x0][0x54c] ;  /* 0x0001530000007a02 */ /* 0x000fc80000000f00 */
.L_x_532:
[----:B------:R-:W-:Y:S01]  /*02d0*/  USHF.L.U32 UR4, UR4, 0x7, URZ ;  /* 0x0000000704047899 */ /* 0x000fe2000800063f */
[----:B-----5:R-:W-:-:S05]  /*02e0*/  IMAD R0, R0, c[0x0][0x548], RZ ;  /* 0x0001520000007a24 */ /* 0x020fca00078e02ff */
[----:B------:R-:W-:-:S04]  /*02f0*/  MOV R12, UR4 ;  /* 0x00000004000c7c02 */ /* 0x000fc80008000f00 */
[----:B------:R-:W-:-:S04]  /*0300*/  ISETP.GE.AND P0, PT, R12, R0, PT ;  /* 0x000000000c00720c */ /* 0x000fc80003f06270 */
[----:B------:R-:W-:-:S04]  /*0310*/  SEL R243, R5, 0xffffffff, !P0 ;  /* 0xffffffff05f37807 */ /* 0x000fc80004000000 */
.L_x_530:
        /* <DEDUP_REMOVED lines=17> */
[----:B-1----:R-:W-:Y:S01]  /*0430*/  IMAD.WIDE R2, R243, R14, c[0x0][0x358] ;  /* 0x0000d600f3027625 */ /* 0x002fe200078e020e */
[----:B------:R-:W-:-:S03]  /*0440*/  ISETP.NE.AND.EX P3, PT, RZ, c[0x0][0x35c], PT, P3 ;  /* 0x0000d700ff007a0c */ /* 0x000fc60003f65330 */
[CC--:B------:R-:W-:Y:S01]  /*0450*/  @P0 IMAD.WIDE R8, R243.reuse, R14.reuse, c[0x0][0x360] ;  /* 0x0000d800f3080625 */ /* 0x0c0fe200078e020e */
[----:B------:R-:W1:Y:S03]  /*0460*/  S2R R251, SR_CTAID.Y ;  /* 0x0000000000fb7919 */ /* 0x000e660000002600 */
[----:B------:R-:W-:Y:S01]  /*0470*/  @P2 IMAD.WIDE R10, R243, R14, c[0x0][0x370] ;  /* 0x0000dc00f30a2625 */ /* 0x000fe200078e020e */
[----:B------:R2:W5:Y:S04]  /*0480*/  @P0 LDG.E R242, [R8.64] ;  /* 0x0000000608f20981 */ /* 0x000568000c1e1900 */
[----:B------:R2:W5:Y:S04]  /*0490*/  @P1 LDG.E R145, [R6.64] ;  /* 0x0000000606911981 */ /* 0x000568000c1e1900 */
[----:B------:R2:W5:Y:S04]  /*04a0*/  @P6 LDG.E R147, [R4.64] ;  /* 0x0000000604936981 */ /* 0x000568000c1e1900 */
[----:B------:R2:W5:Y:S01]  /*04b0*/  @P3 LDG.E R13, [R2.64] ;  /* 0x00000006020d3981 */ /* 0x000562000c1e1900 */
[----:B------:R-:W-:-:S03]  /*04c0*/  IMAD.MOV.U32 R94, RZ, RZ, c[0x0][0x228] ;  /* 0x00008a00ff5e7624 */ /* 0x000fc600078e00ff */
[----:B------:R3:W5:Y:S01]  /*04d0*/  @P2 LDG.E R146, [R10.64] ;  /* 0x000000060a922981 */ /* 0x000762000c1e1900 */
[----:B-1----:R-:W-:Y:S01]  /*04e0*/  SHF.R.S32.HI R164, RZ, 0x1f, R251 ;  /* 0x0000001fffa47819 */ /* 0x002fe200000114fb */
[----:B---3--:R-:W-:Y:S01]  /*04f0*/  IMAD.MOV.U32 R11, RZ, RZ, c[0x0][0x1d0] ;  /* 0x00007400ff0b7624 */ /* 0x008fe200078e00ff */
[----:B------:R-:W-:Y:S05]  /*0500*/  @P0 BRA `(.L_x_534) ;  /* 0x0000004000000947 */ /* 0x000fea0003800000 */
[----:B--2---:R-:W-:Y:S05]  /*0510*/  @!P1 BRA `(.L_x_534) ;  /* 0x0000003000009947 */ /* 0x004fea0003800000 */
[----:B------:R1:W2:Y:S04]  /*0520*/  LDG.E R0, [R6.64] ;  /* 0x0000000606007981 */ /* 0x0002a8000c1e1900 */
[----:B-1----:R-:W2:Y:S02]  /*0530*/  LDG.E R6, [R6.64+0x4] ;  /* 0x0000040606067981 */ /* 0x002ea4000c1e1900 */
[----:B--2--5:R-:W-:Y:S02]  /*0540*/  IADD3 R242, -R0, R6, RZ ;  /* 0x0000000600f27210 */ /* 0x024fe40007ffe1ff */
.L_x_534:
[----:B--2---:R-:W-:-:S04]  /*0550*/  ISETP.NE.U32.AND P0, PT, RZ, c[0x0][0x368], PT ;  /* 0x0000da00ff007a0c */ /* 0x004fc80003f05070 */
[----:B------:R-:W-:-:S13]  /*0560*/  ISETP.NE.AND.EX P0, PT, RZ, c[0x0][0x36c], PT, P0 ;  /* 0x0000db00ff007a0c */ /* 0x000fda0003f05300 */
[----:B------:R-:W-:Y:S05]  /*0570*/  @!P0 BRA `(.L_x_535) ;  /* 0x0000003000008947 */ /* 0x000fea0003800000 */
[----:B------:R-:W-:-:S05]  /*0580*/  IMAD.WIDE R4, R243, R14, c[0x0][0x368] ;  /* 0x0000da00f3047625 */ /* 0x000fca00078e020e */
[----:B------:R1:W5:Y:S01]  /*0590*/  LDG.E R11, [R4.64] ;  /* 0x00000006040b7981 */ /* 0x000362000c1e1900 */
[----:B------:R-:W-:Y:S05]  /*05a0*/  BRA `(.L_x_536) ;  /* 0x0000004000007947 */ /* 0x000fea0003800000 */
.L_x_535:
[----:B------:R-:W-:Y:S05]  /*05b0*/  @!P6 BRA `(.L_x_536) ;  /* 0x000000300000e947 */ /* 0x000fea0003800000 */
[----:B------:R1:W2:Y:S04]  /*05c0*/  LDG.E R0, [R4.64] ;  /* 0x0000000604007981 */ /* 0x0002a8000c1e1900 */
[----:B-1----:R-:W2:Y:S02]  /*05d0*/  LDG.E R4, [R4.64+0x4] ;  /* 0x0000040604047981 */ /* 0x002ea4000c1e1900 */
[----:B--2---:R-:W-:Y:S02]  /*05e0*/  IADD3 R11, -R0, R4, RZ ;  /* 0x00000004000b7210 */ /* 0x004fe40007ffe1ff */
.L_x_536:
[----:B-1----:R1:W2:Y:S04]  /*05f0*/  @P3 LDG.E R4, [R2.64] ;  /* 0x0000000602043981 */ /* 0x0022a8000c1e1900 */
[----:B------:R1:W2:Y:S01]  /*0600*/  @P3 LDG.E R0, [R2.64+0x4] ;  /* 0x0000040602003981 */ /* 0x0002a2000c1e1900 */
[----:B------:R-:W-:Y:S01]  /*0610*/  ISETP.NE.U32.AND P0, PT, RZ, c[0x0][0x378], PT ;  /* 0x0000de00ff007a0c */ /* 0x000fe20003f05070 */
[----:B------:R-:W-:-:S02]  /*0620*/  IMAD.MOV.U32 R249, RZ, RZ, c[0x0][0x2c4] ;  /* 0x0000b100fff97624 */ /* 0x000fc400078e00ff */
[----:B-----5:R-:W-:Y:S01]  /*0630*/  IMAD.MOV.U32 R144, RZ, RZ, R11 ;  /* 0x000000ffff907224 */ /* 0x020fe200078e000b */
[----:B------:R-:W-:Y:S02]  /*0640*/  ISETP.NE.AND.EX P0, PT, RZ, c[0x0][0x37c], PT, P0 ;  /* 0x0000df00ff007a0c */ /* 0x000fe40003f05300 */
[----:B------:R-:W-:Y:S01]  /*0650*/  ISETP.NE.AND P1, PT, R249, 0x1, PT ;  /* 0x00000001f900780c */ /* 0x000fe20003f25270 */
[----:B------:R-:W-:Y:S02]  /*0660*/  IMAD.MOV.U32 R244, RZ, RZ, R12 ;  /* 0x000000fffff47224 */ /* 0x000fe400078e000c */
[----:B------:R-:W-:-:S08]  /*0670*/  IMAD.IADD R5, R11, 0x1, -R146 ;  /* 0x000000010b057824 */ /* 0x000fd000078e0a92 */
[----:B-1----:R-:W-:-:S05]  /*0680*/  @P0 IMAD.WIDE R2, R243, R14, c[0x0][0x378] ;  /* 0x0000de00f3020625 */ /* 0x002fca00078e020e */
[----:B------:R1:W5:Y:S01]  /*0690*/  @P0 LDG.E R144, [R2.64] ;  /* 0x0000000602900981 */ /* 0x000362000c1e1900 */
[----:B--2---:R-:W-:Y:S01]  /*06a0*/  @P3 IMAD.IADD R94, R0, 0x1, -R4 ;  /* 0x00000001005e3824 */ /* 0x004fe200078e0a04 */
[----:B------:R-:W-:Y:S02]  /*06b0*/  P2R R0, PR, RZ, 0x2 ;  /* 0x00000002ff007803 */ /* 0x000fe40000000000 */
[----:B------:R-:W-:Y:S01]  /*06c0*/  @P1 IADD3 R0, R244, 0x7f, RZ ;  /* 0x0000007ff4001810 */ /* 0x000fe20007ffe0ff */
[----:B------:R-:W-:-:S04]  /*06d0*/  IMAD.IADD R232, R5, 0x1, R94 ;  /* 0x0000000105e87824 */ /* 0x000fc800078e025e */
[----:B-1----:R-:W-:Y:S01]  /*06e0*/  @P1 IMAD.HI.U32 R2, R0, c[0x0][0x2c8], RZ ;  /* 0x0000b20000021a27 */ /* 0x002fe200078e00ff */
[----:B------:R-:W-:Y:S02]  /*06f0*/  IADD3 R0, R12, 0x7f, RZ ;  /* 0x0000007f0c007810 */ /* 0x000fe40007ffe0ff */
[C---:B------:R-:W-:Y:S02]  /*0700*/  IADD3 R152, R232.reuse, 0x40, -R242 ;  /* 0x00000040e8987810 */ /* 0x040fe40007ffe8f2 */
[----:B------:R-:W-:Y:S02]  /*0710*/  @P1 SHF.R.U32.HI R0, RZ, c[0x0][0x2cc], R2 ;  /* 0x0000b300ff001a19 */ /* 0x000fe40000011602 */
[----:B------:R-:W-:-:S03]  /*0720*/  IADD3 R2, R232, 0x3f, RZ ;  /* 0x0000003fe8027810 */ /* 0x000fc60007ffe0ff */
[----:B------:R-:W-:Y:S01]  /*0730*/  IMAD.IADD R0, R152, 0x1, R0 ;  /* 0x0000000198007824 */ /* 0x000fe200078e0200 */
[----:B------:R-:W-:-:S04]  /*0740*/  SHF.R.S32.HI R3, RZ, 0x1f, R2 ;  /* 0x0000001fff037819 */ /* 0x000fc80000011402 */
[----:B------:R-:W-:Y:S02]  /*0750*/  SHF.R.S32.HI R4, RZ, 0x1f, R0 ;  /* 0x0000001fff047819 */ /* 0x000fe40000011400 */
[----:B------:R-:W-:Y:S02]  /*0760*/  LEA.HI R2, R3, R2, RZ, 0x6 ;  /* 0x0000000203027211 */ /* 0x000fe400078f30ff */
[----:B------:R-:W-:Y:S02]  /*0770*/  LEA.HI R0, R4, R0, RZ, 0x6 ;  /* 0x0000000004007211 */ /* 0x000fe400078f30ff */
[----:B------:R-:W-:Y:S02]  /*0780*/  SHF.R.S32.HI R151, RZ, 0x6, R2 ;  /* 0x00000006ff977819 */ /* 0x000fe40000011402 */
[----:B------:R-:W-:-:S04]  /*0790*/  SHF.R.S32.HI R0, RZ, 0x6, R0 ;  /* 0x00000006ff007819 */ /* 0x000fc80000011400 */
[----:B------:R-:W-:Y:S01]  /*07a0*/  IMNMX R2, R151, R0, PT ;  /* 0x0000000097027217 */ /* 0x000fe20003800200 */
[----:B------:R-:W-:-:S04]  /*07b0*/  IMAD.MOV R0, RZ, RZ, -R5 ;  /* 0x000000ffff007224 */ /* 0x000fc800078e0a05 */
[----:B------:R-:W-:Y:S01]  /*07c0*/  IMAD R3, R2, 0x40, -R5 ;  /* 0x0000004002037824 */ /* 0x000fe200078e0a05 */
[----:B------:R-:W-:-:S04]  /*07d0*/  IMNMX R2, RZ, R0, !PT ;  /* 0x00000000ff027217 */ /* 0x000fc80007800200 */
[----:B------:R-:W-:Y:S02]  /*07e0*/  IMNMX R0, R3, R94, PT ;  /* 0x0000005e03007217 */ /* 0x000fe40003800200 */
[----:B------:R-:W-:Y:S02]  /*07f0*/  SHF.R.U32.HI R138, RZ, 0x6, R2 ;  /* 0x00000006ff8a7819 */ /* 0x000fe40000011602 */
[----:B------:R-:W-:-:S03]  /*0800*/  ISETP.GT.AND P0, PT, R0, R2, PT ;  /* 0x000000020000720c */ /* 0x000fc60003f04270 */
[----:B------:R-:W-:-:S10]  /*0810*/  IMAD.MOV.U32 R5, RZ, RZ, R138 ;  /* 0x000000ffff057224 */ /* 0x000fd400078e008a */
[----:B------:R-:W-:-:S04]  /*0820*/  @P0 IADD3 R0, R0, 0x3f, RZ ;  /* 0x0000003f00000810 */ /* 0x000fc80007ffe0ff */
[----:B------:R-:W-:-:S04]  /*0830*/  @P0 SHF.R.S32.HI R2, RZ, 0x1f, R0 ;  /* 0x0000001fff020819 */ /* 0x000fc80000011400 */
[----:B------:R-:W-:-:S04]  /*0840*/  @P0 LEA.HI R0, R2, R0, RZ, 0x6 ;  /* 0x0000000002000211 */ /* 0x000fc800078f30ff */
[----:B------:R-:W-:-:S04]  /*0850*/  @P0 SHF.R.S32.HI R5, RZ, 0x6, R0 ;  /* 0x00000006ff050819 */ /* 0x000fc80000011400 */
[----:B------:R-:W-:-:S13]  /*0860*/  ISETP.GT.AND P0, PT, R5, R138, PT ;  /* 0x0000008a0500720c */ /* 0x000fda0003f04270 */
[----:B------:R-:W-:Y:S05]  /*0870*/  @!P0 BRA `(.L_x_537) ;  /* 0x0000522000008947 */ /* 0x000fea0003800000 */
[----:B------:R-:W-:Y:S01]  /*0880*/  SHF.R.S32.HI R44, RZ, 0x1f, R162 ;  /* 0x0000001fff2c7819 */ /* 0x000fe200000114a2 */
[----:B------:R-:W-:Y:S01]  /*0890*/  IMAD R6, R164, c[0x0][0x240], RZ ;  /* 0x00009000a4067a24 */ /* 0x000fe200078e02ff */
[----:B------:R-:W-:Y:S01]  /*08a0*/  IADD3 R77, R5, -0x1, RZ ;  /* 0xffffffff054d7810 */ /* 0x000fe20007ffe0ff */
[----:B------:R-:W-:Y:S01]  /*08b0*/  IMAD.MOV.U32 R15, RZ, RZ, c[0x0][0x238] ;  /* 0x00008e00ff0f7624 */ /* 0x000fe200078e00ff */
[----:B------:R-:W-:Y:S01]  /*08c0*/  LEA.HI R2, R44, R162, RZ, 0x3 ;  /* 0x000000a22c027211 */ /* 0x000fe200078f18ff */
[----:B------:R-:W-:Y:S01]  /*08d0*/  IMAD.MOV.U32 R150, RZ, RZ, 0x6 ;  /* 0x00000006ff967424 */ /* 0x000fe200078e00ff */
[----:B------:R-:W-:Y:S01]  /*08e0*/  SEL R96, R243, RZ, !P3 ;  /* 0x000000fff3607207 */ /* 0x000fe20005800000 */
[C---:B------:R-:W-:Y:S01]  /*08f0*/  IMAD.SHL.U32 R158, R15.reuse, 0x40, RZ ;  /* 0x000000400f9e7824 */ /* 0x040fe200078e00ff */
[----:B------:R-:W-:Y:S01]  /*0900*/  LOP3.LUT R0, R2, 0x1ffffff8, RZ, 0xc0, !PT ;  /* 0x1ffffff802007812 */ /* 0x000fe200078ec0ff */
[----:B------:R-:W-:Y:S01]  /*0910*/  IMAD.MOV.U32 R153, RZ, RZ, 0x5 ;  /* 0x00000005ff997424 */ /* 0x000fe200078e00ff */
[----:B------:R-:W-:Y:S01]  /*0920*/  SHF.R.S32.HI R4, RZ, 0x3, R2 ;  /* 0x00000003ff047819 */ /* 0x000fe20000011402 */
[----:B------:R-:W-:Y:S01]  /*0930*/  IMAD.SHL.U32 R159, R15, 0x20, RZ ;  /* 0x000000200f9f7824 */ /* 0x000fe200078e00ff */
[----:B------:R-:W-:Y:S01]  /*0940*/  SHF.R.S32.HI R2, RZ, 0x1f, R13 ;  /* 0x0000001fff027819 */ /* 0x000fe2000001140d */
[----:B------:R-:W-:Y:S01]  /*0950*/  IMAD.IADD R0, R162, 0x1, -R0 ;  /* 0x00000001a2007824 */ /* 0x000fe200078e0a00 */
[----:B------:R-:W-:Y:S01]  /*0960*/  IADD3 R137, P0, R4, R13, RZ ;  /* 0x0000000d04897210 */ /* 0x000fe20007f1e0ff */
[----:B------:R-:W-:Y:S01]  /*0970*/  IMAD.IADD R135, R94, 0x1, -R4 ;  /* 0x000000015e877824 */ /* 0x000fe200078e0a04 */
[----:B------:R-:W-:Y:S01]  /*0980*/  SHF.R.S32.HI R13, RZ, 0x1f, R243 ;  /* 0x0000001fff0d7819 */ /* 0x000fe200000114f3 */
[----:B------:R-:W-:Y:S01]  /*0990*/  IMAD.SHL.U32 R8, R0, 0x8, RZ ;  /* 0x0000000800087824 */ /* 0x000fe200078e00ff */
[C---:B------:R-:W-:Y:S01]  /*09a0*/  LEA.HI.X.SX32 R143, R4.reuse, R2, 0x1, P0 ;  /* 0x00000002048f7211 */ /* 0x040fe200000f0eff */
[----:B------:R-:W-:Y:S01]  /*09b0*/  IMAD R10, R77, -0x40, R135 ;  /* 0xffffffc04d0a7824 */ /* 0x000fe200078e0287 */
[----:B------:R-:W-:Y:S01]  /*09c0*/  SEL R22, R13, RZ, !P3 ;  /* 0x000000ff0d167207 */ /* 0x000fe20005800000 */
[----:B------:R-:W-:Y:S01]  /*09d0*/  IMAD.SHL.U32 R5, R4, 0x40, RZ ;  /* 0x0000004004057824 */ /* 0x000fe200078e00ff */
[----:B------:R-:W-:Y:S01]  /*09e0*/  SHF.R.S32.HI R9, RZ, 0x1f, R8 ;  /* 0x0000001fff097819 */ /* 0x000fe20000011408 */
[----:B------:R-:W-:Y:S01]  /*09f0*/  IMAD R0, R143, c[0x0][0x238], RZ ;  /* 0x00008e008f007a24 */ /* 0x000fe200078e02ff */
[----:B------:R-:W-:-:S02]  /*0a00*/  SHF.L.U64.HI R154, R15, R150, c[0x0][0x23c] ;  /* 0x00008f000f9a7619 */ /* 0x000fc40000010296 */
[----:B------:R-:W-:Y:S01]  /*0a10*/  ISETP.GE.AND P1, PT, R10, 0x1, PT ;  /* 0x000000010a00780c */ /* 0x000fe20003f26270 */
[C---:B------:R-:W-:Y:S01]  /*0a20*/  IMAD R0, R137.reuse, c[0x0][0x23c], R0 ;  /* 0x00008f0089007a24 */ /* 0x040fe200078e0200 */
[----:B------:R-:W-:Y:S01]  /*0a30*/  LEA.HI R12, R44, R162, RZ, 0x6 ;  /* 0x000000a22c0c7211 */ /* 0x000fe200078f30ff */
[----:B------:R-:W-:Y:S01]  /*0a40*/  IMAD.WIDE.U32 R2, R137, c[0x0][0x238], R8 ;  /* 0x00008e0089027a25 */ /* 0x000fe200078e0008 */
[----:B------:R-:W-:Y:S02]  /*0a50*/  ISETP.GE.AND P5, PT, R8, c[0x0][0x1d4], PT ;  /* 0x0000750008007a0c */ /* 0x000fe40003fa6270 */
[----:B------:R-:W-:Y:S01]  /*0a60*/  SHF.L.U64.HI R153, R15, R153, c[0x0][0x23c] ;  /* 0x00008f000f997619 */ /* 0x000fe20000010299 */
[----:B------:R-:W-:Y:S02]  /*0a70*/  IMAD.IADD R3, R3, 0x1, R0 ;  /* 0x0000000103037824 */ /* 0x000fe400078e0200 */
[C---:B------:R-:W-:Y:S01]  /*0a80*/  IMAD R0, R251.reuse, c[0x0][0x244], R6 ;  /* 0x00009100fb007a24 */ /* 0x040fe200078e0206 */
[----:B------:R-:W-:Y:S01]  /*0a90*/  SHF.R.S32.HI R6, RZ, 0x1f, R77 ;  /* 0x0000001fff067819 */ /* 0x000fe2000001144d */
[----:B------:R-:W-:-:S04]  /*0aa0*/  IMAD.WIDE.U32 R2, R251, c[0x0][0x240], R2 ;  /* 0x00009000fb027a25 */ /* 0x000fc800078e0002 */
[----:B------:R-:W-:Y:S02]  /*0ab0*/  IMAD.IADD R3, R3, 0x1, R0 ;  /* 0x0000000103037824 */ /* 0x000fe400078e0200 */
[----:B------:R-:W-:Y:S02]  /*0ac0*/  IMAD R0, R22, c[0x0][0x248], RZ ;  /* 0x0000920016007a24 */ /* 0x000fe400078e02ff */
[----:B------:R-:W-:-:S04]  /*0ad0*/  IMAD.WIDE.U32 R114, R96, c[0x0][0x248], R2 ;  /* 0x0000920060727a25 */ /* 0x000fc800078e0002 */
[----:B------:R-:W-:Y:S01]  /*0ae0*/  IMAD R4, R96, c[0x0][0x24c], R0 ;  /* 0x0000930060047a24 */ /* 0x000fe200078e0200 */
[----:B------:R-:W-:Y:S01]  /*0af0*/  LOP3.LUT R0, R5, 0x1c0, RZ, 0xc0, !PT ;  /* 0x000001c005007812 */ /* 0x000fe200078ec0ff */
[----:B------:R-:W-:Y:S02]  /*0b00*/  IMAD R2, R154, R77, RZ ;  /* 0x0000004d9a027224 */ /* 0x000fe400078e02ff */
[----:B------:R-:W-:Y:S01]  /*0b10*/  IMAD.IADD R103, R115, 0x1, R4 ;  /* 0x0000000173677824 */ /* 0x000fe200078e0204 */
[----:B------:R-:W-:Y:S01]  /*0b20*/  LOP3.LUT R3, R0, 0x38, R8, 0xf8, !PT ;  /* 0x0000003800037812 */ /* 0x000fe200078ef808 */
[----:B------:R-:W-:Y:S01]  /*0b30*/  IMAD.MOV.U32 R102, RZ, RZ, R114 ;  /* 0x000000ffff667224 */ /* 0x000fe200078e0072 */
[----:B------:R-:W-:Y:S01]  /*0b40*/  SHF.R.U32.HI R0, RZ, 0x3, R0 ;  /* 0x00000003ff007819 */ /* 0x000fe20000011600 */
[-C--:B------:R-:W-:Y:S01]  /*0b50*/  IMAD R2, R6, R158.reuse, R2 ;  /* 0x0000009e06027224 */ /* 0x080fe200078e0202 */
[----:B------:R-:W-:Y:S01]  /*0b60*/  IADD3 R6, R8, 0x80, RZ ;  /* 0x0000008008067810 */ /* 0x000fe20007ffe0ff */
[----:B------:R-:W-:Y:S01]  /*0b70*/  IMAD.WIDE.U32 R4, R77, R158, R102 ;  /* 0x0000009e4d047225 */ /* 0x000fe200078e0066 */
[----:B------:R-:W-:-:S02]  /*0b80*/  LOP3.LUT R7, R3, R0, RZ, 0x3c, !PT ;  /* 0x0000000003077212 */ /* 0x000fc400078e3cff */
[----:B------:R-:W-:Y:S01]  /*0b90*/  IADD3 R3, R8, 0x40, RZ ;  /* 0x0000004008037810 */ /* 0x000fe20007ffe0ff */
[----:B------:R-:W-:Y:S01]  /*0ba0*/  IMAD.IADD R0, R5, 0x1, R2 ;  /* 0x0000000105007824 */ /* 0x000fe200078e0202 */
[----:B------:R-:W-:Y:S01]  /*0bb0*/  @P1 LEA R2, P0, R4, c[0x0][0x220], 0x1 ;  /* 0x0000880004021a11 */ /* 0x000fe200078008ff */
[----:B------:R-:W-:Y:S01]  /*0bc0*/  IMAD.SHL.U32 R5, R12, 0x8, RZ ;  /* 0x000000080c057824 */ /* 0x000fe200078e00ff */
[----:B------:R-:W-:Y:S02]  /*0bd0*/  ISETP.GE.AND P4, PT, R3, c[0x0][0x1d4], PT ;  /* 0x0000750003007a0c */ /* 0x000fe40003f86270 */
[----:B------:R-:W-:Y:S02]  /*0be0*/  ISETP.GE.AND P3, PT, R6, c[0x0][0x1d4], PT ;  /* 0x0000750006007a0c */ /* 0x000fe40003f66270 */
[----:B------:R-:W-:Y:S02]  /*0bf0*/  @P1 LEA.HI.X R3, R4, c[0x0][0x224], R0, 0x1, P0 ;  /* 0x0000890004031a11 */ /* 0x000fe400000f0c00 */
[----:B------:R-:W-:-:S02]  /*0c00*/  ISETP.GT.AND P0, PT, R10, 0x20, PT ;  /* 0x000000200a00780c */ /* 0x000fc40003f04270 */
[----:B------:R-:W-:-:S05]  /*0c10*/  LOP3.LUT R5, R7, 0xfffffe00, R5, 0xf8, !PT ;  /* 0xfffffe0007057812 */ /* 0x000fca00078ef805 */
[----:B------:R-:W-:-:S05]  /*0c20*/  IMAD.SHL.U32 R83, R5, 0x2, RZ ;  /* 0x0000000205537824 */ /* 0x000fca00078e00ff */
[----:B------:R-:W-:Y:S01]  /*0c30*/  @!PT LDS RZ, [RZ] ;  /* 0x00000000fffff984 */ /* 0x000fe20000000800 */
[----:B------:R-:W-:Y:S01]  /*0c40*/  @!PT LDS RZ, [RZ] ;  /* 0x00000000fffff984 */ /* 0x000fe20000000800 */
[----:B------:R-:W-:Y:S01]  /*0c50*/  @!PT LDS RZ, [RZ] ;  /* 0x00000000fffff984 */ /* 0x000fe20000000800 */
[----:B------:R1:W-:Y:S04]  /*0c60*/  @P1 LDGSTS.E.BYPASS.LTC128B.128 [R83+0x6100], [R2.64], !P5 ;  /* 0x0610000002531fae */ /* 0x0003e8000e901d46 */
[----:B------:R1:W-:Y:S04]  /*0c70*/  @P1 LDGSTS.E.BYPASS.LTC128B.128 [R83+0x8100], [R2.64+0x80], !P4 ;  /* 0x0810008002531fae */ /* 0x0003e8000e101d46 */
[----:B------:R1:W-:Y:S01]  /*0c80*/  @P1 LDGSTS.E.BYPASS.LTC128B.128 [R83+0xa100], [R2.64+0x100], !P3 ;  /* 0x0a10010002531fae */ /* 0x0003e2000d901d46 */
[----:B------:R-:W-:-:S05]  /*0c90*/  @P0 IADD3 R5, P1, R159, R4, RZ ;  /* 0x000000049f050210 */ /* 0x000fca0007f3e0ff */
[----:B------:R-:W-:Y:S01]  /*0ca0*/  @P0 IMAD.X R0, R153, 0x1, R0, P1 ;  /* 0x0000000199000824 */ /* 0x000fe200008e0600 */
[----:B------:R-:W-:-:S04]  /*0cb0*/  @P0 LEA R4, P1, R5, c[0x0][0x220], 0x1 ;  /* 0x0000880005040a11 */ /* 0x000fc800078208ff */
[----:B------:R-:W-:Y:S02]  /*0cc0*/  @P0 LEA.HI.X R5, R5, c[0x0][0x224], R0, 0x1, P1 ;  /* 0x0000890005050a11 */ /* 0x000fe400008f0c00 */
[----:B------:R-:W-:Y:S01]  /*0cd0*/  ISETP.NE.U32.AND P1, PT, RZ, c[0x0][0x340], PT ;  /* 0x0000d000ff007a0c */ /* 0x000fe20003f25070 */
[----:B------:R-:W-:Y:S01]  /*0ce0*/  IMAD.IADD R18, R147, 0x1, R11 ;  /* 0x0000000193127824 */ /* 0x000fe200078e020b */
[----:B------:R-:W-:Y:S01]  /*0cf0*/  LEA.HI R21, R44, R162, RZ, 0x2 ;  /* 0x000000a22c157211 */ /* 0x000fe200078f10ff */
[----:B------:R-:W-:Y:S01]  /*0d00*/  IMAD.MOV.U32 R163, RZ, RZ, c[0x0][0x27c] ;  /* 0x00009f00ffa37624 */ /* 0x000fe200078e00ff */
[----:B------:R-:W-:Y:S01]  /*0d10*/  ISETP.NE.AND.EX P1, PT, RZ, c[0x0][0x344], PT, P1 ;  /* 0x0000d100ff007a0c */ /* 0x000fe20003f25310 */
[----:B------:R2:W-:Y:S01]  /*0d20*/  @P0 LDGSTS.E.BYPASS.LTC128B.128 [R83+0x7100], [R4.64], !P5 ;  /* 0x0710000004530fae */ /* 0x0005e2000e901d46 */
[----:B------:R-:W-:Y:S02]  /*0d30*/  SHF.R.S32.HI R32, RZ, 0x1f, R18 ;  /* 0x0000001fff207819 */ /* 0x000fe40000011412 */
[----:B------:R-:W-:Y:S01]  /*0d40*/  LOP3.LUT R24, R21, 0xfffffffc, RZ, 0xc0, !PT ;  /* 0xfffffffc15187812 */ /* 0x000fe200078ec0ff */
[----:B------:R2:W-:Y:S08]  /*0d50*/  @P0 LDGSTS.E.BYPASS.LTC128B.128 [R83+0x9100], [R4.64+0x80], !P4 ;  /* 0x0910008004530fae */ /* 0x0005f0000e101d46 */
[----:B-1----:R-:W-:Y:S01]  /*0d60*/  @P1 IMAD.WIDE R2, R243, R14, c[0x0][0x340] ;  /* 0x0000d000f3021625 */ /* 0x002fe200078e020e */
[----:B------:R2:W-:Y:S01]  /*0d70*/  @P0 LDGSTS.E.BYPASS.LTC128B.128 [R83+0xb100], [R4.64+0x100], !P3 ;  /* 0x0b10010004530fae */ /* 0x0005e2000d901d46 */
[----:B------:R-:W-:-:S03]  /*0d80*/  ISETP.GE.AND P0, PT, R163, 0x1, PT ;  /* 0x00000001a300780c */ /* 0x000fc60003f06270 */
[----:B------:R-:W0:Y:S04]  /*0d90*/  LDGDEPBAR ;  /* 0x00000000000079af */ /* 0x000e280000000000 */
[----:B------:R1:W3:Y:S01]  /*0da0*/  @P1 LDG.E R0, [R2.64] ;  /* 0x0000000602001981 */ /* 0x0002e2000c1e1900 */
[----:B------:R-:W-:Y:S01]  /*0db0*/  IMAD R6, R32, c[0x0][0x1e0], RZ ;  /* 0x0000780020067a24 */ /* 0x000fe200078e02ff */
[----:B------:R-:W-:Y:S01]  /*0dc0*/  SHF.R.S32.HI R90, RZ, 0x2, R21 ;  /* 0x00000002ff5a7819 */ /* 0x000fe20000011415 */
[----:B------:R-:W-:Y:S01]  /*0dd0*/  IMAD.IADD R24, R162, 0x1, -R24 ;  /* 0x00000001a2187824 */ /* 0x000fe200078e0a18 */
[----:B------:R-:W-:Y:S01]  /*0de0*/  ULDC.U8 UR4, c[0x0][0x298] ;  /* 0x0000a60000047ab9 */ /* 0x000fe20000000000 */
[----:B------:R-:W-:Y:S01]  /*0df0*/  IMAD R6, R18, c[0x0][0x1e4], R6 ;  /* 0x0000790012067a24 */ /* 0x000fe200078e0206 */
[----:B------:R-:W-:Y:S01]  /*0e00*/  SHF.R.S32.HI R35, RZ, 0x1f, R90 ;  /* 0x0000001fff237819 */ /* 0x000fe2000001145a */
[----:B------:R-:W-:-:S02]  /*0e10*/  IMAD.SHL.U32 R30, R24, 0x4, RZ ;  /* 0x00000004181e7824 */ /* 0x000fc400078e00ff */
[----:B------:R-:W-:Y:S02]  /*0e20*/  IMAD.SHL.U32 R24, R24, 0x8, RZ ;  /* 0x0000000818187824 */ /* 0x000fe400078e00ff */
[----:B------:R-:W-:Y:S01]  /*0e30*/  IMAD R12, R164, c[0x0][0x260], RZ ;  /* 0x00009800a40c7a24 */ /* 0x000fe200078e02ff */
[----:B------:R-:W-:Y:S01]  /*0e40*/  IADD3 R34, R30, 0x20, RZ ;  /* 0x000000201e227810 */ /* 0x000fe20007ffe0ff */
[----:B------:R-:W-:Y:S01]  /*0e50*/  IMAD.WIDE.U32 R160, R90, c[0x0][0x1e0], RZ ;  /* 0x000078005aa07a25 */ /* 0x000fe200078e00ff */
[C---:B------:R-:W-:Y:S02]  /*0e60*/  IADD3 R33, R30.reuse, 0x40, RZ ;  /* 0x000000401e217810 */ /* 0x040fe40007ffe0ff */
[----:B------:R-:W-:Y:S01]  /*0e70*/  SHF.R.S32.HI R31, RZ, 0x1f, R30 ;  /* 0x0000001fff1f7819 */ /* 0x000fe2000001141e */
[C---:B------:R-:W-:Y:S01]  /*0e80*/  IMAD.IADD R26, R30.reuse, 0x1, R34 ;  /* 0x000000011e1a7824 */ /* 0x040fe200078e0222 */
[----:B------:R-:W-:Y:S01]  /*0e90*/  SHF.R.S32.HI R25, RZ, 0x1f, R24 ;  /* 0x0000001fff197819 */ /* 0x000fe20000011418 */
[----:B------:R-:W-:Y:S01]  /*0ea0*/  IMAD.IADD R27, R30, 0x1, R33 ;  /* 0x000000011e1b7824 */ /* 0x000fe200078e0221 */
[C---:B------:R-:W-:Y:S01]  /*0eb0*/  IADD3 R93, R24.reuse, 0x60, RZ ;  /* 0x00000060185d7810 */ /* 0x040fe20007ffe0ff */
[----:B------:R-:W-:Y:S01]  /*0ec0*/  IMAD R16, R35, c[0x0][0x280], RZ ;  /* 0x0000a00023107a24 */ /* 0x000fe200078e02ff */
[----:B------:R-:W-:Y:S01]  /*0ed0*/  IADD3 R92, R24, 0x80, RZ ;  /* 0x00000080185c7810 */ /* 0x000fe20007ffe0ff */
[----:B------:R-:W-:Y:S01]  /*0ee0*/  IMAD R17, R164, c[0x0][0x210], RZ ;  /* 0x00008400a4117a24 */ /* 0x000fe200078e02ff */
[----:B------:R-:W-:Y:S01]  /*0ef0*/  IADD3 R91, R24, 0xa0, RZ ;  /* 0x000000a0185b7810 */ /* 0x000fe20007ffe0ff */
[----:B-1----:R-:W-:-:S04]  /*0f00*/  IMAD.WIDE.U32 R2, R18, c[0x0][0x1e0], RZ ;  /* 0x0000780012027a25 */ /* 0x002fc800078e00ff */
[----:B------:R-:W-:Y:S02]  /*0f10*/  IMAD.IADD R7, R3, 0x1, R6 ;  /* 0x0000000103077824 */ /* 0x000fe400078e0206 */
[----:B------:R-:W-:Y:S02]  /*0f20*/  IMAD.MOV.U32 R6, RZ, RZ, R2 ;  /* 0x000000ffff067224 */ /* 0x000fe400078e0002 */
[----:B------:R-:W-:Y:S02]  /*0f30*/  IMAD R16, R90, c[0x0][0x284], R16 ;  /* 0x0000a1005a107a24 */ /* 0x000fe400078e0210 */
[----:B--2---:R-:W-:-:S04]  /*0f40*/  IMAD.WIDE.U32 R4, R251, c[0x0][0x1e8], R6 ;  /* 0x00007a00fb047a25 */ /* 0x004fc800078e0006 */
[C---:B------:R-:W-:Y:S02]  /*0f50*/  IMAD R7, R251.reuse, c[0x0][0x264], R12 ;  /* 0x00009900fb077a24 */ /* 0x040fe400078e020c */
[C---:B------:R-:W-:Y:S02]  /*0f60*/  IMAD R17, R251.reuse, c[0x0][0x214], R17 ;  /* 0x00008500fb117a24 */ /* 0x040fe400078e0211 */
[----:B------:R-:W-:-:S04]  /*0f70*/  IMAD.WIDE.U32 R14, R251, c[0x0][0x210], R24 ;  /* 0x00008400fb0e7a25 */ /* 0x000fc800078e0018 */
[----:B------:R-:W-:Y:S02]  /*0f80*/  IMAD.IADD R15, R15, 0x1, R17 ;  /* 0x000000010f0f7824 */ /* 0x000fe400078e0211 */
        /* <DEDUP_REMOVED lines=9> */
[----:B------:R-:W-:Y:S01]  /*1020*/  BAR.SYNC.DEFER_BLOCKING 0x0 ;  /* 0x0000000000007b1d */ /* 0x000fe20000010000 */
[--C-:B---3--:R-:W-:Y:S01]  /*1030*/  @P1 IMAD.MOV.U32 R2, RZ, RZ, R0.reuse ;  /* 0x000000ffff021224 */ /* 0x108fe200078e0000 */
[----:B------:R-:W-:Y:S01]  /*1040*/  @P1 SHF.R.S32.HI R3, RZ, 0x1f, R0 ;  /* 0x0000001fff031819 */ /* 0x000fe20000011400 */
[----:B------:R-:W-:Y:S01]  /*1050*/  @!P1 IMAD.MOV.U32 R2, RZ, RZ, R243 ;  /* 0x000000ffff029224 */ /* 0x000fe200078e00f3 */
[----:B------:R-:W-:Y:S01]  /*1060*/  P2R R0, PR, RZ, 0x1 ;  /* 0x00000001ff007803 */ /* 0x000fe20000000000 */
[----:B------:R-:W-:Y:S01]  /*1070*/  @!P1 IMAD.MOV.U32 R3, RZ, RZ, R13 ;  /* 0x000000ffff039224 */ /* 0x000fe200078e000d */
[----:B------:R-:W-:Y:S01]  /*1080*/  ISETP.GE.AND P0, PT, R24, c[0x0][0x27c], PT ;  /* 0x00009f0018007a0c */ /* 0x000fe20003f06270 */
[----:B------:R-:W-:Y:S01]  /*1090*/  IMAD.WIDE.U32 R12, R90, c[0x0][0x280], R30 ;  /* 0x0000a0005a0c7a25 */ /* 0x000fe200078e001e */
[----:B------:R-:W-:-:S02]  /*10a0*/  SEL R112, R2, RZ, !P6 ;  /* 0x000000ff02707207 */ /* 0x000fc40007000000 */
[----:B------:R-:W-:Y:S01]  /*10b0*/  SEL R43, R3, RZ, !P6 ;  /* 0x000000ff032b7207 */ /* 0x000fe20007000000 */
[----:B------:R-:W-:Y:S01]  /*10c0*/  IMAD.SHL.U32 R2, R163, 0x2, RZ ;  /* 0x00000002a3027824 */ /* 0x000fe200078e00ff */
[----:B------:R-:W-:Y:S01]  /*10d0*/  SEL R11, RZ, c[0x0][0x27c], !P0 ;  /* 0x00009f00ff0b7a07 */ /* 0x000fe20004000000 */
[----:B------:R-:W-:Y:S01]  /*10e0*/  IMAD R3, R164, c[0x0][0x1e8], RZ ;  /* 0x00007a00a4037a24 */ /* 0x000fe200078e02ff */
[----:B------:R-:W-:Y:S01]  /*10f0*/  ISETP.GE.AND P1, PT, R26, c[0x0][0x27c], PT ;  /* 0x00009f001a007a0c */ /* 0x000fe20003f26270 */
[----:B------:R-:W-:Y:S01]  /*1100*/  IMAD.MOV.U32 R40, RZ, RZ, R12 ;  /* 0x000000ffff287224 */ /* 0x000fe200078e000c */
[C---:B------:R-:W-:Y:S01]  /*1110*/  IADD3 R20, -R2.reuse, c[0x0][0x1d4], RZ ;  /* 0x0000750002147a10 */ /* 0x040fe20007ffe1ff */
[----:B------:R-:W-:Y:S01]  /*1120*/  IMAD R0, R251, c[0x0][0x1ec], R3 ;  /* 0x00007b00fb007a24 */ /* 0x000fe200078e0203 */
[----:B------:R-:W-:Y:S01]  /*1130*/  ISETP.NE.AND P6, PT, RZ, UR4, PT ;  /* 0x00000004ff007c0c */ /* 0x000fe2000bfc5270 */
[----:B------:R-:W-:Y:S01]  /*1140*/  IMAD.IADD R41, R13, 0x1, R16 ;  /* 0x000000010d297824 */ /* 0x000fe200078e0210 */
[-C--:B------:R-:W-:Y:S01]  /*1150*/  SEL R10, R2, R20.reuse, !P0 ;  /* 0x00000014020a7207 */ /* 0x080fe20004000000 */
[----:B------:R-:W-:Y:S01]  /*1160*/  IMAD.IADD R5, R5, 0x1, R0 ;  /* 0x0000000105057824 */ /* 0x000fe200078e0200 */
[----:B------:R-:W-:Y:S01]  /*1170*/  ISETP.GE.AND P0, PT, R27, c[0x0][0x27c], PT ;  /* 0x00009f001b007a0c */ /* 0x000fe20003f06270 */
[----:B------:R-:W-:Y:S01]  /*1180*/  IMAD.IADD R0, R24, 0x1, R11 ;  /* 0x0000000118007824 */ /* 0x000fe200078e020b */
[----:B------:R-:W-:Y:S01]  /*1190*/  SHF.R.S32.HI R6, RZ, 0x1f, R10 ;  /* 0x0000001fff067819 */ /* 0x000fe2000001140a */
[----:B------:R-:W-:Y:S01]  /*11a0*/  IMAD.WIDE.U32 R86, R112, c[0x0][0x1f0], R4 ;  /* 0x00007c0070567a25 */ /* 0x000fe200078e0004 */
[----:B------:R-:W-:-:S02]  /*11b0*/  SEL R19, R2, R20, !P1 ;  /* 0x0000001402137207 */ /* 0x000fc40004800000 */
[----:B------:R-:W-:Y:S01]  /*11c0*/  LEA.HI R37, R6, R10, RZ, 0x4 ;  /* 0x0000000a06257211 */ /* 0x000fe200078f20ff */
[----:B------:R-:W-:Y:S01]  /*11d0*/  IMAD.WIDE.U32 R10, R90, c[0x0][0x290], R30 ;  /* 0x0000a4005a0a7a25 */ /* 0x000fe200078e001e */
[----:B------:R-:W-:Y:S02]  /*11e0*/  SHF.R.S32.HI R6, RZ, 0x1f, R0 ;  /* 0x0000001fff067819 */ /* 0x000fe40000011400 */
[----:B------:R-:W-:Y:S01]  /*11f0*/  SEL R20, R2, R20, !P0 ;  /* 0x0000001402147207 */ /* 0x000fe20004000000 */
[----:B------:R-:W-:Y:S01]  /*1200*/  IMAD.WIDE.U32 R2, R251, c[0x0][0x260], R8 ;  /* 0x00009800fb027a25 */ /* 0x000fe200078e0008 */
[CC--:B------:R-:W-:Y:S02]  /*1210*/  LEA.HI R42, R6.reuse, R0.reuse, RZ, 0x3 ;  /* 0x00000000062a7211 */ /* 0x0c0fe400078f18ff */
[----:B------:R-:W-:Y:S01]  /*1220*/  LEA.HI R36, R6, R0, RZ, 0x6 ;  /* 0x0000000006247211 */ /* 0x000fe200078f30ff */
[----:B------:R-:W-:Y:S01]  /*1230*/  IMAD R0, R35, c[0x0][0x290], RZ ;  /* 0x0000a40023007a24 */ /* 0x000fe200078e02ff */
[----:B------:R-:W-:Y:S01]  /*1240*/  SEL R4, RZ, c[0x0][0x27c], !P0 ;  /* 0x00009f00ff047a07 */ /* 0x000fe20004000000 */
[----:B------:R-:W-:Y:S01]  /*1250*/  IMAD.IADD R3, R3, 0x1, R7 ;  /* 0x0000000103037824 */ /* 0x000fe200078e0207 */
[----:B------:R-:W-:Y:S01]  /*1260*/  LOP3.LUT R117, R42, 0xfffffff8, RZ, 0xc0, !PT ;  /* 0xfffffff82a757812 */ /* 0x000fe200078ec0ff */
[----:B------:R-:W-:-:S02]  /*1270*/  IMAD R0, R90, c[0x0][0x294], R0 ;  /* 0x0000a5005a007a24 */ /* 0x000fc400078e0200 */
[----:B------:R-:W-:Y:S01]  /*1280*/  IMAD.WIDE.U32 R6, R90, c[0x0][0x290], R24 ;  /* 0x0000a4005a067a25 */ /* 0x000fe200078e0018 */
[----:B------:R-:W-:-:S03]  /*1290*/  SHF.R.S32.HI R131, RZ, 0x1f, R117 ;  /* 0x0000001fff837819 */ /* 0x000fc60000011475 */
[----:B------:R-:W-:Y:S02]  /*12a0*/  IMAD.IADD R39, R11, 0x1, R0 ;  /* 0x000000010b277824 */ /* 0x000fe400078e0200 */
[----:B------:R-:W-:Y:S01]  /*12b0*/  IMAD.IADD R23, R0, 0x1, R7 ;  /* 0x0000000100177824 */ /* 0x000fe200078e0207 */
[----:B------:R-:W-:Y:S01]  /*12c0*/  SEL R7, RZ, c[0x0][0x27c], !P1 ;  /* 0x00009f00ff077a07 */ /* 0x000fe20004800000 */
[----:B------:R-:W-:Y:S01]  /*12d0*/  IMAD R0, R22, c[0x0][0x268], RZ ;  /* 0x00009a0016007a24 */ /* 0x000fe200078e02ff */
[----:B------:R-:W-:Y:S01]  /*12e0*/  IADD3 R142, P1, R18, R90, RZ ;  /* 0x0000005a128e7210 */ /* 0x000fe20007f3e0ff */
[----:B------:R-:W-:Y:S01]  /*12f0*/  IMAD.MOV.U32 R22, RZ, RZ, R6 ;  /* 0x000000ffff167224 */ /* 0x000fe200078e0006 */
[----:B------:R-:W-:Y:S01]  /*1300*/  SHF.R.S32.HI R6, RZ, 0x1f, R21 ;  /* 0x0000001fff067819 */ /* 0x000fe20000011415 */
[C---:B------:R-:W-:Y:S01]  /*1310*/  IMAD R99, R96.reuse, c[0x0][0x26c], R0 ;  /* 0x00009b0060637a24 */ /* 0x040fe200078e0200 */
[----:B------:R-:W-:Y:S01]  /*1320*/  SHF.R.S32.HI R0, RZ, 0x1f, R19 ;  /* 0x0000001fff007819 */ /* 0x000fe20000011413 */
[----:B------:R-:W-:Y:S01]  /*1330*/  IMAD.WIDE.U32 R96, R96, c[0x0][0x268], R2 ;  /* 0x00009a0060607a25 */ /* 0x000fe200078e0002 */
[----:B------:R-:W-:-:S02]  /*1340*/  SHF.R.S32.HI R2, RZ, 0x1f, R20 ;  /* 0x0000001fff027819 */ /* 0x000fc40000011414 */
[----:B------:R-:W-:Y:S01]  /*1350*/  LEA.HI R19, R0, R19, RZ, 0x4 ;  /* 0x0000001300137211 */ /* 0x000fe200078f20ff */
[----:B------:R-:W-:Y:S01]  /*1360*/  IMAD R0, R35, c[0x0][0x1e0], RZ ;  /* 0x0000780023007a24 */ /* 0x000fe200078e02ff */
[----:B------:R-:W-:Y:S01]  /*1370*/  LEA.HI R6, R6, R90, RZ, 0x3 ;  /* 0x0000005a06067211 */ /* 0x000fe200078f18ff */
[----:B------:R-:W-:Y:S01]  /*1380*/  IMAD R3, R43, c[0x0][0x1f0], RZ ;  /* 0x00007c002b037a24 */ /* 0x000fe200078e02ff */
[----:B------:R-:W-:Y:S01]  /*1390*/  LEA.HI R20, R2, R20, RZ, 0x4 ;  /* 0x0000001402147211 */ /* 0x000fe200078f20ff */
[----:B------:R-:W-:Y:S02]  /*13a0*/  IMAD R0, R90, c[0x0][0x1e4], R0 ;  /* 0x000079005a007a24 */ /* 0x000fe400078e0200 */
[----:B------:R-:W-:Y:S01]  /*13b0*/  IMAD R2, R112, c[0x0][0x1f4], R3 ;  /* 0x00007d0070027a24 */ /* 0x000fe200078e0203 */
[----:B------:R-:W-:Y:S01]  /*13c0*/  LOP3.LUT R3, R6, 0xfffffff8, RZ, 0xc0, !PT ;  /* 0xfffffff806037812 */ /* 0x000fe200078ec0ff */
[----:B------:R-:W-:Y:S02]  /*13d0*/  IMAD.IADD R136, R161, 0x1, R0 ;  /* 0x00000001a1887824 */ /* 0x000fe400078e0200 */
[----:B------:R-:W-:-:S02]  /*13e0*/  IMAD.IADD R0, R7, 0x1, R26 ;  /* 0x0000000107007824 */ /* 0x000fc400078e021a */
[----:B------:R-:W-:Y:S01]  /*13f0*/  IMAD.X R141, R32, 0x1, R35, P1 ;  /* 0x00000001208d7824 */ /* 0x000fe200008e0623 */
[----:B------:R-:W-:Y:S01]  /*1400*/  IADD3 R140, P1, P0, R86, R160, R24 ;  /* 0x000000a0568c7210 */ /* 0x000fe2000783e018 */
[----:B------:R-:W-:Y:S01]  /*1410*/  IMAD.IADD R88, R87, 0x1, R2 ;  /* 0x0000000157587824 */ /* 0x000fe200078e0202 */
[----:B------:R-:W-:Y:S01]  /*1420*/  IADD3 R35, R30, 0x50, RZ ;  /* 0x000000501e237810 */ /* 0x000fe20007ffe0ff */
[----:B------:R-:W-:Y:S02]  /*1430*/  IMAD.IADD R3, R90, 0x1, -R3 ;  /* 0x000000015a037824 */ /* 0x000fe400078e0a03 */
[----:B------:R-:W-:Y:S01]  /*1440*/  IMAD.IADD R2, R4, 0x1, R27 ;  /* 0x0000000104027824 */ /* 0x000fe200078e021b */
[----:B------:R-:W-:Y:S01]  /*1450*/  SHF.R.S32.HI R4, RZ, 0x1f, R0 ;  /* 0x0000001fff047819 */ /* 0x000fe20000011400 */
[C---:B------:R-:W-:Y:S01]  /*1460*/  IMAD.SHL.U32 R5, R3.reuse, 0x40, RZ ;  /* 0x0000004003057824 */ /* 0x040fe200078e00ff */
[--C-:B------:R-:W-:Y:S01]  /*1470*/  IADD3.X R139, R88, R136, R25.reuse, P1, P0 ;  /* 0x00000088588b7210 */ /* 0x100fe20000fe0419 */
[----:B------:R-:W-:Y:S01]  /*1480*/  IMAD.WIDE.U32 R8, R90, c[0x0][0x280], R24 ;  /* 0x0000a0005a087a25 */ /* 0x000fe200078e0018 */
[----:B------:R-:W-:-:S02]  /*1490*/  LOP3.LUT P0, RZ, R3, 0x4, RZ, 0xc0, !PT ;  /* 0x0000000403ff7812 */ /* 0x000fc4000780c0ff */
[-C--:B------:R-:W-:Y:S01]  /*14a0*/  LEA.HI R12, R4, R0.reuse, RZ, 0x3 ;  /* 0x00000000040c7211 */ /* 0x080fe200078f18ff */
[----:B------:R-:W-:Y:S01]  /*14b0*/  IMAD.IADD R29, R16, 0x1, R9 ;  /* 0x00000001101d7824 */ /* 0x000fe200078e0209 */
[----:B------:R-:W-:Y:S01]  /*14c0*/  LEA.HI R6, R4, R0, RZ, 0x6 ;  /* 0x0000000004067211 */ /* 0x000fe200078f30ff */
[----:B------:R-:W-:Y:S01]  /*14d0*/  IMAD.MOV.U32 R28, RZ, RZ, R8 ;  /* 0x000000ffff1c7224 */ /* 0x000fe200078e0008 */
[----:B------:R-:W-:Y:S01]  /*14e0*/  SHF.R.S32.HI R3, RZ, 0x1f, R2 ;  /* 0x0000001fff037819 */ /* 0x000fe20000011402 */
[----:B------:R-:W-:Y:S01]  /*14f0*/  IMAD.MOV.U32 R38, RZ, RZ, R10 ;  /* 0x000000ffff267224 */ /* 0x000fe200078e000a */
[----:B------:R-:W-:Y:S01]  /*1500*/  LEA.HI R4, R44, R162, RZ, 0x5 ;  /* 0x000000a22c047211 */ /* 0x000fe200078f28ff */
[C---:B-----5:R-:W-:Y:S01]  /*1510*/  IMAD.WIDE.U32 R110, R144.reuse, c[0x0][0x280], R40 ;  /* 0x0000a000906e7a25 */ /* 0x060fe200078e0028 */
[----:B------:R-:W-:Y:S02]  /*1520*/  LOP3.LUT R0, R5, 0x1c0, RZ, 0xc0, !PT ;  /* 0x000001c005007812 */ /* 0x000fe400078ec0ff */
[CC--:B------:R-:W-:Y:S01]  /*1530*/  LEA.HI R11, R3.reuse, R2.reuse, RZ, 0x3 ;  /* 0x00000002030b7211 */ /* 0x0c0fe200078f18ff */
[----:B------:R-:W-:Y:S01]  /*1540*/  IMAD.WIDE.U32 R108, R144, c[0x0][0x280], R28 ;  /* 0x0000a000906c7a25 */ /* 0x000fe200078e001c */
[----:B------:R-:W-:-:S02]  /*1550*/  LEA.HI R7, R3, R2, RZ, 0x6 ;  /* 0x0000000203077211 */ /* 0x000fc400078f30ff */
[----:B------:R-:W-:Y:S01]  /*1560*/  SHF.R.U32.HI R2, RZ, 0x3, R0 ;  /* 0x00000003ff027819 */ /* 0x000fe20000011600 */
[----:B------:R-:W-:Y:S01]  /*1570*/  IMAD.SHL.U32 R3, R4, 0x10, RZ ;  /* 0x0000001004037824 */ /* 0x000fe200078e00ff */
[----:B------:R-:W-:Y:S01]  /*1580*/  LOP3.LUT R5, R0, 0x38, R42, 0xf8, !PT ;  /* 0x0000003800057812 */ /* 0x000fe200078ef82a */
[----:B------:R-:W-:Y:S01]  /*1590*/  IMAD.SHL.U32 R4, R36, 0x40, RZ ;  /* 0x0000004024047824 */ /* 0x000fe200078e00ff */
[----:B------:R-:W-:Y:S01]  /*15a0*/  SHF.R.S32.HI R10, RZ, 0x4, R37 ;  /* 0x00000004ff0a7819 */ /* 0x000fe20000011425 */
[----:B------:R-:W-:Y:S01]  /*15b0*/  IMAD.WIDE.U32 R106, R144, c[0x0][0x290], R38 ;  /* 0x0000a400906a7a25 */ /* 0x000fe200078e0026 */
[----:B------:R-:W-:Y:S02]  /*15c0*/  LOP3.LUT R9, R5, R2, RZ, 0x3c, !PT ;  /* 0x0000000205097212 */ /* 0x000fe400078e3cff */
[----:B------:R-:W-:Y:S01]  /*15d0*/  LOP3.LUT R13, R4, 0x7ffff000, RZ, 0xc0, !PT ;  /* 0x7ffff000040d7812 */ /* 0x000fe200078ec0ff */
[----:B------:R-:W-:Y:S01]  /*15e0*/  IMAD.SHL.U32 R5, R6, 0x40, RZ ;  /* 0x0000004006057824 */ /* 0x000fe200078e00ff */
[C---:B------:R-:W-:Y:S01]  /*15f0*/  LOP3.LUT R6, R0.reuse, 0x38, R12, 0xf8, !PT ;  /* 0x0000003800067812 */ /* 0x040fe200078ef80c */
[----:B------:R-:W-:Y:S01]  /*1600*/  IMAD.SHL.U32 R4, R7, 0x40, RZ ;  /* 0x0000004007047824 */ /* 0x000fe200078e00ff */
[----:B------:R-:W-:Y:S01]  /*1610*/  LOP3.LUT R7, R0, 0x38, R11, 0xf8, !PT ;  /* 0x0000003800077812 */ /* 0x000fe200078ef80b */
[----:B------:R-:W-:Y:S01]  /*1620*/  IMAD.WIDE.U32 R104, R144, c[0x0][0x290], R22 ;  /* 0x0000a40090687a25 */ /* 0x000fe200078e0016 */
[----:B------:R-:W-:-:S02]  /*1630*/  LOP3.LUT R8, R5, 0x7ffff000, RZ, 0xc0, !PT ;  /* 0x7ffff00005087812 */ /* 0x000fc400078ec0ff */
[----:B------:R-:W-:Y:S01]  /*1640*/  LOP3.LUT R5, R4, 0x7ffff000, RZ, 0xc0, !PT ;  /* 0x7ffff00004057812 */ /* 0x000fe200078ec0ff */
[----:B------:R-:W-:Y:S01]  /*1650*/  IMAD.IADD R99, R97, 0x1, R99 ;  /* 0x0000000161637824 */ /* 0x000fe200078e0263 */
[----:B------:R-:W-:Y:S02]  /*1660*/  LOP3.LUT R3, R3, 0xfffffe00, RZ, 0xc0, !PT ;  /* 0xfffffe0003037812 */ /* 0x000fe400078ec0ff */
[-C--:B------:R-:W-:Y:S02]  /*1670*/  LOP3.LUT R6, R6, R2.reuse, RZ, 0x3c, !PT ;  /* 0x0000000206067212 */ /* 0x080fe400078e3cff */
[----:B------:R-:W-:Y:S02]  /*1680*/  LOP3.LUT R4, R7, R2, RZ, 0x3c, !PT ;  /* 0x0000000207047212 */ /* 0x000fe400078e3cff */
[--C-:B------:R-:W-:Y:S02]  /*1690*/  IADD3 R127, R6, R8, R3.reuse ;  /* 0x00000008067f7210 */ /* 0x100fe40007ffe003 */
[----:B------:R-:W-:-:S02]  /*16a0*/  IADD3 R126, R4, R5, R3 ;  /* 0x00000005047e7210 */ /* 0x000fc40007ffe003 */
[----:B------:R-:W-:Y:S01]  /*16b0*/  LEA.HI.SX32 R6, R42, R10, 0x1d ;  /* 0x0000000a2a067211 */ /* 0x000fe200078feaff */
[----:B------:R-:W-:Y:S01]  /*16c0*/  IMAD.SHL.U32 R127, R127, 0x2, RZ ;  /* 0x000000027f7f7824 */ /* 0x000fe200078e00ff */
[----:B------:R-:W-:Y:S01]  /*16d0*/  SHF.R.S32.HI R5, RZ, 0x4, R19 ;  /* 0x00000004ff057819 */ /* 0x000fe20000011413 */
[----:B------:R-:W-:Y:S01]  /*16e0*/  IMAD.SHL.U32 R126, R126, 0x2, RZ ;  /* 0x000000027e7e7824 */ /* 0x000fe200078e00ff */
[----:B------:R-:W-:Y:S01]  /*16f0*/  SHF.R.S32.HI R4, RZ, 0x4, R20 ;  /* 0x00000004ff047819 */ /* 0x000fe20000011414 */
[----:B------:R-:W-:Y:S01]  /*1700*/  IMAD.SHL.U32 R98, R6, 0x8, RZ ;  /* 0x0000000806627824 */ /* 0x000fe200078e00ff */
[----:B------:R-:W-:Y:S02]  /*1710*/  IADD3 R13, R9, R13, R3 ;  /* 0x0000000d090d7210 */ /* 0x000fe40007ffe003 */
[----:B------:R-:W-:Y:S02]  /*1720*/  SHF.R.S32.HI R9, RZ, 0x1f, R6 ;  /* 0x0000001fff097819 */ /* 0x000fe40000011406 */
[----:B------:R-:W-:Y:S01]  /*1730*/  LEA.HI.SX32 R5, R12, R5, 0x1d ;  /* 0x000000050c057211 */ /* 0x000fe200078feaff */
[----:B------:R-:W-:Y:S01]  /*1740*/  IMAD.SHL.U32 R128, R13, 0x2, RZ ;  /* 0x000000020d807824 */ /* 0x000fe200078e00ff */
[----:B------:R-:W-:-:S02]  /*1750*/  LEA.HI.SX32 R4, R11, R4, 0x1d ;  /* 0x000000040b047211 */ /* 0x000fc400078feaff */
[----:B------:R-:W-:Y:S01]  /*1760*/  LEA.HI R9, R9, R6, RZ, 0x3 ;  /* 0x0000000609097211 */ /* 0x000fe200078f18ff */
[----:B------:R-:W-:Y:S01]  /*1770*/  IMAD.SHL.U32 R95, R5, 0x8, RZ ;  /* 0x00000008055f7824 */ /* 0x000fe200078e00ff */
[----:B------:R-:W-:Y:S01]  /*1780*/  SHF.R.S32.HI R7, RZ, 0x1f, R5 ;  /* 0x0000001fff077819 */ /* 0x000fe20000011405 */
[----:B------:R-:W-:Y:S01]  /*1790*/  IMAD.SHL.U32 R100, R4, 0x8, RZ ;  /* 0x0000000804647824 */ /* 0x000fe200078e00ff */
[----:B------:R-:W-:Y:S02]  /*17a0*/  SHF.R.S32.HI R6, RZ, 0x1f, R4 ;  /* 0x0000001fff067819 */ /* 0x000fe40000011404 */
[----:B------:R-:W-:Y:S02]  /*17b0*/  LEA.HI R7, R7, R5, RZ, 0x3 ;  /* 0x0000000507077211 */ /* 0x000fe400078f18ff */
[----:B------:R-:W-:Y:S02]  /*17c0*/  LEA.HI R6, R6, R4, RZ, 0x3 ;  /* 0x0000000406067211 */ /* 0x000fe400078f18ff */
[C---:B------:R-:W-:Y:S01]  /*17d0*/  LOP3.LUT R8, R0.reuse, 0x18, R24, 0xf8, !PT ;  /* 0x0000001800087812 */ /* 0x040fe200078ef818 */
[----:B------:R-:W-:Y:S01]  /*17e0*/  IMAD.SHL.U32 R5, R7, 0x200, RZ ;  /* 0x0000020007057824 */ /* 0x000fe200078e00ff */
[----:B------:R-:W-:-:S02]  /*17f0*/  LOP3.LUT R4, R0, 0x38, R95, 0xf8, !PT ;  /* 0x0000003800047812 */ /* 0x000fc400078ef85f */
[----:B------:R-:W-:Y:S01]  /*1800*/  LOP3.LUT R84, R3, R8, R2, 0xf6, !PT ;  /* 0x0000000803547212 */ /* 0x000fe200078ef602 */
[----:B------:R-:W-:Y:S01]  /*1810*/  IMAD.SHL.U32 R8, R9, 0x200, RZ ;  /* 0x0000020009087824 */ /* 0x000fe200078e00ff */
[-C--:B------:R-:W-:Y:S01]  /*1820*/  LOP3.LUT R7, R4, R2.reuse, RZ, 0x3c, !PT ;  /* 0x0000000204077212 */ /* 0x080fe200078e3cff */
[----:B------:R-:W-:Y:S01]  /*1830*/  IMAD.SHL.U32 R4, R6, 0x200, RZ ;  /* 0x0000020006047824 */ /* 0x000fe200078e00ff */
[C---:B------:R-:W-:Y:S02]  /*1840*/  LOP3.LUT R10, R0.reuse, 0x38, R98, 0xf8, !PT ;  /* 0x00000038000a7812 */ /* 0x040fe400078ef862 */
[----:B------:R-:W-:Y:S02]  /*1850*/  LOP3.LUT R0, R0, 0x38, R100, 0xf8, !PT ;  /* 0x0000003800007812 */ /* 0x000fe400078ef864 */
[-C--:B------:R-:W-:Y:S02]  /*1860*/  LOP3.LUT R10, R10, R2.reuse, RZ, 0x3c, !PT ;  /* 0x000000020a0a7212 */ /* 0x080fe400078e3cff */
[----:B------:R-:W-:Y:S01]  /*1870*/  LOP3.LUT R2, R0, R2, RZ, 0x3c, !PT ;  /* 0x0000000200027212 */ /* 0x000fe200078e3cff */
[----:B------:R-:W-:Y:S01]  /*1880*/  IMAD R0, R43, c[0x0][0x218], RZ ;  /* 0x000086002b007a24 */ /* 0x000fe200078e02ff */
[----:B------:R-:W-:-:S02]  /*1890*/  LOP3.LUT R6, R8, 0x7ffff000, RZ, 0xc0, !PT ;  /* 0x7ffff00008067812 */ /* 0x000fc400078ec0ff */
[----:B------:R-:W-:Y:S02]  /*18a0*/  LOP3.LUT R5, R5, 0x7ffff000, RZ, 0xc0, !PT ;  /* 0x7ffff00005057812 */ /* 0x000fe400078ec0ff */
[----:B------:R-:W-:Y:S02]  /*18b0*/  LOP3.LUT R4, R4, 0x7ffff000, RZ, 0xc0, !PT ;  /* 0x7ffff00004047812 */ /* 0x000fe400078ec0ff */
[--C-:B------:R-:W-:Y:S02]  /*18c0*/  IADD3 R6, R10, R6, R3.reuse ;  /* 0x000000060a067210 */ /* 0x100fe40007ffe003 */
[--C-:B------:R-:W-:Y:S02]  /*18d0*/  IADD3 R5, R7, R5, R3.reuse ;  /* 0x0000000507057210 */ /* 0x100fe40007ffe003 */
[----:B------:R-:W-:Y:S01]  /*18e0*/  IADD3 R4, R2, R4, R3 ;  /* 0x0000000402047210 */ /* 0x000fe20007ffe003 */
[C---:B------:R-:W-:Y:S01]  /*18f0*/  IMAD R3, R112.reuse, c[0x0][0x21c], R0 ;  /* 0x0000870070037a24 */ /* 0x040fe200078e0200 */
[----:B------:R-:W-:Y:S01]  /*1900*/  SHF.R.S32.HI R0, RZ, 0x1f, R144 ;  /* 0x0000001fff007819 */ /* 0x000fe20000011490 */
[----:B------:R-:W-:Y:S01]  /*1910*/  IMAD.WIDE.U32 R112, R112, c[0x0][0x218], R14 ;  /* 0x0000860070707a25 */ /* 0x000fe200078e000e */
[----:B------:R-:W-:-:S02]  /*1920*/  LEA R84, R84, 0x100, 0x1 ;  /* 0x0000010054547811 */ /* 0x000fc400078e08ff */
[----:B------:R-:W-:Y:S01]  /*1930*/  LOP3.LUT R116, R12, 0xfffffff8, RZ, 0xc0, !PT ;  /* 0xfffffff80c747812 */ /* 0x000fe200078ec0ff */
[C---:B------:R-:W-:Y:S01]  /*1940*/  IMAD R2, R0.reuse, c[0x0][0x280], RZ ;  /* 0x0000a00000027a24 */ /* 0x040fe200078e02ff */
[----:B------:R-:W-:Y:S01]  /*1950*/  LOP3.LUT R101, R11, 0xfffffff8, RZ, 0xc0, !PT ;  /* 0xfffffff80b657812 */ /* 0x000fe200078ec0ff */
[----:B------:R-:W-:Y:S01]  /*1960*/  IMAD R0, R0, c[0x0][0x290], RZ ;  /* 0x0000a40000007a24 */ /* 0x000fe200078e02ff */
[----:B------:R-:W-:Y:S01]  /*1970*/  IADD3 R85, R84, 0x40, RZ ;  /* 0x0000004054557810 */ /* 0x000fe20007ffe0ff */
[----:B------:R-:W-:Y:S01]  /*1980*/  IMAD R2, R144, c[0x0][0x284], R2 ;  /* 0x0000a10090027a24 */ /* 0x000fe200078e0202 */
[----:B------:R-:W-:Y:S01]  /*1990*/  IADD3 R37, R30, 0x10, RZ ;  /* 0x000000101e257810 */ /* 0x000fe20007ffe0ff */
[----:B------:R-:W-:Y:S01]  /*19a0*/  IMAD R0, R144, c[0x0][0x294], R0 ;  /* 0x0000a50090007a24 */ /* 0x000fe200078e0200 */
[----:B------:R-:W-:Y:S01]  /*19b0*/  IADD3 R36, R30, 0x30, RZ ;  /* 0x000000301e247810 */ /* 0x000fe20007ffe0ff */
[----:B------:R-:W-:Y:S01]  /*19c0*/  IMAD.IADD R134, R111, 0x1, R2 ;  /* 0x000000016f867824 */ /* 0x000fe200078e0202 */
[----:B------:R-:W-:Y:S01]  /*19d0*/  @P0 IADD3 R85, R84, -0x40, RZ ;  /* 0xffffffc054550810 */ /* 0x000fe20007ffe0ff */
[----:B------:R-:W-:Y:S01]  /*19e0*/  IMAD.IADD R132, R2, 0x1, R109 ;  /* 0x0000000102847824 */ /* 0x000fe200078e026d */
[----:B------:R-:W-:Y:S01]  /*19f0*/  SHF.R.S32.HI R123, RZ, 0x1f, R98 ;  /* 0x0000001fff7b7819 */ /* 0x000fe20000011462 */
[----:B------:R-:W-:Y:S01]  /*1a00*/  IMAD.IADD R133, R107, 0x1, R0 ;  /* 0x000000016b857824 */ /* 0x000fe200078e0200 */
[----:B------:R-:W-:Y:S01]  /*1a10*/  SHF.R.S32.HI R125, RZ, 0x1f, R116 ;  /* 0x0000001fff7d7819 */ /* 0x000fe20000011474 */
[----:B------:R-:W-:Y:S01]  /*1a20*/  IMAD.IADD R130, R0, 0x1, R105 ;  /* 0x0000000100827824 */ /* 0x000fe200078e0269 */
[----:B------:R-:W-:Y:S01]  /*1a30*/  SHF.R.S32.HI R124, RZ, 0x1f, R101 ;  /* 0x0000001fff7c7819 */ /* 0x000fe20000011465 */
[----:B------:R-:W-:Y:S01]  /*1a40*/  IMAD.IADD R129, R113, 0x1, R3 ;  /* 0x0000000171817824 */ /* 0x000fe200078e0203 */
[----:B------:R-:W-:Y:S01]  /*1a50*/  SHF.R.S32.HI R122, RZ, 0x1f, R95 ;  /* 0x0000001fff7a7819 */ /* 0x000fe2000001145f */
[----:B------:R-:W-:Y:S01]  /*1a60*/  IMAD.SHL.U32 R120, R6, 0x2, RZ ;  /* 0x0000000206787824 */ /* 0x000fe200078e00ff */
[----:B------:R-:W-:Y:S01]  /*1a70*/  SHF.R.S32.HI R121, RZ, 0x1f, R100 ;  /* 0x0000001fff797819 */ /* 0x000fe20000011464 */
[----:B------:R-:W-:-:S02]  /*1a80*/  IMAD.SHL.U32 R119, R5, 0x2, RZ ;  /* 0x0000000205777824 */ /* 0x000fc400078e00ff */
[----:B------:R-:W-:Y:S02]  /*1a90*/  IMAD.SHL.U32 R118, R4, 0x2, RZ ;  /* 0x0000000204767824 */ /* 0x000fe400078e00ff */
.L_x_562:
[-C--:B------:R-:W-:Y:S01]  /*1aa0*/  IMAD R0, R148, R77.reuse, RZ ;  /* 0x0000004d94007224 */ /* 0x080fe200078e02ff */
[----:B------:R-:W-:Y:S01]  /*1ab0*/  SHF.R.S32.HI R89, RZ, 0x1f, R77 ;  /* 0x0000001fff597819 */ /* 0x000fe2000001144d */
[----:B------:R-:W-:Y:S01]  /*1ac0*/  IMAD.WIDE.U32 R10, R156, R77, RZ ;  /* 0x0000004d9c0a7225 */ /* 0x000fe200078e00ff */
[----:B------:R-:W-:Y:S04]  /*1ad0*/  DEPBAR.LE SB0, 0x0 ;  /* 0x000080000000791a */ /* 0x000fe80000000000 */
[----:B------:R-:W-:Y:S01]  /*1ae0*/  BAR.SYNC.DEFER_BLOCKING 0x0 ;  /* 0x0000000000007b1d */ /* 0x000fe20000010000 */
[----:B------:R-:W-:Y:S01]  /*1af0*/  ISETP.GE.AND P1, PT, R163, 0x1, PT ;  /* 0x00000001a300780c */ /* 0x000fe20003f26270 */
[----:B-1----:R-:W-:Y:S01]  /*1b00*/  IMAD R2, R89, R156, R0 ;  /* 0x0000009c59027224 */ /* 0x002fe200078e0200 */
[----:B------:R-:W-:Y:S03]  /*1b10*/  IADD3 R0, P0, R140, R10, RZ ;  /* 0x0000000a8c007210 */ /* 0x000fe60007f1e0ff */
[----:B------:R-:W-:Y:S04]  /*1b20*/  IMAD.IADD R12, R11, 0x1, R2 ;  /* 0x000000010b0c7824 */ /* 0x000fe800078e0202 */
[----:B------:R-:W-:Y:S01]  /*1b30*/  IMAD.X R2, R12, 0x1, R139, P0 ;  /* 0x000000010c027824 */ /* 0x000fe200000e068b */
[C---:B------:R-:W-:Y:S04]  /*1b40*/  LEA R58, P0, R0.reuse, c[0x0][0x1c8], 0x1 ;  /* 0x00007200003a7a11 */ /* 0x040fe800078008ff */
[----:B------:R-:W-:Y:S01]  /*1b50*/  LEA.HI.X R59, R0, c[0x0][0x1cc], R2, 0x1, P0 ;  /* 0x00007300003b7a11 */ /* 0x000fe200000f0c02 */
[----:B------:R-:W-:Y:S01]  /*1b60*/  BSSY B1, `(.L_x_538) ;  /* 0x000038b000017945 */ /* 0x000fe20003800000 */
[----:B------:R-:W-:-:S05]  /*1b70*/  @!P1 BRA `(.L_x_539) ;  /* 0x000036c000009947 */ /* 0x000fca0003800000 */
[-C--:B------:R-:W-:Y:S02]  /*1b80*/  IMAD R2, R149, R77.reuse, RZ ;  /* 0x0000004d95027224 */ /* 0x080fe400078e02ff */
[-C--:B------:R-:W-:Y:S02]  /*1b90*/  IMAD R0, R150, R77.reuse, RZ ;  /* 0x0000004d96007224 */ /* 0x080fe400078e02ff */
[----:B------:R-:W-:Y:S02]  /*1ba0*/  IMAD R4, R77, -0x40, R94 ;  /* 0xffffffc04d047824 */ /* 0x000fe400078e025e */
[-C--:B------:R-:W-:Y:S04]  /*1bb0*/  IMAD.WIDE.U32 R8, R157, R77.reuse, RZ ;  /* 0x0000004d9d087225 */ /* 0x080fe800078e00ff */
[----:B------:R-:W-:Y:S04]  /*1bc0*/  IMAD.WIDE.U32 R14, R155, R77, RZ ;  /* 0x0000004d9b0e7225 */ /* 0x000fe800078e00ff */
[C---:B------:R-:W-:Y:S02]  /*1bd0*/  IMAD R3, R89.reuse, R157, R2 ;  /* 0x0000009d59037224 */ /* 0x040fe400078e0202 */
[----:B------:R-:W-:Y:S01]  /*1be0*/  IMAD R2, R89, R155, R0 ;  /* 0x0000009b59027224 */ /* 0x000fe200078e0200 */
[----:B------:R-:W-:Y:S02]  /*1bf0*/  IMNMX R0, R4, 0x40, PT ;  /* 0x0000004004007817 */ /* 0x000fe40003800200 */
        /* <DEDUP_REMOVED lines=34> */
[----:B------:R-:W-:Y:S02]  /*1e20*/  LEA.HI.X R9, R0, c[0x0][0x274], R3, 0x1, P0 ;  /* 0x00009d0000097a11 */ /* 0x000fe400000f0c03 */
[C---:B------:R-:W-:Y:S04]  /*1e30*/  LEA R4, P0, R2.reuse, c[0x0][0x288], 0x1 ;  /* 0x0000a20002047a11 */ /* 0x040fe800078008ff */
[----:B------:R-:W-:Y:S02]  /*1e40*/  LEA.HI.X R5, R2, c[0x0][0x28c], R5, 0x1, P0 ;  /* 0x0000a30002057a11 */ /* 0x000fe400000f0c05 */
[----:B------:R-:W-:Y:S01]  /*1e50*/  ISETP.GE.AND P0, PT, R30, c[0x0][0x27c], PT ;  /* 0x00009f001e007a0c */ /* 0x000fe20003f06270 */
[----:B------:R-:W-:Y:S11]  /*1e60*/  CS2R R2, SRZ ;  /* 0x0000000000027805 */ /* 0x000ff6000001ff00 */
[----:B------:R-:W-:Y:S01]  /*1e70*/  @!UPT UIADD3 URZ, URZ, URZ, URZ ;  /* 0x0000003f3f3ff290 */ /* 0x000fe2000fffe03f */
        /* <DEDUP_REMOVED lines=22> */
.L_x_542:
[----:B------:R-:W-:Y:S05]  /*1fe0*/  BSYNC B0 ;  /* 0x0000000000007941 */ /* 0x000fea0003800000 */
.L_x_541:
[----:B------:R-:W-:-:S05]  /*1ff0*/  @P1 BRA `(.L_x_543) ;  /* 0x0000341000001947 */ /* 0x000fca0003800000 */
[----:B-----5:R-:W-:Y:S01]  /*2000*/  MOV R0, R19 ;  /* 0x0000001300007202 */ /* 0x020fe20000000f00 */
[----:B-1----:R-:W-:Y:S01]  /*2010*/  IMAD.MOV.U32 R8, RZ, RZ, R20 ;  /* 0x000000ffff087224 */ /* 0x002fe200078e0014 */
[----:B------:R-:W-:Y:S01]  /*2020*/  ISETP.GE.AND P0, PT, R24, c[0x0][0x1d4], PT ;  /* 0x0000750018007a0c */ /* 0x000fe20003f06270 */
[----:B------:R-:W-:Y:S01]  /*2030*/  IMAD.MOV.U32 R5, RZ, RZ, R21 ;  /* 0x000000ffff057224 */ /* 0x000fe200078e0015 */
[----:B------:R-:W-:Y:S01]  /*2040*/  BSSY B0, `(.L_x_544) ;  /* 0x0000054000007945 */ /* 0x000fe20003800000 */
[----:B------:R-:W-:Y:S03]  /*2050*/  IMAD.MOV.U32 R4, RZ, RZ, R18 ;  /* 0x000000ffff047224 */ /* 0x000fe600078e0012 */
[----:B------:R-:W-:Y:S01]  /*2060*/  PRMT R29, R5, 0x5410, R8 ;  /* 0x00005410051d7816 */ /* 0x000fe20000000008 */
[----:B------:R-:W-:Y:S01]  /*2070*/  IMAD.MOV.U32 R8, RZ, RZ, R16 ;  /* 0x000000ffff087224 */ /* 0x000fe200078e0010 */
[----:B------:R-:W-:Y:S01]  /*2080*/  PRMT R28, R0, 0x5410, R4 ;  /* 0x00005410001c7816 */ /* 0x000fe20000000004 */
[----:B------:R-:W-:Y:S01]  /*2090*/  IMAD.MOV.U32 R5, RZ, RZ, R17 ;  /* 0x000000ffff057224 */ /* 0x000fe200078e0011 */
[----:B------:R-:W-:Y:S01]  /*20a0*/  MOV R4, R12 ;  /* 0x0000000c00047202 */ /* 0x000fe20000000f00 */
        /* <DEDUP_REMOVED lines=11> */
[----:B------:R-:W-:Y:S02]  /*2160*/  MOV R8, R50 ;  /* 0x0000003200087202 */ /* 0x000fe40000000f00 */
[----:B------:R-:W-:Y:S02]  /*2170*/  MOV R0, R49 ;  /* 0x0000003100007202 */ /* 0x000fe40000000f00 */
[----:B------:R-:W-:Y:S01]  /*2180*/  PRMT R56, R8, 0x5410, R5 ;  /* 0x0000541008387816 */ /* 0x000fe20000000005 */
[----:B------:R-:W-:Y:S01]  /*2190*/  IMAD.MOV.U32 R8, RZ, RZ, R46 ;  /* 0x000000ffff087224 */ /* 0x000fe200078e002e */
[----:B------:R-:W-:Y:S01]  /*21a0*/  PRMT R55, R4, 0x5410, R0 ;  /* 0x0000541004377816 */ /* 0x000fe20000000000 */
[----:B------:R-:W-:Y:S01]  /*21b0*/  IMAD.MOV.U32 R5, RZ, RZ, R47 ;  /* 0x000000ffff057224 */ /* 0x000fe200078e002f */
[----:B------:R-:W-:Y:S01]  /*21c0*/  MOV R4, R44 ;  /* 0x0000002c00047202 */ /* 0x000fe20000000f00 */
[----:B------:R-:W-:Y:S03]  /*21d0*/  IMAD.MOV.U32 R0, RZ, RZ, R45 ;  /* 0x000000ffff007224 */ /* 0x000fe600078e002d */
[----:B------:R-:W-:Y:S02]  /*21e0*/  PRMT R54, R8, 0x5410, R5 ;  /* 0x0000541008367816 */ /* 0x000fe40000000005 */
[----:B------:R-:W-:Y:S01]  /*21f0*/  PRMT R43, R4, 0x5410, R0 ;  /* 0x00005410042b7816 */ /* 0x000fe20000000000 */
[----:B------:R-:W-:-:S05]  /*2200*/  @P0 BRA `(.L_x_545) ;  /* 0x0000037000000947 */ /* 0x000fca0003800000 */
[----:B------:R-:W-:Y:S01]  /*2210*/  ISETP.GE.AND P0, PT, R30, c[0x0][0x27c], PT ;  /* 0x00009f001e007a0c */ /* 0x000fe20003f06270 */
[----:B------:R-:W1:Y:S01]  /*2220*/  LDS.128 R8, [R84+0x6000] ;  /* 0x0060000054087984 */ /* 0x000e620000000c00 */
[----:B------:R-:W-:Y:S01]  /*2230*/  MOV R4, R2 ;  /* 0x0000000200047202 */ /* 0x000fe20000000f00 */
[----:B------:R-:W-:Y:S02]  /*2240*/  IMAD.MOV.U32 R32, RZ, RZ, R38 ;  /* 0x000000ffff207224 */ /* 0x000fe400078e0026 */
[--C-:B------:R-:W-:Y:S08]  /*2250*/  IMAD.MOV.U32 R40, RZ, RZ, R39.reuse ;  /* 0x000000ffff287224 */ /* 0x100ff000078e0027 */
[----:B------:R-:W-:Y:S02]  /*2260*/  @!P0 SHF.R.U64 R38, R38, 0x10, R39 ;  /* 0x0000001026268819 */ /* 0x000fe40000001227 */
[--C-:B------:R-:W-:Y:S01]  /*2270*/  @!P0 SHF.R.U64 R5, R2, 0x10, R3.reuse ;  /* 0x0000001002058819 */ /* 0x100fe20000001203 */
[----:B------:R-:W-:Y:S01]  /*2280*/  IMAD.MOV.U32 R2, RZ, RZ, R3 ;  /* 0x000000ffff027224 */ /* 0x000fe200078e0003 */
[----:B------:R-:W-:Y:S02]  /*2290*/  @!P0 SHF.R.U32.HI R14, RZ, 0x10, R39 ;  /* 0x00000010ff0e8819 */ /* 0x000fe40000011627 */
[----:B------:R-:W-:Y:S02]  /*22a0*/  @!P0 SHF.R.U32.HI R0, RZ, 0x10, R3 ;  /* 0x00000010ff008819 */ /* 0x000fe40000011603 */
[----:B------:R-:W-:Y:S02]  /*22b0*/  @!P0 PRMT R38, R32, 0x5410, R38 ;  /* 0x0000541020268816 */ /* 0x000fe40000000026 */
[----:B------:R-:W-:Y:S02]  /*22c0*/  @!P0 PRMT R4, R4, 0x5410, R5 ;  /* 0x0000541004048816 */ /* 0x000fe40000000005 */
[----:B------:R-:W-:Y:S01]  /*22d0*/  @!P0 PRMT R41, R40, 0x5410, R14 ;  /* 0x0000541028298816 */ /* 0x000fe2000000000e */
[----:B------:R-:W-:Y:S01]  /*22e0*/  @!P0 IMAD.U32 R5, R38, 0x10000, RZ ;  /* 0x0001000026058824 */ /* 0x000fe200078e00ff */
[----:B------:R-:W-:Y:S02]  /*22f0*/  @!P0 PRMT R14, R2, 0x5410, R0 ;  /* 0x00005410020e8816 */ /* 0x000fe40000000000 */
[----:B------:R-:W-:Y:S02]  /*2300*/  @!P0 SHF.L.U32 R3, R4, 0x10, RZ ;  /* 0x0000001004038819 */ /* 0x000fe400000006ff */
[----:B------:R-:W-:Y:S02]  /*2310*/  @!P0 LOP3.LUT R38, R38, 0xffff0000, RZ, 0xc0, !PT ;  /* 0xffff000026268812 */ /* 0x000fe400078ec0ff */
[----:B------:R-:W-:Y:S01]  /*2320*/  @!P0 LOP3.LUT R4, R4, 0xffff0000, RZ, 0xc0, !PT ;  /* 0xffff000004048812 */ /* 0x000fe200078ec0ff */
[C---:B-1----:R-:W-:Y:S01]  /*2330*/  @!P0 IMAD.U32 R32, R8.reuse, 0x10000, RZ ;  /* 0x0001000008208824 */ /* 0x042fe200078e00ff */
[----:B------:R-:W-:Y:S02]  /*2340*/  @!P0 LOP3.LUT R0, R8, 0xffff0000, RZ, 0xc0, !PT ;  /* 0xffff000008008812 */ /* 0x000fe400078ec0ff */
[C---:B------:R-:W-:Y:S02]  /*2350*/  @!P0 LOP3.LUT R2, R9.reuse, 0xffff0000, RZ, 0xc0, !PT ;  /* 0xffff000009028812 */ /* 0x040fe400078ec0ff */
[----:B------:R-:W-:Y:S01]  /*2360*/  @!P0 SHF.L.U32 R39, R9, 0x10, RZ ;  /* 0x0000001009278819 */ /* 0x000fe200000006ff */
[C---:B------:R-:W-:Y:S02]  /*2370*/  @!P0 FMUL.FTZ R40, R0.reuse, R5 ;  /* 0x0000000500288220 */ /* 0x040fe40000410000 */
[-C--:B------:R-:W-:Y:S02]  /*2380*/  @!P0 FMUL.FTZ R0, R0, R3.reuse ;  /* 0x0000000300008220 */ /* 0x080fe40000410000 */
[----:B------:R-:W-:Y:S02]  /*2390*/  @!P0 FMUL.FTZ R42, R2, R38 ;  /* 0x00000026022a8220 */ /* 0x000fe40000410000 */
[----:B------:R-:W-:Y:S01]  /*23a0*/  @!P0 FFMA.FTZ R63, R32, R3, -R40 ;  /* 0x00000003203f8223 */ /* 0x000fe20000010828 */
[C---:B------:R-:W-:Y:S01]  /*23b0*/  @!P0 LOP3.LUT R3, R10.reuse, 0xffff0000, RZ, 0xc0, !PT ;  /* 0xffff00000a038812 */ /* 0x040fe200078ec0ff */
[----:B------:R-:W-:Y:S01]  /*23c0*/  @!P0 FFMA.FTZ R0, R5, R32, R0 ;  /* 0x0000002005008223 */ /* 0x000fe20000010000 */
[----:B------:R-:W-:Y:S01]  /*23d0*/  @!P0 SHF.L.U32 R40, R10, 0x10, RZ ;  /* 0x000000100a288819 */ /* 0x000fe200000006ff */
[C---:B------:R-:W-:Y:S01]  /*23e0*/  @!P0 IMAD.U32 R32, R41.reuse, 0x10000, RZ ;  /* 0x0001000029208824 */ /* 0x040fe200078e00ff */
[----:B------:R-:W-:Y:S01]  /*23f0*/  @!P0 LOP3.LUT R41, R41, 0xffff0000, RZ, 0xc0, !PT ;  /* 0xffff000029298812 */ /* 0x000fe200078ec0ff */
[----:B------:R-:W-:Y:S01]  /*2400*/  @!P0 IMAD.U32 R5, R14, 0x10000, RZ ;  /* 0x000100000e058824 */ /* 0x000fe200078e00ff */
[----:B------:R-:W-:Y:S01]  /*2410*/  @!P0 F2FP.BF16.PACK_AB R0, R0, R63 ;  /* 0x0000003f0000823e */ /* 0x000fe200000010ff */
[-C--:B------:R-:W-:Y:S01]  /*2420*/  @!P0 FMUL.FTZ R2, R2, R4.reuse ;  /* 0x0000000402028220 */ /* 0x080fe20000410000 */
[----:B------:R-:W-:Y:S01]  /*2430*/  @!P0 LOP3.LUT R14, R14, 0xffff0000, RZ, 0xc0, !PT ;  /* 0xffff00000e0e8812 */ /* 0x000fe200078ec0ff */
[----:B------:R-:W-:Y:S01]  /*2440*/  @!P0 FFMA.FTZ R62, R39, R4, -R42 ;  /* 0x00000004273e8223 */ /* 0x000fe2000001082a */
[----:B------:R-:W-:Y:S01]  /*2450*/  @!P0 LOP3.LUT R4, R11, 0xffff0000, RZ, 0xc0, !PT ;  /* 0xffff00000b048812 */ /* 0x000fe200078ec0ff */
[----:B------:R-:W-:Y:S01]  /*2460*/  @!P0 FMUL.FTZ R60, R3, R32 ;  /* 0x00000020033c8220 */ /* 0x000fe20000410000 */
[----:B------:R-:W-:Y:S01]  /*2470*/  @!P0 SHF.L.U32 R42, R11, 0x10, RZ ;  /* 0x000000100b2a8819 */ /* 0x000fe200000006ff */
        /* <DEDUP_REMOVED lines=16> */
.L_x_545:
[----:B------:R-:W-:Y:S05]  /*2580*/  BSYNC B0 ;  /* 0x0000000000007941 */ /* 0x000fea0003800000 */
.L_x_544:
        /* <DEDUP_REMOVED lines=10> */
[C---:B------:R-:W-:Y:S02]  /*2630*/  @!P0 PRMT R0, R15.reuse, 0x5432, R0 ;  /* 0x000054320f008816 */ /* 0x040fe40000000000 */
[----:B------:R-:W-:Y:S01]  /*2640*/  @!P0 SHF.R.U32.HI R6, RZ, 0x10, R7 ;  /* 0x00000010ff068819 */ /* 0x000fe20000011607 */
[----:B------:R-:W-:Y:S01]  /*2650*/  @!P0 IMAD.U32 R7, R4, 0x10000, RZ ;  /* 0x0001000004078824 */ /* 0x000fe200078e00ff */
[----:B------:R-:W-:Y:S01]  /*2660*/  @!P0 SHF.R.U32.HI R38, RZ, 0x10, R45 ;  /* 0x00000010ff268819 */ /* 0x000fe2000001162d */
[----:B------:R-:W-:Y:S01]  /*2670*/  @!P0 IMAD.U32 R5, R0, 0x10000, RZ ;  /* 0x0001000000058824 */ /* 0x000fe200078e00ff */
[----:B------:R-:W-:Y:S02]  /*2680*/  @!P0 PRMT R6, R15, 0x5410, R6 ;  /* 0x000054100f068816 */ /* 0x000fe40000000006 */
[----:B------:R-:W-:Y:S02]  /*2690*/  @!P0 LOP3.LUT R15, R4, 0xffff0000, RZ, 0xc0, !PT ;  /* 0xffff0000040f8812 */ /* 0x000fe400078ec0ff */
[----:B------:R-:W-:Y:S02]  /*26a0*/  @!P0 LOP3.LUT R4, R0, 0xffff0000, RZ, 0xc0, !PT ;  /* 0xffff000000048812 */ /* 0x000fe400078ec0ff */
[----:B------:R-:W-:Y:S01]  /*26b0*/  @!P0 PRMT R38, R43, 0x5432, R38 ;  /* 0x000054322b268816 */ /* 0x000fe20000000026 */
[C---:B-1----:R-:W-:Y:S01]  /*26c0*/  @!P0 IMAD.U32 R32, R9.reuse, 0x10000, RZ ;  /* 0x0001000009208824 */ /* 0x042fe200078e00ff */
[C---:B------:R-:W-:Y:S02]  /*26d0*/  @!P0 LOP3.LUT R2, R8.reuse, 0xffff0000, RZ, 0xc0, !PT ;  /* 0xffff000008028812 */ /* 0x040fe400078ec0ff */
[----:B------:R-:W-:Y:S02]  /*26e0*/  @!P0 LOP3.LUT R3, R9, 0xffff0000, RZ, 0xc0, !PT ;  /* 0xffff000009038812 */ /* 0x000fe400078ec0ff */
[----:B------:R-:W-:Y:S01]  /*26f0*/  @!P0 SHF.L.U32 R14, R8, 0x10, RZ ;  /* 0x00000010080e8819 */ /* 0x000fe200000006ff */
[C---:B------:R-:W-:Y:S02]  /*2700*/  @!P0 FMUL.FTZ R39, R2.reuse, R7 ;  /* 0x0000000702278220 */ /* 0x040fe40000410000 */
[----:B------:R-:W-:Y:S02]  /*2710*/  @!P0 FMUL.FTZ R0, R2, R5 ;  /* 0x0000000502008220 */ /* 0x000fe40000410000 */
[C---:B------:R-:W-:Y:S02]  /*2720*/  @!P0 FMUL.FTZ R40, R3.reuse, R15 ;  /* 0x0000000f03288220 */ /* 0x040fe40000410000 */
[----:B------:R-:W-:Y:S01]  /*2730*/  @!P0 FMUL.FTZ R2, R3, R4 ;  /* 0x0000000403028220 */ /* 0x000fe20000410000 */
[----:B------:R-:W-:Y:S01]  /*2740*/  @!P0 LOP3.LUT R3, R10, 0xffff0000, RZ, 0xc0, !PT ;  /* 0xffff00000a038812 */ /* 0x000fe200078ec0ff */
[----:B------:R-:W-:Y:S01]  /*2750*/  @!P0 FFMA.FTZ R43, R14, R5, -R39 ;  /* 0x000000050e2b8223 */ /* 0x000fe20000010827 */
[----:B------:R-:W-:Y:S01]  /*2760*/  @!P0 SHF.L.U32 R39, R11, 0x10, RZ ;  /* 0x000000100b278819 */ /* 0x000fe200000006ff */
[----:B------:R-:W-:Y:S01]  /*2770*/  @!P0 FFMA.FTZ R0, R7, R14, R0 ;  /* 0x0000000e07008223 */ /* 0x000fe20000010000 */
[----:B------:R-:W-:Y:S01]  /*2780*/  @!P0 SHF.L.U32 R14, R10, 0x10, RZ ;  /* 0x000000100a0e8819 */ /* 0x000fe200000006ff */
[C---:B------:R-:W-:Y:S01]  /*2790*/  @!P0 IMAD.U32 R7, R38.reuse, 0x10000, RZ ;  /* 0x0001000026078824 */ /* 0x040fe200078e00ff */
[----:B------:R-:W-:Y:S01]  /*27a0*/  @!P0 LOP3.LUT R38, R38, 0xffff0000, RZ, 0xc0, !PT ;  /* 0xffff000026268812 */ /* 0x000fe200078ec0ff */
[----:B------:R-:W-:Y:S01]  /*27b0*/  @!P0 IMAD.U32 R5, R6, 0x10000, RZ ;  /* 0x0001000006058824 */ /* 0x000fe200078e00ff */
[----:B------:R-:W-:Y:S01]  /*27c0*/  @!P0 F2FP.BF16.PACK_AB R0, R0, R43 ;  /* 0x0000002b0000823e */ /* 0x000fe200000010ff */
[----:B------:R-:W-:Y:S01]  /*27d0*/  @!P0 FFMA.FTZ R42, R32, R4, -R40 ;  /* 0x00000004202a8223 */ /* 0x000fe20000010828 */
[----:B------:R-:W-:Y:S01]  /*27e0*/  @!P0 LOP3.LUT R4, R11, 0xffff0000, RZ, 0xc0, !PT ;  /* 0xffff00000b048812 */ /* 0x000fe200078ec0ff */
[C---:B------:R-:W-:Y:S01]  /*27f0*/  @!P0 FMUL.FTZ R40, R3.reuse, R7 ;  /* 0x0000000703288220 */ /* 0x040fe20000410000 */
[----:B------:R-:W-:Y:S01]  /*2800*/  @!P0 LOP3.LUT R6, R6, 0xffff0000, RZ, 0xc0, !PT ;  /* 0xffff000006068812 */ /* 0x000fe200078ec0ff */
[-C--:B------:R-:W-:Y:S02]  /*2810*/  @!P0 FMUL.FTZ R3, R3, R5.reuse ;  /* 0x0000000503038220 */ /* 0x080fe40000410000 */
        /* <DEDUP_REMOVED lines=15> */
.L_x_547:
[----:B------:R-:W-:Y:S05]  /*2910*/  BSYNC B0 ;  /* 0x0000000000007941 */ /* 0x000fea0003800000 */
.L_x_546:
        /* <DEDUP_REMOVED lines=9> */
[----:B------:R-:W-:Y:S02]  /*29b0*/  @!P0 SHF.R.U32.HI R2, RZ, 0x10, R13 ;  /* 0x00000010ff028819 */ /* 0x000fe4000001160d */
[----:B------:R-:W-:Y:S02]  /*29c0*/  @!P0 PRMT R13, R54, 0x5410, R3 ;  /* 0x00005410360d8816 */ /* 0x000fe40000000003 */
[C---:B------:R-:W-:Y:S02]  /*29d0*/  @!P0 PRMT R0, R22.reuse, 0x5432, R0 ;  /* 0x0000543216008816 */ /* 0x040fe40000000000 */
[----:B------:R-:W-:Y:S01]  /*29e0*/  @!P0 PRMT R5, R22, 0x5410, R2 ;  /* 0x0000541016058816 */ /* 0x000fe20000000002 */
[C---:B------:R-:W-:Y:S01]  /*29f0*/  @!P0 IMAD.U32 R7, R13.reuse, 0x10000, RZ ;  /* 0x000100000d078824 */ /* 0x040fe200078e00ff */
[----:B------:R-:W-:Y:S01]  /*2a00*/  @!P0 SHF.R.U32.HI R15, RZ, 0x10, R47 ;  /* 0x00000010ff0f8819 */ /* 0x000fe2000001162f */
[C---:B------:R-:W-:Y:S01]  /*2a10*/  @!P0 IMAD.U32 R6, R0.reuse, 0x10000, RZ ;  /* 0x0001000000068824 */ /* 0x040fe200078e00ff */
        /* <DEDUP_REMOVED lines=22> */
[----:B------:R-:W-:Y:S01]  /*2b80*/  @!P0 FMUL.FTZ R32, R3, R7 ;  /* 0x0000000703208220 */ /* 0x000fe20000410000 */
[----:B------:R-:W-:Y:S01]  /*2b90*/  @!P0 LOP3.LUT R5, R5, 0xffff0000, RZ, 0xc0, !PT ;  /* 0xffff000005058812 */ /* 0x000fe200078ec0ff */
        /* <DEDUP_REMOVED lines=16> */
.L_x_549:
[----:B------:R-:W-:Y:S05]  /*2ca0*/  BSYNC B0 ;  /* 0x0000000000007941 */ /* 0x000fea0003800000 */
.L_x_548:
        /* <DEDUP_REMOVED lines=11> */
[----:B------:R-:W-:Y:S02]  /*2d60*/  @!P0 PRMT R13, R55, 0x5410, R13 ;  /* 0x00005410370d8816 */ /* 0x000fe4000000000d */
        /* <DEDUP_REMOVED lines=44> */
.L_x_551:
[----:B------:R-:W-:Y:S05]  /*3030*/  BSYNC B0 ;  /* 0x0000000000007941 */ /* 0x000fea0003800000 */
.L_x_550:
        /* <DEDUP_REMOVED lines=56> */
.L_x_553:
[----:B------:R-:W-:Y:S05]  /*33c0*/  BSYNC B0 ;  /* 0x0000000000007941 */ /* 0x000fea0003800000 */
.L_x_552:
[----:B------:R-:W-:Y:S11]  /*33d0*/  ISETP.GE.AND P0, PT, R91, c[0x0][0x1d4], PT ;  /* 0x000075005b007a0c */ /* 0x000ff60003f06270 */
[----:B------:R-:W-:Y:S02]  /*33e0*/  @!UPT UIADD3 URZ, URZ, URZ, URZ ;  /* 0x0000003f3f3ff290 */ /* 0x000fe4000fffe03f */
        /* <DEDUP_REMOVED lines=54> */
.L_x_540:
        /* <DEDUP_REMOVED lines=47> */
.L_x_555:
[----:B------:R-:W-:Y:S05]  /*3a40*/  BSYNC B0 ;  /* 0x0000000000007941 */ /* 0x000fea0003800000 */
.L_x_554:
[----:B------:R-:W-:Y:S04]  /*3a50*/  IADD3 R80, P0, R160, R10, RZ ;  /* 0x0000000aa0507210 */ /* 0x000fe80007f1e0ff */
[----:B------:R-:W-:Y:S01]  /*3a60*/  IADD3.X R79, R136, R12, RZ, P0, !PT ;  /* 0x0000000c884f7210 */ /* 0x000fe200007fe4ff */
        /* <DEDUP_REMOVED lines=25> */
[----:B------:R-:W-:Y:S02]  /*3c00*/  PRMT R65, R3, 0x5410, R8 ;  /* 0x0000541003417816 */ /* 0x000fe40000000008 */
[----:B------:R-:W-:Y:S01]  /*3c10*/  PRMT R64, R2, 0x5410, R0 ;  /* 0x0000541002407816 */ /* 0x000fe20000000000 */
[----:B------:R-:W-:-:S05]  /*3c20*/  @P0 BRA `(.L_x_557) ;  /* 0x0000077000000947 */ /* 0x000fca0003800000 */
[----:B------:R-:W-:Y:S01]  /*3c30*/  ISETP.GE.AND P2, PT, R98, c[0x0][0x1d4], PT ;  /* 0x0000750062007a0c */ /* 0x000fe20003f46270 */
[----:B------:R-:W-:Y:S01]  /*3c40*/  LDS.128 R12, [R120+0x6100] ;  /* 0x00610000780c7984 */ /* 0x000fe20000000c00 */
[----:B------:R-:W-:Y:S01]  /*3c50*/  IADD3 R0, P1, P0, R86, R80, R117 ;  /* 0x0000005056007210 */ /* 0x000fe2000783e075 */
[----:B------:R-:W-:Y:S01]  /*3c60*/  IMAD.MOV.U32 R9, RZ, RZ, R4 ;  /* 0x000000ffff097224 */ /* 0x000fe200078e0004 */
[----:B------:R-:W-:Y:S01]  /*3c70*/  MOV R39, R42 ;  /* 0x0000002a00277202 */ /* 0x000fe20000000f00 */
[----:B------:R-:W-:Y:S01]  /*3c80*/  IMAD.MOV.U32 R47, RZ, RZ, R41 ;  /* 0x000000ffff2f7224 */ /* 0x000fe200078e0029 */
[-C--:B------:R-:W-:Y:S01]  /*3c90*/  IADD3.X R3, R88, R79.reuse, R131, P1, P0 ;  /* 0x0000004f58037210 */ /* 0x080fe20000fe0483 */
[----:B------:R-:W-:Y:S02]  /*3ca0*/  IMAD.MOV.U32 R45, RZ, RZ, R40 ;  /* 0x000000ffff2d7224 */ /* 0x000fe400078e0028 */
[----:B------:R-:W1:Y:S04]  /*3cb0*/  LDS.128 R52, [R128+0x6100] ;  /* 0x0061000080347984 */ /* 0x000e680000000c00 */
[----:B------:R-:W-:Y:S04]  /*3cc0*/  @!P2 IADD3 R2, P1, P0, R86, R80, R98 ;  /* 0x000000505602a210 */ /* 0x000fe8000783e062 */
[----:B------:R-:W-:Y:S02]  /*3cd0*/  @!P2 IADD3.X R8, R88, R79, R123, P1, P0 ;  /* 0x0000004f5808a210 */ /* 0x000fe40000fe047b */
[C---:B------:R-:W-:Y:S04]  /*3ce0*/  LEA R74, P0, R0.reuse, c[0x0][0x1c8], 0x1 ;  /* 0x00007200004a7a11 */ /* 0x040fe800078008ff */
[----:B------:R-:W-:Y:S01]  /*3cf0*/  LEA.HI.X R75, R0, c[0x0][0x1cc], R3, 0x1, P0 ;  /* 0x00007300004b7a11 */ /* 0x000fe200000f0c03 */
[----:B------:R-:W-:Y:S01]  /*3d00*/  IMAD.MOV.U32 R3, RZ, RZ, R6 ;  /* 0x000000ffff037224 */ /* 0x000fe200078e0006 */
[C---:B------:R-:W-:Y:S04]  /*3d10*/  @!P2 LEA R72, P0, R2.reuse, c[0x0][0x1c8], 0x1 ;  /* 0x000072000248aa11 */ /* 0x040fe800078008ff */
[----:B------:R-:W-:Y:S01]  /*3d20*/  @!P2 LEA.HI.X R73, R2, c[0x0][0x1cc], R8, 0x1, P0 ;  /* 0x000073000249aa11 */ /* 0x000fe200000f0c08 */
[----:B------:R-:W-:Y:S01]  /*3d30*/  IMAD.MOV.U32 R8, RZ, RZ, R5 ;  /* 0x000000ffff087224 */ /* 0x000fe200078e0005 */
[----:B------:R-:W-:Y:S01]  /*3d40*/  ISETP.GE.AND P0, PT, R24, c[0x0][0x27c], PT ;  /* 0x00009f0018007a0c */ /* 0x000fe20003f06270 */
[--C-:B------:R-:W-:Y:S11]  /*3d50*/  IMAD.MOV.U32 R2, RZ, RZ, R7.reuse ;  /* 0x000000ffff027224 */ /* 0x100ff600078e0007 */
[----:B------:R-:W-:Y:S01]  /*3d60*/  @!UPT UIADD3 URZ, URZ, URZ, URZ ;  /* 0x0000003f3f3ff290 */ /* 0x000fe2000fffe03f */
[----:B------:R-:W-:Y:S02]  /*3d70*/  @!P0 SHF.R.U32.HI R0, RZ, 0x10, R7 ;  /* 0x00000010ff008819 */ /* 0x000fe40000011607 */
[----:B------:R-:W-:Y:S02]  /*3d80*/  @!P0 SHF.R.U32.HI R38, RZ, 0x10, R43 ;  /* 0x00000010ff268819 */ /* 0x000fe4000001162b */
[----:B------:R-:W-:Y:S02]  /*3d90*/  @!P0 SHF.R.U64 R46, R40, 0x10, R41 ;  /* 0x00000010282e8819 */ /* 0x000fe40000001229 */
[C---:B-1----:R-:W-:Y:S02]  /*3da0*/  @!P0 SHF.L.U32 R49, R55.reuse, 0x10, RZ ;  /* 0x0000001037318819 */ /* 0x042fe400000006ff */
[----:B------:R-:W-:Y:S02]  /*3db0*/  @!P0 LOP3.LUT R51, R55, 0xffff0000, RZ, 0xc0, !PT ;  /* 0xffff000037338812 */ /* 0x000fe400078ec0ff */
[----:B------:R-:W-:Y:S02]  /*3dc0*/  @!P0 PRMT R45, R45, 0x5410, R46 ;  /* 0x000054102d2d8816 */ /* 0x000fe4000000002e */
[----:B------:R-:W-:Y:S02]  /*3dd0*/  @!P0 SHF.R.U64 R40, R42, 0x10, R43 ;  /* 0x000000102a288819 */ /* 0x000fe4000000122b */
[----:B------:R-:W-:Y:S02]  /*3de0*/  @!P0 SHF.R.U64 R10, R4, 0x10, R5 ;  /* 0x00000010040a8819 */ /* 0x000fe40000001205 */
[----:B------:R-:W-:Y:S01]  /*3df0*/  @!P0 SHF.R.U32.HI R44, RZ, 0x10, R41 ;  /* 0x00000010ff2c8819 */ /* 0x000fe20000011629 */
[----:B------:R-:W-:Y:S01]  /*3e00*/  IMAD.MOV.U32 R41, RZ, RZ, R43 ;  /* 0x000000ffff297224 */ /* 0x000fe200078e002b */
[----:B------:R-:W-:Y:S02]  /*3e10*/  @!P0 LOP3.LUT R43, R53, 0xffff0000, RZ, 0xc0, !PT ;  /* 0xffff0000352b8812 */ /* 0x000fe400078ec0ff */
[----:B------:R-:W-:Y:S02]  /*3e20*/  @!P0 PRMT R44, R47, 0x5410, R44 ;  /* 0x000054102f2c8816 */ /* 0x000fe4000000002c */
[----:B------:R-:W-:Y:S02]  /*3e30*/  @!P0 LOP3.LUT R47, R54, 0xffff0000, RZ, 0xc0, !PT ;  /* 0xffff0000362f8812 */ /* 0x000fe400078ec0ff */
[----:B------:R-:W-:Y:S01]  /*3e40*/  @!P0 PRMT R50, R41, 0x5410, R38 ;  /* 0x0000541029328816 */ /* 0x000fe20000000026 */
[----:B------:R-:W-:Y:S01]  /*3e50*/  @!P0 IMAD.U32 R41, R53, 0x10000, RZ ;  /* 0x0001000035298824 */ /* 0x000fe200078e00ff */
[----:B------:R-:W-:Y:S01]  /*3e60*/  @!P0 PRMT R46, R39, 0x5410, R40 ;  /* 0x00005410272e8816 */ /* 0x000fe20000000028 */
[C---:B------:R-:W-:Y:S01]  /*3e70*/  @!P0 IMAD.U32 R40, R44.reuse, 0x10000, RZ ;  /* 0x000100002c288824 */ /* 0x040fe200078e00ff */
[----:B------:R-:W-:Y:S02]  /*3e80*/  @!P0 LOP3.LUT R42, R44, 0xffff0000, RZ, 0xc0, !PT ;  /* 0xffff00002c2a8812 */ /* 0x000fe400078ec0ff */
[----:B------:R-:W-:Y:S02]  /*3e90*/  @!P0 SHF.R.U32.HI R4, RZ, 0x10, R5 ;  /* 0x00000010ff048819 */ /* 0x000fe40000011605 */
[----:B------:R-:W-:Y:S02]  /*3ea0*/  @!P0 SHF.R.U64 R5, R6, 0x10, R7 ;  /* 0x0000001006058819 */ /* 0x000fe40000001207 */
[----:B------:R-:W-:Y:S02]  /*3eb0*/  @!P0 PRMT R7, R9, 0x5410, R10 ;  /* 0x0000541009078816 */ /* 0x000fe4000000000a */
[----:B------:R-:W-:Y:S02]  /*3ec0*/  @!P0 SHF.L.U32 R9, R52, 0x10, RZ ;  /* 0x0000001034098819 */ /* 0x000fe400000006ff */
[----:B------:R-:W-:Y:S01]  /*3ed0*/  @!P0 PRMT R10, R2, 0x5410, R0 ;  /* 0x00005410020a8816 */ /* 0x000fe20000000000 */
[----:B------:R-:W-:Y:S01]  /*3ee0*/  @!P0 IMAD.U32 R0, R12, 0x10000, RZ ;  /* 0x000100000c008824 */ /* 0x000fe200078e00ff */
[----:B------:R-:W-:Y:S01]  /*3ef0*/  @!P0 PRMT R6, R8, 0x5410, R4 ;  /* 0x0000541008068816 */ /* 0x000fe20000000004 */
[----:B------:R-:W-:Y:S01]  /*3f00*/  @!P0 IMAD.U32 R2, R7, 0x10000, RZ ;  /* 0x0001000007028824 */ /* 0x000fe200078e00ff */
[----:B------:R-:W-:Y:S01]  /*3f10*/  @!P0 PRMT R8, R3, 0x5410, R5 ;  /* 0x0000541003088816 */ /* 0x000fe20000000005 */
[----:B------:R-:W-:Y:S01]  /*3f20*/  @!P0 IMAD.U32 R5, R45, 0x10000, RZ ;  /* 0x000100002d058824 */ /* 0x000fe200078e00ff */
[----:B------:R-:W-:Y:S01]  /*3f30*/  @!P0 SHF.L.U32 R3, R13, 0x10, RZ ;  /* 0x000000100d038819 */ /* 0x000fe200000006ff */
[C---:B------:R-:W-:Y:S01]  /*3f40*/  @!P0 IMAD.U32 R4, R6.reuse, 0x10000, RZ ;  /* 0x0001000006048824 */ /* 0x040fe200078e00ff */
[----:B------:R-:W-:Y:S01]  /*3f50*/  @!P0 LOP3.LUT R6, R6, 0xffff0000, RZ, 0xc0, !PT ;  /* 0xffff000006068812 */ /* 0x000fe200078ec0ff */
[C---:B------:R-:W-:Y:S01]  /*3f60*/  @!P0 FMUL.FTZ R38, R0.reuse, R5 ;  /* 0x0000000500268220 */ /* 0x040fe20000410000 */
[----:B------:R-:W-:Y:S01]  /*3f70*/  @!P0 LOP3.LUT R7, R7, 0xffff0000, RZ, 0xc0, !PT ;  /* 0xffff000007078812 */ /* 0x000fe200078ec0ff */
[----:B------:R-:W-:Y:S02]  /*3f80*/  @!P0 FMUL.FTZ R0, R0, R2 ;  /* 0x0000000200008220 */ /* 0x000fe40000410000 */
[----:B------:R-:W-:Y:S02]  /*3f90*/  @!P0 FMUL.FTZ R39, R3, R40 ;  /* 0x0000002803278220 */ /* 0x000fe40000410000 */
[----:B------:R-:W-:Y:S01]  /*3fa0*/  @!P0 FFMA.FTZ R82, R9, R2, -R38 ;  /* 0x0000000209528223 */ /* 0x000fe20000010826 */
[----:B------:R-:W-:Y:S01]  /*3fb0*/  @!P0 LOP3.LUT R2, R13, 0xffff0000, RZ, 0xc0, !PT ;  /* 0xffff00000d028812 */ /* 0x000fe200078ec0ff */
[----:B------:R-:W-:Y:S01]  /*3fc0*/  @!P0 FFMA.FTZ R0, R5, R9, R0 ;  /* 0x0000000905008223 */ /* 0x000fe20000010000 */
[----:B------:R-:W-:Y:S01]  /*3fd0*/  @!P0 LOP3.LUT R5, R12, 0xffff0000, RZ, 0xc0, !PT ;  /* 0xffff00000c058812 */ /* 0x000fe200078ec0ff */
[----:B------:R-:W-:Y:S01]  /*3fe0*/  @!P0 FFMA.FTZ R81, R41, R4, -R39 ;  /* 0x0000000429518223 */ /* 0x000fe20000010827 */
[----:B------:R-:W-:Y:S01]  /*3ff0*/  @!P0 LOP3.LUT R39, R52, 0xffff0000, RZ, 0xc0, !PT ;  /* 0xffff000034278812 */ /* 0x000fe200078ec0ff */
[----:B------:R-:W-:Y:S01]  /*4000*/  @!P0 FMUL.FTZ R9, R2, R42 ;  /* 0x0000002a02098220 */ /* 0x000fe20000410000 */
[----:B------:R-:W-:Y:S01]  /*4010*/  @!P0 LOP3.LUT R38, R45, 0xffff0000, RZ, 0xc0, !PT ;  /* 0xffff00002d268812 */ /* 0x000fe200078ec0ff */
[----:B------:R-:W-:Y:S01]  /*4020*/  @!P0 FMUL.FTZ R3, R3, R4 ;  /* 0x0000000403038220 */ /* 0x000fe20000410000 */
[----:B------:R-:W-:Y:S01]  /*4030*/  @!P0 SHF.L.U32 R45, R54, 0x10, RZ ;  /* 0x00000010362d8819 */ /* 0x000fe200000006ff */
[----:B------:R-:W-:Y:S02]  /*4040*/  @!P0 FMUL.FTZ R4, R2, R6 ;  /* 0x0000000602048220 */ /* 0x000fe40000410000 */
[----:B------:R-:W-:Y:S02]  /*4050*/  @!P0 FMUL.FTZ R44, R5, R38 ;  /* 0x00000026052c8220 */ /* 0x000fe40000410000 */
[----:B------:R-:W-:Y:S01]  /*4060*/  @!P0 FFMA.FTZ R78, R43, R6, -R9 ;  /* 0x000000062b4e8223 */ /* 0x000fe20000010809 */
[----:B------:R-:W-:Y:S01]  /*4070*/  @!P0 LOP3.LUT R6, R14, 0xffff0000, RZ, 0xc0, !PT ;  /* 0xffff00000e068812 */ /* 0x000fe200078ec0ff */
[-C--:B------:R-:W-:Y:S02]  /*4080*/  @!P0 FFMA.FTZ R76, R39, R7.reuse, -R44 ;  /* 0x00000007274c8223 */ /* 0x080fe4000001082c */
[C---:B------:R-:W-:Y:S01]  /*4090*/  @!P0 IMAD.U32 R44, R46.reuse, 0x10000, RZ ;  /* 0x000100002e2c8824 */ /* 0x040fe200078e00ff */
[----:B------:R-:W-:Y:S01]  /*40a0*/  @!P0 LOP3.LUT R46, R46, 0xffff0000, RZ, 0xc0, !PT ;  /* 0xffff00002e2e8812 */ /* 0x000fe200078ec0ff */
[----:B------:R-:W-:Y:S02]  /*40b0*/  @!P0 FMUL.FTZ R2, R5, R7 ;  /* 0x0000000705028220 */ /* 0x000fe40000410000 */
[----:B------:R-:W-:Y:S02]  /*40c0*/  @!P0 IMAD.U32 R5, R14, 0x10000, RZ ;  /* 0x000100000e058824 */ /* 0x000fe400078e00ff */
[C---:B------:R-:W-:Y:S01]  /*40d0*/  @!P0 IMAD.U32 R7, R8.reuse, 0x10000, RZ ;  /* 0x0001000008078824 */ /* 0x040fe200078e00ff */
[----:B------:R-:W-:Y:S01]  /*40e0*/  @!P0 LOP3.LUT R8, R8, 0xffff0000, RZ, 0xc0, !PT ;  /* 0xffff000008088812 */ /* 0x000fe200078ec0ff */
[C---:B------:R-:W-:Y:S02]  /*40f0*/  @!P0 FMUL.FTZ R48, R6.reuse, R46 ;  /* 0x0000002e06308220 */ /* 0x040fe40000410000 */
[----:B------:R-:W-:Y:S02]  /*4100*/  @!P0 FMUL.FTZ R9, R5, R44 ;  /* 0x0000002c05098220 */ /* 0x000fe40000410000 */
[-C--:B------:R-:W-:Y:S02]  /*4110*/  @!P0 FMUL.FTZ R6, R6, R8.reuse ;  /* 0x0000000806068220 */ /* 0x080fe40000410000 */
[----:B------:R-:W-:Y:S01]  /*4120*/  @!P0 FFMA.FTZ R70, R47, R8, -R48 ;  /* 0x000000082f468223 */ /* 0x000fe20000010830 */
[----:B------:R-:W-:Y:S01]  /*4130*/  @!P0 LOP3.LUT R8, R15, 0xffff0000, RZ, 0xc0, !PT ;  /* 0xffff00000f088812 */ /* 0x000fe200078ec0ff */
[C---:B------:R-:W-:Y:S01]  /*4140*/  @!P0 IMAD.U32 R48, R50.reuse, 0x10000, RZ ;  /* 0x0001000032308824 */ /* 0x040fe200078e00ff */
[----:B------:R-:W-:Y:S01]  /*4150*/  @!P0 LOP3.LUT R50, R50, 0xffff0000, RZ, 0xc0, !PT ;  /* 0xffff000032328812 */ /* 0x000fe200078ec0ff */
[-C--:B------:R-:W-:Y:S02]  /*4160*/  @!P0 FMUL.FTZ R5, R5, R7.reuse ;  /* 0x0000000705058220 */ /* 0x080fe40000410000 */
[----:B------:R-:W-:Y:S02]  /*4170*/  @!P0 FFMA.FTZ R71, R45, R7, -R9 ;  /* 0x000000072d478223 */ /* 0x000fe40000010809 */
[----:B------:R-:W-:Y:S02]  /*4180*/  @!P0 IMAD.U32 R7, R15, 0x10000, RZ ;  /* 0x000100000f078824 */ /* 0x000fe400078e00ff */
[C---:B------:R-:W-:Y:S01]  /*4190*/  @!P0 IMAD.U32 R9, R10.reuse, 0x10000, RZ ;  /* 0x000100000a098824 */ /* 0x040fe200078e00ff */
[----:B------:R-:W-:Y:S01]  /*41a0*/  @!P0 LOP3.LUT R10, R10, 0xffff0000, RZ, 0xc0, !PT ;  /* 0xffff00000a0a8812 */ /* 0x000fe200078ec0ff */
[----:B------:R-:W-:Y:S01]  /*41b0*/  @!P0 FFMA.FTZ R2, R38, R39, R2 ;  /* 0x0000002726028223 */ /* 0x000fe20000010002 */
[----:B------:R-:W-:Y:S01]  /*41c0*/  @!P0 F2FP.BF16.PACK_AB R39, R78, R81 ;  /* 0x000000514e27823e */ /* 0x000fe200000010ff */
[----:B------:R-:W-:Y:S01]  /*41d0*/  @!P0 FMUL.FTZ R68, R7, R48 ;  /* 0x0000003007448220 */ /* 0x000fe20000410000 */
[----:B------:R-:W-:Y:S01]  /*41e0*/  @!P0 F2FP.BF16.PACK_AB R38, R76, R82 ;  /* 0x000000524c26823e */ /* 0x000fe200000010ff */
[----:B------:R-:W-:Y:S01]  /*41f0*/  @!P0 FMUL.FTZ R69, R8, R50 ;  /* 0x0000003208458220 */ /* 0x000fe20000410000 */
[----:B------:R-:W-:Y:S01]  /*4200*/  @!P0 F2FP.BF16.PACK_AB R0, R2, R0 ;  /* 0x000000000200823e */ /* 0x000fe200000010ff */
[----:B------:R-:W-:Y:S01]  /*4210*/  @!P0 FFMA.FTZ R3, R40, R41, R3 ;  /* 0x0000002928038223 */ /* 0x000fe20000010003 */
[----:B------:R-:W-:Y:S01]  /*4220*/  @!P0 MOV R52, R38 ;  /* 0x0000002600348202 */ /* 0x000fe20000000f00 */
[----:B------:R-:W-:Y:S02]  /*4230*/  @!P0 FFMA.FTZ R4, R42, R43, R4 ;  /* 0x0000002b2a048223 */ /* 0x000fe40000010004 */
[----:B------:R-:W-:Y:S02]  /*4240*/  @!P0 FFMA.FTZ R68, R49, R9, -R68 ;  /* 0x0000000931448223 */ /* 0x000fe40000010844 */
        /* <DEDUP_REMOVED lines=9> */
[----:B------:R-:W-:Y:S02]  /*42e0*/  @!P0 FFMA.FTZ R7, R48, R49, R7 ;  /* 0x0000003130078223 */ /* 0x000fe40000010007 */
[----:B------:R-:W-:Y:S01]  /*42f0*/  @!P0 FFMA.FTZ R8, R50, R51, R8 ;  /* 0x0000003332088223 */ /* 0x000fe20000010008 */
[----:B------:R-:W-:Y:S01]  /*4300*/  @!P0 F2FP.BF16.PACK_AB R5, R6, R5 ;  /* 0x000000050605823e */ /* 0x000fe200000010ff */
[----:B------:R-:W-:Y:S02]  /*4310*/  @!P0 IMAD.MOV.U32 R53, RZ, RZ, R39 ;  /* 0x000000ffff358224 */ /* 0x000fe400078e0027 */
        /* <DEDUP_REMOVED lines=8> */
.L_x_557:
[----:B------:R-:W-:Y:S05]  /*43a0*/  BSYNC B0 ;  /* 0x0000000000007941 */ /* 0x000fea0003800000 */
.L_x_556:
[----:B------:R-:W-:Y:S01]  /*43b0*/  ISETP.GE.AND P0, PT, R26, c[0x0][0x1d4], PT ;  /* 0x000075001a007a0c */ /* 0x000fe20003f06270 */
[----:B------:R-:W-:Y:S01]  /*43c0*/  @!UPT UIADD3 URZ, URZ, URZ, URZ ;  /* 0x0000003f3f3ff290 */ /* 0x000fe2000fffe03f */
[----:B------:R-:W-:Y:S11]  /*43d0*/  BSSY B0, `(.L_x_558) ;  /* 0x0000071000007945 */ /* 0x000ff60003800000 */
[----:B------:R-:W-:-:S05]  /*43e0*/  @P0 BRA `(.L_x_559) ;  /* 0x000006f000000947 */ /* 0x000fca0003800000 */
[----:B------:R-:W-:Y:S01]  /*43f0*/  ISETP.GE.AND P2, PT, R95, c[0x0][0x1d4], PT ;  /* 0x000075005f007a0c */ /* 0x000fe20003f46270 */
[----:B-1----:R-:W-:Y:S01]  /*4400*/  LDS.128 R12, [R119+0x6100] ;  /* 0x00610000770c7984 */ /* 0x002fe20000000c00 */
[-C--:B------:R-:W-:Y:S04]  /*4410*/  IADD3 R0, P1, P0, R86, R80.reuse, R116 ;  /* 0x0000005056007210 */ /* 0x080fe8000783e074 */
[-C--:B------:R-:W-:Y:S03]  /*4420*/  IADD3.X R3, R88, R79.reuse, R125, P1, P0 ;  /* 0x0000004f58037210 */ /* 0x080fe60000fe047d */
[----:B------:R-:W1:Y:S04]  /*4430*/  LDS.128 R48, [R127+0x6100] ;  /* 0x006100007f307984 */ /* 0x000e680000000c00 */
        /* <DEDUP_REMOVED lines=10> */
[----:B------:R-:W-:Y:S01]  /*44e0*/  @!P0 SHF.R.U64 R5, R56, 0x10, R57 ;  /* 0x0000001038058819 */ /* 0x000fe20000001239 */
[----:B-1----:R-:W-:Y:S01]  /*44f0*/  @!P0 IMAD.U32 R10, R48, 0x10000, RZ ;  /* 0x00010000300a8824 */ /* 0x002fe200078e00ff */
[C---:B------:R-:W-:Y:S01]  /*4500*/  @!P0 LOP3.LUT R45, R51.reuse, 0xffff0000, RZ, 0xc0, !PT ;  /* 0xffff0000332d8812 */ /* 0x040fe200078ec0ff */
[----:B------:R-:W-:Y:S01]  /*4510*/  @!P0 IMAD.U32 R43, R51, 0x10000, RZ ;  /* 0x00010000332b8824 */ /* 0x000fe200078e00ff */
[C---:B------:R-:W-:Y:S01]  /*4520*/  @!P0 LOP3.LUT R41, R50.reuse, 0xffff0000, RZ, 0xc0, !PT ;  /* 0xffff000032298812 */ /* 0x040fe200078ec0ff */
[----:B------:R-:W-:Y:S01]  /*4530*/  @!P0 IMAD.U32 R39, R50, 0x10000, RZ ;  /* 0x0001000032278824 */ /* 0x000fe200078e00ff */
[----:B------:R-:W-:Y:S01]  /*4540*/  @!P0 PRMT R9, R28, 0x5432, R2 ;  /* 0x000054321c098816 */ /* 0x000fe20000000002 */
[----:B------:R-:W-:Y:S01]  /*4550*/  @!P0 IMAD.U32 R2, R12, 0x10000, RZ ;  /* 0x000100000c028824 */ /* 0x000fe200078e00ff */
[----:B------:R-:W-:Y:S02]  /*4560*/  @!P0 SHF.R.U64 R0, R16, 0x10, R17 ;  /* 0x0000001010008819 */ /* 0x000fe40000001211 */
[----:B------:R-:W-:Y:S02]  /*4570*/  @!P0 PRMT R16, R64, 0x5410, R5 ;  /* 0x0000541040108816 */ /* 0x000fe40000000005 */
[C---:B------:R-:W-:Y:S02]  /*4580*/  @!P0 PRMT R5, R11.reuse, 0x5410, R3 ;  /* 0x000054100b058816 */ /* 0x040fe40000000003 */
[----:B------:R-:W-:Y:S02]  /*4590*/  @!P0 LOP3.LUT R3, R12, 0xffff0000, RZ, 0xc0, !PT ;  /* 0xffff00000c038812 */ /* 0x000fe400078ec0ff */
[----:B------:R-:W-:Y:S02]  /*45a0*/  @!P0 SHF.R.U32.HI R8, RZ, 0x10, R59 ;  /* 0x00000010ff088819 */ /* 0x000fe4000001163b */
[----:B------:R-:W-:Y:S02]  /*45b0*/  @!P0 SHF.R.U32.HI R6, RZ, 0x10, R57 ;  /* 0x00000010ff068819 */ /* 0x000fe40000011639 */
[----:B------:R-:W-:Y:S02]  /*45c0*/  @!P0 SHF.R.U32.HI R4, RZ, 0x10, R19 ;  /* 0x00000010ff048819 */ /* 0x000fe40000011613 */
[----:B------:R-:W-:Y:S02]  /*45d0*/  @!P0 PRMT R0, R11, 0x5432, R0 ;  /* 0x000054320b008816 */ /* 0x000fe40000000000 */
[C---:B------:R-:W-:Y:S02]  /*45e0*/  @!P0 LOP3.LUT R11, R16.reuse, 0xffff0000, RZ, 0xc0, !PT ;  /* 0xffff0000100b8812 */ /* 0x040fe400078ec0ff */
[----:B------:R-:W-:Y:S01]  /*45f0*/  @!P0 PRMT R38, R65, 0x5410, R8 ;  /* 0x0000541041268816 */ /* 0x000fe20000000008 */
[----:B------:R-:W-:Y:S01]  /*4600*/  @!P0 IMAD.U32 R8, R16, 0x10000, RZ ;  /* 0x0001000010088824 */ /* 0x000fe200078e00ff */
[----:B------:R-:W-:Y:S01]  /*4610*/  @!P0 LOP3.LUT R16, R48, 0xffff0000, RZ, 0xc0, !PT ;  /* 0xffff000030108812 */ /* 0x000fe200078ec0ff */
[----:B------:R-:W-:Y:S01]  /*4620*/  @!P0 FMUL.FTZ R18, R3, R11 ;  /* 0x0000000b03128220 */ /* 0x000fe20000410000 */
[----:B------:R-:W-:Y:S01]  /*4630*/  @!P0 PRMT R19, R64, 0x5432, R6 ;  /* 0x0000543240138816 */ /* 0x000fe20000000006 */
[----:B------:R-:W-:Y:S01]  /*4640*/  @!P0 FMUL.FTZ R17, R2, R8 ;  /* 0x0000000802118220 */ /* 0x000fe20000410000 */
[----:B------:R-:W-:Y:S01]  /*4650*/  @!P0 PRMT R6, R28, 0x5410, R4 ;  /* 0x000054101c068816 */ /* 0x000fe20000000004 */
[----:B------:R-:W-:Y:S01]  /*4660*/  @!P0 IMAD.U32 R42, R38, 0x10000, RZ ;  /* 0x00010000262a8824 */ /* 0x000fe200078e00ff */
[C---:B------:R-:W-:Y:S02]  /*4670*/  @!P0 LOP3.LUT R28, R49.reuse, 0xffff0000, RZ, 0xc0, !PT ;  /* 0xffff0000311c8812 */ /* 0x040fe400078ec0ff */
[----:B------:R-:W-:Y:S02]  /*4680*/  @!P0 LOP3.LUT R4, R0, 0xffff0000, RZ, 0xc0, !PT ;  /* 0xffff000000048812 */ /* 0x000fe400078ec0ff */
[----:B------:R-:W-:Y:S02]  /*4690*/  @!P0 LOP3.LUT R44, R38, 0xffff0000, RZ, 0xc0, !PT ;  /* 0xffff0000262c8812 */ /* 0x000fe400078ec0ff */
[----:B------:R-:W-:Y:S01]  /*46a0*/  @!P0 SHF.R.U64 R7, R58, 0x10, R59 ;  /* 0x000000103a078819 */ /* 0x000fe2000000123b */
[-C--:B------:R-:W-:Y:S02]  /*46b0*/  @!P0 FFMA.FTZ R56, R16, R4.reuse, -R18 ;  /* 0x0000000410388223 */ /* 0x080fe40000010812 */
[----:B------:R-:W-:Y:S01]  /*46c0*/  @!P0 IMAD.U32 R18, R49, 0x10000, RZ ;  /* 0x0001000031128824 */ /* 0x000fe200078e00ff */
[----:B------:R-:W-:Y:S01]  /*46d0*/  @!P0 PRMT R40, R65, 0x5432, R7 ;  /* 0x0000543241288816 */ /* 0x000fe20000000007 */
[----:B------:R-:W-:Y:S04]  /*46e0*/  @!P0 IMAD.U32 R7, R0, 0x10000, RZ ;  /* 0x0001000000078824 */ /* 0x000fe800078e00ff */
[-C--:B------:R-:W-:Y:S02]  /*46f0*/  @!P0 FMUL.FTZ R0, R2, R7.reuse ;  /* 0x0000000702008220 */ /* 0x080fe40000410000 */
[----:B------:R-:W-:Y:S01]  /*4700*/  @!P0 FFMA.FTZ R57, R10, R7, -R17 ;  /* 0x000000070a398223 */ /* 0x000fe20000010811 */
[----:B------:R-:W-:Y:S01]  /*4710*/  @!P0 SHF.L.U32 R17, R19, 0x10, RZ ;  /* 0x0000001013118819 */ /* 0x000fe200000006ff */
[----:B------:R-:W-:Y:S01]  /*4720*/  @!P0 FMUL.FTZ R2, R3, R4 ;  /* 0x0000000403028220 */ /* 0x000fe20000410000 */
[C---:B------:R-:W-:Y:S01]  /*4730*/  @!P0 LOP3.LUT R4, R13.reuse, 0xffff0000, RZ, 0xc0, !PT ;  /* 0xffff00000d048812 */ /* 0x040fe200078ec0ff */
[----:B------:R-:W-:Y:S01]  /*4740*/  @!P0 IMAD.U32 R3, R13, 0x10000, RZ ;  /* 0x000100000d038824 */ /* 0x000fe200078e00ff */
[----:B------:R-:W-:Y:S01]  /*4750*/  @!P0 LOP3.LUT R19, R19, 0xffff0000, RZ, 0xc0, !PT ;  /* 0xffff000013138812 */ /* 0x000fe200078ec0ff */
[C---:B------:R-:W-:Y:S01]  /*4760*/  @!P0 IMAD.U32 R7, R5.reuse, 0x10000, RZ ;  /* 0x0001000005078824 */ /* 0x040fe200078e00ff */
[----:B------:R-:W-:Y:S01]  /*4770*/  @!P0 LOP3.LUT R5, R5, 0xffff0000, RZ, 0xc0, !PT ;  /* 0xffff000005058812 */ /* 0x000fe200078ec0ff */
[----:B------:R-:W-:Y:S02]  /*4780*/  @!P0 FFMA.FTZ R0, R8, R10, R0 ;  /* 0x0000000a08008223 */ /* 0x000fe40000010000 */
[C---:B------:R-:W-:Y:S02]  /*4790*/  @!P0 FMUL.FTZ R10, R4.reuse, R19 ;  /* 0x00000013040a8220 */ /* 0x040fe40000410000 */
[----:B------:R-:W-:Y:S02]  /*47a0*/  @!P0 FMUL.FTZ R8, R3, R17 ;  /* 0x0000001103088220 */ /* 0x000fe40000410000 */
[-C--:B------:R-:W-:Y:S02]  /*47b0*/  @!P0 FMUL.FTZ R4, R4, R5.reuse ;  /* 0x0000000504048220 */ /* 0x080fe40000410000 */
[----:B------:R-:W-:Y:S01]  /*47c0*/  @!P0 FFMA.FTZ R54, R28, R5, -R10 ;  /* 0x000000051c368223 */ /* 0x000fe2000001080a */
[----:B------:R-:W-:Y:S01]  /*47d0*/  @!P0 LOP3.LUT R5, R15, 0xffff0000, RZ, 0xc0, !PT ;  /* 0xffff00000f058812 */ /* 0x000fe200078ec0ff */
[-C--:B------:R-:W-:Y:S02]  /*47e0*/  @!P0 FMUL.FTZ R3, R3, R7.reuse ;  /* 0x0000000703038220 */ /* 0x080fe40000410000 */
[----:B------:R-:W-:Y:S01]  /*47f0*/  @!P0 FFMA.FTZ R55, R18, R7, -R8 ;  /* 0x0000000712378223 */ /* 0x000fe20000010808 */
[C---:B------:R-:W-:Y:S01]  /*4800*/  @!P0 SHF.L.U32 R8, R6.reuse, 0x10, RZ ;  /* 0x0000001006088819 */ /* 0x040fe200000006ff */
[----:B------:R-:W-:Y:S01]  /*4810*/  @!P0 IMAD.U32 R7, R15, 0x10000, RZ ;  /* 0x000100000f078824 */ /* 0x000fe200078e00ff */
[----:B------:R-:W-:Y:S01]  /*4820*/  @!P0 LOP3.LUT R6, R6, 0xffff0000, RZ, 0xc0, !PT ;  /* 0xffff000006068812 */ /* 0x000fe200078ec0ff */
[----:B------:R-:W-:Y:S02]  /*4830*/  @!P0 FMUL.FTZ R38, R5, R44 ;  /* 0x0000002c05268220 */ /* 0x000fe40000410000 */
[C---:B------:R-:W-:Y:S02]  /*4840*/  @!P0 FMUL.FTZ R10, R7.reuse, R42 ;  /* 0x0000002a070a8220 */ /* 0x040fe40000410000 */
[-C--:B------:R-:W-:Y:S02]  /*4850*/  @!P0 FMUL.FTZ R7, R7, R8.reuse ;  /* 0x0000000807078220 */ /* 0x080fe40000410000 */
[----:B------:R-:W-:Y:S02]  /*4860*/  @!P0 FFMA.FTZ R53, R43, R8, -R10 ;  /* 0x000000082b358223 */ /* 0x000fe4000001080a */
[-C--:B------:R-:W-:Y:S02]  /*4870*/  @!P0 FMUL.FTZ R8, R5, R6.reuse ;  /* 0x0000000605088220 */ /* 0x080fe40000410000 */
[----:B------:R-:W-:Y:S01]  /*4880*/  @!P0 FFMA.FTZ R52, R45, R6, -R38 ;  /* 0x000000062d348223 */ /* 0x000fe20000010826 */
[----:B------:R-:W-:Y:S01]  /*4890*/  @!P0 LOP3.LUT R6, R14, 0xffff0000, RZ, 0xc0, !PT ;  /* 0xffff00000e068812 */ /* 0x000fe200078ec0ff */
[C---:B------:R-:W-:Y:S01]  /*48a0*/  @!P0 IMAD.U32 R38, R40.reuse, 0x10000, RZ ;  /* 0x0001000028268824 */ /* 0x040fe200078e00ff */
[----:B------:R-:W-:Y:S01]  /*48b0*/  @!P0 LOP3.LUT R40, R40, 0xffff0000, RZ, 0xc0, !PT ;  /* 0xffff000028288812 */ /* 0x000fe200078ec0ff */
[----:B------:R-:W-:Y:S02]  /*48c0*/  @!P0 IMAD.U32 R5, R14, 0x10000, RZ ;  /* 0x000100000e058824 */ /* 0x000fe400078e00ff */
[C---:B------:R-:W-:Y:S01]  /*48d0*/  @!P0 IMAD.U32 R10, R9.reuse, 0x10000, RZ ;  /* 0x00010000090a8824 */ /* 0x040fe200078e00ff */
[----:B------:R-:W-:Y:S01]  /*48e0*/  @!P0 LOP3.LUT R9, R9, 0xffff0000, RZ, 0xc0, !PT ;  /* 0xffff000009098812 */ /* 0x000fe200078ec0ff */
[----:B------:R-:W-:Y:S02]  /*48f0*/  @!P0 FMUL.FTZ R46, R5, R38 ;  /* 0x00000026052e8220 */ /* 0x000fe40000410000 */
[----:B------:R-:W-:Y:S02]  /*4900*/  @!P0 FMUL.FTZ R47, R6, R40 ;  /* 0x00000028062f8220 */ /* 0x000fe40000410000 */
[----:B------:R-:W-:Y:S01]  /*4910*/  @!P0 FFMA.FTZ R2, R11, R16, R2 ;  /* 0x000000100b028223 */ /* 0x000fe20000010002 */
[----:B------:R-:W-:Y:S01]  /*4920*/  @!P0 F2FP.BF16.PACK_AB R16, R54, R55 ;  /* 0x000000373610823e */ /* 0x000fe200000010ff */
[----:B------:R-:W-:Y:S01]  /*4930*/  @!P0 FMUL.FTZ R5, R5, R10 ;  /* 0x0000000a05058220 */ /* 0x000fe20000410000 */
[----:B------:R-:W-:Y:S01]  /*4940*/  @!P0 F2FP.BF16.PACK_AB R11, R56, R57 ;  /* 0x00000039380b823e */ /* 0x000fe200000010ff */
[----:B------:R-:W-:Y:S01]  /*4950*/  @!P0 FFMA.FTZ R3, R17, R18, R3 ;  /* 0x0000001211038223 */ /* 0x000fe20000010003 */
[----:B------:R-:W-:Y:S01]  /*4960*/  @!P0 F2FP.BF16.PACK_AB R0, R2, R0 ;  /* 0x000000000200823e */ /* 0x000fe200000010ff */
[----:B------:R-:W-:Y:S01]  /*4970*/  @!P0 FFMA.FTZ R46, R39, R10, -R46 ;  /* 0x0000000a272e8223 */ /* 0x000fe2000001082e */
[----:B------:R-:W-:Y:S01]  /*4980*/  @!P0 MOV R48, R11 ;  /* 0x0000000b00308202 */ /* 0x000fe20000000f00 */
[----:B------:R-:W-:Y:S01]  /*4990*/  @!P0 FMUL.FTZ R6, R6, R9 ;  /* 0x0000000906068220 */ /* 0x000fe20000410000 */
[----:B------:R-:W-:Y:S01]  /*49a0*/  @!P0 F2FP.BF16.PACK_AB R10, R52, R53 ;  /* 0x00000035340a823e */ /* 0x000fe200000010ff */
        /* <DEDUP_REMOVED lines=19> */
.L_x_559:
[----:B------:R-:W-:Y:S05]  /*4ae0*/  BSYNC B0 ;  /* 0x0000000000007941 */ /* 0x000fea0003800000 */
.L_x_558:
[----:B------:R-:W-:Y:S11]  /*4af0*/  ISETP.GE.AND P0, PT, R27, c[0x0][0x1d4], PT ;  /* 0x000075001b007a0c */ /* 0x000ff60003f06270 */
[----:B------:R-:W-:Y:S02]  /*4b00*/  @!UPT UIADD3 URZ, URZ, URZ, URZ ;  /* 0x0000003f3f3ff290 */ /* 0x000fe4000fffe03f */
[----:B------:R-:W-:-:S05]  /*4b10*/  @P0 BRA `(.L_x_543) ;  /* 0x000008f000000947 */ /* 0x000fca0003800000 */
[----:B------:R-:W-:Y:S01]  /*4b20*/  IADD3 R0, P1, P0, R86, R80, R101 ;  /* 0x0000005056007210 */ /* 0x000fe2000783e065 */
[----:B-1----:R-:W1:Y:S03]  /*4b30*/  LDS.128 R12, [R118+0x6100] ;  /* 0x00610000760c7984 */ /* 0x002e660000000c00 */
[----:B------:R-:W-:Y:S02]  /*4b40*/  IADD3.X R2, R88, R79, R124, P1, P0 ;  /* 0x0000004f58027210 */ /* 0x000fe40000fe047c */
[C---:B------:R-:W-:Y:S03]  /*4b50*/  LEA R54, P0, R0.reuse, c[0x0][0x1c8], 0x1 ;  /* 0x0000720000367a11 */ /* 0x040fe600078008ff */
[----:B------:R-:W2:Y:S01]  /*4b60*/  LDS.128 R44, [R126+0x6100] ;  /* 0x006100007e2c7984 */ /* 0x000ea20000000c00 */
[----:B------:R-:W-:Y:S02]  /*4b70*/  LEA.HI.X R55, R0, c[0x0][0x1cc], R2, 0x1, P0 ;  /* 0x0000730000377a11 */ /* 0x000fe400000f0c02 */
[----:B------:R-:W-:Y:S11]  /*4b80*/  ISETP.GE.AND P0, PT, R27, c[0x0][0x27c], PT ;  /* 0x00009f001b007a0c */ /* 0x000ff60003f06270 */
[----:B------:R-:W-:Y:S02]  /*4b90*/  @!UPT UIADD3 URZ, URZ, URZ, URZ ;  /* 0x0000003f3f3ff290 */ /* 0x000fe4000fffe03f */
[----:B------:R-:W-:Y:S02]  /*4ba0*/  @!P0 SHF.R.U32.HI R0, RZ, 0x10, R21 ;  /* 0x00000010ff008819 */ /* 0x000fe40000011615 */
[----:B------:R-:W-:Y:S02]  /*4bb0*/  @!P0 SHF.R.U64 R4, R22, 0x10, R23 ;  /* 0x0000001016048819 */ /* 0x000fe40000001217 */
[----:B------:R-:W-:Y:S02]  /*4bc0*/  @!P0 SHF.R.U64 R3, R20, 0x10, R21 ;  /* 0x0000001014038819 */ /* 0x000fe40000001215 */
[----:B------:R-:W-:Y:S02]  /*4bd0*/  @!P0 SHF.R.U32.HI R5, RZ, 0x10, R23 ;  /* 0x00000010ff058819 */ /* 0x000fe40000011617 */
[----:B------:R-:W-:Y:S02]  /*4be0*/  @!P0 PRMT R6, R29, 0x5432, R3 ;  /* 0x000054321d068816 */ /* 0x000fe40000000003 */
[----:B------:R-:W-:Y:S02]  /*4bf0*/  @!P0 SHF.R.U32.HI R2, RZ, 0x10, R61 ;  /* 0x00000010ff028819 */ /* 0x000fe4000001163d */
[----:B------:R-:W-:Y:S02]  /*4c00*/  @!P0 PRMT R10, R32, 0x5410, R4 ;  /* 0x00005410200a8816 */ /* 0x000fe40000000004 */
[----:B------:R-:W-:Y:S01]  /*4c10*/  @!P0 PRMT R22, R66, 0x5410, R2 ;  /* 0x0000541042168816 */ /* 0x000fe20000000002 */
[----:B-1----:R-:W-:Y:S01]  /*4c20*/  @!P0 IMAD.U32 R3, R13, 0x10000, RZ ;  /* 0x000100000d038824 */ /* 0x002fe200078e00ff */
[----:B------:R-:W-:Y:S03]  /*4c30*/  @!P0 PRMT R2, R29, 0x5410, R0 ;  /* 0x000054101d028816 */ /* 0x000fe60000000000 */
[----:B------:R-:W-:Y:S01]  /*4c40*/  @!P0 IMAD.U32 R20, R22, 0x10000, RZ ;  /* 0x0001000016148824 */ /* 0x000fe200078e00ff */
[----:B------:R-:W-:Y:S01]  /*4c50*/  @!P0 PRMT R9, R32, 0x5432, R5 ;  /* 0x0000543220098816 */ /* 0x000fe20000000005 */
[----:B------:R-:W-:Y:S01]  /*4c60*/  @!P0 IMAD.U32 R0, R2, 0x10000, RZ ;  /* 0x0001000002008824 */ /* 0x000fe200078e00ff */
[----:B------:R-:W-:Y:S01]  /*4c70*/  @!P0 SHF.L.U32 R5, R12, 0x10, RZ ;  /* 0x000000100c058819 */ /* 0x000fe200000006ff */
[C---:B--2---:R-:W-:Y:S01]  /*4c80*/  @!P0 IMAD.U32 R21, R45.reuse, 0x10000, RZ ;  /* 0x000100002d158824 */ /* 0x044fe200078e00ff */
[----:B------:R-:W-:Y:S01]  /*4c90*/  @!P0 LOP3.LUT R23, R45, 0xffff0000, RZ, 0xc0, !PT ;  /* 0xffff00002d178812 */ /* 0x000fe200078ec0ff */
[C---:B------:R-:W-:Y:S01]  /*4ca0*/  @!P0 FMUL.FTZ R4, R3.reuse, R20 ;  /* 0x0000001403048220 */ /* 0x040fe20000410000 */
[----:B------:R-:W-:Y:S01]  /*4cb0*/  @!P0 LOP3.LUT R38, R46, 0xffff0000, RZ, 0xc0, !PT ;  /* 0xffff00002e268812 */ /* 0x000fe200078ec0ff */
[-C--:B------:R-:W-:Y:S01]  /*4cc0*/  @!P0 FMUL.FTZ R3, R3, R0.reuse ;  /* 0x0000000003038220 */ /* 0x080fe20000410000 */
[----:B------:R-:W-:Y:S01]  /*4cd0*/  @!P0 SHF.L.U32 R40, R47, 0x10, RZ ;  /* 0x000000102f288819 */ /* 0x000fe200000006ff */
[----:B------:R-:W-:Y:S01]  /*4ce0*/  @!P0 FFMA.FTZ R58, R21, R0, -R4 ;  /* 0x00000000153a8223 */ /* 0x000fe20000010804 */
[----:B------:R-:W-:Y:S01]  /*4cf0*/  @!P0 LOP3.LUT R42, R47, 0xffff0000, RZ, 0xc0, !PT ;  /* 0xffff00002f2a8812 */ /* 0x000fe200078ec0ff */
[----:B------:R-:W-:Y:S01]  /*4d00*/  @!P0 IMAD.U32 R17, R44, 0x10000, RZ ;  /* 0x000100002c118824 */ /* 0x000fe200078e00ff */
[----:B------:R-:W-:Y:S01]  /*4d10*/  @!P0 LOP3.LUT R2, R2, 0xffff0000, RZ, 0xc0, !PT ;  /* 0xffff000002028812 */ /* 0x000fe200078ec0ff */
[----:B------:R-:W-:Y:S01]  /*4d20*/  @!P0 IMAD.U32 R29, R46, 0x10000, RZ ;  /* 0x000100002e1d8824 */ /* 0x000fe200078e00ff */
[----:B------:R-:W-:Y:S02]  /*4d30*/  @!P0 LOP3.LUT R0, R13, 0xffff0000, RZ, 0xc0, !PT ;  /* 0xffff00000d008812 */ /* 0x000fe400078ec0ff */
[----:B------:R-:W-:Y:S02]  /*4d40*/  @!P0 LOP3.LUT R22, R22, 0xffff0000, RZ, 0xc0, !PT ;  /* 0xffff000016168812 */ /* 0x000fe400078ec0ff */
[----:B------:R-:W-:Y:S01]  /*4d50*/  @!P0 SHF.R.U64 R7, R62, 0x10, R63 ;  /* 0x000000103e078819 */ /* 0x000fe2000000123f */
[----:B------:R-:W-:Y:S01]  /*4d60*/  @!P0 FMUL.FTZ R4, R0, R2 ;  /* 0x0000000200048220 */ /* 0x000fe20000410000 */
[----:B------:R-:W-:Y:S01]  /*4d70*/  @!P0 SHF.R.U64 R18, R60, 0x10, R61 ;  /* 0x000000103c128819 */ /* 0x000fe2000000123d */
[----:B------:R-:W-:Y:S01]  /*4d80*/  @!P0 FMUL.FTZ R8, R0, R22 ;  /* 0x0000001600088220 */ /* 0x000fe20000410000 */
[----:B------:R-:W-:Y:S01]  /*4d90*/  @!P0 PRMT R11, R67, 0x5410, R7 ;  /* 0x00005410430b8816 */ /* 0x000fe20000000007 */
[C---:B------:R-:W-:Y:S01]  /*4da0*/  @!P0 IMAD.U32 R7, R6.reuse, 0x10000, RZ ;  /* 0x0001000006078824 */ /* 0x040fe200078e00ff */
[----:B------:R-:W-:Y:S01]  /*4db0*/  @!P0 LOP3.LUT R6, R6, 0xffff0000, RZ, 0xc0, !PT ;  /* 0xffff000006068812 */ /* 0x000fe200078ec0ff */
[----:B------:R-:W-:Y:S01]  /*4dc0*/  @!P0 FFMA.FTZ R57, R23, R2, -R8 ;  /* 0x0000000217398223 */ /* 0x000fe20000010808 */
[----:B------:R-:W-:Y:S01]  /*4dd0*/  @!P0 PRMT R18, R66, 0x5432, R18 ;  /* 0x0000543242128816 */ /* 0x000fe20000000012 */
[-C--:B------:R-:W-:Y:S01]  /*4de0*/  @!P0 FMUL.FTZ R0, R5, R7.reuse ;  /* 0x0000000705008220 */ /* 0x080fe20000410000 */
[----:B------:R-:W-:Y:S01]  /*4df0*/  @!P0 LOP3.LUT R2, R12, 0xffff0000, RZ, 0xc0, !PT ;  /* 0xffff00000c028812 */ /* 0x000fe200078ec0ff */
[----:B------:R-:W-:Y:S01]  /*4e00*/  @!P0 IMAD.U32 R28, R11, 0x10000, RZ ;  /* 0x000100000b1c8824 */ /* 0x000fe200078e00ff */
[----:B------:R-:W-:Y:S01]  /*4e10*/  @!P0 SHF.R.U32.HI R41, RZ, 0x10, R63 ;  /* 0x00000010ff298819 */ /* 0x000fe2000001163f */
[C---:B------:R-:W-:Y:S01]  /*4e20*/  @!P0 IMAD.U32 R16, R18.reuse, 0x10000, RZ ;  /* 0x0001000012108824 */ /* 0x040fe200078e00ff */
[----:B------:R-:W-:Y:S02]  /*4e30*/  @!P0 LOP3.LUT R18, R18, 0xffff0000, RZ, 0xc0, !PT ;  /* 0xffff000012128812 */ /* 0x000fe400078ec0ff */
[----:B------:R-:W-:Y:S01]  /*4e40*/  @!P0 PRMT R41, R67, 0x5432, R41 ;  /* 0x0000543243298816 */ /* 0x000fe20000000029 */
[----:B------:R-:W-:Y:S01]  /*4e50*/  @!P0 FMUL.FTZ R19, R5, R16 ;  /* 0x0000001005138220 */ /* 0x000fe20000410000 */
[----:B------:R-:W-:Y:S01]  /*4e60*/  @!P0 SHF.L.U32 R5, R14, 0x10, RZ ;  /* 0x000000100e058819 */ /* 0x000fe200000006ff */
[----:B------:R-:W-:Y:S02]  /*4e70*/  @!P0 FMUL.FTZ R8, R2, R18 ;  /* 0x0000001202088220 */ /* 0x000fe40000410000 */
[----:B------:R-:W-:Y:S01]  /*4e80*/  @!P0 FFMA.FTZ R56, R17, R7, -R19 ;  /* 0x0000000711388223 */ /* 0x000fe20000010813 */
[----:B------:R-:W-:Y:S01]  /*4e90*/  @!P0 LOP3.LUT R19, R44, 0xffff0000, RZ, 0xc0, !PT ;  /* 0xffff00002c138812 */ /* 0x000fe200078ec0ff */
[----:B------:R-:W-:Y:S02]  /*4ea0*/  @!P0 IMAD.U32 R7, R10, 0x10000, RZ ;  /* 0x000100000a078824 */ /* 0x000fe400078e00ff */
[----:B------:R-:W-:Y:S02]  /*4eb0*/  @!P0 FMUL.FTZ R32, R5, R28 ;  /* 0x0000001c05208220 */ /* 0x000fe40000410000 */
[-C--:B------:R-:W-:Y:S02]  /*4ec0*/  @!P0 FMUL.FTZ R2, R2, R6.reuse ;  /* 0x0000000602028220 */ /* 0x080fe40000410000 */
[----:B------:R-:W-:Y:S01]  /*4ed0*/  @!P0 FFMA.FTZ R53, R19, R6, -R8 ;  /* 0x0000000613358223 */ /* 0x000fe20000010808 */
[----:B------:R-:W-:Y:S01]  /*4ee0*/  @!P0 LOP3.LUT R6, R14, 0xffff0000, RZ, 0xc0, !PT ;  /* 0xffff00000e068812 */ /* 0x000fe200078ec0ff */
[-C--:B------:R-:W-:Y:S01]  /*4ef0*/  @!P0 FFMA.FTZ R52, R29, R7.reuse, -R32 ;  /* 0x000000071d348223 */ /* 0x080fe20000010820 */
[----:B------:R-:W-:Y:S01]  /*4f00*/  @!P0 LOP3.LUT R32, R11, 0xffff0000, RZ, 0xc0, !PT ;  /* 0xffff00000b208812 */ /* 0x000fe200078ec0ff */
[----:B------:R-:W-:Y:S01]  /*4f10*/  @!P0 IMAD.U32 R39, R41, 0x10000, RZ ;  /* 0x0001000029278824 */ /* 0x000fe200078e00ff */
[----:B------:R-:W-:Y:S01]  /*4f20*/  @!P0 LOP3.LUT R11, R10, 0xffff0000, RZ, 0xc0, !PT ;  /* 0xffff00000a0b8812 */ /* 0x000fe200078ec0ff */
[----:B------:R-:W-:Y:S01]  /*4f30*/  @!P0 FMUL.FTZ R5, R5, R7 ;  /* 0x0000000705058220 */ /* 0x000fe20000410000 */
[C---:B------:R-:W-:Y:S01]  /*4f40*/  @!P0 LOP3.LUT R8, R15.reuse, 0xffff0000, RZ, 0xc0, !PT ;  /* 0xffff00000f088812 */ /* 0x040fe200078ec0ff */
[----:B------:R-:W-:Y:S01]  /*4f50*/  @!P0 IMAD.U32 R7, R15, 0x10000, RZ ;  /* 0x000100000f078824 */ /* 0x000fe200078e00ff */
[----:B------:R-:W-:Y:S01]  /*4f60*/  @!P0 LOP3.LUT R41, R41, 0xffff0000, RZ, 0xc0, !PT ;  /* 0xffff000029298812 */ /* 0x000fe200078ec0ff */
[C---:B------:R-:W-:Y:S01]  /*4f70*/  @!P0 IMAD.U32 R10, R9.reuse, 0x10000, RZ ;  /* 0x00010000090a8824 */ /* 0x040fe200078e00ff */
[----:B------:R-:W-:Y:S01]  /*4f80*/  @!P0 LOP3.LUT R9, R9, 0xffff0000, RZ, 0xc0, !PT ;  /* 0xffff000009098812 */ /* 0x000fe200078ec0ff */
[----:B------:R-:W-:Y:S02]  /*4f90*/  @!P0 FMUL.FTZ R49, R6, R32 ;  /* 0x0000002006318220 */ /* 0x000fe40000410000 */
[----:B------:R-:W-:Y:S02]  /*4fa0*/  @!P0 FFMA.FTZ R0, R16, R17, R0 ;  /* 0x0000001110008223 */ /* 0x000fe40000010000 */
[----:B------:R-:W-:Y:S02]  /*4fb0*/  @!P0 FMUL.FTZ R48, R7, R39 ;  /* 0x0000002707308220 */ /* 0x000fe40000410000 */
[----:B------:R-:W-:Y:S02]  /*4fc0*/  @!P0 FMUL.FTZ R43, R8, R41 ;  /* 0x00000029082b8220 */ /* 0x000fe40000410000 */
[----:B------:R-:W-:Y:S02]  /*4fd0*/  @!P0 FFMA.FTZ R2, R18, R19, R2 ;  /* 0x0000001312028223 */ /* 0x000fe40000010002 */
[----:B------:R-:W-:Y:S02]  /*4fe0*/  @!P0 FFMA.FTZ R49, R38, R11, -R49 ;  /* 0x0000000b26318223 */ /* 0x000fe40000010831 */
[----:B------:R-:W-:Y:S01]  /*4ff0*/  @!P0 FFMA.FTZ R3, R20, R21, R3 ;  /* 0x0000001514038223 */ /* 0x000fe20000010003 */
[----:B------:R-:W-:Y:S01]  /*5000*/  @!P0 F2FP.BF16.PACK_AB R0, R2, R0 ;  /* 0x000000000200823e */ /* 0x000fe200000010ff */
[----:B------:R-:W-:Y:S01]  /*5010*/  @!P0 FFMA.FTZ R51, R40, R10, -R48 ;  /* 0x0000000a28338223 */ /* 0x000fe20000010830 */
[----:B------:R-:W-:Y:S01]  /*5020*/  @!P0 F2FP.BF16.PACK_AB R48, R57, R58 ;  /* 0x0000003a3930823e */ /* 0x000fe200000010ff */
[----:B------:R-:W-:Y:S01]  /*5030*/  @!P0 FFMA.FTZ R50, R42, R9, -R43 ;  /* 0x000000092a328223 */ /* 0x000fe2000001082b */
[----:B------:R-:W-:Y:S01]  /*5040*/  @!P0 F2FP.BF16.PACK_AB R43, R53, R56 ;  /* 0x00000038352b823e */ /* 0x000fe200000010ff */
[----:B------:R-:W-:Y:S02]  /*5050*/  @!P0 FMUL.FTZ R6, R6, R11 ;  /* 0x0000000b06068220 */ /* 0x000fe40000410000 */
[----:B------:R-:W-:Y:S01]  /*5060*/  @!P0 FFMA.FTZ R4, R22, R23, R4 ;  /* 0x0000001716048223 */ /* 0x000fe20000010004 */
[----:B------:R-:W-:Y:S01]  /*5070*/  @!P0 MOV R44, R43 ;  /* 0x0000002b002c8202 */ /* 0x000fe20000000f00 */
[----:B------:R-:W-:Y:S01]  /*5080*/  @!P0 FMUL.FTZ R7, R7, R10 ;  /* 0x0000000a07078220 */ /* 0x000fe20000410000 */
[----:B------:R-:W-:Y:S01]  /*5090*/  @!P0 F2FP.BF16.PACK_AB R10, R49, R52 ;  /* 0x00000034310a823e */ /* 0x000fe200000010ff */
[----:B------:R-:W-:Y:S01]  /*50a0*/  @!P0 FFMA.FTZ R5, R28, R29, R5 ;  /* 0x0000001d1c058223 */ /* 0x000fe20000010005 */
[----:B------:R-:W-:Y:S01]  /*50b0*/  @!P0 F2FP.BF16.PACK_AB R11, R50, R51 ;  /* 0x00000033320b823e */ /* 0x000fe200000010ff */
[----:B------:R-:W-:Y:S01]  /*50c0*/  @!P0 FMUL.FTZ R8, R8, R9 ;  /* 0x0000000908088220 */ /* 0x000fe20000410000 */
[----:B------:R-:W-:Y:S01]  /*50d0*/  @!P0 F2FP.BF16.PACK_AB R3, R4, R3 ;  /* 0x000000030403823e */ /* 0x000fe200000010ff */
[----:B------:R-:W-:Y:S01]  /*50e0*/  @!P0 FFMA.FTZ R6, R32, R38, R6 ;  /* 0x0000002620068223 */ /* 0x000fe20000010006 */
[----:B------:R-:W-:Y:S01]  /*50f0*/  @!P0 MOV R47, R11 ;  /* 0x0000000b002f8202 */ /* 0x000fe20000000f00 */
[----:B------:R-:W-:Y:S02]  /*5100*/  @!P0 FFMA.FTZ R7, R39, R40, R7 ;  /* 0x0000002827078223 */ /* 0x000fe40000010007 */
[----:B------:R-:W-:Y:S01]  /*5110*/  @!P0 IMAD.MOV.U32 R45, RZ, RZ, R48 ;  /* 0x000000ffff2d8224 */ /* 0x000fe200078e0030 */
[----:B------:R-:W-:Y:S01]  /*5120*/  @!P0 F2FP.BF16.PACK_AB R5, R6, R5 ;  /* 0x000000050605823e */ /* 0x000fe200000010ff */
[----:B------:R-:W-:Y:S02]  /*5130*/  @!P0 IMAD.MOV.U32 R46, RZ, RZ, R10 ;  /* 0x000000ffff2e8224 */ /* 0x000fe400078e000a */
[----:B------:R-:W-:Y:S01]  /*5140*/  @!P0 FFMA.FTZ R8, R41, R42, R8 ;  /* 0x0000002a29088223 */ /* 0x000fe20000010008 */
[----:B------:R-:W-:Y:S01]  /*5150*/  @!P0 MOV R14, R5 ;  /* 0x00000005000e8202 */ /* 0x000fe20000000f00 */
[----:B------:R-:W-:Y:S01]  /*5160*/  @!P0 IMAD.MOV.U32 R12, RZ, RZ, R0 ;  /* 0x000000ffff0c8224 */ /* 0x000fe200078e0000 */
[----:B------:R1:W-:Y:S01]  /*5170*/  STG.E.128 [R54.64], R44 ;  /* 0x0000002c36007986 */ /* 0x0003e2000c101d06 */
[----:B------:R-:W-:Y:S01]  /*5180*/  @!P0 IMAD.MOV.U32 R13, RZ, RZ, R3 ;  /* 0x000000ffff0d8224 */ /* 0x000fe200078e0003 */
[----:B------:R-:W-:Y:S05]  /*5190*/  @!P0 F2FP.BF16.PACK_AB R7, R8, R7 ;  /* 0x000000070807823e */ /* 0x000fea00000010ff */
[----:B------:R-:W-:Y:S01]  /*51a0*/  @!P0 IMAD.MOV.U32 R15, RZ, RZ, R7 ;  /* 0x000000ffff0f8224 */ /* 0x000fe200078e0007 */
[----:B------:R-:W-:Y:S11]  /*51b0*/  ISETP.GE.AND P0, PT, R100, c[0x0][0x1d4], PT ;  /* 0x0000750064007a0c */ /* 0x000ff60003f06270 */
[----:B------:R-:W-:Y:S02]  /*51c0*/  @!UPT UIADD3 URZ, URZ, URZ, URZ ;  /* 0x0000003f3f3ff290 */ /* 0x000fe4000fffe03f */
[----:B------:R-:W-:-:S05]  /*51d0*/  @P0 BRA `(.L_x_543) ;  /* 0x0000023000000947 */ /* 0x000fca0003800000 */
[----:B------:R-:W-:Y:S04]  /*51e0*/  IADD3 R0, P1, P0, R86, R80, R100 ;  /* 0x0000005056007210 */ /* 0x000fe8000783e064 */
[----:B------:R-:W-:Y:S02]  /*51f0*/  IADD3.X R3, R88, R79, R121, P1, P0 ;  /* 0x0000004f58037210 */ /* 0x000fe40000fe0479 */
[C---:B------:R-:W-:Y:S04]  /*5200*/  LEA R2, P0, R0.reuse, c[0x0][0x1c8], 0x1 ;  /* 0x0000720000027a11 */ /* 0x040fe800078008ff */
[----:B------:R-:W-:Y:S05]  /*5210*/  LEA.HI.X R3, R0, c[0x0][0x1cc], R3, 0x1, P0 ;  /* 0x0000730000037a11 */ /* 0x000fea00000f0c03 */
[----:B------:R2:W-:Y:S01]  /*5220*/  STG.E.128 [R2.64], R12 ;  /* 0x0000000c02007986 */ /* 0x0005e2000c101d06 */
[----:B------:R-:W-:-:S05]  /*5230*/  BRA `(.L_x_543) ;  /* 0x000001d000007947 */ /* 0x000fca0003800000 */
.L_x_539:
[----:B------:R-:W-:Y:S05]  /*5240*/  IMAD R0, R77, -0x40, R94 ;  /* 0xffffffc04d007824 */ /* 0x000fea00078e025e */
[----:B------:R-:W-:Y:S04]  /*5250*/  IMNMX R0, R0, 0x40, PT ;  /* 0x0000004000007817 */ /* 0x000fe80003800200 */
[----:B------:R-:W-:Y:S11]  /*5260*/  ISETP.GE.AND P0, PT, R90, R0, PT ;  /* 0x000000005a00720c */ /* 0x000ff60003f06270 */
[----:B------:R-:W-:Y:S02]  /*5270*/  @!UPT UIADD3 URZ, URZ, URZ, URZ ;  /* 0x0000003f3f3ff290 */ /* 0x000fe4000fffe03f */
[----:B------:R-:W-:-:S05]  /*5280*/  @P0 BRA `(.L_x_543) ;  /* 0x0000018000000947 */ /* 0x000fca0003800000 */
[----:B------:R-:W-:Y:S11]  /*5290*/  ISETP.GE.AND P0, PT, R24, c[0x0][0x1d4], PT ;  /* 0x0000750018007a0c */ /* 0x000ff60003f06270 */
[----:B------:R-:W-:Y:S02]  /*52a0*/  @!UPT UIADD3 URZ, URZ, URZ, URZ ;  /* 0x0000003f3f3ff290 */ /* 0x000fe4000fffe03f */
[----:B------:R-:W1:Y:S04]  /*52b0*/  @!P0 LDS.128 R4, [R84+0x6000] ;  /* 0x0060000054048984 */ /* 0x000e680000000c00 */
[----:B-1----:R-:W-:Y:S01]  /*52c0*/  @!P0 STG.E.128 [R58.64], R4 ;  /* 0x000000043a008986 */ /* 0x002fe2000c101d06 */
[----:B------:R-:W-:Y:S11]  /*52d0*/  ISETP.GE.AND P0, PT, R26, c[0x0][0x1d4], PT ;  /* 0x000075001a007a0c */ /* 0x000ff60003f06270 */
[----:B------:R-:W-:Y:S02]  /*52e0*/  @!UPT UIADD3 URZ, URZ, URZ, URZ ;  /* 0x0000003f3f3ff290 */ /* 0x000fe4000fffe03f */
[----:B------:R-:W1:Y:S04]  /*52f0*/  @!P0 LDS.128 R4, [R85+0x6000] ;  /* 0x0060000055048984 */ /* 0x000e680000000c00 */
[----:B-1----:R-:W-:Y:S01]  /*5300*/  @!P0 STG.E.128 [R58.64+0x40], R4 ;  /* 0x000040043a008986 */ /* 0x002fe2000c101d06 */
        /* <DEDUP_REMOVED lines=15> */
[----:B-1----:R1:W-:Y:S02]  /*5400*/  @!P0 STG.E.128 [R58.64+0x140], R4 ;  /* 0x000140043a008986 */ /* 0x0023e4000c101d06 */
.L_x_543:
[----:B------:R-:W-:Y:S05]  /*5410*/  BSYNC B1 ;  /* 0x0000000000017941 */ /* 0x000fea0003800000 */
.L_x_538:
[C---:B-1----:R-:W-:Y:S01]  /*5420*/  IMAD.SHL.U32 R10, R77.reuse, 0x40, RZ ;  /* 0x000000404d0a7824 */ /* 0x042fe200078e00ff */
[----:B------:R-:W-:Y:S01]  /*5430*/  SHF.L.U64.HI R8, R77, 0x6, R89 ;  /* 0x000000064d087819 */ /* 0x000fe20000010259 */
[----:B------:R-:W-:Y:S02]  /*5440*/  BSSY B0, `(.L_x_560) ;  /* 0x000004c000007945 */ /* 0x000fe40003800000 */
[----:B--2--5:R-:W-:Y:S01]  /*5450*/  IMAD.IADD R3, R135, 0x1, -R10 ;  /* 0x0000000187037824 */ /* 0x024fe200078e0a0a */
[----:B------:R-:W-:Y:S04]  /*5460*/  IADD3 R0, P0, R10, R137, RZ ;  /* 0x000000890a007210 */ /* 0x000fe80007f1e0ff */
[----:B------:R-:W-:Y:S02]  /*5470*/  IADD3.X R2, R8, R143, RZ, P0, !PT ;  /* 0x0000008f08027210 */ /* 0x000fe400007fe4ff */
[C---:B------:R-:W-:Y:S11]  /*5480*/  ISETP.GE.AND P0, PT, R3.reuse, 0x21, PT ;  /* 0x000000210300780c */ /* 0x040ff60003f06270 */
[----:B------:R-:W-:Y:S02]  /*5490*/  @!UPT UIADD3 URZ, URZ, URZ, URZ ;  /* 0x0000003f3f3ff290 */ /* 0x000fe4000fffe03f */
[----:B------:R-:W-:Y:S05]  /*54a0*/  @P0 IADD3 R5, P1, R0, 0x20, RZ ;  /* 0x0000002000050810 */ /* 0x000fea0007f3e0ff */
[----:B------:R-:W-:Y:S01]  /*54b0*/  @P0 IMAD.X R9, RZ, RZ, R2, P1 ;  /* 0x000000ffff090224 */ /* 0x000fe200008e0602 */
[----:B------:R-:W-:Y:S11]  /*54c0*/  ISETP.GE.AND P1, PT, R3, 0x1, PT ;  /* 0x000000010300780c */ /* 0x000ff60003f26270 */
[----:B------:R-:W-:Y:S02]  /*54d0*/  @!UPT UIADD3 URZ, URZ, URZ, URZ ;  /* 0x0000003f3f3ff290 */ /* 0x000fe4000fffe03f */
[-C--:B------:R-:W-:Y:S01]  /*54e0*/  @P1 MOV R3, R99.reuse ;  /* 0x0000006300031202 */ /* 0x080fe20000000f00 */
[----:B------:R-:W-:Y:S02]  /*54f0*/  @P1 IMAD R4, R2, c[0x0][0x258], RZ ;  /* 0x0000960002041a24 */ /* 0x000fe400078e02ff */
[----:B------:R-:W-:Y:S04]  /*5500*/  @P1 IMAD.MOV.U32 R2, RZ, RZ, R96 ;  /* 0x000000ffff021224 */ /* 0x000fe800078e0060 */
[C---:B------:R-:W-:Y:S04]  /*5510*/  @P1 IMAD.WIDE.U32 R2, R0.reuse, c[0x0][0x258], R2 ;  /* 0x0000960000021a25 */ /* 0x040fe800078e0002 */
[----:B------:R-:W-:Y:S01]  /*5520*/  @P1 IMAD R0, R0, c[0x0][0x25c], R4 ;  /* 0x0000970000001a24 */ /* 0x000fe200078e0204 */
[C---:B------:R-:W-:Y:S03]  /*5530*/  @P1 LEA R6, P2, R2.reuse, c[0x0][0x250], 0x1 ;  /* 0x0000940002061a11 */ /* 0x040fe600078408ff */
[----:B------:R-:W-:Y:S01]  /*5540*/  @P1 IMAD.IADD R0, R3, 0x1, R0 ;  /* 0x0000000103001824 */ /* 0x000fe200078e0200 */
[----:B------:R-:W-:Y:S04]  /*5550*/  @P0 MOV R3, R99 ;  /* 0x0000006300030202 */ /* 0x000fe80000000f00 */
[----:B------:R-:W-:Y:S01]  /*5560*/  @P1 LEA.HI.X R7, R2, c[0x0][0x254], R0, 0x1, P2 ;  /* 0x0000950002071a11 */ /* 0x000fe200010f0c00 */
[----:B------:R-:W-:Y:S02]  /*5570*/  @P0 IMAD R0, R9, c[0x0][0x258], RZ ;  /* 0x0000960009000a24 */ /* 0x000fe400078e02ff */
[----:B------:R-:W-:Y:S02]  /*5580*/  @P0 IMAD.MOV.U32 R2, RZ, RZ, R96 ;  /* 0x000000ffff020224 */ /* 0x000fe400078e0060 */
[----:B------:R-:W-:Y:S01]  /*5590*/  @!PT LDS RZ, [RZ] ;  /* 0x00000000fffff984 */ /* 0x000fe20000000800 */
[----:B------:R-:W-:Y:S01]  /*55a0*/  @!PT LDS RZ, [RZ] ;  /* 0x00000000fffff984 */ /* 0x000fe20000000800 */
[----:B------:R-:W-:Y:S01]  /*55b0*/  @!PT LDS RZ, [RZ] ;  /* 0x00000000fffff984 */ /* 0x000fe20000000800 */
[----:B------:R1:W-:Y:S01]  /*55c0*/  @P1 LDGSTS.E.BYPASS.LTC128B.128 [R83+0x100], [R6.64], !P5 ;  /* 0x0010000006531fae */ /* 0x0003e2000e901d46 */
[C---:B------:R-:W-:Y:S02]  /*55d0*/  @P0 IMAD R0, R5.reuse, c[0x0][0x25c], R0 ;  /* 0x0000970005000a24 */ /* 0x040fe400078e0200 */
[----:B------:R-:W-:Y:S01]  /*55e0*/  @P0 IMAD.WIDE.U32 R2, R5, c[0x0][0x258], R2 ;  /* 0x0000960005020a25 */ /* 0x000fe200078e0002 */
[----:B------:R1:W-:Y:S03]  /*55f0*/  @P1 LDGSTS.E.BYPASS.LTC128B.128 [R83+0x2100], [R6.64+0x80], !P4 ;  /* 0x0210008006531fae */ /* 0x0003e6000e101d46 */
[----:B------:R-:W-:Y:S01]  /*5600*/  @P0 IMAD.IADD R0, R3, 0x1, R0 ;  /* 0x0000000103000824 */ /* 0x000fe200078e0200 */
[----:B------:R1:W-:Y:S01]  /*5610*/  @P1 LDGSTS.E.BYPASS.LTC128B.128 [R83+0x4100], [R6.64+0x100], !P3 ;  /* 0x0410010006531fae */ /* 0x0003e2000d901d46 */
[C---:B------:R-:W-:Y:S04]  /*5620*/  @P0 LEA R4, P2, R2.reuse, c[0x0][0x250], 0x1 ;  /* 0x0000940002040a11 */ /* 0x040fe800078408ff */
[----:B------:R-:W-:Y:S02]  /*5630*/  @P0 LEA.HI.X R5, R2, c[0x0][0x254], R0, 0x1, P2 ;  /* 0x0000950002050a11 */ /* 0x000fe400010f0c00 */
[----:B------:R-:W-:Y:S03]  /*5640*/  IADD3 R0, -R10, R94, RZ ;  /* 0x0000005e0a007210 */ /* 0x000fe60007ffe1ff */
[----:B------:R1:W-:Y:S01]  /*5650*/  @P0 LDGSTS.E.BYPASS.LTC128B.128 [R83+0x1100], [R4.64], !P5 ;  /* 0x0110000004530fae */ /* 0x0003e2000e901d46 */
[----:B------:R-:W-:Y:S03]  /*5660*/  IMNMX R0, R0, 0x40, PT ;  /* 0x0000004000007817 */ /* 0x000fe60003800200 */
        /* <DEDUP_REMOVED lines=8> */
[----:B------:R-:W-:Y:S02]  /*56f0*/  IMAD.MOV.U32 R4, RZ, RZ, R112 ;  /* 0x000000ffff047224 */ /* 0x000fe400078e0070 */
[----:B------:R-:W-:Y:S02]  /*5700*/  IMAD.MOV.U32 R5, RZ, RZ, R129 ;  /* 0x000000ffff057224 */ /* 0x000fe400078e0081 */
[----:B------:R-:W-:Y:S02]  /*5710*/  IMAD.X R2, R8, 0x1, R141, P0 ;  /* 0x0000000108027824 */ /* 0x000fe400000e068d */
[----:B------:R-:W-:Y:S04]  /*5720*/  IMAD.WIDE.U32 R4, R0, c[0x0][0x208], R4 ;  /* 0x0000820000047a25 */ /* 0x000fe800078e0004 */
[----:B------:R-:W-:Y:S04]  /*5730*/  IMAD R2, R2, c[0x0][0x208], RZ ;  /* 0x0000820002027a24 */ /* 0x000fe800078e02ff */
[----:B------:R-:W-:Y:S01]  /*5740*/  IMAD R0, R0, c[0x0][0x20c], R2 ;  /* 0x0000830000007a24 */ /* 0x000fe200078e0202 */
[C---:B------:R-:W-:Y:S03]  /*5750*/  LEA R2, P0, R4.reuse, c[0x0][0x1f8], 0x1 ;  /* 0x00007e0004027a11 */ /* 0x040fe600078008ff */
[----:B------:R-:W-:Y:S05]  /*5760*/  IMAD.IADD R0, R5, 0x1, R0 ;  /* 0x0000000105007824 */ /* 0x000fea00078e0200 */
[----:B------:R-:W-:Y:S02]  /*5770*/  LEA.HI.X R3, R4, c[0x0][0x1fc], R0, 0x1, P0 ;  /* 0x00007f0004037a11 */ /* 0x000fe400000f0c00 */
[----:B------:R-:W-:Y:S11]  /*5780*/  ISETP.GE.AND P0, PT, R24, c[0x0][0x1d4], PT ;  /* 0x0000750018007a0c */ /* 0x000ff60003f06270 */
[----:B------:R-:W-:Y:S02]  /*5790*/  @!UPT UIADD3 URZ, URZ, URZ, URZ ;  /* 0x0000003f3f3ff290 */ /* 0x000fe4000fffe03f */
[----:B------:R-:W1:Y:S04]  /*57a0*/  @!P0 LDS.128 R4, [R84] ;  /* 0x0000000054048984 */ /* 0x000e680000000c00 */
[----:B-1----:R-:W-:Y:S01]  /*57b0*/  @!P0 STG.E.128 [R2.64], R4 ;  /* 0x0000000402008986 */ /* 0x002fe2000c101d06 */
[----:B------:R-:W-:Y:S11]  /*57c0*/  ISETP.GE.AND P0, PT, R26, c[0x0][0x1d4], PT ;  /* 0x000075001a007a0c */ /* 0x000ff60003f06270 */
[----:B------:R-:W-:Y:S02]  /*57d0*/  @!UPT UIADD3 URZ, URZ, URZ, URZ ;  /* 0x0000003f3f3ff290 */ /* 0x000fe4000fffe03f */
[----:B------:R-:W1:Y:S04]  /*57e0*/  @!P0 LDS.128 R4, [R85] ;  /* 0x0000000055048984 */ /* 0x000e680000000c00 */
        /* <DEDUP_REMOVED lines=17> */
.L_x_561:
[----:B-1----:R-:W-:Y:S05]  /*5900*/  BSYNC B0 ;  /* 0x0000000000007941 */ /* 0x002fea0003800000 */
.L_x_560:
        /* <DEDUP_REMOVED lines=25> */
.L_x_537:
[----:B------:R-:W-:Y:S01]  /*5aa0*/  ISETP.NE.AND P3, PT, R249, 0x1, PT ;  /* 0x00000001f900780c */ /* 0x000fe20003f65270 */
[----:B------:R-:W-:Y:S01]  /*5ab0*/  IMAD.IADD R8, R147, 0x1, R146 ;  /* 0x0000000193087824 */ /* 0x000fe200078e0292 */
[----:B------:R-:W-:Y:S01]  /*5ac0*/  IADD3 R0, R244, 0x7f, RZ ;  /* 0x0000007ff4007810 */ /* 0x000fe20007ffe0ff */
[----:B------:R-:W-:Y:S01]  /*5ad0*/  CS2R R10, SRZ ;  /* 0x00000000000a7805 */ /* 0x000fe2000001ff00 */
[----:B------:R-:W-:Y:S01]  /*5ae0*/  PLOP3.LUT P2, PT, PT, PT, PT, 0x80, 0x0 ;  /* 0x000000000000781c */ /* 0x000fe20003f4f070 */
[----:B------:R-:W-:Y:S01]  /*5af0*/  CS2R R14, SRZ ;  /* 0x00000000000e7805 */ /* 0x000fe2000001ff00 */
[----:B------:R-:W-:Y:S01]  /*5b00*/  MOV R98, RZ ;  /* 0x000000ff00627202 */ /* 0x000fe20000000f00 */
[----:B------:R-:W-:Y:S01]  /*5b10*/  IMAD.MOV.U32 R96, RZ, RZ, RZ ;  /* 0x000000ffff607224 */ /* 0x000fe200078e00ff */
[----:B------:R-:W-:Y:S01]  /*5b20*/  MOV R9, RZ ;  /* 0x000000ff00097202 */ /* 0x000fe20000000f00 */
[----:B------:R-:W-:Y:S01]  /*5b30*/  IMAD.MOV.U32 R94, RZ, RZ, RZ ;  /* 0x000000ffff5e7224 */ /* 0x000fe200078e00ff */
[----:B------:R-:W-:Y:S01]  /*5b40*/  CS2R R12, SRZ ;  /* 0x00000000000c7805 */ /* 0x000fe2000001ff00 */
[----:B------:R-:W-:Y:S01]  /*5b50*/  IMAD.MOV.U32 R92, RZ, RZ, RZ ;  /* 0x000000ffff5c7224 */ /* 0x000fe200078e00ff */
[----:B------:R-:W-:Y:S01]  /*5b60*/  MOV R88, RZ ;  /* 0x000000ff00587202 */ /* 0x000fe20000000f00 */
[----:B-1----:R-:W-:Y:S01]  /*5b70*/  @P3 IMAD.HI.U32 R2, R0, c[0x0][0x2c8], RZ ;  /* 0x0000b20000023a27 */ /* 0x002fe200078e00ff */
[----:B------:R-:W-:Y:S01]  /*5b80*/  CS2R R16, SRZ ;  /* 0x0000000000107805 */ /* 0x000fe2000001ff00 */
[----:B------:R-:W-:Y:S01]  /*5b90*/  MOV R82, RZ ;  /* 0x000000ff00527202 */ /* 0x000fe20000000f00 */
[----:B------:R-:W-:Y:S01]  /*5ba0*/  CS2R R18, SRZ ;  /* 0x0000000000127805 */ /* 0x000fe2000001ff00 */
[----:B------:R-:W-:Y:S01]  /*5bb0*/  IMAD.MOV.U32 R90, RZ, RZ, RZ ;  /* 0x000000ffff5a7224 */ /* 0x000fe200078e00ff */
[----:B------:R-:W-:Y:S01]  /*5bc0*/  @P3 SHF.R.U32.HI R0, RZ, c[0x0][0x2cc], R2 ;  /* 0x0000b300ff003a19 */ /* 0x000fe20000011602 */
[----:B------:R-:W-:Y:S01]  /*5bd0*/  IMAD.MOV.U32 R86, RZ, RZ, RZ ;  /* 0x000000ffff567224 */ /* 0x000fe200078e00ff */
[----:B------:R-:W-:Y:S01]  /*5be0*/  CS2R R20, SRZ ;  /* 0x0000000000147805 */ /* 0x000fe2000001ff00 */
[----:B------:R-:W-:Y:S01]  /*5bf0*/  IMAD.MOV.U32 R84, RZ, RZ, RZ ;  /* 0x000000ffff547224 */ /* 0x000fe200078e00ff */
[----:B------:R-:W-:Y:S01]  /*5c00*/  MOV R76, RZ ;  /* 0x000000ff004c7202 */ /* 0x000fe20000000f00 */
[----:B------:R-:W-:Y:S01]  /*5c10*/  IMAD.IADD R0, R152, 0x1, R0 ;  /* 0x0000000198007824 */ /* 0x000fe200078e0200 */
[----:B------:R-:W-:Y:S01]  /*5c20*/  CS2R R74, SRZ ;  /* 0x00000000004a7805 */ /* 0x000fe2000001ff00 */
[----:B------:R-:W-:Y:S01]  /*5c30*/  IMAD.MOV.U32 R80, RZ, RZ, RZ ;  /* 0x000000ffff507224 */ /* 0x000fe200078e00ff */
[----:B------:R-:W-:Y:S01]  /*5c40*/  CS2R R70, SRZ ;  /* 0x0000000000467805 */ /* 0x000fe2000001ff00 */
[----:B------:R-:W-:Y:S01]  /*5c50*/  IMAD.MOV.U32 R78, RZ, RZ, RZ ;  /* 0x000000ffff4e7224 */ /* 0x000fe200078e00ff */
[----:B------:R-:W-:Y:S01]  /*5c60*/  SHF.R.S32.HI R2, RZ, 0x1f, R0 ;  /* 0x0000001fff027819 */ /* 0x000fe20000011400 */
[----:B------:R-:W-:Y:S01]  /*5c70*/  IMAD.MOV.U32 R72, RZ, RZ, RZ ;  /* 0x000000ffff487224 */ /* 0x000fe200078e00ff */
[----:B------:R-:W-:Y:S01]  /*5c80*/  MOV R68, RZ ;  /* 0x000000ff00447202 */ /* 0x000fe20000000f00 */
[----:B------:R-:W-:Y:S01]  /*5c90*/  IMAD.MOV.U32 R22, RZ, RZ, RZ ;  /* 0x000000ffff167224 */ /* 0x000fe200078e00ff */
[----:B------:R-:W-:Y:S01]  /*5ca0*/  LEA.HI R0, R2, R0, RZ, 0x6 ;  /* 0x0000000002007211 */ /* 0x000fe200078f30ff */
[----:B------:R-:W-:Y:S01]  /*5cb0*/  CS2R R66, SRZ ;  /* 0x0000000000427805 */ /* 0x000fe2000001ff00 */
[----:B------:R-:W-:Y:S01]  /*5cc0*/  CS2R R24, SRZ ;  /* 0x0000000000187805 */ /* 0x000fe2000001ff00 */
[----:B------:R-:W-:Y:S01]  /*5cd0*/  IMAD.MOV.U32 R64, RZ, RZ, RZ ;  /* 0x000000ffff407224 */ /* 0x000fe200078e00ff */
[----:B------:R-:W-:Y:S01]  /*5ce0*/  SHF.R.S32.HI R0, RZ, 0x6, R0 ;  /* 0x00000006ff007819 */ /* 0x000fe20000011400 */
[----:B------:R-:W-:Y:S01]  /*5cf0*/  CS2R R62, SRZ ;  /* 0x00000000003e7805 */ /* 0x000fe2000001ff00 */
[----:B------:R-:W-:Y:S01]  /*5d00*/  MOV R60, RZ ;  /* 0x000000ff003c7202 */ /* 0x000fe20000000f00 */
[----:B------:R-:W-:Y:S01]  /*5d10*/  CS2R R58, SRZ ;  /* 0x00000000003a7805 */ /* 0x000fe2000001ff00 */
[----:B------:R-:W-:Y:S01]  /*5d20*/  IMNMX R207, R151, R0, PT ;  /* 0x0000000097cf7217 */ /* 0x000fe20003800200 */
[----:B------:R-:W-:Y:S01]  /*5d30*/  CS2R R26, SRZ ;  /* 0x00000000001a7805 */ /* 0x000fe2000001ff00 */
[----:B------:R-:W-:Y:S01]  /*5d40*/  IMAD.MOV.U32 R56, RZ, RZ, RZ ;  /* 0x000000ffff387224 */ /* 0x000fe200078e00ff */
[----:B------:R-:W-:Y:S01]  /*5d50*/  CS2R R54, SRZ ;  /* 0x0000000000367805 */ /* 0x000fe2000001ff00 */
[----:B------:R-:W-:Y:S01]  /*5d60*/  ISETP.GE.AND P0, PT, R207, 0x1, PT ;  /* 0x00000001cf00780c */ /* 0x000fe20003f06270 */
[----:B------:R-:W-:Y:S01]  /*5d70*/  CS2R R50, SRZ ;  /* 0x0000000000327805 */ /* 0x000fe2000001ff00 */
[----:B------:R-:W-:Y:S01]  /*5d80*/  MOV R52, RZ ;  /* 0x000000ff00347202 */ /* 0x000fe20000000f00 */
[----:B------:R-:W-:Y:S01]  /*5d90*/  CS2R R28, SRZ ;  /* 0x00000000001c7805 */ /* 0x000fe2000001ff00 */
[----:B------:R-:W-:Y:S01]  /*5da0*/  IMAD.MOV.U32 R48, RZ, RZ, RZ ;  /* 0x000000ffff307224 */ /* 0x000fe200078e00ff */
[----:B------:R-:W-:Y:S01]  /*5db0*/  CS2R R46, SRZ ;  /* 0x00000000002e7805 */ /* 0x000fe2000001ff00 */
        /* <DEDUP_REMOVED lines=17> */
[----:B------:R-:W-:Y:S01]  /*5ed0*/  IMAD.MOV.U32 R7, RZ, RZ, RZ ;  /* 0x000000ffff077224 */ /* 0x000fe200078e00ff */
[----:B------:R-:W-:Y:S01]  /*5ee0*/  MOV R116, RZ ;  /* 0x000000ff00747202 */ /* 0x000fe20000000f00 */
[----:B------:R-:W-:Y:S01]  /*5ef0*/  CS2R R114, SRZ ;  /* 0x0000000000727805 */ /* 0x000fe2000001ff00 */
[----:B------:R-:W-:Y:S01]  /*5f00*/  CS2R R112, SRZ ;  /* 0x0000000000707805 */ /* 0x000fe2000001ff00 */
[----:B------:R-:W-:Y:S01]  /*5f10*/  CS2R R110, SRZ ;  /* 0x00000000006e7805 */ /* 0x000fe2000001ff00 */
[----:B------:R-:W-:Y:S01]  /*5f20*/  CS2R R108, SRZ ;  /* 0x00000000006c7805 */ /* 0x000fe2000001ff00 */
[----:B------:R-:W-:Y:S01]  /*5f30*/  CS2R R106, SRZ ;  /* 0x00000000006a7805 */ /* 0x000fe2000001ff00 */
[----:B------:R-:W-:Y:S01]  /*5f40*/  CS2R R104, SRZ ;  /* 0x0000000000687805 */ /* 0x000fe2000001ff00 */
[----:B------:R-:W-:Y:S05]  /*5f50*/  @!P0 BRA `(.L_x_563) ;  /* 0x00011a5000008947 */ /* 0x000fea0003800000 */
[----:B------:R-:W-:-:S04]  /*5f60*/  ISETP.NE.U32.AND P0, PT, RZ, c[0x0][0x340], PT ;  /* 0x0000d000ff007a0c */ /* 0x000fc80003f05070 */
[----:B------:R-:W-:-:S13]  /*5f70*/  ISETP.NE.AND.EX P0, PT, RZ, c[0x0][0x344], PT, P0 ;  /* 0x0000d100ff007a0c */ /* 0x000fda0003f05300 */
[----:B------:R-:W-:-:S04]  /*5f80*/  @P0 IMAD.MOV.U32 R2, RZ, RZ, 0x4 ;  /* 0x00000004ff020424 */ /* 0x000fc800078e00ff */
[----:B------:R-:W-:-:S05]  /*5f90*/  @P0 IMAD.WIDE R2, R243, R2, c[0x0][0x340] ;  /* 0x0000d000f3020625 */ /* 0x000fca00078e0202 */
[----:B------:R1:W2:Y:S01]  /*5fa0*/  @P0 LDG.E R21, [R2.64] ;  /* 0x0000000602150981 */ /* 0x0002a2000c1e1900 */
[----:B------:R-:W-:Y:S01]  /*5fb0*/  SHF.R.S32.HI R0, RZ, 0x1f, R145 ;  /* 0x0000001fff007819 */ /* 0x000fe20000011491 */
[----:B------:R-:W-:Y:S01]  /*5fc0*/  IMAD R5, R164, c[0x0][0x1b8], RZ ;  /* 0x00006e00a4057a24 */ /* 0x000fe200078e02ff */
[----:B------:R-:W-:Y:S01]  /*5fd0*/  SHF.R.S32.HI R112, RZ, 0x1f, R162 ;  /* 0x0000001fff707819 */ /* 0x000fe200000114a2 */
[----:B------:R-:W-:Y:S01]  /*5fe0*/  IMAD R44, R242, c[0x0][0x2c4], RZ ;  /* 0x0000b100f22c7a24 */ /* 0x000fe200078e02ff */
[----:B------:R-:W-:Y:S01]  /*5ff0*/  ISETP.NE.U32.AND P2, PT, RZ, c[0x0][0x348], PT ;  /* 0x0000d200ff007a0c */ /* 0x000fe20003f45070 */
[----:B------:R-:W-:Y:S01]  /*6000*/  IMAD R0, R0, c[0x0][0x178], RZ ;  /* 0x00005e0000007a24 */ /* 0x000fe200078e02ff */
[CC--:B------:R-:W-:Y:S01]  /*6010*/  LEA.HI R4, R112.reuse, R162.reuse, RZ, 0x3 ;  /* 0x000000a270047211 */ /* 0x0c0fe200078f18ff */
[----:B------:R-:W-:Y:S01]  /*6020*/  IMAD R5, R251, c[0x0][0x1bc], R5 ;  /* 0x00006f00fb057a24 */ /* 0x000fe200078e0205 */
[----:B------:R-:W-:Y:S01]  /*6030*/  LEA.HI R11, R112, R162, RZ, 0x4 ;  /* 0x000000a2700b7211 */ /* 0x000fe200078f20ff */
[----:B------:R-:W-:Y:S01]  /*6040*/  IMAD R0, R145, c[0x0][0x17c], R0 ;  /* 0x00005f0091007a24 */ /* 0x000fe200078e0200 */
[----:B------:R-:W-:Y:S01]  /*6050*/  SHF.R.S32.HI R88, RZ, 0x3, R4 ;  /* 0x00000003ff587819 */ /* 0x000fe20000011404 */
[----:B------:R-:W-:Y:S01]  /*6060*/  BSSY B0, `(.L_x_564) ;  /* 0x0000089000007945 */ /* 0x000fe20003800000 */
[----:B------:R-:W-:-:S02]  /*6070*/  SHF.R.S32.HI R9, RZ, 0x4, R11 ;  /* 0x00000004ff097819 */ /* 0x000fc4000001140b */
[----:B------:R-:W-:Y:S02]  /*6080*/  SHF.R.S32.HI R20, RZ, 0x1f, R243 ;  /* 0x0000001fff147819 */ /* 0x000fe400000114f3 */
[----:B------:R-:W-:Y:S02]  /*6090*/  LEA.HI R6, R11, R9, RZ, 0x1 ;  /* 0x000000090b067211 */ /* 0x000fe400078f08ff */
[----:B------:R-:W-:Y:S02]  /*60a0*/  ISETP.NE.AND.EX P2, PT, RZ, c[0x0][0x34c], PT, P2 ;  /* 0x0000d300ff007a0c */ /* 0x000fe40003f45320 */
[----:B------:R-:W-:Y:S02]  /*60b0*/  LOP3.LUT R6, R6, 0xfffffffe, RZ, 0xc0, !PT ;  /* 0xfffffffe06067812 */ /* 0x000fe400078ec0ff */
[----:B------:R-:W-:Y:S01]  /*60c0*/  SEL R12, R20, RZ, !P2 ;  /* 0x000000ff140c7207 */ /* 0x000fe20005000000 */
[----:B-1----:R-:W-:-:S04]  /*60d0*/  IMAD.WIDE.U32 R2, R145, c[0x0][0x178], RZ ;  /* 0x00005e0091027a25 */ /* 0x002fc800078e00ff */
[----:B------:R-:W-:Y:S01]  /*60e0*/  IMAD.IADD R3, R3, 0x1, R0 ;  /* 0x0000000103037824 */ /* 0x000fe200078e0200 */
[----:B------:R-:W-:Y:S01]  /*60f0*/  LOP3.LUT R0, R4, 0xfffffff8, RZ, 0xc0, !PT ;  /* 0xfffffff804007812 */ /* 0x000fe200078ec0ff */
[----:B------:R-:W-:Y:S02]  /*6100*/  IMAD.SHL.U32 R4, R88, 0x40, RZ ;  /* 0x0000004058047824 */ /* 0x000fe400078e00ff */
[----:B------:R-:W-:Y:S01]  /*6110*/  IMAD.IADD R106, R9, 0x1, -R6 ;  /* 0x00000001096a7824 */ /* 0x000fe200078e0a06 */
[----:B------:R-:W-:Y:S01]  /*6120*/  SEL R6, R243, RZ, !P2 ;  /* 0x000000fff3067207 */ /* 0x000fe20005000000 */
[----:B------:R-:W-:Y:S01]  /*6130*/  IMAD.IADD R87, R162, 0x1, -R0 ;  /* 0x00000001a2577824 */ /* 0x000fe200078e0a00 */
[----:B------:R-:W-:Y:S01]  /*6140*/  LOP3.LUT R0, R4, 0x1c0, RZ, 0xc0, !PT ;  /* 0x000001c004007812 */ /* 0x000fe200078ec0ff */
[----:B------:R-:W-:-:S03]  /*6150*/  IMAD.WIDE.U32 R2, R251, c[0x0][0x1b8], R2 ;  /* 0x00006e00fb027a25 */ /* 0x000fc600078e0002 */
[C---:B------:R-:W-:Y:S01]  /*6160*/  SHF.L.U32 R10, R87.reuse, 0x3, RZ ;  /* 0x00000003570a7819 */ /* 0x040fe200000006ff */
[----:B------:R-:W-:Y:S02]  /*6170*/  IMAD R9, R87, 0x20, R88 ;  /* 0x0000002057097824 */ /* 0x000fe400078e0258 */
[----:B------:R-:W-:Y:S01]  /*6180*/  IMAD.IADD R3, R3, 0x1, R5 ;  /* 0x0000000103037824 */ /* 0x000fe200078e0205 */
[----:B------:R-:W-:Y:S01]  /*6190*/  IADD3 R4, R10, 0x80, RZ ;  /* 0x000000800a047810 */ /* 0x000fe20007ffe0ff */
[----:B------:R-:W-:Y:S01]  /*61a0*/  IMAD.IADD R9, R244, 0x1, R9 ;  /* 0x00000001f4097824 */ /* 0x000fe200078e0209 */
[----:B------:R-:W-:Y:S01]  /*61b0*/  LOP3.LUT R7, R0, 0x38, R10, 0xf8, !PT ;  /* 0x0000003800077812 */ /* 0x000fe200078ef80a */
[----:B------:R-:W-:Y:S01]  /*61c0*/  IMAD R14, R12, c[0x0][0x1c0], RZ ;  /* 0x000070000c0e7a24 */ /* 0x000fe200078e02ff */
[----:B------:R-:W-:Y:S01]  /*61d0*/  SHF.R.U32.HI R0, RZ, 0x3, R0 ;  /* 0x00000003ff007819 */ /* 0x000fe20000011600 */
[----:B------:R-:W-:Y:S01]  /*61e0*/  @P3 IMAD.HI.U32 R5, R9, c[0x0][0x2c8], RZ ;  /* 0x0000b20009053a27 */ /* 0x000fe200078e00ff */
[----:B------:R-:W-:-:S02]  /*61f0*/  ISETP.GE.AND P1, PT, R4, c[0x0][0x1d4], PT ;  /* 0x0000750004007a0c */ /* 0x000fc40003f26270 */
[----:B------:R-:W-:Y:S01]  /*6200*/  LOP3.LUT R17, R7, R0, RZ, 0x3c, !PT ;  /* 0x0000000007117212 */ /* 0x000fe200078e3cff */
[----:B------:R-:W-:Y:S01]  /*6210*/  IMAD.WIDE.U32 R2, R6, c[0x0][0x1c0], R2 ;  /* 0x0000700006027a25 */ /* 0x000fe200078e0002 */
[----:B------:R-:W-:Y:S02]  /*6220*/  P2R R240, PR, RZ, 0x2 ;  /* 0x00000002fff07803 */ /* 0x000fe40000000000 */
[----:B------:R-:W-:Y:S02]  /*6230*/  SHF.R.S32.HI R4, RZ, 0x1f, R8 ;  /* 0x0000001fff047819 */ /* 0x000fe40000011408 */
[C---:B------:R-:W-:Y:S02]  /*6240*/  IADD3 R0, P1, R88.reuse, R8, RZ ;  /* 0x0000000858007210 */ /* 0x040fe40007f3e0ff */
[----:B------:R-:W-:Y:S02]  /*6250*/  LOP3.LUT R7, R11, 0xfffffff0, RZ, 0xc0, !PT ;  /* 0xfffffff00b077812 */ /* 0x000fe400078ec0ff */
[----:B------:R-:W-:-:S02]  /*6260*/  LEA.HI.X.SX32 R4, R88, R4, 0x1, P1 ;  /* 0x0000000458047211 */ /* 0x000fc400008f0eff */
[----:B------:R-:W-:Y:S01]  /*6270*/  MOV R8, R9 ;  /* 0x0000000900087202 */ /* 0x000fe20000000f00 */
[----:B------:R-:W-:Y:S01]  /*6280*/  IMAD.IADD R7, R162, 0x1, -R7 ;  /* 0x00000001a2077824 */ /* 0x000fe200078e0a07 */
[----:B------:R-:W-:Y:S01]  /*6290*/  @P3 SHF.R.U32.HI R8, RZ, c[0x0][0x2cc], R5 ;  /* 0x0000b300ff083a19 */ /* 0x000fe20000011605 */
[C---:B------:R-:W-:Y:S01]  /*62a0*/  IMAD R5, R4.reuse, c[0x0][0x1e0], RZ ;  /* 0x0000780004057a24 */ /* 0x040fe200078e02ff */
[----:B------:R-:W-:Y:S01]  /*62b0*/  SHF.R.S32.HI R11, RZ, 0x1f, R10 ;  /* 0x0000001fff0b7819 */ /* 0x000fe2000001140a */
[----:B------:R-:W-:Y:S01]  /*62c0*/  IMAD R4, R4, c[0x0][0x208], RZ ;  /* 0x0000820004047a24 */ /* 0x000fe200078e02ff */
[----:B------:R-:W-:Y:S01]  /*62d0*/  SHF.R.S32.HI R15, RZ, 0x1f, R7 ;  /* 0x0000001fff0f7819 */ /* 0x000fe20000011407 */
[C---:B------:R-:W-:Y:S01]  /*62e0*/  IMAD R16, R0.reuse, c[0x0][0x1e4], R5 ;  /* 0x0000790000107a24 */ /* 0x040fe200078e0205 */
[----:B------:R-:W-:Y:S01]  /*62f0*/  ISETP.NE.U32.AND P1, PT, RZ, c[0x0][0x350], PT ;  /* 0x0000d400ff007a0c */ /* 0x000fe20003f25070 */
[C---:B------:R-:W-:Y:S01]  /*6300*/  IMAD R19, R0.reuse, c[0x0][0x20c], R4 ;  /* 0x0000830000137a24 */ /* 0x040fe200078e0204 */
[----:B------:R-:W-:Y:S01]  /*6310*/  LEA.HI R18, R15, R7, RZ, 0x3 ;  /* 0x000000070f127211 */ /* 0x000fe200078f18ff */
[----:B------:R-:W-:Y:S01]  /*6320*/  IMAD.WIDE.U32 R4, R0, c[0x0][0x1e0], R10 ;  /* 0x0000780000047a25 */ /* 0x000fe200078e000a */
[----:B------:R-:W-:-:S02]  /*6330*/  ISETP.NE.AND.EX P1, PT, RZ, c[0x0][0x354], PT, P1 ;  /* 0x0000d500ff007a0c */ /* 0x000fc40003f25310 */
[----:B------:R-:W-:Y:S01]  /*6340*/  ISETP.GE.AND P5, PT, R10, c[0x0][0x1d4], PT ;  /* 0x000075000a007a0c */ /* 0x000fe20003fa6270 */
[----:B------:R-:W-:Y:S01]  /*6350*/  IMAD.WIDE.U32 R12, R0, c[0x0][0x208], R10 ;  /* 0x00008200000c7a25 */ /* 0x000fe200078e000a */
[----:B------:R-:W-:Y:S02]  /*6360*/  LEA.HI R0, R112, R162, RZ, 0x6 ;  /* 0x000000a270007211 */ /* 0x000fe400078f30ff */
[----:B------:R-:W-:Y:S01]  /*6370*/  IADD3 R5, R5, R16, RZ ;  /* 0x0000001005057210 */ /* 0x000fe20007ffe0ff */
[----:B------:R-:W-:Y:S02]  /*6380*/  IMAD R15, R6, c[0x0][0x1c4], R14 ;  /* 0x00007100060f7a24 */ /* 0x000fe400078e020e */
[----:B------:R-:W-:Y:S01]  /*6390*/  IMAD.SHL.U32 R6, R0, 0x8, RZ ;  /* 0x0000000800067824 */ /* 0x000fe200078e00ff */
[----:B------:R-:W-:Y:S01]  /*63a0*/  LOP3.LUT R0, R18, 0xfffffff8, RZ, 0xc0, !PT ;  /* 0xfffffff812007812 */ /* 0x000fe200078ec0ff */
[----:B------:R-:W-:Y:S02]  /*63b0*/  IMAD.MOV R14, RZ, RZ, -R8 ;  /* 0x000000ffff0e7224 */ /* 0x000fe400078e0a08 */
[----:B------:R-:W-:Y:S01]  /*63c0*/  IMAD.IADD R3, R3, 0x1, R15 ;  /* 0x0000000103037824 */ /* 0x000fe200078e020f */
[----:B------:R-:W-:Y:S01]  /*63d0*/  LOP3.LUT R209, R17, 0xfffffe00, R6, 0xf8, !PT ;  /* 0xfffffe0011d17812 */ /* 0x000fe200078ef806 */
[----:B------:R-:W-:Y:S01]  /*63e0*/  IMAD.IADD R0, R7, 0x1, -R0 ;  /* 0x0000000107007824 */ /* 0x000fe200078e0a00 */
[----:B------:R-:W-:Y:S01]  /*63f0*/  SHF.R.S32.HI R6, RZ, 0x1f, R8 ;  /* 0x0000001fff067819 */ /* 0x000fe20000011408 */
[----:B------:R-:W-:Y:S01]  /*6400*/  IMAD R14, R14, c[0x0][0x2c4], R9 ;  /* 0x0000b1000e0e7a24 */ /* 0x000fe200078e0209 */
[----:B------:R-:W-:Y:S01]  /*6410*/  SHF.L.U32 R15, R106, 0x3, RZ ;  /* 0x000000036a0f7819 */ /* 0x000fe200000006ff */
[C---:B------:R-:W-:Y:S01]  /*6420*/  IMAD.SHL.U32 R9, R0.reuse, 0x40, RZ ;  /* 0x0000004000097824 */ /* 0x040fe200078e00ff */
[----:B------:R-:W-:Y:S01]  /*6430*/  LOP3.LUT P3, RZ, R0, 0x4, RZ, 0xc0, !PT ;  /* 0x0000000400ff7812 */ /* 0x000fe2000786c0ff */
[----:B------:R-:W-:Y:S01]  /*6440*/  IMAD.WIDE.U32 R2, R8, c[0x0][0x1b0], R2 ;  /* 0x00006c0008027a25 */ /* 0x000fe200078e0002 */
[----:B------:R-:W-:-:S02]  /*6450*/  LOP3.LUT P2, RZ, R0, 0x2, RZ, 0xc0, !PT ;  /* 0x0000000200ff7812 */ /* 0x000fc4000784c0ff */
[----:B------:R-:W-:Y:S01]  /*6460*/  LOP3.LUT R9, R9, 0x1c0, RZ, 0xc0, !PT ;  /* 0x000001c009097812 */ /* 0x000fe200078ec0ff */
[----:B------:R-:W-:Y:S02]  /*6470*/  IMAD R0, R6, c[0x0][0x1b0], RZ ;  /* 0x00006c0006007a24 */ /* 0x000fe400078e02ff */
[----:B------:R-:W-:Y:S01]  /*6480*/  IMAD.WIDE.U32 R6, R251, c[0x0][0x1e8], R4 ;  /* 0x00007a00fb067a25 */ /* 0x000fe200078e0004 */
[----:B------:R-:W-:-:S03]  /*6490*/  MOV R4, R12 ;  /* 0x0000000c00047202 */ /* 0x000fc60000000f00 */
[----:B------:R-:W-:Y:S01]  /*64a0*/  IMAD R17, R8, c[0x0][0x1b4], R0 ;  /* 0x00006d0008117a24 */ /* 0x000fe200078e0200 */
[----:B------:R-:W-:Y:S01]  /*64b0*/  LOP3.LUT R0, R9, 0x8, R15, 0xf8, !PT ;  /* 0x0000000809007812 */ /* 0x000fe200078ef80f */
[----:B------:R-:W-:Y:S01]  /*64c0*/  IMAD R16, R164, c[0x0][0x1e8], RZ ;  /* 0x00007a00a4107a24 */ /* 0x000fe200078e02ff */
[----:B------:R-:W-:Y:S01]  /*64d0*/  SHF.R.U32.HI R9, RZ, 0x3, R9 ;  /* 0x00000003ff097819 */ /* 0x000fe20000011609 */
[----:B------:R-:W-:Y:S02]  /*64e0*/  IMAD.MOV.U32 R12, RZ, RZ, R6 ;  /* 0x000000ffff0c7224 */ /* 0x000fe400078e0006 */
[----:B------:R-:W-:Y:S01]  /*64f0*/  IMAD.IADD R5, R13, 0x1, R19 ;  /* 0x000000010d057824 */ /* 0x000fe200078e0213 */
[----:B------:R-:W-:Y:S01]  /*6500*/  LOP3.LUT R15, R0, R9, RZ, 0x3c, !PT ;  /* 0x00000009000f7212 */ /* 0x000fe200078e3cff */
[----:B------:R-:W-:Y:S01]  /*6510*/  IMAD R6, R164, c[0x0][0x210], RZ ;  /* 0x00008400a4067a24 */ /* 0x000fe200078e02ff */
[----:B------:R-:W-:Y:S01]  /*6520*/  SHF.R.S32.HI R0, RZ, 0x1f, R14 ;  /* 0x0000001fff007819 */ /* 0x000fe2000001140e */
[----:B------:R-:W-:-:S02]  /*6530*/  IMAD.IADD R3, R3, 0x1, R17 ;  /* 0x0000000103037824 */ /* 0x000fc400078e0211 */
[C---:B------:R-:W-:Y:S02]  /*6540*/  IMAD R16, R251.reuse, c[0x0][0x1ec], R16 ;  /* 0x00007b00fb107a24 */ /* 0x040fe400078e0210 */
[----:B------:R-:W-:Y:S02]  /*6550*/  IMAD R0, R0, c[0x0][0x1a8], RZ ;  /* 0x00006a0000007a24 */ /* 0x000fe400078e02ff */
[C---:B------:R-:W-:Y:S02]  /*6560*/  IMAD R6, R251.reuse, c[0x0][0x214], R6 ;  /* 0x00008500fb067a24 */ /* 0x040fe400078e0206 */
[----:B------:R-:W-:-:S04]  /*6570*/  IMAD.WIDE.U32 R4, R251, c[0x0][0x210], R4 ;  /* 0x00008400fb047a25 */ /* 0x000fc800078e0004 */
[C---:B------:R-:W-:Y:S02]  /*6580*/  IMAD R0, R14.reuse, c[0x0][0x1ac], R0 ;  /* 0x00006b000e007a24 */ /* 0x040fe400078e0200 */
[----:B------:R-:W-:-:S04]  /*6590*/  IMAD.WIDE.U32 R2, R14, c[0x0][0x1a8], R2 ;  /* 0x00006a000e027a25 */ /* 0x000fc800078e0002 */
[----:B------:R-:W-:Y:S02]  /*65a0*/  IMAD.IADD R13, R16, 0x1, R7 ;  /* 0x00000001100d7824 */ /* 0x000fe400078e0207 */
[----:B------:R-:W-:Y:S01]  /*65b0*/  IMAD.IADD R7, R6, 0x1, R5 ;  /* 0x0000000106077824 */ /* 0x000fe200078e0205 */
[----:B------:R-:W-:Y:S01]  /*65c0*/  MOV R6, R4 ;  /* 0x0000000400067202 */ /* 0x000fe20000000f00 */
[----:B------:R-:W-:Y:S02]  /*65d0*/  IMAD.SHL.U32 R5, R18, 0x40, RZ ;  /* 0x0000004012057824 */ /* 0x000fe400078e00ff */
[----:B------:R-:W-:Y:S02]  /*65e0*/  IMAD.IADD R3, R3, 0x1, R0 ;  /* 0x0000000103037824 */ /* 0x000fe400078e0200 */
[----:B------:R-:W-:Y:S01]  /*65f0*/  IMAD.IADD R16, R244, 0x1, R88 ;  /* 0x00000001f4107824 */ /* 0x000fe200078e0258 */
[----:B------:R-:W-:Y:S02]  /*6600*/  LOP3.LUT R4, R15, 0xfffffe00, R5, 0xf8, !PT ;  /* 0xfffffe000f047812 */ /* 0x000fe400078ef805 */
[----:B------:R-:W-:-:S04]  /*6610*/  SHF.L.U32 R15, R87, 0x3, RZ ;  /* 0x00000003570f7819 */ /* 0x000fc800000006ff */
[----:B------:R-:W-:Y:S02]  /*6620*/  IADD3 R5, R15, 0x80, RZ ;  /* 0x000000800f057810 */ /* 0x000fe40007ffe0ff */
[--C-:B--2---:R-:W-:Y:S01]  /*6630*/  @P0 SHF.R.S32.HI R9, RZ, 0x1f, R21.reuse ;  /* 0x0000001fff090819 */ /* 0x104fe20000011415 */
[----:B------:R-:W-:Y:S01]  /*6640*/  @P0 IMAD.MOV.U32 R8, RZ, RZ, R21 ;  /* 0x000000ffff080224 */ /* 0x000fe200078e0015 */
[----:B------:R-:W-:Y:S01]  /*6650*/  @!P0 MOV R9, R20 ;  /* 0x0000001400098202 */ /* 0x000fe20000000f00 */
[----:B------:R-:W-:Y:S01]  /*6660*/  @!P0 IMAD.MOV.U32 R8, RZ, RZ, R243 ;  /* 0x000000ffff088224 */ /* 0x000fe200078e00f3 */
[C---:B------:R-:W-:Y:S02]  /*6670*/  LEA R18, P0, R2.reuse, c[0x0][0x160], 0x1 ;  /* 0x0000580002127a11 */ /* 0x040fe400078008ff */
[----:B------:R-:W-:Y:S02]  /*6680*/  SEL R0, R9, RZ, !P1 ;  /* 0x000000ff09007207 */ /* 0x000fe40004800000 */
[----:B------:R-:W-:Y:S01]  /*6690*/  LEA.HI.X R17, R2, c[0x0][0x164], R3, 0x1, P0 ;  /* 0x0000590002117a11 */ /* 0x000fe200000f0c03 */
[----:B------:R-:W-:Y:S01]  /*66a0*/  IMAD.MOV.U32 R3, RZ, RZ, 0x10 ;  /* 0x00000010ff037424 */ /* 0x000fe200078e00ff */
[----:B------:R-:W-:Y:S01]  /*66b0*/  ISETP.GE.AND P0, PT, R16, R44, PT ;  /* 0x0000002c1000720c */ /* 0x000fe20003f06270 */
[----:B------:R-:W-:Y:S01]  /*66c0*/  IMAD R2, R0, c[0x0][0x1f0], RZ ;  /* 0x00007c0000027a24 */ /* 0x000fe200078e02ff */
[----:B------:R-:W-:Y:S01]  /*66d0*/  SEL R8, R8, RZ, !P1 ;  /* 0x000000ff08087207 */ /* 0x000fe20004800000 */
[----:B------:R-:W-:Y:S01]  /*66e0*/  IMAD R0, R0, c[0x0][0x218], RZ ;  /* 0x0000860000007a24 */ /* 0x000fe200078e02ff */
[----:B------:R-:W-:-:S02]  /*66f0*/  SEL R3, R3, 0xfffffff0, !P2 ;  /* 0xfffffff003037807 */ /* 0x000fc40005000000 */
[----:B------:R-:W-:Y:S01]  /*6700*/  ISETP.GE.AND P1, PT, R15, c[0x0][0x198], PT ;  /* 0x000066000f007a0c */ /* 0x000fe20003f26270 */
[C---:B------:R-:W-:Y:S02]  /*6710*/  IMAD R14, R8.reuse, c[0x0][0x1f4], R2 ;  /* 0x00007d00080e7a24 */ /* 0x040fe400078e0202 */
[----:B------:R-:W-:Y:S02]  /*6720*/  IMAD.MOV.U32 R2, RZ, RZ, 0x20 ;  /* 0x00000020ff027424 */ /* 0x000fe400078e00ff */
[----:B------:R-:W-:Y:S01]  /*6730*/  IMAD R9, R8, c[0x0][0x21c], R0 ;  /* 0x0000870008097a24 */ /* 0x000fe200078e0200 */
[----:B------:R-:W-:Y:S01]  /*6740*/  IADD3 R0, R10, 0x40, RZ ;  /* 0x000000400a007810 */ /* 0x000fe20007ffe0ff */
[----:B------:R-:W-:Y:S01]  /*6750*/  IMAD.WIDE.U32 R228, R8, c[0x0][0x1f0], R12 ;  /* 0x00007c0008e47a25 */ /* 0x000fe200078e000c */
[----:B------:R-:W-:Y:S02]  /*6760*/  SEL R2, R2, 0xffffffe0, !P3 ;  /* 0xffffffe002027807 */ /* 0x000fe40005800000 */
[----:B------:R-:W-:Y:S01]  /*6770*/  ISETP.GE.AND P6, PT, R0, c[0x0][0x1d4], PT ;  /* 0x0000750000007a0c */ /* 0x000fe20003fc6270 */
[----:B------:R-:W-:Y:S01]  /*6780*/  IMAD.WIDE.U32 R236, R8, c[0x0][0x218], R6 ;  /* 0x0000860008ec7a25 */ /* 0x000fe200078e0006 */
[----:B------:R-:W-:Y:S01]  /*6790*/  ISETP.GE.AND P2, PT, R0, c[0x0][0x198], PT ;  /* 0x0000660000007a0c */ /* 0x000fe20003f46270 */
[----:B------:R1:W2:Y:S01]  /*67a0*/  SHFL.IDX PT, R6, R18, RZ, 0x181f ;  /* 0x00181fff12067589 */ /* 0x0002a200000e0000 */
[----:B------:R-:W-:Y:S01]  /*67b0*/  ISETP.GE.AND P3, PT, R5, c[0x0][0x198], PT ;  /* 0x0000660005007a0c */ /* 0x000fe20003f66270 */
[----:B------:R-:W-:-:S02]  /*67c0*/  IMAD.IADD R231, R229, 0x1, R14 ;  /* 0x00000001e5e77824 */ /* 0x000fc400078e020e */
[----:B------:R1:W3:Y:S01]  /*67d0*/  SHFL.IDX PT, R7, R17, RZ, 0x181f ;  /* 0x00181fff11077589 */ /* 0x0002e200000e0000 */
[----:B------:R-:W-:Y:S01]  /*67e0*/  IMAD.IADD R233, R237, 0x1, R9 ;  /* 0x00000001ede97824 */ /* 0x000fe200078e0209 */
[----:B------:R-:W-:Y:S05]  /*67f0*/  @P0 BRA `(.L_x_565) ;  /* 0x000000f000000947 */ /* 0x000fea0003800000 */
[----:B------:R-:W-:Y:S02]  /*6800*/  SHF.R.S32.HI R12, RZ, 0x1f, R0 ;  /* 0x0000001fff0c7819 */ /* 0x000fe40000011400 */
[----:B------:R-:W-:Y:S02]  /*6810*/  SHF.R.S32.HI R13, RZ, 0x1f, R5 ;  /* 0x0000001fff0d7819 */ /* 0x000fe40000011405 */
[----:B------:R-:W-:Y:S02]  /*6820*/  LEA.HI R12, R12, R0, RZ, 0x3 ;  /* 0x000000000c0c7211 */ /* 0x000fe400078f18ff */
[----:B------:R-:W-:Y:S02]  /*6830*/  LEA.HI R5, R13, R5, RZ, 0x3 ;  /* 0x000000050d057211 */ /* 0x000fe400078f18ff */
[----:B--2---:R-:W-:-:S02]  /*6840*/  LEA R8, P0, R15, R6, 0x1 ;  /* 0x000000060f087211 */ /* 0x004fc400078008ff */
[----:B------:R-:W-:Y:S02]  /*6850*/  LOP3.LUT R12, R12, 0xfffffff8, RZ, 0xc0, !PT ;  /* 0xfffffff80c0c7812 */ /* 0x000fe400078ec0ff */
[----:B------:R-:W-:Y:S01]  /*6860*/  LOP3.LUT R14, R5, 0xfffffff8, RZ, 0xc0, !PT ;  /* 0xfffffff8050e7812 */ /* 0x000fe200078ec0ff */
[----:B------:R-:W-:Y:S01]  /*6870*/  IMAD.SHL.U32 R5, R209, 0x2, RZ ;  /* 0x00000002d1057824 */ /* 0x000fe200078e00ff */
[----:B---3--:R-:W-:Y:S01]  /*6880*/  LEA.HI.X R9, R15, R7, R11, 0x1, P0 ;  /* 0x000000070f097211 */ /* 0x008fe200000f0c0b */
[----:B------:R-:W-:-:S04]  /*6890*/  IMAD.WIDE R12, R12, 0x2, R6 ;  /* 0x000000020c0c7825 */ /* 0x000fc800078e0206 */
[----:B------:R-:W-:Y:S01]  /*68a0*/  IMAD.WIDE R6, R14, 0x2, R6 ;  /* 0x000000020e067825 */ /* 0x000fe200078e0206 */
[----:B------:R-:W-:Y:S01]  /*68b0*/  @!PT LDS RZ, [RZ] ;  /* 0x00000000fffff984 */ /* 0x000fe20000000800 */
[----:B------:R2:W-:Y:S04]  /*68c0*/  LDGSTS.E.BYPASS.LTC128B.128 [R5+0xc100], [R8.64], !P1 ;  /* 0x0c10000008057fae */ /* 0x0005e8000c901d46 */
[----:B------:R2:W-:Y:S04]  /*68d0*/  LDGSTS.E.BYPASS.LTC128B.128 [R5+0x10100], [R12.64], !P2 ;  /* 0x101000000c057fae */ /* 0x0005e8000d101d46 */
[----:B------:R2:W-:Y:S02]  /*68e0*/  LDGSTS.E.BYPASS.LTC128B.128 [R5+0x14100], [R6.64], !P3 ;  /* 0x1410000006057fae */ /* 0x0005e4000d901d46 */
.L_x_565:
[----:B------:R-:W-:Y:S05]  /*68f0*/  BSYNC B0 ;  /* 0x0000000000007941 */ /* 0x000fea0003800000 */
.L_x_564:
[----:B--2---:R-:W-:Y:S01]  /*6900*/  IADD3 R5, R16, 0x20, RZ ;  /* 0x0000002010057810 */ /* 0x004fe20007ffe0ff */
[----:B---3--:R2:W3:Y:S01]  /*6910*/  SHFL.IDX PT, R7, R17, 0x1, 0x181f ;  /* 0x00381f0011077f89 */ /* 0x0084e200000e0000 */
[----:B------:R-:W-:Y:S02]  /*6920*/  BSSY B0, `(.L_x_566) ;  /* 0x0000014000007945 */ /* 0x000fe40003800000 */
[----:B------:R-:W-:Y:S01]  /*6930*/  ISETP.GE.AND P0, PT, R5, R44, PT ;  /* 0x0000002c0500720c */ /* 0x000fe20003f06270 */
[----:B------:R2:W4:-:S12]  /*6940*/  SHFL.IDX PT, R6, R18, 0x1, 0x181f ;  /* 0x00381f0012067f89 */ /* 0x00051800000e0000 */
[----:B------:R-:W-:Y:S05]  /*6950*/  @P0 BRA `(.L_x_567) ;  /* 0x0000010000000947 */ /* 0x000fea0003800000 */
[----:B------:R-:W-:Y:S02]  /*6960*/  IADD3 R13, R15, 0x80, RZ ;  /* 0x000000800f0d7810 */ /* 0x000fe40007ffe0ff */
[----:B------:R-:W-:Y:S02]  /*6970*/  SHF.R.S32.HI R5, RZ, 0x1f, R0 ;  /* 0x0000001fff057819 */ /* 0x000fe40000011400 */
[----:B------:R-:W-:Y:S02]  /*6980*/  SHF.R.S32.HI R14, RZ, 0x1f, R13 ;  /* 0x0000001fff0e7819 */ /* 0x000fe4000001140d */
[----:B------:R-:W-:Y:S02]  /*6990*/  LEA.HI R12, R5, R0, RZ, 0x3 ;  /* 0x00000000050c7211 */ /* 0x000fe400078f18ff */
[----:B------:R-:W-:Y:S02]  /*69a0*/  LEA.HI R5, R14, R13, RZ, 0x3 ;  /* 0x0000000d0e057211 */ /* 0x000fe400078f18ff */
[----:B----4-:R-:W-:-:S02]  /*69b0*/  LEA R8, P0, R15, R6, 0x1 ;  /* 0x000000060f087211 */ /* 0x010fc400078008ff */
        /* <DEDUP_REMOVED lines=10> */
.L_x_567:
[----:B------:R-:W-:Y:S05]  /*6a60*/  BSYNC B0 ;  /* 0x0000000000007941 */ /* 0x000fea0003800000 */
.L_x_566:
[----:B---3--:R-:W-:Y:S01]  /*6a70*/  IADD3 R5, R16, 0x40, RZ ;  /* 0x0000004010057810 */ /* 0x008fe20007ffe0ff */
[----:B------:R3:W1:Y:S01]  /*6a80*/  SHFL.IDX PT, R7, R17, 0x2, 0x181f ;  /* 0x00581f0011077f89 */ /* 0x00066200000e0000 */
[----:B------:R-:W-:Y:S02]  /*6a90*/  BSSY B0, `(.L_x_568) ;  /* 0x0000014000007945 */ /* 0x000fe40003800000 */
[----:B------:R-:W-:Y:S01]  /*6aa0*/  ISETP.GE.AND P0, PT, R5, R44, PT ;  /* 0x0000002c0500720c */ /* 0x000fe20003f06270 */
[----:B----4-:R3:W4:-:S12]  /*6ab0*/  SHFL.IDX PT, R6, R18, 0x2, 0x181f ;  /* 0x00581f0012067f89 */ /* 0x01071800000e0000 */
        /* <DEDUP_REMOVED lines=10> */
[----:B-1----:R-:W-:Y:S01]  /*6b60*/  LEA.HI.X R9, R15, R7, R11, 0x1, P0 ;  /* 0x000000070f097211 */ /* 0x002fe200000f0c0b */
[----:B------:R-:W-:-:S04]  /*6b70*/  IMAD.WIDE R12, R12, 0x2, R6 ;  /* 0x000000020c0c7825 */ /* 0x000fc800078e0206 */
[----:B------:R-:W-:Y:S01]  /*6b80*/  IMAD.WIDE R6, R14, 0x2, R6 ;  /* 0x000000020e067825 */ /* 0x000fe200078e0206 */
[----:B------:R-:W-:Y:S01]  /*6b90*/  @!PT LDS RZ, [RZ] ;  /* 0x00000000fffff984 */ /* 0x000fe20000000800 */
[----:B------:R1:W-:Y:S04]  /*6ba0*/  LDGSTS.E.BYPASS.LTC128B.128 [R5+0xe100], [R8.64], !P1 ;  /* 0x0e10000008057fae */ /* 0x0003e8000c901d46 */
[----:B------:R1:W-:Y:S04]  /*6bb0*/  LDGSTS.E.BYPASS.LTC128B.128 [R5+0x12100], [R12.64], !P2 ;  /* 0x121000000c057fae */ /* 0x0003e8000d101d46 */
[----:B------:R1:W-:Y:S02]  /*6bc0*/  LDGSTS.E.BYPASS.LTC128B.128 [R5+0x16100], [R6.64], !P3 ;  /* 0x1610000006057fae */ /* 0x0003e4000d901d46 */
.L_x_569:
[----:B------:R-:W-:Y:S05]  /*6bd0*/  BSYNC B0 ;  /* 0x0000000000007941 */ /* 0x000fea0003800000 */
.L_x_568:
[----:B-1--4-:R-:W1:Y:S01]  /*6be0*/  SHFL.IDX PT, R6, R18, 0x3, 0x181f ;  /* 0x00781f0012067f89 */ /* 0x012e6200000e0000 */
[----:B------:R-:W-:Y:S01]  /*6bf0*/  IADD3 R5, R16, 0x60, RZ ;  /* 0x0000006010057810 */ /* 0x000fe20007ffe0ff */
[----:B------:R-:W-:Y:S01]  /*6c00*/  IMAD.IADD R10, R232, 0x1, -R88 ;  /* 0x00000001e80a7824 */ /* 0x000fe200078e0a58 */
[----:B------:R-:W-:Y:S01]  /*6c10*/  IADD3 R109, R207, -0x1, RZ ;  /* 0xffffffffcf6d7810 */ /* 0x000fe20007ffe0ff */
[----:B------:R-:W4:Y:S01]  /*6c20*/  SHFL.IDX PT, R7, R17, 0x3, 0x181f ;  /* 0x00781f0011077f89 */ /* 0x000f2200000e0000 */
[----:B------:R-:W-:Y:S01]  /*6c30*/  ISETP.GE.AND P0, PT, R5, R44, PT ;  /* 0x0000002c0500720c */ /* 0x000fe20003f06270 */
[----:B------:R-:W-:Y:S01]  /*6c40*/  IMAD.MOV.U32 R12, RZ, RZ, c[0x0][0x1e0] ;  /* 0x00007800ff0c7624 */ /* 0x000fe200078e00ff */
[----:B------:R-:W-:Y:S01]  /*6c50*/  SHF.R.S32.HI R105, RZ, 0x1f, R109 ;  /* 0x0000001fff697819 */ /* 0x000fe2000001146d */
[----:B------:R-:W-:Y:S01]  /*6c60*/  IMAD.MOV.U32 R246, RZ, RZ, 0x6 ;  /* 0x00000006fff67424 */ /* 0x000fe200078e00ff */
[----:B------:R-:W-:Y:S01]  /*6c70*/  LEA.HI R110, R112, R162, RZ, 0x5 ;  /* 0x000000a2706e7211 */ /* 0x000fe200078f28ff */
[C---:B------:R-:W-:Y:S01]  /*6c80*/  IMAD.SHL.U32 R114, R12.reuse, 0x40, RZ ;  /* 0x000000400c727824 */ /* 0x040fe200078e00ff */
[----:B------:R-:W-:Y:S01]  /*6c90*/  SEL R107, RZ, 0x1, P5 ;  /* 0x00000001ff6b7807 */ /* 0x000fe20002800000 */
[----:B------:R-:W-:Y:S01]  /*6ca0*/  IMAD.MOV.U32 R230, RZ, RZ, R228 ;  /* 0x000000ffffe67224 */ /* 0x000fe200078e00e4 */
[C---:B------:R-:W-:Y:S01]  /*6cb0*/  SHF.L.U64.HI R113, R12.reuse, R246, c[0x0][0x1e4] ;  /* 0x000079000c717619 */ /* 0x040fe200000102f6 */
[----:B------:R-:W-:Y:S01]  /*6cc0*/  IMAD.SHL.U32 R247, R12, 0x20, RZ ;  /* 0x000000200cf77824 */ /* 0x000fe200078e00ff */
[----:B------:R-:W-:-:S03]  /*6cd0*/  SHF.R.S32.HI R111, RZ, 0x5, R110 ;  /* 0x00000005ff6f7819 */ /* 0x000fc6000001146e */
[C---:B------:R-:W-:Y:S02]  /*6ce0*/  @!P0 IADD3 R5, R15.reuse, 0x80, RZ ;  /* 0x000000800f058810 */ /* 0x040fe40007ffe0ff */
[----:B-1----:R-:W-:-:S04]  /*6cf0*/  @!P0 LEA R8, P4, R15, R6, 0x1 ;  /* 0x000000060f088211 */ /* 0x002fc800078808ff */
[----:B----4-:R-:W-:Y:S01]  /*6d00*/  @!P0 LEA.HI.X R9, R15, R7, R11, 0x1, P4 ;  /* 0x000000070f098211 */ /* 0x010fe200020f0c0b */
[----:B------:R-:W-:Y:S01]  /*6d10*/  @!P0 IMAD.SHL.U32 R11, R209, 0x2, RZ ;  /* 0x00000002d10b8824 */ /* 0x000fe200078e00ff */
[----:B------:R-:W-:-:S04]  /*6d20*/  ISETP.NE.AND P4, PT, R249, 0x1, PT ;  /* 0x00000001f900780c */ /* 0x000fc80003f85270 */
[----:B------:R-:W-:Y:S01]  /*6d30*/  @!PT LDS RZ, [RZ] ;  /* 0x00000000fffff984 */ /* 0x000fe20000000800 */
[----:B------:R1:W-:Y:S02]  /*6d40*/  @!P0 LDGSTS.E.BYPASS.LTC128B.128 [R11+0xf100], [R8.64], !P1 ;  /* 0x0f100000080b8fae */ /* 0x0003e4000c901d46 */
[----:B-1----:R-:W-:Y:S02]  /*6d50*/  @!P0 SHF.R.S32.HI R8, RZ, 0x1f, R0 ;  /* 0x0000001fff088819 */ /* 0x002fe40000011400 */
[----:B------:R-:W-:Y:S02]  /*6d60*/  @!P0 SHF.R.S32.HI R9, RZ, 0x1f, R5 ;  /* 0x0000001fff098819 */ /* 0x000fe40000011405 */
[----:B------:R-:W-:Y:S02]  /*6d70*/  @!P0 LEA.HI R8, R8, R0, RZ, 0x3 ;  /* 0x0000000008088211 */ /* 0x000fe400078f18ff */
[----:B------:R-:W-:Y:S02]  /*6d80*/  @!P0 LEA.HI R5, R9, R5, RZ, 0x3 ;  /* 0x0000000509058211 */ /* 0x000fe400078f18ff */
[----:B------:R-:W-:-:S02]  /*6d90*/  @!P0 LOP3.LUT R8, R8, 0xfffffff8, RZ, 0xc0, !PT ;  /* 0xfffffff808088812 */ /* 0x000fc400078ec0ff */
[----:B------:R-:W-:Y:S01]  /*6da0*/  @!P0 LOP3.LUT R0, R5, 0xfffffff8, RZ, 0xc0, !PT ;  /* 0xfffffff805008812 */ /* 0x000fe200078ec0ff */
[----:B------:R-:W-:Y:S02]  /*6db0*/  IMAD R5, R109, -0x40, R10 ;  /* 0xffffffc06d057824 */ /* 0x000fe400078e020a */
[----:B------:R-:W-:-:S03]  /*6dc0*/  @!P0 IMAD.WIDE R8, R8, 0x2, R6 ;  /* 0x0000000208088825 */ /* 0x000fc600078e0206 */
[----:B------:R-:W-:Y:S01]  /*6dd0*/  ISETP.GE.AND P1, PT, R5, 0x1, PT ;  /* 0x000000010500780c */ /* 0x000fe20003f26270 */
[----:B------:R-:W-:Y:S01]  /*6de0*/  @!P0 IMAD.WIDE R6, R0, 0x2, R6 ;  /* 0x0000000200068825 */ /* 0x000fe200078e0206 */
[----:B------:R1:W-:Y:S03]  /*6df0*/  @!P0 LDGSTS.E.BYPASS.LTC128B.128 [R11+0x13100], [R8.64], !P2 ;  /* 0x13100000080b8fae */ /* 0x0003e6000d101d46 */
[----:B------:R-:W-:Y:S01]  /*6e00*/  IMAD R0, R113, R109, RZ ;  /* 0x0000006d71007224 */ /* 0x000fe200078e02ff */
[----:B------:R4:W-:Y:S01]  /*6e10*/  @!P0 LDGSTS.E.BYPASS.LTC128B.128 [R11+0x17100], [R6.64], !P3 ;  /* 0x17100000060b8fae */ /* 0x0009e2000d901d46 */
[----:B------:R-:W-:Y:S01]  /*6e20*/  ISETP.GE.AND P0, PT, R5, 0x21, PT ;  /* 0x000000210500780c */ /* 0x000fe20003f06270 */
[----:B------:R-:W-:Y:S01]  /*6e30*/  IMAD.MOV.U32 R5, RZ, RZ, 0x5 ;  /* 0x00000005ff057424 */ /* 0x000fe200078e00ff */
[----:B------:R-:W-:Y:S01]  /*6e40*/  ISETP.NE.AND P3, PT, R240, RZ, PT ;  /* 0x000000fff000720c */ /* 0x000fe20003f65270 */
[----:B------:R-:W0:Y:S01]  /*6e50*/  LDGDEPBAR ;  /* 0x00000000000079af */ /* 0x000e220000000000 */
[----:B------:R-:W-:-:S02]  /*6e60*/  IMAD R0, R105, R114, R0 ;  /* 0x0000007269007224 */ /* 0x000fc400078e0200 */
[----:B------:R-:W-:Y:S01]  /*6e70*/  SHF.L.U64.HI R245, R12, R5, c[0x0][0x1e4] ;  /* 0x000079000cf57619 */ /* 0x000fe20000010205 */
[----:B------:R-:W-:Y:S02]  /*6e80*/  @P1 IMAD.SHL.U32 R5, R209, 0x2, RZ ;  /* 0x00000002d1051824 */ /* 0x000fe400078e00ff */
[----:B----4-:R-:W-:-:S04]  /*6e90*/  IMAD.WIDE.U32 R6, R109, R114, R230 ;  /* 0x000000726d067225 */ /* 0x010fc800078e00e6 */
[----:B------:R-:W-:Y:S01]  /*6ea0*/  IMAD.IADD R0, R7, 0x1, R0 ;  /* 0x0000000107007824 */ /* 0x000fe200078e0200 */
[----:B------:R-:W-:Y:S01]  /*6eb0*/  BAR.SYNC.DEFER_BLOCKING 0x0 ;  /* 0x0000000000007b1d */ /* 0x000fe20000010000 */
[----:B-1----:R-:W-:-:S04]  /*6ec0*/  @P1 LEA R8, P2, R6, c[0x0][0x1c8], 0x1 ;  /* 0x0000720006081a11 */ /* 0x002fc800078408ff */
[----:B------:R-:W-:Y:S02]  /*6ed0*/  @P1 LEA.HI.X R9, R6, c[0x0][0x1cc], R0, 0x1, P2 ;  /* 0x0000730006091a11 */ /* 0x000fe400010f0c00 */
[----:B------:R-:W-:-:S05]  /*6ee0*/  @P0 IADD3 R7, P2, R247, R6, RZ ;  /* 0x00000006f7070210 */ /* 0x000fca0007f5e0ff */
[----:B------:R-:W-:Y:S01]  /*6ef0*/  @P0 IMAD.X R0, R245, 0x1, R0, P2 ;  /* 0x00000001f5000824 */ /* 0x000fe200010e0600 */
[----:B------:R-:W-:-:S04]  /*6f00*/  @P0 LEA R6, P2, R7, c[0x0][0x1c8], 0x1 ;  /* 0x0000720007060a11 */ /* 0x000fc800078408ff */
[----:B------:R-:W-:Y:S01]  /*6f10*/  @P0 LEA.HI.X R7, R7, c[0x0][0x1cc], R0, 0x1, P2 ;  /* 0x0000730007070a11 */ /* 0x000fe200010f0c00 */
[----:B------:R-:W-:Y:S01]  /*6f20*/  @P0 IMAD.SHL.U32 R0, R209, 0x2, RZ ;  /* 0x00000002d1000824 */ /* 0x000fe200078e00ff */
        /* <DEDUP_REMOVED lines=9> */
[----:B------:R-:W-:-:S03]  /*6fc0*/  ISETP.LT.AND P0, PT, RZ, c[0x0][0x27c], PT ;  /* 0x00009f00ff007a0c */ /* 0x000fc60003f01270 */
[----:B------:R-:W0:Y:S10]  /*6fd0*/  LDGDEPBAR ;  /* 0x00000000000079af */ /* 0x000e340000000000 */
[----:B------:R-:W-:Y:S05]  /*6fe0*/  @P0 BRA `(.L_x_570) ;  /* 0x0000002000000947 */ /* 0x000fea0003800000 */
[----:B------:R-:W-:-:S04]  /*6ff0*/  DEPBAR.LE SB0, 0x1 ;  /* 0x000080400000791a */ /* 0x000fc80000000000 */
[----:B------:R-:W-:Y:S05]  /*7000*/  BRA `(.L_x_571) ;  /* 0x0000742000007947 */ /* 0x000fea0003800000 */
.L_x_570:
[----:B------:R-:W-:Y:S01]  /*7010*/  ULDC.U8 UR4, c[0x0][0x298] ;  /* 0x0000a60000047ab9 */ /* 0x000fe20000000000 */
[----:B-1---5:R-:W-:Y:S01]  /*7020*/  SHF.R.S32.HI R0, RZ, 0x1f, R144 ;  /* 0x0000001fff007819 */ /* 0x022fe20000011490 */
        /* <DEDUP_REMOVED lines=12> */
[----:B------:R-:W-:-:S02]  /*70f0*/  IADD3 R28, R244, R65, RZ ;  /* 0x00000041f41c7210 */ /* 0x000fc40007ffe0ff */
[----:B------:R-:W-:Y:S01]  /*7100*/  IADD3 R9, R5, R13, RZ ;  /* 0x0000000d05097210 */ /* 0x000fe20007ffe0ff */
[----:B------:R-:W-:Y:S01]  /*7110*/  IMAD.IADD R7, R0, 0x1, R11 ;  /* 0x0000000100077824 */ /* 0x000fe200078e020b */
[C---:B------:R-:W-:Y:S01]  /*7120*/  SHF.L.U32 R64, R47.reuse, 0x3, RZ ;  /* 0x000000032f407819 */ /* 0x040fe200000006ff */
[----:B------:R-:W-:Y:S01]  /*7130*/  IMAD R0, R47, 0x40, R28 ;  /* 0x000000402f007824 */ /* 0x000fe200078e021c */
[----:B------:R-:W-:Y:S05]  /*7140*/  @!P0 BRA `(.L_x_572) ;  /* 0x000037f000008947 */ /* 0x000fea0003800000 */
[----:B------:R-:W-:Y:S01]  /*7150*/  @P4 IMAD.HI.U32 R5, R0, c[0x0][0x2c8], RZ ;  /* 0x0000b20000054a27 */ /* 0x000fe200078e00ff */
[----:B------:R-:W-:Y:S01]  /*7160*/  MOV R8, R12 ;  /* 0x0000000c00087202 */ /* 0x000fe20000000f00 */
[----:B------:R-:W-:Y:S01]  /*7170*/  BSSY B0, `(.L_x_573) ;  /* 0x0000062000007945 */ /* 0x000fe20003800000 */
[----:B------:R-:W-:Y:S01]  /*7180*/  MOV R6, R10 ;  /* 0x0000000a00067202 */ /* 0x000fe20000000f00 */
[----:B------:R-:W-:Y:S01]  /*7190*/  IMAD.SHL.U32 R20, R47, 0x4, RZ ;  /* 0x000000042f147824 */ /* 0x000fe200078e00ff */
[----:B------:R-:W-:Y:S01]  /*71a0*/  @P4 SHF.R.U32.HI R0, RZ, c[0x0][0x2cc], R5 ;  /* 0x0000b300ff004a19 */ /* 0x000fe20000011605 */
[----:B------:R-:W-:Y:S01]  /*71b0*/  CS2R R74, SRZ ;  /* 0x00000000004a7805 */ /* 0x000fe2000001ff00 */
[----:B------:R-:W-:Y:S01]  /*71c0*/  CS2R R48, SRZ ;  /* 0x0000000000307805 */ /* 0x000fe2000001ff00 */
[----:B------:R-:W-:Y:S01]  /*71d0*/  CS2R R42, SRZ ;  /* 0x00000000002a7805 */ /* 0x000fe2000001ff00 */
[----:B------:R-:W-:Y:S01]  /*71e0*/  SHF.R.S32.HI R5, RZ, 0x1f, R0 ;  /* 0x0000001fff057819 */ /* 0x000fe20000011400 */
[----:B------:R-:W-:Y:S01]  /*71f0*/  IMAD.WIDE.U32 R8, R0, c[0x0][0x280], R8 ;  /* 0x0000a00000087a25 */ /* 0x000fe200078e0008 */
[----:B------:R-:W-:Y:S01]  /*7200*/  CS2R R40, SRZ ;  /* 0x0000000000287805 */ /* 0x000fe2000001ff00 */
[----:B------:R-:W-:Y:S01]  /*7210*/  CS2R R36, SRZ ;  /* 0x0000000000247805 */ /* 0x000fe2000001ff00 */
[----:B------:R-:W-:Y:S01]  /*7220*/  CS2R R26, SRZ ;  /* 0x00000000001a7805 */ /* 0x000fe2000001ff00 */
[C---:B------:R-:W-:Y:S01]  /*7230*/  IMAD R11, R5.reuse, c[0x0][0x280], RZ ;  /* 0x0000a000050b7a24 */ /* 0x040fe200078e02ff */
[----:B------:R-:W-:Y:S01]  /*7240*/  LEA R32, P1, R8, c[0x0][0x270], 0x1 ;  /* 0x00009c0008207a11 */ /* 0x000fe200078208ff */
[----:B------:R-:W-:Y:S01]  /*7250*/  IMAD R10, R5, c[0x0][0x290], RZ ;  /* 0x0000a400050a7a24 */ /* 0x000fe200078e02ff */
[----:B------:R-:W-:Y:S01]  /*7260*/  CS2R R24, SRZ ;  /* 0x0000000000187805 */ /* 0x000fe2000001ff00 */
[C---:B------:R-:W-:Y:S01]  /*7270*/  IMAD.WIDE.U32 R6, R0.reuse, c[0x0][0x290], R6 ;  /* 0x0000a40000067a25 */ /* 0x040fe200078e0006 */
[----:B------:R-:W-:Y:S01]  /*7280*/  CS2R R50, SRZ ;  /* 0x0000000000327805 */ /* 0x000fe2000001ff00 */
[----:B------:R-:W-:Y:S01]  /*7290*/  CS2R R46, SRZ ;  /* 0x00000000002e7805 */ /* 0x000fe2000001ff00 */
[----:B------:R-:W-:Y:S01]  /*72a0*/  CS2R R38, SRZ ;  /* 0x0000000000267805 */ /* 0x000fe2000001ff00 */
[----:B------:R-:W-:Y:S01]  /*72b0*/  IMAD R5, R0, c[0x0][0x284], R11 ;  /* 0x0000a10000057a24 */ /* 0x000fe200078e020b */
[----:B------:R-:W-:Y:S01]  /*72c0*/  LEA R33, P0, R6, c[0x0][0x288], 0x1 ;  /* 0x0000a20006217a11 */ /* 0x000fe200078008ff */
[----:B------:R-:W-:Y:S01]  /*72d0*/  IMAD R0, R0, c[0x0][0x294], R10 ;  /* 0x0000a50000007a24 */ /* 0x000fe200078e020a */
[----:B------:R-:W-:Y:S01]  /*72e0*/  CS2R R34, SRZ ;  /* 0x0000000000227805 */ /* 0x000fe2000001ff00 */
[----:B------:R-:W-:Y:S01]  /*72f0*/  IMAD.IADD R5, R9, 0x1, R5 ;  /* 0x0000000109057824 */ /* 0x000fe200078e0205 */
[----:B------:R-:W-:Y:S01]  /*7300*/  CS2R R30, SRZ ;  /* 0x00000000001e7805 */ /* 0x000fe2000001ff00 */
[----:B------:R-:W-:Y:S01]  /*7310*/  CS2R R22, SRZ ;  /* 0x0000000000167805 */ /* 0x000fe2000001ff00 */
[----:B------:R-:W-:-:S02]  /*7320*/  IADD3 R0, R7, R0, RZ ;  /* 0x0000000007007210 */ /* 0x000fc40007ffe0ff */
[----:B------:R-:W-:Y:S02]  /*7330*/  LEA.HI.X R29, R8, c[0x0][0x274], R5, 0x1, P1 ;  /* 0x00009d00081d7a11 */ /* 0x000fe400008f0c05 */
[----:B------:R-:W-:Y:S01]  /*7340*/  LEA.HI.X R21, R6, c[0x0][0x28c], R0, 0x1, P0 ;  /* 0x0000a30006157a11 */ /* 0x000fe200000f0c00 */
[----:B------:R1:W4:Y:S01]  /*7350*/  SHFL.IDX PT, R8, R32, RZ, 0x1c1f ;  /* 0x001c1fff20087589 */ /* 0x00032200000e0000 */
[----:B------:R-:W-:-:S03]  /*7360*/  ISETP.GE.AND P0, PT, R28, R44, PT ;  /* 0x0000002c1c00720c */ /* 0x000fc60003f06270 */
[----:B------:R1:W2:Y:S04]  /*7370*/  SHFL.IDX PT, R6, R33, RZ, 0x1c1f ;  /* 0x001c1fff21067589 */ /* 0x0002a800000e0000 */
[----:B------:R1:W3:Y:S04]  /*7380*/  SHFL.IDX PT, R9, R29, RZ, 0x1c1f ;  /* 0x001c1fff1d097589 */ /* 0x0002e800000e0000 */
[----:B------:R1:W1:Y:S02]  /*7390*/  SHFL.IDX PT, R7, R21, RZ, 0x1c1f ;  /* 0x001c1fff15077589 */ /* 0x00026400000e0000 */
[----:B------:R-:W-:Y:S05]  /*73a0*/  @P0 BRA `(.L_x_574) ;  /* 0x000003e000000947 */ /* 0x000fea0003800000 */
[C---:B------:R-:W-:Y:S01]  /*73b0*/  IADD3 R12, R20.reuse, 0x10, RZ ;  /* 0x00000010140c7810 */ /* 0x040fe20007ffe0ff */
[----:B------:R-:W-:Y:S01]  /*73c0*/  CS2R R24, SRZ ;  /* 0x0000000000187805 */ /* 0x000fe2000001ff00 */
[----:B------:R-:W-:-:S02]  /*73d0*/  IADD3 R13, R20, 0x20, RZ ;  /* 0x00000020140d7810 */ /* 0x000fc40007ffe0ff */
[----:B------:R-:W-:Y:S02]  /*73e0*/  ISETP.GE.AND P1, PT, R12, c[0x0][0x27c], PT ;  /* 0x00009f000c007a0c */ /* 0x000fe40003f26270 */
[----:B------:R-:W-:Y:S02]  /*73f0*/  ISETP.GE.AND P0, PT, R13, c[0x0][0x27c], PT ;  /* 0x00009f000d007a0c */ /* 0x000fe40003f06270 */
[----:B------:R-:W-:Y:S01]  /*7400*/  ISETP.GE.AND P2, PT, R20, c[0x0][0x27c], PT ;  /* 0x00009f0014007a0c */ /* 0x000fe20003f46270 */
[----:B------:R-:W-:-:S08]  /*7410*/  CS2R R22, SRZ ;  /* 0x0000000000167805 */ /* 0x000fd0000001ff00 */
[----:B------:R-:W-:Y:S02]  /*7420*/  @!P1 SHF.R.S32.HI R5, RZ, 0x1f, R12 ;  /* 0x0000001fff059819 */ /* 0x000fe4000001140c */
[----:B------:R-:W-:Y:S02]  /*7430*/  @!P0 SHF.R.S32.HI R0, RZ, 0x1f, R13 ;  /* 0x0000001fff008819 */ /* 0x000fe4000001140d */
[----:B------:R-:W-:Y:S01]  /*7440*/  @!P1 LEA.HI R12, R5, R12, RZ, 0x2 ;  /* 0x0000000c050c9211 */ /* 0x000fe200078f10ff */
[----:B---34-:R-:W-:Y:S01]  /*7450*/  @!P2 IMAD.WIDE R10, R20, 0x2, R8 ;  /* 0x00000002140aa825 */ /* 0x018fe200078e0208 */
[----:B------:R-:W-:Y:S02]  /*7460*/  @!P0 LEA.HI R5, R0, R13, RZ, 0x2 ;  /* 0x0000000d00058211 */ /* 0x000fe400078f10ff */
[----:B------:R-:W-:Y:S01]  /*7470*/  @!P1 LOP3.LUT R0, R12, 0xfffffffc, RZ, 0xc0, !PT ;  /* 0xfffffffc0c009812 */ /* 0x000fe200078ec0ff */
[----:B-12---:R-:W-:Y:S01]  /*7480*/  @!P2 IMAD.WIDE R12, R20, 0x2, R6 ;  /* 0x00000002140ca825 */ /* 0x006fe200078e0206 */
[----:B------:R-:W-:Y:S01]  /*7490*/  @!P0 LOP3.LUT R5, R5, 0xfffffffc, RZ, 0xc0, !PT ;  /* 0xfffffffc05058812 */ /* 0x000fe200078ec0ff */
[----:B------:R1:W5:Y:S01]  /*74a0*/  @!P2 LD.E.64 R24, [R10.64] ;  /* 0x000000060a18a980 */ /* 0x000362000c101b00 */
[----:B------:R-:W-:Y:S01]  /*74b0*/  CS2R R30, SRZ ;  /* 0x00000000001e7805 */ /* 0x000fe2000001ff00 */
[----:B------:R-:W-:Y:S01]  /*74c0*/  CS2R R36, SRZ ;  /* 0x0000000000247805 */ /* 0x000fe2000001ff00 */
[----:B------:R-:W-:Y:S01]  /*74d0*/  CS2R R26, SRZ ;  /* 0x00000000001a7805 */ /* 0x000fe2000001ff00 */
[----:B------:R2:W5:Y:S01]  /*74e0*/  @!P2 LD.E.64 R22, [R12.64] ;  /* 0x000000060c16a980 */ /* 0x000562000c101b00 */
[----:B------:R-:W-:Y:S01]  /*74f0*/  @!P1 IMAD.WIDE R14, R0, 0x2, R8 ;  /* 0x00000002000e9825 */ /* 0x000fe200078e0208 */
[----:B------:R-:W-:-:S04]  /*7500*/  CS2R R34, SRZ ;  /* 0x0000000000227805 */ /* 0x000fc8000001ff00 */
[----:B------:R3:W5:Y:S01]  /*7510*/  @!P1 LD.E.64 R26, [R14.64] ;  /* 0x000000060e1a9980 */ /* 0x000762000c101b00 */
[----:B-1----:R-:W-:-:S04]  /*7520*/  @!P1 IMAD.WIDE R10, R0, 0x2, R6 ;  /* 0x00000002000a9825 */ /* 0x002fc800078e0206 */
[C---:B--2---:R-:W-:Y:S01]  /*7530*/  @!P0 IMAD.WIDE R12, R5.reuse, 0x2, R8 ;  /* 0x00000002050c8825 */ /* 0x044fe200078e0208 */
[----:B------:R1:W5:Y:S04]  /*7540*/  @!P1 LD.E.64 R30, [R10.64] ;  /* 0x000000060a1e9980 */ /* 0x000368000c101b00 */
[----:B------:R2:W5:Y:S01]  /*7550*/  @!P0 LD.E.64 R36, [R12.64] ;  /* 0x000000060c248980 */ /* 0x000562000c101b00 */
[C---:B---3--:R-:W-:Y:S01]  /*7560*/  IADD3 R14, R20.reuse, 0x50, RZ ;  /* 0x00000050140e7810 */ /* 0x048fe20007ffe0ff */
[----:B-1----:R-:W-:Y:S01]  /*7570*/  @!P0 IMAD.WIDE R10, R5, 0x2, R6 ;  /* 0x00000002050a8825 */ /* 0x002fe200078e0206 */
[----:B--2---:R-:W-:-:S04]  /*7580*/  IADD3 R12, R20, 0x30, RZ ;  /* 0x00000030140c7810 */ /* 0x004fc80007ffe0ff */
[----:B------:R1:W5:Y:S01]  /*7590*/  @!P0 LD.E.64 R34, [R10.64] ;  /* 0x000000060a228980 */ /* 0x000362000c101b00 */
[----:B------:R-:W-:Y:S02]  /*75a0*/  IADD3 R13, R20, 0x40, RZ ;  /* 0x00000040140d7810 */ /* 0x000fe40007ffe0ff */
[----:B------:R-:W-:Y:S02]  /*75b0*/  ISETP.GE.AND P2, PT, R12, c[0x0][0x27c], PT ;  /* 0x00009f000c007a0c */ /* 0x000fe40003f46270 */
[----:B------:R-:W-:Y:S02]  /*75c0*/  ISETP.GE.AND P1, PT, R13, c[0x0][0x27c], PT ;  /* 0x00009f000d007a0c */ /* 0x000fe40003f26270 */
[----:B------:R-:W-:-:S11]  /*75d0*/  ISETP.GE.AND P0, PT, R14, c[0x0][0x27c], PT ;  /* 0x00009f000e007a0c */ /* 0x000fd60003f06270 */
[----:B------:R-:W-:Y:S02]  /*75e0*/  @!P1 SHF.R.S32.HI R5, RZ, 0x1f, R13 ;  /* 0x0000001fff059819 */ /* 0x000fe4000001140d */
[----:B------:R-:W-:Y:S02]  /*75f0*/  @!P0 SHF.R.S32.HI R0, RZ, 0x1f, R14 ;  /* 0x0000001fff008819 */ /* 0x000fe4000001140e */
[----:B-1----:R-:W-:-:S04]  /*7600*/  @!P2 SHF.R.S32.HI R10, RZ, 0x1f, R12 ;  /* 0x0000001fff0aa819 */ /* 0x002fc8000001140c */
[----:B------:R-:W-:Y:S02]  /*7610*/  @!P2 LEA.HI R11, R10, R12, RZ, 0x2 ;  /* 0x0000000c0a0ba211 */ /* 0x000fe400078f10ff */
[----:B------:R-:W-:Y:S02]  /*7620*/  @!P1 LEA.HI R10, R5, R13, RZ, 0x2 ;  /* 0x0000000d050a9211 */ /* 0x000fe400078f10ff */
[----:B------:R-:W-:Y:S02]  /*7630*/  @!P0 LEA.HI R12, R0, R14, RZ, 0x2 ;  /* 0x0000000e000c8211 */ /* 0x000fe400078f10ff */
[----:B------:R-:W-:Y:S02]  /*7640*/  @!P2 LOP3.LUT R5, R11, 0xfffffffc, RZ, 0xc0, !PT ;  /* 0xfffffffc0b05a812 */ /* 0x000fe400078ec0ff */
[----:B------:R-:W-:Y:S02]  /*7650*/  @!P1 LOP3.LUT R0, R10, 0xfffffffc, RZ, 0xc0, !PT ;  /* 0xfffffffc0a009812 */ /* 0x000fe400078ec0ff */
[----:B------:R-:W-:Y:S01]  /*7660*/  @!P0 LOP3.LUT R12, R12, 0xfffffffc, RZ, 0xc0, !PT ;  /* 0xfffffffc0c0c8812 */ /* 0x000fe200078ec0ff */
[C-C-:B------:R-:W-:Y:S01]  /*7670*/  @!P2 IMAD.WIDE R18, R5.reuse, 0x2, R8.reuse ;  /* 0x000000020512a825 */ /* 0x140fe200078e0208 */
[----:B------:R-:W-:Y:S01]  /*7680*/  CS2R R40, SRZ ;  /* 0x0000000000287805 */ /* 0x000fe2000001ff00 */
[----:B------:R-:W-:Y:S01]  /*7690*/  CS2R R38, SRZ ;  /* 0x0000000000267805 */ /* 0x000fe2000001ff00 */
[----:B------:R-:W-:Y:S01]  /*76a0*/  CS2R R42, SRZ ;  /* 0x00000000002a7805 */ /* 0x000fe2000001ff00 */
[--C-:B------:R-:W-:Y:S01]  /*76b0*/  @!P1 IMAD.WIDE R16, R0, 0x2, R8.reuse ;  /* 0x0000000200109825 */ /* 0x100fe200078e0208 */
[----:B------:R-:W-:Y:S01]  /*76c0*/  CS2R R48, SRZ ;  /* 0x0000000000307805 */ /* 0x000fe2000001ff00 */
[----:B------:R-:W-:Y:S01]  /*76d0*/  CS2R R46, SRZ ;  /* 0x00000000002e7805 */ /* 0x000fe2000001ff00 */
[----:B------:R-:W-:Y:S01]  /*76e0*/  CS2R R50, SRZ ;  /* 0x0000000000327805 */ /* 0x000fe2000001ff00 */
[----:B------:R-:W-:Y:S01]  /*76f0*/  @!P0 IMAD.WIDE R14, R12, 0x2, R8 ;  /* 0x000000020c0e8825 */ /* 0x000fe200078e0208 */
[----:B------:R1:W5:Y:S03]  /*7700*/  @!P2 LD.E.64 R40, [R18.64] ;  /* 0x000000061228a980 */ /* 0x000366000c101b00 */
[--C-:B------:R-:W-:Y:S01]  /*7710*/  @!P2 IMAD.WIDE R10, R5, 0x2, R6.reuse ;  /* 0x00000002050aa825 */ /* 0x100fe200078e0206 */
[----:B------:R1:W5:Y:S03]  /*7720*/  @!P1 LD.E.64 R42, [R16.64] ;  /* 0x00000006102a9980 */ /* 0x000366000c101b00 */
[--C-:B------:R-:W-:Y:S01]  /*7730*/  @!P1 IMAD.WIDE R8, R0, 0x2, R6.reuse ;  /* 0x0000000200089825 */ /* 0x100fe200078e0206 */
[----:B------:R1:W5:Y:S03]  /*7740*/  @!P2 LD.E.64 R38, [R10.64] ;  /* 0x000000060a26a980 */ /* 0x000366000c101b00 */
[----:B------:R-:W-:Y:S01]  /*7750*/  @!P0 IMAD.WIDE R6, R12, 0x2, R6 ;  /* 0x000000020c068825 */ /* 0x000fe200078e0206 */
[----:B------:R1:W5:Y:S04]  /*7760*/  @!P0 LD.E.64 R48, [R14.64] ;  /* 0x000000060e308980 */ /* 0x000368000c101b00 */
[----:B------:R1:W5:Y:S04]  /*7770*/  @!P1 LD.E.64 R46, [R8.64] ;  /* 0x00000006082e9980 */ /* 0x000368000c101b00 */
[----:B------:R1:W5:Y:S02]  /*7780*/  @!P0 LD.E.64 R50, [R6.64] ;  /* 0x0000000606328980 */ /* 0x000364000c101b00 */
.L_x_574:
[----:B------:R-:W-:Y:S05]  /*7790*/  BSYNC B0 ;  /* 0x0000000000007941 */ /* 0x000fea0003800000 */
.L_x_573:
[----:B------:R-:W-:Y:S01]  /*77a0*/  IADD3 R5, R28, 0x40, RZ ;  /* 0x000000401c057810 */ /* 0x000fe20007ffe0ff */
[----:B-----5:R-:W-:Y:S01]  /*77b0*/  IMAD.MOV.U32 R0, RZ, RZ, R48 ;  /* 0x000000ffff007224 */ /* 0x020fe200078e0030 */
[----:B-1-3--:R-:W1:Y:S01]  /*77c0*/  SHFL.IDX PT, R9, R29, 0x1, 0x1c1f ;  /* 0x003c1f001d097f89 */ /* 0x00ae6200000e0000 */
[----:B------:R-:W-:Y:S01]  /*77d0*/  IMAD.MOV.U32 R7, RZ, RZ, R49 ;  /* 0x000000ffff077224 */ /* 0x000fe200078e0031 */
[----:B------:R-:W-:Y:S01]  /*77e0*/  ISETP.GE.AND P0, PT, R5, R44, PT ;  /* 0x0000002c0500720c */ /* 0x000fe20003f06270 */
[----:B--2---:R-:W-:Y:S01]  /*77f0*/  IMAD.MOV.U32 R6, RZ, RZ, R42 ;  /* 0x000000ffff067224 */ /* 0x004fe200078e002a */
[----:B----4-:R-:W2:Y:S01]  /*7800*/  SHFL.IDX PT, R8, R32, 0x1, 0x1c1f ;  /* 0x003c1f0020087f89 */ /* 0x010ea200000e0000 */
[----:B------:R-:W-:Y:S01]  /*7810*/  IMAD.MOV.U32 R5, RZ, RZ, R43 ;  /* 0x000000ffff057224 */ /* 0x000fe200078e002b */
[----:B------:R-:W-:Y:S01]  /*7820*/  PRMT R89, R7, 0x5410, R0 ;  /* 0x0000541007597816 */ /* 0x000fe20000000000 */
[----:B------:R-:W-:Y:S01]  /*7830*/  IMAD.MOV.U32 R0, RZ, RZ, R40 ;  /* 0x000000ffff007224 */ /* 0x000fe200078e0028 */
[----:B------:R-:W-:Y:S01]  /*7840*/  BSSY B0, `(.L_x_575) ;  /* 0x000006f000007945 */ /* 0x000fe20003800000 */
[----:B------:R-:W-:Y:S01]  /*7850*/  IMAD.MOV.U32 R7, RZ, RZ, R41 ;  /* 0x000000ffff077224 */ /* 0x000fe200078e0029 */
[----:B------:R-:W-:Y:S01]  /*7860*/  PRMT R83, R5, 0x5410, R6 ;  /* 0x0000541005537816 */ /* 0x000fe20000000006 */
[----:B------:R-:W-:Y:S01]  /*7870*/  IMAD.MOV.U32 R5, RZ, RZ, R37 ;  /* 0x000000ffff057224 */ /* 0x000fe200078e0025 */
[----:B------:R-:W-:Y:S01]  /*7880*/  PRMT R81, R81, 0x5410, R0 ;  /* 0x0000541051517816 */ /* 0x000fe20000000000 */
[----:B------:R-:W-:Y:S01]  /*7890*/  IMAD.MOV.U32 R0, RZ, RZ, R26 ;  /* 0x000000ffff007224 */ /* 0x000fe200078e001a */
[----:B------:R-:W-:Y:S01]  /*78a0*/  MOV R6, R36 ;  /* 0x0000002400067202 */ /* 0x000fe20000000f00 */
[----:B------:R-:W-:Y:S01]  /*78b0*/  IMAD.MOV.U32 R10, RZ, RZ, R39 ;  /* 0x000000ffff0a7224 */ /* 0x000fe200078e0027 */
[----:B------:R-:W-:Y:S01]  /*78c0*/  PRMT R81, R7, 0x7610, R81 ;  /* 0x0000761007517816 */ /* 0x000fe20000000051 */
        /* <DEDUP_REMOVED lines=14> */
[----:B------:R-:W-:Y:S01]  /*79b0*/  CS2R R68, SRZ ;  /* 0x0000000000447805 */ /* 0x000fe2000001ff00 */
[----:B------:R-:W-:Y:S01]  /*79c0*/  PRMT R85, R7, 0x7610, R85 ;  /* 0x0000761007557816 */ /* 0x000fe20000000055 */
[----:B------:R-:W-:Y:S01]  /*79d0*/  CS2R R66, SRZ ;  /* 0x0000000000427805 */ /* 0x000fe2000001ff00 */
[----:B------:R-:W-:Y:S01]  /*79e0*/  PRMT R82, R5, 0x5410, R6 ;  /* 0x0000541005527816 */ /* 0x000fe20000000006 */
[----:B------:R-:W-:Y:S01]  /*79f0*/  IMAD.MOV.U32 R5, RZ, RZ, R34 ;  /* 0x000000ffff057224 */ /* 0x000fe200078e0022 */
[----:B------:R-:W-:Y:S01]  /*7a00*/  PRMT R80, R80, 0x5410, R0 ;  /* 0x0000541050507816 */ /* 0x000fe20000000000 */
[----:B------:R-:W-:Y:S01]  /*7a10*/  IMAD.MOV.U32 R0, RZ, RZ, R35 ;  /* 0x000000ffff007224 */ /* 0x000fe200078e0023 */
[----:B------:R3:W4:Y:S01]  /*7a20*/  SHFL.IDX PT, R7, R21, 0x1, 0x1c1f ;  /* 0x003c1f0015077f89 */ /* 0x00072200000e0000 */
[----:B------:R-:W-:Y:S01]  /*7a30*/  CS2R R60, SRZ ;  /* 0x00000000003c7805 */ /* 0x000fe2000001ff00 */
[----:B------:R-:W-:Y:S01]  /*7a40*/  PRMT R80, R10, 0x7610, R80 ;  /* 0x000076100a507816 */ /* 0x000fe20000000050 */
[----:B------:R-:W-:Y:S01]  /*7a50*/  CS2R R54, SRZ ;  /* 0x0000000000367805 */ /* 0x000fe2000001ff00 */
[----:B------:R-:W-:Y:S01]  /*7a60*/  PRMT R78, R0, 0x5410, R5 ;  /* 0x00005410004e7816 */ /* 0x000fe20000000005 */
[----:B------:R-:W-:Y:S01]  /*7a70*/  IMAD.MOV.U32 R5, RZ, RZ, R22 ;  /* 0x000000ffff057224 */ /* 0x000fe200078e0016 */
[----:B------:R-:W-:Y:S01]  /*7a80*/  MOV R10, R31 ;  /* 0x0000001f000a7202 */ /* 0x000fe20000000f00 */
[----:B------:R-:W-:Y:S01]  /*7a90*/  IMAD.MOV.U32 R0, RZ, RZ, R23 ;  /* 0x000000ffff007224 */ /* 0x000fe200078e0017 */
[----:B------:R1:W2:Y:S01]  /*7aa0*/  SHFL.IDX PT, R6, R33, 0x1, 0x1c1f ;  /* 0x003c1f0021067f89 */ /* 0x0002a200000e0000 */
[----:B------:R-:W-:Y:S01]  /*7ab0*/  CS2R R52, SRZ ;  /* 0x0000000000347805 */ /* 0x000fe2000001ff00 */
[----:B------:R-:W-:Y:S01]  /*7ac0*/  PRMT R76, R10, 0x5410, R11 ;  /* 0x000054100a4c7816 */ /* 0x000fe2000000000b */
[----:B------:R-:W-:Y:S01]  /*7ad0*/  CS2R R72, SRZ ;  /* 0x0000000000487805 */ /* 0x000fe2000001ff00 */
[----:B------:R-:W-:Y:S01]  /*7ae0*/  CS2R R70, SRZ ;  /* 0x0000000000467805 */ /* 0x000fe2000001ff00 */
[----:B------:R-:W-:Y:S01]  /*7af0*/  CS2R R62, SRZ ;  /* 0x00000000003e7805 */ /* 0x000fe2000001ff00 */
[----:B------:R-:W-:Y:S01]  /*7b00*/  CS2R R58, SRZ ;  /* 0x00000000003a7805 */ /* 0x000fe2000001ff00 */
[----:B------:R-:W-:Y:S01]  /*7b10*/  CS2R R56, SRZ ;  /* 0x0000000000387805 */ /* 0x000fe2000001ff00 */
[----:B---3--:R-:W-:Y:S01]  /*7b20*/  PRMT R21, R0, 0x5410, R5 ;  /* 0x0000541000157816 */ /* 0x008fe20000000005 */
[----:B-1----:R-:W-:Y:S01]  /*7b30*/  CS2R R32, SRZ ;  /* 0x0000000000207805 */ /* 0x002fe2000001ff00 */
[----:B------:R-:W-:Y:S05]  /*7b40*/  @P0 BRA `(.L_x_576) ;  /* 0x000003e000000947 */ /* 0x000fea0003800000 */
[C---:B--2-4-:R-:W-:Y:S01]  /*7b50*/  IADD3 R12, R20.reuse, 0x10, RZ ;  /* 0x00000010140c7810 */ /* 0x054fe20007ffe0ff */
        /* <DEDUP_REMOVED lines=9> */
[----:B------:R-:W-:Y:S01]  /*7bf0*/  @!P2 IMAD.WIDE R10, R20, 0x2, R8 ;  /* 0x00000002140aa825 */ /* 0x000fe200078e0208 */
[----:B------:R-:W-:Y:S02]  /*7c00*/  @!P0 LEA.HI R5, R0, R13, RZ, 0x2 ;  /* 0x0000000d00058211 */ /* 0x000fe400078f10ff */
[----:B------:R-:W-:Y:S01]  /*7c10*/  @!P1 LOP3.LUT R0, R12, 0xfffffffc, RZ, 0xc0, !PT ;  /* 0xfffffffc0c009812 */ /* 0x000fe200078ec0ff */
[----:B------:R-:W-:Y:S01]  /*7c20*/  @!P2 IMAD.WIDE R12, R20, 0x2, R6 ;  /* 0x00000002140ca825 */ /* 0x000fe200078e0206 */
        /* <DEDUP_REMOVED lines=48> */
.L_x_576:
[----:B--2-4-:R-:W-:Y:S05]  /*7f30*/  BSYNC B0 ;  /* 0x0000000000007941 */ /* 0x014fea0003800000 */
.L_x_575:
[----:B-----5:R-:W-:Y:S01]  /*7f40*/  IMAD.MOV.U32 R5, RZ, RZ, R74 ;  /* 0x000000ffff057224 */ /* 0x020fe200078e004a */
[----:B------:R-:W-:-:S04]  /*7f50*/  DEPBAR.LE SB0, 0x1 ;  /* 0x000080400000791a */ /* 0x000fc80000000000 */
[----:B------:R-:W-:Y:S01]  /*7f60*/  IMAD.MOV.U32 R0, RZ, RZ, R75 ;  /* 0x000000ffff007224 */ /* 0x000fe200078e004b */
[----:B------:R-:W-:Y:S01]  /*7f70*/  BSSY B1, `(.L_x_577) ;  /* 0x0000169000017945 */ /* 0x000fe20003800000 */
[----:B-1----:R-:W-:Y:S02]  /*7f80*/  IMAD.MOV.U32 R6, RZ, RZ, R68 ;  /* 0x000000ffff067224 */ /* 0x002fe400078e0044 */
[----:B------:R-:W-:Y:S01]  /*7f90*/  IMAD.MOV.U32 R7, RZ, RZ, R70 ;  /* 0x000000ffff077224 */ /* 0x000fe200078e0046 */
[----:B------:R-:W-:Y:S01]  /*7fa0*/  PRMT R98, R0, 0x5410, R5 ;  /* 0x0000541000627816 */ /* 0x000fe20000000005 */
[----:B------:R-:W-:Y:S02]  /*7fb0*/  IMAD.MOV.U32 R5, RZ, RZ, R69 ;  /* 0x000000ffff057224 */ /* 0x000fe400078e0045 */
[----:B------:R-:W-:Y:S02]  /*7fc0*/  IMAD.MOV.U32 R0, RZ, RZ, R66 ;  /* 0x000000ffff007224 */ /* 0x000fe400078e0042 */
[----:B------:R-:W-:Y:S01]  /*7fd0*/  IMAD.MOV.U32 R8, RZ, RZ, R57 ;  /* 0x000000ffff087224 */ /* 0x000fe200078e0039 */
[----:B------:R-:W-:Y:S01]  /*7fe0*/  PRMT R96, R5, 0x5410, R6 ;  /* 0x0000541005607816 */ /* 0x000fe20000000006 */
[----:B------:R-:W-:-:S02]  /*7ff0*/  IMAD.MOV.U32 R6, RZ, RZ, R67 ;  /* 0x000000ffff067224 */ /* 0x000fc400078e0043 */
[----:B------:R-:W-:-:S03]  /*8000*/  IMAD.MOV.U32 R5, RZ, RZ, R54 ;  /* 0x000000ffff057224 */ /* 0x000fc600078e0036 */
[----:B------:R-:W-:Y:S01]  /*8010*/  PRMT R94, R6, 0x5410, R0 ;  /* 0x00005410065e7816 */ /* 0x000fe20000000000 */
[----:B------:R-:W-:Y:S02]  /*8020*/  IMAD.MOV.U32 R0, RZ, RZ, R60 ;  /* 0x000000ffff007224 */ /* 0x000fe400078e003c */
[----:B------:R-:W-:-:S05]  /*8030*/  IMAD.MOV.U32 R6, RZ, RZ, R61 ;  /* 0x000000ffff067224 */ /* 0x000fca00078e003d */
[----:B------:R-:W-:Y:S01]  /*8040*/  PRMT R92, R6, 0x5410, R0 ;  /* 0x00005410065c7816 */ /* 0x000fe20000000000 */
[----:B------:R-:W-:Y:S02]  /*8050*/  IMAD.MOV.U32 R0, RZ, RZ, R55 ;  /* 0x000000ffff007224 */ /* 0x000fe400078e0037 */
[----:B------:R-:W-:-:S03]  /*8060*/  IMAD.MOV.U32 R6, RZ, RZ, R52 ;  /* 0x000000ffff067224 */ /* 0x000fc600078e0034 */
[----:B------:R-:W-:Y:S01]  /*8070*/  PRMT R90, R0, 0x5410, R5 ;  /* 0x00005410005a7816 */ /* 0x000fe20000000005 */
[----:B------:R-:W-:Y:S02]  /*8080*/  IMAD.MOV.U32 R5, RZ, RZ, R53 ;  /* 0x000000ffff057224 */ /* 0x000fe400078e0035 */
[----:B------:R-:W-:-:S03]  /*8090*/  IMAD.MOV.U32 R0, RZ, RZ, R72 ;  /* 0x000000ffff007224 */ /* 0x000fc600078e0048 */
[----:B------:R-:W-:Y:S02]  /*80a0*/  PRMT R84, R5, 0x5410, R6 ;  /* 0x0000541005547816 */ /* 0x000fe40000000006 */
[----:B------:R-:W-:Y:S02]  /*80b0*/  SHF.R.S32.HI R6, RZ, 0x1f, R65 ;  /* 0x0000001fff067819 */ /* 0x000fe40000011441 */
[----:B------:R-:W-:Y:S01]  /*80c0*/  PRMT R97, R97, 0x5410, R0 ;  /* 0x0000541061617816 */ /* 0x000fe20000000000 */
[----:B------:R-:W-:Y:S01]  /*80d0*/  IMAD.MOV.U32 R0, RZ, RZ, R73 ;  /* 0x000000ffff007224 */ /* 0x000fe200078e0049 */
[----:B------:R-:W-:Y:S01]  /*80e0*/  LEA.HI R5, R6, R65, RZ, 0x3 ;  /* 0x0000004106057211 */ /* 0x000fe200078f18ff */
[----:B------:R-:W-:-:S03]  /*80f0*/  IMAD.MOV.U32 R6, RZ, RZ, R71 ;  /* 0x000000ffff067224 */ /* 0x000fc600078e0047 */
[----:B------:R-:W-:Y:S02]  /*8100*/  PRMT R97, R0, 0x7610, R97 ;  /* 0x0000761000617816 */ /* 0x000fe40000000061 */
[----:B------:R-:W-:Y:S01]  /*8110*/  LOP3.LUT R0, R5, 0xfffffff8, RZ, 0xc0, !PT ;  /* 0xfffffff805007812 */ /* 0x000fe200078ec0ff */
[----:B------:R-:W-:Y:S01]  /*8120*/  IMAD.MOV.U32 R5, RZ, RZ, R58 ;  /* 0x000000ffff057224 */ /* 0x000fe200078e003a */
[----:B------:R-:W-:Y:S01]  /*8130*/  PRMT R95, R6, 0x5410, R7 ;  /* 0x00005410065f7816 */ /* 0x000fe20000000007 */
[----:B------:R-:W-:Y:S02]  /*8140*/  IMAD.MOV.U32 R7, RZ, RZ, R62 ;  /* 0x000000ffff077224 */ /* 0x000fe400078e003e */
[----:B------:R-:W-:Y:S01]  /*8150*/  IMAD.MOV.U32 R6, RZ, RZ, R63 ;  /* 0x000000ffff067224 */ /* 0x000fe200078e003f */
[----:B------:R-:W-:Y:S01]  /*8160*/  PRMT R91, R91, 0x5410, R5 ;  /* 0x000054105b5b7816 */ /* 0x000fe20000000005 */
[----:B------:R-:W-:-:S03]  /*8170*/  IMAD.IADD R0, R65, 0x1, -R0 ;  /* 0x0000000141007824 */ /* 0x000fc600078e0a00 */
[----:B------:R-:W-:Y:S01]  /*8180*/  PRMT R93, R6, 0x5410, R7 ;  /* 0x00005410065d7816 */ /* 0x000fe20000000007 */
[C---:B------:R-:W-:Y:S01]  /*8190*/  IMAD.SHL.U32 R7, R0.reuse, 0x40, RZ ;  /* 0x0000004000077824 */ /* 0x040fe200078e00ff */
[----:B------:R-:W-:Y:S01]  /*81a0*/  BAR.SYNC.DEFER_BLOCKING 0x0 ;  /* 0x0000000000007b1d */ /* 0x000fe20000010000 */
[----:B------:R-:W-:-:S03]  /*81b0*/  LOP3.LUT P1, RZ, R0, 0x4, RZ, 0xc0, !PT ;  /* 0x0000000400ff7812 */ /* 0x000fc6000782c0ff */
[----:B------:R-:W-:Y:S01]  /*81c0*/  LOP3.LUT R0, R7, 0x1c0, RZ, 0xc0, !PT ;  /* 0x000001c007007812 */ /* 0x000fe200078ec0ff */
[----:B------:R-:W-:-:S03]  /*81d0*/  IMAD.MOV.U32 R7, RZ, RZ, R56 ;  /* 0x000000ffff077224 */ /* 0x000fc600078e0038 */
[----:B------:R-:W-:Y:S02]  /*81e0*/  LOP3.LUT R6, R0, 0x18, R64, 0xf8, !PT ;  /* 0x0000001800067812 */ /* 0x000fe400078ef840 */
[----:B------:R-:W-:Y:S01]  /*81f0*/  SHF.R.U32.HI R5, RZ, 0x3, R0 ;  /* 0x00000003ff057819 */ /* 0x000fe20000011600 */
[----:B------:R-:W-:Y:S01]  /*8200*/  IMAD.MOV.U32 R0, RZ, RZ, R59 ;  /* 0x000000ffff007224 */ /* 0x000fe200078e003b */
[----:B------:R-:W-:Y:S01]  /*8210*/  PRMT R86, R86, 0x5410, R7 ;  /* 0x0000541056567816 */ /* 0x000fe20000000007 */
[----:B------:R-:W-:Y:S01]  /*8220*/  IMAD.MOV.U32 R7, RZ, RZ, R32 ;  /* 0x000000ffff077224 */ /* 0x000fe200078e0020 */
[----:B------:R-:W-:Y:S01]  /*8230*/  LOP3.LUT R6, R6, R5, RZ, 0x3c, !PT ;  /* 0x0000000506067212 */ /* 0x000fe200078e3cff */
[----:B------:R-:W-:Y:S01]  /*8240*/  IMAD.IADD R5, R44, 0x1, -R244 ;  /* 0x000000012c057824 */ /* 0x000fe200078e0af4 */
[----:B------:R-:W-:Y:S02]  /*8250*/  PRMT R91, R0, 0x7610, R91 ;  /* 0x00007610005b7816 */ /* 0x000fe4000000005b */
[----:B------:R-:W-:Y:S01]  /*8260*/  PRMT R86, R8, 0x7610, R86 ;  /* 0x0000761008567816 */ /* 0x000fe20000000056 */
[----:B------:R-:W-:Y:S01]  /*8270*/  IMAD R0, R111, 0x200, R6 ;  /* 0x000002006f007824 */ /* 0x000fe200078e0206 */
[----:B------:R-:W-:Y:S01]  /*8280*/  IMNMX R44, R5, 0x80, PT ;  /* 0x00000080052c7817 */ /* 0x000fe20003800200 */
[----:B------:R-:W-:-:S03]  /*8290*/  IMAD.MOV.U32 R6, RZ, RZ, R33 ;  /* 0x000000ffff067224 */ /* 0x000fc600078e0021 */
[----:B------:R-:W-:Y:S02]  /*82a0*/  ISETP.GE.AND P0, PT, R65, R44, PT ;  /* 0x0000002c4100720c */ /* 0x000fe40003f06270 */
[C---:B------:R-:W-:Y:S02]  /*82b0*/  IADD3 R5, R0.reuse, 0x20, RZ ;  /* 0x0000002000057810 */ /* 0x040fe40007ffe0ff */
[----:B------:R-:W-:Y:S02]  /*82c0*/  @P1 IADD3 R5, R0, -0x20, RZ ;  /* 0xffffffe000051810 */ /* 0x000fe40007ffe0ff */
[----:B------:R-:W-:Y:S02]  /*82d0*/  PRMT R64, R6, 0x5410, R7 ;  /* 0x0000541006407816 */ /* 0x000fe40000000007 */
[----:B------:R-:W-:Y:S02]  /*82e0*/  LEA R28, R0, 0xc100, 0x1 ;  /* 0x0000c100001c7811 */ /* 0x000fe400078e08ff */
[----:B------:R-:W-:-:S03]  /*82f0*/  LEA R29, R5, 0xc100, 0x1 ;  /* 0x0000c100051d7811 */ /* 0x000fc600078e08ff */
[----:B------:R-:W-:Y:S05]  /*8300*/  @P0 BRA `(.L_x_578) ;  /* 0x000012f000000947 */ /* 0x000fea0003800000 */
[----:B------:R-:W-:Y:S01]  /*8310*/  ISETP.GE.AND P0, PT, R20, c[0x0][0x27c], PT ;  /* 0x00009f0014007a0c */ /* 0x000fe20003f06270 */
[----:B------:R-:W-:-:S12]  /*8320*/  BSSY B0, `(.L_x_579) ;  /* 0x0000030000007945 */ /* 0x000fd80003800000 */
[----:B------:R-:W-:Y:S05]  /*8330*/  @P0 BRA `(.L_x_580) ;  /* 0x000002e000000947 */ /* 0x000fea0003800000 */
[----:B------:R-:W1:Y:S01]  /*8340*/  LDS.128 R8, [R28] ;  /* 0x000000001c087984 */ /* 0x000e620000000c00 */
[----:B------:R-:W-:Y:S02]  /*8350*/  SHF.R.U64 R0, R24, 0x10, R25 ;  /* 0x0000001018007819 */ /* 0x000fe40000001219 */
[----:B------:R-:W-:Y:S02]  /*8360*/  SHF.R.U32.HI R7, RZ, 0x10, R23 ;  /* 0x00000010ff077819 */ /* 0x000fe40000011617 */
[----:B------:R-:W-:Y:S02]  /*8370*/  SHF.R.U32.HI R5, RZ, 0x10, R25 ;  /* 0x00000010ff057819 */ /* 0x000fe40000011619 */
[----:B------:R-:W-:Y:S02]  /*8380*/  SHF.R.U64 R6, R22, 0x10, R23 ;  /* 0x0000001016067819 */ /* 0x000fe40000001217 */
[----:B------:R-:W-:Y:S02]  /*8390*/  PRMT R14, R45, 0x5432, R0 ;  /* 0x000054322d0e7816 */ /* 0x000fe40000000000 */
[----:B------:R-:W-:-:S02]  /*83a0*/  PRMT R0, R21, 0x5410, R7 ;  /* 0x0000541015007816 */ /* 0x000fc40000000007 */
[----:B------:R-:W-:Y:S02]  /*83b0*/  PRMT R5, R45, 0x5410, R5 ;  /* 0x000054102d057816 */ /* 0x000fe40000000005 */
[----:B------:R-:W-:Y:S01]  /*83c0*/  PRMT R13, R21, 0x5432, R6 ;  /* 0x00005432150d7816 */ /* 0x000fe20000000006 */
[C---:B------:R-:W-:Y:S01]  /*83d0*/  IMAD.U32 R17, R0.reuse, 0x10000, RZ ;  /* 0x0001000000117824 */ /* 0x040fe200078e00ff */
[----:B------:R-:W-:Y:S01]  /*83e0*/  LOP3.LUT R21, R0, 0xffff0000, RZ, 0xc0, !PT ;  /* 0xffff000000157812 */ /* 0x000fe200078ec0ff */
[C---:B------:R-:W-:Y:S01]  /*83f0*/  IMAD.U32 R18, R5.reuse, 0x10000, RZ ;  /* 0x0001000005127824 */ /* 0x040fe200078e00ff */
[----:B------:R-:W-:Y:S02]  /*8400*/  LOP3.LUT R19, R5, 0xffff0000, RZ, 0xc0, !PT ;  /* 0xffff000005137812 */ /* 0x000fe400078ec0ff */
[C---:B-1----:R-:W-:Y:S01]  /*8410*/  LOP3.LUT R6, R10.reuse, 0xffff0000, RZ, 0xc0, !PT ;  /* 0xffff00000a067812 */ /* 0x042fe200078ec0ff */
[----:B------:R-:W-:Y:S01]  /*8420*/  IMAD.U32 R7, R10, 0x10000, RZ ;  /* 0x000100000a077824 */ /* 0x000fe200078e00ff */
[C---:B------:R-:W-:Y:S01]  /*8430*/  LOP3.LUT R10, R11.reuse, 0xffff0000, RZ, 0xc0, !PT ;  /* 0xffff00000b0a7812 */ /* 0x040fe200078ec0ff */
[----:B------:R-:W-:Y:S01]  /*8440*/  IMAD.U32 R12, R11, 0x10000, RZ ;  /* 0x000100000b0c7824 */ /* 0x000fe200078e00ff */
[----:B------:R-:W-:Y:S01]  /*8450*/  SHF.L.U32 R15, R8, 0x10, RZ ;  /* 0x00000010080f7819 */ /* 0x000fe200000006ff */
[----:B------:R-:W-:Y:S01]  /*8460*/  FMUL.FTZ R5, R6, R17 ;  /* 0x0000001106057220 */ /* 0x000fe20000410000 */
[----:B------:R-:W-:Y:S01]  /*8470*/  LOP3.LUT R11, R8, 0xffff0000, RZ, 0xc0, !PT ;  /* 0xffff0000080b7812 */ /* 0x000fe200078ec0ff */
[-C--:B------:R-:W-:Y:S01]  /*8480*/  FMUL.FTZ R6, R6, R18.reuse ;  /* 0x0000001206067220 */ /* 0x080fe20000410000 */
[C---:B------:R-:W-:Y:S01]  /*8490*/  SHF.L.U32 R16, R9.reuse, 0x10, RZ ;  /* 0x0000001009107819 */ /* 0x040fe200000006ff */
[----:B------:R-:W-:Y:S01]  /*84a0*/  FMUL.FTZ R0, R10, R21 ;  /* 0x000000150a007220 */ /* 0x000fe20000410000 */
[----:B------:R-:W-:Y:S01]  /*84b0*/  LOP3.LUT R8, R9, 0xffff0000, RZ, 0xc0, !PT ;  /* 0xffff000009087812 */ /* 0x000fe200078ec0ff */
[C---:B------:R-:W-:Y:S01]  /*84c0*/  FFMA.FTZ R18, R7.reuse, R18, -R5 ;  /* 0x0000001207127223 */ /* 0x040fe20000010805 */
[C---:B------:R-:W-:Y:S01]  /*84d0*/  SHF.L.U32 R9, R14.reuse, 0x10, RZ ;  /* 0x000000100e097819 */ /* 0x040fe200000006ff */
[----:B------:R-:W-:Y:S01]  /*84e0*/  FFMA.FTZ R17, R7, R17, R6 ;  /* 0x0000001107117223 */ /* 0x000fe20000010006 */
[----:B------:R-:W-:Y:S01]  /*84f0*/  LOP3.LUT R14, R14, 0xffff0000, RZ, 0xc0, !PT ;  /* 0xffff00000e0e7812 */ /* 0x000fe200078ec0ff */
[----:B------:R-:W-:-:S02]  /*8500*/  FMUL.FTZ R10, R10, R19 ;  /* 0x000000130a0a7220 */ /* 0x000fc40000410000 */
[----:B------:R-:W-:Y:S02]  /*8510*/  FFMA.FTZ R7, R12, R19, -R0 ;  /* 0x000000130c077223 */ /* 0x000fe40000010800 */
[C---:B------:R-:W-:Y:S01]  /*8520*/  IMAD.U32 R19, R13.reuse, 0x10000, RZ ;  /* 0x000100000d137824 */ /* 0x040fe200078e00ff */
[----:B------:R-:W-:Y:S01]  /*8530*/  LOP3.LUT R13, R13, 0xffff0000, RZ, 0xc0, !PT ;  /* 0xffff00000d0d7812 */ /* 0x000fe200078ec0ff */
[C---:B------:R-:W-:Y:S02]  /*8540*/  FMUL.FTZ R5, R11.reuse, R9 ;  /* 0x000000090b057220 */ /* 0x040fe40000410000 */
[----:B------:R-:W-:Y:S02]  /*8550*/  FMUL.FTZ R6, R11, R19 ;  /* 0x000000130b067220 */ /* 0x000fe40000410000 */
[C---:B------:R-:W-:Y:S02]  /*8560*/  FMUL.FTZ R0, R8.reuse, R13 ;  /* 0x0000000d08007220 */ /* 0x040fe40000410000 */
[----:B------:R-:W-:-:S02]  /*8570*/  FMUL.FTZ R8, R8, R14 ;  /* 0x0000000e08087220 */ /* 0x000fc40000410000 */
[----:B------:R-:W-:Y:S02]  /*8580*/  FFMA.FTZ R6, R15, R9, -R6 ;  /* 0x000000090f067223 */ /* 0x000fe40000010806 */
[----:B------:R-:W-:Y:S01]  /*8590*/  FFMA.FTZ R12, R12, R21, R10 ;  /* 0x000000150c0c7223 */ /* 0x000fe2000001000a */
[----:B------:R-:W-:Y:S01]  /*85a0*/  F2FP.BF16.PACK_AB R10, R17, R18 ;  /* 0x00000012110a723e */ /* 0x000fe200000010ff */
[----:B------:R-:W-:Y:S02]  /*85b0*/  FFMA.FTZ R5, R15, R19, R5 ;  /* 0x000000130f057223 */ /* 0x000fe40000010005 */
[----:B------:R-:W-:Y:S01]  /*85c0*/  FFMA.FTZ R0, R16, R14, -R0 ;  /* 0x0000000e10007223 */ /* 0x000fe20000010800 */
[----:B------:R-:W-:Y:S01]  /*85d0*/  F2FP.BF16.PACK_AB R11, R12, R7 ;  /* 0x000000070c0b723e */ /* 0x000fe200000010ff */
[----:B------:R-:W-:Y:S01]  /*85e0*/  FFMA.FTZ R9, R16, R13, R8 ;  /* 0x0000000d10097223 */ /* 0x000fe20000010008 */
[----:B------:R-:W-:-:S04]  /*85f0*/  F2FP.BF16.PACK_AB R8, R5, R6 ;  /* 0x000000060508723e */ /* 0x000fc800000010ff */
[----:B------:R-:W-:-:S05]  /*8600*/  F2FP.BF16.PACK_AB R9, R9, R0 ;  /* 0x000000000909723e */ /* 0x000fca00000010ff */
[----:B------:R1:W-:Y:S02]  /*8610*/  STS.128 [R28], R8 ;  /* 0x000000081c007388 */ /* 0x0003e40000000c00 */
.L_x_580:
[----:B------:R-:W-:Y:S05]  /*8620*/  BSYNC B0 ;  /* 0x0000000000007941 */ /* 0x000fea0003800000 */
.L_x_579:
[----:B------:R-:W-:Y:S01]  /*8630*/  IADD3 R0, R20, 0x10, RZ ;  /* 0x0000001014007810 */ /* 0x000fe20007ffe0ff */
[----:B------:R-:W-:Y:S03]  /*8640*/  BSSY B0, `(.L_x_581) ;  /* 0x0000031000007945 */ /* 0x000fe60003800000 */
[----:B------:R-:W-:-:S13]  /*8650*/  ISETP.GE.AND P0, PT, R0, c[0x0][0x27c], PT ;  /* 0x00009f0000007a0c */ /* 0x000fda0003f06270 */
[----:B------:R-:W-:Y:S05]  /*8660*/  @P0 BRA `(.L_x_582) ;  /* 0x000002e000000947 */ /* 0x000fea0003800000 */
[----:B-1----:R-:W1:Y:S01]  /*8670*/  LDS.128 R8, [R29] ;  /* 0x000000001d087984 */ /* 0x002e620000000c00 */
        /* <DEDUP_REMOVED lines=45> */
.L_x_582:
[----:B------:R-:W-:Y:S05]  /*8950*/  BSYNC B0 ;  /* 0x0000000000007941 */ /* 0x000fea0003800000 */
.L_x_581:
[----:B------:R-:W-:Y:S01]  /*8960*/  IADD3 R0, R20, 0x20, RZ ;  /* 0x0000002014007810 */ /* 0x000fe20007ffe0ff */
[----:B------:R-:W-:Y:S03]  /*8970*/  BSSY B0, `(.L_x_583) ;  /* 0x0000031000007945 */ /* 0x000fe60003800000 */
[----:B------:R-:W-:-:S13]  /*8980*/  ISETP.GE.AND P0, PT, R0, c[0x0][0x27c], PT ;  /* 0x00009f0000007a0c */ /* 0x000fda0003f06270 */
[----:B------:R-:W-:Y:S05]  /*8990*/  @P0 BRA `(.L_x_584) ;  /* 0x000002e000000947 */ /* 0x000fea0003800000 */
[----:B-1----:R-:W1:Y:S01]  /*89a0*/  LDS.128 R8, [R28+0x4000] ;  /* 0x004000001c087984 */ /* 0x002e620000000c00 */
        /* <DEDUP_REMOVED lines=44> */
[----:B------:R1:W-:Y:S02]  /*8c70*/  STS.128 [R28+0x4000], R8 ;  /* 0x004000081c007388 */ /* 0x0003e40000000c00 */
.L_x_584:
[----:B------:R-:W-:Y:S05]  /*8c80*/  BSYNC B0 ;  /* 0x0000000000007941 */ /* 0x000fea0003800000 */
.L_x_583:
        /* <DEDUP_REMOVED lines=50> */
.L_x_586:
[----:B------:R-:W-:Y:S05]  /*8fb0*/  BSYNC B0 ;  /* 0x0000000000007941 */ /* 0x000fea0003800000 */
.L_x_585:
        /* <DEDUP_REMOVED lines=50> */
.L_x_588:
[----:B------:R-:W-:Y:S05]  /*92e0*/  BSYNC B0 ;  /* 0x0000000000007941 */ /* 0x000fea0003800000 */
.L_x_587:
[----:B------:R-:W-:-:S04]  /*92f0*/  IADD3 R0, R20, 0x50, RZ ;  /* 0x0000005014007810 */ /* 0x000fc80007ffe0ff */
        /* <DEDUP_REMOVED lines=48> */
.L_x_578:
[----:B------:R-:W-:Y:S05]  /*9600*/  BSYNC B1 ;  /* 0x0000000000017941 */ /* 0x000fea0003800000 */
.L_x_577:
[----:B------:R-:W-:-:S04]  /*9610*/  IADD3 R0, R65, 0x40, RZ ;  /* 0x0000004041007810 */ /* 0x000fc80007ffe0ff */
[----:B------:R-:W-:-:S13]  /*9620*/  ISETP.GE.AND P0, PT, R0, R44, PT ;  /* 0x0000002c0000720c */ /* 0x000fda0003f06270 */
[----:B------:R-:W-:Y:S05]  /*9630*/  @P0 BRA `(.L_x_589) ;  /* 0x00004de000000947 */ /* 0x000fea0003800000 */
[----:B------:R-:W-:Y:S01]  /*9640*/  ISETP.GE.AND P0, PT, R20, c[0x0][0x27c], PT ;  /* 0x00009f0014007a0c */ /* 0x000fe20003f06270 */
[----:B------:R-:W-:-:S12]  /*9650*/  BSSY B0, `(.L_x_590) ;  /* 0x0000030000007945 */ /* 0x000fd80003800000 */
        /* <DEDUP_REMOVED lines=47> */
.L_x_591:
[----:B------:R-:W-:Y:S05]  /*9950*/  BSYNC B0 ;  /* 0x0000000000007941 */ /* 0x000fea0003800000 */
.L_x_590:
        /* <DEDUP_REMOVED lines=50> */
.L_x_593:
[----:B------:R-:W-:Y:S05]  /*9c80*/  BSYNC B0 ;  /* 0x0000000000007941 */ /* 0x000fea0003800000 */
.L_x_592:
        /* <DEDUP_REMOVED lines=50> */
.L_x_595:
[----:B------:R-:W-:Y:S05]  /*9fb0*/  BSYNC B0 ;  /* 0x0000000000007941 */ /* 0x000fea0003800000 */
.L_x_594:
        /* <DEDUP_REMOVED lines=50> */
.L_x_597:
[----:B------:R-:W-:Y:S05]  /*a2e0*/  BSYNC B0 ;  /* 0x0000000000007941 */ /* 0x000fea0003800000 */
.L_x_596:
        /* <DEDUP_REMOVED lines=50> */
.L_x_599:
[----:B------:R-:W-:Y:S05]  /*a610*/  BSYNC B0 ;  /* 0x0000000000007941 */ /* 0x000fea0003800000 */
.L_x_598:
        /* <DEDUP_REMOVED lines=21> */
[-C--:B------:R-:W-:Y:S01]  /*a770*/  FMUL.FTZ R5, R6, R17.reuse ;  /* 0x0000001106057220 */ /* 0x080fe20000410000 */
[----:B------:R-:W-:Y:S01]  /*a780*/  LOP3.LUT R11, R8, 0xffff0000, RZ, 0xc0, !PT ;  /* 0xffff0000080b7812 */ /* 0x000fe200078ec0ff */
[----:B------:R-:W-:Y:S01]  /*a790*/  FMUL.FTZ R6, R6, R18 ;  /* 0x0000001206067220 */ /* 0x000fe20000410000 */
        /* <DEDUP_REMOVED lines=24> */
[----:B------:R1:W-:Y:S01]  /*a920*/  STS.128 [R29+0xa000], R8 ;  /* 0x00a000081d007388 */ /* 0x0003e20000000c00 */
[----:B------:R-:W-:Y:S05]  /*a930*/  BRA `(.L_x_589) ;  /* 0x00003ae000007947 */ /* 0x000fea0003800000 */
.L_x_572:
[----:B------:R-:W-:Y:S01]  /*a940*/  @P4 IMAD.HI.U32 R5, R0, c[0x0][0x2c8], RZ ;  /* 0x0000b20000054a27 */ /* 0x000fe200078e00ff */
[----:B------:R-:W-:Y:S01]  /*a950*/  BSSY B0, `(.L_x_600) ;  /* 0x0000047000007945 */ /* 0x000fe20003800000 */
[----:B------:R-:W-:Y:S01]  /*a960*/  CS2R R82, SRZ ;  /* 0x0000000000527805 */ /* 0x000fe2000001ff00 */
[----:B------:R-:W-:Y:S01]  /*a970*/  CS2R R50, SRZ ;  /* 0x0000000000327805 */ /* 0x000fe2000001ff00 */
[----:B------:R-:W-:Y:S01]  /*a980*/  IMAD.MOV.U32 R8, RZ, RZ, R12 ;  /* 0x000000ffff087224 */ /* 0x000fe200078e000c */
[----:B------:R-:W-:Y:S01]  /*a990*/  @P4 SHF.R.U32.HI R0, RZ, c[0x0][0x2cc], R5 ;  /* 0x0000b300ff004a19 */ /* 0x000fe20000011605 */
[----:B------:R-:W-:Y:S01]  /*a9a0*/  IMAD.MOV.U32 R6, RZ, RZ, R10 ;  /* 0x000000ffff067224 */ /* 0x000fe200078e000a */
        /* <DEDUP_REMOVED lines=19> */
[----:B------:R-:W-:Y:S01]  /*aae0*/  CS2R R20, SRZ ;  /* 0x0000000000147805 */ /* 0x000fe2000001ff00 */
[----:B------:R-:W-:-:S02]  /*aaf0*/  IADD3 R5, R9, R5, RZ ;  /* 0x0000000509057210 */ /* 0x000fc40007ffe0ff */
[----:B------:R-:W-:Y:S02]  /*ab00*/  IADD3 R0, R7, R0, RZ ;  /* 0x0000000007007210 */ /* 0x000fe40007ffe0ff */
[----:B------:R-:W-:Y:S02]  /*ab10*/  LEA.HI.X R19, R8, c[0x0][0x274], R5, 0x1, P1 ;  /* 0x00009d0008137a11 */ /* 0x000fe400008f0c05 */
[----:B--23--:R-:W-:Y:S01]  /*ab20*/  LEA.HI.X R18, R6, c[0x0][0x28c], R0, 0x1, P0 ;  /* 0x0000a30006127a11 */ /* 0x00cfe200000f0c00 */
[----:B------:R1:W2:Y:S01]  /*ab30*/  SHFL.IDX PT, R8, R30, RZ, 0x1c1f ;  /* 0x001c1fff1e087589 */ /* 0x0002a200000e0000 */
[----:B------:R-:W-:-:S03]  /*ab40*/  ISETP.GE.AND P0, PT, R28, R44, PT ;  /* 0x0000002c1c00720c */ /* 0x000fc60003f06270 */
[----:B------:R1:W3:Y:S04]  /*ab50*/  SHFL.IDX PT, R6, R29, RZ, 0x1c1f ;  /* 0x001c1fff1d067589 */ /* 0x0002e800000e0000 */
[----:B------:R1:W4:Y:S04]  /*ab60*/  SHFL.IDX PT, R7, R19, RZ, 0x1c1f ;  /* 0x001c1fff13077589 */ /* 0x00032800000e0000 */
[----:B------:R1:W1:Y:S02]  /*ab70*/  SHFL.IDX PT, R9, R18, RZ, 0x1c1f ;  /* 0x001c1fff12097589 */ /* 0x00026400000e0000 */
[----:B------:R-:W-:Y:S05]  /*ab80*/  @P0 BRA `(.L_x_601) ;  /* 0x0000023000000947 */ /* 0x000fea0003800000 */
[C---:B------:R-:W-:Y:S01]  /*ab90*/  IADD3 R12, R64.reuse, 0x20, RZ ;  /* 0x00000020400c7810 */ /* 0x040fe20007ffe0ff */
[----:B------:R-:W-:Y:S01]  /*aba0*/  CS2R R26, SRZ ;  /* 0x00000000001a7805 */ /* 0x000fe2000001ff00 */
[C---:B------:R-:W-:Y:S01]  /*abb0*/  IADD3 R13, R64.reuse, 0x40, RZ ;  /* 0x00000040400d7810 */ /* 0x040fe20007ffe0ff */
[----:B------:R-:W-:Y:S01]  /*abc0*/  CS2R R24, SRZ ;  /* 0x0000000000187805 */ /* 0x000fe2000001ff00 */
[----:B------:R-:W-:-:S02]  /*abd0*/  ISETP.GE.AND P2, PT, R64, c[0x0][0x27c], PT ;  /* 0x00009f0040007a0c */ /* 0x000fc40003f46270 */
[----:B------:R-:W-:Y:S02]  /*abe0*/  ISETP.GE.AND P1, PT, R12, c[0x0][0x27c], PT ;  /* 0x00009f000c007a0c */ /* 0x000fe40003f26270 */
[----:B------:R-:W-:-:S09]  /*abf0*/  ISETP.GE.AND P0, PT, R13, c[0x0][0x27c], PT ;  /* 0x00009f000d007a0c */ /* 0x000fd20003f06270 */
[----:B---34-:R-:W-:Y:S02]  /*ac00*/  @!P2 IMAD.WIDE R10, R64, 0x2, R6 ;  /* 0x00000002400aa825 */ /* 0x018fe400078e0206 */
[----:B------:R-:W-:Y:S02]  /*ac10*/  @!P1 SHF.R.S32.HI R0, RZ, 0x1f, R12 ;  /* 0x0000001fff009819 */ /* 0x000fe4000001140c */
[----:B------:R-:W-:Y:S01]  /*ac20*/  @!P0 SHF.R.S32.HI R5, RZ, 0x1f, R13 ;  /* 0x0000001fff058819 */ /* 0x000fe2000001140d */
[----:B------:R3:W5:Y:S01]  /*ac30*/  @!P2 LD.E.128 R24, [R10.64] ;  /* 0x000000060a18a980 */ /* 0x000762000c101d00 */
[----:B------:R-:W-:Y:S01]  /*ac40*/  @!P1 LEA.HI R0, R0, R12, RZ, 0x3 ;  /* 0x0000000c00009211 */ /* 0x000fe200078f18ff */
        /* <DEDUP_REMOVED lines=10> */
[----:B---3--:R-:W-:-:S02]  /*acf0*/  @!P0 LEA.HI R10, R5, R13, RZ, 0x3 ;  /* 0x0000000d050a8211 */ /* 0x008fc400078f18ff */
[----:B------:R-:W-:Y:S02]  /*ad00*/  @!P1 LOP3.LUT R5, R0, 0xfffffff8, RZ, 0xc0, !PT ;  /* 0xfffffff800059812 */ /* 0x000fe400078ec0ff */
[----:B------:R-:W-:-:S03]  /*ad10*/  @!P0 LOP3.LUT R0, R10, 0xfffffff8, RZ, 0xc0, !PT ;  /* 0xfffffff80a008812 */ /* 0x000fc600078ec0ff */
[----:B------:R-:W-:-:S04]  /*ad20*/  @!P1 IMAD.WIDE R16, R5, 0x2, R6 ;  /* 0x0000000205109825 */ /* 0x000fc800078e0206 */
[C---:B------:R-:W-:Y:S01]  /*ad30*/  @!P0 IMAD.WIDE R14, R0.reuse, 0x2, R6 ;  /* 0x00000002000e8825 */ /* 0x040fe200078e0206 */
[----:B------:R3:W5:Y:S03]  /*ad40*/  @!P1 LD.E.128 R36, [R16.64] ;  /* 0x0000000610249980 */ /* 0x000766000c101d00 */
[--C-:B-12---:R-:W-:Y:S01]  /*ad50*/  @!P1 IMAD.WIDE R12, R5, 0x2, R8.reuse ;  /* 0x00000002050c9825 */ /* 0x106fe200078e0208 */
[----:B------:R3:W5:Y:S03]  /*ad60*/  @!P0 LD.E.128 R48, [R14.64] ;  /* 0x000000060e308980 */ /* 0x000766000c101d00 */
[--C-:B------:R-:W-:Y:S01]  /*ad70*/  @!P0 IMAD.WIDE R10, R0, 0x2, R8.reuse ;  /* 0x00000002000a8825 */ /* 0x100fe200078e0208 */
[----:B------:R3:W5:Y:S03]  /*ad80*/  @!P1 LD.E.128 R40, [R12.64] ;  /* 0x000000060c289980 */ /* 0x000766000c101d00 */
[----:B------:R-:W-:Y:S01]  /*ad90*/  @!P2 IMAD.WIDE R6, R64, 0x2, R8 ;  /* 0x000000024006a825 */ /* 0x000fe200078e0208 */
[----:B------:R3:W5:Y:S04]  /*ada0*/  @!P0 LD.E.128 R52, [R10.64] ;  /* 0x000000060a348980 */ /* 0x000768000c101d00 */
[----:B------:R3:W5:Y:S02]  /*adb0*/  @!P2 LD.E.128 R20, [R6.64] ;  /* 0x000000060614a980 */ /* 0x000764000c101d00 */
.L_x_601:
[----:B------:R-:W-:Y:S05]  /*adc0*/  BSYNC B0 ;  /* 0x0000000000007941 */ /* 0x000fea0003800000 */
.L_x_600:
[----:B------:R-:W-:Y:S01]  /*add0*/  IADD3 R5, R28, 0x40, RZ ;  /* 0x000000401c057810 */ /* 0x000fe20007ffe0ff */
[----:B-----5:R-:W-:Y:S01]  /*ade0*/  IMAD.MOV.U32 R0, RZ, RZ, R50 ;  /* 0x000000ffff007224 */ /* 0x020fe200078e0032 */
[----:B-1----:R1:W4:Y:S02]  /*adf0*/  SHFL.IDX PT, R9, R18, 0x1, 0x1c1f ;  /* 0x003c1f0012097f89 */ /* 0x00232400000e0000 */
[----:B---34-:R-:W-:Y:S01]  /*ae00*/  IMAD.MOV.U32 R7, RZ, RZ, R51 ;  /* 0x000000ffff077224 */ /* 0x018fe200078e0033 */
[----:B------:R-:W-:Y:S01]  /*ae10*/  ISETP.GE.AND P0, PT, R5, R44, PT ;  /* 0x0000002c0500720c */ /* 0x000fe20003f06270 */
[----:B------:R-:W-:Y:S01]  /*ae20*/  IMAD.MOV.U32 R6, RZ, RZ, R48 ;  /* 0x000000ffff067224 */ /* 0x000fe200078e0030 */
[----:B--2---:R1:W2:Y:S01]  /*ae30*/  SHFL.IDX PT, R8, R30, 0x1, 0x1c1f ;  /* 0x003c1f001e087f89 */ /* 0x0042a200000e0000 */
        /* <DEDUP_REMOVED lines=33> */
[----:B------:R1:W3:Y:S01]  /*b050*/  SHFL.IDX PT, R7, R19, 0x1, 0x1c1f ;  /* 0x003c1f0013077f89 */ /* 0x0002e200000e0000 */
[----:B------:R-:W-:Y:S01]  /*b060*/  CS2R R68, SRZ ;  /* 0x0000000000447805 */ /* 0x000fe2000001ff00 */
[----:B------:R-:W-:Y:S01]  /*b070*/  PRMT R84, R10, 0x7610, R84 ;  /* 0x000076100a547816 */ /* 0x000fe20000000054 */
[----:B------:R-:W-:Y:S01]  /*b080*/  CS2R R62, SRZ ;  /* 0x00000000003e7805 */ /* 0x000fe2000001ff00 */
[----:B------:R-:W-:Y:S01]  /*b090*/  PRMT R67, R0, 0x5410, R5 ;  /* 0x0000541000437816 */ /* 0x000fe20000000005 */
[----:B------:R-:W-:Y:S01]  /*b0a0*/  IMAD.MOV.U32 R5, RZ, RZ, R20 ;  /* 0x000000ffff057224 */ /* 0x000fe200078e0014 */
[----:B------:R-:W-:Y:S01]  /*b0b0*/  MOV R10, R23 ;  /* 0x00000017000a7202 */ /* 0x000fe20000000f00 */
[----:B------:R-:W-:Y:S01]  /*b0c0*/  IMAD.MOV.U32 R0, RZ, RZ, R21 ;  /* 0x000000ffff007224 */ /* 0x000fe200078e0015 */
[----:B------:R1:W4:Y:S01]  /*b0d0*/  SHFL.IDX PT, R6, R29, 0x1, 0x1c1f ;  /* 0x003c1f001d067f89 */ /* 0x00032200000e0000 */
[----:B------:R-:W-:Y:S01]  /*b0e0*/  CS2R R60, SRZ ;  /* 0x00000000003c7805 */ /* 0x000fe2000001ff00 */
[----:B------:R-:W-:Y:S01]  /*b0f0*/  PRMT R31, R10, 0x5410, R11 ;  /* 0x000054100a1f7816 */ /* 0x000fe2000000000b */
[----:B------:R-:W-:Y:S01]  /*b100*/  CS2R R78, SRZ ;  /* 0x00000000004e7805 */ /* 0x000fe2000001ff00 */
[----:B------:R-:W-:Y:S01]  /*b110*/  PRMT R28, R0, 0x5410, R5 ;  /* 0x00005410001c7816 */ /* 0x000fe20000000005 */
        /* <DEDUP_REMOVED lines=28> */
[----:B--2---:R-:W-:-:S02]  /*b2e0*/  @!P0 LEA.HI R10, R5, R13, RZ, 0x3 ;  /* 0x0000000d050a8211 */ /* 0x004fc400078f18ff */
[----:B------:R-:W-:Y:S02]  /*b2f0*/  @!P1 LOP3.LUT R5, R0, 0xfffffff8, RZ, 0xc0, !PT ;  /* 0xfffffff800059812 */ /* 0x000fe400078ec0ff */
[----:B------:R-:W-:-:S03]  /*b300*/  @!P0 LOP3.LUT R0, R10, 0xfffffff8, RZ, 0xc0, !PT ;  /* 0xfffffff80a008812 */ /* 0x000fc600078ec0ff */
[----:B------:R-:W-:-:S04]  /*b310*/  @!P1 IMAD.WIDE R16, R5, 0x2, R6 ;  /* 0x0000000205109825 */ /* 0x000fc800078e0206 */
[C---:B------:R-:W-:Y:S01]  /*b320*/  @!P0 IMAD.WIDE R14, R0.reuse, 0x2, R6 ;  /* 0x00000002000e8825 */ /* 0x040fe200078e0206 */
[----:B------:R2:W5:Y:S03]  /*b330*/  @!P1 LD.E.128 R68, [R16.64] ;  /* 0x0000000610449980 */ /* 0x000566000c101d00 */
[--C-:B------:R-:W-:Y:S01]  /*b340*/  @!P1 IMAD.WIDE R12, R5, 0x2, R8.reuse ;  /* 0x00000002050c9825 */ /* 0x100fe200078e0208 */
[----:B------:R2:W5:Y:S03]  /*b350*/  @!P0 LD.E.128 R80, [R14.64] ;  /* 0x000000060e508980 */ /* 0x000566000c101d00 */
[--C-:B------:R-:W-:Y:S01]  /*b360*/  @!P0 IMAD.WIDE R10, R0, 0x2, R8.reuse ;  /* 0x00000002000a8825 */ /* 0x100fe200078e0208 */
[----:B------:R2:W5:Y:S03]  /*b370*/  @!P1 LD.E.128 R72, [R12.64] ;  /* 0x000000060c489980 */ /* 0x000566000c101d00 */
[----:B------:R-:W-:Y:S01]  /*b380*/  @!P2 IMAD.WIDE R6, R64, 0x2, R8 ;  /* 0x000000024006a825 */ /* 0x000fe200078e0208 */
[----:B------:R2:W5:Y:S04]  /*b390*/  @!P0 LD.E.128 R76, [R10.64] ;  /* 0x000000060a4c8980 */ /* 0x000568000c101d00 */
[----:B------:R2:W5:Y:S02]  /*b3a0*/  @!P2 LD.E.128 R56, [R6.64] ;  /* 0x000000060638a980 */ /* 0x000564000c101d00 */
.L_x_603:
[----:B--2---:R-:W-:Y:S05]  /*b3b0*/  BSYNC B0 ;  /* 0x0000000000007941 */ /* 0x004fea0003800000 */
.L_x_602:
[----:B-----5:R-:W-:Y:S01]  /*b3c0*/  IMAD.MOV.U32 R0, RZ, RZ, R82 ;  /* 0x000000ffff007224 */ /* 0x020fe200078e0052 */
[----:B------:R-:W-:-:S04]  /*b3d0*/  DEPBAR.LE SB0, 0x1 ;  /* 0x000080400000791a */ /* 0x000fc80000000000 */
[----:B---3--:R-:W-:Y:S01]  /*b3e0*/  IMAD.MOV.U32 R7, RZ, RZ, R83 ;  /* 0x000000ffff077224 */ /* 0x008fe200078e0053 */
[----:B------:R-:W-:Y:S01]  /*b3f0*/  BSSY B1, `(.L_x_604) ;  /* 0x0000192000017945 */ /* 0x000fe20003800000 */
[----:B----4-:R-:W-:Y:S02]  /*b400*/  IMAD.MOV.U32 R6, RZ, RZ, R80 ;  /* 0x000000ffff067224 */ /* 0x010fe400078e0050 */
[----:B------:R-:W-:Y:S01]  /*b410*/  IMAD.MOV.U32 R5, RZ, RZ, R81 ;  /* 0x000000ffff057224 */ /* 0x000fe200078e0051 */
[----:B------:R-:W-:Y:S01]  /*b420*/  PRMT R104, R7, 0x5410, R0 ;  /* 0x0000541007687816 */ /* 0x000fe20000000000 */
[----:B------:R-:W-:Y:S01]  /*b430*/  IMAD.MOV.U32 R0, RZ, RZ, R70 ;  /* 0x000000ffff007224 */ /* 0x000fe200078e0046 */
[----:B------:R-:W-:Y:S02]  /*b440*/  MOV R7, R71 ;  /* 0x0000004700077202 */ /* 0x000fe40000000f00 */
[----:B------:R-:W-:Y:S01]  /*b450*/  PRMT R103, R5, 0x5410, R6 ;  /* 0x0000541005677816 */ /* 0x000fe20000000006 */
[----:B------:R-:W-:Y:S01]  /*b460*/  IMAD.MOV.U32 R6, RZ, RZ, R68 ;  /* 0x000000ffff067224 */ /* 0x000fe200078e0044 */
[----:B------:R-:W-:Y:S01]  /*b470*/  PRMT R100, R100, 0x5410, R0 ;  /* 0x0000541064647816 */ /* 0x000fe20000000000 */
[----:B------:R-:W-:-:S02]  /*b480*/  IMAD.MOV.U32 R0, RZ, RZ, R62 ;  /* 0x000000ffff007224 */ /* 0x000fc400078e003e */
        /* <DEDUP_REMOVED lines=11> */
[----:B------:R-:W-:-:S02]  /*b540*/  MOV R6, R60 ;  /* 0x0000003c00067202 */ /* 0x000fc40000000f00 */
[----:B------:R-:W-:Y:S01]  /*b550*/  PRMT R102, R7, 0x7610, R102 ;  /* 0x0000761007667816 */ /* 0x000fe20000000066 */
[----:B------:R-:W-:Y:S01]  /*b560*/  IMAD.IADD R7, R44, 0x1, -R244 ;  /* 0x000000012c077824 */ /* 0x000fe200078e0af4 */
[----:B------:R-:W-:Y:S01]  /*b570*/  PRMT R95, R5, 0x5410, R6 ;  /* 0x00005410055f7816 */ /* 0x000fe20000000006 */
[----:B------:R-:W-:Y:S01]  /*b580*/  IMAD.MOV.U32 R5, RZ, RZ, R77 ;  /* 0x000000ffff057224 */ /* 0x000fe200078e004d */
[----:B------:R-:W-:Y:S02]  /*b590*/  MOV R6, R76 ;  /* 0x0000004c00067202 */ /* 0x000fe40000000f00 */
[----:B------:R-:W-:Y:S01]  /*b5a0*/  IMNMX R66, R7, 0x80, PT ;  /* 0x0000008007427817 */ /* 0x000fe20003800200 */
[----:B------:R-:W-:Y:S01]  /*b5b0*/  IMAD.MOV.U32 R7, RZ, RZ, R58 ;  /* 0x000000ffff077224 */ /* 0x000fe200078e003a */
[----:B------:R-:W-:Y:S01]  /*b5c0*/  PRMT R98, R98, 0x5410, R0 ;  /* 0x0000541062627816 */ /* 0x000fe20000000000 */
[----:B------:R-:W-:Y:S01]  /*b5d0*/  IMAD.MOV.U32 R0, RZ, RZ, R73 ;  /* 0x000000ffff007224 */ /* 0x000fe200078e0049 */
[----:B------:R-:W-:Y:S01]  /*b5e0*/  BAR.SYNC.DEFER_BLOCKING 0x0 ;  /* 0x0000000000007b1d */ /* 0x000fe20000010000 */
[----:B------:R-:W-:-:S02]  /*b5f0*/  ISETP.GE.AND P0, PT, R65, R66, PT ;  /* 0x000000424100720c */ /* 0x000fc40003f06270 */
[----:B------:R-:W-:Y:S01]  /*b600*/  PRMT R101, R5, 0x5410, R6 ;  /* 0x0000541005657816 */ /* 0x000fe20000000006 */
[----:B------:R-:W-:Y:S01]  /*b610*/  IMAD.MOV.U32 R6, RZ, RZ, R75 ;  /* 0x000000ffff067224 */ /* 0x000fe200078e004b */
[----:B------:R-:W-:-:S04]  /*b620*/  MOV R5, R72 ;  /* 0x0000004800057202 */ /* 0x000fc80000000f00 */
[----:B------:R-:W-:Y:S01]  /*b630*/  PRMT R97, R0, 0x5410, R5 ;  /* 0x0000541000617816 */ /* 0x000fe20000000005 */
[----:B------:R-:W-:Y:S01]  /*b640*/  IMAD.MOV.U32 R5, RZ, RZ, R56 ;  /* 0x000000ffff057224 */ /* 0x000fe200078e0038 */
[----:B------:R-:W-:Y:S01]  /*b650*/  PRMT R98, R6, 0x7610, R98 ;  /* 0x0000761006627816 */ /* 0x000fe20000000062 */
[----:B------:R-:W-:Y:S01]  /*b660*/  IMAD.MOV.U32 R0, RZ, RZ, R57 ;  /* 0x000000ffff007224 */ /* 0x000fe200078e0039 */
[----:B------:R-:W-:-:S04]  /*b670*/  MOV R6, R59 ;  /* 0x0000003b00067202 */ /* 0x000fc80000000f00 */
[----:B------:R-:W-:Y:S02]  /*b680*/  PRMT R94, R6, 0x5410, R7 ;  /* 0x00005410065e7816 */ /* 0x000fe40000000007 */
[----:B------:R-:W-:Y:S01]  /*b690*/  PRMT R93, R0, 0x5410, R5 ;  /* 0x00005410005d7816 */ /* 0x000fe20000000005 */
[----:B------:R-:W-:Y:S05]  /*b6a0*/  @P0 BRA `(.L_x_605) ;  /* 0x0000166000000947 */ /* 0x000fea0003800000 */
[----:B------:R-:W-:Y:S01]  /*b6b0*/  ISETP.GE.AND P0, PT, R64, c[0x0][0x27c], PT ;  /* 0x00009f0040007a0c */ /* 0x000fe20003f06270 */
[----:B------:R-:W-:-:S12]  /*b6c0*/  BSSY B0, `(.L_x_606) ;  /* 0x0000070000007945 */ /* 0x000fd80003800000 */
[----:B------:R-:W-:Y:S05]  /*b6d0*/  @P0 BRA `(.L_x_607) ;  /* 0x000006e000000947 */ /* 0x000fea0003800000 */
[----:B------:R-:W-:Y:S01]  /*b6e0*/  IMAD.MOV.U32 R8, RZ, RZ, c[0x0][0x27c] ;  /* 0x00009f00ff087624 */ /* 0x000fe200078e00ff */
        /* <DEDUP_REMOVED lines=17> */
[----:B-1----:R-:W-:-:S02]  /*b800*/  SHF.R.U64 R18, R22, 0x10, R23 ;  /* 0x0000001016127819 */ /* 0x002fc40000001217 */
[----:B------:R-:W-:Y:S02]  /*b810*/  IADD3 R0, R0, R5, R10 ;  /* 0x0000000500007210 */ /* 0x000fe40007ffe00a */
[----:B------:R-:W1:Y:S01]  /*b820*/  LDS.128 R12, [R46+0xc100] ;  /* 0x00c100002e0c7984 */ /* 0x000e620000000c00 */
[--C-:B------:R-:W-:Y:S02]  /*b830*/  SHF.R.U32.HI R5, RZ, 0x10, R25.reuse ;  /* 0x00000010ff057819 */ /* 0x100fe40000011619 */
[----:B------:R-:W-:Y:S01]  /*b840*/  IMAD.SHL.U32 R44, R0, 0x2, RZ ;  /* 0x00000002002c7824 */ /* 0x000fe200078e00ff */
[----:B------:R-:W-:Y:S02]  /*b850*/  SHF.R.U64 R0, R24, 0x10, R25 ;  /* 0x0000001018007819 */ /* 0x000fe40000001219 */
[----:B------:R-:W-:Y:S02]  /*b860*/  SHF.R.U32.HI R20, RZ, 0x10, R23 ;  /* 0x00000010ff147819 */ /* 0x000fe40000011617 */
[----:B------:R-:W2:Y:S01]  /*b870*/  LDS.128 R8, [R44+0xc100] ;  /* 0x00c100002c087984 */ /* 0x000ea20000000c00 */
[----:B------:R-:W-:-:S02]  /*b880*/  PRMT R23, R32, 0x5410, R5 ;  /* 0x0000541020177816 */ /* 0x000fc40000000005 */
[----:B------:R-:W-:Y:S02]  /*b890*/  PRMT R19, R32, 0x5432, R0 ;  /* 0x0000543220137816 */ /* 0x000fe40000000000 */
[----:B------:R-:W-:Y:S02]  /*b8a0*/  PRMT R5, R28, 0x5432, R16 ;  /* 0x000054321c057816 */ /* 0x000fe40000000010 */
[----:B------:R-:W-:Y:S02]  /*b8b0*/  SHF.R.U64 R6, R26, 0x10, R27 ;  /* 0x000000101a067819 */ /* 0x000fe4000000121b */
[----:B------:R-:W-:Y:S02]  /*b8c0*/  PRMT R21, R28, 0x5410, R17 ;  /* 0x000054101c157816 */ /* 0x000fe40000000011 */
[C---:B------:R-:W-:Y:S02]  /*b8d0*/  PRMT R26, R31.reuse, 0x5432, R18 ;  /* 0x000054321f1a7816 */ /* 0x040fe40000000012 */
[----:B------:R-:W-:-:S02]  /*b8e0*/  PRMT R28, R31, 0x5410, R20 ;  /* 0x000054101f1c7816 */ /* 0x000fc40000000014 */
[----:B------:R-:W-:Y:S02]  /*b8f0*/  SHF.R.U32.HI R7, RZ, 0x10, R27 ;  /* 0x00000010ff077819 */ /* 0x000fe4000001161b */
[C---:B------:R-:W-:Y:S02]  /*b900*/  PRMT R29, R33.reuse, 0x5432, R6 ;  /* 0x00005432211d7816 */ /* 0x040fe40000000006 */
[----:B------:R-:W-:Y:S02]  /*b910*/  PRMT R30, R33, 0x5410, R7 ;  /* 0x00005410211e7816 */ /* 0x000fe40000000007 */
[----:B------:R-:W-:Y:S01]  /*b920*/  LOP3.LUT R33, R5, 0xffff0000, RZ, 0xc0, !PT ;  /* 0xffff000005217812 */ /* 0x000fe200078ec0ff */
[C---:B-1----:R-:W-:Y:S01]  /*b930*/  IMAD.U32 R20, R15.reuse, 0x10000, RZ ;  /* 0x000100000f147824 */ /* 0x042fe200078e00ff */
[----:B------:R-:W-:Y:S01]  /*b940*/  LOP3.LUT R31, R15, 0xffff0000, RZ, 0xc0, !PT ;  /* 0xffff00000f1f7812 */ /* 0x000fe200078ec0ff */
[C---:B------:R-:W-:Y:S01]  /*b950*/  IMAD.U32 R27, R14.reuse, 0x10000, RZ ;  /* 0x000100000e1b7824 */ /* 0x040fe200078e00ff */
[----:B------:R-:W-:Y:S01]  /*b960*/  LOP3.LUT R32, R14, 0xffff0000, RZ, 0xc0, !PT ;  /* 0xffff00000e207812 */ /* 0x000fe200078ec0ff */
[----:B------:R-:W-:Y:S01]  /*b970*/  IMAD.U32 R14, R19, 0x10000, RZ ;  /* 0x00010000130e7824 */ /* 0x000fe200078e00ff */
[----:B------:R-:W-:Y:S01]  /*b980*/  SHF.L.U32 R15, R5, 0x10, RZ ;  /* 0x00000010050f7819 */ /* 0x000fe200000006ff */
[----:B------:R-:W-:Y:S01]  /*b990*/  IMAD.U32 R18, R13, 0x10000, RZ ;  /* 0x000100000d127824 */ /* 0x000fe200078e00ff */
[----:B------:R-:W-:Y:S01]  /*b9a0*/  SHF.L.U32 R16, R12, 0x10, RZ ;  /* 0x000000100c107819 */ /* 0x000fe200000006ff */
[----:B--2---:R-:W-:Y:S01]  /*b9b0*/  IMAD.U32 R0, R8, 0x10000, RZ ;  /* 0x0001000008007824 */ /* 0x004fe200078e00ff */
[----:B------:R-:W-:Y:S01]  /*b9c0*/  LOP3.LUT R17, R12, 0xffff0000, RZ, 0xc0, !PT ;  /* 0xffff00000c117812 */ /* 0x000fe200078ec0ff */
[----:B------:R-:W-:Y:S01]  /*b9d0*/  IMAD.U32 R7, R11, 0x10000, RZ ;  /* 0x000100000b077824 */ /* 0x000fe200078e00ff */
[----:B------:R-:W-:Y:S01]  /*b9e0*/  LOP3.LUT R22, R13, 0xffff0000, RZ, 0xc0, !PT ;  /* 0xffff00000d167812 */ /* 0x000fe200078ec0ff */
[----:B------:R-:W-:Y:S01]  /*b9f0*/  IMAD.U32 R13, R10, 0x10000, RZ ;  /* 0x000100000a0d7824 */ /* 0x000fe200078e00ff */
[----:B------:R-:W-:Y:S01]  /*ba00*/  LOP3.LUT R6, R8, 0xffff0000, RZ, 0xc0, !PT ;  /* 0xffff000008067812 */ /* 0x000fe200078ec0ff */
[C---:B------:R-:W-:Y:S01]  /*ba10*/  IMAD.U32 R8, R9.reuse, 0x10000, RZ ;  /* 0x0001000009087824 */ /* 0x040fe200078e00ff */
[----:B------:R-:W-:Y:S01]  /*ba20*/  LOP3.LUT R12, R9, 0xffff0000, RZ, 0xc0, !PT ;  /* 0xffff0000090c7812 */ /* 0x000fe200078ec0ff */
[----:B------:R-:W-:Y:S01]  /*ba30*/  FMUL.FTZ R9, R0, R15 ;  /* 0x0000000f00097220 */ /* 0x000fe20000410000 */
[----:B------:R-:W-:Y:S01]  /*ba40*/  LOP3.LUT R25, R10, 0xffff0000, RZ, 0xc0, !PT ;  /* 0xffff00000a197812 */ /* 0x000fe200078ec0ff */
[-C--:B------:R-:W-:Y:S01]  /*ba50*/  FMUL.FTZ R5, R0, R14.reuse ;  /* 0x0000000e00057220 */ /* 0x080fe20000410000 */
[----:B------:R-:W-:Y:S01]  /*ba60*/  LOP3.LUT R24, R11, 0xffff0000, RZ, 0xc0, !PT ;  /* 0xffff00000b187812 */ /* 0x000fe200078ec0ff */
[----:B------:R-:W-:Y:S01]  /*ba70*/  IMAD.U32 R11, R21, 0x10000, RZ ;  /* 0x00010000150b7824 */ /* 0x000fe200078e00ff */
[----:B------:R-:W-:Y:S01]  /*ba80*/  LOP3.LUT R10, R19, 0xffff0000, RZ, 0xc0, !PT ;  /* 0xffff0000130a7812 */ /* 0x000fe200078ec0ff */
[----:B------:R-:W-:Y:S01]  /*ba90*/  FFMA.FTZ R45, R16, R14, -R9 ;  /* 0x0000000e102d7223 */ /* 0x000fe20000010809 */
[----:B------:R-:W-:Y:S01]  /*baa0*/  SHF.L.U32 R14, R28, 0x10, RZ ;  /* 0x000000101c0e7819 */ /* 0x000fe200000006ff */
[----:B------:R-:W-:-:S02]  /*bab0*/  FMUL.FTZ R0, R6, R33 ;  /* 0x0000002106007220 */ /* 0x000fc40000410000 */
[----:B------:R-:W-:Y:S02]  /*bac0*/  FFMA.FTZ R35, R16, R15, R5 ;  /* 0x0000000f10237223 */ /* 0x000fe40000010005 */
[----:B------:R-:W-:Y:S02]  /*bad0*/  IMAD.U32 R9, R23, 0x10000, RZ ;  /* 0x0001000017097824 */ /* 0x000fe400078e00ff */
[-C--:B------:R-:W-:Y:S02]  /*bae0*/  FMUL.FTZ R6, R6, R10.reuse ;  /* 0x0000000a06067220 */ /* 0x080fe40000410000 */
[C---:B------:R-:W-:Y:S02]  /*baf0*/  FMUL.FTZ R5, R8.reuse, R11 ;  /* 0x0000000b08057220 */ /* 0x040fe40000410000 */
[----:B------:R-:W-:Y:S01]  /*bb00*/  FFMA.FTZ R34, R17, R10, -R0 ;  /* 0x0000000a11227223 */ /* 0x000fe20000010800 */
[----:B------:R-:W-:Y:S01]  /*bb10*/  LOP3.LUT R10, R23, 0xffff0000, RZ, 0xc0, !PT ;  /* 0xffff0000170a7812 */ /* 0x000fe200078ec0ff */
[----:B------:R-:W-:-:S02]  /*bb20*/  FMUL.FTZ R0, R8, R9 ;  /* 0x0000000908007220 */ /* 0x000fc40000410000 */
[----:B------:R-:W-:Y:S02]  /*bb30*/  FFMA.FTZ R33, R17, R33, R6 ;  /* 0x0000002111217223 */ /* 0x000fe40000010006 */
[----:B------:R-:W-:Y:S01]  /*bb40*/  FFMA.FTZ R19, R18, R9, -R5 ;  /* 0x0000000912137223 */ /* 0x000fe20000010805 */
[----:B------:R-:W-:Y:S01]  /*bb50*/  LOP3.LUT R9, R21, 0xffff0000, RZ, 0xc0, !PT ;  /* 0xffff000015097812 */ /* 0x000fe200078ec0ff */
[----:B------:R-:W-:Y:S02]  /*bb60*/  IMAD.U32 R6, R30, 0x10000, RZ ;  /* 0x000100001e067824 */ /* 0x000fe400078e00ff */
[----:B------:R-:W-:Y:S02]  /*bb70*/  FMUL.FTZ R5, R7, R14 ;  /* 0x0000000e07057220 */ /* 0x000fe40000410000 */
[----:B------:R-:W-:Y:S02]  /*bb80*/  IMAD.U32 R21, R26, 0x10000, RZ ;  /* 0x000100001a157824 */ /* 0x000fe400078e00ff */
[----:B------:R-:W-:-:S02]  /*bb90*/  FFMA.FTZ R18, R18, R11, R0 ;  /* 0x0000000b12127223 */ /* 0x000fc40000010000 */
[-C--:B------:R-:W-:Y:S02]  /*bba0*/  FMUL.FTZ R0, R7, R6.reuse ;  /* 0x0000000607007220 */ /* 0x080fe40000410000 */
[----:B------:R-:W-:Y:S02]  /*bbb0*/  FFMA.FTZ R17, R20, R6, -R5 ;  /* 0x0000000614117223 */ /* 0x000fe40000010805 */
[----:B------:R-:W-:Y:S02]  /*bbc0*/  IMAD.U32 R8, R29, 0x10000, RZ ;  /* 0x000100001d087824 */ /* 0x000fe400078e00ff */
[----:B------:R-:W-:Y:S02]  /*bbd0*/  FMUL.FTZ R6, R12, R10 ;  /* 0x0000000a0c067220 */ /* 0x000fe40000410000 */
[----:B------:R-:W-:Y:S02]  /*bbe0*/  FMUL.FTZ R5, R13, R21 ;  /* 0x000000150d057220 */ /* 0x000fe40000410000 */
[----:B------:R-:W-:-:S02]  /*bbf0*/  FFMA.FTZ R16, R20, R14, R0 ;  /* 0x0000000e14107223 */ /* 0x000fc40000010000 */
[-C--:B------:R-:W-:Y:S01]  /*bc00*/  FMUL.FTZ R7, R12, R9.reuse ;  /* 0x000000090c077220 */ /* 0x080fe20000410000 */
[----:B------:R-:W-:Y:S01]  /*bc10*/  LOP3.LUT R12, R30, 0xffff0000, RZ, 0xc0, !PT ;  /* 0xffff00001e0c7812 */ /* 0x000fe200078ec0ff */
[----:B------:R-:W-:Y:S01]  /*bc20*/  FFMA.FTZ R14, R22, R9, R6 ;  /* 0x00000009160e7223 */ /* 0x000fe20000010006 */
[----:B------:R-:W-:Y:S01]  /*bc30*/  LOP3.LUT R9, R26, 0xffff0000, RZ, 0xc0, !PT ;  /* 0xffff00001a097812 */ /* 0x000fe200078ec0ff */
[-C--:B------:R-:W-:Y:S01]  /*bc40*/  FMUL.FTZ R0, R13, R8.reuse ;  /* 0x000000080d007220 */ /* 0x080fe20000410000 */
[----:B------:R-:W-:Y:S01]  /*bc50*/  LOP3.LUT R13, R28, 0xffff0000, RZ, 0xc0, !PT ;  /* 0xffff00001c0d7812 */ /* 0x000fe200078ec0ff */
[----:B------:R-:W-:Y:S01]  /*bc60*/  FFMA.FTZ R11, R27, R8, -R5 ;  /* 0x000000081b0b7223 */ /* 0x000fe20000010805 */
[----:B------:R-:W-:Y:S01]  /*bc70*/  LOP3.LUT R8, R29, 0xffff0000, RZ, 0xc0, !PT ;  /* 0xffff00001d087812 */ /* 0x000fe200078ec0ff */
[----:B------:R-:W-:Y:S02]  /*bc80*/  FFMA.FTZ R15, R22, R10, -R7 ;  /* 0x0000000a160f7223 */ /* 0x000fe40000010807 */
[----:B------:R-:W-:-:S02]  /*bc90*/  FFMA.FTZ R10, R27, R21, R0 ;  /* 0x000000151b0a7223 */ /* 0x000fc40000010000 */
[C---:B------:R-:W-:Y:S02]  /*bca0*/  FMUL.FTZ R7, R25.reuse, R9 ;  /* 0x0000000919077220 */ /* 0x040fe40000410000 */
[C---:B------:R-:W-:Y:S02]  /*bcb0*/  FMUL.FTZ R5, R24.reuse, R13 ;  /* 0x0000000d18057220 */ /* 0x040fe40000410000 */
[----:B------:R-:W-:Y:S02]  /*bcc0*/  FMUL.FTZ R6, R25, R8 ;  /* 0x0000000819067220 */ /* 0x000fe40000410000 */
[----:B------:R-:W-:Y:S02]  /*bcd0*/  FMUL.FTZ R0, R24, R12 ;  /* 0x0000000c18007220 */ /* 0x000fe40000410000 */
[----:B------:R-:W-:Y:S01]  /*bce0*/  FFMA.FTZ R7, R32, R8, -R7 ;  /* 0x0000000820077223 */ /* 0x000fe20000010807 */
[----:B------:R-:W-:Y:S01]  /*bcf0*/  F2FP.BF16.PACK_AB R8, R33, R35 ;  /* 0x000000232108723e */ /* 0x000fe200000010ff */
[C---:B------:R-:W-:Y:S01]  /*bd00*/  FFMA.FTZ R5, R31.reuse, R12, -R5 ;  /* 0x0000000c1f057223 */ /* 0x040fe20000010805 */
[----:B------:R-:W-:Y:S01]  /*bd10*/  F2FP.BF16.PACK_AB R12, R34, R45 ;  /* 0x0000002d220c723e */ /* 0x000fe200000010ff */
[----:B------:R-:W-:Y:S01]  /*bd20*/  FFMA.FTZ R6, R32, R9, R6 ;  /* 0x0000000920067223 */ /* 0x000fe20000010006 */
[----:B------:R-:W-:Y:S01]  /*bd30*/  F2FP.BF16.PACK_AB R9, R14, R18 ;  /* 0x000000120e09723e */ /* 0x000fe200000010ff */
[----:B------:R-:W-:Y:S01]  /*bd40*/  FFMA.FTZ R0, R31, R13, R0 ;  /* 0x0000000d1f007223 */ /* 0x000fe20000010000 */
[----:B------:R-:W-:-:S02]  /*bd50*/  F2FP.BF16.PACK_AB R13, R15, R19 ;  /* 0x000000130f0d723e */ /* 0x000fc400000010ff */
[----:B------:R-:W-:Y:S02]  /*bd60*/  F2FP.BF16.PACK_AB R14, R7, R11 ;  /* 0x0000000b070e723e */ /* 0x000fe400000010ff */
[----:B------:R-:W-:Y:S02]  /*bd70*/  F2FP.BF16.PACK_AB R15, R5, R17 ;  /* 0x00000011050f723e */ /* 0x000fe400000010ff */
[----:B------:R-:W-:Y:S02]  /*bd80*/  F2FP.BF16.PACK_AB R10, R6, R10 ;  /* 0x0000000a060a723e */ /* 0x000fe400000010ff */
[----:B------:R-:W-:Y:S01]  /*bd90*/  F2FP.BF16.PACK_AB R11, R0, R16 ;  /* 0x00000010000b723e */ /* 0x000fe200000010ff */
[----:B------:R1:W-:Y:S04]  /*bda0*/  STS.128 [R46+0xc100], R12 ;  /* 0x00c1000c2e007388 */ /* 0x0003e80000000c00 */
[----:B------:R1:W-:Y:S02]  /*bdb0*/  STS.128 [R44+0xc100], R8 ;  /* 0x00c100082c007388 */ /* 0x0003e40000000c00 */
.L_x_607:
[----:B------:R-:W-:Y:S05]  /*bdc0*/  BSYNC B0 ;  /* 0x0000000000007941 */ /* 0x000fea0003800000 */
.L_x_606:
[----:B------:R-:W-:Y:S01]  /*bdd0*/  IADD3 R0, R64, 0x20, RZ ;  /* 0x0000002040007810 */ /* 0x000fe20007ffe0ff */
[----:B------:R-:W-:Y:S03]  /*bde0*/  BSSY B0, `(.L_x_608) ;  /* 0x0000079000007945 */ /* 0x000fe60003800000 */
[----:B------:R-:W-:-:S13]  /*bdf0*/  ISETP.GE.AND P0, PT, R0, c[0x0][0x27c], PT ;  /* 0x00009f0000007a0c */ /* 0x000fda0003f06270 */
[----:B------:R-:W-:Y:S05]  /*be00*/  @P0 BRA `(.L_x_609) ;  /* 0x0000076000000947 */ /* 0x000fea0003800000 */
[----:B------:R-:W-:Y:S01]  /*be10*/  SHF.R.S32.HI R7, RZ, 0x1f, R0 ;  /* 0x0000001fff077819 */ /* 0x000fe20000011400 */
[----:B-1----:R-:W-:Y:S01]  /*be20*/  IMAD.SHL.U32 R8, R65, 0x40, RZ ;  /* 0x0000004041087824 */ /* 0x002fe200078e00ff */
[----:B------:R-:W-:Y:S01]  /*be30*/  SHF.R.U64 R16, R40, 0x10, R41 ;  /* 0x0000001028107819 */ /* 0x000fe20000001229 */
[----:B------:R-:W-:Y:S01]  /*be40*/  IMAD.MOV.U32 R9, RZ, RZ, c[0x0][0x27c] ;  /* 0x00009f00ff097624 */ /* 0x000fe200078e00ff */
        /* <DEDUP_REMOVED lines=8> */
[----:B------:R-:W-:Y:S01]  /*bed0*/  LOP3.LUT R8, R7, 0x7fffe000, RZ, 0xc0, !PT ;  /* 0x7fffe00007087812 */ /* 0x000fe200078ec0ff */
[----:B------:R-:W-:Y:S01]  /*bee0*/  IMAD.SHL.U32 R7, R5, 0x8, RZ ;  /* 0x0000000805077824 */ /* 0x000fe200078e00ff */
[----:B------:R-:W-:Y:S02]  /*bef0*/  LEA.HI R6, R6, R5, RZ, 0x3 ;  /* 0x0000000506067211 */ /* 0x000fe400078f18ff */
[----:B------:R-:W-:Y:S01]  /*bf00*/  SHF.R.U32.HI R10, RZ, 0x3, R0 ;  /* 0x00000003ff0a7819 */ /* 0x000fe20000011600 */
[----:B------:R-:W-:Y:S01]  /*bf10*/  IMAD R8, R111, 0x200, R8 ;  /* 0x000002006f087824 */ /* 0x000fe200078e0208 */
[----:B------:R-:W-:Y:S01]  /*bf20*/  SHF.R.U32.HI R20, RZ, 0x10, R43 ;  /* 0x00000010ff147819 */ /* 0x000fe2000001162b */
[----:B------:R-:W-:Y:S01]  /*bf30*/  IMAD.SHL.U32 R5, R6, 0x400, RZ ;  /* 0x0000040006057824 */ /* 0x000fe200078e00ff */
[----:B------:R-:W-:-:S02]  /*bf40*/  LOP3.LUT R6, R0, 0x38, R7, 0xf8, !PT ;  /* 0x0000003800067812 */ /* 0x000fc400078ef807 */
[-C--:B------:R-:W-:Y:S02]  /*bf50*/  LOP3.LUT R9, R9, R10.reuse, RZ, 0x3c, !PT ;  /* 0x0000000a09097212 */ /* 0x080fe400078e3cff */
[----:B------:R-:W-:Y:S02]  /*bf60*/  LOP3.LUT R0, R5, 0x7fffe000, RZ, 0xc0, !PT ;  /* 0x7fffe00005007812 */ /* 0x000fe400078ec0ff */
[----:B------:R-:W-:Y:S01]  /*bf70*/  LOP3.LUT R5, R6, R10, RZ, 0x3c, !PT ;  /* 0x0000000a06057212 */ /* 0x000fe200078e3cff */
[----:B------:R-:W-:Y:S01]  /*bf80*/  IMAD.IADD R7, R8, 0x1, R9 ;  /* 0x0000000108077824 */ /* 0x000fe200078e0209 */
[----:B------:R-:W-:Y:S01]  /*bf90*/  SHF.R.U64 R6, R38, 0x10, R39 ;  /* 0x0000001026067819 */ /* 0x000fe20000001227 */
[----:B------:R-:W-:Y:S01]  /*bfa0*/  IMAD R0, R111, 0x200, R0 ;  /* 0x000002006f007824 */ /* 0x000fe200078e0200 */
[----:B------:R-:W-:Y:S01]  /*bfb0*/  SHF.R.U32.HI R17, RZ, 0x10, R41 ;  /* 0x00000010ff117819 */ /* 0x000fe20000011629 */
[----:B------:R-:W-:Y:S01]  /*bfc0*/  IMAD.SHL.U32 R45, R7, 0x2, RZ ;  /* 0x00000002072d7824 */ /* 0x000fe200078e00ff */
[----:B------:R-:W-:-:S02]  /*bfd0*/  SHF.R.U64 R18, R42, 0x10, R43 ;  /* 0x000000102a127819 */ /* 0x000fc4000000122b */
[----:B------:R-:W-:Y:S02]  /*bfe0*/  IADD3 R0, R0, R5, RZ ;  /* 0x0000000500007210 */ /* 0x000fe40007ffe0ff */
[----:B------:R-:W1:Y:S01]  /*bff0*/  LDS.128 R12, [R45+0xc100] ;  /* 0x00c100002d0c7984 */ /* 0x000e620000000c00 */
[--C-:B------:R-:W-:Y:S02]  /*c000*/  SHF.R.U32.HI R5, RZ, 0x10, R37.reuse ;  /* 0x00000010ff057819 */ /* 0x100fe40000011625 */
[----:B------:R-:W-:Y:S01]  /*c010*/  IMAD.SHL.U32 R44, R0, 0x2, RZ ;  /* 0x00000002002c7824 */ /* 0x000fe200078e00ff */
[----:B------:R-:W-:Y:S02]  /*c020*/  SHF.R.U64 R0, R36, 0x10, R37 ;  /* 0x0000001024007819 */ /* 0x000fe40000001225 */
[----:B------:R-:W-:Y:S02]  /*c030*/  PRMT R23, R85, 0x5410, R5 ;  /* 0x0000541055177816 */ /* 0x000fe40000000005 */
[----:B------:R-:W2:Y:S01]  /*c040*/  LDS.128 R8, [R44+0xc100] ;  /* 0x00c100002c087984 */ /* 0x000ea20000000c00 */
[----:B------:R-:W-:-:S02]  /*c050*/  PRMT R5, R67, 0x5432, R16 ;  /* 0x0000543243057816 */ /* 0x000fc40000000010 */
[----:B------:R-:W-:Y:S02]  /*c060*/  PRMT R19, R85, 0x5432, R0 ;  /* 0x0000543255137816 */ /* 0x000fe40000000000 */
[----:B------:R-:W-:Y:S02]  /*c070*/  PRMT R28, R84, 0x5410, R20 ;  /* 0x00005410541c7816 */ /* 0x000fe40000000014 */
[----:B------:R-:W-:Y:S02]  /*c080*/  SHF.R.U32.HI R7, RZ, 0x10, R39 ;  /* 0x00000010ff077819 */ /* 0x000fe40000011627 */
[----:B------:R-:W-:Y:S02]  /*c090*/  PRMT R29, R86, 0x5432, R6 ;  /* 0x00005432561d7816 */ /* 0x000fe40000000006 */
[----:B------:R-:W-:Y:S02]  /*c0a0*/  PRMT R21, R67, 0x5410, R17 ;  /* 0x0000541043157816 */ /* 0x000fe40000000011 */
[----:B------:R-:W-:-:S02]  /*c0b0*/  PRMT R26, R84, 0x5432, R18 ;  /* 0x00005432541a7816 */ /* 0x000fc40000000012 */
[----:B------:R-:W-:Y:S02]  /*c0c0*/  PRMT R30, R86, 0x5410, R7 ;  /* 0x00005410561e7816 */ /* 0x000fe40000000007 */
[----:B------:R-:W-:Y:S01]  /*c0d0*/  LOP3.LUT R33, R5, 0xffff0000, RZ, 0xc0, !PT ;  /* 0xffff000005217812 */ /* 0x000fe200078ec0ff */
[C---:B-1----:R-:W-:Y:S01]  /*c0e0*/  IMAD.U32 R20, R15.reuse, 0x10000, RZ ;  /* 0x000100000f147824 */ /* 0x042fe200078e00ff */
[----:B------:R-:W-:Y:S01]  /*c0f0*/  LOP3.LUT R31, R15, 0xffff0000, RZ, 0xc0, !PT ;  /* 0xffff00000f1f7812 */ /* 0x000fe200078ec0ff */
[C---:B------:R-:W-:Y:S01]  /*c100*/  IMAD.U32 R27, R14.reuse, 0x10000, RZ ;  /* 0x000100000e1b7824 */ /* 0x040fe200078e00ff */
[----:B------:R-:W-:Y:S01]  /*c110*/  LOP3.LUT R32, R14, 0xffff0000, RZ, 0xc0, !PT ;  /* 0xffff00000e207812 */ /* 0x000fe200078ec0ff */
[----:B------:R-:W-:Y:S01]  /*c120*/  IMAD.U32 R15, R5, 0x10000, RZ ;  /* 0x00010000050f7824 */ /* 0x000fe200078e00ff */
[----:B------:R-:W-:Y:S01]  /*c130*/  LOP3.LUT R17, R12, 0xffff0000, RZ, 0xc0, !PT ;  /* 0xffff00000c117812 */ /* 0x000fe200078ec0ff */
[----:B------:R-:W-:Y:S01]  /*c140*/  IMAD.U32 R14, R19, 0x10000, RZ ;  /* 0x00010000130e7824 */ /* 0x000fe200078e00ff */
[----:B------:R-:W-:Y:S01]  /*c150*/  LOP3.LUT R22, R13, 0xffff0000, RZ, 0xc0, !PT ;  /* 0xffff00000d167812 */ /* 0x000fe200078ec0ff */
[C---:B--2---:R-:W-:Y:S01]  /*c160*/  IMAD.U32 R0, R8.reuse, 0x10000, RZ ;  /* 0x0001000008007824 */ /* 0x044fe200078e00ff */
[----:B------:R-:W-:Y:S01]  /*c170*/  LOP3.LUT R6, R8, 0xffff0000, RZ, 0xc0, !PT ;  /* 0xffff000008067812 */ /* 0x000fe200078ec0ff */
[----:B------:R-:W-:Y:S01]  /*c180*/  IMAD.U32 R16, R12, 0x10000, RZ ;  /* 0x000100000c107824 */ /* 0x000fe200078e00ff */
[----:B------:R-:W-:Y:S01]  /*c190*/  SHF.L.U32 R8, R9, 0x10, RZ ;  /* 0x0000001009087819 */ /* 0x000fe200000006ff */
[----:B------:R-:W-:Y:S01]  /*c1a0*/  IMAD.U32 R18, R13, 0x10000, RZ ;  /* 0x000100000d127824 */ /* 0x000fe200078e00ff */
[----:B------:R-:W-:Y:S01]  /*c1b0*/  LOP3.LUT R12, R9, 0xffff0000, RZ, 0xc0, !PT ;  /* 0xffff0000090c7812 */ /* 0x000fe200078ec0ff */
[C---:B------:R-:W-:Y:S01]  /*c1c0*/  IMAD.U32 R13, R10.reuse, 0x10000, RZ ;  /* 0x000100000a0d7824 */ /* 0x040fe200078e00ff */
[----:B------:R-:W-:Y:S01]  /*c1d0*/  LOP3.LUT R25, R10, 0xffff0000, RZ, 0xc0, !PT ;  /* 0xffff00000a197812 */ /* 0x000fe200078ec0ff */
[C---:B------:R-:W-:Y:S01]  /*c1e0*/  FMUL.FTZ R9, R0.reuse, R15 ;  /* 0x0000000f00097220 */ /* 0x040fe20000410000 */
[C---:B------:R-:W-:Y:S01]  /*c1f0*/  LOP3.LUT R24, R11.reuse, 0xffff0000, RZ, 0xc0, !PT ;  /* 0xffff00000b187812 */ /* 0x040fe200078ec0ff */
[----:B------:R-:W-:Y:S01]  /*c200*/  IMAD.U32 R7, R11, 0x10000, RZ ;  /* 0x000100000b077824 */ /* 0x000fe200078e00ff */
[----:B------:R-:W-:Y:S01]  /*c210*/  LOP3.LUT R10, R19, 0xffff0000, RZ, 0xc0, !PT ;  /* 0xffff0000130a7812 */ /* 0x000fe200078ec0ff */
[----:B------:R-:W-:-:S02]  /*c220*/  FMUL.FTZ R5, R0, R14 ;  /* 0x0000000e00057220 */ /* 0x000fc40000410000 */
[----:B------:R-:W-:Y:S02]  /*c230*/  IMAD.U32 R11, R21, 0x10000, RZ ;  /* 0x00010000150b7824 */ /* 0x000fe400078e00ff */
[----:B------:R-:W-:Y:S01]  /*c240*/  FFMA.FTZ R36, R16, R14, -R9 ;  /* 0x0000000e10247223 */ /* 0x000fe20000010809 */
[----:B------:R-:W-:Y:S01]  /*c250*/  SHF.L.U32 R9, R23, 0x10, RZ ;  /* 0x0000001017097819 */ /* 0x000fe200000006ff */
[----:B------:R-:W-:Y:S02]  /*c260*/  FMUL.FTZ R0, R6, R33 ;  /* 0x0000002106007220 */ /* 0x000fe40000410000 */
[----:B------:R-:W-:Y:S02]  /*c270*/  FFMA.FTZ R35, R16, R15, R5 ;  /* 0x0000000f10237223 */ /* 0x000fe40000010005 */
[----:B------:R-:W-:Y:S02]  /*c280*/  FMUL.FTZ R6, R6, R10 ;  /* 0x0000000a06067220 */ /* 0x000fe40000410000 */
[----:B------:R-:W-:-:S02]  /*c290*/  FMUL.FTZ R5, R8, R11 ;  /* 0x0000000b08057220 */ /* 0x000fc40000410000 */
[----:B------:R-:W-:Y:S02]  /*c2a0*/  IMAD.U32 R14, R28, 0x10000, RZ ;  /* 0x000100001c0e7824 */ /* 0x000fe400078e00ff */
[----:B------:R-:W-:Y:S01]  /*c2b0*/  FFMA.FTZ R34, R17, R10, -R0 ;  /* 0x0000000a11227223 */ /* 0x000fe20000010800 */
[----:B------:R-:W-:Y:S01]  /*c2c0*/  LOP3.LUT R10, R23, 0xffff0000, RZ, 0xc0, !PT ;  /* 0xffff0000170a7812 */ /* 0x000fe200078ec0ff */
[----:B------:R-:W-:Y:S02]  /*c2d0*/  FMUL.FTZ R0, R8, R9 ;  /* 0x0000000908007220 */ /* 0x000fe40000410000 */
[----:B------:R-:W-:Y:S02]  /*c2e0*/  FFMA.FTZ R33, R17, R33, R6 ;  /* 0x0000002111217223 */ /* 0x000fe40000010006 */
[----:B------:R-:W-:Y:S01]  /*c2f0*/  FFMA.FTZ R19, R18, R9, -R5 ;  /* 0x0000000912137223 */ /* 0x000fe20000010805 */
[----:B------:R-:W-:Y:S01]  /*c300*/  LOP3.LUT R9, R21, 0xffff0000, RZ, 0xc0, !PT ;  /* 0xffff000015097812 */ /* 0x000fe200078ec0ff */
[----:B------:R-:W-:-:S02]  /*c310*/  IMAD.U32 R6, R30, 0x10000, RZ ;  /* 0x000100001e067824 */ /* 0x000fc400078e00ff */
[C---:B------:R-:W-:Y:S02]  /*c320*/  FMUL.FTZ R5, R7.reuse, R14 ;  /* 0x0000000e07057220 */ /* 0x040fe40000410000 */
[----:B------:R-:W-:Y:S02]  /*c330*/  IMAD.U32 R21, R26, 0x10000, RZ ;  /* 0x000100001a157824 */ /* 0x000fe400078e00ff */
[----:B------:R-:W-:Y:S02]  /*c340*/  FFMA.FTZ R18, R18, R11, R0 ;  /* 0x0000000b12127223 */ /* 0x000fe40000010000 */
[-C--:B------:R-:W-:Y:S02]  /*c350*/  FMUL.FTZ R0, R7, R6.reuse ;  /* 0x0000000607007220 */ /* 0x080fe40000410000 */
[----:B------:R-:W-:Y:S02]  /*c360*/  FFMA.FTZ R17, R20, R6, -R5 ;  /* 0x0000000614117223 */ /* 0x000fe40000010805 */
[----:B------:R-:W-:-:S02]  /*c370*/  IMAD.U32 R8, R29, 0x10000, RZ ;  /* 0x000100001d087824 */ /* 0x000fc400078e00ff */
[----:B------:R-:W-:Y:S02]  /*c380*/  FMUL.FTZ R6, R12, R10 ;  /* 0x0000000a0c067220 */ /* 0x000fe40000410000 */
[C---:B------:R-:W-:Y:S02]  /*c390*/  FMUL.FTZ R5, R13.reuse, R21 ;  /* 0x000000150d057220 */ /* 0x040fe40000410000 */
[----:B------:R-:W-:Y:S02]  /*c3a0*/  FFMA.FTZ R16, R20, R14, R0 ;  /* 0x0000000e14107223 */ /* 0x000fe40000010000 */
        /* <DEDUP_REMOVED lines=8> */
[----:B------:R-:W-:-:S02]  /*c430*/  FFMA.FTZ R15, R22, R10, -R7 ;  /* 0x0000000a160f7223 */ /* 0x000fc40000010807 */
[----:B------:R-:W-:Y:S02]  /*c440*/  FFMA.FTZ R10, R27, R21, R0 ;  /* 0x000000151b0a7223 */ /* 0x000fe40000010000 */
        /* <DEDUP_REMOVED lines=18> */
.L_x_609:
[----:B------:R-:W-:Y:S05]  /*c570*/  BSYNC B0 ;  /* 0x0000000000007941 */ /* 0x000fea0003800000 */
.L_x_608:
[----:B------:R-:W-:-:S04]  /*c580*/  IADD3 R0, R64, 0x40, RZ ;  /* 0x0000004040007810 */ /* 0x000fc80007ffe0ff */
        /* <DEDUP_REMOVED lines=120> */
.L_x_605:
[----:B------:R-:W-:Y:S05]  /*cd10*/  BSYNC B1 ;  /* 0x0000000000017941 */ /* 0x000fea0003800000 */
.L_x_604:
[----:B------:R-:W-:-:S04]  /*cd20*/  IADD3 R28, R65, 0x40, RZ ;  /* 0x00000040411c7810 */ /* 0x000fc80007ffe0ff */
[----:B------:R-:W-:-:S13]  /*cd30*/  ISETP.GE.AND P0, PT, R28, R66, PT ;  /* 0x000000421c00720c */ /* 0x000fda0003f06270 */
[----:B------:R-:W-:Y:S05]  /*cd40*/  @P0 BRA `(.L_x_589) ;  /* 0x000016d000000947 */ /* 0x000fea0003800000 */
[----:B------:R-:W-:Y:S01]  /*cd50*/  ISETP.GE.AND P0, PT, R64, c[0x0][0x27c], PT ;  /* 0x00009f0040007a0c */ /* 0x000fe20003f06270 */
[----:B------:R-:W-:-:S12]  /*cd60*/  BSSY B0, `(.L_x_610) ;  /* 0x0000073000007945 */ /* 0x000fd80003800000 */
[----:B------:R-:W-:Y:S05]  /*cd70*/  @P0 BRA `(.L_x_611) ;  /* 0x0000071000000947 */ /* 0x000fea0003800000 */
[----:B------:R-:W-:Y:S01]  /*cd80*/  IMAD.MOV.U32 R7, RZ, RZ, c[0x0][0x27c] ;  /* 0x00009f00ff077624 */ /* 0x000fe200078e00ff */
[----:B------:R-:W-:Y:S01]  /*cd90*/  SHF.R.S32.HI R0, RZ, 0x1f, R28 ;  /* 0x0000001fff007819 */ /* 0x000fe2000001141c */
[----:B------:R-:W-:Y:S01]  /*cda0*/  IMAD.SHL.U32 R6, R28, 0x40, RZ ;  /* 0x000000401c067824 */ /* 0x000fe200078e00ff */
[----:B------:R-:W-:Y:S02]  /*cdb0*/  SHF.R.U64 R16, R56, 0x10, R57 ;  /* 0x0000001038107819 */ /* 0x000fe40000001239 */
[----:B------:R-:W-:Y:S02]  /*cdc0*/  LEA.HI R7, R7, R47, RZ, 0x1d ;  /* 0x0000002f07077211 */ /* 0x000fe400078fe8ff */
[----:B------:R-:W-:Y:S02]  /*cdd0*/  LEA.HI R5, R0, R28, RZ, 0x3 ;  /* 0x0000001c00057211 */ /* 0x000fe400078f18ff */
[----:B-1----:R-:W-:Y:S01]  /*cde0*/  SHF.R.S32.HI R10, RZ, 0x1f, R7 ;  /* 0x0000001fff0a7819 */ /* 0x002fe20000011407 */
[----:B------:R-:W-:Y:S01]  /*cdf0*/  IMAD.SHL.U32 R8, R7, 0x8, RZ ;  /* 0x0000000807087824 */ /* 0x000fe200078e00ff */
[----:B------:R-:W-:Y:S01]  /*ce00*/  LOP3.LUT R0, R6, 0x1c0, RZ, 0xc0, !PT ;  /* 0x000001c006007812 */ /* 0x000fe200078ec0ff */
[----:B------:R-:W-:Y:S01]  /*ce10*/  IMAD.SHL.U32 R6, R5, 0x40, RZ ;  /* 0x0000004005067824 */ /* 0x000fe200078e00ff */
[----:B------:R-:W-:-:S02]  /*ce20*/  LEA.HI R7, R10, R7, RZ, 0x3 ;  /* 0x000000070a077211 */ /* 0x000fc400078f18ff */
[C---:B------:R-:W-:Y:S02]  /*ce30*/  LOP3.LUT R9, R0.reuse, 0x38, R64, 0xf8, !PT ;  /* 0x0000003800097812 */ /* 0x040fe400078ef840 */
[----:B------:R-:W-:Y:S02]  /*ce40*/  SHF.R.U32.HI R5, RZ, 0x3, R0 ;  /* 0x00000003ff057819 */ /* 0x000fe40000011600 */
[----:B------:R-:W-:Y:S01]  /*ce50*/  LOP3.LUT R8, R0, 0x38, R8, 0xf8, !PT ;  /* 0x0000003800087812 */ /* 0x000fe200078ef808 */
[----:B------:R-:W-:Y:S01]  /*ce60*/  IMAD.SHL.U32 R0, R7, 0x400, RZ ;  /* 0x0000040007007824 */ /* 0x000fe200078e00ff */
[----:B------:R-:W-:Y:S02]  /*ce70*/  LOP3.LUT R6, R6, 0xfffffe00, RZ, 0xc0, !PT ;  /* 0xfffffe0006067812 */ /* 0x000fe400078ec0ff */
[----:B------:R-:W-:Y:S02]  /*ce80*/  SHF.R.U32.HI R17, RZ, 0x10, R57 ;  /* 0x00000010ff117819 */ /* 0x000fe40000011639 */
[----:B------:R-:W-:-:S02]  /*ce90*/  LOP3.LUT R9, R6, R9, R5, 0xf6, !PT ;  /* 0x0000000906097212 */ /* 0x000fc400078ef605 */
[----:B------:R-:W-:Y:S02]  /*cea0*/  LOP3.LUT R5, R8, R5, RZ, 0x3c, !PT ;  /* 0x0000000508057212 */ /* 0x000fe400078e3cff */
[----:B------:R-:W-:Y:S01]  /*ceb0*/  LOP3.LUT R0, R0, 0x7fffe000, RZ, 0xc0, !PT ;  /* 0x7fffe00000007812 */ /* 0x000fe200078ec0ff */
[----:B------:R-:W-:Y:S01]  /*cec0*/  IMAD.SHL.U32 R38, R9, 0x2, RZ ;  /* 0x0000000209267824 */ /* 0x000fe200078e00ff */
[----:B------:R-:W-:Y:S02]  /*ced0*/  SHF.R.U64 R18, R58, 0x10, R59 ;  /* 0x000000103a127819 */ /* 0x000fe4000000123b */
[----:B------:R-:W-:Y:S02]  /*cee0*/  IADD3 R0, R5, R0, R6 ;  /* 0x0000000005007210 */ /* 0x000fe40007ffe006 */
[----:B------:R-:W1:Y:S01]  /*cef0*/  LDS.128 R12, [R38+0xc100] ;  /* 0x00c10000260c7984 */ /* 0x000e620000000c00 */
[--C-:B------:R-:W-:Y:S02]  /*cf00*/  SHF.R.U32.HI R5, RZ, 0x10, R61.reuse ;  /* 0x00000010ff057819 */ /* 0x100fe4000001163d */
[----:B------:R-:W-:Y:S01]  /*cf10*/  IMAD.SHL.U32 R36, R0, 0x2, RZ ;  /* 0x0000000200247824 */ /* 0x000fe200078e00ff */
[----:B------:R-:W-:-:S02]  /*cf20*/  SHF.R.U64 R0, R60, 0x10, R61 ;  /* 0x000000103c007819 */ /* 0x000fc4000000123d */
[----:B------:R-:W-:Y:S02]  /*cf30*/  PRMT R23, R95, 0x5410, R5 ;  /* 0x000054105f177816 */ /* 0x000fe40000000005 */
[----:B------:R-:W2:Y:S01]  /*cf40*/  LDS.128 R8, [R36+0xc100] ;  /* 0x00c1000024087984 */ /* 0x000ea20000000c00 */
[----:B------:R-:W-:Y:S02]  /*cf50*/  PRMT R5, R93, 0x5432, R16 ;  /* 0x000054325d057816 */ /* 0x000fe40000000010 */
[----:B------:R-:W-:Y:S02]  /*cf60*/  SHF.R.U64 R6, R62, 0x10, R63 ;  /* 0x000000103e067819 */ /* 0x000fe4000000123f */
[----:B------:R-:W-:Y:S01]  /*cf70*/  PRMT R19, R95, 0x5432, R0 ;  /* 0x000054325f137816 */ /* 0x000fe20000000000 */
[----:B------:R-:W-:Y:S01]  /*cf80*/  IMAD.U32 R33, R5, 0x10000, RZ ;  /* 0x0001000005217824 */ /* 0x000fe200078e00ff */
[----:B------:R-:W-:Y:S02]  /*cf90*/  SHF.R.U32.HI R20, RZ, 0x10, R59 ;  /* 0x00000010ff147819 */ /* 0x000fe4000001163b */
[----:B------:R-:W-:-:S02]  /*cfa0*/  SHF.R.U32.HI R7, RZ, 0x10, R63 ;  /* 0x00000010ff077819 */ /* 0x000fc4000001163f */
[----:B------:R-:W-:Y:S02]  /*cfb0*/  PRMT R29, R96, 0x5432, R6 ;  /* 0x00005432601d7816 */ /* 0x000fe40000000006 */
[----:B------:R-:W-:Y:S02]  /*cfc0*/  PRMT R21, R93, 0x5410, R17 ;  /* 0x000054105d157816 */ /* 0x000fe40000000011 */
[C---:B------:R-:W-:Y:S02]  /*cfd0*/  PRMT R27, R94.reuse, 0x5432, R18 ;  /* 0x000054325e1b7816 */ /* 0x040fe40000000012 */
[----:B------:R-:W-:Y:S02]  /*cfe0*/  PRMT R26, R94, 0x5410, R20 ;  /* 0x000054105e1a7816 */ /* 0x000fe40000000014 */
[----:B------:R-:W-:Y:S02]  /*cff0*/  LOP3.LUT R34, R5, 0xffff0000, RZ, 0xc0, !PT ;  /* 0xffff000005227812 */ /* 0x000fe400078ec0ff */
[----:B------:R-:W-:Y:S01]  /*d000*/  PRMT R30, R96, 0x5410, R7 ;  /* 0x00005410601e7816 */ /* 0x000fe20000000007 */
[C---:B-1----:R-:W-:Y:S01]  /*d010*/  IMAD.U32 R25, R14.reuse, 0x10000, RZ ;  /* 0x000100000e197824 */ /* 0x042fe200078e00ff */
[----:B------:R-:W-:Y:S01]  /*d020*/  LOP3.LUT R32, R14, 0xffff0000, RZ, 0xc0, !PT ;  /* 0xffff00000e207812 */ /* 0x000fe200078ec0ff */
[C---:B------:R-:W-:Y:S01]  /*d030*/  IMAD.U32 R16, R12.reuse, 0x10000, RZ ;  /* 0x000100000c107824 */ /* 0x040fe200078e00ff */
[----:B------:R-:W-:Y:S01]  /*d040*/  LOP3.LUT R17, R12, 0xffff0000, RZ, 0xc0, !PT ;  /* 0xffff00000c117812 */ /* 0x000fe200078ec0ff */
[----:B------:R-:W-:Y:S01]  /*d050*/  IMAD.U32 R14, R19, 0x10000, RZ ;  /* 0x00010000130e7824 */ /* 0x000fe200078e00ff */
[C---:B------:R-:W-:Y:S01]  /*d060*/  LOP3.LUT R22, R13.reuse, 0xffff0000, RZ, 0xc0, !PT ;  /* 0xffff00000d167812 */ /* 0x040fe200078ec0ff */
[----:B------:R-:W-:Y:S01]  /*d070*/  IMAD.U32 R18, R13, 0x10000, RZ ;  /* 0x000100000d127824 */ /* 0x000fe200078e00ff */
[C---:B------:R-:W-:Y:S01]  /*d080*/  LOP3.LUT R31, R15.reuse, 0xffff0000, RZ, 0xc0, !PT ;  /* 0xffff00000f1f7812 */ /* 0x040fe200078ec0ff */
[----:B--2---:R-:W-:Y:S01]  /*d090*/  IMAD.U32 R13, R10, 0x10000, RZ ;  /* 0x000100000a0d7824 */ /* 0x004fe200078e00ff */
[C---:B------:R-:W-:Y:S01]  /*d0a0*/  SHF.L.U32 R0, R8.reuse, 0x10, RZ ;  /* 0x0000001008007819 */ /* 0x040fe200000006ff */
[----:B------:R-:W-:Y:S01]  /*d0b0*/  IMAD.U32 R20, R15, 0x10000, RZ ;  /* 0x000100000f147824 */ /* 0x000fe200078e00ff */
[----:B------:R-:W-:Y:S01]  /*d0c0*/  LOP3.LUT R6, R8, 0xffff0000, RZ, 0xc0, !PT ;  /* 0xffff000008067812 */ /* 0x000fe200078ec0ff */
[C---:B------:R-:W-:Y:S01]  /*d0d0*/  IMAD.U32 R8, R9.reuse, 0x10000, RZ ;  /* 0x0001000009087824 */ /* 0x040fe200078e00ff */
[----:B------:R-:W-:Y:S01]  /*d0e0*/  LOP3.LUT R12, R9, 0xffff0000, RZ, 0xc0, !PT ;  /* 0xffff0000090c7812 */ /* 0x000fe200078ec0ff */
[----:B------:R-:W-:Y:S01]  /*d0f0*/  FMUL.FTZ R9, R0, R33 ;  /* 0x0000002100097220 */ /* 0x000fe20000410000 */
[----:B------:R-:W-:Y:S01]  /*d100*/  LOP3.LUT R24, R10, 0xffff0000, RZ, 0xc0, !PT ;  /* 0xffff00000a187812 */ /* 0x000fe200078ec0ff */
[----:B------:R-:W-:Y:S01]  /*d110*/  IMAD.U32 R7, R11, 0x10000, RZ ;  /* 0x000100000b077824 */ /* 0x000fe200078e00ff */
[----:B------:R-:W-:Y:S01]  /*d120*/  LOP3.LUT R10, R19, 0xffff0000, RZ, 0xc0, !PT ;  /* 0xffff0000130a7812 */ /* 0x000fe200078ec0ff */
[----:B------:R-:W-:Y:S01]  /*d130*/  FMUL.FTZ R5, R0, R14 ;  /* 0x0000000e00057220 */ /* 0x000fe20000410000 */
[----:B------:R-:W-:Y:S01]  /*d140*/  LOP3.LUT R15, R11, 0xffff0000, RZ, 0xc0, !PT ;  /* 0xffff00000b0f7812 */ /* 0x000fe200078ec0ff */
[----:B------:R-:W-:-:S02]  /*d150*/  IMAD.U32 R11, R21, 0x10000, RZ ;  /* 0x00010000150b7824 */ /* 0x000fc400078e00ff */
[----:B------:R-:W-:Y:S01]  /*d160*/  FFMA.FTZ R39, R16, R14, -R9 ;  /* 0x0000000e10277223 */ /* 0x000fe20000010809 */
[----:B------:R-:W-:Y:S01]  /*d170*/  SHF.L.U32 R9, R23, 0x10, RZ ;  /* 0x0000001017097819 */ /* 0x000fe200000006ff */
[----:B------:R-:W-:Y:S02]  /*d180*/  FMUL.FTZ R0, R6, R34 ;  /* 0x0000002206007220 */ /* 0x000fe40000410000 */
[----:B------:R-:W-:Y:S01]  /*d190*/  FFMA.FTZ R37, R16, R33, R5 ;  /* 0x0000002110257223 */ /* 0x000fe20000010005 */
[----:B------:R-:W-:Y:S01]  /*d1a0*/  LOP3.LUT R16, R27, 0xffff0000, RZ, 0xc0, !PT ;  /* 0xffff00001b107812 */ /* 0x000fe200078ec0ff */
[----:B------:R-:W-:Y:S02]  /*d1b0*/  FMUL.FTZ R6, R6, R10 ;  /* 0x0000000a06067220 */ /* 0x000fe40000410000 */
[----:B------:R-:W-:Y:S02]  /*d1c0*/  FMUL.FTZ R5, R8, R11 ;  /* 0x0000000b08057220 */ /* 0x000fe40000410000 */
[----:B------:R-:W-:-:S02]  /*d1d0*/  IMAD.U32 R14, R26, 0x10000, RZ ;  /* 0x000100001a0e7824 */ /* 0x000fc400078e00ff */
[----:B------:R-:W-:Y:S01]  /*d1e0*/  FFMA.FTZ R35, R17, R10, -R0 ;  /* 0x0000000a11237223 */ /* 0x000fe20000010800 */
[----:B------:R-:W-:Y:S01]  /*d1f0*/  LOP3.LUT R10, R23, 0xffff0000, RZ, 0xc0, !PT ;  /* 0xffff0000170a7812 */ /* 0x000fe200078ec0ff */
[-C--:B------:R-:W-:Y:S02]  /*d200*/  FMUL.FTZ R0, R8, R9.reuse ;  /* 0x0000000908007220 */ /* 0x080fe40000410000 */
[----:B------:R-:W-:Y:S02]  /*d210*/  FFMA.FTZ R34, R17, R34, R6 ;  /* 0x0000002211227223 */ /* 0x000fe40000010006 */
[----:B------:R-:W-:Y:S01]  /*d220*/  FFMA.FTZ R33, R18, R9, -R5 ;  /* 0x0000000912217223 */ /* 0x000fe20000010805 */
[----:B------:R-:W-:Y:S01]  /*d230*/  LOP3.LUT R9, R21, 0xffff0000, RZ, 0xc0, !PT ;  /* 0xffff000015097812 */ /* 0x000fe200078ec0ff */
[----:B------:R-:W-:Y:S02]  /*d240*/  IMAD.U32 R6, R30, 0x10000, RZ ;  /* 0x000100001e067824 */ /* 0x000fe400078e00ff */
[----:B------:R-:W-:-:S02]  /*d250*/  FMUL.FTZ R5, R7, R14 ;  /* 0x0000000e07057220 */ /* 0x000fc40000410000 */
[----:B------:R-:W-:Y:S02]  /*d260*/  IMAD.U32 R21, R27, 0x10000, RZ ;  /* 0x000100001b157824 */ /* 0x000fe400078e00ff */
[----:B------:R-:W-:Y:S02]  /*d270*/  FFMA.FTZ R19, R18, R11, R0 ;  /* 0x0000000b12137223 */ /* 0x000fe40000010000 */
[-C--:B------:R-:W-:Y:S02]  /*d280*/  FMUL.FTZ R0, R7, R6.reuse ;  /* 0x0000000607007220 */ /* 0x080fe40000410000 */
[----:B------:R-:W-:Y:S02]  /*d290*/  FFMA.FTZ R18, R20, R6, -R5 ;  /* 0x0000000614127223 */ /* 0x000fe40000010805 */
[----:B------:R-:W-:Y:S02]  /*d2a0*/  IMAD.U32 R8, R29, 0x10000, RZ ;  /* 0x000100001d087824 */ /* 0x000fe400078e00ff */
[----:B------:R-:W-:-:S02]  /*d2b0*/  FMUL.FTZ R5, R13, R21 ;  /* 0x000000150d057220 */ /* 0x000fc40000410000 */
[----:B------:R-:W-:Y:S02]  /*d2c0*/  FFMA.FTZ R17, R20, R14, R0 ;  /* 0x0000000e14117223 */ /* 0x000fe40000010000 */
[----:B------:R-:W-:Y:S01]  /*d2d0*/  FMUL.FTZ R0, R13, R8 ;  /* 0x000000080d007220 */ /* 0x000fe20000410000 */
[----:B------:R-:W-:Y:S01]  /*d2e0*/  LOP3.LUT R13, R26, 0xffff0000, RZ, 0xc0, !PT ;  /* 0xffff00001a0d7812 */ /* 0x000fe200078ec0ff */
[C---:B------:R-:W-:Y:S02]  /*d2f0*/  FMUL.FTZ R7, R12.reuse, R9 ;  /* 0x000000090c077220 */ /* 0x040fe40000410000 */
[----:B------:R-:W-:Y:S01]  /*d300*/  FMUL.FTZ R6, R12, R10 ;  /* 0x0000000a0c067220 */ /* 0x000fe20000410000 */
[----:B------:R-:W-:Y:S01]  /*d310*/  LOP3.LUT R12, R30, 0xffff0000, RZ, 0xc0, !PT ;  /* 0xffff00001e0c7812 */ /* 0x000fe200078ec0ff */
[----:B------:R-:W-:Y:S01]  /*d320*/  FFMA.FTZ R11, R25, R8, -R5 ;  /* 0x00000008190b7223 */ /* 0x000fe20000010805 */
[----:B------:R-:W-:Y:S01]  /*d330*/  LOP3.LUT R8, R29, 0xffff0000, RZ, 0xc0, !PT ;  /* 0xffff00001d087812 */ /* 0x000fe200078ec0ff */
[----:B------:R-:W-:-:S02]  /*d340*/  FFMA.FTZ R14, R22, R10, -R7 ;  /* 0x0000000a160e7223 */ /* 0x000fc40000010807 */
[----:B------:R-:W-:Y:S02]  /*d350*/  FFMA.FTZ R9, R22, R9, R6 ;  /* 0x0000000916097223 */ /* 0x000fe40000010006 */
[----:B------:R-:W-:Y:S02]  /*d360*/  FFMA.FTZ R10, R25, R21, R0 ;  /* 0x00000015190a7223 */ /* 0x000fe40000010000 */
[C---:B------:R-:W-:Y:S01]  /*d370*/  FMUL.FTZ R7, R24.reuse, R16 ;  /* 0x0000001018077220 */ /* 0x040fe20000410000 */
[----:B------:R-:W-:Y:S01]  /*d380*/  F2FP.BF16.PACK_AB R9, R9, R19 ;  /* 0x000000130909723e */ /* 0x000fe200000010ff */
[C---:B------:R-:W-:Y:S02]  /*d390*/  FMUL.FTZ R5, R15.reuse, R13 ;  /* 0x0000000d0f057220 */ /* 0x040fe40000410000 */
[----:B------:R-:W-:Y:S02]  /*d3a0*/  FMUL.FTZ R6, R24, R8 ;  /* 0x0000000818067220 */ /* 0x000fe40000410000 */
[----:B------:R-:W-:-:S02]  /*d3b0*/  FMUL.FTZ R0, R15, R12 ;  /* 0x0000000c0f007220 */ /* 0x000fc40000410000 */
[----:B------:R-:W-:Y:S01]  /*d3c0*/  FFMA.FTZ R7, R32, R8, -R7 ;  /* 0x0000000820077223 */ /* 0x000fe20000010807 */
[----:B------:R-:W-:Y:S01]  /*d3d0*/  F2FP.BF16.PACK_AB R8, R34, R37 ;  /* 0x000000252208723e */ /* 0x000fe200000010ff */
[----:B------:R-:W-:Y:S01]  /*d3e0*/  FFMA.FTZ R5, R31, R12, -R5 ;  /* 0x0000000c1f057223 */ /* 0x000fe20000010805 */
[----:B------:R-:W-:Y:S01]  /*d3f0*/  F2FP.BF16.PACK_AB R12, R35, R39 ;  /* 0x00000027230c723e */ /* 0x000fe200000010ff */
[----:B------:R-:W-:Y:S02]  /*d400*/  FFMA.FTZ R6, R32, R16, R6 ;  /* 0x0000001020067223 */ /* 0x000fe40000010006 */
[----:B------:R-:W-:Y:S01]  /*d410*/  FFMA.FTZ R0, R31, R13, R0 ;  /* 0x0000000d1f007223 */ /* 0x000fe20000010000 */
[----:B------:R-:W-:Y:S02]  /*d420*/  F2FP.BF16.PACK_AB R13, R14, R33 ;  /* 0x000000210e0d723e */ /* 0x000fe400000010ff */
[----:B------:R-:W-:Y:S02]  /*d430*/  F2FP.BF16.PACK_AB R14, R7, R11 ;  /* 0x0000000b070e723e */ /* 0x000fe400000010ff */
[----:B------:R-:W-:-:S02]  /*d440*/  F2FP.BF16.PACK_AB R15, R5, R18 ;  /* 0x00000012050f723e */ /* 0x000fc400000010ff */
[----:B------:R-:W-:Y:S02]  /*d450*/  F2FP.BF16.PACK_AB R10, R6, R10 ;  /* 0x0000000a060a723e */ /* 0x000fe400000010ff */
[----:B------:R-:W-:Y:S01]  /*d460*/  F2FP.BF16.PACK_AB R11, R0, R17 ;  /* 0x00000011000b723e */ /* 0x000fe200000010ff */
[----:B------:R1:W-:Y:S04]  /*d470*/  STS.128 [R38+0xc100], R12 ;  /* 0x00c1000c26007388 */ /* 0x0003e80000000c00 */
[----:B------:R1:W-:Y:S02]  /*d480*/  STS.128 [R36+0xc100], R8 ;  /* 0x00c1000824007388 */ /* 0x0003e40000000c00 */
.L_x_611:
[----:B------:R-:W-:Y:S05]  /*d490*/  BSYNC B0 ;  /* 0x0000000000007941 */ /* 0x000fea0003800000 */
.L_x_610:
[----:B------:R-:W-:Y:S01]  /*d4a0*/  IADD3 R0, R64, 0x20, RZ ;  /* 0x0000002040007810 */ /* 0x000fe20007ffe0ff */
[----:B------:R-:W-:Y:S03]  /*d4b0*/  BSSY B0, `(.L_x_612) ;  /* 0x000007b000007945 */ /* 0x000fe60003800000 */
[----:B------:R-:W-:-:S13]  /*d4c0*/  ISETP.GE.AND P0, PT, R0, c[0x0][0x27c], PT ;  /* 0x00009f0000007a0c */ /* 0x000fda0003f06270 */
[----:B------:R-:W-:Y:S05]  /*d4d0*/  @P0 BRA `(.L_x_613) ;  /* 0x0000078000000947 */ /* 0x000fea0003800000 */
[----:B------:R-:W-:Y:S01]  /*d4e0*/  SHF.R.S32.HI R7, RZ, 0x1f, R0 ;  /* 0x0000001fff077819 */ /* 0x000fe20000011400 */
[----:B-1----:R-:W-:Y:S01]  /*d4f0*/  IMAD.SHL.U32 R8, R28, 0x40, RZ ;  /* 0x000000401c087824 */ /* 0x002fe200078e00ff */
[----:B------:R-:W-:Y:S01]  /*d500*/  SHF.R.S32.HI R9, RZ, 0x1f, R28 ;  /* 0x0000001fff097819 */ /* 0x000fe2000001141c */
[----:B------:R-:W-:Y:S01]  /*d510*/  IMAD.MOV.U32 R10, RZ, RZ, c[0x0][0x27c] ;  /* 0x00009f00ff0a7624 */ /* 0x000fe200078e00ff */
[CC--:B------:R-:W-:Y:S02]  /*d520*/  LEA.HI R6, R7.reuse, R0.reuse, RZ, 0x3 ;  /* 0x0000000007067211 */ /* 0x0c0fe400078f18ff */
[----:B------:R-:W-:Y:S02]  /*d530*/  LEA.HI R7, R7, R0, RZ, 0x6 ;  /* 0x0000000007077211 */ /* 0x000fe400078f30ff */
[----:B------:R-:W-:Y:S02]  /*d540*/  LOP3.LUT R0, R8, 0x1c0, RZ, 0xc0, !PT ;  /* 0x000001c008007812 */ /* 0x000fe400078ec0ff */
[----:B------:R-:W-:Y:S01]  /*d550*/  SHF.R.S32.HI R5, RZ, 0x3, R6 ;  /* 0x00000003ff057819 */ /* 0x000fe20000011406 */
[----:B------:R-:W-:Y:S01]  /*d560*/  IMAD.SHL.U32 R7, R7, 0x80, RZ ;  /* 0x0000008007077824 */ /* 0x000fe200078e00ff */
[----:B------:R-:W-:-:S02]  /*d570*/  LEA.HI R8, R9, R28, RZ, 0x3 ;  /* 0x0000001c09087211 */ /* 0x000fc400078f18ff */
[----:B------:R-:W-:Y:S02]  /*d580*/  LEA.HI R5, R10, R5, RZ, 0x1d ;  /* 0x000000050a057211 */ /* 0x000fe400078fe8ff */
[----:B------:R-:W-:Y:S01]  /*d590*/  LOP3.LUT R9, R0, 0x38, R6, 0xf8, !PT ;  /* 0x0000003800097812 */ /* 0x000fe200078ef806 */
[----:B------:R-:W-:Y:S01]  /*d5a0*/  IMAD.SHL.U32 R8, R8, 0x40, RZ ;  /* 0x0000004008087824 */ /* 0x000fe200078e00ff */
[----:B------:R-:W-:Y:S02]  /*d5b0*/  SHF.R.S32.HI R6, RZ, 0x1f, R5 ;  /* 0x0000001fff067819 */ /* 0x000fe40000011405 */
[----:B------:R-:W-:Y:S02]  /*d5c0*/  LOP3.LUT R10, R7, 0x7fffe000, RZ, 0xc0, !PT ;  /* 0x7fffe000070a7812 */ /* 0x000fe400078ec0ff */
[----:B------:R-:W-:Y:S01]  /*d5d0*/  LOP3.LUT R7, R8, 0xfffffe00, RZ, 0xc0, !PT ;  /* 0xfffffe0008077812 */ /* 0x000fe200078ec0ff */
[----:B------:R-:W-:Y:S01]  /*d5e0*/  IMAD.SHL.U32 R8, R5, 0x8, RZ ;  /* 0x0000000805087824 */ /* 0x000fe200078e00ff */
[----:B------:R-:W-:-:S02]  /*d5f0*/  LEA.HI R5, R6, R5, RZ, 0x3 ;  /* 0x0000000506057211 */ /* 0x000fc400078f18ff */
[----:B------:R-:W-:Y:S02]  /*d600*/  SHF.R.U32.HI R11, RZ, 0x3, R0 ;  /* 0x00000003ff0b7819 */ /* 0x000fe40000011600 */
[----:B------:R-:W-:Y:S01]  /*d610*/  LOP3.LUT R6, R0, 0x38, R8, 0xf8, !PT ;  /* 0x0000003800067812 */ /* 0x000fe200078ef808 */
[----:B------:R-:W-:Y:S01]  /*d620*/  IMAD.SHL.U32 R0, R5, 0x400, RZ ;  /* 0x0000040005007824 */ /* 0x000fe200078e00ff */
[-C--:B------:R-:W-:Y:S02]  /*d630*/  LOP3.LUT R9, R9, R11.reuse, RZ, 0x3c, !PT ;  /* 0x0000000b09097212 */ /* 0x080fe400078e3cff */
[----:B------:R-:W-:Y:S02]  /*d640*/  LOP3.LUT R5, R6, R11, RZ, 0x3c, !PT ;  /* 0x0000000b06057212 */ /* 0x000fe400078e3cff */
[----:B------:R-:W-:Y:S02]  /*d650*/  LOP3.LUT R0, R0, 0x7fffe000, RZ, 0xc0, !PT ;  /* 0x7fffe00000007812 */ /* 0x000fe400078ec0ff */
[----:B------:R-:W-:-:S02]  /*d660*/  IADD3 R9, R9, R10, R7 ;  /* 0x0000000a09097210 */ /* 0x000fc40007ffe007 */
[----:B------:R-:W-:Y:S02]  /*d670*/  IADD3 R0, R5, R0, R7 ;  /* 0x0000000005007210 */ /* 0x000fe40007ffe007 */
[----:B------:R-:W-:Y:S01]  /*d680*/  SHF.R.U32.HI R5, RZ, 0x10, R69 ;  /* 0x00000010ff057819 */ /* 0x000fe20000011645 */
[----:B------:R-:W-:Y:S01]  /*d690*/  IMAD.SHL.U32 R38, R9, 0x2, RZ ;  /* 0x0000000209267824 */ /* 0x000fe200078e00ff */
[----:B------:R-:W-:Y:S01]  /*d6a0*/  SHF.R.U64 R16, R72, 0x10, R73 ;  /* 0x0000001048107819 */ /* 0x000fe20000001249 */
[----:B------:R-:W-:Y:S01]  /*d6b0*/  IMAD.SHL.U32 R36, R0, 0x2, RZ ;  /* 0x0000000200247824 */ /* 0x000fe200078e00ff */
[----:B------:R-:W-:Y:S02]  /*d6c0*/  SHF.R.U64 R0, R68, 0x10, R69 ;  /* 0x0000001044007819 */ /* 0x000fe40000001245 */
[----:B------:R-:W1:Y:S01]  /*d6d0*/  LDS.128 R12, [R38+0xc100] ;  /* 0x00c10000260c7984 */ /* 0x000e620000000c00 */
[----:B------:R-:W-:Y:S02]  /*d6e0*/  PRMT R23, R99, 0x5410, R5 ;  /* 0x0000541063177816 */ /* 0x000fe40000000005 */
[----:B------:R-:W-:Y:S01]  /*d6f0*/  PRMT R5, R97, 0x5432, R16 ;  /* 0x0000543261057816 */ /* 0x000fe20000000010 */
[----:B------:R-:W2:Y:S01]  /*d700*/  LDS.128 R8, [R36+0xc100] ;  /* 0x00c1000024087984 */ /* 0x000ea20000000c00 */
[----:B------:R-:W-:-:S02]  /*d710*/  PRMT R19, R99, 0x5432, R0 ;  /* 0x0000543263137816 */ /* 0x000fc40000000000 */
[----:B------:R-:W-:Y:S01]  /*d720*/  SHF.R.U64 R6, R70, 0x10, R71 ;  /* 0x0000001046067819 */ /* 0x000fe20000001247 */
[----:B------:R-:W-:Y:S01]  /*d730*/  IMAD.U32 R33, R5, 0x10000, RZ ;  /* 0x0001000005217824 */ /* 0x000fe200078e00ff */
[----:B------:R-:W-:Y:S02]  /*d740*/  SHF.R.U32.HI R17, RZ, 0x10, R73 ;  /* 0x00000010ff117819 */ /* 0x000fe40000011649 */
[--C-:B------:R-:W-:Y:S02]  /*d750*/  SHF.R.U64 R18, R74, 0x10, R75.reuse ;  /* 0x000000104a127819 */ /* 0x100fe4000000124b */
[----:B------:R-:W-:Y:S02]  /*d760*/  SHF.R.U32.HI R20, RZ, 0x10, R75 ;  /* 0x00000010ff147819 */ /* 0x000fe4000001164b */
[----:B------:R-:W-:Y:S02]  /*d770*/  SHF.R.U32.HI R7, RZ, 0x10, R71 ;  /* 0x00000010ff077819 */ /* 0x000fe40000011647 */
[----:B------:R-:W-:-:S02]  /*d780*/  PRMT R29, R100, 0x5432, R6 ;  /* 0x00005432641d7816 */ /* 0x000fc40000000006 */
[----:B------:R-:W-:Y:S02]  /*d790*/  PRMT R21, R97, 0x5410, R17 ;  /* 0x0000541061157816 */ /* 0x000fe40000000011 */
[C---:B------:R-:W-:Y:S02]  /*d7a0*/  PRMT R27, R98.reuse, 0x5432, R18 ;  /* 0x00005432621b7816 */ /* 0x040fe40000000012 */
[----:B------:R-:W-:Y:S02]  /*d7b0*/  PRMT R26, R98, 0x5410, R20 ;  /* 0x00005410621a7816 */ /* 0x000fe40000000014 */
[----:B------:R-:W-:Y:S02]  /*d7c0*/  LOP3.LUT R34, R5, 0xffff0000, RZ, 0xc0, !PT ;  /* 0xffff000005227812 */ /* 0x000fe400078ec0ff */
[----:B------:R-:W-:Y:S01]  /*d7d0*/  PRMT R30, R100, 0x5410, R7 ;  /* 0x00005410641e7816 */ /* 0x000fe20000000007 */
[C---:B-1----:R-:W-:Y:S01]  /*d7e0*/  IMAD.U32 R25, R14.reuse, 0x10000, RZ ;  /* 0x000100000e197824 */ /* 0x042fe200078e00ff */
[----:B------:R-:W-:Y:S01]  /*d7f0*/  LOP3.LUT R32, R14, 0xffff0000, RZ, 0xc0, !PT ;  /* 0xffff00000e207812 */ /* 0x000fe200078ec0ff */
[----:B------:R-:W-:Y:S01]  /*d800*/  IMAD.U32 R14, R19, 0x10000, RZ ;  /* 0x00010000130e7824 */ /* 0x000fe200078e00ff */
[----:B------:R-:W-:Y:S01]  /*d810*/  LOP3.LUT R17, R12, 0xffff0000, RZ, 0xc0, !PT ;  /* 0xffff00000c117812 */ /* 0x000fe200078ec0ff */
[----:B--2---:R-:W-:Y:S01]  /*d820*/  IMAD.U32 R0, R8, 0x10000, RZ ;  /* 0x0001000008007824 */ /* 0x004fe200078e00ff */
[C---:B------:R-:W-:Y:S01]  /*d830*/  LOP3.LUT R22, R13.reuse, 0xffff0000, RZ, 0xc0, !PT ;  /* 0xffff00000d167812 */ /* 0x040fe200078ec0ff */
[----:B------:R-:W-:Y:S01]  /*d840*/  IMAD.U32 R16, R12, 0x10000, RZ ;  /* 0x000100000c107824 */ /* 0x000fe200078e00ff */
[----:B------:R-:W-:Y:S01]  /*d850*/  LOP3.LUT R6, R8, 0xffff0000, RZ, 0xc0, !PT ;  /* 0xffff000008067812 */ /* 0x000fe200078ec0ff */
[----:B------:R-:W-:Y:S01]  /*d860*/  IMAD.U32 R18, R13, 0x10000, RZ ;  /* 0x000100000d127824 */ /* 0x000fe200078e00ff */
[C---:B------:R-:W-:Y:S01]  /*d870*/  LOP3.LUT R12, R9.reuse, 0xffff0000, RZ, 0xc0, !PT ;  /* 0xffff0000090c7812 */ /* 0x040fe200078ec0ff */
[----:B------:R-:W-:Y:S01]  /*d880*/  IMAD.U32 R8, R9, 0x10000, RZ ;  /* 0x0001000009087824 */ /* 0x000fe200078e00ff */
[C---:B------:R-:W-:Y:S01]  /*d890*/  LOP3.LUT R24, R10.reuse, 0xffff0000, RZ, 0xc0, !PT ;  /* 0xffff00000a187812 */ /* 0x040fe200078ec0ff */
[----:B------:R-:W-:Y:S01]  /*d8a0*/  IMAD.U32 R13, R10, 0x10000, RZ ;  /* 0x000100000a0d7824 */ /* 0x000fe200078e00ff */
[C---:B------:R-:W-:Y:S01]  /*d8b0*/  LOP3.LUT R31, R15.reuse, 0xffff0000, RZ, 0xc0, !PT ;  /* 0xffff00000f1f7812 */ /* 0x040fe200078ec0ff */
[----:B------:R-:W-:Y:S01]  /*d8c0*/  IMAD.U32 R20, R15, 0x10000, RZ ;  /* 0x000100000f147824 */ /* 0x000fe200078e00ff */
[----:B------:R-:W-:Y:S01]  /*d8d0*/  LOP3.LUT R10, R19, 0xffff0000, RZ, 0xc0, !PT ;  /* 0xffff0000130a7812 */ /* 0x000fe200078ec0ff */
[----:B------:R-:W-:Y:S01]  /*d8e0*/  FMUL.FTZ R9, R0, R33 ;  /* 0x0000002100097220 */ /* 0x000fe20000410000 */
[C---:B------:R-:W-:Y:S01]  /*d8f0*/  LOP3.LUT R15, R11.reuse, 0xffff0000, RZ, 0xc0, !PT ;  /* 0xffff00000b0f7812 */ /* 0x040fe200078ec0ff */
[----:B------:R-:W-:-:S02]  /*d900*/  IMAD.U32 R7, R11, 0x10000, RZ ;  /* 0x000100000b077824 */ /* 0x000fc400078e00ff */
[-C--:B------:R-:W-:Y:S02]  /*d910*/  FMUL.FTZ R5, R0, R14.reuse ;  /* 0x0000000e00057220 */ /* 0x080fe40000410000 */
[----:B------:R-:W-:Y:S02]  /*d920*/  IMAD.U32 R11, R21, 0x10000, RZ ;  /* 0x00010000150b7824 */ /* 0x000fe400078e00ff */
[----:B------:R-:W-:Y:S02]  /*d930*/  FFMA.FTZ R39, R16, R14, -R9 ;  /* 0x0000000e10277223 */ /* 0x000fe40000010809 */
[----:B------:R-:W-:Y:S02]  /*d940*/  FMUL.FTZ R0, R6, R34 ;  /* 0x0000002206007220 */ /* 0x000fe40000410000 */
[----:B------:R-:W-:Y:S01]  /*d950*/  FFMA.FTZ R37, R16, R33, R5 ;  /* 0x0000002110257223 */ /* 0x000fe20000010005 */
[----:B------:R-:W-:Y:S01]  /*d960*/  LOP3.LUT R16, R27, 0xffff0000, RZ, 0xc0, !PT ;  /* 0xffff00001b107812 */ /* 0x000fe200078ec0ff */
[----:B------:R-:W-:-:S02]  /*d970*/  IMAD.U32 R9, R23, 0x10000, RZ ;  /* 0x0001000017097824 */ /* 0x000fc400078e00ff */
[-C--:B------:R-:W-:Y:S02]  /*d980*/  FMUL.FTZ R6, R6, R10.reuse ;  /* 0x0000000a06067220 */ /* 0x080fe40000410000 */
[----:B------:R-:W-:Y:S02]  /*d990*/  FMUL.FTZ R5, R8, R11 ;  /* 0x0000000b08057220 */ /* 0x000fe40000410000 */
[----:B------:R-:W-:Y:S02]  /*d9a0*/  IMAD.U32 R14, R26, 0x10000, RZ ;  /* 0x000100001a0e7824 */ /* 0x000fe400078e00ff */
[----:B------:R-:W-:Y:S01]  /*d9b0*/  FFMA.FTZ R35, R17, R10, -R0 ;  /* 0x0000000a11237223 */ /* 0x000fe20000010800 */
[----:B------:R-:W-:Y:S01]  /*d9c0*/  LOP3.LUT R10, R23, 0xffff0000, RZ, 0xc0, !PT ;  /* 0xffff0000170a7812 */ /* 0x000fe200078ec0ff */
[----:B------:R-:W-:Y:S02]  /*d9d0*/  FMUL.FTZ R0, R8, R9 ;  /* 0x0000000908007220 */ /* 0x000fe40000410000 */
[----:B------:R-:W-:-:S02]  /*d9e0*/  FFMA.FTZ R34, R17, R34, R6 ;  /* 0x0000002211227223 */ /* 0x000fc40000010006 */
[----:B------:R-:W-:Y:S01]  /*d9f0*/  FFMA.FTZ R33, R18, R9, -R5 ;  /* 0x0000000912217223 */ /* 0x000fe20000010805 */
[----:B------:R-:W-:Y:S01]  /*da00*/  LOP3.LUT R9, R21, 0xffff0000, RZ, 0xc0, !PT ;  /* 0xffff000015097812 */ /* 0x000fe200078ec0ff */
[----:B------:R-:W-:Y:S02]  /*da10*/  IMAD.U32 R6, R30, 0x10000, RZ ;  /* 0x000100001e067824 */ /* 0x000fe400078e00ff */
[----:B------:R-:W-:Y:S02]  /*da20*/  FMUL.FTZ R5, R7, R14 ;  /* 0x0000000e07057220 */ /* 0x000fe40000410000 */
[----:B------:R-:W-:Y:S02]  /*da30*/  IMAD.U32 R21, R27, 0x10000, RZ ;  /* 0x000100001b157824 */ /* 0x000fe400078e00ff */
[----:B------:R-:W-:Y:S02]  /*da40*/  FFMA.FTZ R19, R18, R11, R0 ;  /* 0x0000000b12137223 */ /* 0x000fe40000010000 */
[----:B------:R-:W-:-:S02]  /*da50*/  FMUL.FTZ R0, R7, R6 ;  /* 0x0000000607007220 */ /* 0x000fc40000410000 */
[C---:B------:R-:W-:Y:S02]  /*da60*/  FFMA.FTZ R18, R20.reuse, R6, -R5 ;  /* 0x0000000614127223 */ /* 0x040fe40000010805 */
[----:B------:R-:W-:Y:S02]  /*da70*/  IMAD.U32 R8, R29, 0x10000, RZ ;  /* 0x000100001d087824 */ /* 0x000fe400078e00ff */
[C---:B------:R-:W-:Y:S02]  /*da80*/  FMUL.FTZ R5, R13.reuse, R21 ;  /* 0x000000150d057220 */ /* 0x040fe40000410000 */
[----:B------:R-:W-:Y:S02]  /*da90*/  FFMA.FTZ R17, R20, R14, R0 ;  /* 0x0000000e14117223 */ /* 0x000fe40000010000 */
[----:B------:R-:W-:Y:S01]  /*daa0*/  FMUL.FTZ R0, R13, R8 ;  /* 0x000000080d007220 */ /* 0x000fe20000410000 */
[----:B------:R-:W-:Y:S01]  /*dab0*/  LOP3.LUT R13, R26, 0xffff0000, RZ, 0xc0, !PT ;  /* 0xffff00001a0d7812 */ /* 0x000fe200078ec0ff */
[----:B------:R-:W-:-:S02]  /*dac0*/  FMUL.FTZ R7, R12, R9 ;  /* 0x000000090c077220 */ /* 0x000fc40000410000 */
[----:B------:R-:W-:Y:S01]  /*dad0*/  FMUL.FTZ R6, R12, R10 ;  /* 0x0000000a0c067220 */ /* 0x000fe20000410000 */
[----:B------:R-:W-:Y:S01]  /*dae0*/  LOP3.LUT R12, R30, 0xffff0000, RZ, 0xc0, !PT ;  /* 0xffff00001e0c7812 */ /* 0x000fe200078ec0ff */
[----:B------:R-:W-:Y:S01]  /*daf0*/  FFMA.FTZ R11, R25, R8, -R5 ;  /* 0x00000008190b7223 */ /* 0x000fe20000010805 */
[----:B------:R-:W-:Y:S01]  /*db00*/  LOP3.LUT R8, R29, 0xffff0000, RZ, 0xc0, !PT ;  /* 0xffff00001d087812 */ /* 0x000fe200078ec0ff */
[C---:B------:R-:W-:Y:S02]  /*db10*/  FFMA.FTZ R14, R22.reuse, R10, -R7 ;  /* 0x0000000a160e7223 */ /* 0x040fe40000010807 */
[----:B------:R-:W-:Y:S02]  /*db20*/  FFMA.FTZ R9, R22, R9, R6 ;  /* 0x0000000916097223 */ /* 0x000fe40000010006 */
[----:B------:R-:W-:Y:S02]  /*db30*/  FFMA.FTZ R10, R25, R21, R0 ;  /* 0x00000015190a7223 */ /* 0x000fe40000010000 */
[----:B------:R-:W-:Y:S01]  /*db40*/  FMUL.FTZ R7, R24, R16 ;  /* 0x0000001018077220 */ /* 0x000fe20000410000 */
[----:B------:R-:W-:Y:S01]  /*db50*/  F2FP.BF16.PACK_AB R9, R9, R19 ;  /* 0x000000130909723e */ /* 0x000fe200000010ff */
[----:B------:R-:W-:-:S02]  /*db60*/  FMUL.FTZ R5, R15, R13 ;  /* 0x0000000d0f057220 */ /* 0x000fc40000410000 */
[----:B------:R-:W-:Y:S02]  /*db70*/  FMUL.FTZ R6, R24, R8 ;  /* 0x0000000818067220 */ /* 0x000fe40000410000 */
[----:B------:R-:W-:Y:S02]  /*db80*/  FMUL.FTZ R0, R15, R12 ;  /* 0x0000000c0f007220 */ /* 0x000fe40000410000 */
[----:B------:R-:W-:Y:S01]  /*db90*/  FFMA.FTZ R7, R32, R8, -R7 ;  /* 0x0000000820077223 */ /* 0x000fe20000010807 */
[----:B------:R-:W-:Y:S01]  /*dba0*/  F2FP.BF16.PACK_AB R8, R34, R37 ;  /* 0x000000252208723e */ /* 0x000fe200000010ff */
[----:B------:R-:W-:Y:S01]  /*dbb0*/  FFMA.FTZ R5, R31, R12, -R5 ;  /* 0x0000000c1f057223 */ /* 0x000fe20000010805 */
[----:B------:R-:W-:Y:S01]  /*dbc0*/  F2FP.BF16.PACK_AB R12, R35, R39 ;  /* 0x00000027230c723e */ /* 0x000fe200000010ff */
[----:B------:R-:W-:Y:S02]  /*dbd0*/  FFMA.FTZ R6, R32, R16, R6 ;  /* 0x0000001020067223 */ /* 0x000fe40000010006 */
        /* <DEDUP_REMOVED lines=8> */
.L_x_613:
[----:B------:R-:W-:Y:S05]  /*dc60*/  BSYNC B0 ;  /* 0x0000000000007941 */ /* 0x000fea0003800000 */
.L_x_612:
[----:B------:R-:W-:-:S04]  /*dc70*/  IADD3 R0, R64, 0x40, RZ ;  /* 0x0000004040007810 */ /* 0x000fc80007ffe0ff */
        /* <DEDUP_REMOVED lines=13> */
[----:B------:R-:W-:Y:S02]  /*dd50*/  SHF.R.U32.HI R11, RZ, 0x3, R0 ;  /* 0x00000003ff0b7819 */ /* 0x000fe40000011600 */
[----:B------:R-:W-:Y:S02]  /*dd60*/  SHF.R.S32.HI R6, RZ, 0x1f, R5 ;  /* 0x0000001fff067819 */ /* 0x000fe40000011405 */
[----:B------:R-:W-:Y:S02]  /*dd70*/  LOP3.LUT R10, R7, 0x7fffe000, RZ, 0xc0, !PT ;  /* 0x7fffe000070a7812 */ /* 0x000fe400078ec0ff */
[----:B------:R-:W-:Y:S01]  /*dd80*/  LOP3.LUT R7, R9, R11, RZ, 0x3c, !PT ;  /* 0x0000000b09077212 */ /* 0x000fe200078e3cff */
[----:B------:R-:W-:Y:S01]  /*dd90*/  IMAD.SHL.U32 R9, R5, 0x8, RZ ;  /* 0x0000000805097824 */ /* 0x000fe200078e00ff */
[----:B------:R-:W-:-:S02]  /*dda0*/  LEA.HI R8, R8, R28, RZ, 0x3 ;  /* 0x0000001c08087211 */ /* 0x000fc400078f18ff */
[----:B------:R-:W-:Y:S02]  /*ddb0*/  LEA.HI R5, R6, R5, RZ, 0x3 ;  /* 0x0000000506057211 */ /* 0x000fe400078f18ff */
[----:B------:R-:W-:Y:S01]  /*ddc0*/  LOP3.LUT R6, R0, 0x38, R9, 0xf8, !PT ;  /* 0x0000003800067812 */ /* 0x000fe200078ef809 */
[----:B------:R-:W-:Y:S01]  /*ddd0*/  IMAD.SHL.U32 R8, R8, 0x40, RZ ;  /* 0x0000004008087824 */ /* 0x000fe200078e00ff */
[----:B------:R-:W-:Y:S01]  /*dde0*/  SHF.R.U64 R16, R76, 0x10, R77 ;  /* 0x000000104c107819 */ /* 0x000fe2000000124d */
[----:B------:R-:W-:Y:S01]  /*ddf0*/  IMAD.SHL.U32 R0, R5, 0x400, RZ ;  /* 0x0000040005007824 */ /* 0x000fe200078e00ff */
[----:B------:R-:W-:Y:S02]  /*de00*/  LOP3.LUT R5, R6, R11, RZ, 0x3c, !PT ;  /* 0x0000000b06057212 */ /* 0x000fe400078e3cff */
[----:B------:R-:W-:Y:S02]  /*de10*/  LOP3.LUT R8, R8, 0xfffffe00, RZ, 0xc0, !PT ;  /* 0xfffffe0008087812 */ /* 0x000fe400078ec0ff */
[----:B------:R-:W-:-:S02]  /*de20*/  LOP3.LUT R0, R0, 0x7fffe000, RZ, 0xc0, !PT ;  /* 0x7fffe00000007812 */ /* 0x000fc400078ec0ff */
[--C-:B------:R-:W-:Y:S02]  /*de30*/  IADD3 R7, R7, R10, R8.reuse ;  /* 0x0000000a07077210 */ /* 0x100fe40007ffe008 */
[----:B------:R-:W-:Y:S02]  /*de40*/  IADD3 R0, R5, R0, R8 ;  /* 0x0000000005007210 */ /* 0x000fe40007ffe008 */
[----:B------:R-:W-:Y:S01]  /*de50*/  SHF.R.U32.HI R20, RZ, 0x10, R79 ;  /* 0x00000010ff147819 */ /* 0x000fe2000001164f */
[----:B------:R-:W-:Y:S01]  /*de60*/  IMAD.SHL.U32 R36, R7, 0x2, RZ ;  /* 0x0000000207247824 */ /* 0x000fe200078e00ff */
[--C-:B------:R-:W-:Y:S01]  /*de70*/  SHF.R.U32.HI R5, RZ, 0x10, R81.reuse ;  /* 0x00000010ff057819 */ /* 0x100fe20000011651 */
[----:B------:R-:W-:Y:S01]  /*de80*/  IMAD.SHL.U32 R34, R0, 0x2, RZ ;  /* 0x0000000200227824 */ /* 0x000fe200078e00ff */
[----:B------:R-:W-:Y:S02]  /*de90*/  SHF.R.U64 R0, R80, 0x10, R81 ;  /* 0x0000001050007819 */ /* 0x000fe40000001251 */
[----:B------:R-:W1:Y:S01]  /*dea0*/  LDS.128 R12, [R36+0xc100] ;  /* 0x00c10000240c7984 */ /* 0x000e620000000c00 */
[----:B------:R-:W-:-:S02]  /*deb0*/  SHF.R.U64 R6, R82, 0x10, R83 ;  /* 0x0000001052067819 */ /* 0x000fc40000001253 */
[----:B------:R-:W-:Y:S01]  /*dec0*/  PRMT R19, R103, 0x5432, R0 ;  /* 0x0000543267137816 */ /* 0x000fe20000000000 */
[----:B------:R-:W2:Y:S01]  /*ded0*/  LDS.128 R8, [R34+0xc100] ;  /* 0x00c1000022087984 */ /* 0x000ea20000000c00 */
[----:B------:R-:W-:Y:S02]  /*dee0*/  PRMT R0, R101, 0x5432, R16 ;  /* 0x0000543265007816 */ /* 0x000fe40000000010 */
[----:B------:R-:W-:Y:S02]  /*def0*/  SHF.R.U32.HI R7, RZ, 0x10, R83 ;  /* 0x00000010ff077819 */ /* 0x000fe40000011653 */
[----:B------:R-:W-:Y:S02]  /*df00*/  SHF.R.U32.HI R17, RZ, 0x10, R77 ;  /* 0x00000010ff117819 */ /* 0x000fe4000001164d */
[----:B------:R-:W-:Y:S02]  /*df10*/  PRMT R28, R102, 0x5410, R20 ;  /* 0x00005410661c7816 */ /* 0x000fe40000000014 */
[----:B------:R-:W-:-:S02]  /*df20*/  PRMT R23, R103, 0x5410, R5 ;  /* 0x0000541067177816 */ /* 0x000fc40000000005 */
[----:B------:R-:W-:Y:S02]  /*df30*/  SHF.R.U64 R18, R78, 0x10, R79 ;  /* 0x000000104e127819 */ /* 0x000fe4000000124f */
[C---:B------:R-:W-:Y:S02]  /*df40*/  PRMT R29, R104.reuse, 0x5432, R6 ;  /* 0x00005432681d7816 */ /* 0x040fe40000000006 */
[----:B------:R-:W-:Y:S02]  /*df50*/  PRMT R30, R104, 0x5410, R7 ;  /* 0x00005410681e7816 */ /* 0x000fe40000000007 */
[----:B------:R-:W-:Y:S02]  /*df60*/  PRMT R21, R101, 0x5410, R17 ;  /* 0x0000541065157816 */ /* 0x000fe40000000011 */
[----:B------:R-:W-:Y:S01]  /*df70*/  PRMT R26, R102, 0x5432, R18 ;  /* 0x00005432661a7816 */ /* 0x000fe20000000012 */
[C---:B-1----:R-:W-:Y:S01]  /*df80*/  IMAD.U32 R20, R15.reuse, 0x10000, RZ ;  /* 0x000100000f147824 */ /* 0x042fe200078e00ff */
[----:B------:R-:W-:Y:S01]  /*df90*/  LOP3.LUT R31, R15, 0xffff0000, RZ, 0xc0, !PT ;  /* 0xffff00000f1f7812 */ /* 0x000fe200078ec0ff */
[----:B------:R-:W-:Y:S01]  /*dfa0*/  IMAD.U32 R15, R0, 0x10000, RZ ;  /* 0x00010000000f7824 */ /* 0x000fe200078e00ff */
[----:B------:R-:W-:Y:S01]  /*dfb0*/  LOP3.LUT R17, R12, 0xffff0000, RZ, 0xc0, !PT ;  /* 0xffff00000c117812 */ /* 0x000fe200078ec0ff */
[----:B--2---:R-:W-:Y:S01]  /*dfc0*/  IMAD.U32 R5, R8, 0x10000, RZ ;  /* 0x0001000008057824 */ /* 0x004fe200078e00ff */
[----:B------:R-:W-:Y:S01]  /*dfd0*/  LOP3.LUT R32, R14, 0xffff0000, RZ, 0xc0, !PT ;  /* 0xffff00000e207812 */ /* 0x000fe200078ec0ff */
[----:B------:R-:W-:Y:S01]  /*dfe0*/  IMAD.U32 R16, R12, 0x10000, RZ ;  /* 0x000100000c107824 */ /* 0x000fe200078e00ff */
[----:B------:R-:W-:Y:S01]  /*dff0*/  LOP3.LUT R6, R8, 0xffff0000, RZ, 0xc0, !PT ;  /* 0xffff000008067812 */ /* 0x000fe200078ec0ff */
[----:B------:R-:W-:Y:S01]  /*e000*/  IMAD.U32 R27, R14, 0x10000, RZ ;  /* 0x000100000e1b7824 */ /* 0x000fe200078e00ff */
[C---:B------:R-:W-:Y:S01]  /*e010*/  LOP3.LUT R24, R11.reuse, 0xffff0000, RZ, 0xc0, !PT ;  /* 0xffff00000b187812 */ /* 0x040fe200078ec0ff */
[----:B------:R-:W-:Y:S01]  /*e020*/  IMAD.U32 R7, R11, 0x10000, RZ ;  /* 0x000100000b077824 */ /* 0x000fe200078e00ff */
[C---:B------:R-:W-:Y:S01]  /*e030*/  LOP3.LUT R12, R9.reuse, 0xffff0000, RZ, 0xc0, !PT ;  /* 0xffff0000090c7812 */ /* 0x040fe200078ec0ff */
[----:B------:R-:W-:Y:S01]  /*e040*/  IMAD.U32 R8, R9, 0x10000, RZ ;  /* 0x0001000009087824 */ /* 0x000fe200078e00ff */
[----:B------:R-:W-:Y:S01]  /*e050*/  LOP3.LUT R11, R0, 0xffff0000, RZ, 0xc0, !PT ;  /* 0xffff0000000b7812 */ /* 0x000fe200078ec0ff */
[----:B------:R-:W-:Y:S01]  /*e060*/  IMAD.U32 R14, R19, 0x10000, RZ ;  /* 0x00010000130e7824 */ /* 0x000fe200078e00ff */
[----:B------:R-:W-:Y:S01]  /*e070*/  LOP3.LUT R22, R13, 0xffff0000, RZ, 0xc0, !PT ;  /* 0xffff00000d167812 */ /* 0x000fe200078ec0ff */
[----:B------:R-:W-:Y:S01]  /*e080*/  FMUL.FTZ R9, R5, R15 ;  /* 0x0000000f05097220 */ /* 0x000fe20000410000 */
[----:B------:R-:W-:Y:S01]  /*e090*/  LOP3.LUT R19, R19, 0xffff0000, RZ, 0xc0, !PT ;  /* 0xffff000013137812 */ /* 0x000fe200078ec0ff */
[----:B------:R-:W-:Y:S01]  /*e0a0*/  IMAD.U32 R18, R13, 0x10000, RZ ;  /* 0x000100000d127824 */ /* 0x000fe200078e00ff */
[C---:B------:R-:W-:Y:S01]  /*e0b0*/  LOP3.LUT R25, R10.reuse, 0xffff0000, RZ, 0xc0, !PT ;  /* 0xffff00000a197812 */ /* 0x040fe200078ec0ff */
[----:B------:R-:W-:-:S02]  /*e0c0*/  IMAD.U32 R13, R10, 0x10000, RZ ;  /* 0x000100000a0d7824 */ /* 0x000fc400078e00ff */
[-C--:B------:R-:W-:Y:S02]  /*e0d0*/  FMUL.FTZ R5, R5, R14.reuse ;  /* 0x0000000e05057220 */ /* 0x080fe40000410000 */
[----:B------:R-:W-:Y:S02]  /*e0e0*/  FFMA.FTZ R37, R16, R14, -R9 ;  /* 0x0000000e10257223 */ /* 0x000fe40000010809 */
[----:B------:R-:W-:Y:S02]  /*e0f0*/  IMAD.U32 R10, R21, 0x10000, RZ ;  /* 0x00010000150a7824 */ /* 0x000fe400078e00ff */
[----:B------:R-:W-:Y:S02]  /*e100*/  FMUL.FTZ R0, R6, R11 ;  /* 0x0000000b06007220 */ /* 0x000fe40000410000 */
[C---:B------:R-:W-:Y:S02]  /*e110*/  IMAD.U32 R9, R23.reuse, 0x10000, RZ ;  /* 0x0001000017097824 */ /* 0x040fe400078e00ff */
[----:B------:R-:W-:Y:S01]  /*e120*/  FFMA.FTZ R35, R16, R15, R5 ;  /* 0x0000000f10237223 */ /* 0x000fe20000010005 */
[----:B------:R-:W-:Y:S01]  /*e130*/  LOP3.LUT R15, R23, 0xffff0000, RZ, 0xc0, !PT ;  /* 0xffff0000170f7812 */ /* 0x000fe200078ec0ff */
[----:B------:R-:W-:-:S02]  /*e140*/  FMUL.FTZ R6, R6, R19 ;  /* 0x0000001306067220 */ /* 0x000fc40000410000 */
[C---:B------:R-:W-:Y:S02]  /*e150*/  FFMA.FTZ R33, R17.reuse, R19, -R0 ;  /* 0x0000001311217223 */ /* 0x040fe40000010800 */
[----:B------:R-:W-:Y:S02]  /*e160*/  FMUL.FTZ R5, R8, R10 ;  /* 0x0000000a08057220 */ /* 0x000fe40000410000 */
[C---:B------:R-:W-:Y:S01]  /*e170*/  IMAD.U32 R14, R28.reuse, 0x10000, RZ ;  /* 0x000100001c0e7824 */ /* 0x040fe200078e00ff */
[----:B------:R-:W-:Y:S01]  /*e180*/  LOP3.LUT R28, R28, 0xffff0000, RZ, 0xc0, !PT ;  /* 0xffff00001c1c7812 */ /* 0x000fe200078ec0ff */
[----:B------:R-:W-:Y:S02]  /*e190*/  FMUL.FTZ R0, R8, R9 ;  /* 0x0000000908007220 */ /* 0x000fe40000410000 */
[----:B------:R-:W-:Y:S01]  /*e1a0*/  FFMA.FTZ R19, R17, R11, R6 ;  /* 0x0000000b11137223 */ /* 0x000fe20000010006 */
[----:B------:R-:W-:Y:S01]  /*e1b0*/  LOP3.LUT R11, R21, 0xffff0000, RZ, 0xc0, !PT ;  /* 0xffff0000150b7812 */ /* 0x000fe200078ec0ff */
[----:B------:R-:W-:Y:S01]  /*e1c0*/  FFMA.FTZ R17, R18, R9, -R5 ;  /* 0x0000000912117223 */ /* 0x000fe20000010805 */
[----:B------:R-:W-:Y:S01]  /*e1d0*/  LOP3.LUT R9, R26, 0xffff0000, RZ, 0xc0, !PT ;  /* 0xffff00001a097812 */ /* 0x000fe200078ec0ff */
[----:B------:R-:W-:-:S02]  /*e1e0*/  IMAD.U32 R6, R30, 0x10000, RZ ;  /* 0x000100001e067824 */ /* 0x000fc400078e00ff */
[----:B------:R-:W-:Y:S02]  /*e1f0*/  FFMA.FTZ R18, R18, R10, R0 ;  /* 0x0000000a12127223 */ /* 0x000fe40000010000 */
[C---:B------:R-:W-:Y:S02]  /*e200*/  FMUL.FTZ R5, R7.reuse, R14 ;  /* 0x0000000e07057220 */ /* 0x040fe40000410000 */
[----:B------:R-:W-:Y:S02]  /*e210*/  IMAD.U32 R10, R26, 0x10000, RZ ;  /* 0x000100001a0a7824 */ /* 0x000fe400078e00ff */
[-C--:B------:R-:W-:Y:S02]  /*e220*/  FMUL.FTZ R0, R7, R6.reuse ;  /* 0x0000000607007220 */ /* 0x080fe40000410000 */
[----:B------:R-:W-:Y:S02]  /*e230*/  FFMA.FTZ R16, R20, R6, -R5 ;  /* 0x0000000614107223 */ /* 0x000fe40000010805 */
[----:B------:R-:W-:-:S02]  /*e240*/  IMAD.U32 R8, R29, 0x10000, RZ ;  /* 0x000100001d087824 */ /* 0x000fc400078e00ff */
[C---:B------:R-:W-:Y:S02]  /*e250*/  FMUL.FTZ R5, R13.reuse, R10 ;  /* 0x0000000a0d057220 */ /* 0x040fe40000410000 */
[----:B------:R-:W-:Y:S02]  /*e260*/  FFMA.FTZ R20, R20, R14, R0 ;  /* 0x0000000e14147223 */ /* 0x000fe40000010000 */
[C---:B------:R-:W-:Y:S02]  /*e270*/  FMUL.FTZ R7, R12.reuse, R11 ;  /* 0x0000000b0c077220 */ /* 0x040fe40000410000 */
[-C--:B------:R-:W-:Y:S01]  /*e280*/  FMUL.FTZ R6, R12, R15.reuse ;  /* 0x0000000f0c067220 */ /* 0x080fe20000410000 */
[----:B------:R-:W-:Y:S01]  /*e290*/  LOP3.LUT R12, R30, 0xffff0000, RZ, 0xc0, !PT ;  /* 0xffff00001e0c7812 */ /* 0x000fe200078ec0ff */
[-C--:B------:R-:W-:Y:S02]  /*e2a0*/  FMUL.FTZ R0, R13, R8.reuse ;  /* 0x000000080d007220 */ /* 0x080fe40000410000 */
[----:B------:R-:W-:Y:S01]  /*e2b0*/  FFMA.FTZ R14, R27, R8, -R5 ;  /* 0x000000081b0e7223 */ /* 0x000fe20000010805 */
[----:B------:R-:W-:Y:S01]  /*e2c0*/  LOP3.LUT R8, R29, 0xffff0000, RZ, 0xc0, !PT ;  /* 0xffff00001d087812 */ /* 0x000fe200078ec0ff */
[----:B------:R-:W-:-:S02]  /*e2d0*/  FFMA.FTZ R15, R22, R15, -R7 ;  /* 0x0000000f160f7223 */ /* 0x000fc40000010807 */
[----:B------:R-:W-:Y:S02]  /*e2e0*/  FFMA.FTZ R11, R22, R11, R6 ;  /* 0x0000000b160b7223 */ /* 0x000fe40000010006 */
[----:B------:R-:W-:Y:S01]  /*e2f0*/  FFMA.FTZ R10, R27, R10, R0 ;  /* 0x0000000a1b0a7223 */ /* 0x000fe20000010000 */
[----:B------:R-:W-:Y:S01]  /*e300*/  F2FP.BF16.PACK_AB R13, R15, R17 ;  /* 0x000000110f0d723e */ /* 0x000fe200000010ff */
[C---:B------:R-:W-:Y:S02]  /*e310*/  FMUL.FTZ R7, R25.reuse, R9 ;  /* 0x0000000919077220 */ /* 0x040fe40000410000 */
[C---:B------:R-:W-:Y:S02]  /*e320*/  FMUL.FTZ R5, R24.reuse, R28 ;  /* 0x0000001c18057220 */ /* 0x040fe40000410000 */
[----:B------:R-:W-:Y:S02]  /*e330*/  FMUL.FTZ R6, R25, R8 ;  /* 0x0000000819067220 */ /* 0x000fe40000410000 */
[----:B------:R-:W-:-:S02]  /*e340*/  FMUL.FTZ R0, R24, R12 ;  /* 0x0000000c18007220 */ /* 0x000fc40000410000 */
[C---:B------:R-:W-:Y:S01]  /*e350*/  FFMA.FTZ R7, R32.reuse, R8, -R7 ;  /* 0x0000000820077223 */ /* 0x040fe20000010807 */
[----:B------:R-:W-:Y:S01]  /*e360*/  F2FP.BF16.PACK_AB R8, R19, R35 ;  /* 0x000000231308723e */ /* 0x000fe200000010ff */
[----:B------:R-:W-:Y:S01]  /*e370*/  FFMA.FTZ R5, R31, R12, -R5 ;  /* 0x0000000c1f057223 */ /* 0x000fe20000010805 */
[----:B------:R-:W-:Y:S01]  /*e380*/  F2FP.BF16.PACK_AB R12, R33, R37 ;  /* 0x00000025210c723e */ /* 0x000fe200000010ff */
[----:B------:R-:W-:Y:S01]  /*e390*/  FFMA.FTZ R6, R32, R9, R6 ;  /* 0x0000000920067223 */ /* 0x000fe20000010006 */
[----:B------:R-:W-:Y:S01]  /*e3a0*/  F2FP.BF16.PACK_AB R9, R11, R18 ;  /* 0x000000120b09723e */ /* 0x000fe200000010ff */
[----:B------:R-:W-:Y:S01]  /*e3b0*/  FFMA.FTZ R0, R31, R28, R0 ;  /* 0x0000001c1f007223 */ /* 0x000fe20000010000 */
[----:B------:R-:W-:Y:S02]  /*e3c0*/  F2FP.BF16.PACK_AB R14, R7, R14 ;  /* 0x0000000e070e723e */ /* 0x000fe400000010ff */
[----:B------:R-:W-:Y:S02]  /*e3d0*/  F2FP.BF16.PACK_AB R15, R5, R16 ;  /* 0x00000010050f723e */ /* 0x000fe400000010ff */
[----:B------:R-:W-:-:S02]  /*e3e0*/  F2FP.BF16.PACK_AB R10, R6, R10 ;  /* 0x0000000a060a723e */ /* 0x000fc400000010ff */
[----:B------:R-:W-:Y:S01]  /*e3f0*/  F2FP.BF16.PACK_AB R11, R0, R20 ;  /* 0x00000014000b723e */ /* 0x000fe200000010ff */
[----:B------:R1:W-:Y:S04]  /*e400*/  STS.128 [R36+0xc100], R12 ;  /* 0x00c1000c24007388 */ /* 0x0003e80000000c00 */
[----:B------:R1:W-:Y:S02]  /*e410*/  STS.128 [R34+0xc100], R8 ;  /* 0x00c1000822007388 */ /* 0x0003e40000000c00 */
.L_x_589:
[----:B------:R-:W-:Y:S05]  /*e420*/  BSYNC B2 ;  /* 0x0000000000027941 */ /* 0x000fea0003800000 */
.L_x_571:
[C---:B-1----:R-:W-:Y:S01]  /*e430*/  IMAD.SHL.U32 R0, R87.reuse, 0x40, RZ ;  /* 0x0000004057007824 */ /* 0x042fe200078e00ff */
[----:B------:R-:W-:Y:S01]  /*e440*/  LOP3.LUT P1, RZ, R87, 0x2, RZ, 0xc0, !PT ;  /* 0x0000000257ff7812 */ /* 0x000fe2000782c0ff */
[----:B------:R-:W-:Y:S01]  /*e450*/  IMAD.SHL.U32 R9, R88, 0x8, RZ ;  /* 0x0000000858097824 */ /* 0x000fe200078e00ff */
[----:B------:R-:W-:-:S04]  /*e460*/  DEPBAR.LE SB0, 0x0 ;  /* 0x000080000000791a */ /* 0x000fc80000000000 */
[----:B------:R-:W-:Y:S01]  /*e470*/  LOP3.LUT R0, R0, 0x1c0, RZ, 0xc0, !PT ;  /* 0x000001c000007812 */ /* 0x000fe200078ec0ff */
[----:B------:R-:W-:Y:S02]  /*e480*/  IMAD R5, R105, c[0x0][0x208], RZ ;  /* 0x0000820069057a24 */ /* 0x000fe400078e02ff */
[C---:B------:R-:W-:Y:S01]  /*e490*/  IMAD.WIDE.U32 R6, R109.reuse, c[0x0][0x208], RZ ;  /* 0x000082006d067a25 */ /* 0x040fe200078e00ff */
[----:B------:R-:W-:Y:S02]  /*e4a0*/  LOP3.LUT R9, R0, 0x8, R9, 0xf8, !PT ;  /* 0x0000000800097812 */ /* 0x000fe400078ef809 */
[----:B------:R-:W-:Y:S01]  /*e4b0*/  SHF.R.U32.HI R8, RZ, 0x3, R0 ;  /* 0x00000003ff087819 */ /* 0x000fe20000011600 */
[C---:B------:R-:W-:Y:S02]  /*e4c0*/  IMAD R0, R109.reuse, c[0x0][0x20c], R5 ;  /* 0x000083006d007a24 */ /* 0x040fe400078e0205 */
[----:B------:R-:W-:Y:S01]  /*e4d0*/  IMAD R108, R109, -0x40, R232 ;  /* 0xffffffc06d6c7824 */ /* 0x000fe200078e02e8 */
[----:B------:R-:W-:Y:S01]  /*e4e0*/  LOP3.LUT R5, R9, R8, RZ, 0x3c, !PT ;  /* 0x0000000809057212 */ /* 0x000fe200078e3cff */
[----:B------:R-:W-:Y:S01]  /*e4f0*/  IMAD.IADD R7, R7, 0x1, R0 ;  /* 0x0000000107077824 */ /* 0x000fe200078e0200 */
[----:B------:R-:W-:Y:S01]  /*e500*/  BAR.SYNC.DEFER_BLOCKING 0x0 ;  /* 0x0000000000007b1d */ /* 0x000fe20000010000 */
[----:B------:R-:W-:Y:S01]  /*e510*/  LEA R8, P0, R6, R236, 0x6 ;  /* 0x000000ec06087211 */ /* 0x000fe200078030ff */
[----:B------:R-:W-:-:S02]  /*e520*/  IMAD.SHL.U32 R209, R209, 0x2, RZ ;  /* 0x00000002d1d17824 */ /* 0x000fc400078e00ff */
[----:B------:R-:W-:Y:S01]  /*e530*/  IMAD R0, R106, 0x200, R5 ;  /* 0x000002006a007824 */ /* 0x000fe200078e0205 */
[----:B------:R-:W-:Y:S01]  /*e540*/  LEA.HI.X R9, R6, R233, R7, 0x6, P0 ;  /* 0x000000e906097211 */ /* 0x000fe200000f3407 */
[----:B------:R-:W-:Y:S01]  /*e550*/  IMAD.SHL.U32 R185, R4, 0x2, RZ ;  /* 0x0000000204b97824 */ /* 0x000fe200078e00ff */
[----:B------:R-:W-:Y:S01]  /*e560*/  SEL R7, RZ, 0x2, P6 ;  /* 0x00000002ff077807 */ /* 0x000fe20003000000 */
[----:B------:R-:W-:Y:S01]  /*e570*/  IMAD.SHL.U32 R184, R0, 0x2, RZ ;  /* 0x0000000200b87824 */ /* 0x000fe200078e00ff */
[----:B------:R-:W-:Y:S01]  /*e580*/  SEL R5, RZ, 0x4, P3 ;  /* 0x00000004ff057807 */ /* 0x000fe20001800000 */
[--C-:B------:R-:W-:Y:S01]  /*e590*/  IMAD R186, R3, 0x2, R185.reuse ;  /* 0x0000000203ba7824 */ /* 0x100fe200078e02b9 */
[----:B------:R-:W-:Y:S01]  /*e5a0*/  LEA R6, P0, R8, c[0x0][0x1f8], 0x1 ;  /* 0x00007e0008067a11 */ /* 0x000fe200078008ff */
[----:B------:R-:W-:Y:S01]  /*e5b0*/  IMAD R188, R2, 0x2, R185 ;  /* 0x0000000202bc7824 */ /* 0x000fe200078e02b9 */
[----:B------:R-:W-:Y:S01]  /*e5c0*/  IADD3 R0, R184, 0x6100, RZ ;  /* 0x00006100b8007810 */ /* 0x000fe20007ffe0ff */
[----:B------:R-:W-:Y:S01]  /*e5d0*/  IMAD R187, R2, 0x2, R186 ;  /* 0x0000000202bb7824 */ /* 0x000fe200078e02ba */
[----:B------:R-:W-:Y:S01]  /*e5e0*/  IADD3 R12, R5, R7, R107 ;  /* 0x00000007050c7210 */ /* 0x000fe20007ffe06b */
[----:B------:R-:W-:Y:S01]  /*e5f0*/  IMAD.IADD R5, R108, 0x1, -R88 ;  /* 0x000000016c057824 */ /* 0x000fe200078e0a58 */
[----:B------:R-:W-:-:S02]  /*e600*/  IADD3 R195, R184, 0x6120, RZ ;  /* 0x00006120b8c37810 */ /* 0x000fc40007ffe0ff */
[----:B------:R-:W-:Y:S01]  /*e610*/  @P1 IADD3 R195, R0, -0x20, RZ ;  /* 0xffffffe000c31810 */ /* 0x000fe20007ffe0ff */
[----:B------:R-:W-:Y:S01]  /*e620*/  IMAD R0, R111, 0x400, R4 ;  /* 0x000004006f007824 */ /* 0x000fe200078e0204 */
[----:B------:R-:W-:Y:S02]  /*e630*/  LEA.HI.X R7, R8, c[0x0][0x1fc], R9, 0x1, P0 ;  /* 0x00007f0008077a11 */ /* 0x000fe400000f0c09 */
[----:B------:R-:W-:Y:S01]  /*e640*/  LOP3.LUT P2, RZ, R12, 0x2, RZ, 0xc0, !PT ;  /* 0x000000020cff7812 */ /* 0x000fe2000784c0ff */
[----:B------:R-:W-:Y:S01]  /*e650*/  IMAD.SHL.U32 R191, R0, 0x2, RZ ;  /* 0x0000000200bf7824 */ /* 0x000fe200078e00ff */
[C---:B------:R-:W-:Y:S01]  /*e660*/  ISETP.LT.OR P0, PT, R5.reuse, 0x1, P5 ;  /* 0x000000010500780c */ /* 0x040fe20002f01670 */
[----:B------:R-:W-:Y:S01]  /*e670*/  LDSM.16.M88.4 R24, [R184+0x6100] ;  /* 0x00610000b818783b */ /* 0x000fe20000000200 */
[----:B------:R-:W-:Y:S01]  /*e680*/  ISETP.LT.OR P1, PT, R5, 0x1, !P2 ;  /* 0x000000010500780c */ /* 0x000fe20005721670 */
[----:B------:R-:W-:Y:S01]  /*e690*/  IMAD R192, R3, 0x2, R191 ;  /* 0x0000000203c07824 */ /* 0x000fe200078e02bf */
[----:B------:R-:W-:Y:S01]  /*e6a0*/  ISETP.LT.OR P3, PT, R5, 0x21, P5 ;  /* 0x000000210500780c */ /* 0x000fe20002f61670 */
[----:B------:R-:W1:Y:S01]  /*e6b0*/  LDSM.16.M88.4 R8, [R191+0xc100] ;  /* 0x00c10000bf08783b */ /* 0x000e620000000200 */
[----:B------:R-:W-:-:S02]  /*e6c0*/  IMAD.MOV.U32 R0, RZ, RZ, c[0x0][0x208] ;  /* 0x00008200ff007624 */ /* 0x000fc400078e00ff */
[C---:B------:R-:W-:Y:S01]  /*e6d0*/  IMAD R194, R2.reuse, 0x2, R191 ;  /* 0x0000000202c27824 */ /* 0x040fe200078e02bf */
[----:B--23--:R-:W-:Y:S01]  /*e6e0*/  LDSM.16.M88.4 R16, [R192+0xc100] ;  /* 0x00c10000c010783b */ /* 0x00cfe20000000200 */
[----:B------:R-:W-:Y:S01]  /*e6f0*/  IMAD R193, R2, 0x2, R192 ;  /* 0x0000000202c17824 */ /* 0x000fe200078e02c0 */
[----:B------:R-:W-:Y:S02]  /*e700*/  SHF.L.U64.HI R246, R0, R246, c[0x0][0x20c] ;  /* 0x0000830000f67619 */ /* 0x000fe400000102f6 */
[----:B------:R-:W2:Y:S04]  /*e710*/  LDSM.16.M88.4 R40, [R184+0x6900] ;  /* 0x00690000b828783b */ /* 0x000ea80000000200 */
[----:B------:R-:W-:Y:S04]  /*e720*/  LDSM.16.M88.4 R44, [R184+0x7100] ;  /* 0x00710000b82c783b */ /* 0x000fe80000000200 */
[----:B------:R-:W3:Y:S04]  /*e730*/  LDSM.16.M88.4 R48, [R184+0x7900] ;  /* 0x00790000b830783b */ /* 0x000ee80000000200 */
[----:B------:R-:W4:Y:S04]  /*e740*/  LDSM.16.M88.4 R32, [R195] ;  /* 0x00000000c320783b */ /* 0x000f280000000200 */
[----:B------:R-:W4:Y:S04]  /*e750*/  LDSM.16.M88.4 R60, [R195+0x800] ;  /* 0x00080000c33c783b */ /* 0x000f280000000200 */
[----:B------:R-:W-:Y:S04]  /*e760*/  LDSM.16.M88.4 R72, [R195+0x1000] ;  /* 0x00100000c348783b */ /* 0x000fe80000000200 */
[----:B------:R-:W4:Y:S04]  /*e770*/  LDSM.16.M88.4 R80, [R195+0x1800] ;  /* 0x00180000c350783b */ /* 0x000f280000000200 */
[----:B------:R-:W-:Y:S01]  /*e780*/  @!PT LDS RZ, [RZ] ;  /* 0x00000000fffff984 */ /* 0x000fe20000000800 */
[----:B------:R-:W-:Y:S01]  /*e790*/  @!PT LDS RZ, [RZ] ;  /* 0x00000000fffff984 */ /* 0x000fe20000000800 */
[----:B------:R-:W-:Y:S01]  /*e7a0*/  @!PT LDS RZ, [RZ] ;  /* 0x00000000fffff984 */ /* 0x000fe20000000800 */
[----:B------:R4:W-:Y:S01]  /*e7b0*/  LDGSTS.E.BYPASS.LTC128B.128 [R209+0x100], [R6.64], !P0 ;  /* 0x0010000006d17fae */ /* 0x0009e2000c101d46 */
[----:B------:R-:W-:Y:S01]  /*e7c0*/  LOP3.LUT P0, RZ, R12, 0x4, RZ, 0xc0, !PT ;  /* 0x000000040cff7812 */ /* 0x000fe2000780c0ff */
[----:B------:R-:W-:-:S02]  /*e7d0*/  IMAD.SHL.U32 R12, R0, 0x40, RZ ;  /* 0x00000040000c7824 */ /* 0x000fc400078e00ff */
[----:B------:R4:W-:Y:S01]  /*e7e0*/  LDGSTS.E.BYPASS.LTC128B.128 [R209+0x2100], [R6.64+0x80], !P1 ;  /* 0x0210008006d17fae */ /* 0x0009e2000c901d46 */
[C---:B------:R-:W-:Y:S01]  /*e7f0*/  ISETP.LT.OR P1, PT, R5.reuse, 0x1, !P0 ;  /* 0x000000010500780c */ /* 0x040fe20004721670 */
[----:B------:R-:W-:Y:S01]  /*e800*/  IMAD.MOV.U32 R0, RZ, RZ, 0x40 ;  /* 0x00000040ff007424 */ /* 0x000fe200078e00ff */
[----:B------:R-:W-:Y:S01]  /*e810*/  ISETP.LT.OR P0, PT, R5, 0x21, !P0 ;  /* 0x000000210500780c */ /* 0x000fe20004701670 */
[C---:B-1----:R-:W-:Y:S08]  /*e820*/  HMMA.16816.F32.BF16 R28, R8.reuse, R26, RZ ;  /* 0x0000001a081c723c */ /* 0x042ff000000418ff */
[C---:B--2---:R-:W-:Y:S02]  /*e830*/  HMMA.16816.F32.BF16 R36, R8.reuse, R40, RZ ;  /* 0x000000280824723c */ /* 0x044fe400000418ff */
[----:B------:R1:W-:Y:S06]  /*e840*/  LDGSTS.E.BYPASS.LTC128B.128 [R209+0x4100], [R6.64+0x100], !P1 ;  /* 0x0410010006d17fae */ /* 0x0003ec000c901d46 */
[----:B---3--:R-:W-:Y:S08]  /*e850*/  HMMA.16816.F32.BF16 R52, R8, R48, RZ ;  /* 0x000000300834723c */ /* 0x008ff000000418ff */
[C---:B----4-:R-:W-:Y:S08]  /*e860*/  HMMA.16816.F32.BF16 R56, R16.reuse, R34, R28 ;  /* 0x000000221038723c */ /* 0x050ff0000004181c */
[----:B------:R-:W-:Y:S01]  /*e870*/  HMMA.16816.F32.BF16 R36, R16, R60, R36 ;  /* 0x0000003c1024723c */ /* 0x000fe20000041824 */
[----:B-1----:R-:W-:-:S07]  /*e880*/  IADD3 R6, P1, R12, R6, RZ ;  /* 0x000000060c067210 */ /* 0x002fce0007f3e0ff */
[----:B------:R-:W-:Y:S01]  /*e890*/  HMMA.16816.F32.BF16 R12, R8, R24, RZ ;  /* 0x00000018080c723c */ /* 0x000fe200000418ff */
[----:B------:R-:W-:Y:S01]  /*e8a0*/  IMAD.X R7, R246, 0x1, R7, P1 ;  /* 0x00000001f6077824 */ /* 0x000fe200008e0607 */
[----:B------:R-:W-:-:S04]  /*e8b0*/  LOP3.LUT P1, RZ, R87, 0x4, RZ, 0xc0, !PT ;  /* 0x0000000457ff7812 */ /* 0x000fc8000782c0ff */
[----:B------:R-:W-:Y:S01]  /*e8c0*/  SEL R0, R0, 0xffffffc0, !P1 ;  /* 0xffffffc000007807 */ /* 0x000fe20004800000 */
[----:B------:R1:W-:Y:S01]  /*e8d0*/  LDGSTS.E.BYPASS.LTC128B.128 [R209+0x1100], [R6.64], !P3 ;  /* 0x0110000006d17fae */ /* 0x0003e2000d901d46 */
[----:B------:R-:W-:Y:S01]  /*e8e0*/  ISETP.LT.OR P1, PT, R5, 0x21, !P2 ;  /* 0x000000210500780c */ /* 0x000fe20005721670 */
[----:B------:R-:W-:Y:S01]  /*e8f0*/  HMMA.16816.F32.BF16 R52, R16, R80, R52 ;  /* 0x000000501034723c */ /* 0x000fe20000041834 */
[----:B------:R-:W-:Y:S01]  /*e900*/  LOP3.LUT R5, R110, 0xffffffe0, RZ, 0xc0, !PT ;  /* 0xffffffe06e057812 */ /* 0x000fe200078ec0ff */
[----:B------:R-:W-:Y:S02]  /*e910*/  IMAD.IADD R190, R184, 0x1, R0 ;  /* 0x00000001b8be7824 */ /* 0x000fe400078e0200 */
[----:B------:R-:W-:-:S08]  /*e920*/  IMAD.IADD R189, R0, 0x1, R195 ;  /* 0x0000000100bd7824 */ /* 0x000fd000078e02c3 */
[----:B------:R1:W-:Y:S03]  /*e930*/  LDGSTS.E.BYPASS.LTC128B.128 [R209+0x3100], [R6.64+0x80], !P1 ;  /* 0x0310008006d17fae */ /* 0x0003e6000c901d46 */
[----:B------:R-:W-:Y:S01]  /*e940*/  HMMA.16816.F32.BF16 R12, R16, R32, R12 ;  /* 0x00000020100c723c */ /* 0x000fe2000004180c */
[----:B------:R1:W-:Y:S04]  /*e950*/  LDGSTS.E.BYPASS.LTC128B.128 [R209+0x5100], [R6.64+0x100], !P0 ;  /* 0x0510010006d17fae */ /* 0x0003e8000c101d46 */
[----:B------:R-:W-:Y:S03]  /*e960*/  LDSM.16.M88.4 R20, [R194+0xc100] ;  /* 0x00c10000c214783b */ /* 0x000fe60000000200 */
[C---:B------:R-:W-:Y:S01]  /*e970*/  HMMA.16816.F32.BF16 R32, R8.reuse, R42, RZ ;  /* 0x0000002a0820723c */ /* 0x040fe200000418ff */
[----:B------:R-:W2:Y:S04]  /*e980*/  LDSM.16.M88.4 R64, [R190+0x6100] ;  /* 0x00610000be40783b */ /* 0x000ea80000000200 */
[----:B------:R-:W-:Y:S03]  /*e990*/  LDSM.16.M88.4 R24, [R193+0xc100] ;  /* 0x00c10000c118783b */ /* 0x000fe60000000200 */
[C---:B------:R-:W-:Y:S01]  /*e9a0*/  HMMA.16816.F32.BF16 R40, R8.reuse, R44, RZ ;  /* 0x0000002c0828723c */ /* 0x040fe200000418ff */
[----:B------:R-:W3:Y:S04]  /*e9b0*/  LDSM.16.M88.4 R84, [R189] ;  /* 0x00000000bd54783b */ /* 0x000ee80000000200 */
[----:B------:R-:W4:Y:S03]  /*e9c0*/  LDSM.16.M88.4 R68, [R190+0x6900] ;  /* 0x00690000be44783b */ /* 0x000f260000000200 */
[----:B------:R-:W-:Y:S01]  /*e9d0*/  HMMA.16816.F32.BF16 R44, R8, R46, RZ ;  /* 0x0000002e082c723c */ /* 0x000fe200000418ff */
[----:B------:R-:W3:Y:S01]  /*e9e0*/  LDSM.16.M88.4 R76, [R190+0x7100] ;  /* 0x00710000be4c783b */ /* 0x000ee20000000200 */
[----:B-1----:R-:W-:-:S03]  /*e9f0*/  SHF.R.S32.HI R6, RZ, 0x1f, R111 ;  /* 0x0000001fff067819 */ /* 0x002fc6000001146f */
[----:B------:R-:W1:Y:S01]  /*ea00*/  LDSM.16.M88.4 R96, [R190+0x7900] ;  /* 0x00790000be60783b */ /* 0x000e620000000200 */
[----:B------:R-:W-:Y:S02]  /*ea10*/  LEA.HI R7, R112, R162, RZ, 0x2 ;  /* 0x000000a270077211 */ /* 0x000fe400078f10ff */
[----:B------:R-:W-:Y:S01]  /*ea20*/  HMMA.16816.F32.BF16 R8, R8, R50, RZ ;  /* 0x000000320808723c */ /* 0x000fe200000418ff */
[----:B------:R-:W-:Y:S01]  /*ea30*/  LEA.HI R6, R6, R111, RZ, 0x3 ;  /* 0x0000006f06067211 */ /* 0x000fe200078f18ff */
[----:B------:R-:W-:Y:S03]  /*ea40*/  LDSM.16.M88.4 R100, [R184+0x8100] ;  /* 0x00810000b864783b */ /* 0x000fe60000000200 */
[----:B------:R-:W-:Y:S01]  /*ea50*/  LOP3.LUT R6, R6, 0xffffff8, RZ, 0xc0, !PT ;  /* 0x0ffffff806067812 */ /* 0x000fe200078ec0ff */
[----:B------:R-:W-:Y:S02]  /*ea60*/  LDSM.16.M88.4 R48, [R189+0x800] ;  /* 0x00080000bd30783b */ /* 0x000fe40000000200 */
[C---:B------:R-:W-:Y:S02]  /*ea70*/  HMMA.16816.F32.BF16 R32, R16.reuse, R62, R32 ;  /* 0x0000003e1020723c */ /* 0x040fe40000041820 */
[----:B------:R-:W-:Y:S04]  /*ea80*/  LDSM.16.M88.4 R92, [R189+0x1800] ;  /* 0x00180000bd5c783b */ /* 0x000fe80000000200 */
[----:B------:R-:W-:Y:S02]  /*ea90*/  LDSM.16.M88.4 R60, [R184+0x8900] ;  /* 0x00890000b83c783b */ /* 0x000fe40000000200 */
[----:B------:R-:W-:Y:S02]  /*eaa0*/  HMMA.16816.F32.BF16 R40, R16, R72, R40 ;  /* 0x000000481028723c */ /* 0x000fe40000041828 */
[----:B------:R-:W-:Y:S04]  /*eab0*/  LDSM.16.M88.4 R88, [R184+0x9900] ;  /* 0x00990000b858783b */ /* 0x000fe80000000200 */
[----:B------:R-:W-:Y:S02]  /*eac0*/  LDSM.16.M88.4 R104, [R189+0x2000] ;  /* 0x00200000bd68783b */ /* 0x000fe40000000200 */
[C---:B--2---:R-:W-:Y:S02]  /*ead0*/  HMMA.16816.F32.BF16 R28, R20.reuse, R64, R12 ;  /* 0x00000040141c723c */ /* 0x044fe4000004180c */
[----:B------:R-:W2:Y:S04]  /*eae0*/  LDSM.16.M88.4 R12, [R191+0x10100] ;  /* 0x01010000bf0c783b */ /* 0x000ea80000000200 */
[----:B------:R-:W0:Y:S02]  /*eaf0*/  LDGDEPBAR ;  /* 0x00000000000079af */ /* 0x000e240000000000 */
[----:B------:R-:W-:Y:S08]  /*eb00*/  HMMA.16816.F32.BF16 R64, R20, R66, R56 ;  /* 0x000000421440723c */ /* 0x000ff00000041838 */
[----:B------:R-:W-:Y:S01]  /*eb10*/  HMMA.16816.F32.BF16 R44, R16, R74, R44 ;  /* 0x0000004a102c723c */ /* 0x000fe2000004182c */
[----:B------:R-:W1:Y:S07]  /*eb20*/  LDSM.16.M88.4 R72, [R189+0x1000] ;  /* 0x00100000bd48783b */ /* 0x000e6e0000000200 */
[----:B---3--:R-:W-:Y:S08]  /*eb30*/  HMMA.16816.F32.BF16 R28, R24, R84, R28 ;  /* 0x00000054181c723c */ /* 0x008ff0000004181c */
[----:B------:R-:W-:Y:S01]  /*eb40*/  HMMA.16816.F32.BF16 R16, R16, R82, R8 ;  /* 0x000000521010723c */ /* 0x000fe20000041808 */
[----:B------:R-:W-:Y:S04]  /*eb50*/  LDSM.16.M88.4 R8, [R192+0x10100] ;  /* 0x01010000c008783b */ /* 0x000fe80000000200 */
[----:B------:R-:W3:Y:S03]  /*eb60*/  LDSM.16.M88.4 R80, [R195+0x2000] ;  /* 0x00200000c350783b */ /* 0x000ee60000000200 */
[----:B------:R-:W-:Y:S01]  /*eb70*/  HMMA.16816.F32.BF16 R64, R24, R86, R64 ;  /* 0x000000561840723c */ /* 0x000fe20000041840 */
[----:B------:R-:W-:Y:S07]  /*eb80*/  LDSM.16.M88.4 R84, [R195+0x3800] ;  /* 0x00380000c354783b */ /* 0x000fee0000000200 */
[C---:B----4-:R-:W-:Y:S08]  /*eb90*/  HMMA.16816.F32.BF16 R56, R20.reuse, R68, R36 ;  /* 0x000000441438723c */ /* 0x050ff00000041824 */
[C---:B------:R-:W-:Y:S01]  /*eba0*/  HMMA.16816.F32.BF16 R36, R20.reuse, R70, R32 ;  /* 0x000000461424723c */ /* 0x040fe20000041820 */
[----:B------:R-:W-:Y:S07]  /*ebb0*/  LDSM.16.M88.4 R68, [R195+0x2800] ;  /* 0x00280000c344783b */ /* 0x000fee0000000200 */
[C---:B------:R-:W-:Y:S08]  /*ebc0*/  HMMA.16816.F32.BF16 R32, R20.reuse, R76, R40 ;  /* 0x0000004c1420723c */ /* 0x040ff00000041828 */
[C---:B------:R-:W-:Y:S01]  /*ebd0*/  HMMA.16816.F32.BF16 R40, R20.reuse, R78, R44 ;  /* 0x0000004e1428723c */ /* 0x040fe2000004182c */
[----:B------:R-:W4:Y:S07]  /*ebe0*/  LDSM.16.M88.4 R76, [R184+0x9100] ;  /* 0x00910000b84c783b */ /* 0x000f2e0000000200 */
[----:B-1----:R-:W-:Y:S08]  /*ebf0*/  HMMA.16816.F32.BF16 R52, R20, R96, R52 ;  /* 0x000000601434723c */ /* 0x002ff00000041834 */
[----:B--2---:R-:W-:Y:S08]  /*ec00*/  HMMA.16816.F32.BF16 R28, R12, R100, R28 ;  /* 0x000000640c1c723c */ /* 0x004ff0000004181c */
[----:B------:R-:W-:Y:S01]  /*ec10*/  HMMA.16816.F32.BF16 R16, R20, R98, R16 ;  /* 0x000000621410723c */ /* 0x000fe20000041810 */
[----:B------:R-:W-:Y:S04]  /*ec20*/  LDSM.16.M88.4 R20, [R194+0x10100] ;  /* 0x01010000c214783b */ /* 0x000fe80000000200 */
[----:B------:R-:W1:Y:S03]  /*ec30*/  LDSM.16.M88.4 R96, [R190+0x8100] ;  /* 0x00810000be60783b */ /* 0x000e660000000200 */
[----:B------:R-:W-:Y:S01]  /*ec40*/  HMMA.16816.F32.BF16 R64, R12, R102, R64 ;  /* 0x000000660c40723c */ /* 0x000fe20000041840 */
[----:B------:R-:W-:Y:S07]  /*ec50*/  LDSM.16.M88.4 R100, [R195+0x4000] ;  /* 0x00400000c364783b */ /* 0x000fee0000000200 */
[C---:B------:R-:W-:Y:S08]  /*ec60*/  HMMA.16816.F32.BF16 R56, R24.reuse, R48, R56 ;  /* 0x000000301838723c */ /* 0x040ff00000041838 */
[C---:B------:R-:W-:Y:S08]  /*ec70*/  HMMA.16816.F32.BF16 R36, R24.reuse, R50, R36 ;  /* 0x000000321824723c */ /* 0x040ff00000041824 */
[C---:B------:R-:W-:Y:S08]  /*ec80*/  HMMA.16816.F32.BF16 R32, R24.reuse, R72, R32 ;  /* 0x000000481820723c */ /* 0x040ff00000041820 */
[C---:B------:R-:W-:Y:S01]  /*ec90*/  HMMA.16816.F32.BF16 R40, R24.reuse, R74, R40 ;  /* 0x0000004a1828723c */ /* 0x040fe20000041828 */
[----:B------:R-:W2:Y:S07]  /*eca0*/  LDSM.16.M88.4 R72, [R195+0x3000] ;  /* 0x00300000c348783b */ /* 0x000eae0000000200 */
[----:B------:R-:W-:Y:S08]  /*ecb0*/  HMMA.16816.F32.BF16 R52, R24, R92, R52 ;  /* 0x0000005c1834723c */ /* 0x000ff00000041834 */
[----:B---3--:R-:W-:Y:S01]  /*ecc0*/  HMMA.16816.F32.BF16 R44, R8, R80, R28 ;  /* 0x00000050082c723c */ /* 0x008fe2000004181c */
[----:B------:R-:W3:Y:S07]  /*ecd0*/  LDSM.16.M88.4 R28, [R193+0x10100] ;  /* 0x01010000c11c783b */ /* 0x000eee0000000200 */
[----:B------:R-:W-:Y:S01]  /*ece0*/  HMMA.16816.F32.BF16 R24, R24, R94, R16 ;  /* 0x0000005e1818723c */ /* 0x000fe20000041810 */
[----:B------:R-:W-:Y:S07]  /*ecf0*/  LDSM.16.M88.4 R92, [R190+0x9900] ;  /* 0x00990000be5c783b */ /* 0x000fee0000000200 */
[----:B------:R-:W-:Y:S01]  /*ed00*/  HMMA.16816.F32.BF16 R64, R8, R82, R64 ;  /* 0x000000520840723c */ /* 0x000fe20000041840 */
[----:B------:R-:W-:Y:S07]  /*ed10*/  LDSM.16.M88.4 R80, [R190+0x9100] ;  /* 0x00910000be50783b */ /* 0x000fee0000000200 */
[C---:B------:R-:W-:Y:S08]  /*ed20*/  HMMA.16816.F32.BF16 R56, R12.reuse, R60, R56 ;  /* 0x0000003c0c38723c */ /* 0x040ff00000041838 */
[C---:B------:R-:W-:Y:S08]  /*ed30*/  HMMA.16816.F32.BF16 R48, R12.reuse, R62, R36 ;  /* 0x0000003e0c30723c */ /* 0x040ff00000041824 */
[C---:B----4-:R-:W-:Y:S08]  /*ed40*/  HMMA.16816.F32.BF16 R36, R12.reuse, R76, R32 ;  /* 0x0000004c0c24723c */ /* 0x050ff00000041820 */
[C---:B------:R-:W-:Y:S01]  /*ed50*/  HMMA.16816.F32.BF16 R32, R12.reuse, R78, R40 ;  /* 0x0000004e0c20723c */ /* 0x040fe20000041828 */
[----:B------:R-:W4:Y:S07]  /*ed60*/  LDSM.16.M88.4 R76, [R190+0x8900] ;  /* 0x00890000be4c783b */ /* 0x000f2e0000000200 */
[----:B------:R-:W-:Y:S08]  /*ed70*/  HMMA.16816.F32.BF16 R16, R12, R88, R52 ;  /* 0x000000580c10723c */ /* 0x000ff00000041834 */
[----:B-1----:R-:W-:Y:S08]  /*ed80*/  HMMA.16816.F32.BF16 R44, R20, R96, R44 ;  /* 0x00000060142c723c */ /* 0x002ff0000004182c */
[----:B------:R-:W-:Y:S01]  /*ed90*/  HMMA.16816.F32.BF16 R40, R12, R90, R24 ;  /* 0x0000005a0c28723c */ /* 0x000fe20000041818 */
[----:B------:R-:W-:Y:S04]  /*eda0*/  LDSM.16.M88.4 R24, [R191+0x14100] ;  /* 0x01410000bf18783b */ /* 0x000fe80000000200 */
[----:B------:R-:W1:Y:S03]  /*edb0*/  LDSM.16.M88.4 R88, [R184+0xa100] ;  /* 0x00a10000b858783b */ /* 0x000e660000000200 */
[----:B------:R-:W-:Y:S01]  /*edc0*/  HMMA.16816.F32.BF16 R12, R20, R98, R64 ;  /* 0x00000062140c723c */ /* 0x000fe20000041840 */
[----:B------:R-:W-:Y:S04]  /*edd0*/  LDSM.16.M88.4 R96, [R189+0x3000] ;  /* 0x00300000bd60783b */ /* 0x000fe80000000200 */
[----:B------:R-:W-:Y:S03]  /*ede0*/  LDSM.16.M88.4 R64, [R189+0x3800] ;  /* 0x00380000bd40783b */ /* 0x000fe60000000200 */
[C---:B------:R-:W-:Y:S08]  /*edf0*/  HMMA.16816.F32.BF16 R60, R8.reuse, R68, R56 ;  /* 0x00000044083c723c */ /* 0x040ff00000041838 */
[C---:B------:R-:W-:Y:S08]  /*ee00*/  HMMA.16816.F32.BF16 R56, R8.reuse, R70, R48 ;  /* 0x000000460838723c */ /* 0x040ff00000041830 */
[C---:B--2---:R-:W-:Y:S08]  /*ee10*/  HMMA.16816.F32.BF16 R52, R8.reuse, R72, R36 ;  /* 0x000000480834723c */ /* 0x044ff00000041824 */
[C---:B------:R-:W-:Y:S01]  /*ee20*/  HMMA.16816.F32.BF16 R48, R8.reuse, R74, R32 ;  /* 0x0000004a0830723c */ /* 0x040fe20000041820 */
[----:B------:R-:W2:Y:S07]  /*ee30*/  LDSM.16.M88.4 R72, [R189+0x2800] ;  /* 0x00280000bd48783b */ /* 0x000eae0000000200 */
[----:B------:R-:W-:Y:S01]  /*ee40*/  HMMA.16816.F32.BF16 R32, R8, R84, R16 ;  /* 0x000000540820723c */ /* 0x000fe20000041810 */
[----:B------:R-:W1:Y:S07]  /*ee50*/  LDSM.16.M88.4 R16, [R192+0x14100] ;  /* 0x01410000c010783b */ /* 0x000e6e0000000200 */
[----:B---3--:R-:W-:Y:S08]  /*ee60*/  HMMA.16816.F32.BF16 R36, R28, R104, R44 ;  /* 0x000000681c24723c */ /* 0x008ff0000004182c */
[----:B------:R-:W-:Y:S01]  /*ee70*/  HMMA.16816.F32.BF16 R40, R8, R86, R40 ;  /* 0x000000560828723c */ /* 0x000fe20000041828 */
[----:B------:R-:W-:Y:S07]  /*ee80*/  LDSM.16.M88.4 R84, [R195+0x4800] ;  /* 0x00480000c354783b */ /* 0x000fee0000000200 */
[----:B------:R-:W-:Y:S01]  /*ee90*/  HMMA.16816.F32.BF16 R8, R28, R106, R12 ;  /* 0x0000006a1c08723c */ /* 0x000fe2000004180c */
[----:B------:R-:W-:Y:S07]  /*eea0*/  LDSM.16.M88.4 R12, [R194+0x14100] ;  /* 0x01410000c20c783b */ /* 0x000fee0000000200 */
[C---:B----4-:R-:W-:Y:S08]  /*eeb0*/  HMMA.16816.F32.BF16 R44, R20.reuse, R76, R60 ;  /* 0x0000004c142c723c */ /* 0x050ff0000004183c */
[C---:B------:R-:W-:Y:S08]  /*eec0*/  HMMA.16816.F32.BF16 R52, R20.reuse, R80, R52 ;  /* 0x000000501434723c */ /* 0x040ff00000041834 */
[C---:B------:R-:W-:Y:S01]  /*eed0*/  HMMA.16816.F32.BF16 R68, R20.reuse, R82, R48 ;  /* 0x000000521444723c */ /* 0x040fe20000041830 */
[----:B------:R-:W3:Y:S04]  /*eee0*/  LDSM.16.M88.4 R80, [R184+0xa900] ;  /* 0x00a90000b850783b */ /* 0x000ee80000000200 */
[----:B------:R-:W-:Y:S03]  /*eef0*/  LDSM.16.M88.4 R48, [R184+0xb100] ;  /* 0x00b10000b830783b */ /* 0x000fe60000000200 */
[C---:B------:R-:W-:Y:S08]  /*ef00*/  HMMA.16816.F32.BF16 R56, R20.reuse, R78, R56 ;  /* 0x0000004e1438723c */ /* 0x040ff00000041838 */
[----:B------:R-:W-:Y:S08]  /*ef10*/  HMMA.16816.F32.BF16 R76, R20, R92, R32 ;  /* 0x0000005c144c723c */ /* 0x000ff00000041820 */
[----:B-1----:R-:W-:Y:S08]  /*ef20*/  HMMA.16816.F32.BF16 R32, R24, R88, R36 ;  /* 0x000000581820723c */ /* 0x002ff00000041824 */
[----:B------:R-:W-:Y:S01]  /*ef30*/  HMMA.16816.F32.BF16 R40, R20, R94, R40 ;  /* 0x0000005e1428723c */ /* 0x000fe20000041828 */
[----:B------:R-:W1:Y:S07]  /*ef40*/  LDSM.16.M88.4 R92, [R190+0xa100] ;  /* 0x00a10000be5c783b */ /* 0x000e6e0000000200 */
[----:B------:R-:W-:Y:S01]  /*ef50*/  HMMA.16816.F32.BF16 R20, R24, R90, R8 ;  /* 0x0000005a1814723c */ /* 0x000fe20000041808 */
[----:B------:R-:W-:Y:S04]  /*ef60*/  LDSM.16.M88.4 R8, [R193+0x14100] ;  /* 0x01410000c108783b */ /* 0x000fe80000000200 */
[----:B------:R-:W-:Y:S03]  /*ef70*/  LDSM.16.M88.4 R88, [R184+0xb900] ;  /* 0x00b90000b858783b */ /* 0x000fe60000000200 */
[----:B--2---:R-:W-:Y:S08]  /*ef80*/  HMMA.16816.F32.BF16 R36, R28, R72, R44 ;  /* 0x000000481c24723c */ /* 0x004ff0000004182c */
[----:B------:R-:W-:Y:S08]  /*ef90*/  HMMA.16816.F32.BF16 R32, R16, R100, R32 ;  /* 0x000000641020723c */ /* 0x000ff00000041820 */
[C---:B------:R-:W-:Y:S08]  /*efa0*/  HMMA.16816.F32.BF16 R60, R28.reuse, R74, R56 ;  /* 0x0000004a1c3c723c */ /* 0x040ff00000041838 */
[C---:B------:R-:W-:Y:S08]  /*efb0*/  HMMA.16816.F32.BF16 R52, R28.reuse, R96, R52 ;  /* 0x000000601c34723c */ /* 0x040ff00000041834 */
[----:B------:R-:W-:Y:S01]  /*efc0*/  HMMA.16816.F32.BF16 R44, R28, R98, R68 ;  /* 0x000000621c2c723c */ /* 0x000fe20000041844 */
[----:B------:R-:W2:Y:S04]  /*efd0*/  LDSM.16.M88.4 R96, [R189+0x4000] ;  /* 0x00400000bd60783b */ /* 0x000ea80000000200 */
[----:B------:R-:W-:Y:S03]  /*efe0*/  LDSM.16.M88.4 R68, [R195+0x5000] ;  /* 0x00500000c344783b */ /* 0x000fe60000000200 */
[----:B------:R-:W-:Y:S08]  /*eff0*/  HMMA.16816.F32.BF16 R20, R16, R102, R20 ;  /* 0x000000661014723c */ /* 0x000ff00000041814 */
[----:B---3--:R-:W-:Y:S08]  /*f000*/  HMMA.16816.F32.BF16 R36, R24, R80, R36 ;  /* 0x000000501824723c */ /* 0x008ff00000041824 */
[C---:B------:R-:W-:Y:S01]  /*f010*/  HMMA.16816.F32.BF16 R56, R28.reuse, R64, R76 ;  /* 0x000000401c38723c */ /* 0x040fe2000004184c */
[----:B------:R-:W3:Y:S07]  /*f020*/  LDSM.16.M88.4 R76, [R190+0xa900] ;  /* 0x00a90000be4c783b */ /* 0x000eee0000000200 */
[----:B------:R-:W-:Y:S08]  /*f030*/  HMMA.16816.F32.BF16 R72, R28, R66, R40 ;  /* 0x000000421c48723c */ /* 0x000ff00000041828 */
[----:B-1----:R-:W-:Y:S08]  /*f040*/  HMMA.16816.F32.BF16 R28, R12, R92, R32 ;  /* 0x0000005c0c1c723c */ /* 0x002ff00000041820 */
[----:B------:R-:W-:Y:S01]  /*f050*/  HMMA.16816.F32.BF16 R32, R24, R82, R60 ;  /* 0x000000521820723c */ /* 0x000fe2000004183c */
[----:B------:R-:W-:Y:S07]  /*f060*/  LDSM.16.M88.4 R60, [R195+0x5800] ;  /* 0x00580000c33c783b */ /* 0x000fee0000000200 */
[----:B------:R-:W-:Y:S08]  /*f070*/  HMMA.16816.F32.BF16 R20, R12, R94, R20 ;  /* 0x0000005e0c14723c */ /* 0x000ff00000041814 */
[----:B------:R-:W-:Y:S08]  /*f080*/  HMMA.16816.F32.BF16 R36, R16, R84, R36 ;  /* 0x000000541024723c */ /* 0x000ff00000041824 */
[C---:B------:R-:W-:Y:S01]  /*f090*/  HMMA.16816.F32.BF16 R40, R24.reuse, R50, R44 ;  /* 0x000000321828723c */ /* 0x040fe2000004182c */
[----:B------:R-:W1:Y:S07]  /*f0a0*/  LDSM.16.M88.4 R44, [R189+0x4800] ;  /* 0x00480000bd2c783b */ /* 0x000e6e0000000200 */
[----:B------:R-:W-:Y:S08]  /*f0b0*/  HMMA.16816.F32.BF16 R52, R24, R48, R52 ;  /* 0x000000301834723c */ /* 0x000ff00000041834 */
[----:B--2---:R-:W-:Y:S08]  /*f0c0*/  HMMA.16816.F32.BF16 R48, R8, R96, R28 ;  /* 0x000000600830723c */ /* 0x004ff0000004181c */
[----:B------:R-:W-:Y:S08]  /*f0d0*/  HMMA.16816.F32.BF16 R32, R16, R86, R32 ;  /* 0x000000561020723c */ /* 0x000ff00000041820 */
[----:B------:R-:W-:Y:S08]  /*f0e0*/  HMMA.16816.F32.BF16 R20, R8, R98, R20 ;  /* 0x000000620814723c */ /* 0x000ff00000041814 */
[----:B---3--:R-:W-:Y:S01]  /*f0f0*/  HMMA.16816.F32.BF16 R28, R12, R76, R36 ;  /* 0x0000004c0c1c723c */ /* 0x008fe20000041824 */
[----:B------:R-:W-:-:S02]  /*f100*/  FMUL.FTZ R0, R48, c[0x0][0x320] ;  /* 0x0000c80030007a20 */ /* 0x000fc40000410000 */
[----:B------:R-:W-:-:S05]  /*f110*/  FMUL.FTZ R49, R49, c[0x0][0x320] ;  /* 0x0000c80031317a20 */ /* 0x000fca0000410000 */
[C---:B------:R-:W-:Y:S08]  /*f120*/  HMMA.16816.F32.BF16 R64, R24.reuse, R88, R56 ;  /* 0x000000581840723c */ /* 0x040ff00000041838 */
[----:B------:R-:W-:Y:S01]  /*f130*/  HMMA.16816.F32.BF16 R56, R24, R90, R72 ;  /* 0x0000005a1838723c */ /* 0x000fe20000041848 */
[----:B------:R2:W3:Y:S07]  /*f140*/  MUFU.TANH R73, R0 ;  /* 0x0000000000497308 */ /* 0x0004ee0000002400 */
[----:B------:R-:W-:Y:S01]  /*f150*/  HMMA.16816.F32.BF16 R24, R12, R78, R32 ;  /* 0x0000004e0c18723c */ /* 0x000fe20000041820 */
[----:B------:R-:W4:Y:S01]  /*f160*/  LDSM.16.M88.4 R32, [R190+0xb100] ;  /* 0x00b10000be20783b */ /* 0x000f220000000200 */
[----:B------:R-:W3:Y:S06]  /*f170*/  MUFU.TANH R72, R49 ;  /* 0x0000003100487308 */ /* 0x000eec0000002400 */
[----:B-1----:R-:W-:Y:S01]  /*f180*/  HMMA.16816.F32.BF16 R36, R8, R44, R28 ;  /* 0x0000002c0824723c */ /* 0x002fe2000004181c */
[----:B--2---:R-:W-:Y:S01]  /*f190*/  FMUL.FTZ R0, R50, c[0x0][0x320] ;  /* 0x0000c80032007a20 */ /* 0x004fe20000410000 */
[----:B------:R-:W1:Y:S03]  /*f1a0*/  LDSM.16.M88.4 R28, [R189+0x5000] ;  /* 0x00500000bd1c783b */ /* 0x000e660000000200 */
[----:B------:R2:W-:Y:S03]  /*f1b0*/  MUFU.TANH R76, R0 ;  /* 0x00000000004c7308 */ /* 0x0005e60000002400 */
[C---:B------:R-:W-:Y:S08]  /*f1c0*/  HMMA.16816.F32.BF16 R64, R16.reuse, R60, R64 ;  /* 0x0000003c1040723c */ /* 0x040ff00000041840 */
[----:B------:R-:W-:Y:S01]  /*f1d0*/  HMMA.16816.F32.BF16 R52, R16, R68, R52 ;  /* 0x000000441034723c */ /* 0x000fe20000041834 */
[----:B--2---:R-:W-:-:S07]  /*f1e0*/  FMUL.FTZ R0, R20, c[0x0][0x320] ;  /* 0x0000c80014007a20 */ /* 0x004fce0000410000 */
[----:B------:R-:W-:Y:S01]  /*f1f0*/  HMMA.16816.F32.BF16 R68, R16, R70, R40 ;  /* 0x000000461044723c */ /* 0x000fe20000041828 */
[----:B------:R2:W1:Y:S01]  /*f200*/  MUFU.TANH R61, R0 ;  /* 0x00000000003d7308 */ /* 0x0004620000002400 */
[----:B------:R-:W-:Y:S02]  /*f210*/  FMUL.FTZ R38, R38, c[0x0][0x320] ;  /* 0x0000c80026267a20 */ /* 0x000fe40000410000 */
[----:B------:R-:W-:-:S04]  /*f220*/  FMUL.FTZ R39, R39, c[0x0][0x320] ;  /* 0x0000c80027277a20 */ /* 0x000fc80000410000 */
[----:B------:R-:W-:Y:S01]  /*f230*/  HMMA.16816.F32.BF16 R40, R8, R46, R24 ;  /* 0x0000002e0828723c */ /* 0x000fe20000041818 */
[----:B------:R-:W3:Y:S01]  /*f240*/  LDSM.16.M88.4 R44, [R190+0xb900] ;  /* 0x00b90000be2c783b */ /* 0x000ee20000000200 */
[----:B------:R-:W-:Y:S06]  /*f250*/  MUFU.TANH R38, R38 ;  /* 0x0000002600267308 */ /* 0x000fec0000002400 */
[----:B----4-:R-:W-:Y:S01]  /*f260*/  HMMA.16816.F32.BF16 R24, R12, R32, R52 ;  /* 0x000000200c18723c */ /* 0x010fe20000041834 */
[----:B--2---:R-:W-:Y:S01]  /*f270*/  FMUL.FTZ R0, R21, c[0x0][0x320] ;  /* 0x0000c80015007a20 */ /* 0x004fe20000410000 */
[----:B------:R-:W2:Y:S01]  /*f280*/  LDSM.16.M88.4 R52, [R189+0x5800] ;  /* 0x00580000bd34783b */ /* 0x000ea20000000200 */
[----:B------:R-:W-:Y:S01]  /*f290*/  MUFU.TANH R39, R39 ;  /* 0x0000002700277308 */ /* 0x000fe20000002400 */
[----:B------:R-:W-:-:S07]  /*f2a0*/  DEPBAR.LE SB0, 0x0 ;  /* 0x000080000000791a */ /* 0x000fce0000000000 */
[----:B------:R4:W2:Y:S05]  /*f2b0*/  MUFU.TANH R60, R0 ;  /* 0x00000000003c7308 */ /* 0x0008aa0000002400 */
[----:B------:R-:W-:-:S06]  /*f2c0*/  FMUL.FTZ R41, R41, c[0x0][0x320] ;  /* 0x0000c80029297a20 */ /* 0x000fcc0000410000 */
[----:B------:R-:W-:Y:S02]  /*f2d0*/  MUFU.TANH R41, R41 ;  /* 0x0000002900297308 */ /* 0x000fe40000002400 */
[----:B-1----:R-:W-:Y:S01]  /*f2e0*/  HMMA.16816.F32.BF16 R24, R8, R28, R24 ;  /* 0x0000001c0818723c */ /* 0x002fe20000041818 */
[----:B----4-:R-:W-:-:S05]  /*f2f0*/  FMUL.FTZ R0, R23, c[0x0][0x320] ;  /* 0x0000c80017007a20 */ /* 0x010fca0000410000 */
[----:B------:R1:W-:Y:S02]  /*f300*/  MUFU.TANH R75, R0 ;  /* 0x00000000004b7308 */ /* 0x0003e40000002400 */
[----:B-1----:R-:W-:Y:S02]  /*f310*/  FMUL.FTZ R0, R51, c[0x0][0x320] ;  /* 0x0000c80033007a20 */ /* 0x002fe40000410000 */
[----:B------:R-:W-:Y:S04]  /*f320*/  HMMA.16816.F32.BF16 R48, R16, R62, R56 ;  /* 0x0000003e1030723c */ /* 0x000fe80000041838 */
[----:B------:R1:W-:Y:S03]  /*f330*/  MUFU.TANH R74, R0 ;  /* 0x00000000004a7308 */ /* 0x0003e60000002400 */
[----:B------:R-:W-:-:S02]  /*f340*/  IMAD.IADD R17, R111, 0x1, -R6 ;  /* 0x000000016f117824 */ /* 0x000fc400078e0a06 */
[----:B-1----:R-:W-:Y:S02]  /*f350*/  FMUL.FTZ R0, R22, c[0x0][0x320] ;  /* 0x0000c80016007a20 */ /* 0x002fe40000410000 */
[C---:B------:R-:W-:Y:S02]  /*f360*/  HMMA.16816.F32.BF16 R20, R12.reuse, R34, R68 ;  /* 0x000000220c14723c */ /* 0x040fe40000041844 */
[----:B------:R1:W-:Y:S06]  /*f370*/  MUFU.TANH R62, R0 ;  /* 0x00000000003e7308 */ /* 0x0003ec0000002400 */
[----:B---3--:R-:W-:Y:S01]  /*f380*/  HMMA.16816.F32.BF16 R32, R12, R44, R64 ;  /* 0x0000002c0c20723c */ /* 0x008fe20000041840 */
[----:B-1----:R-:W-:-:S04]  /*f390*/  FMUL.FTZ R0, R36, c[0x0][0x320] ;  /* 0x0000c80024007a20 */ /* 0x002fc80000410000 */
[----:B------:R1:W3:Y:S11]  /*f3a0*/  MUFU.TANH R56, R0 ;  /* 0x0000000000387308 */ /* 0x0002f60000002400 */
[C---:B------:R-:W-:Y:S08]  /*f3b0*/  HMMA.16816.F32.BF16 R28, R8.reuse, R30, R20 ;  /* 0x0000001e081c723c */ /* 0x040ff00000041814 */
[----:B--2---:R-:W-:Y:S01]  /*f3c0*/  HMMA.16816.F32.BF16 R20, R8, R52, R32 ;  /* 0x000000340814723c */ /* 0x004fe20000041820 */
[----:B-1----:R-:W-:-:S04]  /*f3d0*/  FMUL.FTZ R0, R37, c[0x0][0x320] ;  /* 0x0000c80025007a20 */ /* 0x002fc80000410000 */
[----:B------:R1:W2:Y:S11]  /*f3e0*/  MUFU.TANH R37, R0 ;  /* 0x0000000000257308 */ /* 0x0002b60000002400 */
[----:B------:R-:W-:-:S02]  /*f3f0*/  FMUL.FTZ R28, R28, c[0x0][0x320] ;  /* 0x0000c8001c1c7a20 */ /* 0x000fc40000410000 */
[----:B------:R-:W-:-:S04]  /*f400*/  FMUL.FTZ R29, R29, c[0x0][0x320] ;  /* 0x0000c8001d1d7a20 */ /* 0x000fc80000410000 */
[----:B------:R-:W-:Y:S02]  /*f410*/  MUFU.TANH R28, R28 ;  /* 0x0000001c001c7308 */ /* 0x000fe40000002400 */
[----:B------:R-:W-:Y:S02]  /*f420*/  FMUL.FTZ R22, R22, c[0x0][0x320] ;  /* 0x0000c80016167a20 */ /* 0x000fe40000410000 */
[----:B-1----:R-:W-:Y:S01]  /*f430*/  IMAD.IADD R0, R162, 0x1, -R5 ;  /* 0x00000001a2007824 */ /* 0x002fe200078e0a05 */
[----:B------:R-:W-:Y:S01]  /*f440*/  LOP3.LUT R5, R7, 0xfffffffc, RZ, 0xc0, !PT ;  /* 0xfffffffc07057812 */ /* 0x000fe200078ec0ff */
[----:B------:R-:W-:Y:S02]  /*f450*/  FMUL.FTZ R7, R40, c[0x0][0x320] ;  /* 0x0000c80028077a20 */ /* 0x000fe40000410000 */
[----:B------:R-:W-:Y:S01]  /*f460*/  MUFU.TANH R29, R29 ;  /* 0x0000001d001d7308 */ /* 0x000fe20000002400 */
[----:B------:R-:W-:Y:S01]  /*f470*/  SHF.R.S32.HI R16, RZ, 0x1f, R0 ;  /* 0x0000001fff107819 */ /* 0x000fe20000011400 */
[----:B------:R-:W-:-:S02]  /*f480*/  IMAD.IADD R5, R162, 0x1, -R5 ;  /* 0x00000001a2057824 */ /* 0x000fc400078e0a05 */
[----:B------:R-:W-:Y:S01]  /*f490*/  FMUL.FTZ R23, R23, c[0x0][0x320] ;  /* 0x0000c80017177a20 */ /* 0x000fe20000410000 */
[----:B------:R-:W-:Y:S02]  /*f4a0*/  LEA.HI R6, R16, R0, RZ, 0x2 ;  /* 0x0000000010067211 */ /* 0x000fe400078f10ff */
[----:B------:R-:W-:Y:S01]  /*f4b0*/  LEA.HI R16, R5, R5, RZ, 0x1 ;  /* 0x0000000505107211 */ /* 0x000fe200078f08ff */
[----:B------:R1:W4:Y:S03]  /*f4c0*/  MUFU.TANH R36, R7 ;  /* 0x0000000700247308 */ /* 0x0003260000002400 */
[----:B------:R-:W-:-:S05]  /*f4d0*/  LOP3.LUT R16, R16, 0x1ffffffe, RZ, 0xc0, !PT ;  /* 0x1ffffffe10107812 */ /* 0x000fca00078ec0ff */
[----:B------:R-:W-:Y:S02]  /*f4e0*/  IMAD.IADD R5, R5, 0x1, -R16 ;  /* 0x0000000105057824 */ /* 0x000fe400078e0a10 */
[----:B------:R-:W-:-:S04]  /*f4f0*/  FMUL.FTZ R16, R42, c[0x0][0x320] ;  /* 0x0000c8002a107a20 */ /* 0x000fc80000410000 */
[----:B------:R2:W-:Y:S01]  /*f500*/  MUFU.TANH R58, R16 ;  /* 0x00000010003a7308 */ /* 0x0005e20000002400 */
[----:B-1----:R-:W-:-:S05]  /*f510*/  LEA.HI.SX32 R7, R6, R244, 0x1e ;  /* 0x000000f406077211 */ /* 0x002fca00078ff2ff */
[----:B------:R-:W-:-:S04]  /*f520*/  IMAD R7, R17, 0x10, R7 ;  /* 0x0000001011077824 */ /* 0x000fc800078e0207 */
[----:B------:R-:W-:-:S04]  /*f530*/  IMAD R238, R5, 0x8, R7 ;  /* 0x0000000805ee7824 */ /* 0x000fc800078e0207 */
[----:B------:R-:W-:Y:S01]  /*f540*/  @P4 IMAD.HI.U32 R7, R238, c[0x0][0x2c8], RZ ;  /* 0x0000b200ee074a27 */ /* 0x000fe200078e00ff */
[----:B--2---:R-:W-:Y:S03]  /*f550*/  HMMA.16816.F32.BF16 R16, R12, R46, R48 ;  /* 0x0000002e0c10723c */ /* 0x004fe60000041830 */
[----:B------:R-:W-:Y:S01]  /*f560*/  IMAD.MOV.U32 R5, RZ, RZ, R238 ;  /* 0x000000ffff057224 */ /* 0x000fe200078e00ee */
[----:B------:R-:W-:-:S03]  /*f570*/  @P4 SHF.R.U32.HI R5, RZ, c[0x0][0x2cc], R7 ;  /* 0x0000b300ff054a19 */ /* 0x000fc60000011607 */
[----:B------:R-:W-:Y:S02]  /*f580*/  IMAD.MOV.U32 R14, RZ, RZ, -0x40 ;  /* 0xffffffc0ff0e7424 */ /* 0x000fe400078e00ff */
[----:B------:R-:W1:Y:S01]  /*f590*/  SHFL.IDX PT, R12, R5, RZ, 0x1c1f ;  /* 0x001c1fff050c7589 */ /* 0x000e6200000e0000 */
[----:B------:R-:W-:-:S03]  /*f5a0*/  FMUL.FTZ R13, R43, c[0x0][0x320] ;  /* 0x0000c8002b0d7a20 */ /* 0x000fc60000410000 */
[----:B------:R2:W1:Y:S01]  /*f5b0*/  SHFL.IDX PT, R7, R5, 0x1, 0x1c1f ;  /* 0x003c1f0005077f89 */ /* 0x00046200000e0000 */
[----:B------:R-:W-:Y:S10]  /*f5c0*/  MUFU.TANH R57, R13 ;  /* 0x0000000d00397308 */ /* 0x000ff40000002400 */
[----:B------:R-:W-:Y:S07]  /*f5d0*/  HMMA.16816.F32.BF16 R8, R8, R54, R16 ;  /* 0x000000360808723c */ /* 0x000fee0000041810 */
[----:B------:R-:W-:Y:S01]  /*f5e0*/  FMUL.FTZ R18, R27, c[0x0][0x320] ;  /* 0x0000c8001b127a20 */ /* 0x000fe20000410000 */
[----:B--2---:R-:W-:Y:S01]  /*f5f0*/  LOP3.LUT R5, R6, 0x7ffffffc, RZ, 0xc0, !PT ;  /* 0x7ffffffc06057812 */ /* 0x004fe200078ec0ff */
[----:B------:R-:W-:-:S04]  /*f600*/  FMUL.FTZ R6, R24, c[0x0][0x320] ;  /* 0x0000c80018067a20 */ /* 0x000fc80000410000 */
[----:B------:R-:W-:Y:S01]  /*f610*/  IMAD.IADD R5, R0, 0x1, -R5 ;  /* 0x0000000100057824 */ /* 0x000fe200078e0a05 */
[----:B------:R2:W1:Y:S01]  /*f620*/  MUFU.TANH R24, R6 ;  /* 0x0000000600187308 */ /* 0x0004620000002400 */
[----:B------:R-:W-:Y:S02]  /*f630*/  IMAD R0, R109, R14, 0x1 ;  /* 0x000000016d007424 */ /* 0x000fe400078e020e */
[----:B------:R-:W-:-:S07]  /*f640*/  IMAD.SHL.U32 R239, R5, 0x2, RZ ;  /* 0x0000000205ef7824 */ /* 0x000fce00078e00ff */
[----:B------:R-:W-:Y:S01]  /*f650*/  FMUL.FTZ R8, R8, c[0x0][0x320] ;  /* 0x0000c80008087a20 */ /* 0x000fe20000410000 */
[----:B------:R-:W-:Y:S01]  /*f660*/  IADD3 R0, -R239, R0, R232 ;  /* 0x00000000ef007210 */ /* 0x000fe20007ffe1e8 */
[----:B------:R-:W-:-:S04]  /*f670*/  FMUL.FTZ R9, R9, c[0x0][0x320] ;  /* 0x0000c80009097a20 */ /* 0x000fc80000410000 */
[----:B------:R-:W-:Y:S01]  /*f680*/  MUFU.TANH R8, R8 ;  /* 0x0000000800087308 */ /* 0x000fe20000002400 */
[----:B------:R-:W-:Y:S02]  /*f690*/  IMAD.IADD R0, R0, 0x1, -R242 ;  /* 0x0000000100007824 */ /* 0x000fe400078e0af2 */
[----:B--2---:R-:W-:Y:S02]  /*f6a0*/  IMAD.IADD R6, R108, 0x1, -R239 ;  /* 0x000000016c067824 */ /* 0x004fe400078e0aef */
[C---:B-1----:R-:W-:Y:S02]  /*f6b0*/  IMAD.IADD R5, R0.reuse, 0x1, R12 ;  /* 0x0000000100057824 */ /* 0x042fe400078e020c */
[----:B------:R-:W-:Y:S01]  /*f6c0*/  IMAD.IADD R0, R0, 0x1, R7 ;  /* 0x0000000100007824 */ /* 0x000fe200078e0207 */
[----:B------:R-:W-:Y:S01]  /*f6d0*/  MUFU.TANH R9, R9 ;  /* 0x0000000900097308 */ /* 0x000fe20000002400 */
[----:B------:R-:W-:Y:S01]  /*f6e0*/  FMUL.FTZ R7, R25, c[0x0][0x320] ;  /* 0x0000c80019077a20 */ /* 0x000fe20000410000 */
[----:B------:R-:W-:-:S02]  /*f6f0*/  IMNMX R5, R6, R5, PT ;  /* 0x0000000506057217 */ /* 0x000fc40003800200 */
[----:B------:R-:W-:Y:S01]  /*f700*/  IMNMX R0, R6, R0, PT ;  /* 0x0000000006007217 */ /* 0x000fe20003800200 */
[----:B------:R-:W-:Y:S01]  /*f710*/  FMUL.FTZ R6, R20, c[0x0][0x320] ;  /* 0x0000c80014067a20 */ /* 0x000fe20000410000 */
[----:B------:R-:W-:Y:S01]  /*f720*/  BAR.SYNC.DEFER_BLOCKING 0x0 ;  /* 0x0000000000007b1d */ /* 0x000fe20000010000 */
[C---:B------:R-:W-:Y:S01]  /*f730*/  ISETP.GT.AND P0, PT, R5.reuse, RZ, PT ;  /* 0x000000ff0500720c */ /* 0x040fe20003f04270 */
[----:B------:R-:W-:Y:S01]  /*f740*/  FMUL.FTZ R20, R10, c[0x0][0x320] ;  /* 0x0000c8000a147a20 */ /* 0x000fe20000410000 */
[C---:B------:R-:W-:Y:S02]  /*f750*/  ISETP.GT.AND P1, PT, R5.reuse, 0x1, PT ;  /* 0x000000010500780c */ /* 0x040fe40003f24270 */
[----:B------:R-:W-:Y:S01]  /*f760*/  ISETP.GT.AND P2, PT, R5, 0x8, PT ;  /* 0x000000080500780c */ /* 0x000fe20003f44270 */
[----:B------:R-:W1:Y:S01]  /*f770*/  MUFU.TANH R7, R7 ;  /* 0x0000000700077308 */ /* 0x000e620000002400 */
[----:B------:R-:W-:Y:S02]  /*f780*/  FSEL R13, R73, -INF , P0 ;  /* 0xff800000490d7808 */ /* 0x000fe40000000000 */
[----:B------:R-:W-:-:S02]  /*f790*/  FSEL R15, R72, -INF , P1 ;  /* 0xff800000480f7808 */ /* 0x000fc40000800000 */
[----:B------:R-:W-:Y:S02]  /*f7a0*/  ISETP.GT.AND P0, PT, R5, 0x9, PT ;  /* 0x000000090500780c */ /* 0x000fe40003f04270 */
[----:B------:R-:W-:Y:S01]  /*f7b0*/  FSEL R16, R61, -INF , P2 ;  /* 0xff8000003d107808 */ /* 0x000fe20001000000 */
[----:B------:R2:W1:Y:S01]  /*f7c0*/  MUFU.TANH R12, R6 ;  /* 0x00000006000c7308 */ /* 0x0004620000002400 */
[C---:B------:R-:W-:Y:S02]  /*f7d0*/  ISETP.GT.AND P1, PT, R5.reuse, 0x10, PT ;  /* 0x000000100500780c */ /* 0x040fe40003f24270 */
[----:B------:R-:W-:Y:S02]  /*f7e0*/  ISETP.GT.AND P2, PT, R5, 0x11, PT ;  /* 0x000000110500780c */ /* 0x000fe40003f44270 */
[----:B------:R-:W-:Y:S02]  /*f7f0*/  FMNMX.FTZ R101, R13, R15, !PT ;  /* 0x0000000f0d657209 */ /* 0x000fe40007810000 */
[----:B------:R-:W-:Y:S01]  /*f800*/  FSEL R17, R60, -INF , P0 ;  /* 0xff8000003c117808 */ /* 0x000fe20000000000 */
[----:B------:R-:W-:Y:S01]  /*f810*/  MUFU.TANH R10, R23 ;  /* 0x00000017000a7308 */ /* 0x000fe20000002400 */
[----:B------:R-:W-:-:S02]  /*f820*/  ISETP.GT.AND P0, PT, R5, 0x18, PT ;  /* 0x000000180500780c */ /* 0x000fc40003f04270 */
[----:B---3--:R-:W-:Y:S02]  /*f830*/  FSEL R46, R56, -INF , P1 ;  /* 0xff800000382e7808 */ /* 0x008fe40000800000 */
[----:B------:R-:W-:Y:S02]  /*f840*/  FSEL R45, R37, -INF , P2 ;  /* 0xff800000252d7808 */ /* 0x000fe40001000000 */
[----:B------:R-:W-:Y:S01]  /*f850*/  ISETP.GT.AND P1, PT, R5, 0x19, PT ;  /* 0x000000190500780c */ /* 0x000fe20003f24270 */
[----:B--2---:R-:W-:Y:S01]  /*f860*/  FMUL.FTZ R6, R21, c[0x0][0x320] ;  /* 0x0000c80015067a20 */ /* 0x004fe20000410000 */
[----:B------:R-:W-:Y:S01]  /*f870*/  ISETP.GT.AND P2, PT, R5, 0x20, PT ;  /* 0x000000200500780c */ /* 0x000fe20003f44270 */
[----:B------:R-:W-:Y:S01]  /*f880*/  FMUL.FTZ R21, R11, c[0x0][0x320] ;  /* 0x0000c8000b157a20 */ /* 0x000fe20000410000 */
[----:B------:R-:W-:Y:S01]  /*f890*/  FMNMX.FTZ R101, R16, R101, !PT ;  /* 0x0000006510657209 */ /* 0x000fe20007810000 */
[----:B------:R2:W3:Y:S01]  /*f8a0*/  MUFU.TANH R14, R6 ;  /* 0x00000006000e7308 */ /* 0x0004e20000002400 */
[----:B----4-:R-:W-:-:S02]  /*f8b0*/  FSEL R47, R36, -INF , P0 ;  /* 0xff800000242f7808 */ /* 0x010fc40000000000 */
[----:B------:R-:W-:Y:S02]  /*f8c0*/  ISETP.GT.AND P0, PT, R5, 0x21, PT ;  /* 0x000000210500780c */ /* 0x000fe40003f04270 */
[----:B------:R-:W-:Y:S02]  /*f8d0*/  FSEL R59, R41, -INF , P1 ;  /* 0xff800000293b7808 */ /* 0x000fe40000800000 */
[----:B------:R-:W-:Y:S01]  /*f8e0*/  FSEL R151, R24, -INF , P2 ;  /* 0xff80000018977808 */ /* 0x000fe20001000000 */
[----:B------:R-:W-:Y:S01]  /*f8f0*/  MUFU.TANH R11, R22 ;  /* 0x00000016000b7308 */ /* 0x000fe20000002400 */
[C---:B------:R-:W-:Y:S02]  /*f900*/  ISETP.GT.AND P1, PT, R5.reuse, 0x28, PT ;  /* 0x000000280500780c */ /* 0x040fe40003f24270 */
[----:B------:R-:W-:Y:S02]  /*f910*/  ISETP.GT.AND P2, PT, R5, 0x29, PT ;  /* 0x000000290500780c */ /* 0x000fe40003f44270 */
[----:B------:R-:W-:-:S02]  /*f920*/  FMNMX.FTZ R101, R17, R101, !PT ;  /* 0x0000006511657209 */ /* 0x000fc40007810000 */
[----:B-1----:R-:W-:Y:S01]  /*f930*/  FSEL R150, R7, -INF , P0 ;  /* 0xff80000007967808 */ /* 0x002fe20000000000 */
[----:B------:R-:W-:Y:S01]  /*f940*/  FMUL.FTZ R7, R26, c[0x0][0x320] ;  /* 0x0000c8001a077a20 */ /* 0x000fe20000410000 */
[----:B------:R-:W-:Y:S01]  /*f950*/  ISETP.GT.AND P0, PT, R5, 0x30, PT ;  /* 0x000000300500780c */ /* 0x000fe20003f04270 */
[----:B--2---:R-:W-:Y:S01]  /*f960*/  FMUL.FTZ R6, R30, c[0x0][0x320] ;  /* 0x0000c8001e067a20 */ /* 0x004fe20000410000 */
[----:B------:R-:W-:Y:S02]  /*f970*/  FSEL R156, R28, -INF , P1 ;  /* 0xff8000001c9c7808 */ /* 0x000fe40000800000 */
[----:B------:R-:W-:Y:S01]  /*f980*/  FSEL R157, R29, -INF , P2 ;  /* 0xff8000001d9d7808 */ /* 0x000fe20001000000 */
[----:B------:R-:W1:Y:S01]  /*f990*/  MUFU.TANH R7, R7 ;  /* 0x0000000700077308 */ /* 0x000e620000002400 */
[----:B------:R-:W-:Y:S02]  /*f9a0*/  FMNMX.FTZ R101, R46, R101, !PT ;  /* 0x000000652e657209 */ /* 0x000fe40007810000 */
[----:B------:R-:W-:-:S02]  /*f9b0*/  ISETP.GT.AND P1, PT, R5, 0x31, PT ;  /* 0x000000310500780c */ /* 0x000fc40003f24270 */
[----:B------:R-:W-:Y:S02]  /*f9c0*/  ISETP.GT.AND P2, PT, R5, 0x38, PT ;  /* 0x000000380500780c */ /* 0x000fe40003f44270 */
[----:B------:R-:W-:Y:S01]  /*f9d0*/  FSEL R214, R12, -INF , P0 ;  /* 0xff8000000cd67808 */ /* 0x000fe20000000000 */
[----:B------:R-:W-:Y:S01]  /*f9e0*/  MUFU.TANH R24, R6 ;  /* 0x0000000600187308 */ /* 0x000fe20000002400 */
[----:B------:R-:W-:Y:S02]  /*f9f0*/  FMNMX.FTZ R101, R45, R101, !PT ;  /* 0x000000652d657209 */ /* 0x000fe40007810000 */
[----:B------:R-:W-:Y:S01]  /*fa00*/  ISETP.GT.AND P0, PT, R5, 0x39, PT ;  /* 0x000000390500780c */ /* 0x000fe20003f04270 */
[----:B------:R-:W-:Y:S01]  /*fa10*/  FMUL.FTZ R5, R31, c[0x0][0x320] ;  /* 0x0000c8001f057a20 */ /* 0x000fe20000410000 */
[----:B---3--:R-:W-:Y:S02]  /*fa20*/  FSEL R212, R14, -INF , P1 ;  /* 0xff8000000ed47808 */ /* 0x008fe40000800000 */
[----:B------:R-:W-:Y:S01]  /*fa30*/  FSEL R213, R8, -INF , P2 ;  /* 0xff80000008d57808 */ /* 0x000fe20001000000 */
[----:B------:R2:W-:Y:S01]  /*fa40*/  MUFU.TANH R19, R5 ;  /* 0x0000000500137308 */ /* 0x0005e20000002400 */
[----:B------:R-:W-:-:S02]  /*fa50*/  ISETP.GT.AND P1, PT, R0, RZ, PT ;  /* 0x000000ff0000720c */ /* 0x000fc40003f24270 */
[C---:B------:R-:W-:Y:S02]  /*fa60*/  ISETP.GT.AND P2, PT, R0.reuse, 0x1, PT ;  /* 0x000000010000780c */ /* 0x040fe40003f44270 */
[----:B------:R-:W-:Y:S02]  /*fa70*/  FMNMX.FTZ R101, R47, R101, !PT ;  /* 0x000000652f657209 */ /* 0x000fe40007810000 */
[----:B------:R-:W-:Y:S01]  /*fa80*/  FSEL R215, R9, -INF , P0 ;  /* 0xff80000009d77808 */ /* 0x000fe20000000000 */
[----:B------:R-:W3:Y:S01]  /*fa90*/  MUFU.TANH R6, R18 ;  /* 0x0000001200067308 */ /* 0x000ee20000002400 */
[----:B------:R-:W-:Y:S02]  /*faa0*/  ISETP.GT.AND P0, PT, R0, 0x8, PT ;  /* 0x000000080000780c */ /* 0x000fe40003f04270 */
[----:B------:R-:W-:Y:S02]  /*fab0*/  FSEL R9, R76, -INF , P1 ;  /* 0xff8000004c097808 */ /* 0x000fe40000800000 */
[----:B------:R-:W-:-:S02]  /*fac0*/  FSEL R12, R74, -INF , P2 ;  /* 0xff8000004a0c7808 */ /* 0x000fc40001000000 */
[----:B------:R-:W-:Y:S01]  /*fad0*/  FMNMX.FTZ R101, R59, R101, !PT ;  /* 0x000000653b657209 */ /* 0x000fe20007810000 */
[----:B------:R-:W4:Y:S01]  /*fae0*/  MUFU.TANH R8, R20 ;  /* 0x0000001400087308 */ /* 0x000f220000002400 */
[----:B------:R-:W-:Y:S02]  /*faf0*/  ISETP.GT.AND P1, PT, R0, 0x9, PT ;  /* 0x000000090000780c */ /* 0x000fe40003f24270 */
[----:B------:R-:W-:Y:S02]  /*fb00*/  FSEL R14, R62, -INF , P0 ;  /* 0xff8000003e0e7808 */ /* 0x000fe40000000000 */
[----:B--2---:R-:W-:Y:S02]  /*fb10*/  FMNMX.FTZ R5, R9, R12, !PT ;  /* 0x0000000c09057209 */ /* 0x004fe40007810000 */
        /* <DEDUP_REMOVED lines=22> */
[----:B-1----:R-:W-:Y:S02]  /*fc80*/  FSEL R103, R7, -INF , P1 ;  /* 0xff80000007677808 */ /* 0x002fe40000800000 */
[----:B------:R-:W-:Y:S01]  /*fc90*/  FMNMX.FTZ R5, R57, R5, !PT ;  /* 0x0000000539057209 */ /* 0x000fe20007810000 */
[----:B------:R-:W1:Y:S01]  /*fca0*/  MUFU.TANH R7, R21 ;  /* 0x0000001500077308 */ /* 0x000e620000002400 */
[----:B------:R-:W-:Y:S02]  /*fcb0*/  FMNMX.FTZ R101, R213, R101, !PT ;  /* 0x00000065d5657209 */ /* 0x000fe40007810000 */
[----:B------:R-:W-:-:S02]  /*fcc0*/  ISETP.GT.AND P2, PT, R0, 0x28, PT ;  /* 0x000000280000780c */ /* 0x000fc40003f44270 */
[----:B---3--:R-:W-:Y:S02]  /*fcd0*/  FSEL R102, R6, -INF , P0 ;  /* 0xff80000006667808 */ /* 0x008fe40000000000 */
[----:B------:R-:W-:Y:S02]  /*fce0*/  FMNMX.FTZ R5, R103, R5, !PT ;  /* 0x0000000567057209 */ /* 0x000fe40007810000 */
[----:B------:R-:W-:Y:S02]  /*fcf0*/  FMNMX.FTZ R101, R215, R101, !PT ;  /* 0x00000065d7657209 */ /* 0x000fe40007810000 */
[----:B------:R-:W-:Y:S02]  /*fd00*/  ISETP.GT.AND P0, PT, R0, 0x29, PT ;  /* 0x000000290000780c */ /* 0x000fe40003f04270 */
[----:B------:R-:W-:Y:S01]  /*fd10*/  FSEL R148, R24, -INF , P2 ;  /* 0xff80000018947808 */ /* 0x000fe20001000000 */
[----:B------:R-:W2:Y:S01]  /*fd20*/  SHFL.BFLY PT, R6, R101, 0x2, 0x1f ;  /* 0x0c401f0065067f89 */ /* 0x000ea200000e0000 */
[----:B------:R-:W-:-:S02]  /*fd30*/  FMNMX.FTZ R5, R102, R5, !PT ;  /* 0x0000000566057209 */ /* 0x000fc40007810000 */
[----:B------:R-:W-:Y:S02]  /*fd40*/  ISETP.GT.AND P1, PT, R0, 0x30, PT ;  /* 0x000000300000780c */ /* 0x000fe40003f24270 */
[----:B------:R-:W-:Y:S02]  /*fd50*/  FSEL R149, R19, -INF , P0 ;  /* 0xff80000013957808 */ /* 0x000fe40000000000 */
[----:B------:R-:W-:Y:S02]  /*fd60*/  FMNMX.FTZ R5, R148, R5, !PT ;  /* 0x0000000594057209 */ /* 0x000fe40007810000 */
[----:B------:R-:W-:Y:S02]  /*fd70*/  ISETP.GT.AND P0, PT, R0, 0x31, PT ;  /* 0x000000310000780c */ /* 0x000fe40003f04270 */
[----:B------:R-:W-:Y:S02]  /*fd80*/  FSEL R208, R11, -INF , P1 ;  /* 0xff8000000bd07808 */ /* 0x000fe40000800000 */
[----:B------:R-:W-:-:S02]  /*fd90*/  FMNMX.FTZ R5, R149, R5, !PT ;  /* 0x0000000595057209 */ /* 0x000fc40007810000 */
[----:B------:R-:W-:Y:S02]  /*fda0*/  ISETP.GT.AND P1, PT, R0, 0x38, PT ;  /* 0x000000380000780c */ /* 0x000fe40003f24270 */
[----:B------:R-:W-:Y:S02]  /*fdb0*/  FSEL R206, R10, -INF , P0 ;  /* 0xff8000000ace7808 */ /* 0x000fe40000000000 */
[----:B------:R-:W-:Y:S02]  /*fdc0*/  FMNMX.FTZ R5, R208, R5, !PT ;  /* 0x00000005d0057209 */ /* 0x000fe40007810000 */
[----:B------:R-:W-:Y:S02]  /*fdd0*/  ISETP.GT.AND P0, PT, R0, 0x39, PT ;  /* 0x000000390000780c */ /* 0x000fe40003f04270 */
[----:B----4-:R-:W-:Y:S02]  /*fde0*/  FSEL R210, R8, -INF , P1 ;  /* 0xff80000008d27808 */ /* 0x010fe40000800000 */
[----:B------:R-:W-:-:S02]  /*fdf0*/  FMNMX.FTZ R0, R206, R5, !PT ;  /* 0x00000005ce007209 */ /* 0x000fc40007810000 */
[----:B-1----:R-:W-:Y:S02]  /*fe00*/  FSEL R211, R7, -INF , P0 ;  /* 0xff80000007d37808 */ /* 0x002fe40000000000 */
[----:B------:R-:W-:Y:S02]  /*fe10*/  FMNMX.FTZ R0, R210, R0, !PT ;  /* 0x00000000d2007209 */ /* 0x000fe40007810000 */
[----:B--2---:R-:W-:Y:S02]  /*fe20*/  FMNMX.FTZ R101, R101, R6, !PT ;  /* 0x0000000665657209 */ /* 0x004fe40007810000 */
[----:B------:R-:W-:Y:S02]  /*fe30*/  FMNMX.FTZ R0, R211, R0, !PT ;  /* 0x00000000d3007209 */ /* 0x000fe40007810000 */
[C---:B------:R-:W-:Y:S01]  /*fe40*/  ISETP.GE.AND P0, PT, R207.reuse, 0x2, PT ;  /* 0x00000002cf00780c */ /* 0x040fe20003f06270 */
[----:B------:R-:W1:Y:S01]  /*fe50*/  SHFL.BFLY PT, R6, R101, 0x1, 0x1f ;  /* 0x0c201f0065067f89 */ /* 0x000e6200000e0000 */
[----:B------:R-:W-:-:S02]  /*fe60*/  IADD3 R207, R207, -0x2, RZ ;  /* 0xfffffffecfcf7810 */ /* 0x000fc40007ffe0ff */
[----:B------:R-:W-:Y:S01]  /*fe70*/  ISETP.NE.AND P3, PT, R240, RZ, PT ;  /* 0x000000fff000720c */ /* 0x000fe20003f65270 */
[----:B------:R-:W2:Y:S08]  /*fe80*/  SHFL.BFLY PT, R5, R0, 0x2, 0x1f ;  /* 0x0c401f0000057f89 */ /* 0x000eb000000e0000 */
[----:B------:R-:W-:Y:S01]  /*fe90*/  @P0 IMAD.WIDE.U32 R10, R207, R114, R230 ;  /* 0x00000072cf0a0225 */ /* 0x000fe200078e00e6 */
[----:B-1----:R-:W-:-:S02]  /*fea0*/  FMNMX.FTZ R101, R101, R6, !PT ;  /* 0x0000000665657209 */ /* 0x002fc40007810000 */
[----:B------:R-:W-:Y:S02]  /*feb0*/  @P0 SHF.R.S32.HI R6, RZ, 0x1f, R207 ;  /* 0x0000001fff060819 */ /* 0x000fe400000114cf */
[----:B--2---:R-:W-:Y:S01]  /*fec0*/  FMNMX.FTZ R5, R0, R5, !PT ;  /* 0x0000000500057209 */ /* 0x004fe20007810000 */
[C---:B------:R-:W-:Y:S01]  /*fed0*/  FMUL.FTZ R8, R101.reuse, c[0x0][0x2d0] ;  /* 0x0000b40065087a20 */ /* 0x040fe20000410000 */
[----:B------:R-:W-:Y:S01]  /*fee0*/  FSETP.NEU.FTZ.AND P1, PT, R101, -INF , PT ;  /* 0xff8000006500780b */ /* 0x000fe20003f3d000 */
[----:B------:R-:W-:Y:S02]  /*fef0*/  @P0 IMAD R0, R113, R207, RZ ;  /* 0x000000cf71000224 */ /* 0x000fe400078e02ff */
[----:B------:R-:W1:Y:S01]  /*ff00*/  SHFL.BFLY PT, R100, R5, 0x1, 0x1f ;  /* 0x0c201f0005647f89 */ /* 0x000e6200000e0000 */
[----:B------:R-:W-:Y:S01]  /*ff10*/  FSEL R8, R8, RZ, P1 ;  /* 0x000000ff08087208 */ /* 0x000fe20000800000 */
[----:B------:R-:W-:Y:S01]  /*ff20*/  @P0 IMAD R0, R6, R114, R0 ;  /* 0x0000007206000224 */ /* 0x000fe200078e0200 */
[----:B------:R-:W-:-:S03]  /*ff30*/  @P0 LEA R6, P1, R10, c[0x0][0x1c8], 0x1 ;  /* 0x000072000a060a11 */ /* 0x000fc600078208ff */
[----:B------:R-:W-:Y:S02]  /*ff40*/  FFMA.FTZ R7, R13, c[0x0][0x2d0], -R8 ;  /* 0x0000b4000d077a23 */ /* 0x000fe40000010808 */
[----:B------:R-:W-:Y:S02]  /*ff50*/  @P0 IMAD.IADD R0, R11, 0x1, R0 ;  /* 0x000000010b000824 */ /* 0x000fe400078e0200 */
[----:B------:R2:W-:Y:S01]  /*ff60*/  MUFU.EX2 R241, R7 ;  /* 0x0000000700f17308 */ /* 0x0005e20000000800 */
[----:B-1----:R-:W-:Y:S01]  /*ff70*/  FMNMX.FTZ R100, R5, R100, !PT ;  /* 0x0000006405647209 */ /* 0x002fe20007810000 */
[--C-:B------:R-:W-:Y:S02]  /*ff80*/  FFMA.FTZ R5, R17, c[0x0][0x2d0], -R8.reuse ;  /* 0x0000b40011057a23 */ /* 0x100fe40000010808 */
[----:B--2---:R-:W-:-:S04]  /*ff90*/  FFMA.FTZ R7, R15, c[0x0][0x2d0], -R8 ;  /* 0x0000b4000f077a23 */ /* 0x004fc80000010808 */
[----:B------:R-:W-:Y:S08]  /*ffa0*/  MUFU.EX2 R235, R5 ;  /* 0x0000000500eb7308 */ /* 0x000ff00000000800 */
[----:B------:R1:W-:Y:S02]  /*ffb0*/  MUFU.EX2 R234, R7 ;  /* 0x0000000700ea7308 */ /* 0x0003e40000000800 */
[----:B-1----:R-:W-:Y:S01]  /*ffc0*/  @P0 LEA.HI.X R7, R10, c[0x0][0x1cc], R0, 0x1, P1 ;  /* 0x000073000a070a11 */ /* 0x002fe200008f0c00 */
[----:B------:R-:W-:Y:S01]  /*ffd0*/  FFMA.FTZ R0, R16, c[0x0][0x2d0], -R8 ;  /* 0x0000b40010007a23 */ /* 0x000fe20000010808 */
[----:B------:R-:W-:-:S04]  /*ffe0*/  @P0 LEA R10, P1, R247, R6, 0x1 ;  /* 0x00000006f70a0211 */ /* 0x000fc800078208ff */
[----:B------:R1:W2:Y:S01]  /*fff0*/  MUFU.EX2 R227, R0 ;  /* 0x0000000000e37308 */ /* 0x0002a20000000800 */
[----:B------:R-:W-:Y:S01]  /*10000*/  @P0 LEA.HI.X R11, R247, R7, R245, 0x1, P1 ;  /* 0x00000007f70b0211 */ /* 0x000fe200008f0cf5 */
[----:B------:R2:W-:Y:S01]  /*10010*/  @P0 LDGSTS.E.BYPASS.LTC128B.128 [R209+0x6100], [R6.64], !P5 ;  /* 0x0610000006d10fae */ /* 0x0005e2000e901d46 */
[----:B------:R-:W-:-:S03]  /*10020*/  FSETP.NEU.FTZ.AND P1, PT, R100, -INF , PT ;  /* 0xff8000006400780b */ /* 0x000fc60003f3d000 */
[----:B------:R2:W-:Y:S04]  /*10030*/  @P0 LDGSTS.E.BYPASS.LTC128B.128 [R209+0x8100], [R6.64+0x80], !P6 ;  /* 0x0810008006d10fae */ /* 0x0005e8000f101d46 */
[----:B------:R2:W-:Y:S04]  /*10040*/  @P0 LDGSTS.E.BYPASS.LTC128B.128 [R209+0xa100], [R6.64+0x100], !P3 ;  /* 0x0a10010006d10fae */ /* 0x0005e8000d901d46 */
[----:B------:R3:W-:Y:S01]  /*10050*/  @P0 LDGSTS.E.BYPASS.LTC128B.128 [R209+0x7100], [R10.64], !P5 ;  /* 0x071000000ad10fae */ /* 0x0007e2000e901d46 */
[----:B-1----:R-:W-:-:S03]  /*10060*/  FMUL.FTZ R0, R100, c[0x0][0x2d0] ;  /* 0x0000b40064007a20 */ /* 0x002fc60000410000 */
[----:B------:R3:W-:Y:S02]  /*10070*/  @P0 LDGSTS.E.BYPASS.LTC128B.128 [R209+0x9100], [R10.64+0x80], !P6 ;  /* 0x091000800ad10fae */ /* 0x0007e4000f101d46 */
[----:B------:R-:W-:Y:S02]  /*10080*/  FSEL R0, R0, RZ, P1 ;  /* 0x000000ff00007208 */ /* 0x000fe40000800000 */
[----:B------:R3:W-:Y:S03]  /*10090*/  @P0 LDGSTS.E.BYPASS.LTC128B.128 [R209+0xb100], [R10.64+0x100], !P3 ;  /* 0x0b1001000ad10fae */ /* 0x0007e6000d901d46 */
[--C-:B------:R-:W-:Y:S01]  /*100a0*/  FFMA.FTZ R3, R12, c[0x0][0x2d0], -R0.reuse ;  /* 0x0000b4000c037a23 */ /* 0x100fe20000010800 */
[----:B------:R-:W1:Y:S01]  /*100b0*/  LDSM.16.MT88.4 R20, [R186+0x100] ;  /* 0x00010000ba14783b */ /* 0x000e620000004200 */
[--C-:B------:R-:W-:Y:S02]  /*100c0*/  FFMA.FTZ R2, R14, c[0x0][0x2d0], -R0.reuse ;  /* 0x0000b4000e027a23 */ /* 0x100fe40000010800 */
[----:B------:R-:W-:Y:S01]  /*100d0*/  FFMA.FTZ R4, R9, c[0x0][0x2d0], -R0 ;  /* 0x0000b40009047a23 */ /* 0x000fe20000010800 */
[----:B------:R-:W4:Y:S01]  /*100e0*/  LDSM.16.MT88.4 R12, [R187+0x100] ;  /* 0x00010000bb0c783b */ /* 0x000f220000004200 */
[----:B------:R3:W-:Y:S03]  /*100f0*/  MUFU.EX2 R226, R2 ;  /* 0x0000000200e27308 */ /* 0x0007e60000000800 */
[----:B------:R-:W1:Y:S01]  /*10100*/  LDSM.16.MT88.4 R16, [R188+0x100] ;  /* 0x00010000bc10783b */ /* 0x000e620000004200 */
[----:B--2---:R-:W-:-:S03]  /*10110*/  F2FP.BF16.PACK_AB R6, R235, R227 ;  /* 0x000000e3eb06723e */ /* 0x004fc600000010ff */
[----:B------:R-:W2:Y:S01]  /*10120*/  LDSM.16.MT88.4 R24, [R185+0x100] ;  /* 0x00010000b918783b */ /* 0x000ea20000004200 */
[----:B------:R3:W-:Y:S03]  /*10130*/  MUFU.EX2 R224, R4 ;  /* 0x0000000400e07308 */ /* 0x0007e60000000800 */
[----:B------:R-:W2:Y:S04]  /*10140*/  LDSM.16.MT88.4 R40, [R187+0x2100] ;  /* 0x00210000bb28783b */ /* 0x000ea80000004200 */
[----:B------:R-:W-:Y:S01]  /*10150*/  LDSM.16.MT88.4 R36, [R185+0x2100] ;  /* 0x00210000b924783b */ /* 0x000fe20000004200 */
[----:B---3--:R-:W-:Y:S01]  /*10160*/  FFMA.FTZ R2, R28, c[0x0][0x2d0], -R0 ;  /* 0x0000b4001c027a23 */ /* 0x008fe20000010800 */
[----:B------:R-:W3:Y:S02]  /*10170*/  MUFU.EX2 R3, R3 ;  /* 0x0000000300037308 */ /* 0x000ee40000000800 */
[----:B------:R-:W2:Y:S04]  /*10180*/  LDSM.16.MT88.4 R28, [R188+0x2100] ;  /* 0x00210000bc1c783b */ /* 0x000ea80000004200 */
[----:B------:R-:W-:Y:S01]  /*10190*/  LDSM.16.MT88.4 R32, [R186+0x2100] ;  /* 0x00210000ba20783b */ /* 0x000fe20000004200 */
[----:B------:R-:W-:Y:S01]  /*101a0*/  F2FP.BF16.PACK_AB R4, R234, R241 ;  /* 0x000000f1ea04723e */ /* 0x000fe200000010ff */
[----:B------:R-:W4:Y:S02]  /*101b0*/  MUFU.EX2 R225, R2 ;  /* 0x0000000200e17308 */ /* 0x000f240000000800 */
[----:B------:R-:W0:Y:S01]  /*101c0*/  LDGDEPBAR ;  /* 0x00000000000079af */ /* 0x000e220000000000 */
[----:B---3--:R-:W-:Y:S01]  /*101d0*/  F2FP.BF16.PACK_AB R5, R3, R224 ;  /* 0x000000e00305723e */ /* 0x008fe200000010ff */
[----:B------:R-:W-:Y:S01]  /*101e0*/  FADD.FTZ R3, R224, R3 ;  /* 0x00000003e0037221 */ /* 0x000fe20000010000 */
[----:B----4-:R-:W-:Y:S01]  /*101f0*/  F2FP.BF16.PACK_AB R7, R225, R226 ;  /* 0x000000e2e107723e */ /* 0x010fe200000010ff */
[----:B------:R-:W-:-:S04]  /*10200*/  FFMA.FTZ R2, R46, c[0x0][0x2d0], -R8 ;  /* 0x0000b4002e027a23 */ /* 0x000fc80000010808 */
[----:B------:R3:W-:Y:S02]  /*10210*/  MUFU.EX2 R223, R2 ;  /* 0x0000000200df7308 */ /* 0x0007e40000000800 */
[C---:B-1----:R-:W-:Y:S08]  /*10220*/  HMMA.16816.F32.BF16 R108, R4.reuse, R20, RZ ;  /* 0x00000014046c723c */ /* 0x042ff000000418ff */
[----:B------:R-:W-:Y:S01]  /*10230*/  HMMA.16816.F32.BF16 R104, R4, R22, RZ ;  /* 0x000000160468723c */ /* 0x000fe200000418ff */
[----:B------:R-:W1:Y:S01]  /*10240*/  LDSM.16.MT88.4 R20, [R185+0x4100] ;  /* 0x00410000b914783b */ /* 0x000e620000004200 */
[----:B---3--:R-:W-:-:S06]  /*10250*/  FFMA.FTZ R2, R45, c[0x0][0x2d0], -R8 ;  /* 0x0000b4002d027a23 */ /* 0x008fcc0000010808 */
[C---:B------:R-:W-:Y:S01]  /*10260*/  HMMA.16816.F32.BF16 R88, R4.reuse, R12, RZ ;  /* 0x0000000c0458723c */ /* 0x040fe200000418ff */
[----:B------:R3:W4:Y:S07]  /*10270*/  MUFU.EX2 R221, R2 ;  /* 0x0000000200dd7308 */ /* 0x00072e0000000800 */
[C---:B------:R-:W-:Y:S01]  /*10280*/  HMMA.16816.F32.BF16 R84, R4.reuse, R14, RZ ;  /* 0x0000000e0454723c */ /* 0x040fe200000418ff */
[----:B------:R-:W1:Y:S07]  /*10290*/  LDSM.16.MT88.4 R12, [R186+0x4100] ;  /* 0x00410000ba0c783b */ /* 0x000e6e0000004200 */
[----:B------:R-:W-:Y:S01]  /*102a0*/  HMMA.16816.F32.BF16 R96, R4, R16, RZ ;  /* 0x000000100460723c */ /* 0x000fe200000418ff */
[----:B---3--:R-:W-:-:S04]  /*102b0*/  FFMA.FTZ R2, R47, c[0x0][0x2d0], -R8 ;  /* 0x0000b4002f027a23 */ /* 0x008fc80000010808 */
[----:B------:R3:W-:Y:S03]  /*102c0*/  MUFU.EX2 R222, R2 ;  /* 0x0000000200de7308 */ /* 0x0007e60000000800 */
[C---:B------:R-:W-:Y:S01]  /*102d0*/  HMMA.16816.F32.BF16 R92, R4.reuse, R18, RZ ;  /* 0x00000012045c723c */ /* 0x040fe200000418ff */
[----:B------:R-:W1:Y:S07]  /*102e0*/  LDSM.16.MT88.4 R16, [R188+0x4100] ;  /* 0x00410000bc10783b */ /* 0x000e6e0000004200 */
[----:B--2---:R-:W-:Y:S01]  /*102f0*/  HMMA.16816.F32.BF16 R120, R4, R24, RZ ;  /* 0x000000180478723c */ /* 0x004fe200000418ff */
[----:B---3--:R-:W-:-:S07]  /*10300*/  FFMA.FTZ R2, R59, c[0x0][0x2d0], -R8 ;  /* 0x0000b4003b027a23 */ /* 0x008fce0000010808 */
[C---:B------:R-:W-:Y:S01]  /*10310*/  HMMA.16816.F32.BF16 R112, R4.reuse, R26, RZ ;  /* 0x0000001a0470723c */ /* 0x040fe200000418ff */
[----:B------:R-:W2:Y:S01]  /*10320*/  LDSM.16.MT88.4 R24, [R187+0x4100] ;  /* 0x00410000bb18783b */ /* 0x000ea20000004200 */
[----:B------:R3:W1:Y:S06]  /*10330*/  MUFU.EX2 R220, R2 ;  /* 0x0000000200dc7308 */ /* 0x00066c0000000800 */
[C---:B------:R-:W-:Y:S08]  /*10340*/  HMMA.16816.F32.BF16 R52, R4.reuse, R40, RZ ;  /* 0x000000280434723c */ /* 0x040ff000000418ff */
[----:B------:R-:W-:Y:S01]  /*10350*/  HMMA.16816.F32.BF16 R48, R4, R42, RZ ;  /* 0x0000002a0430723c */ /* 0x000fe200000418ff */
[----:B------:R-:W-:Y:S01]  /*10360*/  LDSM.16.MT88.4 R40, [R186+0x900] ;  /* 0x00090000ba28783b */ /* 0x000fe20000004200 */
[----:B---3--:R-:W-:-:S03]  /*10370*/  FFMA.FTZ R2, R44, c[0x0][0x2d0], -R0 ;  /* 0x0000b4002c027a23 */ /* 0x008fc60000010800 */
[----:B------:R-:W3:Y:S01]  /*10380*/  LDSM.16.MT88.4 R44, [R185+0x900] ;  /* 0x00090000b92c783b */ /* 0x000ee20000004200 */
[----:B------:R1:W-:Y:S02]  /*10390*/  MUFU.EX2 R219, R2 ;  /* 0x0000000200db7308 */ /* 0x0003e40000000800 */
[C---:B------:R-:W-:Y:S08]  /*103a0*/  HMMA.16816.F32.BF16 R64, R4.reuse, R28, RZ ;  /* 0x0000001c0440723c */ /* 0x040ff000000418ff */
[----:B------:R-:W-:Y:S01]  /*103b0*/  HMMA.16816.F32.BF16 R60, R4, R30, RZ ;  /* 0x0000001e043c723c */ /* 0x000fe200000418ff */
[----:B------:R-:W2:Y:S01]  /*103c0*/  LDSM.16.MT88.4 R28, [R185+0x2900] ;  /* 0x00290000b91c783b */ /* 0x000ea20000004200 */
[----:B-1----:R-:W-:-:S06]  /*103d0*/  FFMA.FTZ R2, R56, c[0x0][0x2d0], -R0 ;  /* 0x0000b40038027a23 */ /* 0x002fcc0000010800 */
[C---:B------:R-:W-:Y:S01]  /*103e0*/  HMMA.16816.F32.BF16 R116, R4.reuse, R20, RZ ;  /* 0x000000140474723c */ /* 0x040fe200000418ff */
[----:B------:R1:W1:Y:S07]  /*103f0*/  MUFU.EX2 R217, R2 ;  /* 0x0000000200d97308 */ /* 0x00026e0000000800 */
[C---:B------:R-:W-:Y:S01]  /*10400*/  HMMA.16816.F32.BF16 R124, R4.reuse, R22, RZ ;  /* 0x00000016047c723c */ /* 0x040fe200000418ff */
[----:B------:R-:W2:Y:S07]  /*10410*/  LDSM.16.MT88.4 R20, [R186+0x2900] ;  /* 0x00290000ba14783b */ /* 0x000eae0000004200 */
[----:B------:R-:W-:Y:S01]  /*10420*/  HMMA.16816.F32.BF16 R132, R4, R12, RZ ;  /* 0x0000000c0484723c */ /* 0x000fe200000418ff */
[----:B-1----:R-:W-:-:S04]  /*10430*/  FFMA.FTZ R2, R58, c[0x0][0x2d0], -R0 ;  /* 0x0000b4003a027a23 */ /* 0x002fc80000010800 */
[----:B------:R1:W-:Y:S03]  /*10440*/  MUFU.EX2 R218, R2 ;  /* 0x0000000200da7308 */ /* 0x0003e60000000800 */
[C---:B------:R-:W-:Y:S01]  /*10450*/  HMMA.16816.F32.BF16 R136, R4.reuse, R14, RZ ;  /* 0x0000000e0488723c */ /* 0x040fe200000418ff */
[----:B------:R-:W2:Y:S07]  /*10460*/  LDSM.16.MT88.4 R12, [R187+0x2900] ;  /* 0x00290000bb0c783b */ /* 0x000eae0000004200 */
[----:B------:R-:W-:Y:S01]  /*10470*/  HMMA.16816.F32.BF16 R80, R4, R36, RZ ;  /* 0x000000240450723c */ /* 0x000fe200000418ff */
[----:B-1----:R-:W-:-:S07]  /*10480*/  FFMA.FTZ R2, R57, c[0x0][0x2d0], -R0 ;  /* 0x0000b40039027a23 */ /* 0x002fce0000010800 */
[C---:B------:R-:W-:Y:S01]  /*10490*/  HMMA.16816.F32.BF16 R72, R4.reuse, R38, RZ ;  /* 0x000000260448723c */ /* 0x040fe200000418ff */
[----:B------:R-:W1:Y:S01]  /*104a0*/  LDSM.16.MT88.4 R36, [R188+0x900] ;  /* 0x00090000bc24783b */ /* 0x000e620000004200 */
[----:B------:R3:W1:Y:S06]  /*104b0*/  MUFU.EX2 R216, R2 ;  /* 0x0000000200d87308 */ /* 0x00066c0000000800 */
[C---:B------:R-:W-:Y:S08]  /*104c0*/  HMMA.16816.F32.BF16 R76, R4.reuse, R32, RZ ;  /* 0x00000020044c723c */ /* 0x040ff000000418ff */
[----:B------:R-:W-:Y:S01]  /*104d0*/  HMMA.16816.F32.BF16 R68, R4, R34, RZ ;  /* 0x000000220444723c */ /* 0x000fe200000418ff */
[----:B------:R-:W1:Y:S01]  /*104e0*/  LDSM.16.MT88.4 R32, [R187+0x900] ;  /* 0x00090000bb20783b */ /* 0x000e620000004200 */
[----:B---3--:R-:W-:-:S04]  /*104f0*/  FFMA.FTZ R2, R151, c[0x0][0x2d0], -R8 ;  /* 0x0000b40097027a23 */ /* 0x008fc80000010808 */
[----:B------:R3:W-:Y:S02]  /*10500*/  MUFU.EX2 R205, R2 ;  /* 0x0000000200cd7308 */ /* 0x0007e40000000800 */
[C---:B-----5:R-:W-:Y:S08]  /*10510*/  HMMA.16816.F32.BF16 R144, R4.reuse, R16, RZ ;  /* 0x000000100490723c */ /* 0x060ff000000418ff */
[----:B------:R-:W-:Y:S01]  /*10520*/  HMMA.16816.F32.BF16 R164, R4, R18, RZ ;  /* 0x0000001204a4723c */ /* 0x000fe200000418ff */
[----:B------:R-:W1:Y:S01]  /*10530*/  LDSM.16.MT88.4 R16, [R188+0x2900] ;  /* 0x00290000bc10783b */ /* 0x000e620000004200 */
[----:B---3--:R-:W-:-:S06]  /*10540*/  FFMA.FTZ R2, R150, c[0x0][0x2d0], -R8 ;  /* 0x0000b40096027a23 */ /* 0x008fcc0000010808 */
[C---:B--2---:R-:W-:Y:S01]  /*10550*/  HMMA.16816.F32.BF16 R176, R4.reuse, R24, RZ ;  /* 0x0000001804b0723c */ /* 0x044fe200000418ff */
[----:B------:R2:W3:Y:S07]  /*10560*/  MUFU.EX2 R159, R2 ;  /* 0x00000002009f7308 */ /* 0x0004ee0000000800 */
[----:B------:R-:W-:Y:S01]  /*10570*/  HMMA.16816.F32.BF16 R196, R4, R26, RZ ;  /* 0x0000001a04c4723c */ /* 0x000fe200000418ff */
[----:B------:R-:W3:Y:S06]  /*10580*/  LDSM.16.MT88.4 R24, [R185+0x4900] ;  /* 0x00490000b918783b */ /* 0x000eec0000004200 */
[----:B----4-:R-:W-:-:S02]  /*10590*/  F2FP.BF16.PACK_AB R4, R221, R223 ;  /* 0x000000dfdd04723e */ /* 0x010fc400000010ff */
[----:B------:R-:W-:Y:S01]  /*105a0*/  F2FP.BF16.PACK_AB R6, R220, R222 ;  /* 0x000000dedc06723e */ /* 0x000fe200000010ff */
[--C-:B--2---:R-:W-:Y:S01]  /*105b0*/  FFMA.FTZ R2, R156, c[0x0][0x2d0], -R8.reuse ;  /* 0x0000b4009c027a23 */ /* 0x104fe20000010808 */
[----:B------:R-:W-:Y:S02]  /*105c0*/  F2FP.BF16.PACK_AB R5, R217, R219 ;  /* 0x000000dbd905723e */ /* 0x000fe400000010ff */
[----:B-1----:R-:W-:Y:S01]  /*105d0*/  F2FP.BF16.PACK_AB R7, R216, R218 ;  /* 0x000000dad807723e */ /* 0x002fe200000010ff */
[----:B------:R1:W-:Y:S06]  /*105e0*/  MUFU.EX2 R204, R2 ;  /* 0x0000000200cc7308 */ /* 0x0003ec0000000800 */
[C---:B------:R-:W-:Y:S08]  /*105f0*/  HMMA.16816.F32.BF16 R200, R4.reuse, R44, R120 ;  /* 0x0000002c04c8723c */ /* 0x040ff00000041878 */
[----:B------:R-:W-:Y:S01]  /*10600*/  HMMA.16816.F32.BF16 R180, R4, R46, R112 ;  /* 0x0000002e04b4723c */ /* 0x000fe20000041870 */
[----:B------:R-:W-:Y:S01]  /*10610*/  LDSM.16.MT88.4 R44, [R186+0x1100] ;  /* 0x00110000ba2c783b */ /* 0x000fe20000004200 */
[----:B-1----:R-:W-:-:S04]  /*10620*/  FFMA.FTZ R2, R157, c[0x0][0x2d0], -R8 ;  /* 0x0000b4009d027a23 */ /* 0x002fc80000010808 */
[----:B------:R1:W2:Y:S02]  /*10630*/  MUFU.EX2 R158, R2 ;  /* 0x00000002009e7308 */ /* 0x0002a40000000800 */
[C---:B------:R-:W-:Y:S08]  /*10640*/  HMMA.16816.F32.BF16 R172, R4.reuse, R40, R108 ;  /* 0x0000002804ac723c */ /* 0x040ff0000004186c */
[----:B------:R-:W-:Y:S01]  /*10650*/  HMMA.16816.F32.BF16 R120, R4, R28, R80 ;  /* 0x0000001c0478723c */ /* 0x000fe20000041850 */
[----:B-1----:R-:W-:-:S07]  /*10660*/  FFMA.FTZ R2, R103, c[0x0][0x2d0], -R0 ;  /* 0x0000b40067027a23 */ /* 0x002fce0000010800 */
[C---:B------:R-:W-:Y:S01]  /*10670*/  HMMA.16816.F32.BF16 R112, R4.reuse, R30, R72 ;  /* 0x0000001e0470723c */ /* 0x040fe20000041848 */
[----:B------:R-:W1:Y:S01]  /*10680*/  LDSM.16.MT88.4 R28, [R186+0x4900] ;  /* 0x00490000ba1c783b */ /* 0x000e620000004200 */
[----:B------:R4:W-:Y:S06]  /*10690*/  MUFU.EX2 R157, R2 ;  /* 0x00000002009d7308 */ /* 0x0009ec0000000800 */
[C---:B------:R-:W-:Y:S08]  /*106a0*/  HMMA.16816.F32.BF16 R108, R4.reuse, R20, R76 ;  /* 0x00000014046c723c */ /* 0x040ff0000004184c */
[----:B------:R-:W-:Y:S01]  /*106b0*/  HMMA.16816.F32.BF16 R76, R4, R12, R52 ;  /* 0x0000000c044c723c */ /* 0x000fe20000041834 */
[----:B----4-:R-:W-:-:S04]  /*106c0*/  FFMA.FTZ R2, R102, c[0x0][0x2d0], -R0 ;  /* 0x0000b40066027a23 */ /* 0x010fc80000010800 */
[----:B------:R4:W1:Y:S03]  /*106d0*/  MUFU.EX2 R102, R2 ;  /* 0x0000000200667308 */ /* 0x0008660000000800 */
[C---:B------:R-:W-:Y:S01]  /*106e0*/  HMMA.16816.F32.BF16 R56, R4.reuse, R14, R48 ;  /* 0x0000000e0438723c */ /* 0x040fe20000041830 */
[----:B------:R-:W1:Y:S04]  /*106f0*/  LDSM.16.MT88.4 R12, [R188+0x4900] ;  /* 0x00490000bc0c783b */ /* 0x000e680000004200 */
[----:B------:R-:W-:Y:S03]  /*10700*/  LDSM.16.MT88.4 R48, [R185+0x1100] ;  /* 0x00110000b930783b */ /* 0x000fe60000004200 */
[----:B------:R-:W-:Y:S01]  /*10710*/  HMMA.16816.F32.BF16 R160, R4, R36, R96 ;  /* 0x0000002404a0723c */ /* 0x000fe20000041860 */
[----:B----4-:R-:W-:-:S07]  /*10720*/  FFMA.FTZ R2, R148, c[0x0][0x2d0], -R0 ;  /* 0x0000b40094027a23 */ /* 0x010fce0000010800 */
[C---:B------:R-:W-:Y:S01]  /*10730*/  HMMA.16816.F32.BF16 R128, R4.reuse, R34, R84 ;  /* 0x000000220480723c */ /* 0x040fe20000041854 */
[----:B------:R4:W-:Y:S07]  /*10740*/  MUFU.EX2 R156, R2 ;  /* 0x00000002009c7308 */ /* 0x0009ee0000000800 */
[C---:B------:R-:W-:Y:S01]  /*10750*/  HMMA.16816.F32.BF16 R96, R4.reuse, R22, R68 ;  /* 0x000000160460723c */ /* 0x040fe20000041844 */
[----:B------:R-:W-:Y:S07]  /*10760*/  LDSM.16.MT88.4 R20, [R188+0x3100] ;  /* 0x00310000bc14783b */ /* 0x000fee0000004200 */
[----:B------:R-:W-:Y:S01]  /*10770*/  HMMA.16816.F32.BF16 R84, R4, R18, R60 ;  /* 0x000000120454723c */ /* 0x000fe2000004183c */
[----:B----4-:R-:W-:-:S04]  /*10780*/  FFMA.FTZ R2, R149, c[0x0][0x2d0], -R0 ;  /* 0x0000b40095027a23 */ /* 0x010fc80000010800 */
[----:B------:R4:W1:Y:S03]  /*10790*/  MUFU.EX2 R103, R2 ;  /* 0x0000000200677308 */ /* 0x0008660000000800 */
[C---:B---3--:R-:W-:Y:S01]  /*107a0*/  HMMA.16816.F32.BF16 R68, R4.reuse, R24, R116 ;  /* 0x000000180444723c */ /* 0x048fe20000041874 */
[----:B------:R-:W-:Y:S07]  /*107b0*/  LDSM.16.MT88.4 R116, [R186+0x1900] ;  /* 0x00190000ba74783b */ /* 0x000fee0000004200 */
[----:B------:R-:W-:Y:S01]  /*107c0*/  HMMA.16816.F32.BF16 R60, R4, R26, R124 ;  /* 0x0000001a043c723c */ /* 0x000fe2000004187c */
[----:B------:R-:W3:Y:S04]  /*107d0*/  LDSM.16.MT88.4 R24, [R187+0x4900] ;  /* 0x00490000bb18783b */ /* 0x000ee80000004200 */
[----:B------:R-:W-:Y:S01]  /*107e0*/  LDSM.16.MT88.4 R124, [R188+0x1900] ;  /* 0x00190000bc7c783b */ /* 0x000fe20000004200 */
[----:B----4-:R-:W-:-:S02]  /*107f0*/  FFMA.FTZ R2, R214, c[0x0][0x2d0], -R8 ;  /* 0x0000b400d6027a23 */ /* 0x010fc40000010808 */
[C---:B------:R-:W-:Y:S01]  /*10800*/  HMMA.16816.F32.BF16 R168, R4.reuse, R42, R104 ;  /* 0x0000002a04a8723c */ /* 0x040fe20000041868 */
[----:B------:R-:W4:Y:S07]  /*10810*/  LDSM.16.MT88.4 R40, [R188+0x1100] ;  /* 0x00110000bc28783b */ /* 0x000f2e0000004200 */
[C---:B------:R-:W-:Y:S01]  /*10820*/  HMMA.16816.F32.BF16 R140, R4.reuse, R32, R88 ;  /* 0x00000020048c723c */ /* 0x040fe20000041858 */
[----:B------:R-:W-:Y:S07]  /*10830*/  LDSM.16.MT88.4 R32, [R185+0x3100] ;  /* 0x00310000b920783b */ /* 0x000fee0000004200 */
[C---:B------:R-:W-:Y:S01]  /*10840*/  HMMA.16816.F32.BF16 R152, R4.reuse, R38, R92 ;  /* 0x000000260498723c */ /* 0x040fe2000004185c */
[----:B------:R-:W2:Y:S07]  /*10850*/  LDSM.16.MT88.4 R36, [R187+0x1100] ;  /* 0x00110000bb24783b */ /* 0x000eae0000004200 */
[C---:B------:R-:W-:Y:S01]  /*10860*/  HMMA.16816.F32.BF16 R88, R4.reuse, R16, R64 ;  /* 0x000000100458723c */ /* 0x040fe20000041840 */
[----:B------:R-:W-:Y:S07]  /*10870*/  LDSM.16.MT88.4 R16, [R187+0x3100] ;  /* 0x00310000bb10783b */ /* 0x000fee0000004200 */
[C---:B-1----:R-:W-:Y:S01]  /*10880*/  HMMA.16816.F32.BF16 R64, R4.reuse, R28, R132 ;  /* 0x0000001c0440723c */ /* 0x042fe20000041884 */
[----:B------:R-:W-:Y:S07]  /*10890*/  LDSM.16.MT88.4 R132, [R187+0x1900] ;  /* 0x00190000bb84783b */ /* 0x000fee0000004200 */
[C---:B------:R-:W-:Y:S01]  /*108a0*/  HMMA.16816.F32.BF16 R52, R4.reuse, R30, R136 ;  /* 0x0000001e0434723c */ /* 0x040fe20000041888 */
[----:B------:R-:W1:Y:S07]  /*108b0*/  LDSM.16.MT88.4 R28, [R186+0x3100] ;  /* 0x00310000ba1c783b */ /* 0x000e6e0000004200 */
[C---:B------:R-:W-:Y:S08]  /*108c0*/  HMMA.16816.F32.BF16 R72, R4.reuse, R12, R144 ;  /* 0x0000000c0448723c */ /* 0x040ff00000041890 */
[C---:B------:R-:W-:Y:S01]  /*108d0*/  HMMA.16816.F32.BF16 R80, R4.reuse, R14, R164 ;  /* 0x0000000e0450723c */ /* 0x040fe200000418a4 */
[----:B------:R-:W1:Y:S07]  /*108e0*/  LDSM.16.MT88.4 R12, [R185+0x5100] ;  /* 0x00510000b90c783b */ /* 0x000e6e0000004200 */
[C---:B---3--:R-:W-:Y:S08]  /*108f0*/  HMMA.16816.F32.BF16 R104, R4.reuse, R24, R176 ;  /* 0x000000180468723c */ /* 0x048ff000000418b0 */
[----:B------:R-:W-:Y:S01]  /*10900*/  HMMA.16816.F32.BF16 R92, R4, R26, R196 ;  /* 0x0000001a045c723c */ /* 0x000fe200000418c4 */
[----:B------:R-:W3:Y:S06]  /*10910*/  LDSM.16.MT88.4 R24, [R186+0x5100] ;  /* 0x00510000ba18783b */ /* 0x000eec0000004200 */
[----:B------:R-:W-:-:S02]  /*10920*/  F2FP.BF16.PACK_AB R4, R159, R205 ;  /* 0x000000cd9f04723e */ /* 0x000fc400000010ff */
[----:B--2---:R-:W-:Y:S02]  /*10930*/  F2FP.BF16.PACK_AB R6, R158, R204 ;  /* 0x000000cc9e06723e */ /* 0x004fe400000010ff */
[----:B------:R-:W-:Y:S02]  /*10940*/  F2FP.BF16.PACK_AB R5, R102, R157 ;  /* 0x0000009d6605723e */ /* 0x000fe400000010ff */
[----:B------:R-:W-:-:S07]  /*10950*/  F2FP.BF16.PACK_AB R7, R103, R156 ;  /* 0x0000009c6707723e */ /* 0x000fce00000010ff */
[C---:B------:R-:W-:Y:S08]  /*10960*/  HMMA.16816.F32.BF16 R196, R4.reuse, R50, R180 ;  /* 0x0000003204c4723c */ /* 0x040ff000000418b4 */
[C---:B------:R-:W-:Y:S08]  /*10970*/  HMMA.16816.F32.BF16 R180, R4.reuse, R44, R172 ;  /* 0x0000002c04b4723c */ /* 0x040ff000000418ac */
[C---:B------:R-:W-:Y:S08]  /*10980*/  HMMA.16816.F32.BF16 R176, R4.reuse, R46, R168 ;  /* 0x0000002e04b0723c */ /* 0x040ff000000418a8 */
[C---:B----4-:R-:W-:Y:S08]  /*10990*/  HMMA.16816.F32.BF16 R172, R4.reuse, R40, R160 ;  /* 0x0000002804ac723c */ /* 0x050ff000000418a0 */
[C---:B------:R-:W-:Y:S01]  /*109a0*/  HMMA.16816.F32.BF16 R164, R4.reuse, R42, R152 ;  /* 0x0000002a04a4723c */ /* 0x040fe20000041898 */
[----:B------:R-:W-:Y:S07]  /*109b0*/  LDSM.16.MT88.4 R40, [R185+0x3900] ;  /* 0x00390000b928783b */ /* 0x000fee0000004200 */
[C---:B------:R-:W-:Y:S08]  /*109c0*/  HMMA.16816.F32.BF16 R168, R4.reuse, R36, R140 ;  /* 0x0000002404a8723c */ /* 0x040ff0000004188c */
[C---:B------:R-:W-:Y:S08]  /*109d0*/  HMMA.16816.F32.BF16 R160, R4.reuse, R38, R128 ;  /* 0x0000002604a0723c */ /* 0x040ff00000041880 */
[C---:B------:R-:W-:Y:S08]  /*109e0*/  HMMA.16816.F32.BF16 R36, R4.reuse, R32, R120 ;  /* 0x000000200424723c */ /* 0x040ff00000041878 */
[C---:B------:R-:W-:Y:S08]  /*109f0*/  HMMA.16816.F32.BF16 R152, R4.reuse, R34, R112 ;  /* 0x000000220498723c */ /* 0x040ff00000041870 */
[C---:B-1----:R-:W-:Y:S01]  /*10a00*/  HMMA.16816.F32.BF16 R44, R4.reuse, R28, R108 ;  /* 0x0000001c042c723c */ /* 0x042fe2000004186c */
[----:B------:R-:W-:Y:S07]  /*10a10*/  LDSM.16.MT88.4 R108, [R185+0x1900] ;  /* 0x00190000b96c783b */ /* 0x000fee0000004200 */
[C---:B------:R-:W-:Y:S08]  /*10a20*/  HMMA.16816.F32.BF16 R148, R4.reuse, R30, R96 ;  /* 0x0000001e0494723c */ /* 0x040ff00000041860 */
[C---:B------:R-:W-:Y:S08]  /*10a30*/  HMMA.16816.F32.BF16 R140, R4.reuse, R16, R76 ;  /* 0x00000010048c723c */ /* 0x040ff0000004184c */
[C---:B------:R-:W-:Y:S01]  /*10a40*/  HMMA.16816.F32.BF16 R32, R4.reuse, R18, R56 ;  /* 0x000000120420723c */ /* 0x040fe20000041838 */
[----:B------:R-:W1:Y:S04]  /*10a50*/  LDSM.16.MT88.4 R16, [R188+0x5100] ;  /* 0x00510000bc10783b */ /* 0x000e680000004200 */
[----:B------:R-:W-:Y:S03]  /*10a60*/  LDSM.16.MT88.4 R56, [R188+0x3900] ;  /* 0x00390000bc38783b */ /* 0x000fe60000004200 */
[C---:B------:R-:W-:Y:S08]  /*10a70*/  HMMA.16816.F32.BF16 R68, R4.reuse, R12, R68 ;  /* 0x0000000c0444723c */ /* 0x040ff00000041844 */
[C---:B------:R-:W-:Y:S01]  /*10a80*/  HMMA.16816.F32.BF16 R28, R4.reuse, R14, R60 ;  /* 0x0000000e041c723c */ /* 0x040fe2000004183c */
[----:B------:R-:W2:Y:S07]  /*10a90*/  LDSM.16.MT88.4 R12, [R187+0x5100] ;  /* 0x00510000bb0c783b */ /* 0x000eae0000004200 */
[C---:B------:R-:W-:Y:S01]  /*10aa0*/  HMMA.16816.F32.BF16 R84, R4.reuse, R22, R84 ;  /* 0x000000160454723c */ /* 0x040fe20000041854 */
[----:B------:R4:W-:Y:S07]  /*10ab0*/  MUFU.EX2 R22, R2 ;  /* 0x0000000200167308 */ /* 0x0009ee0000000800 */
[C---:B------:R-:W-:Y:S08]  /*10ac0*/  HMMA.16816.F32.BF16 R88, R4.reuse, R20, R88 ;  /* 0x000000140458723c */ /* 0x040ff00000041858 */
[C---:B---3--:R-:W-:Y:S01]  /*10ad0*/  HMMA.16816.F32.BF16 R76, R4.reuse, R24, R64 ;  /* 0x00000018044c723c */ /* 0x048fe20000041840 */
[--C-:B----4-:R-:W-:Y:S01]  /*10ae0*/  FFMA.FTZ R2, R212, c[0x0][0x2d0], -R8.reuse ;  /* 0x0000b400d4027a23 */ /* 0x110fe20000010808 */
[----:B------:R-:W-:Y:S03]  /*10af0*/  LDSM.16.MT88.4 R64, [R187+0x3900] ;  /* 0x00390000bb40783b */ /* 0x000fe60000004200 */
[----:B------:R3:W4:Y:S03]  /*10b00*/  MUFU.EX2 R21, R2 ;  /* 0x0000000200157308 */ /* 0x0007260000000800 */
[C---:B-1----:R-:W-:Y:S01]  /*10b10*/  HMMA.16816.F32.BF16 R136, R4.reuse, R16, R72 ;  /* 0x000000100488723c */ /* 0x042fe20000041848 */
[----:B------:R-:W-:Y:S07]  /*10b20*/  LDSM.16.MT88.4 R72, [R185+0x5900] ;  /* 0x00590000b948783b */ /* 0x000fee0000004200 */
[----:B------:R-:W-:Y:S01]  /*10b30*/  HMMA.16816.F32.BF16 R200, R4, R48, R200 ;  /* 0x0000003004c8723c */ /* 0x000fe200000418c8 */
[----:B------:R-:W-:Y:S01]  /*10b40*/  LDSM.16.MT88.4 R48, [R186+0x3900] ;  /* 0x00390000ba30783b */ /* 0x000fe20000004200 */
[----:B---3--:R-:W-:Y:S01]  /*10b50*/  FFMA.FTZ R2, R213, c[0x0][0x2d0], -R8 ;  /* 0x0000b400d5027a23 */ /* 0x008fe20000010808 */
[----:B----4-:R-:W-:-:S05]  /*10b60*/  F2FP.BF16.PACK_AB R96, R21, R22 ;  /* 0x000000161560723e */ /* 0x010fca00000010ff */
[C---:B--2---:R-:W-:Y:S01]  /*10b70*/  HMMA.16816.F32.BF16 R144, R4.reuse, R12, R104 ;  /* 0x0000000c0490723c */ /* 0x044fe20000041868 */
[----:B------:R1:W-:Y:S07]  /*10b80*/  MUFU.EX2 R23, R2 ;  /* 0x0000000200177308 */ /* 0x0003ee0000000800 */
[C---:B------:R-:W-:Y:S08]  /*10b90*/  HMMA.16816.F32.BF16 R24, R4.reuse, R26, R52 ;  /* 0x0000001a0418723c */ /* 0x040ff00000041834 */
[C---:B------:R-:W-:Y:S01]  /*10ba0*/  HMMA.16816.F32.BF16 R16, R4.reuse, R18, R80 ;  /* 0x000000120410723c */ /* 0x040fe20000041850 */
[----:B-1----:R-:W-:Y:S01]  /*10bb0*/  FFMA.FTZ R2, R215, c[0x0][0x2d0], -R8 ;  /* 0x0000b400d7027a23 */ /* 0x002fe20000010808 */
[----:B------:R-:W-:Y:S03]  /*10bc0*/  LDSM.16.MT88.4 R80, [R186+0x5900] ;  /* 0x00590000ba50783b */ /* 0x000fe60000004200 */
[----:B------:R1:W2:Y:S03]  /*10bd0*/  MUFU.EX2 R20, R2 ;  /* 0x0000000200147308 */ /* 0x0002a60000000800 */
[----:B------:R-:W-:Y:S01]  /*10be0*/  HMMA.16816.F32.BF16 R12, R4, R14, R92 ;  /* 0x0000000e040c723c */ /* 0x000fe2000004185c */
[----:B------:R-:W3:Y:S01]  /*10bf0*/  LDSM.16.MT88.4 R4, [R187+0x5900] ;  /* 0x00590000bb04783b */ /* 0x000ee20000004200 */
[----:B-1----:R-:W-:Y:S01]  /*10c00*/  FFMA.FTZ R2, R208, c[0x0][0x2d0], -R0 ;  /* 0x0000b400d0027a23 */ /* 0x002fe20000010800 */
[----:B--2---:R-:W-:-:S03]  /*10c10*/  F2FP.BF16.PACK_AB R98, R20, R23 ;  /* 0x000000171462723e */ /* 0x004fc600000010ff */
[----:B------:R1:W-:Y:S02]  /*10c20*/  MUFU.EX2 R10, R2 ;  /* 0x00000002000a7308 */ /* 0x0003e40000000800 */
[----:B-1----:R-:W-:Y:S01]  /*10c30*/  FFMA.FTZ R2, R206, c[0x0][0x2d0], -R0 ;  /* 0x0000b400ce027a23 */ /* 0x002fe20000010800 */
[----:B------:R-:W-:-:S05]  /*10c40*/  IADD3 R206, R195, 0x800, RZ ;  /* 0x00000800c3ce7810 */ /* 0x000fca0007ffe0ff */
[----:B------:R1:W2:Y:S02]  /*10c50*/  MUFU.EX2 R8, R2 ;  /* 0x0000000200087308 */ /* 0x0002a40000000800 */
[--C-:B-1----:R-:W-:Y:S01]  /*10c60*/  FFMA.FTZ R2, R210, c[0x0][0x2d0], -R0.reuse ;  /* 0x0000b400d2027a23 */ /* 0x102fe20000010800 */
[----:B--2---:R-:W-:Y:S01]  /*10c70*/  F2FP.BF16.PACK_AB R97, R8, R10 ;  /* 0x0000000a0861723e */ /* 0x004fe200000010ff */
[----:B------:R-:W-:-:S04]  /*10c80*/  FFMA.FTZ R0, R211, c[0x0][0x2d0], -R0 ;  /* 0x0000b400d3007a23 */ /* 0x000fc80000010800 */
[----:B------:R-:W-:Y:S08]  /*10c90*/  MUFU.EX2 R11, R2 ;  /* 0x00000002000b7308 */ /* 0x000ff00000000800 */
[----:B------:R1:W2:Y:S02]  /*10ca0*/  MUFU.EX2 R9, R0 ;  /* 0x0000000000097308 */ /* 0x0002a40000000800 */
[----:B-1----:R-:W-:Y:S01]  /*10cb0*/  FADD.FTZ R0, R241, R234 ;  /* 0x000000eaf1007221 */ /* 0x002fe20000010000 */
[----:B--2---:R-:W-:-:S03]  /*10cc0*/  F2FP.BF16.PACK_AB R99, R9, R11 ;  /* 0x0000000b0963723e */ /* 0x004fc600000010ff */
[----:B------:R-:W-:Y:S02]  /*10cd0*/  FADD.FTZ R2, R227, R0 ;  /* 0x00000000e3027221 */ /* 0x000fe40000010000 */
[----:B------:R-:W-:Y:S02]  /*10ce0*/  FADD.FTZ R0, R226, R3 ;  /* 0x00000003e2007221 */ /* 0x000fe40000010000 */
[----:B------:R-:W-:Y:S01]  /*10cf0*/  FADD.FTZ R2, R235, R2 ;  /* 0x00000002eb027221 */ /* 0x000fe20000010000 */
[----:B------:R-:W-:Y:S01]  /*10d00*/  HMMA.16816.F32.BF16 R52, R96, R56, R88 ;  /* 0x000000386034723c */ /* 0x000fe20000041858 */
[----:B------:R-:W-:Y:S01]  /*10d10*/  FADD.FTZ R0, R225, R0 ;  /* 0x00000000e1007221 */ /* 0x000fe20000010000 */
[----:B------:R-:W1:Y:S01]  /*10d20*/  LDSM.16.MT88.4 R88, [R188+0x5900] ;  /* 0x00590000bc58783b */ /* 0x000e620000004200 */
[----:B------:R-:W-:Y:S02]  /*10d30*/  FADD.FTZ R2, R223, R2 ;  /* 0x00000002df027221 */ /* 0x000fe40000010000 */
[----:B------:R-:W-:-:S02]  /*10d40*/  FADD.FTZ R0, R219, R0 ;  /* 0x00000000db007221 */ /* 0x000fc40000010000 */
[----:B------:R-:W-:Y:S01]  /*10d50*/  FADD.FTZ R2, R221, R2 ;  /* 0x00000002dd027221 */ /* 0x000fe20000010000 */
[C---:B---3--:R-:W-:Y:S01]  /*10d60*/  HMMA.16816.F32.BF16 R92, R96.reuse, R4, R144 ;  /* 0x00000004605c723c */ /* 0x048fe20000041890 */
[----:B------:R-:W-:Y:S02]  /*10d70*/  FADD.FTZ R0, R217, R0 ;  /* 0x00000000d9007221 */ /* 0x000fe40000010000 */
[----:B------:R-:W-:Y:S02]  /*10d80*/  FADD.FTZ R2, R222, R2 ;  /* 0x00000002de027221 */ /* 0x000fe40000010000 */
[----:B------:R-:W-:Y:S02]  /*10d90*/  FADD.FTZ R0, R218, R0 ;  /* 0x00000000da007221 */ /* 0x000fe40000010000 */
[----:B------:R-:W-:Y:S01]  /*10da0*/  FADD.FTZ R2, R220, R2 ;  /* 0x00000002dc027221 */ /* 0x000fe20000010000 */
[----:B------:R-:W-:Y:S01]  /*10db0*/  HMMA.16816.F32.BF16 R56, R96, R58, R84 ;  /* 0x0000003a6038723c */ /* 0x000fe20000041854 */
[----:B------:R-:W-:-:S02]  /*10dc0*/  FADD.FTZ R0, R216, R0 ;  /* 0x00000000d8007221 */ /* 0x000fc40000010000 */
[----:B------:R-:W-:Y:S01]  /*10dd0*/  FADD.FTZ R2, R205, R2 ;  /* 0x00000002cd027221 */ /* 0x000fe20000010000 */
[----:B------:R-:W-:Y:S01]  /*10de0*/  IADD3 R205, R195, 0x1000, RZ ;  /* 0x00001000c3cd7810 */ /* 0x000fe20007ffe0ff */
[----:B------:R-:W-:Y:S02]  /*10df0*/  FADD.FTZ R0, R157, R0 ;  /* 0x000000009d007221 */ /* 0x000fe40000010000 */
[----:B------:R-:W-:Y:S01]  /*10e00*/  FADD.FTZ R2, R159, R2 ;  /* 0x000000029f027221 */ /* 0x000fe20000010000 */
[----:B------:R-:W-:Y:S01]  /*10e10*/  HMMA.16816.F32.BF16 R104, R96, R108, R200 ;  /* 0x0000006c6068723c */ /* 0x000fe200000418c8 */
[----:B------:R-:W-:Y:S02]  /*10e20*/  FADD.FTZ R0, R102, R0 ;  /* 0x0000000066007221 */ /* 0x000fe40000010000 */
[----:B------:R-:W-:-:S04]  /*10e30*/  @P4 IMAD.HI.U32 R3, R244, c[0x0][0x2c8], RZ ;  /* 0x0000b200f4034a27 */ /* 0x000fc800078e00ff */
[----:B------:R-:W-:Y:S01]  /*10e40*/  FADD.FTZ R2, R204, R2 ;  /* 0x00000002cc027221 */ /* 0x000fe20000010000 */
[----:B------:R-:W-:Y:S01]  /*10e50*/  @P4 SHF.R.U32.HI R244, RZ, c[0x0][0x2cc], R3 ;  /* 0x0000b300fff44a19 */ /* 0x000fe20000011603 */
[----:B------:R-:W-:Y:S01]  /*10e60*/  FADD.FTZ R0, R156, R0 ;  /* 0x000000009c007221 */ /* 0x000fe20000010000 */
[C---:B------:R-:W-:Y:S01]  /*10e70*/  HMMA.16816.F32.BF16 R112, R96.reuse, R116, R180 ;  /* 0x000000746070723c */ /* 0x040fe200000418b4 */
[----:B------:R-:W-:Y:S01]  /*10e80*/  FADD.FTZ R3, R158, R2 ;  /* 0x000000029e037221 */ /* 0x000fe20000010000 */
[----:B------:R-:W-:Y:S01]  /*10e90*/  IADD3 R204, R195, 0x1800, RZ ;  /* 0x00001800c3cc7810 */ /* 0x000fe20007ffe0ff */
[----:B------:R-:W-:Y:S01]  /*10ea0*/  FADD.FTZ R2, R103, R0 ;  /* 0x0000000067027221 */ /* 0x000fe20000010000 */
[----:B------:R-:W-:Y:S01]  /*10eb0*/  IADD3 R0, R244, R232, -R242 ;  /* 0x000000e8f4007210 */ /* 0x000fe20007ffe8f2 */
[----:B------:R-:W-:Y:S01]  /*10ec0*/  FADD.FTZ R4, R22, R3 ;  /* 0x0000000316047221 */ /* 0x000fe20000010000 */
[----:B------:R-:W-:Y:S01]  /*10ed0*/  IADD3 R203, R195, 0x2000, RZ ;  /* 0x00002000c3cb7810 */ /* 0x000fe20007ffe0ff */
[----:B------:R-:W-:Y:S01]  /*10ee0*/  FADD.FTZ R3, R10, R2 ;  /* 0x000000020a037221 */ /* 0x000fe20000010000 */
[----:B------:R-:W-:Y:S01]  /*10ef0*/  SHF.R.S32.HI R2, RZ, 0x1f, R0 ;  /* 0x0000001fff027819 */ /* 0x000fe20000011400 */
[----:B------:R-:W-:Y:S01]  /*10f00*/  FADD.FTZ R4, R21, R4 ;  /* 0x0000000415047221 */ /* 0x000fe20000010000 */
[C---:B------:R-:W-:Y:S01]  /*10f10*/  HMMA.16816.F32.BF16 R120, R96.reuse, R124, R172 ;  /* 0x0000007c6078723c */ /* 0x040fe200000418ac */
[----:B------:R-:W-:Y:S01]  /*10f20*/  FADD.FTZ R3, R8, R3 ;  /* 0x0000000308037221 */ /* 0x000fe20000010000 */
[----:B------:R-:W-:Y:S01]  /*10f30*/  LEA.HI R0, R2, R0, RZ, 0x6 ;  /* 0x0000000002007211 */ /* 0x000fe200078f30ff */
[----:B------:R-:W-:Y:S01]  /*10f40*/  FADD.FTZ R222, R23, R4 ;  /* 0x0000000417de7221 */ /* 0x000fe20000010000 */
[----:B------:R-:W-:Y:S01]  /*10f50*/  IADD3 R202, R195, 0x2800, RZ ;  /* 0x00002800c3ca7810 */ /* 0x000fe20007ffe0ff */
[----:B------:R-:W-:Y:S01]  /*10f60*/  FADD.FTZ R223, R11, R3 ;  /* 0x000000030bdf7221 */ /* 0x000fe20000010000 */
[----:B------:R-:W-:Y:S01]  /*10f70*/  SHF.R.S32.HI R0, RZ, 0x6, R0 ;  /* 0x00000006ff007819 */ /* 0x000fe20000011400 */
[----:B------:R-:W-:Y:S01]  /*10f80*/  FADD.FTZ R222, R20, R222 ;  /* 0x000000de14de7221 */ /* 0x000fe20000010000 */
[----:B------:R-:W-:Y:S01]  /*10f90*/  HMMA.16816.F32.BF16 R128, R96, R132, R168 ;  /* 0x000000846080723c */ /* 0x000fe200000418a8 */
[----:B------:R-:W-:Y:S01]  /*10fa0*/  FADD.FTZ R223, R9, R223 ;  /* 0x000000df09df7221 */ /* 0x000fe20000010000 */
[----:B------:R-:W-:-:S02]  /*10fb0*/  IMNMX R234, RZ, R0, !PT ;  /* 0x00000000ffea7217 */ /* 0x000fc40007800200 */
[----:B------:R-:W-:Y:S02]  /*10fc0*/  IADD3 R201, R195, 0x3000, RZ ;  /* 0x00003000c3c97810 */ /* 0x000fe40007ffe0ff */
[----:B------:R-:W-:Y:S02]  /*10fd0*/  ISETP.GE.AND P0, PT, R207, R234, PT ;  /* 0x000000eacf00720c */ /* 0x000fe40003f06270 */
[----:B------:R-:W-:Y:S01]  /*10fe0*/  HMMA.16816.F32.BF16 R36, R96, R40, R36 ;  /* 0x000000286024723c */ /* 0x000fe20000041824 */
[----:B------:R-:W-:-:S07]  /*10ff0*/  IADD3 R200, R195, 0x3800, RZ ;  /* 0x00003800c3c87810 */ /* 0x000fce0007ffe0ff */
[C---:B------:R-:W-:Y:S08]  /*11000*/  HMMA.16816.F32.BF16 R44, R96.reuse, R48, R44 ;  /* 0x00000030602c723c */ /* 0x040ff0000004182c */
[C---:B------:R-:W-:Y:S08]  /*11010*/  HMMA.16816.F32.BF16 R60, R96.reuse, R64, R140 ;  /* 0x00000040603c723c */ /* 0x040ff0000004188c */
[C---:B------:R-:W-:Y:S08]  /*11020*/  HMMA.16816.F32.BF16 R68, R96.reuse, R72, R68 ;  /* 0x000000486044723c */ /* 0x040ff00000041844 */
[C---:B------:R-:W-:Y:S08]  /*11030*/  HMMA.16816.F32.BF16 R76, R96.reuse, R80, R76 ;  /* 0x00000050604c723c */ /* 0x040ff0000004184c */
[C---:B-1----:R-:W-:Y:S08]  /*11040*/  HMMA.16816.F32.BF16 R84, R96.reuse, R88, R136 ;  /* 0x000000586054723c */ /* 0x042ff00000041888 */
[C---:B------:R-:W-:Y:S07]  /*11050*/  HMMA.16816.F32.BF16 R108, R96.reuse, R110, R196 ;  /* 0x0000006e606c723c */ /* 0x040fee00000418c4 */
[C---:B------:R-:W-:Y:S01]  /*11060*/  IADD3 R199, R195.reuse, 0x4000, RZ ;  /* 0x00004000c3c77810 */ /* 0x040fe20007ffe0ff */
[----:B------:R-:W-:Y:S01]  /*11070*/  HMMA.16816.F32.BF16 R116, R96, R118, R176 ;  /* 0x000000766074723c */ /* 0x000fe200000418b0 */
[----:B------:R-:W-:-:S02]  /*11080*/  IADD3 R198, R195, 0x4800, RZ ;  /* 0x00004800c3c67810 */ /* 0x000fc40007ffe0ff */
[C---:B------:R-:W-:Y:S02]  /*11090*/  IADD3 R197, R195.reuse, 0x5000, RZ ;  /* 0x00005000c3c57810 */ /* 0x040fe40007ffe0ff */
[----:B------:R-:W-:-:S03]  /*110a0*/  IADD3 R196, R195, 0x5800, RZ ;  /* 0x00005800c3c47810 */ /* 0x000fc60007ffe0ff */
        /* <DEDUP_REMOVED lines=10> */
[----:B------:R-:W-:Y:S01]  /*11150*/  IADD3 RZ, P0, R228, 0x80, RZ ;  /* 0x00000080e4ff7810 */ /* 0x000fe20007f1e0ff */
[----:B------:R-:W-:Y:S01]  /*11160*/  IMAD.MOV.U32 R102, RZ, RZ, R100 ;  /* 0x000000ffff667224 */ /* 0x000fe200078e0064 */
[----:B------:R-:W-:Y:S01]  /*11170*/  IADD3 R224, P1, R236, 0x40, RZ ;  /* 0x00000040ece07810 */ /* 0x000fe20007f3e0ff */
[----:B------:R-:W-:Y:S01]  /*11180*/  IMAD.MOV.U32 R3, RZ, RZ, R101 ;  /* 0x000000ffff037224 */ /* 0x000fe200078e0065 */
[----:B------:R-:W-:Y:S01]  /*11190*/  IADD3 R226, P2, R228, 0x40, RZ ;  /* 0x00000040e4e27810 */ /* 0x000fe20007f5e0ff */
[----:B------:R-:W-:Y:S01]  /*111a0*/  IMAD.X R227, RZ, RZ, R231, P0 ;  /* 0x000000ffffe37224 */ /* 0x000fe200000e06e7 */
[----:B------:R-:W-:Y:S01]  /*111b0*/  IADD3 R221, P0, R236, 0x80, RZ ;  /* 0x00000080ecdd7810 */ /* 0x000fe20007f1e0ff */
[----:B------:R-:W-:Y:S01]  /*111c0*/  IMAD.MOV.U32 R241, RZ, RZ, c[0x0][0x208] ;  /* 0x00008200fff17624 */ /* 0x000fe200078e00ff */
[----:B------:R-:W-:Y:S01]  /*111d0*/  MOV R208, R207 ;  /* 0x000000cf00d07202 */ /* 0x000fe20000000f00 */
[----:B------:R-:W-:Y:S01]  /*111e0*/  @P4 IMAD.HI.U32 R235, R238, c[0x0][0x2c8], RZ ;  /* 0x0000b200eeeb4a27 */ /* 0x000fe200078e00ff */
[----:B------:R-:W-:-:S02]  /*111f0*/  IADD3 R220, R228, 0x80, RZ ;  /* 0x00000080e4dc7810 */ /* 0x000fc40007ffe0ff */
[----:B------:R-:W-:Y:S01]  /*11200*/  MOV R248, c[0x0][0x20c] ;  /* 0x0000830000f87a02 */ /* 0x000fe20000000f00 */
[----:B------:R-:W-:Y:S01]  /*11210*/  IMAD.MOV.U32 R244, RZ, RZ, -0x40 ;  /* 0xffffffc0fff47424 */ /* 0x000fe200078e00ff */
[----:B------:R-:W-:Y:S01]  /*11220*/  IADD3.X R225, RZ, R231, RZ, P2, !PT ;  /* 0x000000e7ffe17210 */ /* 0x000fe200017fe4ff */
[----:B------:R-:W-:Y:S01]  /*11230*/  IMAD.X R219, RZ, RZ, R233, P1 ;  /* 0x000000ffffdb7224 */ /* 0x000fe200008e06e9 */
[----:B------:R-:W-:Y:S02]  /*11240*/  IADD3.X R218, RZ, R233, RZ, P0, !PT ;  /* 0x000000e9ffda7210 */ /* 0x000fe400007fe4ff */
.L_x_615:
[----:B------:R-:W-:Y:S01]  /*11250*/  ISETP.GE.AND P0, PT, R208, RZ, PT ;  /* 0x000000ffd000720c */ /* 0x000fe20003f06270 */
[----:B------:R-:W-:Y:S04]  /*11260*/  DEPBAR.LE SB0, 0x0 ;  /* 0x000080000000791a */ /* 0x000fe80000000000 */
[----:B------:R-:W-:Y:S01]  /*11270*/  BAR.SYNC.DEFER_BLOCKING 0x0 ;  /* 0x0000000000007b1d */ /* 0x000fe20000010000 */
[----:B------:R-:W-:Y:S02]  /*11280*/  ISETP.NE.AND P4, PT, R240, RZ, PT ;  /* 0x000000fff000720c */ /* 0x000fe40003f85270 */
[----:B------:R-:W-:Y:S05]  /*11290*/  ISETP.NE.AND P3, PT, R249, 0x1, PT ;  /* 0x00000001f900780c */ /* 0x000fea0003f65270 */
[----:B------:R-:W-:Y:S01]  /*112a0*/  @P0 SHF.R.S32.HI R0, RZ, 0x1f, R208 ;  /* 0x0000001fff000819 */ /* 0x000fe200000114d0 */
[----:B------:R-:W-:Y:S04]  /*112b0*/  @P0 IMAD.WIDE.U32 R4, R208, c[0x0][0x208], RZ ;  /* 0x00008200d0040a25 */ /* 0x000fe800078e00ff */
[----:B------:R-:W-:Y:S01]  /*112c0*/  @P0 IMAD R0, R0, c[0x0][0x208], RZ ;  /* 0x0000820000000a24 */ /* 0x000fe200078e02ff */
[----:B------:R-:W-:Y:S03]  /*112d0*/  @P0 SHF.L.U32 R2, R4, 0x6, RZ ;  /* 0x0000000604020819 */ /* 0x000fe600000006ff */
[----:B------:R-:W-:Y:S05]  /*112e0*/  @P0 IMAD R0, R208, c[0x0][0x20c], R0 ;  /* 0x00008300d0000a24 */ /* 0x000fea00078e0200 */
[----:B------:R-:W-:Y:S02]  /*112f0*/  @P0 IADD3 R0, R5, R0, RZ ;  /* 0x0000000005000210 */ /* 0x000fe40007ffe0ff */
[----:B------:R-:W-:Y:S01]  /*11300*/  @P0 IADD3 R5, P1, R2, R236, RZ ;  /* 0x000000ec02050210 */ /* 0x000fe20007f3e0ff */
[----:B------:R-:W-:Y:S01]  /*11310*/  LDSM.16.M88.4 R32, [R191+0xc100] ;  /* 0x00c10000bf20783b */ /* 0x000fe20000000200 */
[----:B------:R-:W-:Y:S02]  /*11320*/  @P0 SHF.L.U64.HI R0, R4, 0x6, R0 ;  /* 0x0000000604000819 */ /* 0x000fe40000010200 */
[C---:B------:R-:W-:Y:S02]  /*11330*/  @P0 LEA R30, P2, R5.reuse, c[0x0][0x1f8], 0x1 ;  /* 0x00007e00051e0a11 */ /* 0x040fe400078408ff */
[----:B------:R-:W-:Y:S02]  /*11340*/  @P0 IADD3.X R4, R0, R233, RZ, P1, !PT ;  /* 0x000000e900040210 */ /* 0x000fe40000ffe4ff */
[----:B------:R-:W-:Y:S01]  /*11350*/  @P0 IADD3 R6, P1, R2, R224, RZ ;  /* 0x000000e002060210 */ /* 0x000fe20007f3e0ff */
[----:B------:R-:W1:Y:S01]  /*11360*/  LDSM.16.M88.4 R8, [R184+0x6100] ;  /* 0x00610000b808783b */ /* 0x000e620000000200 */
[----:B------:R-:W-:Y:S02]  /*11370*/  @P0 LEA.HI.X R31, R5, c[0x0][0x1fc], R4, 0x1, P2 ;  /* 0x00007f00051f0a11 */ /* 0x000fe400010f0c04 */
[----:B------:R-:W-:Y:S02]  /*11380*/  @P0 LEA R22, P2, R6, c[0x0][0x1f8], 0x1 ;  /* 0x00007e0006160a11 */ /* 0x000fe400078408ff */
[----:B------:R-:W-:Y:S02]  /*11390*/  @P0 IADD3.X R5, R0, R219, RZ, P1, !PT ;  /* 0x000000db00050210 */ /* 0x000fe40000ffe4ff */
[C---:B------:R-:W-:Y:S01]  /*113a0*/  @P0 LEA R4, P1, R241.reuse, R2, 0x5 ;  /* 0x00000002f1040211 */ /* 0x040fe200078228ff */
[----:B------:R-:W2:Y:S01]  /*113b0*/  LDSM.16.M88.4 R16, [R184+0x6900] ;  /* 0x00690000b810783b */ /* 0x000ea20000000200 */
[----:B------:R-:W-:Y:S02]  /*113c0*/  @P0 LEA.HI.X R23, R6, c[0x0][0x1fc], R5, 0x1, P2 ;  /* 0x00007f0006170a11 */ /* 0x000fe400010f0c05 */
[----:B------:R-:W-:Y:S02]  /*113d0*/  @P0 IADD3 R5, P2, R2, R221, RZ ;  /* 0x000000dd02050210 */ /* 0x000fe40007f5e0ff */
[----:B------:R-:W-:Y:S02]  /*113e0*/  @P0 LEA.HI.X R2, R241, R0, R248, 0x5, P1 ;  /* 0x00000000f1020211 */ /* 0x000fe400008f2cf8 */
[----:B------:R-:W-:Y:S01]  /*113f0*/  @P0 IADD3.X R0, R0, R218, RZ, P2, !PT ;  /* 0x000000da00000210 */ /* 0x000fe200017fe4ff */
[----:B------:R-:W3:Y:S01]  /*11400*/  LDSM.16.M88.4 R24, [R184+0x7100] ;  /* 0x00710000b818783b */ /* 0x000ee20000000200 */
[C---:B------:R-:W-:Y:S02]  /*11410*/  @P0 LEA R14, P2, R5.reuse, c[0x0][0x1f8], 0x1 ;  /* 0x00007e00050e0a11 */ /* 0x040fe400078408ff */
[----:B------:R-:W-:Y:S02]  /*11420*/  @P0 IADD3 R6, P1, R4, R236, RZ ;  /* 0x000000ec04060210 */ /* 0x000fe40007f3e0ff */
[----:B------:R-:W-:Y:S02]  /*11430*/  @P0 LEA.HI.X R15, R5, c[0x0][0x1fc], R0, 0x1, P2 ;  /* 0x00007f00050f0a11 */ /* 0x000fe400010f0c00 */
[----:B------:R-:W-:Y:S01]  /*11440*/  @P0 IADD3.X R7, R2, R233, RZ, P1, !PT ;  /* 0x000000e902070210 */ /* 0x000fe20000ffe4ff */
[----:B------:R-:W4:Y:S01]  /*11450*/  LDSM.16.M88.4 R136, [R184+0x7900] ;  /* 0x00790000b888783b */ /* 0x000f220000000200 */
[----:B------:R-:W-:Y:S02]  /*11460*/  @P0 LEA R28, P1, R6, c[0x0][0x1f8], 0x1 ;  /* 0x00007e00061c0a11 */ /* 0x000fe400078208ff */
[----:B------:R-:W-:Y:S02]  /*11470*/  @P0 IADD3 R0, P2, R4, R224, RZ ;  /* 0x000000e004000210 */ /* 0x000fe40007f5e0ff */
[----:B------:R-:W-:Y:S02]  /*11480*/  @P0 LEA.HI.X R29, R6, c[0x0][0x1fc], R7, 0x1, P1 ;  /* 0x00007f00061d0a11 */ /* 0x000fe400008f0c07 */
[----:B------:R-:W-:Y:S01]  /*11490*/  @P0 IADD3.X R5, R2, R219, RZ, P2, !PT ;  /* 0x000000db02050210 */ /* 0x000fe200017fe4ff */
[----:B------:R-:W-:Y:S01]  /*114a0*/  LDSM.16.M88.4 R140, [R192+0xc100] ;  /* 0x00c10000c08c783b */ /* 0x000fe20000000200 */
[----:B------:R-:W-:Y:S02]  /*114b0*/  @P0 LEA R20, P2, R0, c[0x0][0x1f8], 0x1 ;  /* 0x00007e0000140a11 */ /* 0x000fe400078408ff */
[----:B------:R-:W-:Y:S02]  /*114c0*/  @P0 IADD3 R4, P1, R4, R221, RZ ;  /* 0x000000dd04040210 */ /* 0x000fe40007f3e0ff */
[----:B------:R-:W-:Y:S02]  /*114d0*/  @P0 LEA.HI.X R21, R0, c[0x0][0x1fc], R5, 0x1, P2 ;  /* 0x00007f0000150a11 */ /* 0x000fe400010f0c05 */
[----:B------:R-:W-:Y:S01]  /*114e0*/  @P0 IADD3.X R2, R2, R218, RZ, P1, !PT ;  /* 0x000000da02020210 */ /* 0x000fe20000ffe4ff */
[----:B------:R-:W5:Y:S01]  /*114f0*/  LDSM.16.M88.4 R144, [R195] ;  /* 0x00000000c390783b */ /* 0x000f620000000200 */
[C---:B------:R-:W-:Y:S02]  /*11500*/  @P0 LEA R12, P1, R4.reuse, c[0x0][0x1f8], 0x1 ;  /* 0x00007e00040c0a11 */ /* 0x040fe400078208ff */
[----:B------:R-:W-:Y:S02]  /*11510*/  MOV R0, R238 ;  /* 0x000000ee00007202 */ /* 0x000fe40000000f00 */
[----:B------:R-:W-:Y:S02]  /*11520*/  @P0 LEA.HI.X R13, R4, c[0x0][0x1fc], R2, 0x1, P1 ;  /* 0x00007f00040d0a11 */ /* 0x000fe400008f0c02 */
[C---:B-1----:R-:W-:Y:S01]  /*11530*/  HMMA.16816.F32.BF16 R4, R32.reuse, R8, RZ ;  /* 0x000000082004723c */ /* 0x042fe200000418ff */
[----:B------:R-:W1:Y:S02]  /*11540*/  LDSM.16.M88.4 R148, [R206] ;  /* 0x00000000ce94783b */ /* 0x000e640000000200 */
[----:B------:R-:W-:Y:S05]  /*11550*/  @P3 SHF.R.U32.HI R0, RZ, c[0x0][0x2cc], R235 ;  /* 0x0000b300ff003a19 */ /* 0x000fea00000116eb */
[C---:B------:R-:W-:Y:S01]  /*11560*/  HMMA.16816.F32.BF16 R8, R32.reuse, R10, RZ ;  /* 0x0000000a2008723c */ /* 0x040fe200000418ff */
[----:B------:R-:W1:Y:S08]  /*11570*/  LDSM.16.M88.4 R152, [R205] ;  /* 0x00000000cd98783b */ /* 0x000e700000000200 */
[----:B------:R-:W1:Y:S08]  /*11580*/  LDSM.16.M88.4 R156, [R204] ;  /* 0x00000000cc9c783b */ /* 0x000e700000000200 */
[----:B------:R-:W-:Y:S01]  /*11590*/  @!PT LDS RZ, [RZ] ;  /* 0x00000000fffff984 */ /* 0x000fe20000000800 */
[----:B------:R-:W-:Y:S01]  /*115a0*/  @!PT LDS RZ, [RZ] ;  /* 0x00000000fffff984 */ /* 0x000fe20000000800 */
[----:B------:R-:W-:Y:S01]  /*115b0*/  @!PT LDS RZ, [RZ] ;  /* 0x00000000fffff984 */ /* 0x000fe20000000800 */
[----:B------:R4:W-:Y:S08]  /*115c0*/  @P0 LDGSTS.E.BYPASS.LTC128B.128 [R209+0x100], [R30.64], !P5 ;  /* 0x001000001ed10fae */ /* 0x0009f0000e901d46 */
[----:B------:R3:W-:Y:S08]  /*115d0*/  @P0 LDGSTS.E.BYPASS.LTC128B.128 [R209+0x2100], [R22.64], !P6 ;  /* 0x0210000016d10fae */ /* 0x0007f0000f101d46 */
[----:B------:R2:W-:Y:S08]  /*115e0*/  @P0 LDGSTS.E.BYPASS.LTC128B.128 [R209+0x4100], [R14.64], !P4 ;  /* 0x041000000ed10fae */ /* 0x0005f0000e101d46 */
[----:B------:R4:W-:Y:S08]  /*115f0*/  @P0 LDGSTS.E.BYPASS.LTC128B.128 [R209+0x1100], [R28.64], !P5 ;  /* 0x011000001cd10fae */ /* 0x0009f0000e901d46 */
[----:B------:R3:W-:Y:S08]  /*11600*/  @P0 LDGSTS.E.BYPASS.LTC128B.128 [R209+0x3100], [R20.64], !P6 ;  /* 0x0310000014d10fae */ /* 0x0007f0000f101d46 */
[----:B------:R2:W-:Y:S08]  /*11610*/  @P0 LDGSTS.E.BYPASS.LTC128B.128 [R209+0x5100], [R12.64], !P4 ;  /* 0x051000000cd10fae */ /* 0x0005f0000e101d46 */
[----:B------:R-:W-:Y:S08]  /*11620*/  LDSM.16.M88.4 R160, [R194+0xc100] ;  /* 0x00c10000c2a0783b */ /* 0x000ff00000000200 */
[----:B------:R-:W0:Y:S08]  /*11630*/  LDGDEPBAR ;  /* 0x00000000000079af */ /* 0x000e300000000000 */
[----:B------:R-:W1:Y:S01]  /*11640*/  LDSM.16.M88.4 R164, [R190+0x6100] ;  /* 0x00610000bea4783b */ /* 0x000e620000000200 */
[C---:B--2---:R-:W-:Y:S07]  /*11650*/  HMMA.16816.F32.BF16 R12, R32.reuse, R16, RZ ;  /* 0x00000010200c723c */ /* 0x044fee00000418ff */
[----:B------:R-:W-:Y:S01]  /*11660*/  LDSM.16.M88.4 R168, [R190+0x7100] ;  /* 0x00710000bea8783b */ /* 0x000fe20000000200 */
[C---:B------:R-:W-:Y:S07]  /*11670*/  HMMA.16816.F32.BF16 R16, R32.reuse, R18, RZ ;  /* 0x000000122010723c */ /* 0x040fee00000418ff */
[----:B------:R-:W-:Y:S01]  /*11680*/  LDSM.16.M88.4 R172, [R190+0x7900] ;  /* 0x00790000beac783b */ /* 0x000fe20000000200 */
[C---:B---3--:R-:W-:Y:S07]  /*11690*/  HMMA.16816.F32.BF16 R20, R32.reuse, R24, RZ ;  /* 0x000000182014723c */ /* 0x048fee00000418ff */
[----:B------:R-:W-:Y:S01]  /*116a0*/  LDSM.16.M88.4 R176, [R193+0xc100] ;  /* 0x00c10000c1b0783b */ /* 0x000fe20000000200 */
[C---:B------:R-:W-:Y:S07]  /*116b0*/  HMMA.16816.F32.BF16 R24, R32.reuse, R26, RZ ;  /* 0x0000001a2018723c */ /* 0x040fee00000418ff */
[----:B------:R-:W-:Y:S01]  /*116c0*/  LDSM.16.M88.4 R180, [R189] ;  /* 0x00000000bdb4783b */ /* 0x000fe20000000200 */
[C---:B----4-:R-:W-:Y:S07]  /*116d0*/  HMMA.16816.F32.BF16 R28, R32.reuse, R136, RZ ;  /* 0x00000088201c723c */ /* 0x050fee00000418ff */
[----:B------:R-:W-:Y:S01]  /*116e0*/  SHFL.IDX PT, R2, R0, RZ, 0x1c1f ;  /* 0x001c1fff00027589 */ /* 0x000fe200000e0000 */
[----:B------:R-:W-:Y:S07]  /*116f0*/  HMMA.16816.F32.BF16 R32, R32, R138, RZ ;  /* 0x0000008a2020723c */ /* 0x000fee00000418ff */
[----:B------:R-:W2:Y:S01]  /*11700*/  LDSM.16.M88.4 R136, [R190+0x6900] ;  /* 0x00690000be88783b */ /* 0x000ea20000000200 */
[C---:B-----5:R-:W-:Y:S08]  /*11710*/  HMMA.16816.F32.BF16 R4, R140.reuse, R144, R4 ;  /* 0x000000908c04723c */ /* 0x060ff00000041804 */
[C---:B------:R-:W-:Y:S01]  /*11720*/  HMMA.16816.F32.BF16 R8, R140.reuse, R146, R8 ;  /* 0x000000928c08723c */ /* 0x040fe20000041808 */
[----:B------:R-:W-:Y:S07]  /*11730*/  LDSM.16.M88.4 R144, [R189+0x1000] ;  /* 0x00100000bd90783b */ /* 0x000fee0000000200 */
[C---:B-1----:R-:W-:Y:S08]  /*11740*/  HMMA.16816.F32.BF16 R12, R140.reuse, R148, R12 ;  /* 0x000000948c0c723c */ /* 0x042ff0000004180c */
[C---:B------:R-:W-:Y:S01]  /*11750*/  HMMA.16816.F32.BF16 R16, R140.reuse, R150, R16 ;  /* 0x000000968c10723c */ /* 0x040fe20000041810 */
[----:B------:R-:W-:Y:S07]  /*11760*/  LDSM.16.M88.4 R148, [R189+0x1800] ;  /* 0x00180000bd94783b */ /* 0x000fee0000000200 */
[C---:B------:R-:W-:Y:S08]  /*11770*/  HMMA.16816.F32.BF16 R20, R140.reuse, R152, R20 ;  /* 0x000000988c14723c */ /* 0x040ff00000041814 */
[C---:B------:R-:W-:Y:S01]  /*11780*/  HMMA.16816.F32.BF16 R24, R140.reuse, R154, R24 ;  /* 0x0000009a8c18723c */ /* 0x040fe20000041818 */
[----:B------:R-:W-:Y:S07]  /*11790*/  LDSM.16.M88.4 R152, [R191+0x10100] ;  /* 0x01010000bf98783b */ /* 0x000fee0000000200 */
[C---:B------:R-:W-:Y:S08]  /*117a0*/  HMMA.16816.F32.BF16 R28, R140.reuse, R156, R28 ;  /* 0x0000009c8c1c723c */ /* 0x040ff0000004181c */
[----:B------:R-:W-:Y:S01]  /*117b0*/  HMMA.16816.F32.BF16 R32, R140, R158, R32 ;  /* 0x0000009e8c20723c */ /* 0x000fe20000041820 */
[----:B------:R-:W1:Y:S07]  /*117c0*/  LDSM.16.M88.4 R140, [R189+0x800] ;  /* 0x00080000bd8c783b */ /* 0x000e6e0000000200 */
[C---:B------:R-:W-:Y:S01]  /*117d0*/  HMMA.16816.F32.BF16 R4, R160.reuse, R164, R4 ;  /* 0x000000a4a004723c */ /* 0x040fe20000041804 */
[----:B------:R-:W3:Y:S07]  /*117e0*/  LDSM.16.M88.4 R156, [R184+0x8100] ;  /* 0x00810000b89c783b */ /* 0x000eee0000000200 */
[C---:B------:R-:W-:Y:S01]  /*117f0*/  HMMA.16816.F32.BF16 R8, R160.reuse, R166, R8 ;  /* 0x000000a6a008723c */ /* 0x040fe20000041808 */
[----:B------:R-:W-:Y:S07]  /*11800*/  LDSM.16.M88.4 R164, [R184+0x9900] ;  /* 0x00990000b8a4783b */ /* 0x000fee0000000200 */
[C---:B--2---:R-:W-:Y:S08]  /*11810*/  HMMA.16816.F32.BF16 R12, R160.reuse, R136, R12 ;  /* 0x00000088a00c723c */ /* 0x044ff0000004180c */
[C---:B------:R-:W-:Y:S01]  /*11820*/  HMMA.16816.F32.BF16 R16, R160.reuse, R138, R16 ;  /* 0x0000008aa010723c */ /* 0x040fe20000041810 */
[----:B------:R-:W2:Y:S07]  /*11830*/  LDSM.16.M88.4 R136, [R184+0x8900] ;  /* 0x00890000b888783b */ /* 0x000eae0000000200 */
[C---:B------:R-:W-:Y:S08]  /*11840*/  HMMA.16816.F32.BF16 R20, R160.reuse, R168, R20 ;  /* 0x000000a8a014723c */ /* 0x040ff00000041814 */
[C---:B------:R-:W-:Y:S01]  /*11850*/  HMMA.16816.F32.BF16 R24, R160.reuse, R170, R24 ;  /* 0x000000aaa018723c */ /* 0x040fe20000041818 */
[----:B------:R-:W-:Y:S07]  /*11860*/  LDSM.16.M88.4 R168, [R192+0x10100] ;  /* 0x01010000c0a8783b */ /* 0x000fee0000000200 */
[C---:B------:R-:W-:Y:S08]  /*11870*/  HMMA.16816.F32.BF16 R28, R160.reuse, R172, R28 ;  /* 0x000000aca01c723c */ /* 0x040ff0000004181c */
[----:B------:R-:W-:Y:S01]  /*11880*/  HMMA.16816.F32.BF16 R32, R160, R174, R32 ;  /* 0x000000aea020723c */ /* 0x000fe20000041820 */
[----:B------:R-:W4:Y:S07]  /*11890*/  LDSM.16.M88.4 R160, [R184+0x9100] ;  /* 0x00910000b8a0783b */ /* 0x000f2e0000000200 */
[C---:B------:R-:W-:Y:S01]  /*118a0*/  HMMA.16816.F32.BF16 R4, R176.reuse, R180, R4 ;  /* 0x000000b4b004723c */ /* 0x040fe20000041804 */
[----:B------:R-:W5:Y:S07]  /*118b0*/  LDSM.16.M88.4 R172, [R203] ;  /* 0x00000000cbac783b */ /* 0x000f6e0000000200 */
        /* <DEDUP_REMOVED lines=15> */
[C---:B--2---:R-:W-:Y:S08]  /*119b0*/  HMMA.16816.F32.BF16 R12, R152.reuse, R136, R12 ;  /* 0x00000088980c723c */ /* 0x044ff0000004180c */
[C---:B------:R-:W-:Y:S01]  /*119c0*/  HMMA.16816.F32.BF16 R16, R152.reuse, R138, R16 ;  /* 0x0000008a9810723c */ /* 0x040fe20000041810 */
[----:B------:R-:W2:Y:S07]  /*119d0*/  LDSM.16.M88.4 R136, [R190+0x8900] ;  /* 0x00890000be88783b */ /* 0x000eae0000000200 */
[C---:B----4-:R-:W-:Y:S08]  /*119e0*/  HMMA.16816.F32.BF16 R20, R152.reuse, R160, R20 ;  /* 0x000000a09814723c */ /* 0x050ff00000041814 */
[C---:B------:R-:W-:Y:S01]  /*119f0*/  HMMA.16816.F32.BF16 R24, R152.reuse, R162, R24 ;  /* 0x000000a29818723c */ /* 0x040fe20000041818 */
[----:B------:R-:W-:Y:S07]  /*11a00*/  LDSM.16.M88.4 R160, [R193+0x10100] ;  /* 0x01010000c1a0783b */ /* 0x000fee0000000200 */
[C---:B------:R-:W-:Y:S08]  /*11a10*/  HMMA.16816.F32.BF16 R28, R152.reuse, R164, R28 ;  /* 0x000000a4981c723c */ /* 0x040ff0000004181c */
[----:B------:R-:W-:Y:S01]  /*11a20*/  HMMA.16816.F32.BF16 R32, R152, R166, R32 ;  /* 0x000000a69820723c */ /* 0x000fe20000041820 */
[----:B------:R-:W4:Y:S07]  /*11a30*/  LDSM.16.M88.4 R152, [R190+0x9100] ;  /* 0x00910000be98783b */ /* 0x000f2e0000000200 */
[C---:B-----5:R-:W-:Y:S01]  /*11a40*/  HMMA.16816.F32.BF16 R4, R168.reuse, R172, R4 ;  /* 0x000000aca804723c */ /* 0x060fe20000041804 */
[----:B------:R-:W5:Y:S07]  /*11a50*/  LDSM.16.M88.4 R164, [R189+0x2000] ;  /* 0x00200000bda4783b */ /* 0x000f6e0000000200 */
        /* <DEDUP_REMOVED lines=23> */
[----:B------:R-:W2:Y:S07]  /*11bd0*/  LDSM.16.M88.4 R156, [R184+0xb900] ;  /* 0x00b90000b89c783b */ /* 0x000eae0000000200 */
[C---:B-----5:R-:W-:Y:S01]  /*11be0*/  HMMA.16816.F32.BF16 R4, R160.reuse, R164, R4 ;  /* 0x000000a4a004723c */ /* 0x060fe20000041804 */
[----:B------:R-:W5:Y:S07]  /*11bf0*/  LDSM.16.M88.4 R176, [R192+0x14100] ;  /* 0x01410000c0b0783b */ /* 0x000f6e0000000200 */
        /* <DEDUP_REMOVED lines=35> */
[C---:B--2---:R-:W-:Y:S08]  /*11e30*/  HMMA.16816.F32.BF16 R12, R160.reuse, R136, R12 ;  /* 0x00000088a00c723c */ /* 0x044ff0000004180c */
[C---:B------:R-:W-:Y:S01]  /*11e40*/  HMMA.16816.F32.BF16 R16, R160.reuse, R138, R16 ;  /* 0x0000008aa010723c */ /* 0x040fe20000041810 */
[----:B------:R-:W1:Y:S07]  /*11e50*/  LDSM.16.M88.4 R136, [R189+0x4800] ;  /* 0x00480000bd88783b */ /* 0x000e6e0000000200 */
[C---:B----4-:R-:W-:Y:S08]  /*11e60*/  HMMA.16816.F32.BF16 R20, R160.reuse, R152, R20 ;  /* 0x00000098a014723c */ /* 0x050ff00000041814 */
[C---:B------:R-:W-:Y:S08]  /*11e70*/  HMMA.16816.F32.BF16 R24, R160.reuse, R154, R24 ;  /* 0x0000009aa018723c */ /* 0x040ff00000041818 */
[C---:B------:R-:W-:Y:S08]  /*11e80*/  HMMA.16816.F32.BF16 R28, R160.reuse, R156, R28 ;  /* 0x0000009ca01c723c */ /* 0x040ff0000004181c */
[----:B------:R-:W-:Y:S08]  /*11e90*/  HMMA.16816.F32.BF16 R32, R160, R158, R32 ;  /* 0x0000009ea020723c */ /* 0x000ff00000041820 */
[C---:B-----5:R-:W-:Y:S08]  /*11ea0*/  HMMA.16816.F32.BF16 R4, R168.reuse, R172, R4 ;  /* 0x000000aca804723c */ /* 0x060ff00000041804 */
        /* <DEDUP_REMOVED lines=17> */
[----:B------:R-:W-:Y:S01]  /*11fc0*/  MUFU.TANH R143, R6 ;  /* 0x00000006008f7308 */ /* 0x000fe20000002400 */
[----:B------:R-:W-:Y:S02]  /*11fd0*/  FMUL.FTZ R16, R16, c[0x0][0x320] ;  /* 0x0000c80010107a20 */ /* 0x000fe40000410000 */
[----:B------:R-:W-:Y:S02]  /*11fe0*/  FMUL.FTZ R14, R14, c[0x0][0x320] ;  /* 0x0000c8000e0e7a20 */ /* 0x000fe40000410000 */
[----:B------:R-:W-:Y:S02]  /*11ff0*/  FMUL.FTZ R17, R17, c[0x0][0x320] ;  /* 0x0000c80011117a20 */ /* 0x000fe40000410000 */
[----:B------:R-:W-:Y:S03]  /*12000*/  FMUL.FTZ R15, R15, c[0x0][0x320] ;  /* 0x0000c8000f0f7a20 */ /* 0x000fe60000410000 */
[----:B------:R3:W-:Y:S10]  /*12010*/  MUFU.TANH R142, R7 ;  /* 0x00000007008e7308 */ /* 0x0007f40000002400 */
[----:B------:R-:W4:Y:S10]  /*12020*/  MUFU.TANH R141, R8 ;  /* 0x00000008008d7308 */ /* 0x000f340000002400 */
[----:B------:R-:W5:Y:S01]  /*12030*/  MUFU.TANH R136, R9 ;  /* 0x0000000900887308 */ /* 0x000f620000002400 */
[----:B---3--:R-:W3:Y:S09]  /*12040*/  LDSM.16.M88.4 R4, [R189+0x5000] ;  /* 0x00500000bd04783b */ /* 0x008ef20000000200 */
[----:B------:R-:W-:Y:S10]  /*12050*/  MUFU.TANH R103, R10 ;  /* 0x0000000a00677308 */ /* 0x000ff40000002400 */
[----:B------:R1:W-:Y:S10]  /*12060*/  MUFU.TANH R101, R11 ;  /* 0x0000000b00657308 */ /* 0x0003f40000002400 */
[----:B------:R-:W-:Y:S10]  /*12070*/  MUFU.TANH R13, R13 ;  /* 0x0000000d000d7308 */ /* 0x000ff40000002400 */
[----:B------:R4:W-:Y:S01]  /*12080*/  MUFU.TANH R148, R18 ;  /* 0x0000001200947308 */ /* 0x0009e20000002400 */
[C---:B---3--:R-:W-:Y:S01]  /*12090*/  HMMA.16816.F32.BF16 R20, R168.reuse, R4, R20 ;  /* 0x00000004a814723c */ /* 0x048fe20000041814 */
[----:B-1----:R-:W1:Y:S01]  /*120a0*/  LDSM.16.M88.4 R8, [R189+0x5800] ;  /* 0x00580000bd08783b */ /* 0x002e620000000200 */
[----:B------:R-:W-:Y:S07]  /*120b0*/  DEPBAR.LE SB0, 0x0 ;  /* 0x000080000000791a */ /* 0x000fee0000000000 */
[----:B------:R-:W-:Y:S01]  /*120c0*/  MUFU.TANH R16, R16 ;  /* 0x0000001000107308 */ /* 0x000fe20000002400 */
[C---:B------:R-:W-:Y:S01]  /*120d0*/  HMMA.16816.F32.BF16 R24, R168.reuse, R6, R24 ;  /* 0x00000006a818723c */ /* 0x040fe20000041818 */
[----:B------:R3:W1:Y:S08]  /*120e0*/  SHFL.IDX PT, R4, R0, 0x1, 0x1c1f ;  /* 0x003c1f0000047f89 */ /* 0x00067000000e0000 */
[----:B------:R5:W-:Y:S01]  /*120f0*/  MUFU.TANH R149, R19 ;  /* 0x0000001300957308 */ /* 0x000be20000002400 */
[----:B------:R-:W-:Y:S04]  /*12100*/  BAR.SYNC.DEFER_BLOCKING 0x0 ;  /* 0x0000000000007b1d */ /* 0x000fe80000010000 */
[----:B------:R-:W-:Y:S02]  /*12110*/  FMUL.FTZ R23, R23, c[0x0][0x320] ;  /* 0x0000c80017177a20 */ /* 0x000fe40000410000 */
[----:B------:R-:W-:Y:S02]  /*12120*/  FMUL.FTZ R20, R20, c[0x0][0x320] ;  /* 0x0000c80014147a20 */ /* 0x000fe40000410000 */
[----:B------:R-:W-:Y:S02]  /*12130*/  FMUL.FTZ R22, R22, c[0x0][0x320] ;  /* 0x0000c80016167a20 */ /* 0x000fe40000410000 */
[----:B------:R-:W-:Y:S02]  /*12140*/  FMUL.FTZ R21, R21, c[0x0][0x320] ;  /* 0x0000c80015157a20 */ /* 0x000fe40000410000 */
[----:B---3--:R-:W-:Y:S02]  /*12150*/  IMAD R0, R208, R244, 0x1 ;  /* 0x00000001d0007424 */ /* 0x008fe400078e02f4 */
[----:B------:R-:W-:Y:S02]  /*12160*/  FMUL.FTZ R24, R24, c[0x0][0x320] ;  /* 0x0000c80018187a20 */ /* 0x000fe40000410000 */
[----:B------:R-:W-:Y:S01]  /*12170*/  FMUL.FTZ R25, R25, c[0x0][0x320] ;  /* 0x0000c80019197a20 */ /* 0x000fe20000410000 */
[----:B------:R-:W-:Y:S01]  /*12180*/  IADD3 R0, R232, R0, -R239 ;  /* 0x00000000e8007210 */ /* 0x000fe20007ffe8ef */
[----:B------:R-:W-:Y:S02]  /*12190*/  FMUL.FTZ R26, R26, c[0x0][0x320] ;  /* 0x0000c8001a1a7a20 */ /* 0x000fe40000410000 */
[----:B------:R-:W-:Y:S01]  /*121a0*/  FMUL.FTZ R27, R27, c[0x0][0x320] ;  /* 0x0000c8001b1b7a20 */ /* 0x000fe20000410000 */
[C---:B-1----:R-:W-:Y:S01]  /*121b0*/  HMMA.16816.F32.BF16 R28, R168.reuse, R8, R28 ;  /* 0x00000008a81c723c */ /* 0x042fe2000004181c */
[----:B------:R-:W1:Y:S02]  /*121c0*/  MUFU.TANH R140, R12 ;  /* 0x0000000c008c7308 */ /* 0x000e640000002400 */
[----:B------:R-:W-:Y:S04]  /*121d0*/  IADD3 R0, R0, -R242, RZ ;  /* 0x800000f200007210 */ /* 0x000fe80007ffe0ff */
[----:B------:R-:W-:Y:S01]  /*121e0*/  IADD3 R2, R0, R2, RZ ;  /* 0x0000000200027210 */ /* 0x000fe20007ffe0ff */
[----:B------:R-:W-:Y:S03]  /*121f0*/  HMMA.16816.F32.BF16 R32, R168, R10, R32 ;  /* 0x0000000aa820723c */ /* 0x000fe60000041820 */
[----:B------:R3:W-:Y:S01]  /*12200*/  MUFU.TANH R7, R22 ;  /* 0x0000001600077308 */ /* 0x0007e20000002400 */
[C---:B------:R-:W-:Y:S02]  /*12210*/  ISETP.GT.AND P0, PT, R2.reuse, RZ, PT ;  /* 0x000000ff0200720c */ /* 0x040fe40003f04270 */
[C---:B------:R-:W-:Y:S02]  /*12220*/  ISETP.GT.AND P2, PT, R2.reuse, 0x1, PT ;  /* 0x000000010200780c */ /* 0x040fe40003f44270 */
[----:B------:R-:W-:Y:S02]  /*12230*/  FSEL R10, R145, -INF , P0 ;  /* 0xff800000910a7808 */ /* 0x000fe40000000000 */
[----:B------:R-:W-:Y:S02]  /*12240*/  ISETP.GT.AND P3, PT, R2, 0x8, PT ;  /* 0x000000080200780c */ /* 0x000fe40003f64270 */
[----:B--2---:R-:W-:Y:S01]  /*12250*/  FSEL R11, R144, -INF , P2 ;  /* 0xff800000900b7808 */ /* 0x004fe20001000000 */
[----:B------:R2:W-:Y:S01]  /*12260*/  MUFU.TANH R12, R20 ;  /* 0x00000014000c7308 */ /* 0x0005e20000002400 */
[----:B------:R-:W-:Y:S02]  /*12270*/  IADD3 R0, R0, R4, RZ ;  /* 0x0000000400007210 */ /* 0x000fe40007ffe0ff */
[----:B------:R-:W-:Y:S01]  /*12280*/  FMNMX.FTZ R4, R10, R3, !PT ;  /* 0x000000030a047209 */ /* 0x000fe20007810000 */
[----:B------:R-:W-:Y:S01]  /*12290*/  FMUL.FTZ R28, R28, c[0x0][0x320] ;  /* 0x0000c8001c1c7a20 */ /* 0x000fe20000410000 */
[----:B------:R-:W-:Y:S01]  /*122a0*/  ISETP.GT.AND P2, PT, R2, 0x9, PT ;  /* 0x000000090200780c */ /* 0x000fe20003f44270 */
[----:B------:R-:W-:Y:S01]  /*122b0*/  FMUL.FTZ R29, R29, c[0x0][0x320] ;  /* 0x0000c8001d1d7a20 */ /* 0x000fe20000410000 */
[----:B------:R-:W-:Y:S01]  /*122c0*/  FMNMX.FTZ R4, R11, R4, !PT ;  /* 0x000000040b047209 */ /* 0x000fe20007810000 */
[----:B------:R-:W-:Y:S01]  /*122d0*/  FMUL.FTZ R30, R30, c[0x0][0x320] ;  /* 0x0000c8001e1e7a20 */ /* 0x000fe20000410000 */
[----:B----4-:R-:W-:Y:S01]  /*122e0*/  FSEL R18, R141, -INF , P3 ;  /* 0xff8000008d127808 */ /* 0x010fe20001800000 */
[----:B------:R4:W-:Y:S01]  /*122f0*/  MUFU.TANH R5, R21 ;  /* 0x0000001500057308 */ /* 0x0009e20000002400 */
[----:B-----5:R-:W-:Y:S01]  /*12300*/  FSEL R19, R136, -INF , P2 ;  /* 0xff80000088137808 */ /* 0x020fe20001000000 */
[----:B------:R-:W-:Y:S01]  /*12310*/  FMUL.FTZ R32, R32, c[0x0][0x320] ;  /* 0x0000c80020207a20 */ /* 0x000fe20000410000 */
[----:B------:R-:W-:Y:S01]  /*12320*/  ISETP.GT.AND P3, PT, R2, 0x10, PT ;  /* 0x000000100200780c */ /* 0x000fe20003f64270 */
[----:B------:R-:W-:Y:S01]  /*12330*/  FMUL.FTZ R33, R33, c[0x0][0x320] ;  /* 0x0000c80021217a20 */ /* 0x000fe20000410000 */
[----:B------:R-:W-:Y:S01]  /*12340*/  FMNMX.FTZ R4, R18, R4, !PT ;  /* 0x0000000412047209 */ /* 0x000fe20007810000 */
[----:B------:R-:W-:Y:S01]  /*12350*/  FMUL.FTZ R6, R31, c[0x0][0x320] ;  /* 0x0000c8001f067a20 */ /* 0x000fe20000410000 */
[----:B-1----:R-:W-:Y:S01]  /*12360*/  FSEL R140, R140, -INF , P3 ;  /* 0xff8000008c8c7808 */ /* 0x002fe20001800000 */
[----:B------:R-:W-:Y:S01]  /*12370*/  FMUL.FTZ R34, R34, c[0x0][0x320] ;  /* 0x0000c80022227a20 */ /* 0x000fe20000410000 */
[----:B------:R-:W-:Y:S01]  /*12380*/  ISETP.GT.AND P1, PT, R0, RZ, PT ;  /* 0x000000ff0000720c */ /* 0x000fe20003f24270 */
[----:B------:R-:W1:Y:S01]  /*12390*/  MUFU.TANH R14, R14 ;  /* 0x0000000e000e7308 */ /* 0x000e620000002400 */
[----:B------:R-:W-:Y:S01]  /*123a0*/  ISETP.GT.AND P2, PT, R2, 0x11, PT ;  /* 0x000000110200780c */ /* 0x000fe20003f44270 */
[----:B------:R-:W-:Y:S01]  /*123b0*/  FMUL.FTZ R35, R35, c[0x0][0x320] ;  /* 0x0000c80023237a20 */ /* 0x000fe20000410000 */
[----:B------:R-:W-:Y:S02]  /*123c0*/  FMNMX.FTZ R4, R19, R4, !PT ;  /* 0x0000000413047209 */ /* 0x000fe40007810000 */
[----:B------:R-:W-:Y:S02]  /*123d0*/  FSEL R141, R13, -INF , P2 ;  /* 0xff8000000d8d7808 */ /* 0x000fe40001000000 */
[----:B------:R-:W-:Y:S02]  /*123e0*/  FMNMX.FTZ R4, R140, R4, !PT ;  /* 0x000000048c047209 */ /* 0x000fe40007810000 */
[----:B---3--:R-:W-:Y:S01]  /*123f0*/  FSEL R22, R143, -INF , P1 ;  /* 0xff8000008f167808 */ /* 0x008fe20000800000 */
[----:B------:R-:W3:Y:S01]  /*12400*/  MUFU.TANH R17, R17 ;  /* 0x0000001100117308 */ /* 0x000ee20000002400 */
[----:B------:R-:W-:Y:S02]  /*12410*/  ISETP.GT.AND P1, PT, R0, 0x8, PT ;  /* 0x000000080000780c */ /* 0x000fe40003f24270 */
[----:B------:R-:W-:Y:S02]  /*12420*/  ISETP.GT.AND P3, PT, R2, 0x18, PT ;  /* 0x000000180200780c */ /* 0x000fe40003f64270 */
[----:B------:R-:W-:Y:S02]  /*12430*/  FMNMX.FTZ R4, R141, R4, !PT ;  /* 0x000000048d047209 */ /* 0x000fe40007810000 */
[----:B------:R-:W-:Y:S02]  /*12440*/  FSEL R146, R16, -INF , P3 ;  /* 0xff80000010927808 */ /* 0x000fe40001800000 */
[C---:B------:R-:W-:Y:S01]  /*12450*/  ISETP.GT.AND P0, PT, R0.reuse, 0x1, PT ;  /* 0x000000010000780c */ /* 0x040fe20003f04270 */
[----:B------:R5:W-:Y:S01]  /*12460*/  MUFU.TANH R100, R23 ;  /* 0x0000001700647308 */ /* 0x000be20000002400 */
[----:B--2---:R-:W-:Y:S02]  /*12470*/  FSEL R20, R103, -INF , P1 ;  /* 0xff80000067147808 */ /* 0x004fe40000800000 */
[----:B------:R-:W-:Y:S02]  /*12480*/  ISETP.GT.AND P1, PT, R0, 0x10, PT ;  /* 0x000000100000780c */ /* 0x000fe40003f24270 */
[----:B------:R-:W-:Y:S02]  /*12490*/  ISETP.GT.AND P2, PT, R2, 0x19, PT ;  /* 0x000000190200780c */ /* 0x000fe40003f44270 */
[----:B------:R-:W-:Y:S02]  /*124a0*/  FMNMX.FTZ R4, R146, R4, !PT ;  /* 0x0000000492047209 */ /* 0x000fe40007810000 */
[----:B----4-:R-:W-:Y:S01]  /*124b0*/  FSEL R21, R142, -INF , P0 ;  /* 0xff8000008e157808 */ /* 0x010fe20000000000 */
[----:B------:R-:W2:Y:S01]  /*124c0*/  MUFU.TANH R15, R15 ;  /* 0x0000000f000f7308 */ /* 0x000ea20000002400 */
[----:B-1----:R-:W-:Y:S02]  /*124d0*/  FSEL R142, R14, -INF , P1 ;  /* 0xff8000000e8e7808 */ /* 0x002fe40000800000 */
[C---:B------:R-:W-:Y:S02]  /*124e0*/  ISETP.GT.AND P0, PT, R0.reuse, 0x9, PT ;  /* 0x000000090000780c */ /* 0x040fe40003f04270 */
[----:B---3--:R-:W-:Y:S02]  /*124f0*/  FSEL R147, R17, -INF , P2 ;  /* 0xff80000011937808 */ /* 0x008fe40001000000 */
[----:B------:R-:W-:Y:S02]  /*12500*/  ISETP.GT.AND P1, PT, R0, 0x18, PT ;  /* 0x000000180000780c */ /* 0x000fe40003f24270 */
[----:B------:R-:W-:Y:S01]  /*12510*/  ISETP.GT.AND P2, PT, R2, 0x20, PT ;  /* 0x000000200200780c */ /* 0x000fe20003f44270 */
[----:B------:R-:W1:Y:S01]  /*12520*/  MUFU.TANH R24, R24 ;  /* 0x0000001800187308 */ /* 0x000e620000002400 */
[----:B------:R-:W-:Y:S02]  /*12530*/  FSEL R148, R148, -INF , P1 ;  /* 0xff80000094947808 */ /* 0x000fe40000800000 */
[----:B------:R-:W-:Y:S02]  /*12540*/  FSEL R151, R12, -INF , P2 ;  /* 0xff8000000c977808 */ /* 0x000fe40001000000 */
[----:B-----5:R-:W-:Y:S02]  /*12550*/  FSEL R23, R101, -INF , P0 ;  /* 0xff80000065177808 */ /* 0x020fe40000000000 */
[----:B------:R-:W-:Y:S02]  /*12560*/  FMNMX.FTZ R4, R147, R4, !PT ;  /* 0x0000000493047209 */ /* 0x000fe40007810000 */
[----:B------:R-:W-:Y:S01]  /*12570*/  ISETP.GT.AND P0, PT, R0, 0x11, PT ;  /* 0x000000110000780c */ /* 0x000fe20003f04270 */
[----:B------:R-:W3:Y:S01]  /*12580*/  MUFU.TANH R25, R25 ;  /* 0x0000001900197308 */ /* 0x000ee20000002400 */
[----:B------:R-:W-:Y:S02]  /*12590*/  ISETP.GT.AND P1, PT, R2, 0x21, PT ;  /* 0x000000210200780c */ /* 0x000fe40003f24270 */
[----:B------:R-:W-:Y:S02]  /*125a0*/  FMNMX.FTZ R4, R151, R4, !PT ;  /* 0x0000000497047209 */ /* 0x000fe40007810000 */
[----:B--2---:R-:W-:Y:S02]  /*125b0*/  FSEL R143, R15, -INF , P0 ;  /* 0xff8000000f8f7808 */ /* 0x004fe40000000000 */
[----:B------:R-:W-:Y:S02]  /*125c0*/  FSEL R152, R5, -INF , P1 ;  /* 0xff80000005987808 */ /* 0x000fe40000800000 */
[----:B------:R-:W-:Y:S01]  /*125d0*/  ISETP.GT.AND P0, PT, R0, 0x19, PT ;  /* 0x000000190000780c */ /* 0x000fe20003f04270 */
[----:B------:R-:W2:Y:S01]  /*125e0*/  MUFU.TANH R28, R28 ;  /* 0x0000001c001c7308 */ /* 0x000ea20000002400 */
[----:B------:R-:W-:Y:S02]  /*125f0*/  ISETP.GT.AND P2, PT, R2, 0x28, PT ;  /* 0x000000280200780c */ /* 0x000fe40003f44270 */
[----:B------:R-:W-:Y:S02]  /*12600*/  FSEL R149, R149, -INF , P0 ;  /* 0xff80000095957808 */ /* 0x000fe40000000000 */
[----:B-1----:R-:W-:Y:S02]  /*12610*/  FSEL R156, R24, -INF , P2 ;  /* 0xff800000189c7808 */ /* 0x002fe40001000000 */
[----:B------:R-:W-:Y:S02]  /*12620*/  FMNMX.FTZ R4, R152, R4, !PT ;  /* 0x0000000498047209 */ /* 0x000fe40007810000 */
[----:B------:R-:W-:Y:S01]  /*12630*/  ISETP.GT.AND P0, PT, R0, 0x20, PT ;  /* 0x000000200000780c */ /* 0x000fe20003f04270 */
[----:B------:R-:W1:Y:S01]  /*12640*/  MUFU.TANH R29, R29 ;  /* 0x0000001d001d7308 */ /* 0x000e620000002400 */
[----:B------:R-:W-:Y:S02]  /*12650*/  ISETP.GT.AND P1, PT, R2, 0x29, PT ;  /* 0x000000290200780c */ /* 0x000fe40003f24270 */
[----:B------:R-:W-:Y:S02]  /*12660*/  FMNMX.FTZ R5, R22, R102, !PT ;  /* 0x0000006616057209 */ /* 0x000fe40007810000 */
[----:B------:R-:W-:Y:S02]  /*12670*/  FSEL R154, R7, -INF , P0 ;  /* 0xff800000079a7808 */ /* 0x000fe40000000000 */
[----:B---3--:R-:W-:Y:S02]  /*12680*/  FSEL R157, R25, -INF , P1 ;  /* 0xff800000199d7808 */ /* 0x008fe40000800000 */
[C---:B------:R-:W-:Y:S01]  /*12690*/  ISETP.GT.AND P2, PT, R2.reuse, 0x38, PT ;  /* 0x000000380200780c */ /* 0x040fe20003f44270 */
[----:B------:R-:W3:Y:S01]  /*126a0*/  MUFU.TANH R32, R32 ;  /* 0x0000002000207308 */ /* 0x000ee20000002400 */
[C---:B------:R-:W-:Y:S02]  /*126b0*/  ISETP.GT.AND P0, PT, R2.reuse, 0x30, PT ;  /* 0x000000300200780c */ /* 0x040fe40003f04270 */
[C---:B------:R-:W-:Y:S02]  /*126c0*/  ISETP.GT.AND P3, PT, R2.reuse, 0x31, PT ;  /* 0x000000310200780c */ /* 0x040fe40003f64270 */
[----:B------:R-:W-:Y:S02]  /*126d0*/  ISETP.GT.AND P1, PT, R2, 0x39, PT ;  /* 0x000000390200780c */ /* 0x000fe40003f24270 */
[----:B------:R-:W-:Y:S02]  /*126e0*/  FMNMX.FTZ R2, R156, R4, !PT ;  /* 0x000000049c027209 */ /* 0x000fe40007810000 */
[----:B------:R-:W-:Y:S01]  /*126f0*/  FMNMX.FTZ R5, R21, R5, !PT ;  /* 0x0000000515057209 */ /* 0x000fe20007810000 */
[----:B------:R-:W4:Y:S01]  /*12700*/  MUFU.TANH R33, R33 ;  /* 0x0000002100217308 */ /* 0x000f220000002400 */
[----:B--2---:R-:W-:Y:S02]  /*12710*/  FSEL R161, R28, -INF , P0 ;  /* 0xff8000001ca17808 */ /* 0x004fe40000000000 */
[----:B------:R-:W-:Y:S02]  /*12720*/  FMNMX.FTZ R2, R157, R2, !PT ;  /* 0x000000029d027209 */ /* 0x000fe40007810000 */
[----:B------:R-:W-:Y:S02]  /*12730*/  FMNMX.FTZ R5, R20, R5, !PT ;  /* 0x0000000514057209 */ /* 0x000fe40007810000 */
[----:B-1----:R-:W-:Y:S02]  /*12740*/  FSEL R160, R29, -INF , P3 ;  /* 0xff8000001da07808 */ /* 0x002fe40001800000 */
[----:B------:R-:W-:Y:S01]  /*12750*/  FMNMX.FTZ R2, R161, R2, !PT ;  /* 0x00000002a1027209 */ /* 0x000fe20007810000 */
[----:B------:R-:W1:Y:S01]  /*12760*/  MUFU.TANH R26, R26 ;  /* 0x0000001a001a7308 */ /* 0x000e620000002400 */
[----:B------:R-:W-:Y:S02]  /*12770*/  FMNMX.FTZ R5, R23, R5, !PT ;  /* 0x0000000517057209 */ /* 0x000fe40007810000 */
[----:B------:R-:W-:Y:S02]  /*12780*/  FMNMX.FTZ R2, R160, R2, !PT ;  /* 0x00000002a0027209 */ /* 0x000fe40007810000 */
[----:B---3--:R-:W-:Y:S02]  /*12790*/  FSEL R162, R32, -INF , P2 ;  /* 0xff80000020a27808 */ /* 0x008fe40001000000 */
[----:B------:R-:W-:Y:S02]  /*127a0*/  FMNMX.FTZ R4, R142, R5, !PT ;  /* 0x000000058e047209 */ /* 0x000fe40007810000 */
[----:B------:R-:W-:Y:S01]  /*127b0*/  FMNMX.FTZ R2, R162, R2, !PT ;  /* 0x00000002a2027209 */ /* 0x000fe20007810000 */
[----:B------:R-:W2:Y:S01]  /*127c0*/  MUFU.TANH R27, R27 ;  /* 0x0000001b001b7308 */ /* 0x000ea20000002400 */
[----:B------:R-:W-:Y:S02]  /*127d0*/  FMNMX.FTZ R4, R143, R4, !PT ;  /* 0x000000048f047209 */ /* 0x000fe40007810000 */
[----:B------:R-:W-:Y:S02]  /*127e0*/  ISETP.GT.AND P0, PT, R0, 0x21, PT ;  /* 0x000000210000780c */ /* 0x000fe40003f04270 */
[----:B----4-:R-:W-:Y:S02]  /*127f0*/  FSEL R207, R33, -INF , P1 ;  /* 0xff80000021cf7808 */ /* 0x010fe40000800000 */
[----:B------:R-:W-:Y:S02]  /*12800*/  FMNMX.FTZ R4, R148, R4, !PT ;  /* 0x0000000494047209 */ /* 0x000fe40007810000 */
[----:B------:R-:W-:Y:S01]  /*12810*/  FMNMX.FTZ R2, R207, R2, !PT ;  /* 0x00000002cf027209 */ /* 0x000fe20007810000 */
[----:B------:R-:W3:Y:S01]  /*12820*/  MUFU.TANH R30, R30 ;  /* 0x0000001e001e7308 */ /* 0x000ee20000002400 */
[----:B------:R-:W-:Y:S02]  /*12830*/  FMNMX.FTZ R4, R149, R4, !PT ;  /* 0x0000000495047209 */ /* 0x000fe40007810000 */
[----:B------:R-:W-:Y:S01]  /*12840*/  FSEL R150, R100, -INF , P0 ;  /* 0xff80000064967808 */ /* 0x000fe20000000000 */
[----:B------:R-:W4:Y:S01]  /*12850*/  SHFL.BFLY PT, R101, R2, 0x2, 0x1f ;  /* 0x0c401f0002657f89 */ /* 0x000f2200000e0000 */
[----:B------:R-:W-:Y:S02]  /*12860*/  FMNMX.FTZ R4, R154, R4, !PT ;  /* 0x000000049a047209 */ /* 0x000fe40007810000 */
[----:B------:R-:W-:Y:S02]  /*12870*/  ISETP.GT.AND P3, PT, R0, 0x28, PT ;  /* 0x000000280000780c */ /* 0x000fe40003f64270 */
[----:B------:R-:W-:Y:S01]  /*12880*/  FMNMX.FTZ R4, R150, R4, !PT ;  /* 0x0000000496047209 */ /* 0x000fe20007810000 */
[----:B------:R-:W5:Y:S01]  /*12890*/  MUFU.TANH R6, R6 ;  /* 0x0000000600067308 */ /* 0x000f620000002400 */
[----:B-1----:R-:W-:Y:S02]  /*128a0*/  FSEL R153, R26, -INF , P3 ;  /* 0xff8000001a997808 */ /* 0x002fe40001800000 */
[----:B------:R-:W-:Y:S02]  /*128b0*/  ISETP.GT.AND P0, PT, R0, 0x29, PT ;  /* 0x000000290000780c */ /* 0x000fe40003f04270 */
[----:B------:R-:W-:Y:S02]  /*128c0*/  ISETP.GE.AND P2, PT, R208, 0x1, PT ;  /* 0x00000001d000780c */ /* 0x000fe40003f46270 */
[----:B--2---:R-:W-:Y:S02]  /*128d0*/  FSEL R155, R27, -INF , P0 ;  /* 0xff8000001b9b7808 */ /* 0x004fe40000000000 */
[----:B------:R-:W-:Y:S01]  /*128e0*/  FMNMX.FTZ R4, R153, R4, !PT ;  /* 0x0000000499047209 */ /* 0x000fe20007810000 */
[----:B------:R-:W1:Y:S01]  /*128f0*/  MUFU.TANH R34, R34 ;  /* 0x0000002200227308 */ /* 0x000e620000002400 */
[----:B------:R-:W-:Y:S02]  /*12900*/  ISETP.GT.AND P1, PT, R0, 0x30, PT ;  /* 0x000000300000780c */ /* 0x000fe40003f24270 */
[----:B------:R-:W-:Y:S02]  /*12910*/  FMNMX.FTZ R4, R155, R4, !PT ;  /* 0x000000049b047209 */ /* 0x000fe40007810000 */
[----:B---3--:R-:W-:Y:S02]  /*12920*/  FSEL R158, R30, -INF , P1 ;  /* 0xff8000001e9e7808 */ /* 0x008fe40000800000 */
[----:B------:R-:W-:Y:S02]  /*12930*/  ISETP.GT.AND P0, PT, R0, 0x31, PT ;  /* 0x000000310000780c */ /* 0x000fe40003f04270 */
[----:B------:R-:W-:Y:S01]  /*12940*/  FMNMX.FTZ R5, R158, R4, !PT ;  /* 0x000000049e057209 */ /* 0x000fe20007810000 */
[----:B------:R-:W2:Y:S01]  /*12950*/  MUFU.TANH R103, R35 ;  /* 0x0000002300677308 */ /* 0x000ea20000002400 */
[----:B------:R-:W-:Y:S02]  /*12960*/  IADD3 R4, R208, -0x1, RZ ;  /* 0xffffffffd0047810 */ /* 0x000fe40007ffe0ff */
[----:B----4-:R-:W-:Y:S02]  /*12970*/  FMNMX.FTZ R101, R2, R101, !PT ;  /* 0x0000006502657209 */ /* 0x010fe40007810000 */
[----:B-----5:R-:W-:Y:S01]  /*12980*/  FSEL R159, R6, -INF , P0 ;  /* 0xff800000069f7808 */ /* 0x020fe20000000000 */
[----:B------:R-:W-:Y:S01]  /*12990*/  @P2 IMAD.WIDE.U32 R6, R4, c[0x0][0x1e0], RZ ;  /* 0x0000780004062a25 */ /* 0x000fe200078e00ff */
[C---:B------:R-:W-:Y:S01]  /*129a0*/  ISETP.GT.AND P1, PT, R0.reuse, 0x38, PT ;  /* 0x000000380000780c */ /* 0x040fe20003f24270 */
[----:B------:R-:W3:Y:S01]  /*129b0*/  SHFL.BFLY PT, R9, R101, 0x1, 0x1f ;  /* 0x0c201f0065097f89 */ /* 0x000ee200000e0000 */
[----:B------:R-:W-:Y:S02]  /*129c0*/  ISETP.GT.AND P0, PT, R0, 0x39, PT ;  /* 0x000000390000780c */ /* 0x000fe40003f04270 */
[----:B------:R-:W-:Y:S02]  /*129d0*/  FMNMX.FTZ R0, R159, R5, !PT ;  /* 0x000000059f007209 */ /* 0x000fe40007810000 */
[----:B------:R-:W-:Y:S02]  /*129e0*/  @P2 SHF.R.S32.HI R5, RZ, 0x1f, R4 ;  /* 0x0000001fff052819 */ /* 0x000fe40000011404 */
[----:B-1----:R-:W-:Y:S03]  /*129f0*/  FSEL R183, R34, -INF , P1 ;  /* 0xff80000022b77808 */ /* 0x002fe60000800000 */
[----:B------:R-:W-:Y:S01]  /*12a00*/  @P2 IMAD R5, R5, c[0x0][0x1e0], RZ ;  /* 0x0000780005052a24 */ /* 0x000fe200078e02ff */
[----:B------:R-:W-:Y:S03]  /*12a10*/  FMNMX.FTZ R0, R183, R0, !PT ;  /* 0x00000000b7007209 */ /* 0x000fe60007810000 */
[----:B------:R-:W-:Y:S01]  /*12a20*/  @P2 IMAD R4, R4, c[0x0][0x1e4], R5 ;  /* 0x0000790004042a24 */ /* 0x000fe200078e0205 */
[C---:B------:R-:W-:Y:S02]  /*12a30*/  @P2 SHF.L.U32 R5, R6.reuse, 0x6, RZ ;  /* 0x0000000606052819 */ /* 0x040fe400000006ff */
[----:B--2---:R-:W-:Y:S02]  /*12a40*/  FSEL R103, R103, -INF , P0 ;  /* 0xff80000067677808 */ /* 0x004fe40000000000 */
[----:B------:R-:W-:Y:S02]  /*12a50*/  @P2 IADD3 R4, R7, R4, RZ ;  /* 0x0000000407042210 */ /* 0x000fe40007ffe0ff */
[----:B------:R-:W-:Y:S02]  /*12a60*/  @P2 IADD3 R7, P0, R5, R228, RZ ;  /* 0x000000e405072210 */ /* 0x000fe40007f1e0ff */
[----:B------:R-:W-:Y:S02]  /*12a70*/  @P2 SHF.L.U64.HI R4, R6, 0x6, R4 ;  /* 0x0000000606042819 */ /* 0x000fe40000010204 */
[----:B------:R-:W-:Y:S02]  /*12a80*/  FMNMX.FTZ R0, R103, R0, !PT ;  /* 0x0000000067007209 */ /* 0x000fe40007810000 */
[----:B------:R-:W-:Y:S02]  /*12a90*/  @P2 LEA R16, P1, R7, c[0x0][0x1c8], 0x1 ;  /* 0x0000720007102a11 */ /* 0x000fe400078208ff */
[----:B------:R-:W-:Y:S01]  /*12aa0*/  @P2 IADD3.X R8, R4, R231, RZ, P0, !PT ;  /* 0x000000e704082210 */ /* 0x000fe200007fe4ff */
[----:B------:R-:W1:Y:S01]  /*12ab0*/  SHFL.BFLY PT, R2, R0, 0x2, 0x1f ;  /* 0x0c401f0000027f89 */ /* 0x000e6200000e0000 */
[----:B------:R-:W-:Y:S02]  /*12ac0*/  @P2 IADD3 R6, P0, R5, R226, RZ ;  /* 0x000000e205062210 */ /* 0x000fe40007f1e0ff */
[----:B------:R-:W-:Y:S02]  /*12ad0*/  @P2 LEA.HI.X R17, R7, c[0x0][0x1cc], R8, 0x1, P1 ;  /* 0x0000730007112a11 */ /* 0x000fe400008f0c08 */
[----:B------:R-:W-:Y:S02]  /*12ae0*/  @P2 LEA R14, P1, R6, c[0x0][0x1c8], 0x1 ;  /* 0x00007200060e2a11 */ /* 0x000fe400078208ff */
[----:B------:R-:W-:Y:S01]  /*12af0*/  @P2 IADD3.X R8, R4, R225, RZ, P0, !PT ;  /* 0x000000e104082210 */ /* 0x000fe200007fe4ff */
[----:B------:R2:W-:Y:S01]  /*12b00*/  @P2 LDGSTS.E.BYPASS.LTC128B.128 [R209+0x6100], [R16.64], !P5 ;  /* 0x0610000010d12fae */ /* 0x0005e2000e901d46 */
[----:B------:R-:W-:Y:S02]  /*12b10*/  @P2 IADD3 R7, P0, R5, R220, RZ ;  /* 0x000000dc05072210 */ /* 0x000fe40007f1e0ff */
[----:B---3--:R-:W-:Y:S02]  /*12b20*/  FMNMX.FTZ R101, R101, R9, !PT ;  /* 0x0000000965657209 */ /* 0x008fe40007810000 */
[----:B------:R-:W-:Y:S02]  /*12b30*/  @P2 LEA.HI.X R15, R6, c[0x0][0x1cc], R8, 0x1, P1 ;  /* 0x00007300060f2a11 */ /* 0x000fe400008f0c08 */
[----:B------:R-:W-:Y:S01]  /*12b40*/  @P2 LEA R12, P1, R7, c[0x0][0x1c8], 0x1 ;  /* 0x00007200070c2a11 */ /* 0x000fe200078208ff */
[----:B------:R-:W-:Y:S01]  /*12b50*/  FMUL.FTZ R144, R101, c[0x0][0x2d0] ;  /* 0x0000b40065907a20 */ /* 0x000fe20000410000 */
[----:B------:R-:W-:Y:S01]  /*12b60*/  @P2 IADD3.X R6, R4, R227, RZ, P0, !PT ;  /* 0x000000e304062210 */ /* 0x000fe200007fe4ff */
[----:B------:R3:W-:Y:S01]  /*12b70*/  @P2 LDGSTS.E.BYPASS.LTC128B.128 [R209+0x8100], [R14.64], !P6 ;  /* 0x081000000ed12fae */ /* 0x0007e2000f101d46 */
[----:B------:R-:W-:Y:S02]  /*12b80*/  @P2 IADD3 R5, P0, R247, R5, RZ ;  /* 0x00000005f7052210 */ /* 0x000fe40007f1e0ff */
[----:B------:R-:W-:Y:S02]  /*12b90*/  @P2 LEA.HI.X R13, R7, c[0x0][0x1cc], R6, 0x1, P1 ;  /* 0x00007300070d2a11 */ /* 0x000fe400008f0c06 */
[----:B------:R-:W-:Y:S02]  /*12ba0*/  FSETP.NEU.FTZ.AND P1, PT, R101, -INF , PT ;  /* 0xff8000006500780b */ /* 0x000fe40003f3d000 */
[----:B-1----:R-:W-:Y:S01]  /*12bb0*/  FMNMX.FTZ R0, R0, R2, !PT ;  /* 0x0000000200007209 */ /* 0x002fe20007810000 */
[----:B------:R3:W-:Y:S01]  /*12bc0*/  @P2 LDGSTS.E.BYPASS.LTC128B.128 [R209+0xa100], [R12.64], !P4 ;  /* 0x0a1000000cd12fae */ /* 0x0007e2000e101d46 */
[----:B------:R-:W-:Y:S02]  /*12bd0*/  FSEL R144, R144, RZ, P1 ;  /* 0x000000ff90907208 */ /* 0x000fe40000800000 */
[----:B------:R-:W-:Y:S02]  /*12be0*/  @P2 IADD3 R6, P3, R5, R228, RZ ;  /* 0x000000e405062210 */ /* 0x000fe40007f7e0ff */
[----:B------:R-:W-:Y:S01]  /*12bf0*/  @P2 IADD3.X R4, R245, R4, RZ, P0, !PT ;  /* 0x00000004f5042210 */ /* 0x000fe200007fe4ff */
[--C-:B------:R-:W-:Y:S01]  /*12c00*/  FFMA.FTZ R10, R10, c[0x0][0x2d0], -R144.reuse ;  /* 0x0000b4000a0a7a23 */ /* 0x100fe20000010890 */
[----:B------:R-:W-:Y:S01]  /*12c10*/  @P2 LEA R8, P0, R6, c[0x0][0x1c8], 0x1 ;  /* 0x0000720006082a11 */ /* 0x000fe200078008ff */
[----:B------:R-:W1:Y:S01]  /*12c20*/  SHFL.BFLY PT, R2, R0, 0x1, 0x1f ;  /* 0x0c201f0000027f89 */ /* 0x000e6200000e0000 */
[----:B------:R-:W-:Y:S01]  /*12c30*/  @P2 IADD3.X R7, R4, R231, RZ, P3, !PT ;  /* 0x000000e704072210 */ /* 0x000fe20001ffe4ff */
[----:B------:R4:W-:Y:S01]  /*12c40*/  MUFU.EX2 R216, R10 ;  /* 0x0000000a00d87308 */ /* 0x0009e20000000800 */
[--C-:B------:R-:W-:Y:S02]  /*12c50*/  FFMA.FTZ R18, R18, c[0x0][0x2d0], -R144.reuse ;  /* 0x0000b40012127a23 */ /* 0x100fe40000010890 */
[----:B------:R-:W-:Y:S01]  /*12c60*/  @P2 LEA.HI.X R9, R6, c[0x0][0x1cc], R7, 0x1, P0 ;  /* 0x0000730006092a11 */ /* 0x000fe200000f0c07 */
[--C-:B------:R-:W-:Y:S01]  /*12c70*/  FFMA.FTZ R7, R11, c[0x0][0x2d0], -R144.reuse ;  /* 0x0000b4000b077a23 */ /* 0x100fe20000010890 */
[----:B------:R-:W-:Y:S01]  /*12c80*/  @P2 IADD3 R6, P0, R5, R226, RZ ;  /* 0x000000e205062210 */ /* 0x000fe20007f1e0ff */
[----:B------:R-:W-:Y:S02]  /*12c90*/  FFMA.FTZ R19, R19, c[0x0][0x2d0], -R144 ;  /* 0x0000b40013137a23 */ /* 0x000fe40000010890 */
[----:B------:R5:W-:Y:S01]  /*12ca0*/  @P2 LDGSTS.E.BYPASS.LTC128B.128 [R209+0x7100], [R8.64], !P5 ;  /* 0x0710000008d12fae */ /* 0x000be2000e901d46 */
[----:B------:R-:W-:Y:S01]  /*12cb0*/  @P2 IADD3.X R24, R4, R225, RZ, P0, !PT ;  /* 0x000000e104182210 */ /* 0x000fe200007fe4ff */
[----:B------:R-:W2:Y:S10]  /*12cc0*/  MUFU.EX2 R217, R7 ;  /* 0x0000000700d97308 */ /* 0x000eb40000000800 */
[----:B------:R-:W-:Y:S01]  /*12cd0*/  MUFU.EX2 R215, R18 ;  /* 0x0000001200d77308 */ /* 0x000fe20000000800 */
[----:B-1----:R-:W-:Y:S02]  /*12ce0*/  FMNMX.FTZ R100, R0, R2, !PT ;  /* 0x0000000200647209 */ /* 0x002fe40007810000 */
[----:B----4-:R-:W-:Y:S03]  /*12cf0*/  @P2 LEA R10, P0, R6, c[0x0][0x1c8], 0x1 ;  /* 0x00007200060a2a11 */ /* 0x010fe600078008ff */
[----:B------:R-:W-:Y:S01]  /*12d00*/  FMUL.FTZ R145, R100, c[0x0][0x2d0] ;  /* 0x0000b40064917a20 */ /* 0x000fe20000410000 */
[----:B------:R-:W-:Y:S02]  /*12d10*/  @P2 LEA.HI.X R11, R6, c[0x0][0x1cc], R24, 0x1, P0 ;  /* 0x00007300060b2a11 */ /* 0x000fe400000f0c18 */
[----:B------:R-:W-:Y:S01]  /*12d20*/  @P2 IADD3 R5, P0, R5, R220, RZ ;  /* 0x000000dc05052210 */ /* 0x000fe20007f1e0ff */
[----:B------:R-:W1:Y:S02]  /*12d30*/  MUFU.EX2 R214, R19 ;  /* 0x0000001300d67308 */ /* 0x000e640000000800 */
[----:B------:R4:W-:Y:S01]  /*12d40*/  @P2 LDGSTS.E.BYPASS.LTC128B.128 [R209+0x9100], [R10.64], !P6 ;  /* 0x091000000ad12fae */ /* 0x0009e2000f101d46 */
[----:B------:R-:W-:Y:S02]  /*12d50*/  @P2 IADD3.X R0, R4, R227, RZ, P0, !PT ;  /* 0x000000e304002210 */ /* 0x000fe400007fe4ff */
[----:B------:R-:W-:Y:S02]  /*12d60*/  @P2 LEA R4, P0, R5, c[0x0][0x1c8], 0x1 ;  /* 0x0000720005042a11 */ /* 0x000fe400078008ff */
[----:B--2---:R-:W-:Y:S02]  /*12d70*/  F2FP.BF16.PACK_AB R136, R217, R216 ;  /* 0x000000d8d988723e */ /* 0x004fe400000010ff */
[----:B------:R-:W-:Y:S02]  /*12d80*/  @P2 LEA.HI.X R5, R5, c[0x0][0x1cc], R0, 0x1, P0 ;  /* 0x0000730005052a11 */ /* 0x000fe400000f0c00 */
[----:B------:R-:W-:Y:S02]  /*12d90*/  FSETP.NEU.FTZ.AND P0, PT, R100, -INF , PT ;  /* 0xff8000006400780b */ /* 0x000fe40003f1d000 */
[----:B------:R-:W-:Y:S01]  /*12da0*/  FSEL R0, R101, RZ, P1 ;  /* 0x000000ff65007208 */ /* 0x000fe20000800000 */
[----:B------:R2:W-:Y:S01]  /*12db0*/  @P2 LDGSTS.E.BYPASS.LTC128B.128 [R209+0xb100], [R4.64], !P4 ;  /* 0x0b10000004d12fae */ /* 0x0005e2000e101d46 */
[----:B------:R-:W-:Y:S03]  /*12dc0*/  FSEL R145, R145, RZ, P0 ;  /* 0x000000ff91917208 */ /* 0x000fe60000000000 */
[----:B------:R-:W-:Y:S02]  /*12dd0*/  FADD.FTZ R0, -R0, R3 ;  /* 0x0000000300007221 */ /* 0x000fe40000010100 */
[--C-:B------:R-:W-:Y:S02]  /*12de0*/  FFMA.FTZ R2, R23, c[0x0][0x2d0], -R145.reuse ;  /* 0x0000b40017027a23 */ /* 0x100fe40000010891 */
[----:B------:R-:W-:Y:S01]  /*12df0*/  FMUL.FTZ R0, R0, c[0x0][0x2d0] ;  /* 0x0000b40000007a20 */ /* 0x000fe20000410000 */
[----:B---3--:R-:W3:Y:S01]  /*12e00*/  LDSM.16.MT88.4 R12, [R185+0x100] ;  /* 0x00010000b90c783b */ /* 0x008ee20000004200 */
[----:B------:R2:W-:Y:S01]  /*12e10*/  MUFU.EX2 R210, R2 ;  /* 0x0000000200d27308 */ /* 0x0005e20000000800 */
[--C-:B------:R-:W-:Y:S01]  /*12e20*/  FFMA.FTZ R22, R22, c[0x0][0x2d0], -R145.reuse ;  /* 0x0000b40016167a23 */ /* 0x100fe20000010891 */
[----:B-1----:R-:W-:Y:S01]  /*12e30*/  F2FP.BF16.PACK_AB R138, R214, R215 ;  /* 0x000000d7d68a723e */ /* 0x002fe200000010ff */
[--C-:B------:R-:W-:Y:S02]  /*12e40*/  FFMA.FTZ R21, R21, c[0x0][0x2d0], -R145.reuse ;  /* 0x0000b40015157a23 */ /* 0x100fe40000010891 */
[--C-:B------:R-:W-:Y:S02]  /*12e50*/  FFMA.FTZ R20, R20, c[0x0][0x2d0], -R145.reuse ;  /* 0x0000b40014147a23 */ /* 0x100fe40000010891 */
[----:B------:R-:W-:Y:S03]  /*12e60*/  LDSM.16.MT88.4 R28, [R188+0x100] ;  /* 0x00010000bc1c783b */ /* 0x000fe60000004200 */
[----:B------:R1:W1:Y:S05]  /*12e70*/  MUFU.EX2 R3, R0 ;  /* 0x0000000000037308 */ /* 0x00026a0000000800 */
[----:B------:R-:W0:Y:S05]  /*12e80*/  LDGDEPBAR ;  /* 0x00000000000079af */ /* 0x000e2a0000000000 */
[----:B------:R-:W-:Y:S01]  /*12e90*/  MUFU.EX2 R213, R22 ;  /* 0x0000001600d57308 */ /* 0x000fe20000000800 */
[----:B--2---:R-:W-:Y:S02]  /*12ea0*/  FSEL R2, R100, RZ, P0 ;  /* 0x000000ff64027208 */ /* 0x004fe40000000000 */
[----:B------:R-:W-:Y:S07]  /*12eb0*/  ISETP.GT.AND P0, PT, R208, R234, PT ;  /* 0x000000ead000720c */ /* 0x000fee0003f04270 */
[----:B------:R-:W2:Y:S01]  /*12ec0*/  MUFU.EX2 R212, R21 ;  /* 0x0000001500d47308 */ /* 0x000ea20000000800 */
[----:B-1----:R-:W-:Y:S02]  /*12ed0*/  FADD.FTZ R0, -R2, R102 ;  /* 0x0000006602007221 */ /* 0x002fe40000010100 */
[--C-:B------:R-:W-:Y:S02]  /*12ee0*/  FFMA.FTZ R2, R140, c[0x0][0x2d0], -R144.reuse ;  /* 0x0000b4008c027a23 */ /* 0x100fe40000010890 */
[----:B------:R-:W-:Y:S05]  /*12ef0*/  FMUL.FTZ R0, R0, c[0x0][0x2d0] ;  /* 0x0000b40000007a20 */ /* 0x000fea0000410000 */
[----:B------:R1:W-:Y:S01]  /*12f00*/  MUFU.EX2 R182, R2 ;  /* 0x0000000200b67308 */ /* 0x0003e20000000800 */
[C---:B------:R-:W-:Y:S02]  /*12f10*/  FMUL.FTZ R4, R3.reuse, R104 ;  /* 0x0000006803047220 */ /* 0x040fe40000410000 */
[C---:B------:R-:W-:Y:S02]  /*12f20*/  FMUL.FTZ R5, R3.reuse, R105 ;  /* 0x0000006903057220 */ /* 0x040fe40000410000 */
[C---:B-----5:R-:W-:Y:S02]  /*12f30*/  FMUL.FTZ R8, R3.reuse, R108 ;  /* 0x0000006c03087220 */ /* 0x060fe40000410000 */
[C---:B------:R-:W-:Y:S02]  /*12f40*/  FMUL.FTZ R9, R3.reuse, R109 ;  /* 0x0000006d03097220 */ /* 0x040fe40000410000 */
[C---:B------:R-:W-:Y:S01]  /*12f50*/  FMUL.FTZ R16, R3.reuse, R116 ;  /* 0x0000007403107220 */ /* 0x040fe20000410000 */
[----:B------:R5:W3:Y:S01]  /*12f60*/  MUFU.EX2 R211, R20 ;  /* 0x0000001400d37308 */ /* 0x000ae20000000800 */
[C---:B------:R-:W-:Y:S02]  /*12f70*/  FMUL.FTZ R17, R3.reuse, R117 ;  /* 0x0000007503117220 */ /* 0x040fe40000410000 */
[C---:B------:R-:W-:Y:S01]  /*12f80*/  FMUL.FTZ R24, R3.reuse, R124 ;  /* 0x0000007c03187220 */ /* 0x040fe20000410000 */
[----:B--2---:R-:W-:Y:S01]  /*12f90*/  F2FP.BF16.PACK_AB R137, R212, R213 ;  /* 0x000000d5d489723e */ /* 0x004fe200000010ff */
[C---:B------:R-:W-:Y:S02]  /*12fa0*/  FMUL.FTZ R25, R3.reuse, R125 ;  /* 0x0000007d03197220 */ /* 0x040fe40000410000 */
[C---:B------:R-:W-:Y:S02]  /*12fb0*/  FMUL.FTZ R32, R3.reuse, R132 ;  /* 0x0000008403207220 */ /* 0x040fe40000410000 */
[C---:B------:R-:W-:Y:S01]  /*12fc0*/  FMUL.FTZ R33, R3.reuse, R133 ;  /* 0x0000008503217220 */ /* 0x040fe20000410000 */
[----:B------:R-:W2:Y:S01]  /*12fd0*/  MUFU.EX2 R0, R0 ;  /* 0x0000000000007308 */ /* 0x000ea20000000800 */
[C---:B------:R-:W-:Y:S02]  /*12fe0*/  FMUL.FTZ R36, R3.reuse, R36 ;  /* 0x0000002403247220 */ /* 0x040fe40000410000 */
[----:B------:R-:W-:Y:S02]  /*12ff0*/  FMUL.FTZ R37, R3, R37 ;  /* 0x0000002503257220 */ /* 0x000fe40000410000 */
[--C-:B-1----:R-:W-:Y:S02]  /*13000*/  FFMA.FTZ R2, R141, c[0x0][0x2d0], -R144.reuse ;  /* 0x0000b4008d027a23 */ /* 0x102fe40000010890 */
[C---:B------:R-:W-:Y:S02]  /*13010*/  FMUL.FTZ R40, R3.reuse, R40 ;  /* 0x0000002803287220 */ /* 0x040fe40000410000 */
[C---:B------:R-:W-:Y:S01]  /*13020*/  FMUL.FTZ R41, R3.reuse, R41 ;  /* 0x0000002903297220 */ /* 0x040fe20000410000 */
[----:B------:R1:W1:Y:S01]  /*13030*/  MUFU.EX2 R181, R2 ;  /* 0x0000000200b57308 */ /* 0x0002620000000800 */
[C---:B------:R-:W-:Y:S02]  /*13040*/  FMUL.FTZ R44, R3.reuse, R44 ;  /* 0x0000002c032c7220 */ /* 0x040fe40000410000 */
[C---:B------:R-:W-:Y:S01]  /*13050*/  FMUL.FTZ R45, R3.reuse, R45 ;  /* 0x0000002d032d7220 */ /* 0x040fe20000410000 */
[----:B-----5:R-:W5:Y:S01]  /*13060*/  LDSM.16.MT88.4 R20, [R186+0x100] ;  /* 0x00010000ba14783b */ /* 0x020f620000004200 */
[----:B---3--:R-:W-:Y:S01]  /*13070*/  F2FP.BF16.PACK_AB R139, R210, R211 ;  /* 0x000000d3d28b723e */ /* 0x008fe200000010ff */
[C---:B------:R-:W-:Y:S02]  /*13080*/  FMUL.FTZ R48, R3.reuse, R48 ;  /* 0x0000003003307220 */ /* 0x040fe40000410000 */
[C---:B------:R-:W-:Y:S02]  /*13090*/  FMUL.FTZ R49, R3.reuse, R49 ;  /* 0x0000003103317220 */ /* 0x040fe40000410000 */
[C---:B------:R-:W-:Y:S02]  /*130a0*/  FMUL.FTZ R52, R3.reuse, R52 ;  /* 0x0000003403347220 */ /* 0x040fe40000410000 */
[C---:B------:R-:W-:Y:S02]  /*130b0*/  FMUL.FTZ R53, R3.reuse, R53 ;  /* 0x0000003503357220 */ /* 0x040fe40000410000 */
[C---:B--2---:R-:W-:Y:S02]  /*130c0*/  FMUL.FTZ R6, R0.reuse, R106 ;  /* 0x0000006a00067220 */ /* 0x044fe40000410000 */
[C---:B------:R-:W-:Y:S02]  /*130d0*/  FMUL.FTZ R7, R0.reuse, R107 ;  /* 0x0000006b00077220 */ /* 0x040fe40000410000 */
[----:B------:R-:W2:Y:S01]  /*130e0*/  LDSM.16.MT88.4 R104, [R187+0x100] ;  /* 0x00010000bb68783b */ /* 0x000ea20000004200 */
[C---:B----4-:R-:W-:Y:S02]  /*130f0*/  FMUL.FTZ R10, R0.reuse, R110 ;  /* 0x0000006e000a7220 */ /* 0x050fe40000410000 */
[----:B------:R-:W-:Y:S02]  /*13100*/  FMUL.FTZ R11, R0, R111 ;  /* 0x0000006f000b7220 */ /* 0x000fe40000410000 */
[C---:B------:R-:W-:Y:S03]  /*13110*/  HMMA.16816.F32.BF16 R4, R136.reuse, R12, R4 ;  /* 0x0000000c8804723c */ /* 0x040fe60000041804 */
[----:B------:R-:W3:Y:S02]  /*13120*/  LDSM.16.MT88.4 R108, [R185+0x2100] ;  /* 0x00210000b96c783b */ /* 0x000ee40000004200 */
[--C-:B-1----:R-:W-:Y:S02]  /*13130*/  FFMA.FTZ R2, R142, c[0x0][0x2d0], -R145.reuse ;  /* 0x0000b4008e027a23 */ /* 0x102fe40000010891 */
[C---:B------:R-:W-:Y:S01]  /*13140*/  FMUL.FTZ R12, R3.reuse, R112 ;  /* 0x00000070030c7220 */ /* 0x040fe20000410000 */
[C---:B------:R-:W-:Y:S01]  /*13150*/  HMMA.16816.F32.BF16 R8, R136.reuse, R14, R8 ;  /* 0x0000000e8808723c */ /* 0x040fe20000041808 */
[----:B------:R1:W-:Y:S03]  /*13160*/  MUFU.EX2 R180, R2 ;  /* 0x0000000200b47308 */ /* 0x0003e60000000800 */
[----:B------:R-:W-:Y:S02]  /*13170*/  FMUL.FTZ R13, R3, R113 ;  /* 0x00000071030d7220 */ /* 0x000fe40000410000 */
[C---:B------:R-:W-:Y:S02]  /*13180*/  FMUL.FTZ R18, R0.reuse, R118 ;  /* 0x0000007600127220 */ /* 0x040fe40000410000 */
[C---:B------:R-:W-:Y:S04]  /*13190*/  FMUL.FTZ R14, R0.reuse, R114 ;  /* 0x00000072000e7220 */ /* 0x040fe80000410000 */
[C---:B------:R-:W-:Y:S02]  /*131a0*/  FMUL.FTZ R15, R0.reuse, R115 ;  /* 0x00000073000f7220 */ /* 0x040fe40000410000 */
[----:B------:R-:W4:Y:S01]  /*131b0*/  LDSM.16.MT88.4 R112, [R186+0x2100] ;  /* 0x00210000ba70783b */ /* 0x000f220000004200 */
[C---:B------:R-:W-:Y:S02]  /*131c0*/  FMUL.FTZ R19, R0.reuse, R119 ;  /* 0x0000007700137220 */ /* 0x040fe40000410000 */
[C---:B------:R-:W-:Y:S02]  /*131d0*/  FMUL.FTZ R26, R0.reuse, R126 ;  /* 0x0000007e001a7220 */ /* 0x040fe40000410000 */
[C---:B-----5:R-:W-:Y:S03]  /*131e0*/  HMMA.16816.F32.BF16 R12, R136.reuse, R20, R12 ;  /* 0x00000014880c723c */ /* 0x060fe6000004180c */
[----:B------:R-:W-:Y:S01]  /*131f0*/  LDSM.16.MT88.4 R116, [R185+0x900] ;  /* 0x00090000b974783b */ /* 0x000fe20000004200 */
[C---:B------:R-:W-:Y:S02]  /*13200*/  FMUL.FTZ R27, R0.reuse, R127 ;  /* 0x0000007f001b7220 */ /* 0x040fe40000410000 */
[--C-:B-1----:R-:W-:Y:S02]  /*13210*/  FFMA.FTZ R2, R143, c[0x0][0x2d0], -R145.reuse ;  /* 0x0000b4008f027a23 */ /* 0x102fe40000010891 */
[C---:B------:R-:W-:Y:S02]  /*13220*/  HMMA.16816.F32.BF16 R16, R136.reuse, R22, R16 ;  /* 0x000000168810723c */ /* 0x040fe40000041810 */
[----:B------:R1:W5:Y:S01]  /*13230*/  MUFU.EX2 R179, R2 ;  /* 0x0000000200b37308 */ /* 0x0003620000000800 */
[----:B------:R-:W-:Y:S01]  /*13240*/  LDSM.16.MT88.4 R124, [R187+0x900] ;  /* 0x00090000bb7c783b */ /* 0x000fe20000004200 */
[C---:B------:R-:W-:Y:S02]  /*13250*/  FMUL.FTZ R20, R3.reuse, R120 ;  /* 0x0000007803147220 */ /* 0x040fe40000410000 */
[C---:B------:R-:W-:Y:S02]  /*13260*/  FMUL.FTZ R21, R3.reuse, R121 ;  /* 0x0000007903157220 */ /* 0x040fe40000410000 */
[C---:B------:R-:W-:Y:S03]  /*13270*/  FMUL.FTZ R22, R0.reuse, R122 ;  /* 0x0000007a00167220 */ /* 0x040fe60000410000 */
[----:B------:R-:W-:Y:S01]  /*13280*/  LDSM.16.MT88.4 R140, [R188+0x2900] ;  /* 0x00290000bc8c783b */ /* 0x000fe20000004200 */
[C---:B------:R-:W-:Y:S02]  /*13290*/  FMUL.FTZ R23, R0.reuse, R123 ;  /* 0x0000007b00177220 */ /* 0x040fe40000410000 */
[C---:B------:R-:W-:Y:S02]  /*132a0*/  FMUL.FTZ R34, R0.reuse, R134 ;  /* 0x0000008600227220 */ /* 0x040fe40000410000 */
[C---:B------:R-:W-:Y:S02]  /*132b0*/  FMUL.FTZ R35, R0.reuse, R135 ;  /* 0x0000008700237220 */ /* 0x040fe40000410000 */
[C---:B------:R-:W-:Y:S01]  /*132c0*/  FMUL.FTZ R38, R0.reuse, R38 ;  /* 0x0000002600267220 */ /* 0x040fe20000410000 */
[C---:B------:R-:W-:Y:S01]  /*132d0*/  HMMA.16816.F32.BF16 R20, R136.reuse, R28, R20 ;  /* 0x0000001c8814723c */ /* 0x040fe20000041814 */
[----:B------:R-:W-:Y:S02]  /*132e0*/  LDSM.16.MT88.4 R120, [R186+0x900] ;  /* 0x00090000ba78783b */ /* 0x000fe40000004200 */
[C---:B------:R-:W-:Y:S02]  /*132f0*/  FMUL.FTZ R39, R0.reuse, R39 ;  /* 0x0000002700277220 */ /* 0x040fe40000410000 */
[----:B------:R-:W-:Y:S02]  /*13300*/  FMUL.FTZ R42, R0, R42 ;  /* 0x0000002a002a7220 */ /* 0x000fe40000410000 */
[C---:B------:R-:W-:Y:S01]  /*13310*/  FMUL.FTZ R28, R3.reuse, R128 ;  /* 0x00000080031c7220 */ /* 0x040fe20000410000 */
[C---:B------:R-:W-:Y:S01]  /*13320*/  HMMA.16816.F32.BF16 R24, R136.reuse, R30, R24 ;  /* 0x0000001e8818723c */ /* 0x040fe20000041818 */
[----:B------:R-:W-:Y:S03]  /*13330*/  LDSM.16.MT88.4 R132, [R186+0x2900] ;  /* 0x00290000ba84783b */ /* 0x000fe60000004200 */
[----:B------:R-:W-:Y:S02]  /*13340*/  FMUL.FTZ R29, R3, R129 ;  /* 0x00000081031d7220 */ /* 0x000fe40000410000 */
[--C-:B-1----:R-:W-:Y:S02]  /*13350*/  FFMA.FTZ R2, R146, c[0x0][0x2d0], -R144.reuse ;  /* 0x0000b40092027a23 */ /* 0x102fe40000010890 */
[C---:B------:R-:W-:Y:S02]  /*13360*/  FMUL.FTZ R30, R0.reuse, R130 ;  /* 0x00000082001e7220 */ /* 0x040fe40000410000 */
[----:B------:R1:W-:Y:S02]  /*13370*/  MUFU.EX2 R178, R2 ;  /* 0x0000000200b27308 */ /* 0x0003e40000000800 */
        /* <DEDUP_REMOVED lines=8> */
[C---:B------:R-:W-:Y:S01]  /*13400*/  HMMA.16816.F32.BF16 R32, R136.reuse, R106, R32 ;  /* 0x0000006a8820723c */ /* 0x040fe20000041820 */
[----:B------:R-:W2:Y:S03]  /*13410*/  LDSM.16.MT88.4 R104, [R188+0x2100] ;  /* 0x00210000bc68783b */ /* 0x000ea60000004200 */
[C---:B------:R-:W-:Y:S02]  /*13420*/  FMUL.FTZ R54, R0.reuse, R54 ;  /* 0x0000003600367220 */ /* 0x040fe40000410000 */
[C---:B------:R-:W-:Y:S02]  /*13430*/  FMUL.FTZ R55, R0.reuse, R55 ;  /* 0x0000003700377220 */ /* 0x040fe40000410000 */
[C---:B---3--:R-:W-:Y:S04]  /*13440*/  HMMA.16816.F32.BF16 R36, R136.reuse, R108, R36 ;  /* 0x0000006c8824723c */ /* 0x048fe80000041824 */
[--C-:B-1----:R-:W-:Y:S02]  /*13450*/  FFMA.FTZ R2, R147, c[0x0][0x2d0], -R144.reuse ;  /* 0x0000b40093027a23 */ /* 0x102fe40000010890 */
[C---:B------:R-:W-:Y:S02]  /*13460*/  FMUL.FTZ R56, R3.reuse, R56 ;  /* 0x0000003803387220 */ /* 0x040fe40000410000 */
[C---:B------:R-:W-:Y:S01]  /*13470*/  HMMA.16816.F32.BF16 R40, R136.reuse, R110, R40 ;  /* 0x0000006e8828723c */ /* 0x040fe20000041828 */
[----:B------:R-:W1:Y:S01]  /*13480*/  LDSM.16.MT88.4 R108, [R187+0x2100] ;  /* 0x00210000bb6c783b */ /* 0x000e620000004200 */
[----:B------:R3:W1:Y:S02]  /*13490*/  MUFU.EX2 R177, R2 ;  /* 0x0000000200b17308 */ /* 0x0006640000000800 */
[C---:B------:R-:W-:Y:S02]  /*134a0*/  FMUL.FTZ R57, R3.reuse, R57 ;  /* 0x0000003903397220 */ /* 0x040fe40000410000 */
[C---:B------:R-:W-:Y:S02]  /*134b0*/  FMUL.FTZ R58, R0.reuse, R58 ;  /* 0x0000003a003a7220 */ /* 0x040fe40000410000 */
[C---:B----4-:R-:W-:Y:S04]  /*134c0*/  HMMA.16816.F32.BF16 R44, R136.reuse, R112, R44 ;  /* 0x00000070882c723c */ /* 0x050fe8000004182c */
[C---:B------:R-:W-:Y:S02]  /*134d0*/  FMUL.FTZ R59, R0.reuse, R59 ;  /* 0x0000003b003b7220 */ /* 0x040fe40000410000 */
[C---:B------:R-:W-:Y:S02]  /*134e0*/  FMUL.FTZ R60, R3.reuse, R60 ;  /* 0x0000003c033c7220 */ /* 0x040fe40000410000 */
[C---:B------:R-:W-:Y:S01]  /*134f0*/  HMMA.16816.F32.BF16 R48, R136.reuse, R114, R48 ;  /* 0x000000728830723c */ /* 0x040fe20000041830 */
[----:B------:R-:W4:Y:S03]  /*13500*/  LDSM.16.MT88.4 R112, [R185+0x4100] ;  /* 0x00410000b970783b */ /* 0x000f260000004200 */
[C---:B------:R-:W-:Y:S02]  /*13510*/  FMUL.FTZ R61, R3.reuse, R61 ;  /* 0x0000003d033d7220 */ /* 0x040fe40000410000 */
[C---:B------:R-:W-:Y:S02]  /*13520*/  FMUL.FTZ R62, R0.reuse, R62 ;  /* 0x0000003e003e7220 */ /* 0x040fe40000410000 */
[----:B------:R-:W-:Y:S01]  /*13530*/  FMUL.FTZ R63, R0, R63 ;  /* 0x0000003f003f7220 */ /* 0x000fe20000410000 */
[C---:B--2---:R-:W-:Y:S03]  /*13540*/  HMMA.16816.F32.BF16 R52, R136.reuse, R104, R52 ;  /* 0x000000688834723c */ /* 0x044fe60000041834 */
[--C-:B---3--:R-:W-:Y:S02]  /*13550*/  FFMA.FTZ R2, R148, c[0x0][0x2d0], -R145.reuse ;  /* 0x0000b40094027a23 */ /* 0x108fe40000010891 */
[C---:B------:R-:W-:Y:S02]  /*13560*/  FMUL.FTZ R64, R3.reuse, R64 ;  /* 0x0000004003407220 */ /* 0x040fe40000410000 */
[----:B------:R2:W-:Y:S01]  /*13570*/  MUFU.EX2 R176, R2 ;  /* 0x0000000200b07308 */ /* 0x0005e20000000800 */
[C---:B------:R-:W-:Y:S01]  /*13580*/  HMMA.16816.F32.BF16 R56, R136.reuse, R106, R56 ;  /* 0x0000006a8838723c */ /* 0x040fe20000041838 */
[----:B------:R-:W3:Y:S03]  /*13590*/  LDSM.16.MT88.4 R104, [R186+0x4100] ;  /* 0x00410000ba68783b */ /* 0x000ee60000004200 */
[C---:B------:R-:W-:Y:S02]  /*135a0*/  FMUL.FTZ R65, R3.reuse, R65 ;  /* 0x0000004103417220 */ /* 0x040fe40000410000 */
[C---:B------:R-:W-:Y:S02]  /*135b0*/  FMUL.FTZ R66, R0.reuse, R66 ;  /* 0x0000004200427220 */ /* 0x040fe40000410000 */
[C---:B-1----:R-:W-:Y:S04]  /*135c0*/  HMMA.16816.F32.BF16 R60, R136.reuse, R108, R60 ;  /* 0x0000006c883c723c */ /* 0x042fe8000004183c */
[C---:B------:R-:W-:Y:S02]  /*135d0*/  FMUL.FTZ R67, R0.reuse, R67 ;  /* 0x0000004300437220 */ /* 0x040fe40000410000 */
[C---:B------:R-:W-:Y:S02]  /*135e0*/  FMUL.FTZ R68, R3.reuse, R68 ;  /* 0x0000004403447220 */ /* 0x040fe40000410000 */
[----:B------:R-:W-:Y:S03]  /*135f0*/  FMUL.FTZ R69, R3, R69 ;  /* 0x0000004503457220 */ /* 0x000fe60000410000 */
[C---:B------:R-:W-:Y:S01]  /*13600*/  HMMA.16816.F32.BF16 R64, R136.reuse, R110, R64 ;  /* 0x0000006e8840723c */ /* 0x040fe20000041840 */
[----:B------:R-:W1:Y:S02]  /*13610*/  LDSM.16.MT88.4 R108, [R188+0x4100] ;  /* 0x00410000bc6c783b */ /* 0x000e640000004200 */
[C---:B------:R-:W-:Y:S02]  /*13620*/  FMUL.FTZ R70, R0.reuse, R70 ;  /* 0x0000004600467220 */ /* 0x040fe40000410000 */
[C---:B------:R-:W-:Y:S02]  /*13630*/  FMUL.FTZ R71, R0.reuse, R71 ;  /* 0x0000004700477220 */ /* 0x040fe40000410000 */
[--C-:B--2---:R-:W-:Y:S02]  /*13640*/  FFMA.FTZ R2, R149, c[0x0][0x2d0], -R145.reuse ;  /* 0x0000b40095027a23 */ /* 0x104fe40000010891 */
[C---:B------:R-:W-:Y:S02]  /*13650*/  FMUL.FTZ R72, R3.reuse, R72 ;  /* 0x0000004803487220 */ /* 0x040fe40000410000 */
[----:B------:R2:W1:Y:S01]  /*13660*/  MUFU.EX2 R175, R2 ;  /* 0x0000000200af7308 */ /* 0x0004620000000800 */
[C---:B----4-:R-:W-:Y:S03]  /*13670*/  HMMA.16816.F32.BF16 R68, R136.reuse, R112, R68 ;  /* 0x000000708844723c */ /* 0x050fe60000041844 */
[C---:B------:R-:W-:Y:S02]  /*13680*/  FMUL.FTZ R73, R3.reuse, R73 ;  /* 0x0000004903497220 */ /* 0x040fe40000410000 */
[C---:B------:R-:W-:Y:S02]  /*13690*/  FMUL.FTZ R74, R0.reuse, R74 ;  /* 0x0000004a004a7220 */ /* 0x040fe40000410000 */
[C---:B------:R-:W-:Y:S02]  /*136a0*/  FMUL.FTZ R75, R0.reuse, R75 ;  /* 0x0000004b004b7220 */ /* 0x040fe40000410000 */
[C---:B------:R-:W-:Y:S03]  /*136b0*/  FMUL.FTZ R76, R3.reuse, R76 ;  /* 0x0000004c034c7220 */ /* 0x040fe60000410000 */
[C---:B------:R-:W-:Y:S02]  /*136c0*/  FMUL.FTZ R77, R3.reuse, R77 ;  /* 0x0000004d034d7220 */ /* 0x040fe40000410000 */
[C---:B------:R-:W-:Y:S01]  /*136d0*/  HMMA.16816.F32.BF16 R72, R136.reuse, R114, R72 ;  /* 0x000000728848723c */ /* 0x040fe20000041848 */
[----:B------:R-:W4:Y:S02]  /*136e0*/  LDSM.16.MT88.4 R112, [R187+0x4100] ;  /* 0x00410000bb70783b */ /* 0x000f240000004200 */
[C---:B------:R-:W-:Y:S02]  /*136f0*/  FMUL.FTZ R78, R0.reuse, R78 ;  /* 0x0000004e004e7220 */ /* 0x040fe40000410000 */
[C---:B------:R-:W-:Y:S02]  /*13700*/  FMUL.FTZ R79, R0.reuse, R79 ;  /* 0x0000004f004f7220 */ /* 0x040fe40000410000 */
[----:B------:R-:W-:Y:S02]  /*13710*/  FMUL.FTZ R80, R3, R80 ;  /* 0x0000005003507220 */ /* 0x000fe40000410000 */
[--C-:B--2---:R-:W-:Y:S03]  /*13720*/  FFMA.FTZ R2, R151, c[0x0][0x2d0], -R144.reuse ;  /* 0x0000b40097027a23 */ /* 0x104fe60000010890 */
[C---:B---3--:R-:W-:Y:S01]  /*13730*/  HMMA.16816.F32.BF16 R76, R136.reuse, R104, R76 ;  /* 0x00000068884c723c */ /* 0x048fe2000004184c */
[----:B------:R2:W-:Y:S02]  /*13740*/  MUFU.EX2 R174, R2 ;  /* 0x0000000200ae7308 */ /* 0x0005e40000000800 */
[----:B------:R-:W-:Y:S02]  /*13750*/  FMUL.FTZ R81, R3, R81 ;  /* 0x0000005103517220 */ /* 0x000fe40000410000 */
[C---:B------:R-:W-:Y:S02]  /*13760*/  FMUL.FTZ R82, R0.reuse, R82 ;  /* 0x0000005200527220 */ /* 0x040fe40000410000 */
[C---:B------:R-:W-:Y:S01]  /*13770*/  FMUL.FTZ R83, R0.reuse, R83 ;  /* 0x0000005300537220 */ /* 0x040fe20000410000 */
[----:B------:R-:W-:Y:S01]  /*13780*/  F2FP.BF16.PACK_AB R104, R181, R182 ;  /* 0x000000b6b568723e */ /* 0x000fe200000010ff */
[C---:B------:R-:W-:Y:S03]  /*13790*/  FMUL.FTZ R84, R3.reuse, R84 ;  /* 0x0000005403547220 */ /* 0x040fe60000410000 */
[----:B------:R-:W-:Y:S01]  /*137a0*/  FMUL.FTZ R85, R3, R85 ;  /* 0x0000005503557220 */ /* 0x000fe20000410000 */
[----:B-----5:R-:W-:Y:S01]  /*137b0*/  F2FP.BF16.PACK_AB R105, R179, R180 ;  /* 0x000000b4b369723e */ /* 0x020fe200000010ff */
[C---:B------:R-:W-:Y:S03]  /*137c0*/  HMMA.16816.F32.BF16 R80, R136.reuse, R106, R80 ;  /* 0x0000006a8850723c */ /* 0x040fe60000041850 */
[C---:B------:R-:W-:Y:S02]  /*137d0*/  FMUL.FTZ R86, R0.reuse, R86 ;  /* 0x0000005600567220 */ /* 0x040fe40000410000 */
[C---:B------:R-:W-:Y:S02]  /*137e0*/  FMUL.FTZ R87, R0.reuse, R87 ;  /* 0x0000005700577220 */ /* 0x040fe40000410000 */
[----:B------:R-:W-:Y:S01]  /*137f0*/  FMUL.FTZ R88, R3, R88 ;  /* 0x0000005803587220 */ /* 0x000fe20000410000 */
[----:B------:R-:W-:Y:S01]  /*13800*/  F2FP.BF16.PACK_AB R106, R177, R178 ;  /* 0x000000b2b16a723e */ /* 0x000fe200000010ff */
[----:B------:R-:W-:Y:S03]  /*13810*/  FMUL.FTZ R89, R3, R89 ;  /* 0x0000005903597220 */ /* 0x000fe60000410000 */
[C---:B-1----:R-:W-:Y:S03]  /*13820*/  HMMA.16816.F32.BF16 R84, R136.reuse, R108, R84 ;  /* 0x0000006c8854723c */ /* 0x042fe60000041854 */
[C---:B------:R-:W-:Y:S01]  /*13830*/  FMUL.FTZ R90, R0.reuse, R90 ;  /* 0x0000005a005a7220 */ /* 0x040fe20000410000 */
[----:B------:R-:W-:Y:S01]  /*13840*/  F2FP.BF16.PACK_AB R107, R175, R176 ;  /* 0x000000b0af6b723e */ /* 0x000fe200000010ff */
[----:B------:R-:W-:Y:S02]  /*13850*/  FMUL.FTZ R91, R0, R91 ;  /* 0x0000005b005b7220 */ /* 0x000fe40000410000 */
[----:B--2---:R-:W-:Y:S02]  /*13860*/  FFMA.FTZ R2, R152, c[0x0][0x2d0], -R144 ;  /* 0x0000b40098027a23 */ /* 0x004fe40000010890 */
[C---:B------:R-:W-:Y:S02]  /*13870*/  FMUL.FTZ R92, R3.reuse, R92 ;  /* 0x0000005c035c7220 */ /* 0x040fe40000410000 */
[----:B------:R1:W2:Y:S01]  /*13880*/  MUFU.EX2 R173, R2 ;  /* 0x0000000200ad7308 */ /* 0x0002a20000000800 */
[C---:B------:R-:W-:Y:S01]  /*13890*/  HMMA.16816.F32.BF16 R88, R136.reuse, R110, R88 ;  /* 0x0000006e8858723c */ /* 0x040fe20000041858 */
[----:B------:R-:W3:Y:S02]  /*138a0*/  LDSM.16.MT88.4 R108, [R188+0x900] ;  /* 0x00090000bc6c783b */ /* 0x000ee40000004200 */
[C---:B------:R-:W-:Y:S02]  /*138b0*/  FMUL.FTZ R93, R3.reuse, R93 ;  /* 0x0000005d035d7220 */ /* 0x040fe40000410000 */
[C---:B------:R-:W-:Y:S02]  /*138c0*/  FMUL.FTZ R94, R0.reuse, R94 ;  /* 0x0000005e005e7220 */ /* 0x040fe40000410000 */
[C---:B------:R-:W-:Y:S02]  /*138d0*/  FMUL.FTZ R95, R0.reuse, R95 ;  /* 0x0000005f005f7220 */ /* 0x040fe40000410000 */
[C---:B------:R-:W-:Y:S03]  /*138e0*/  FMUL.FTZ R96, R3.reuse, R96 ;  /* 0x0000006003607220 */ /* 0x040fe60000410000 */
[C---:B------:R-:W-:Y:S02]  /*138f0*/  FMUL.FTZ R97, R3.reuse, R97 ;  /* 0x0000006103617220 */ /* 0x040fe40000410000 */
[C---:B----4-:R-:W-:Y:S03]  /*13900*/  HMMA.16816.F32.BF16 R92, R136.reuse, R112, R92 ;  /* 0x00000070885c723c */ /* 0x050fe6000004185c */
[C---:B------:R-:W-:Y:S02]  /*13910*/  FMUL.FTZ R98, R0.reuse, R98 ;  /* 0x0000006200627220 */ /* 0x040fe40000410000 */
[----:B------:R-:W-:Y:S02]  /*13920*/  FMUL.FTZ R99, R0, R99 ;  /* 0x0000006300637220 */ /* 0x000fe40000410000 */
[----:B------:R-:W-:Y:S02]  /*13930*/  FFMA.FTZ R3, R3, R222, R216 ;  /* 0x000000de03037223 */ /* 0x000fe400000100d8 */
[--C-:B-1----:R-:W-:Y:S03]  /*13940*/  FFMA.FTZ R2, R154, c[0x0][0x2d0], -R145.reuse ;  /* 0x0000b4009a027a23 */ /* 0x102fe60000010891 */
[----:B------:R-:W-:Y:S01]  /*13950*/  HMMA.16816.F32.BF16 R96, R136, R114, R96 ;  /* 0x000000728860723c */ /* 0x000fe20000041860 */
[----:B------:R-:W1:Y:S01]  /*13960*/  LDSM.16.MT88.4 R112, [R187+0x2900] ;  /* 0x00290000bb70783b */ /* 0x000e620000004200 */
[----:B------:R4:W-:Y:S06]  /*13970*/  MUFU.EX2 R172, R2 ;  /* 0x0000000200ac7308 */ /* 0x0009ec0000000800 */
[C---:B------:R-:W-:Y:S01]  /*13980*/  HMMA.16816.F32.BF16 R4, R104.reuse, R116, R4 ;  /* 0x000000746804723c */ /* 0x040fe20000041804 */
[----:B------:R-:W-:Y:S07]  /*13990*/  LDSM.16.MT88.4 R136, [R188+0x3100] ;  /* 0x00310000bc88783b */ /* 0x000fee0000004200 */
[C---:B------:R-:W-:Y:S01]  /*139a0*/  HMMA.16816.F32.BF16 R8, R104.reuse, R118, R8 ;  /* 0x000000766808723c */ /* 0x040fe20000041808 */
[----:B------:R-:W-:Y:S07]  /*139b0*/  LDSM.16.MT88.4 R116, [R186+0x4900] ;  /* 0x00490000ba74783b */ /* 0x000fee0000004200 */
[C---:B------:R-:W-:Y:S04]  /*139c0*/  HMMA.16816.F32.BF16 R12, R104.reuse, R120, R12 ;  /* 0x00000078680c723c */ /* 0x040fe8000004180c */
[--C-:B----4-:R-:W-:Y:S02]  /*139d0*/  FFMA.FTZ R2, R150, c[0x0][0x2d0], -R145.reuse ;  /* 0x0000b40096027a23 */ /* 0x110fe40000010891 */
[----:B------:R-:W-:Y:S02]  /*139e0*/  LDSM.16.MT88.4 R148, [R188+0x3900] ;  /* 0x00390000bc94783b */ /* 0x000fe40000004200 */
[C---:B------:R-:W-:Y:S01]  /*139f0*/  HMMA.16816.F32.BF16 R16, R104.reuse, R122, R16 ;  /* 0x0000007a6810723c */ /* 0x040fe20000041810 */
[----:B------:R4:W5:Y:S05]  /*13a00*/  MUFU.EX2 R171, R2 ;  /* 0x0000000200ab7308 */ /* 0x00096a0000000800 */
[----:B------:R-:W-:Y:S02]  /*13a10*/  LDSM.16.MT88.4 R120, [R188+0x4900] ;  /* 0x00490000bc78783b */ /* 0x000fe40000004200 */
[C---:B---3--:R-:W-:Y:S08]  /*13a20*/  HMMA.16816.F32.BF16 R20, R104.reuse, R108, R20 ;  /* 0x0000006c6814723c */ /* 0x048ff00000041814 */
[C---:B------:R-:W-:Y:S01]  /*13a30*/  HMMA.16816.F32.BF16 R24, R104.reuse, R110, R24 ;  /* 0x0000006e6818723c */ /* 0x040fe20000041818 */
[----:B------:R-:W3:Y:S07]  /*13a40*/  LDSM.16.MT88.4 R108, [R185+0x4900] ;  /* 0x00490000b96c783b */ /* 0x000eee0000004200 */
[C---:B------:R-:W-:Y:S04]  /*13a50*/  HMMA.16816.F32.BF16 R28, R104.reuse, R124, R28 ;  /* 0x0000007c681c723c */ /* 0x040fe8000004181c */
[--C-:B----4-:R-:W-:Y:S04]  /*13a60*/  FFMA.FTZ R2, R156, c[0x0][0x2d0], -R144.reuse ;  /* 0x0000b4009c027a23 */ /* 0x110fe80000010890 */
[C---:B------:R-:W-:Y:S01]  /*13a70*/  HMMA.16816.F32.BF16 R32, R104.reuse, R126, R32 ;  /* 0x0000007e6820723c */ /* 0x040fe20000041820 */
[----:B------:R-:W-:Y:S01]  /*13a80*/  LDSM.16.MT88.4 R124, [R186+0x1100] ;  /* 0x00110000ba7c783b */ /* 0x000fe20000004200 */
[----:B------:R4:W-:Y:S06]  /*13a90*/  MUFU.EX2 R170, R2 ;  /* 0x0000000200aa7308 */ /* 0x0009ec0000000800 */
[C---:B------:R-:W-:Y:S08]  /*13aa0*/  HMMA.16816.F32.BF16 R36, R104.reuse, R128, R36 ;  /* 0x000000806824723c */ /* 0x040ff00000041824 */
[C---:B------:R-:W-:Y:S01]  /*13ab0*/  HMMA.16816.F32.BF16 R40, R104.reuse, R130, R40 ;  /* 0x000000826828723c */ /* 0x040fe20000041828 */
[----:B------:R-:W-:Y:S07]  /*13ac0*/  LDSM.16.MT88.4 R128, [R187+0x1100] ;  /* 0x00110000bb80783b */ /* 0x000fee0000004200 */
[C---:B------:R-:W-:Y:S04]  /*13ad0*/  HMMA.16816.F32.BF16 R44, R104.reuse, R132, R44 ;  /* 0x00000084682c723c */ /* 0x040fe8000004182c */
[--C-:B----4-:R-:W-:Y:S04]  /*13ae0*/  FFMA.FTZ R2, R157, c[0x0][0x2d0], -R144.reuse ;  /* 0x0000b4009d027a23 */ /* 0x110fe80000010890 */
[C---:B------:R-:W-:Y:S01]  /*13af0*/  HMMA.16816.F32.BF16 R48, R104.reuse, R134, R48 ;  /* 0x000000866830723c */ /* 0x040fe20000041830 */
[----:B------:R-:W-:Y:S01]  /*13b00*/  LDSM.16.MT88.4 R132, [R186+0x3100] ;  /* 0x00310000ba84783b */ /* 0x000fe20000004200 */
[----:B------:R4:W2:Y:S06]  /*13b10*/  MUFU.EX2 R169, R2 ;  /* 0x0000000200a97308 */ /* 0x0008ac0000000800 */
[C---:B------:R-:W-:Y:S08]  /*13b20*/  HMMA.16816.F32.BF16 R52, R104.reuse, R140, R52 ;  /* 0x0000008c6834723c */ /* 0x040ff00000041834 */
[C---:B------:R-:W-:Y:S01]  /*13b30*/  HMMA.16816.F32.BF16 R56, R104.reuse, R142, R56 ;  /* 0x0000008e6838723c */ /* 0x040fe20000041838 */
[----:B------:R-:W-:Y:S07]  /*13b40*/  LDSM.16.MT88.4 R140, [R185+0x3900] ;  /* 0x00390000b98c783b */ /* 0x000fee0000004200 */
[C---:B-1----:R-:W-:Y:S04]  /*13b50*/  HMMA.16816.F32.BF16 R60, R104.reuse, R112, R60 ;  /* 0x00000070683c723c */ /* 0x042fe8000004183c */
[--C-:B----4-:R-:W-:Y:S04]  /*13b60*/  FFMA.FTZ R2, R153, c[0x0][0x2d0], -R145.reuse ;  /* 0x0000b40099027a23 */ /* 0x110fe80000010891 */
[C---:B------:R-:W-:Y:S01]  /*13b70*/  HMMA.16816.F32.BF16 R64, R104.reuse, R114, R64 ;  /* 0x000000726840723c */ /* 0x040fe20000041840 */
[----:B------:R-:W1:Y:S01]  /*13b80*/  LDSM.16.MT88.4 R112, [R187+0x4900] ;  /* 0x00490000bb70783b */ /* 0x000e620000004200 */
[----:B------:R4:W-:Y:S06]  /*13b90*/  MUFU.EX2 R168, R2 ;  /* 0x0000000200a87308 */ /* 0x0009ec0000000800 */
[C---:B---3--:R-:W-:Y:S08]  /*13ba0*/  HMMA.16816.F32.BF16 R68, R104.reuse, R108, R68 ;  /* 0x0000006c6844723c */ /* 0x048ff00000041844 */
[C---:B------:R-:W-:Y:S01]  /*13bb0*/  HMMA.16816.F32.BF16 R72, R104.reuse, R110, R72 ;  /* 0x0000006e6848723c */ /* 0x040fe20000041848 */
[----:B------:R-:W3:Y:S07]  /*13bc0*/  LDSM.16.MT88.4 R108, [R185+0x1100] ;  /* 0x00110000b96c783b */ /* 0x000eee0000004200 */
[C---:B------:R-:W-:Y:S04]  /*13bd0*/  HMMA.16816.F32.BF16 R76, R104.reuse, R116, R76 ;  /* 0x00000074684c723c */ /* 0x040fe8000004184c */
[--C-:B----4-:R-:W-:Y:S02]  /*13be0*/  FFMA.FTZ R2, R155, c[0x0][0x2d0], -R145.reuse ;  /* 0x0000b4009b027a23 */ /* 0x110fe40000010891 */
[----:B------:R-:W-:Y:S02]  /*13bf0*/  LDSM.16.MT88.4 R152, [R187+0x3900] ;  /* 0x00390000bb98783b */ /* 0x000fe40000004200 */
[C---:B------:R-:W-:Y:S01]  /*13c00*/  HMMA.16816.F32.BF16 R80, R104.reuse, R118, R80 ;  /* 0x000000766850723c */ /* 0x040fe20000041850 */
[----:B------:R4:W2:Y:S05]  /*13c10*/  MUFU.EX2 R167, R2 ;  /* 0x0000000200a77308 */ /* 0x0008aa0000000800 */
[----:B------:R-:W3:Y:S02]  /*13c20*/  LDSM.16.MT88.4 R116, [R188+0x1100] ;  /* 0x00110000bc74783b */ /* 0x000ee40000004200 */
[C---:B------:R-:W-:Y:S08]  /*13c30*/  HMMA.16816.F32.BF16 R84, R104.reuse, R120, R84 ;  /* 0x000000786854723c */ /* 0x040ff00000041854 */
[C---:B------:R-:W-:Y:S01]  /*13c40*/  HMMA.16816.F32.BF16 R88, R104.reuse, R122, R88 ;  /* 0x0000007a6858723c */ /* 0x040fe20000041858 */
[----:B------:R-:W3:Y:S07]  /*13c50*/  LDSM.16.MT88.4 R120, [R185+0x3100] ;  /* 0x00310000b978783b */ /* 0x000eee0000004200 */
[C---:B-1----:R-:W-:Y:S04]  /*13c60*/  HMMA.16816.F32.BF16 R92, R104.reuse, R112, R92 ;  /* 0x00000070685c723c */ /* 0x042fe8000004185c */
[--C-:B----4-:R-:W-:Y:S04]  /*13c70*/  FFMA.FTZ R2, R161, c[0x0][0x2d0], -R144.reuse ;  /* 0x0000b400a1027a23 */ /* 0x110fe80000010890 */
[----:B------:R-:W-:Y:S01]  /*13c80*/  HMMA.16816.F32.BF16 R96, R104, R114, R96 ;  /* 0x000000726860723c */ /* 0x000fe20000041860 */
[----:B------:R-:W-:Y:S01]  /*13c90*/  LDSM.16.MT88.4 R112, [R185+0x5100] ;  /* 0x00510000b970783b */ /* 0x000fe20000004200 */
[----:B------:R1:W-:Y:S05]  /*13ca0*/  MUFU.EX2 R166, R2 ;  /* 0x0000000200a67308 */ /* 0x0003ea0000000800 */
[----:B--2---:R-:W-:Y:S02]  /*13cb0*/  F2FP.BF16.PACK_AB R104, R173, R174 ;  /* 0x000000aead68723e */ /* 0x004fe400000010ff */
[----:B-----5:R-:W-:Y:S03]  /*13cc0*/  F2FP.BF16.PACK_AB R105, R171, R172 ;  /* 0x000000acab69723e */ /* 0x020fe600000010ff */
[----:B------:R-:W-:Y:S02]  /*13cd0*/  F2FP.BF16.PACK_AB R106, R169, R170 ;  /* 0x000000aaa96a723e */ /* 0x000fe400000010ff */
[----:B------:R-:W-:Y:S07]  /*13ce0*/  F2FP.BF16.PACK_AB R107, R167, R168 ;  /* 0x000000a8a76b723e */ /* 0x000fee00000010ff */
[C---:B---3--:R-:W-:Y:S03]  /*13cf0*/  HMMA.16816.F32.BF16 R4, R104.reuse, R108, R4 ;  /* 0x0000006c6804723c */ /* 0x048fe60000041804 */
[--C-:B-1----:R-:W-:Y:S05]  /*13d00*/  FFMA.FTZ R2, R160, c[0x0][0x2d0], -R144.reuse ;  /* 0x0000b400a0027a23 */ /* 0x102fea0000010890 */
[C---:B------:R-:W-:Y:S01]  /*13d10*/  HMMA.16816.F32.BF16 R8, R104.reuse, R110, R8 ;  /* 0x0000006e6808723c */ /* 0x040fe20000041808 */
[----:B------:R-:W1:Y:S01]  /*13d20*/  LDSM.16.MT88.4 R108, [R187+0x3100] ;  /* 0x00310000bb6c783b */ /* 0x000e620000004200 */
[----:B------:R2:W3:Y:S06]  /*13d30*/  MUFU.EX2 R165, R2 ;  /* 0x0000000200a57308 */ /* 0x0004ec0000000800 */
[C---:B------:R-:W-:Y:S08]  /*13d40*/  HMMA.16816.F32.BF16 R12, R104.reuse, R124, R12 ;  /* 0x0000007c680c723c */ /* 0x040ff0000004180c */
[C---:B------:R-:W-:Y:S01]  /*13d50*/  HMMA.16816.F32.BF16 R16, R104.reuse, R126, R16 ;  /* 0x0000007e6810723c */ /* 0x040fe20000041810 */
[----:B------:R-:W-:Y:S07]  /*13d60*/  LDSM.16.MT88.4 R124, [R188+0x1900] ;  /* 0x00190000bc7c783b */ /* 0x000fee0000004200 */
[C---:B------:R-:W-:Y:S04]  /*13d70*/  HMMA.16816.F32.BF16 R20, R104.reuse, R116, R20 ;  /* 0x000000746814723c */ /* 0x040fe80000041814 */
[--C-:B--2---:R-:W-:Y:S04]  /*13d80*/  FFMA.FTZ R2, R158, c[0x0][0x2d0], -R145.reuse ;  /* 0x0000b4009e027a23 */ /* 0x104fe80000010891 */
[C---:B------:R-:W-:Y:S01]  /*13d90*/  HMMA.16816.F32.BF16 R24, R104.reuse, R118, R24 ;  /* 0x000000766818723c */ /* 0x040fe20000041818 */
[----:B------:R-:W2:Y:S01]  /*13da0*/  LDSM.16.MT88.4 R116, [R186+0x5100] ;  /* 0x00510000ba74783b */ /* 0x000ea20000004200 */
[----:B------:R4:W-:Y:S06]  /*13db0*/  MUFU.EX2 R164, R2 ;  /* 0x0000000200a47308 */ /* 0x0009ec0000000800 */
[C---:B------:R-:W-:Y:S08]  /*13dc0*/  HMMA.16816.F32.BF16 R28, R104.reuse, R128, R28 ;  /* 0x00000080681c723c */ /* 0x040ff0000004181c */
[C---:B------:R-:W-:Y:S08]  /*13dd0*/  HMMA.16816.F32.BF16 R32, R104.reuse, R130, R32 ;  /* 0x000000826820723c */ /* 0x040ff00000041820 */
[C---:B------:R-:W-:Y:S04]  /*13de0*/  HMMA.16816.F32.BF16 R36, R104.reuse, R120, R36 ;  /* 0x000000786824723c */ /* 0x040fe80000041824 */
[--C-:B----4-:R-:W-:Y:S02]  /*13df0*/  FFMA.FTZ R2, R159, c[0x0][0x2d0], -R145.reuse ;  /* 0x0000b4009f027a23 */ /* 0x110fe40000010891 */
[----:B------:R-:W-:Y:S02]  /*13e00*/  LDSM.16.MT88.4 R156, [R185+0x5900] ;  /* 0x00590000b99c783b */ /* 0x000fe40000004200 */
[C---:B------:R-:W-:Y:S01]  /*13e10*/  HMMA.16816.F32.BF16 R40, R104.reuse, R122, R40 ;  /* 0x0000007a6828723c */ /* 0x040fe20000041828 */
[----:B------:R4:W5:Y:S05]  /*13e20*/  MUFU.EX2 R163, R2 ;  /* 0x0000000200a37308 */ /* 0x00096a0000000800 */
[----:B------:R-:W2:Y:S02]  /*13e30*/  LDSM.16.MT88.4 R120, [R188+0x5100] ;  /* 0x00510000bc78783b */ /* 0x000ea40000004200 */
[C---:B------:R-:W-:Y:S08]  /*13e40*/  HMMA.16816.F32.BF16 R44, R104.reuse, R132, R44 ;  /* 0x00000084682c723c */ /* 0x040ff0000004182c */
[C---:B------:R-:W-:Y:S01]  /*13e50*/  HMMA.16816.F32.BF16 R48, R104.reuse, R134, R48 ;  /* 0x000000866830723c */ /* 0x040fe20000041830 */
[----:B------:R-:W-:Y:S07]  /*13e60*/  LDSM.16.MT88.4 R132, [R187+0x1900] ;  /* 0x00190000bb84783b */ /* 0x000fee0000004200 */
[C---:B------:R-:W-:Y:S04]  /*13e70*/  HMMA.16816.F32.BF16 R52, R104.reuse, R136, R52 ;  /* 0x000000886834723c */ /* 0x040fe80000041834 */
[--C-:B----4-:R-:W-:Y:S02]  /*13e80*/  FFMA.FTZ R2, R162, c[0x0][0x2d0], -R144.reuse ;  /* 0x0000b400a2027a23 */ /* 0x110fe40000010890 */
[----:B------:R-:W-:Y:S01]  /*13e90*/  FFMA.FTZ R144, R207, c[0x0][0x2d0], -R144 ;  /* 0x0000b400cf907a23 */ /* 0x000fe20000010890 */
[----:B---3--:R-:W-:Y:S01]  /*13ea0*/  F2FP.BF16.PACK_AB R136, R165, R166 ;  /* 0x000000a6a588723e */ /* 0x008fe200000010ff */
[C---:B------:R-:W-:Y:S01]  /*13eb0*/  HMMA.16816.F32.BF16 R56, R104.reuse, R138, R56 ;  /* 0x0000008a6838723c */ /* 0x040fe20000041838 */
[----:B------:R3:W-:Y:S03]  /*13ec0*/  MUFU.EX2 R162, R2 ;  /* 0x0000000200a27308 */ /* 0x0007e60000000800 */
[----:B-----5:R-:W-:Y:S02]  /*13ed0*/  F2FP.BF16.PACK_AB R137, R163, R164 ;  /* 0x000000a4a389723e */ /* 0x020fe400000010ff */
[----:B------:R-:W-:Y:S02]  /*13ee0*/  IADD3 R207, R208, -0x1, RZ ;  /* 0xffffffffd0cf7810 */ /* 0x000fe40007ffe0ff */
[C---:B-1----:R-:W-:Y:S03]  /*13ef0*/  HMMA.16816.F32.BF16 R60, R104.reuse, R108, R60 ;  /* 0x0000006c683c723c */ /* 0x042fe6000004183c */
[----:B------:R-:W1:Y:S01]  /*13f00*/  MUFU.EX2 R161, R144 ;  /* 0x0000009000a17308 */ /* 0x000e620000000800 */
[----:B------:R-:W-:Y:S04]  /*13f10*/  MOV R208, R207 ;  /* 0x000000cf00d07202 */ /* 0x000fe80000000f00 */
[C---:B------:R-:W-:Y:S01]  /*13f20*/  HMMA.16816.F32.BF16 R64, R104.reuse, R110, R64 ;  /* 0x0000006e6840723c */ /* 0x040fe20000041840 */
[----:B------:R-:W4:Y:S07]  /*13f30*/  LDSM.16.MT88.4 R108, [R187+0x5100] ;  /* 0x00510000bb6c783b */ /* 0x000f2e0000004200 */
[C---:B------:R-:W-:Y:S04]  /*13f40*/  HMMA.16816.F32.BF16 R68, R104.reuse, R112, R68 ;  /* 0x000000706844723c */ /* 0x040fe80000041844 */
[--C-:B---3--:R-:W-:Y:S02]  /*13f50*/  FFMA.FTZ R2, R183, c[0x0][0x2d0], -R145.reuse ;  /* 0x0000b400b7027a23 */ /* 0x108fe40000010891 */
[----:B------:R-:W-:Y:S02]  /*13f60*/  FFMA.FTZ R145, R103, c[0x0][0x2d0], -R145 ;  /* 0x0000b40067917a23 */ /* 0x000fe40000010891 */
[C---:B------:R-:W-:Y:S01]  /*13f70*/  HMMA.16816.F32.BF16 R72, R104.reuse, R114, R72 ;  /* 0x000000726848723c */ /* 0x040fe20000041848 */
[----:B------:R-:W3:Y:S01]  /*13f80*/  LDSM.16.MT88.4 R112, [R185+0x1900] ;  /* 0x00190000b970783b */ /* 0x000ee20000004200 */
[----:B------:R5:W-:Y:S02]  /*13f90*/  MUFU.EX2 R102, R145 ;  /* 0x0000009100667308 */ /* 0x000be40000000800 */
[----:B-1----:R-:W-:Y:S04]  /*13fa0*/  F2FP.BF16.PACK_AB R138, R161, R162 ;  /* 0x000000a2a18a723e */ /* 0x002fe800000010ff */
[C---:B--2---:R-:W-:Y:S04]  /*13fb0*/  HMMA.16816.F32.BF16 R76, R104.reuse, R116, R76 ;  /* 0x00000074684c723c */ /* 0x044fe8000004184c */
[----:B------:R-:W1:Y:S04]  /*13fc0*/  MUFU.EX2 R160, R2 ;  /* 0x0000000200a07308 */ /* 0x000e680000000800 */
[C---:B------:R-:W-:Y:S01]  /*13fd0*/  HMMA.16816.F32.BF16 R80, R104.reuse, R118, R80 ;  /* 0x000000766850723c */ /* 0x040fe20000041850 */
[----:B------:R-:W2:Y:S07]  /*13fe0*/  LDSM.16.MT88.4 R116, [R186+0x1900] ;  /* 0x00190000ba74783b */ /* 0x000eae0000004200 */
[C---:B------:R-:W-:Y:S01]  /*13ff0*/  HMMA.16816.F32.BF16 R84, R104.reuse, R120, R84 ;  /* 0x000000786854723c */ /* 0x040fe20000041854 */
[----:B-----5:R-:W5:Y:S07]  /*14000*/  LDSM.16.MT88.4 R144, [R186+0x3900] ;  /* 0x00390000ba90783b */ /* 0x020f6e0000004200 */
[C---:B------:R-:W-:Y:S04]  /*14010*/  HMMA.16816.F32.BF16 R88, R104.reuse, R122, R88 ;  /* 0x0000007a6858723c */ /* 0x040fe80000041858 */
[----:B-1----:R-:W-:Y:S01]  /*14020*/  F2FP.BF16.PACK_AB R139, R102, R160 ;  /* 0x000000a0668b723e */ /* 0x002fe200000010ff */
[----:B------:R-:W-:Y:S02]  /*14030*/  FFMA.FTZ R2, R0, R223, R213 ;  /* 0x000000df00027223 */ /* 0x000fe400000100d5 */
[----:B------:R-:W-:Y:S01]  /*14040*/  FADD.FTZ R0, R217, R3 ;  /* 0x00000003d9007221 */ /* 0x000fe20000010000 */
[C---:B----4-:R-:W-:Y:S04]  /*14050*/  HMMA.16816.F32.BF16 R92, R104.reuse, R108, R92 ;  /* 0x0000006c685c723c */ /* 0x050fe8000004185c */
[----:B------:R-:W-:Y:S02]  /*14060*/  FADD.FTZ R2, R212, R2 ;  /* 0x00000002d4027221 */ /* 0x000fe40000010000 */
[----:B------:R-:W-:Y:S02]  /*14070*/  FADD.FTZ R0, R215, R0 ;  /* 0x00000000d7007221 */ /* 0x000fe40000010000 */
[----:B------:R-:W-:Y:S04]  /*14080*/  HMMA.16816.F32.BF16 R96, R104, R110, R96 ;  /* 0x0000006e6860723c */ /* 0x000fe80000041860 */
[----:B------:R-:W-:Y:S02]  /*14090*/  FADD.FTZ R2, R211, R2 ;  /* 0x00000002d3027221 */ /* 0x000fe40000010000 */
[----:B------:R-:W-:Y:S02]  /*140a0*/  FADD.FTZ R0, R214, R0 ;  /* 0x00000000d6007221 */ /* 0x000fe40000010000 */
[C---:B---3--:R-:W-:Y:S01]  /*140b0*/  HMMA.16816.F32.BF16 R104, R136.reuse, R112, R4 ;  /* 0x000000708868723c */ /* 0x048fe20000041804 */
[----:B------:R-:W1:Y:S04]  /*140c0*/  LDSM.16.MT88.4 R4, [R186+0x5900] ;  /* 0x00590000ba04783b */ /* 0x000e680000004200 */
[----:B------:R-:W-:Y:S02]  /*140d0*/  FADD.FTZ R2, R210, R2 ;  /* 0x00000002d2027221 */ /* 0x000fe40000010000 */
[----:B------:R-:W-:Y:S01]  /*140e0*/  FADD.FTZ R0, R182, R0 ;  /* 0x00000000b6007221 */ /* 0x000fe20000010000 */
[C---:B------:R-:W-:Y:S01]  /*140f0*/  HMMA.16816.F32.BF16 R108, R136.reuse, R114, R8 ;  /* 0x00000072886c723c */ /* 0x040fe20000041808 */
[----:B------:R-:W3:Y:S03]  /*14100*/  LDSM.16.MT88.4 R8, [R188+0x5900] ;  /* 0x00590000bc08783b */ /* 0x000ee60000004200 */
[----:B------:R-:W-:Y:S02]  /*14110*/  FADD.FTZ R2, R180, R2 ;  /* 0x00000002b4027221 */ /* 0x000fe40000010000 */
[----:B------:R-:W-:Y:S02]  /*14120*/  FADD.FTZ R0, R181, R0 ;  /* 0x00000000b5007221 */ /* 0x000fe40000010000 */
[C---:B--2---:R-:W-:Y:S01]  /*14130*/  HMMA.16816.F32.BF16 R112, R136.reuse, R116, R12 ;  /* 0x000000748870723c */ /* 0x044fe2000004180c */
[----:B------:R-:W2:Y:S03]  /*14140*/  LDSM.16.MT88.4 R12, [R187+0x5900] ;  /* 0x00590000bb0c783b */ /* 0x000ea60000004200 */
        /* <DEDUP_REMOVED lines=21> */
[----:B------:R-:W-:Y:S01]  /*142a0*/  FADD.FTZ R0, R164, R3 ;  /* 0x00000003a4007221 */ /* 0x000fe20000010000 */
[----:B------:R-:W-:Y:S01]  /*142b0*/  MOV R3, R101 ;  /* 0x0000006500037202 */ /* 0x000fe20000000f00 */
[----:B------:R-:W-:Y:S02]  /*142c0*/  FADD.FTZ R2, R165, R2 ;  /* 0x00000002a5027221 */ /* 0x000fe40000010000 */
[C---:B-----5:R-:W-:Y:S04]  /*142d0*/  HMMA.16816.F32.BF16 R44, R136.reuse, R144, R44 ;  /* 0x00000090882c723c */ /* 0x060fe8000004182c */
[----:B------:R-:W-:Y:S02]  /*142e0*/  FADD.FTZ R0, R163, R0 ;  /* 0x00000000a3007221 */ /* 0x000fe40000010000 */
[----:B------:R-:W-:Y:S02]  /*142f0*/  FADD.FTZ R2, R162, R2 ;  /* 0x00000002a2027221 */ /* 0x000fe40000010000 */
[C---:B------:R-:W-:Y:S04]  /*14300*/  HMMA.16816.F32.BF16 R48, R136.reuse, R146, R48 ;  /* 0x000000928830723c */ /* 0x040fe80000041830 */
[----:B------:R-:W-:Y:S02]  /*14310*/  FADD.FTZ R0, R160, R0 ;  /* 0x00000000a0007221 */ /* 0x000fe40000010000 */
[----:B------:R-:W-:Y:S02]  /*14320*/  FADD.FTZ R222, R161, R2 ;  /* 0x00000002a1de7221 */ /* 0x000fe40000010000 */
[C---:B------:R-:W-:Y:S04]  /*14330*/  HMMA.16816.F32.BF16 R52, R136.reuse, R148, R52 ;  /* 0x000000948834723c */ /* 0x040fe80000041834 */
[----:B------:R-:W-:Y:S01]  /*14340*/  FADD.FTZ R223, R102, R0 ;  /* 0x0000000066df7221 */ /* 0x000fe20000010000 */
[----:B------:R-:W-:Y:S03]  /*14350*/  MOV R102, R100 ;  /* 0x0000006400667202 */ /* 0x000fe60000000f00 */
[C---:B------:R-:W-:Y:S08]  /*14360*/  HMMA.16816.F32.BF16 R56, R136.reuse, R150, R56 ;  /* 0x000000968838723c */ /* 0x040ff00000041838 */
[C---:B------:R-:W-:Y:S08]  /*14370*/  HMMA.16816.F32.BF16 R60, R136.reuse, R152, R60 ;  /* 0x00000098883c723c */ /* 0x040ff0000004183c */
[C---:B------:R-:W-:Y:S08]  /*14380*/  HMMA.16816.F32.BF16 R64, R136.reuse, R154, R64 ;  /* 0x0000009a8840723c */ /* 0x040ff00000041840 */
[C---:B------:R-:W-:Y:S08]  /*14390*/  HMMA.16816.F32.BF16 R68, R136.reuse, R156, R68 ;  /* 0x0000009c8844723c */ /* 0x040ff00000041844 */
[C---:B------:R-:W-:Y:S08]  /*143a0*/  HMMA.16816.F32.BF16 R72, R136.reuse, R158, R72 ;  /* 0x0000009e8848723c */ /* 0x040ff00000041848 */
[C---:B-1----:R-:W-:Y:S08]  /*143b0*/  HMMA.16816.F32.BF16 R76, R136.reuse, R4, R76 ;  /* 0x00000004884c723c */ /* 0x042ff0000004184c */
[C---:B------:R-:W-:Y:S08]  /*143c0*/  HMMA.16816.F32.BF16 R80, R136.reuse, R6, R80 ;  /* 0x000000068850723c */ /* 0x040ff00000041850 */
[C---:B---3--:R-:W-:Y:S08]  /*143d0*/  HMMA.16816.F32.BF16 R84, R136.reuse, R8, R84 ;  /* 0x000000088854723c */ /* 0x048ff00000041854 */
[C---:B------:R-:W-:Y:S08]  /*143e0*/  HMMA.16816.F32.BF16 R88, R136.reuse, R10, R88 ;  /* 0x0000000a8858723c */ /* 0x040ff00000041858 */
[C---:B--2---:R-:W-:Y:S08]  /*143f0*/  HMMA.16816.F32.BF16 R92, R136.reuse, R12, R92 ;  /* 0x0000000c885c723c */ /* 0x044ff0000004185c */
[----:B------:R-:W-:Y:S01]  /*14400*/  HMMA.16816.F32.BF16 R96, R136, R14, R96 ;  /* 0x0000000e8860723c */ /* 0x000fe20000041860 */
[----:B------:R-:W-:-:S07]  /*14410*/  @P0 BRA `(.L_x_615) ;  /* 0xffffce3000000947 */ /* 0x000fce000383ffff */
.L_x_614:
[----:B------:R-:W-:-:S13]  /*14420*/  ISETP.GE.AND P0, PT, R207, RZ, PT ;  /* 0x000000ffcf00720c */ /* 0x000fda0003f06270 */
        /* <DEDUP_REMOVED lines=9> */
[----:B------:R-:W-:Y:S01]  /*144c0*/  IADD3 R225, R228, 0x80, RZ ;  /* 0x00000080e4e17810 */ /* 0x000fe20007ffe0ff */
[----:B------:R-:W-:Y:S01]  /*144d0*/  IMAD.MOV.U32 R102, RZ, RZ, R101 ;  /* 0x000000ffff667224 */ /* 0x000fe200078e0065 */
[C---:B------:R-:W-:Y:S01]  /*144e0*/  IADD3 R218, R236.reuse, 0x40, RZ ;  /* 0x00000040ecda7810 */ /* 0x040fe20007ffe0ff */
[--C-:B------:R-:W-:Y:S01]  /*144f0*/  IMAD.X R219, RZ, RZ, R233.reuse, P3 ;  /* 0x000000ffffdb7224 */ /* 0x100fe200018e06e9 */
[----:B------:R-:W-:Y:S01]  /*14500*/  IADD3 R216, R236, 0x80, RZ ;  /* 0x00000080ecd87810 */ /* 0x000fe20007ffe0ff */
[----:B------:R-:W-:Y:S01]  /*14510*/  IMAD.X R217, RZ, RZ, R233, P2 ;  /* 0x000000ffffd97224 */ /* 0x000fe200010e06e9 */
[----:B------:R-:W-:Y:S01]  /*14520*/  IADD3 R224, R228, 0x40, RZ ;  /* 0x00000040e4e07810 */ /* 0x000fe20007ffe0ff */
[--C-:B------:R-:W-:Y:S01]  /*14530*/  IMAD.X R227, RZ, RZ, R231.reuse, P1 ;  /* 0x000000ffffe37224 */ /* 0x100fe200008e06e7 */
[----:B------:R-:W-:Y:S01]  /*14540*/  ULDC UR4, c[0x0][0x208] ;  /* 0x0000820000047ab9 */ /* 0x000fe20000000800 */
[----:B------:R-:W-:Y:S01]  /*14550*/  IMAD.X R226, RZ, RZ, R231, P0 ;  /* 0x000000ffffe27224 */ /* 0x000fe200000e06e7 */
[----:B------:R-:W-:Y:S01]  /*14560*/  USHF.L.U32 UR4, UR4, 0x6, URZ ;  /* 0x0000000604047899 */ /* 0x000fe2000800063f */
[----:B------:R-:W-:-:S02]  /*14570*/  IMAD.MOV.U32 R232, RZ, RZ, R236 ;  /* 0x000000ffffe87224 */ /* 0x000fc400078e00ec */
.L_x_617:
[----:B------:R-:W-:Y:S04]  /*14580*/  DEPBAR.LE SB0, 0x0 ;  /* 0x000080000000791a */ /* 0x000fe80000000000 */
[----:B------:R-:W-:Y:S01]  /*14590*/  BAR.SYNC.DEFER_BLOCKING 0x0 ;  /* 0x0000000000007b1d */ /* 0x000fe20000010000 */
[----:B------:R-:W-:Y:S01]  /*145a0*/  SHF.R.S32.HI R2, RZ, 0x1f, R207 ;  /* 0x0000001fff027819 */ /* 0x000fe200000114cf */
[----:B------:R-:W-:Y:S01]  /*145b0*/  IMAD R0, R246, R207, RZ ;  /* 0x000000cff6007224 */ /* 0x000fe200078e02ff */
[----:B------:R-:W-:Y:S01]  /*145c0*/  MOV R12, UR8 ;  /* 0x00000008000c7c02 */ /* 0x000fe20008000f00 */
[C---:B------:R-:W-:Y:S01]  /*145d0*/  IMAD.WIDE.U32 R6, R207.reuse, UR4, R232 ;  /* 0x00000004cf067c25 */ /* 0x040fe2000f8e00e8 */
[----:B------:R-:W-:Y:S02]  /*145e0*/  MOV R13, UR5 ;  /* 0x00000005000d7c02 */ /* 0x000fe40008000f00 */
[----:B------:R-:W-:Y:S01]  /*145f0*/  ISETP.NE.AND P3, PT, R240, RZ, PT ;  /* 0x000000fff000720c */ /* 0x000fe20003f65270 */
[----:B------:R-:W-:Y:S01]  /*14600*/  IMAD R0, R2, UR4, R0 ;  /* 0x0000000402007c24 */ /* 0x000fe2000f8e0200 */
[----:B------:R-:W-:Y:S01]  /*14610*/  LEA R28, P2, R6, c[0x0][0x1f8], 0x1 ;  /* 0x00007e00061c7a11 */ /* 0x000fe200078408ff */
[----:B------:R-:W-:Y:S03]  /*14620*/  IMAD.WIDE.U32 R4, R207, UR4, R218 ;  /* 0x00000004cf047c25 */ /* 0x000fe6000f8e00da */
[----:B------:R-:W-:Y:S01]  /*14630*/  IADD3 R7, R7, R0, RZ ;  /* 0x0000000007077210 */ /* 0x000fe20007ffe0ff */
[C---:B------:R-:W-:Y:S01]  /*14640*/  IMAD.WIDE.U32 R2, R207.reuse, UR4, R216 ;  /* 0x00000004cf027c25 */ /* 0x040fe2000f8e00d8 */
[----:B------:R-:W-:Y:S02]  /*14650*/  LEA R22, P1, R4, c[0x0][0x1f8], 0x1 ;  /* 0x00007e0004167a11 */ /* 0x000fe400078208ff */
[----:B------:R-:W-:Y:S01]  /*14660*/  LEA.HI.X R29, R6, c[0x0][0x1fc], R7, 0x1, P2 ;  /* 0x00007f00061d7a11 */ /* 0x000fe200010f0c07 */
[----:B------:R-:W-:Y:S01]  /*14670*/  IMAD.WIDE.U32 R12, R207, UR4, R12 ;  /* 0x00000004cf0c7c25 */ /* 0x000fe2000f8e000c */
[----:B------:R-:W-:Y:S02]  /*14680*/  IADD3 R5, R0, R5, RZ ;  /* 0x0000000500057210 */ /* 0x000fe40007ffe0ff */
[----:B------:R-:W-:Y:S02]  /*14690*/  LEA R20, P0, R2, c[0x0][0x1f8], 0x1 ;  /* 0x00007e0002147a11 */ /* 0x000fe400078008ff */
[----:B------:R-:W-:Y:S01]  /*146a0*/  LEA.HI.X R23, R4, c[0x0][0x1fc], R5, 0x1, P1 ;  /* 0x00007f0004177a11 */ /* 0x000fe200008f0c05 */
[----:B------:R-:W-:Y:S01]  /*146b0*/  LDSM.16.M88.4 R32, [R191+0xc100] ;  /* 0x00c10000bf20783b */ /* 0x000fe20000000200 */
[C---:B------:R-:W-:Y:S02]  /*146c0*/  IADD3 R3, R0.reuse, R3, RZ ;  /* 0x0000000300037210 */ /* 0x040fe40007ffe0ff */
[----:B------:R-:W-:Y:S02]  /*146d0*/  IADD3 R0, R0, R13, RZ ;  /* 0x0000000d00007210 */ /* 0x000fe40007ffe0ff */
[----:B------:R-:W-:Y:S02]  /*146e0*/  LEA.HI.X R21, R2, c[0x0][0x1fc], R3, 0x1, P0 ;  /* 0x00007f0002157a11 */ /* 0x000fe400000f0c03 */
[-C--:B------:R-:W-:Y:S01]  /*146f0*/  IADD3 R4, P2, R236, R12.reuse, RZ ;  /* 0x0000000cec047210 */ /* 0x080fe20007f5e0ff */
[----:B------:R-:W1:Y:S01]  /*14700*/  LDSM.16.M88.4 R8, [R184+0x6100] ;  /* 0x00610000b808783b */ /* 0x000e620000000200 */
[-C--:B------:R-:W-:Y:S02]  /*14710*/  IADD3 R5, P1, R218, R12.reuse, RZ ;  /* 0x0000000cda057210 */ /* 0x080fe40007f3e0ff */
[----:B------:R-:W-:Y:S02]  /*14720*/  IADD3.X R6, R0, R233, RZ, P2, !PT ;  /* 0x000000e900067210 */ /* 0x000fe400017fe4ff */
[----:B------:R-:W-:Y:S02]  /*14730*/  LEA R14, P2, R4, c[0x0][0x1f8], 0x1 ;  /* 0x00007e00040e7a11 */ /* 0x000fe400078408ff */
[----:B------:R-:W-:Y:S01]  /*14740*/  IADD3 R3, P0, R216, R12, RZ ;  /* 0x0000000cd8037210 */ /* 0x000fe20007f1e0ff */
[----:B------:R-:W2:Y:S01]  /*14750*/  LDSM.16.M88.4 R16, [R184+0x6900] ;  /* 0x00690000b810783b */ /* 0x000ea20000000200 */
[----:B------:R-:W-:Y:S02]  /*14760*/  LEA.HI.X R15, R4, c[0x0][0x1fc], R6, 0x1, P2 ;  /* 0x00007f00040f7a11 */ /* 0x000fe400010f0c06 */
[C---:B------:R-:W-:Y:S02]  /*14770*/  IADD3.X R7, R0.reuse, R219, RZ, P1, !PT ;  /* 0x000000db00077210 */ /* 0x040fe40000ffe4ff */
[C---:B------:R-:W-:Y:S02]  /*14780*/  LEA R12, P1, R5.reuse, c[0x0][0x1f8], 0x1 ;  /* 0x00007e00050c7a11 */ /* 0x040fe400078208ff */
[----:B------:R-:W-:Y:S01]  /*14790*/  IADD3.X R0, R0, R217, RZ, P0, !PT ;  /* 0x000000d900007210 */ /* 0x000fe200007fe4ff */
[----:B------:R-:W3:Y:S01]  /*147a0*/  LDSM.16.M88.4 R24, [R184+0x7100] ;  /* 0x00710000b818783b */ /* 0x000ee20000000200 */
[----:B------:R-:W-:Y:S02]  /*147b0*/  LEA.HI.X R13, R5, c[0x0][0x1fc], R7, 0x1, P1 ;  /* 0x00007f00050d7a11 */ /* 0x000fe400008f0c07 */
[C---:B------:R-:W-:Y:S04]  /*147c0*/  LEA R2, P0, R3.reuse, c[0x0][0x1f8], 0x1 ;  /* 0x00007e0003027a11 */ /* 0x040fe800078008ff */
[----:B------:R-:W-:Y:S01]  /*147d0*/  LEA.HI.X R3, R3, c[0x0][0x1fc], R0, 0x1, P0 ;  /* 0x00007f0003037a11 */ /* 0x000fe200000f0c00 */
[----:B------:R-:W4:Y:S01]  /*147e0*/  LDSM.16.M88.4 R136, [R184+0x7900] ;  /* 0x00790000b888783b */ /* 0x000f220000000200 */
[C---:B------:R-:W-:Y:S02]  /*147f0*/  ISETP.GT.AND P0, PT, R207.reuse, RZ, PT ;  /* 0x000000ffcf00720c */ /* 0x040fe40003f04270 */
[----:B------:R-:W-:Y:S05]  /*14800*/  IADD3 R207, R207, -0x1, RZ ;  /* 0xffffffffcfcf7810 */ /* 0x000fea0007ffe0ff */
[----:B------:R-:W-:Y:S01]  /*14810*/  LDSM.16.M88.4 R140, [R192+0xc100] ;  /* 0x00c10000c08c783b */ /* 0x000fe20000000200 */
[C---:B-1----:R-:W-:Y:S07]  /*14820*/  HMMA.16816.F32.BF16 R4, R32.reuse, R8, RZ ;  /* 0x000000082004723c */ /* 0x042fee00000418ff */
[----:B------:R-:W1:Y:S01]  /*14830*/  LDSM.16.M88.4 R144, [R195] ;  /* 0x00000000c390783b */ /* 0x000e620000000200 */
[C---:B------:R-:W-:Y:S07]  /*14840*/  HMMA.16816.F32.BF16 R8, R32.reuse, R10, RZ ;  /* 0x0000000a2008723c */ /* 0x040fee00000418ff */
[----:B------:R-:W5:Y:S08]  /*14850*/  LDSM.16.M88.4 R148, [R206] ;  /* 0x00000000ce94783b */ /* 0x000f700000000200 */
[----:B------:R-:W1:Y:S08]  /*14860*/  LDSM.16.M88.4 R152, [R205] ;  /* 0x00000000cd98783b */ /* 0x000e700000000200 */
[----:B------:R-:W1:Y:S08]  /*14870*/  LDSM.16.M88.4 R156, [R204] ;  /* 0x00000000cc9c783b */ /* 0x000e700000000200 */
[----:B------:R-:W-:Y:S01]  /*14880*/  @!PT LDS RZ, [RZ] ;  /* 0x00000000fffff984 */ /* 0x000fe20000000800 */
[----:B------:R-:W-:Y:S01]  /*14890*/  @!PT LDS RZ, [RZ] ;  /* 0x00000000fffff984 */ /* 0x000fe20000000800 */
[----:B------:R-:W-:Y:S01]  /*148a0*/  @!PT LDS RZ, [RZ] ;  /* 0x00000000fffff984 */ /* 0x000fe20000000800 */
[----:B------:R4:W-:Y:S08]  /*148b0*/  LDGSTS.E.BYPASS.LTC128B.128 [R209+0x100], [R28.64], !P5 ;  /* 0x001000001cd17fae */ /* 0x0009f0000e901d46 */
[----:B------:R3:W-:Y:S08]  /*148c0*/  LDGSTS.E.BYPASS.LTC128B.128 [R209+0x2100], [R22.64], !P6 ;  /* 0x0210000016d17fae */ /* 0x0007f0000f101d46 */
[----:B------:R3:W-:Y:S08]  /*148d0*/  LDGSTS.E.BYPASS.LTC128B.128 [R209+0x4100], [R20.64], !P3 ;  /* 0x0410000014d17fae */ /* 0x0007f0000d901d46 */
[----:B------:R2:W-:Y:S08]  /*148e0*/  LDGSTS.E.BYPASS.LTC128B.128 [R209+0x1100], [R14.64], !P5 ;  /* 0x011000000ed17fae */ /* 0x0005f0000e901d46 */
[----:B------:R2:W-:Y:S08]  /*148f0*/  LDGSTS.E.BYPASS.LTC128B.128 [R209+0x3100], [R12.64], !P6 ;  /* 0x031000000cd17fae */ /* 0x0005f0000f101d46 */
[----:B------:R1:W-:Y:S08]  /*14900*/  LDGSTS.E.BYPASS.LTC128B.128 [R209+0x5100], [R2.64], !P3 ;  /* 0x0510000002d17fae */ /* 0x0003f0000d901d46 */
[----:B------:R-:W-:Y:S08]  /*14910*/  LDSM.16.M88.4 R160, [R194+0xc100] ;  /* 0x00c10000c2a0783b */ /* 0x000ff00000000200 */
[----:B------:R-:W0:Y:S01]  /*14920*/  LDGDEPBAR ;  /* 0x00000000000079af */ /* 0x000e220000000000 */
[C---:B--2---:R-:W-:Y:S07]  /*14930*/  HMMA.16816.F32.BF16 R12, R32.reuse, R16, RZ ;  /* 0x00000010200c723c */ /* 0x044fee00000418ff */
[----:B------:R-:W2:Y:S01]  /*14940*/  LDSM.16.M88.4 R164, [R190+0x6100] ;  /* 0x00610000bea4783b */ /* 0x000ea20000000200 */
[C---:B------:R-:W-:Y:S07]  /*14950*/  HMMA.16816.F32.BF16 R16, R32.reuse, R18, RZ ;  /* 0x000000122010723c */ /* 0x040fee00000418ff */
[----:B------:R-:W-:Y:S01]  /*14960*/  LDSM.16.M88.4 R168, [R190+0x7100] ;  /* 0x00710000bea8783b */ /* 0x000fe20000000200 */
[C---:B---3--:R-:W-:Y:S07]  /*14970*/  HMMA.16816.F32.BF16 R20, R32.reuse, R24, RZ ;  /* 0x000000182014723c */ /* 0x048fee00000418ff */
[----:B------:R-:W-:Y:S01]  /*14980*/  LDSM.16.M88.4 R172, [R190+0x7900] ;  /* 0x00790000beac783b */ /* 0x000fe20000000200 */
[C---:B------:R-:W-:Y:S07]  /*14990*/  HMMA.16816.F32.BF16 R24, R32.reuse, R26, RZ ;  /* 0x0000001a2018723c */ /* 0x040fee00000418ff */
[----:B------:R-:W-:Y:S01]  /*149a0*/  LDSM.16.M88.4 R176, [R193+0xc100] ;  /* 0x00c10000c1b0783b */ /* 0x000fe20000000200 */
[C---:B----4-:R-:W-:Y:S07]  /*149b0*/  HMMA.16816.F32.BF16 R28, R32.reuse, R136, RZ ;  /* 0x00000088201c723c */ /* 0x050fee00000418ff */
[----:B------:R-:W-:Y:S01]  /*149c0*/  LDSM.16.M88.4 R180, [R189] ;  /* 0x00000000bdb4783b */ /* 0x000fe20000000200 */
[----:B------:R-:W-:Y:S07]  /*149d0*/  HMMA.16816.F32.BF16 R32, R32, R138, RZ ;  /* 0x0000008a2020723c */ /* 0x000fee00000418ff */
[----:B------:R-:W3:Y:S01]  /*149e0*/  LDSM.16.M88.4 R136, [R190+0x6900] ;  /* 0x00690000be88783b */ /* 0x000ee20000000200 */
[C---:B-1----:R-:W-:Y:S08]  /*149f0*/  HMMA.16816.F32.BF16 R4, R140.reuse, R144, R4 ;  /* 0x000000908c04723c */ /* 0x042ff00000041804 */
[C---:B------:R-:W-:Y:S01]  /*14a00*/  HMMA.16816.F32.BF16 R8, R140.reuse, R146, R8 ;  /* 0x000000928c08723c */ /* 0x040fe20000041808 */
[----:B------:R-:W-:Y:S07]  /*14a10*/  LDSM.16.M88.4 R144, [R189+0x1000] ;  /* 0x00100000bd90783b */ /* 0x000fee0000000200 */
[C---:B-----5:R-:W-:Y:S08]  /*14a20*/  HMMA.16816.F32.BF16 R12, R140.reuse, R148, R12 ;  /* 0x000000948c0c723c */ /* 0x060ff0000004180c */
        /* <DEDUP_REMOVED lines=8> */
[C---:B--2---:R-:W-:Y:S01]  /*14ab0*/  HMMA.16816.F32.BF16 R4, R160.reuse, R164, R4 ;  /* 0x000000a4a004723c */ /* 0x044fe20000041804 */
[----:B------:R-:W2:Y:S07]  /*14ac0*/  LDSM.16.M88.4 R156, [R184+0x8100] ;  /* 0x00810000b89c783b */ /* 0x000eae0000000200 */
[C---:B------:R-:W-:Y:S01]  /*14ad0*/  HMMA.16816.F32.BF16 R8, R160.reuse, R166, R8 ;  /* 0x000000a6a008723c */ /* 0x040fe20000041808 */
[----:B------:R-:W-:Y:S07]  /*14ae0*/  LDSM.16.M88.4 R164, [R184+0x9900] ;  /* 0x00990000b8a4783b */ /* 0x000fee0000000200 */
[C---:B---3--:R-:W-:Y:S08]  /*14af0*/  HMMA.16816.F32.BF16 R12, R160.reuse, R136, R12 ;  /* 0x00000088a00c723c */ /* 0x048ff0000004180c */
[C---:B------:R-:W-:Y:S01]  /*14b00*/  HMMA.16816.F32.BF16 R16, R160.reuse, R138, R16 ;  /* 0x0000008aa010723c */ /* 0x040fe20000041810 */
[----:B------:R-:W3:Y:S07]  /*14b10*/  LDSM.16.M88.4 R136, [R184+0x8900] ;  /* 0x00890000b888783b */ /* 0x000eee0000000200 */
        /* <DEDUP_REMOVED lines=23> */
[C---:B---3--:R-:W-:Y:S08]  /*14c90*/  HMMA.16816.F32.BF16 R12, R152.reuse, R136, R12 ;  /* 0x00000088980c723c */ /* 0x048ff0000004180c */
[C---:B------:R-:W-:Y:S01]  /*14ca0*/  HMMA.16816.F32.BF16 R16, R152.reuse, R138, R16 ;  /* 0x0000008a9810723c */ /* 0x040fe20000041810 */
[----:B------:R-:W3:Y:S07]  /*14cb0*/  LDSM.16.M88.4 R136, [R190+0x8900] ;  /* 0x00890000be88783b */ /* 0x000eee0000000200 */
        /* <DEDUP_REMOVED lines=67> */
[C---:B--2---:R-:W-:Y:S08]  /*150f0*/  HMMA.16816.F32.BF16 R4, R160.reuse, R164, R4 ;  /* 0x000000a4a004723c */ /* 0x044ff00000041804 */
[C---:B------:R-:W-:Y:S08]  /*15100*/  HMMA.16816.F32.BF16 R8, R160.reuse, R166, R8 ;  /* 0x000000a6a008723c */ /* 0x040ff00000041808 */
[C---:B---3--:R-:W-:Y:S08]  /*15110*/  HMMA.16816.F32.BF16 R12, R160.reuse, R136, R12 ;  /* 0x00000088a00c723c */ /* 0x048ff0000004180c */
        /* <DEDUP_REMOVED lines=39> */
[----:B------:R2:W5:Y:S01]  /*15390*/  MUFU.TANH R145, R11 ;  /* 0x0000000b00917308 */ /* 0x0005620000002400 */
[----:B---3--:R-:W-:Y:S09]  /*153a0*/  FMNMX.FTZ R0, R142, R0, !PT ;  /* 0x000000008e007209 */ /* 0x008ff20007810000 */
[----:B------:R-:W-:Y:S01]  /*153b0*/  MUFU.TANH R148, R13 ;  /* 0x0000000d00947308 */ /* 0x000fe20000002400 */
[----:B----4-:R-:W-:Y:S09]  /*153c0*/  FMNMX.FTZ R2, R144, R2, !PT ;  /* 0x0000000290027209 */ /* 0x010ff20007810000 */
[----:B------:R-:W3:Y:S01]  /*153d0*/  MUFU.TANH R150, R14 ;  /* 0x0000000e00967308 */ /* 0x000ee20000002400 */
[C---:B-1----:R-:W-:Y:S01]  /*153e0*/  HMMA.16816.F32.BF16 R20, R168.reuse, R4, R20 ;  /* 0x00000004a814723c */ /* 0x042fe20000041814 */
[----:B--2---:R-:W1:Y:S01]  /*153f0*/  LDSM.16.M88.4 R8, [R189+0x5800] ;  /* 0x00580000bd08783b */ /* 0x004e620000000200 */
[----:B------:R-:W-:Y:S07]  /*15400*/  DEPBAR.LE SB0, 0x0 ;  /* 0x000080000000791a */ /* 0x000fee0000000000 */
[----:B------:R-:W2:Y:S03]  /*15410*/  MUFU.TANH R138, R12 ;  /* 0x0000000c008a7308 */ /* 0x000ea60000002400 */
[----:B-----5:R-:W-:Y:S01]  /*15420*/  FMNMX.FTZ R2, R145, R2, !PT ;  /* 0x0000000291027209 */ /* 0x020fe20007810000 */
[C---:B------:R-:W-:Y:S01]  /*15430*/  HMMA.16816.F32.BF16 R24, R168.reuse, R6, R24 ;  /* 0x00000006a818723c */ /* 0x040fe20000041818 */
[----:B------:R-:W-:Y:S06]  /*15440*/  BAR.SYNC.DEFER_BLOCKING 0x0 ;  /* 0x0000000000007b1d */ /* 0x000fec0000010000 */
[----:B------:R-:W-:Y:S01]  /*15450*/  @P0 IMAD.WIDE.U32 R6, R207, c[0x0][0x1e0], RZ ;  /* 0x00007800cf060a25 */ /* 0x000fe200078e00ff */
[----:B---3--:R-:W-:Y:S04]  /*15460*/  FMNMX.FTZ R2, R150, R2, !PT ;  /* 0x0000000296027209 */ /* 0x008fe80007810000 */
[----:B------:R-:W-:Y:S02]  /*15470*/  FMUL.FTZ R20, R20, c[0x0][0x320] ;  /* 0x0000c80014147a20 */ /* 0x000fe40000410000 */
[----:B------:R-:W-:Y:S02]  /*15480*/  FMUL.FTZ R21, R21, c[0x0][0x320] ;  /* 0x0000c80015157a20 */ /* 0x000fe40000410000 */
[----:B------:R-:W-:Y:S02]  /*15490*/  FMUL.FTZ R22, R22, c[0x0][0x320] ;  /* 0x0000c80016167a20 */ /* 0x000fe40000410000 */
[----:B------:R-:W-:Y:S01]  /*154a0*/  FMUL.FTZ R23, R23, c[0x0][0x320] ;  /* 0x0000c80017177a20 */ /* 0x000fe20000410000 */
[----:B--2---:R-:W-:Y:S05]  /*154b0*/  FMNMX.FTZ R0, R138, R0, !PT ;  /* 0x000000008a007209 */ /* 0x004fea0007810000 */
[----:B------:R-:W-:Y:S01]  /*154c0*/  FMUL.FTZ R24, R24, c[0x0][0x320] ;  /* 0x0000c80018187a20 */ /* 0x000fe20000410000 */
[----:B------:R-:W2:Y:S01]  /*154d0*/  MUFU.TANH R139, R16 ;  /* 0x00000010008b7308 */ /* 0x000ea20000002400 */
[----:B------:R-:W-:Y:S01]  /*154e0*/  FMUL.FTZ R25, R25, c[0x0][0x320] ;  /* 0x0000c80019197a20 */ /* 0x000fe20000410000 */
[----:B------:R-:W-:Y:S01]  /*154f0*/  FMNMX.FTZ R0, R148, R0, !PT ;  /* 0x0000000094007209 */ /* 0x000fe20007810000 */
[----:B------:R-:W-:Y:S02]  /*15500*/  FMUL.FTZ R26, R26, c[0x0][0x320] ;  /* 0x0000c8001a1a7a20 */ /* 0x000fe40000410000 */
[----:B------:R-:W-:Y:S01]  /*15510*/  FMUL.FTZ R27, R27, c[0x0][0x320] ;  /* 0x0000c8001b1b7a20 */ /* 0x000fe20000410000 */
[C---:B-1----:R-:W-:Y:S04]  /*15520*/  HMMA.16816.F32.BF16 R28, R168.reuse, R8, R28 ;  /* 0x00000008a81c723c */ /* 0x042fe8000004181c */
[----:B------:R-:W1:Y:S04]  /*15530*/  MUFU.TANH R152, R15 ;  /* 0x0000000f00987308 */ /* 0x000e680000002400 */
[----:B------:R-:W-:Y:S06]  /*15540*/  HMMA.16816.F32.BF16 R32, R168, R10, R32 ;  /* 0x0000000aa820723c */ /* 0x000fec0000041820 */
[----:B------:R-:W3:Y:S01]  /*15550*/  MUFU.TANH R149, R17 ;  /* 0x0000001100957308 */ /* 0x000ee20000002400 */
[----:B--2---:R-:W-:Y:S09]  /*15560*/  FMNMX.FTZ R0, R139, R0, !PT ;  /* 0x000000008b007209 */ /* 0x004ff20007810000 */
[----:B------:R-:W2:Y:S01]  /*15570*/  MUFU.TANH R151, R18 ;  /* 0x0000001200977308 */ /* 0x000ea20000002400 */
[----:B------:R-:W-:Y:S01]  /*15580*/  FMUL.FTZ R28, R28, c[0x0][0x320] ;  /* 0x0000c8001c1c7a20 */ /* 0x000fe20000410000 */
[----:B-1----:R-:W-:Y:S01]  /*15590*/  FMNMX.FTZ R2, R152, R2, !PT ;  /* 0x0000000298027209 */ /* 0x002fe20007810000 */
[----:B------:R-:W-:Y:S02]  /*155a0*/  FMUL.FTZ R29, R29, c[0x0][0x320] ;  /* 0x0000c8001d1d7a20 */ /* 0x000fe40000410000 */
[----:B------:R-:W-:Y:S02]  /*155b0*/  FMUL.FTZ R30, R30, c[0x0][0x320] ;  /* 0x0000c8001e1e7a20 */ /* 0x000fe40000410000 */
[----:B------:R-:W-:Y:S03]  /*155c0*/  FMUL.FTZ R31, R31, c[0x0][0x320] ;  /* 0x0000c8001f1f7a20 */ /* 0x000fe60000410000 */
[----:B------:R-:W1:Y:S01]  /*155d0*/  MUFU.TANH R155, R20 ;  /* 0x00000014009b7308 */ /* 0x000e620000002400 */
[----:B------:R-:W-:Y:S02]  /*155e0*/  FMUL.FTZ R32, R32, c[0x0][0x320] ;  /* 0x0000c80020207a20 */ /* 0x000fe40000410000 */
[----:B------:R-:W-:Y:S01]  /*155f0*/  FMUL.FTZ R33, R33, c[0x0][0x320] ;  /* 0x0000c80021217a20 */ /* 0x000fe20000410000 */
[----:B---3--:R-:W-:Y:S01]  /*15600*/  FMNMX.FTZ R0, R149, R0, !PT ;  /* 0x0000000095007209 */ /* 0x008fe20007810000 */
[----:B------:R-:W-:Y:S05]  /*15610*/  FMUL.FTZ R34, R34, c[0x0][0x320] ;  /* 0x0000c80022227a20 */ /* 0x000fea0000410000 */
[----:B------:R-:W3:Y:S01]  /*15620*/  MUFU.TANH R153, R19 ;  /* 0x0000001300997308 */ /* 0x000ee20000002400 */
[----:B--2---:R-:W-:Y:S09]  /*15630*/  FMNMX.FTZ R2, R151, R2, !PT ;  /* 0x0000000297027209 */ /* 0x004ff20007810000 */
[----:B------:R-:W2:Y:S01]  /*15640*/  MUFU.TANH R156, R21 ;  /* 0x00000015009c7308 */ /* 0x000ea20000002400 */
[----:B-1----:R-:W-:Y:S09]  /*15650*/  FMNMX.FTZ R0, R155, R0, !PT ;  /* 0x000000009b007209 */ /* 0x002ff20007810000 */
[----:B------:R-:W1:Y:S01]  /*15660*/  MUFU.TANH R154, R24 ;  /* 0x00000018009a7308 */ /* 0x000e620000002400 */
[----:B---3--:R-:W-:Y:S09]  /*15670*/  FMNMX.FTZ R3, R153, R2, !PT ;  /* 0x0000000299037209 */ /* 0x008ff20007810000 */
[----:B------:R-:W3:Y:S01]  /*15680*/  MUFU.TANH R159, R22 ;  /* 0x00000016009f7308 */ /* 0x000ee20000002400 */
[----:B--2---:R-:W-:Y:S01]  /*15690*/  FMNMX.FTZ R2, R156, R0, !PT ;  /* 0x000000009c027209 */ /* 0x004fe20007810000 */
[----:B------:R-:W-:Y:S08]  /*156a0*/  FMUL.FTZ R0, R35, c[0x0][0x320] ;  /* 0x0000c80023007a20 */ /* 0x000ff00000410000 */
[----:B------:R-:W2:Y:S01]  /*156b0*/  MUFU.TANH R157, R25 ;  /* 0x00000019009d7308 */ /* 0x000ea20000002400 */
[----:B-1----:R-:W-:Y:S09]  /*156c0*/  FMNMX.FTZ R2, R154, R2, !PT ;  /* 0x000000029a027209 */ /* 0x002ff20007810000 */
[----:B------:R2:W-:Y:S01]  /*156d0*/  MUFU.TANH R137, R0 ;  /* 0x0000000000897308 */ /* 0x0005e20000002400 */
[----:B---3--:R-:W-:Y:S09]  /*156e0*/  FMNMX.FTZ R3, R159, R3, !PT ;  /* 0x000000039f037209 */ /* 0x008ff20007810000 */
[----:B------:R-:W1:Y:S10]  /*156f0*/  MUFU.TANH R160, R23 ;  /* 0x0000001700a07308 */ /* 0x000e740000002400 */
        /* <DEDUP_REMOVED lines=17> */
[----:B---3--:R-:W-:Y:S05]  /*15810*/  FMNMX.FTZ R101, R215, R101, !PT ;  /* 0x00000065d7657209 */ /* 0x008fea0007810000 */
[----:B------:R-:W3:Y:S01]  /*15820*/  SHFL.BFLY PT, R3, R101, 0x2, 0x1f ;  /* 0x0c401f0065037f89 */ /* 0x000ee200000e0000 */
[----:B--2---:R-:W-:Y:S04]  /*15830*/  FMNMX.FTZ R0, R221, R2, !PT ;  /* 0x00000002dd007209 */ /* 0x004fe80007810000 */
[----:B-1----:R-:W-:Y:S04]  /*15840*/  FMNMX.FTZ R0, R136, R0, !PT ;  /* 0x0000000088007209 */ /* 0x002fe80007810000 */
[----:B------:R-:W-:Y:S05]  /*15850*/  FMNMX.FTZ R0, R137, R0, !PT ;  /* 0x0000000089007209 */ /* 0x000fea0007810000 */
[----:B------:R-:W1:Y:S01]  /*15860*/  SHFL.BFLY PT, R2, R0, 0x2, 0x1f ;  /* 0x0c401f0000027f89 */ /* 0x000e6200000e0000 */
[----:B---3--:R-:W-:Y:S07]  /*15870*/  FMNMX.FTZ R101, R101, R3, !PT ;  /* 0x0000000365657209 */ /* 0x008fee0007810000 */
[----:B------:R-:W2:Y:S01]  /*15880*/  SHFL.BFLY PT, R4, R101, 0x1, 0x1f ;  /* 0x0c201f0065047f89 */ /* 0x000ea200000e0000 */
[----:B-1----:R-:W-:Y:S07]  /*15890*/  FMNMX.FTZ R0, R0, R2, !PT ;  /* 0x0000000200007209 */ /* 0x002fee0007810000 */
[----:B------:R-:W1:Y:S01]  /*158a0*/  SHFL.BFLY PT, R3, R0, 0x1, 0x1f ;  /* 0x0c201f0000037f89 */ /* 0x000e6200000e0000 */
[----:B--2---:R-:W-:Y:S02]  /*158b0*/  FMNMX.FTZ R101, R101, R4, !PT ;  /* 0x0000000465657209 */ /* 0x004fe40007810000 */
[----:B------:R-:W-:Y:S03]  /*158c0*/  @P0 SHF.L.U32 R4, R6, 0x6, RZ ;  /* 0x0000000606040819 */ /* 0x000fe600000006ff */
[----:B------:R-:W-:Y:S01]  /*158d0*/  FADD.FTZ R2, -R101, R102 ;  /* 0x0000006665027221 */ /* 0x000fe20000010100 */
[----:B-1----:R-:W-:Y:S03]  /*158e0*/  FMNMX.FTZ R100, R0, R3, !PT ;  /* 0x0000000300647209 */ /* 0x002fe60007810000 */
[----:B------:R-:W-:Y:S01]  /*158f0*/  FMUL.FTZ R0, R2, c[0x0][0x2d0] ;  /* 0x0000b40002007a20 */ /* 0x000fe20000410000 */
[----:B------:R-:W-:Y:S03]  /*15900*/  @P0 SHF.R.S32.HI R3, RZ, 0x1f, R207 ;  /* 0x0000001fff030819 */ /* 0x000fe600000114cf */
[----:B------:R1:W2:Y:S01]  /*15910*/  MUFU.EX2 R2, R0 ;  /* 0x0000000000027308 */ /* 0x0002a20000000800 */
[----:B------:R-:W-:Y:S02]  /*15920*/  FMUL.FTZ R102, R100, c[0x0][0x2d0] ;  /* 0x0000b40064667a20 */ /* 0x000fe40000410000 */
[----:B------:R-:W-:Y:S02]  /*15930*/  @P0 IMAD R3, R3, c[0x0][0x1e0], RZ ;  /* 0x0000780003030a24 */ /* 0x000fe400078e02ff */
[----:B------:R-:W-:Y:S02]  /*15940*/  FFMA.FTZ R136, R136, c[0x0][0x2d0], -R102 ;  /* 0x0000b40088887a23 */ /* 0x000fe40000010866 */
[----:B------:R-:W-:Y:S05]  /*15950*/  @P0 IMAD R3, R207, c[0x0][0x1e4], R3 ;  /* 0x00007900cf030a24 */ /* 0x000fea00078e0203 */
[----:B------:R-:W-:Y:S02]  /*15960*/  @P0 IADD3 R3, R7, R3, RZ ;  /* 0x0000000307030210 */ /* 0x000fe40007ffe0ff */
[----:B------:R-:W-:Y:S02]  /*15970*/  @P0 IADD3 R7, P1, R4, R228, RZ ;  /* 0x000000e404070210 */ /* 0x000fe40007f3e0ff */
[----:B------:R-:W-:Y:S02]  /*15980*/  @P0 SHF.L.U64.HI R3, R6, 0x6, R3 ;  /* 0x0000000606030819 */ /* 0x000fe40000010203 */
[----:B------:R-:W-:Y:S02]  /*15990*/  @P0 LEA R14, P4, R7, c[0x0][0x1c8], 0x1 ;  /* 0x00007200070e0a11 */ /* 0x000fe400078808ff */
[----:B------:R-:W-:Y:S01]  /*159a0*/  @P0 IADD3.X R8, R3, R231, RZ, P1, !PT ;  /* 0x000000e703080210 */ /* 0x000fe20000ffe4ff */
[----:B-1----:R-:W-:Y:S03]  /*159b0*/  FADD.FTZ R0, -R100, R103 ;  /* 0x0000006764007221 */ /* 0x002fe60000010100 */
[----:B------:R-:W-:Y:S01]  /*159c0*/  @P0 LEA.HI.X R15, R7, c[0x0][0x1cc], R8, 0x1, P4 ;  /* 0x00007300070f0a11 */ /* 0x000fe200020f0c08 */
[----:B------:R-:W-:Y:S01]  /*159d0*/  FMUL.FTZ R103, R101, c[0x0][0x2d0] ;  /* 0x0000b40065677a20 */ /* 0x000fe20000410000 */
[----:B------:R-:W-:Y:S01]  /*159e0*/  ISETP.NE.AND P4, PT, R240, RZ, PT ;  /* 0x000000fff000720c */ /* 0x000fe20003f85270 */
[----:B------:R-:W-:Y:S02]  /*159f0*/  FMUL.FTZ R0, R0, c[0x0][0x2d0] ;  /* 0x0000b40000007a20 */ /* 0x000fe40000410000 */
[--C-:B------:R-:W-:Y:S01]  /*15a00*/  FFMA.FTZ R5, R140, c[0x0][0x2d0], -R103.reuse ;  /* 0x0000b4008c057a23 */ /* 0x100fe20000010867 */
[----:B------:R1:W-:Y:S01]  /*15a10*/  @P0 LDGSTS.E.BYPASS.LTC128B.128 [R209+0x6100], [R14.64], !P5 ;  /* 0x061000000ed10fae */ /* 0x0003e2000e901d46 */
[--C-:B------:R-:W-:Y:S02]  /*15a20*/  FFMA.FTZ R6, R141, c[0x0][0x2d0], -R103.reuse ;  /* 0x0000b4008d067a23 */ /* 0x100fe40000010867 */
[----:B------:R3:W-:Y:S01]  /*15a30*/  MUFU.EX2 R214, R5 ;  /* 0x0000000500d67308 */ /* 0x0007e20000000800 */
[----:B------:R-:W-:Y:S02]  /*15a40*/  FFMA.FTZ R7, R143, c[0x0][0x2d0], -R103 ;  /* 0x0000b4008f077a23 */ /* 0x000fe40000010867 */
[C---:B--2---:R-:W-:Y:S02]  /*15a50*/  FMUL.FTZ R24, R2.reuse, R124 ;  /* 0x0000007c02187220 */ /* 0x044fe40000410000 */
[C---:B------:R-:W-:Y:S02]  /*15a60*/  FMUL.FTZ R25, R2.reuse, R125 ;  /* 0x0000007d02197220 */ /* 0x040fe40000410000 */
[C---:B------:R-:W-:Y:S02]  /*15a70*/  FMUL.FTZ R32, R2.reuse, R132 ;  /* 0x0000008402207220 */ /* 0x040fe40000410000 */
[C---:B------:R-:W-:Y:S01]  /*15a80*/  FMUL.FTZ R33, R2.reuse, R133 ;  /* 0x0000008502217220 */ /* 0x040fe20000410000 */
[----:B------:R2:W-:Y:S01]  /*15a90*/  MUFU.EX2 R213, R6 ;  /* 0x0000000600d57308 */ /* 0x0005e20000000800 */
[C---:B------:R-:W-:Y:S02]  /*15aa0*/  FMUL.FTZ R36, R2.reuse, R36 ;  /* 0x0000002402247220 */ /* 0x040fe40000410000 */
[C---:B------:R-:W-:Y:S02]  /*15ab0*/  FMUL.FTZ R37, R2.reuse, R37 ;  /* 0x0000002502257220 */ /* 0x040fe40000410000 */
[C---:B------:R-:W-:Y:S02]  /*15ac0*/  FMUL.FTZ R40, R2.reuse, R40 ;  /* 0x0000002802287220 */ /* 0x040fe40000410000 */
[C---:B------:R-:W-:Y:S02]  /*15ad0*/  FMUL.FTZ R41, R2.reuse, R41 ;  /* 0x0000002902297220 */ /* 0x040fe40000410000 */
[C---:B------:R-:W-:Y:S01]  /*15ae0*/  FMUL.FTZ R44, R2.reuse, R44 ;  /* 0x0000002c022c7220 */ /* 0x040fe20000410000 */
[----:B------:R4:W-:Y:S01]  /*15af0*/  MUFU.EX2 R212, R7 ;  /* 0x0000000700d47308 */ /* 0x0009e20000000800 */
[C---:B------:R-:W-:Y:S02]  /*15b00*/  FMUL.FTZ R45, R2.reuse, R45 ;  /* 0x0000002d022d7220 */ /* 0x040fe40000410000 */
[----:B------:R-:W-:Y:S01]  /*15b10*/  FMUL.FTZ R48, R2, R48 ;  /* 0x0000003002307220 */ /* 0x000fe20000410000 */
[----:B---3--:R-:W-:Y:S01]  /*15b20*/  @P0 IADD3 R5, P2, R4, R224, RZ ;  /* 0x000000e004050210 */ /* 0x008fe20007f5e0ff */
[C---:B------:R-:W-:Y:S02]  /*15b30*/  FMUL.FTZ R49, R2.reuse, R49 ;  /* 0x0000003102317220 */ /* 0x040fe40000410000 */
[C---:B------:R-:W-:Y:S01]  /*15b40*/  FMUL.FTZ R52, R2.reuse, R52 ;  /* 0x0000003402347220 */ /* 0x040fe20000410000 */
[----:B------:R-:W-:Y:S01]  /*15b50*/  @P0 LEA R12, P1, R5, c[0x0][0x1c8], 0x1 ;  /* 0x00007200050c0a11 */ /* 0x000fe200078208ff */
[C---:B------:R-:W-:Y:S01]  /*15b60*/  FMUL.FTZ R53, R2.reuse, R53 ;  /* 0x0000003502357220 */ /* 0x040fe20000410000 */
[----:B------:R-:W-:Y:S01]  /*15b70*/  @P0 IADD3.X R9, R3, R227, RZ, P2, !PT ;  /* 0x000000e303090210 */ /* 0x000fe200017fe4ff */
[----:B------:R-:W3:Y:S01]  /*15b80*/  MUFU.EX2 R0, R0 ;  /* 0x0000000000007308 */ /* 0x000ee20000000800 */
[----:B------:R-:W-:Y:S01]  /*15b90*/  FMUL.FTZ R56, R2, R56 ;  /* 0x0000003802387220 */ /* 0x000fe20000410000 */
[----:B--2---:R-:W-:Y:S01]  /*15ba0*/  @P0 IADD3 R6, P3, R4, R225, RZ ;  /* 0x000000e104060210 */ /* 0x004fe20007f7e0ff */
[C---:B------:R-:W-:Y:S01]  /*15bb0*/  FMUL.FTZ R57, R2.reuse, R57 ;  /* 0x0000003902397220 */ /* 0x040fe20000410000 */
[----:B------:R-:W-:Y:S01]  /*15bc0*/  @P0 LEA.HI.X R13, R5, c[0x0][0x1cc], R9, 0x1, P1 ;  /* 0x00007300050d0a11 */ /* 0x000fe200008f0c09 */
[----:B------:R-:W-:Y:S01]  /*15bd0*/  FMUL.FTZ R60, R2, R60 ;  /* 0x0000003c023c7220 */ /* 0x000fe20000410000 */
[----:B------:R-:W-:Y:S01]  /*15be0*/  @P0 LEA R10, P2, R6, c[0x0][0x1c8], 0x1 ;  /* 0x00007200060a0a11 */ /* 0x000fe200078408ff */
[C---:B------:R-:W-:Y:S01]  /*15bf0*/  FMUL.FTZ R61, R2.reuse, R61 ;  /* 0x0000003d023d7220 */ /* 0x040fe20000410000 */
[----:B------:R-:W-:Y:S01]  /*15c00*/  @P0 IADD3 R4, P1, R247, R4, RZ ;  /* 0x00000004f7040210 */ /* 0x000fe20007f3e0ff */
[----:B------:R1:W-:Y:S01]  /*15c10*/  @P0 LDGSTS.E.BYPASS.LTC128B.128 [R209+0x8100], [R12.64], !P6 ;  /* 0x081000000cd10fae */ /* 0x0003e2000f101d46 */
[----:B------:R-:W-:Y:S01]  /*15c20*/  @P0 IADD3.X R5, R3, R226, RZ, P3, !PT ;  /* 0x000000e203050210 */ /* 0x000fe20001ffe4ff */
[C---:B------:R-:W-:Y:S01]  /*15c30*/  FMUL.FTZ R64, R2.reuse, R64 ;  /* 0x0000004002407220 */ /* 0x040fe20000410000 */
[----:B------:R-:W-:Y:S01]  /*15c40*/  @P0 IADD3.X R3, R245, R3, RZ, P1, !PT ;  /* 0x00000003f5030210 */ /* 0x000fe20000ffe4ff */
[----:B------:R-:W-:Y:S01]  /*15c50*/  FMUL.FTZ R65, R2, R65 ;  /* 0x0000004102417220 */ /* 0x000fe20000410000 */
[----:B------:R-:W-:Y:S01]  /*15c60*/  @P0 LEA.HI.X R11, R6, c[0x0][0x1cc], R5, 0x1, P2 ;  /* 0x00007300060b0a11 */ /* 0x000fe200010f0c05 */
[----:B------:R-:W-:Y:S01]  /*15c70*/  FMUL.FTZ R68, R2, R68 ;  /* 0x0000004402447220 */ /* 0x000fe20000410000 */
[----:B------:R-:W-:Y:S01]  /*15c80*/  @P0 IADD3 R9, P3, R4, R228, RZ ;  /* 0x000000e404090210 */ /* 0x000fe20007f7e0ff */
[----:B------:R-:W-:Y:S01]  /*15c90*/  FMUL.FTZ R69, R2, R69 ;  /* 0x0000004502457220 */ /* 0x000fe20000410000 */
[C---:B----4-:R-:W-:Y:S01]  /*15ca0*/  @P0 IADD3 R7, P2, R4.reuse, R224, RZ ;  /* 0x000000e004070210 */ /* 0x050fe20007f5e0ff */
[----:B------:R2:W-:Y:S01]  /*15cb0*/  @P0 LDGSTS.E.BYPASS.LTC128B.128 [R209+0xa100], [R10.64], !P4 ;  /* 0x0a1000000ad10fae */ /* 0x0005e2000e101d46 */
[----:B------:R-:W-:Y:S01]  /*15cc0*/  @P0 IADD3 R5, P1, R4, R225, RZ ;  /* 0x000000e104050210 */ /* 0x000fe20007f3e0ff */
[----:B------:R-:W-:Y:S01]  /*15cd0*/  FFMA.FTZ R4, R142, c[0x0][0x2d0], -R103 ;  /* 0x0000b4008e047a23 */ /* 0x000fe20000010867 */
[C---:B------:R-:W-:Y:S01]  /*15ce0*/  @P0 IADD3.X R16, R3.reuse, R231, RZ, P3, !PT ;  /* 0x000000e703100210 */ /* 0x040fe20001ffe4ff */
[C---:B---3--:R-:W-:Y:S01]  /*15cf0*/  FMUL.FTZ R19, R0.reuse, R119 ;  /* 0x0000007700137220 */ /* 0x048fe20000410000 */
[C---:B------:R-:W-:Y:S01]  /*15d00*/  @P0 IADD3.X R18, R3.reuse, R227, RZ, P2, !PT ;  /* 0x000000e303120210 */ /* 0x040fe200017fe4ff */
[----:B------:R3:W4:Y:S01]  /*15d10*/  MUFU.EX2 R211, R4 ;  /* 0x0000000400d37308 */ /* 0x0007220000000800 */
[----:B------:R-:W-:Y:S01]  /*15d20*/  @P0 IADD3.X R17, R3, R226, RZ, P1, !PT ;  /* 0x000000e203110210 */ /* 0x000fe20000ffe4ff */
[----:B------:R-:W-:Y:S01]  /*15d30*/  FFMA.FTZ R3, R147, c[0x0][0x2d0], -R102 ;  /* 0x0000b40093037a23 */ /* 0x000fe20000010866 */
[----:B------:R-:W-:Y:S01]  /*15d40*/  @P0 LEA R8, P3, R9, c[0x0][0x1c8], 0x1 ;  /* 0x0000720009080a11 */ /* 0x000fe200078608ff */
[C---:B------:R-:W-:Y:S01]  /*15d50*/  FMUL.FTZ R26, R0.reuse, R126 ;  /* 0x0000007e001a7220 */ /* 0x040fe20000410000 */
[----:B------:R-:W-:Y:S01]  /*15d60*/  @P0 LEA R6, P2, R7, c[0x0][0x1c8], 0x1 ;  /* 0x0000720007060a11 */ /* 0x000fe200078408ff */
[----:B------:R-:W-:Y:S01]  /*15d70*/  FMUL.FTZ R27, R0, R127 ;  /* 0x0000007f001b7220 */ /* 0x000fe20000410000 */
[----:B------:R-:W-:Y:S01]  /*15d80*/  @P0 LEA.HI.X R9, R9, c[0x0][0x1cc], R16, 0x1, P3 ;  /* 0x0000730009090a11 */ /* 0x000fe200018f0c10 */
[----:B------:R-:W-:Y:S01]  /*15d90*/  FMUL.FTZ R16, R2, R116 ;  /* 0x0000007402107220 */ /* 0x000fe20000410000 */
[----:B------:R-:W-:Y:S01]  /*15da0*/  @P0 LEA.HI.X R7, R7, c[0x0][0x1cc], R18, 0x1, P2 ;  /* 0x0000730007070a11 */ /* 0x000fe200010f0c12 */
[----:B------:R5:W-:Y:S01]  /*15db0*/  MUFU.EX2 R177, R3 ;  /* 0x0000000300b17308 */ /* 0x000be20000000800 */
[C---:B------:R-:W-:Y:S01]  /*15dc0*/  FMUL.FTZ R18, R0.reuse, R118 ;  /* 0x0000007600127220 */ /* 0x040fe20000410000 */
[----:B------:R1:W-:Y:S01]  /*15dd0*/  @P0 LDGSTS.E.BYPASS.LTC128B.128 [R209+0x7100], [R8.64], !P5 ;  /* 0x0710000008d10fae */ /* 0x0003e2000e901d46 */
[C---:B------:R-:W-:Y:S02]  /*15de0*/  FMUL.FTZ R34, R0.reuse, R134 ;  /* 0x0000008600227220 */ /* 0x040fe40000410000 */
[C---:B------:R-:W-:Y:S02]  /*15df0*/  FMUL.FTZ R35, R0.reuse, R135 ;  /* 0x0000008700237220 */ /* 0x040fe40000410000 */
[C---:B------:R-:W-:Y:S02]  /*15e00*/  FMUL.FTZ R38, R0.reuse, R38 ;  /* 0x0000002600267220 */ /* 0x040fe40000410000 */
[C---:B------:R-:W-:Y:S01]  /*15e10*/  FMUL.FTZ R39, R0.reuse, R39 ;  /* 0x0000002700277220 */ /* 0x040fe20000410000 */
[----:B------:R4:W-:Y:S01]  /*15e20*/  @P0 LDGSTS.E.BYPASS.LTC128B.128 [R209+0x9100], [R6.64], !P6 ;  /* 0x0910000006d10fae */ /* 0x0009e2000f101d46 */
[C---:B--2---:R-:W-:Y:S02]  /*15e30*/  FMUL.FTZ R10, R0.reuse, R110 ;  /* 0x0000006e000a7220 */ /* 0x044fe40000410000 */
[C---:B------:R-:W-:Y:S01]  /*15e40*/  FMUL.FTZ R11, R0.reuse, R111 ;  /* 0x0000006f000b7220 */ /* 0x040fe20000410000 */
[C---:B---3--:R-:W-:Y:S01]  /*15e50*/  @P0 LEA R4, P1, R5.reuse, c[0x0][0x1c8], 0x1 ;  /* 0x0000720005040a11 */ /* 0x048fe200078208ff */
[C---:B------:R-:W-:Y:S02]  /*15e60*/  FMUL.FTZ R42, R0.reuse, R42 ;  /* 0x0000002a002a7220 */ /* 0x040fe40000410000 */
[----:B------:R-:W-:Y:S01]  /*15e70*/  FMUL.FTZ R43, R0, R43 ;  /* 0x0000002b002b7220 */ /* 0x000fe20000410000 */
[----:B------:R-:W-:Y:S01]  /*15e80*/  @P0 LEA.HI.X R5, R5, c[0x0][0x1cc], R17, 0x1, P1 ;  /* 0x0000730005050a11 */ /* 0x000fe200008f0c11 */
[----:B------:R-:W-:Y:S02]  /*15e90*/  FMUL.FTZ R17, R2, R117 ;  /* 0x0000007502117220 */ /* 0x000fe40000410000 */
[----:B------:R-:W-:Y:S02]  /*15ea0*/  FMUL.FTZ R46, R0, R46 ;  /* 0x0000002e002e7220 */ /* 0x000fe40000410000 */
[----:B------:R2:W-:Y:S01]  /*15eb0*/  @P0 LDGSTS.E.BYPASS.LTC128B.128 [R209+0xb100], [R4.64], !P4 ;  /* 0x0b10000004d10fae */ /* 0x0005e2000e101d46 */
[--C-:B-----5:R-:W-:Y:S02]  /*15ec0*/  FFMA.FTZ R3, R146, c[0x0][0x2d0], -R102.reuse ;  /* 0x0000b40092037a23 */ /* 0x120fe40000010866 */
[----:B------:R-:W-:Y:S02]  /*15ed0*/  FMUL.FTZ R47, R0, R47 ;  /* 0x0000002f002f7220 */ /* 0x000fe40000410000 */
[----:B------:R3:W5:Y:S01]  /*15ee0*/  MUFU.EX2 R176, R3 ;  /* 0x0000000300b07308 */ /* 0x0007620000000800 */
[C---:B-1----:R-:W-:Y:S02]  /*15ef0*/  FMUL.FTZ R8, R2.reuse, R108 ;  /* 0x0000006c02087220 */ /* 0x042fe40000410000 */
[----:B------:R-:W1:Y:S01]  /*15f00*/  LDSM.16.MT88.4 R12, [R185+0x100] ;  /* 0x00010000b90c783b */ /* 0x000e620000004200 */
[----:B------:R-:W-:Y:S02]  /*15f10*/  FMUL.FTZ R9, R2, R109 ;  /* 0x0000006d02097220 */ /* 0x000fe40000410000 */
[C---:B------:R-:W-:Y:S02]  /*15f20*/  FMUL.FTZ R50, R0.reuse, R50 ;  /* 0x0000003200327220 */ /* 0x040fe40000410000 */
[C---:B------:R-:W-:Y:S02]  /*15f30*/  FMUL.FTZ R51, R0.reuse, R51 ;  /* 0x0000003300337220 */ /* 0x040fe40000410000 */
[C---:B----4-:R-:W-:Y:S01]  /*15f40*/  FMUL.FTZ R6, R0.reuse, R106 ;  /* 0x0000006a00067220 */ /* 0x050fe20000410000 */
[----:B------:R-:W4:Y:S01]  /*15f50*/  LDSM.16.MT88.4 R20, [R186+0x100] ;  /* 0x00010000ba14783b */ /* 0x000f220000004200 */
[----:B------:R-:W-:Y:S01]  /*15f60*/  F2FP.BF16.PACK_AB R106, R211, R212 ;  /* 0x000000d4d36a723e */ /* 0x000fe200000010ff */
[C---:B------:R-:W-:Y:S02]  /*15f70*/  FMUL.FTZ R7, R0.reuse, R107 ;  /* 0x0000006b00077220 */ /* 0x040fe40000410000 */
[C---:B------:R-:W-:Y:S02]  /*15f80*/  FMUL.FTZ R54, R0.reuse, R54 ;  /* 0x0000003600367220 */ /* 0x040fe40000410000 */
[C---:B------:R-:W-:Y:S02]  /*15f90*/  FMUL.FTZ R55, R0.reuse, R55 ;  /* 0x0000003700377220 */ /* 0x040fe40000410000 */
[----:B------:R-:W1:Y:S01]  /*15fa0*/  LDSM.16.MT88.4 R28, [R188+0x100] ;  /* 0x00010000bc1c783b */ /* 0x000e620000004200 */
[----:B------:R-:W-:Y:S02]  /*15fb0*/  FMUL.FTZ R58, R0, R58 ;  /* 0x0000003a003a7220 */ /* 0x000fe40000410000 */
[----:B--2---:R-:W-:Y:S01]  /*15fc0*/  FMUL.FTZ R4, R2, R104 ;  /* 0x0000006802047220 */ /* 0x004fe20000410000 */
[----:B------:R-:W-:Y:S01]  /*15fd0*/  F2FP.BF16.PACK_AB R104, R213, R214 ;  /* 0x000000d6d568723e */ /* 0x000fe200000010ff */
[--C-:B---3--:R-:W-:Y:S02]  /*15fe0*/  FFMA.FTZ R3, R144, c[0x0][0x2d0], -R102.reuse ;  /* 0x0000b40090037a23 */ /* 0x108fe40000010866 */
[----:B------:R-:W-:Y:S01]  /*15ff0*/  FMUL.FTZ R5, R2, R105 ;  /* 0x0000006902057220 */ /* 0x000fe20000410000 */
[----:B-----5:R-:W-:Y:S01]  /*16000*/  F2FP.BF16.PACK_AB R105, R176, R177 ;  /* 0x000000b1b069723e */ /* 0x020fe200000010ff */
[----:B------:R2:W-:Y:S01]  /*16010*/  MUFU.EX2 R175, R3 ;  /* 0x0000000300af7308 */ /* 0x0005e20000000800 */
[----:B------:R-:W3:Y:S01]  /*16020*/  LDSM.16.MT88.4 R108, [R187+0x100] ;  /* 0x00010000bb6c783b */ /* 0x000ee20000004200 */
[C---:B------:R-:W-:Y:S02]  /*16030*/  FMUL.FTZ R59, R0.reuse, R59 ;  /* 0x0000003b003b7220 */ /* 0x040fe40000410000 */
[C---:B------:R-:W-:Y:S02]  /*16040*/  FMUL.FTZ R62, R0.reuse, R62 ;  /* 0x0000003e003e7220 */ /* 0x040fe40000410000 */
[C---:B------:R-:W-:Y:S02]  /*16050*/  FMUL.FTZ R63, R0.reuse, R63 ;  /* 0x0000003f003f7220 */ /* 0x040fe40000410000 */
[C---:B------:R-:W-:Y:S01]  /*16060*/  FMUL.FTZ R66, R0.reuse, R66 ;  /* 0x0000004200427220 */ /* 0x040fe20000410000 */
[----:B------:R-:W-:Y:S01]  /*16070*/  LDSM.16.MT88.4 R116, [R186+0x2100] ;  /* 0x00210000ba74783b */ /* 0x000fe20000004200 */
[C---:B------:R-:W-:Y:S02]  /*16080*/  FMUL.FTZ R67, R0.reuse, R67 ;  /* 0x0000004300437220 */ /* 0x040fe40000410000 */
[C---:B------:R-:W-:Y:S02]  /*16090*/  FMUL.FTZ R70, R0.reuse, R70 ;  /* 0x0000004600467220 */ /* 0x040fe40000410000 */
[----:B------:R-:W-:Y:S02]  /*160a0*/  FMUL.FTZ R71, R0, R71 ;  /* 0x0000004700477220 */ /* 0x000fe40000410000 */
[C---:B------:R-:W-:Y:S01]  /*160b0*/  FMUL.FTZ R72, R2.reuse, R72 ;  /* 0x0000004802487220 */ /* 0x040fe20000410000 */
[----:B------:R-:W-:Y:S01]  /*160c0*/  LDSM.16.MT88.4 R124, [R187+0x900] ;  /* 0x00090000bb7c783b */ /* 0x000fe20000004200 */
[----:B------:R-:W-:Y:S02]  /*160d0*/  FMUL.FTZ R73, R2, R73 ;  /* 0x0000004902497220 */ /* 0x000fe40000410000 */
[C---:B------:R-:W-:Y:S02]  /*160e0*/  FMUL.FTZ R74, R0.reuse, R74 ;  /* 0x0000004a004a7220 */ /* 0x040fe40000410000 */
[----:B------:R-:W-:Y:S02]  /*160f0*/  FMUL.FTZ R75, R0, R75 ;  /* 0x0000004b004b7220 */ /* 0x000fe40000410000 */
[----:B--2---:R-:W-:Y:S01]  /*16100*/  FFMA.FTZ R3, R145, c[0x0][0x2d0], -R102 ;  /* 0x0000b40091037a23 */ /* 0x004fe20000010866 */
[----:B------:R-:W-:Y:S01]  /*16110*/  LDSM.16.MT88.4 R132, [R186+0x2900] ;  /* 0x00290000ba84783b */ /* 0x000fe20000004200 */
[C---:B------:R-:W-:Y:S02]  /*16120*/  FMUL.FTZ R76, R2.reuse, R76 ;  /* 0x0000004c024c7220 */ /* 0x040fe40000410000 */
[----:B------:R2:W5:Y:S01]  /*16130*/  MUFU.EX2 R174, R3 ;  /* 0x0000000300ae7308 */ /* 0x0005620000000800 */
[----:B------:R-:W-:Y:S02]  /*16140*/  FMUL.FTZ R77, R2, R77 ;  /* 0x0000004d024d7220 */ /* 0x000fe40000410000 */
[C---:B------:R-:W-:Y:S02]  /*16150*/  FMUL.FTZ R78, R0.reuse, R78 ;  /* 0x0000004e004e7220 */ /* 0x040fe40000410000 */
[----:B------:R-:W-:Y:S01]  /*16160*/  LDSM.16.MT88.4 R140, [R188+0x2900] ;  /* 0x00290000bc8c783b */ /* 0x000fe20000004200 */
[----:B------:R-:W-:Y:S02]  /*16170*/  FMUL.FTZ R79, R0, R79 ;  /* 0x0000004f004f7220 */ /* 0x000fe40000410000 */
[C---:B------:R-:W-:Y:S02]  /*16180*/  FMUL.FTZ R80, R2.reuse, R80 ;  /* 0x0000005002507220 */ /* 0x040fe40000410000 */
[----:B------:R-:W-:Y:S02]  /*16190*/  FMUL.FTZ R81, R2, R81 ;  /* 0x0000005102517220 */ /* 0x000fe40000410000 */
[C---:B------:R-:W-:Y:S01]  /*161a0*/  FMUL.FTZ R82, R0.reuse, R82 ;  /* 0x0000005200527220 */ /* 0x040fe20000410000 */
[----:B------:R-:W-:Y:S01]  /*161b0*/  LDSM.16.MT88.4 R144, [R186+0x3900] ;  /* 0x00390000ba90783b */ /* 0x000fe20000004200 */
[----:B------:R-:W-:Y:S02]  /*161c0*/  FMUL.FTZ R83, R0, R83 ;  /* 0x0000005300537220 */ /* 0x000fe40000410000 */
[C---:B------:R-:W-:Y:S02]  /*161d0*/  FMUL.FTZ R84, R2.reuse, R84 ;  /* 0x0000005402547220 */ /* 0x040fe40000410000 */
[----:B------:R-:W-:Y:S02]  /*161e0*/  FMUL.FTZ R85, R2, R85 ;  /* 0x0000005502557220 */ /* 0x000fe40000410000 */
[C---:B------:R-:W-:Y:S01]  /*161f0*/  FMUL.FTZ R86, R0.reuse, R86 ;  /* 0x0000005600567220 */ /* 0x040fe20000410000 */
[----:B------:R-:W0:Y:S01]  /*16200*/  LDGDEPBAR ;  /* 0x00000000000079af */ /* 0x000e220000000000 */
[----:B------:R-:W-:Y:S02]  /*16210*/  FMUL.FTZ R87, R0, R87 ;  /* 0x0000005700577220 */ /* 0x000fe40000410000 */
[--C-:B--2---:R-:W-:Y:S01]  /*16220*/  FFMA.FTZ R3, R138, c[0x0][0x2d0], -R103.reuse ;  /* 0x0000b4008a037a23 */ /* 0x104fe20000010867 */
[----:B-----5:R-:W-:Y:S01]  /*16230*/  F2FP.BF16.PACK_AB R107, R174, R175 ;  /* 0x000000afae6b723e */ /* 0x020fe200000010ff */
[C---:B------:R-:W-:Y:S02]  /*16240*/  FMUL.FTZ R88, R2.reuse, R88 ;  /* 0x0000005802587220 */ /* 0x040fe40000410000 */
[----:B------:R2:W5:Y:S01]  /*16250*/  MUFU.EX2 R210, R3 ;  /* 0x0000000300d27308 */ /* 0x0005620000000800 */
[----:B------:R-:W-:Y:S02]  /*16260*/  FMUL.FTZ R89, R2, R89 ;  /* 0x0000005902597220 */ /* 0x000fe40000410000 */
[C---:B------:R-:W-:Y:S01]  /*16270*/  FMUL.FTZ R90, R0.reuse, R90 ;  /* 0x0000005a005a7220 */ /* 0x040fe20000410000 */
[C---:B-1----:R-:W-:Y:S05]  /*16280*/  HMMA.16816.F32.BF16 R4, R104.reuse, R12, R4 ;  /* 0x0000000c6804723c */ /* 0x042fea0000041804 */
[----:B------:R-:W-:Y:S02]  /*16290*/  FMUL.FTZ R91, R0, R91 ;  /* 0x0000005b005b7220 */ /* 0x000fe40000410000 */
[C---:B------:R-:W-:Y:S01]  /*162a0*/  FMUL.FTZ R12, R2.reuse, R112 ;  /* 0x00000070020c7220 */ /* 0x040fe20000410000 */
[C---:B------:R-:W-:Y:S04]  /*162b0*/  HMMA.16816.F32.BF16 R8, R104.reuse, R14, R8 ;  /* 0x0000000e6808723c */ /* 0x040fe80000041808 */
[C---:B------:R-:W-:Y:S02]  /*162c0*/  FMUL.FTZ R13, R2.reuse, R113 ;  /* 0x00000071020d7220 */ /* 0x040fe40000410000 */
[----:B------:R-:W-:Y:S02]  /*162d0*/  FMUL.FTZ R92, R2, R92 ;  /* 0x0000005c025c7220 */ /* 0x000fe40000410000 */
[----:B------:R-:W-:Y:S04]  /*162e0*/  FMUL.FTZ R14, R0, R114 ;  /* 0x00000072000e7220 */ /* 0x000fe80000410000 */
[--C-:B--2---:R-:W-:Y:S02]  /*162f0*/  FFMA.FTZ R3, R148, c[0x0][0x2d0], -R103.reuse ;  /* 0x0000b40094037a23 */ /* 0x104fe40000010867 */
[----:B------:R-:W-:Y:S02]  /*16300*/  FMUL.FTZ R15, R0, R115 ;  /* 0x00000073000f7220 */ /* 0x000fe40000410000 */
[----:B------:R1:W2:Y:S01]  /*16310*/  MUFU.EX2 R208, R3 ;  /* 0x0000000300d07308 */ /* 0x0002a20000000800 */
[----:B------:R-:W2:Y:S01]  /*16320*/  LDSM.16.MT88.4 R112, [R185+0x2100] ;  /* 0x00210000b970783b */ /* 0x000ea20000004200 */
[----:B------:R-:W-:Y:S02]  /*16330*/  FMUL.FTZ R93, R2, R93 ;  /* 0x0000005d025d7220 */ /* 0x000fe40000410000 */
[C---:B------:R-:W-:Y:S01]  /*16340*/  FMUL.FTZ R94, R0.reuse, R94 ;  /* 0x0000005e005e7220 */ /* 0x040fe20000410000 */
[C---:B----4-:R-:W-:Y:S03]  /*16350*/  HMMA.16816.F32.BF16 R12, R104.reuse, R20, R12 ;  /* 0x00000014680c723c */ /* 0x050fe6000004180c */
[----:B------:R-:W-:Y:S02]  /*16360*/  FMUL.FTZ R95, R0, R95 ;  /* 0x0000005f005f7220 */ /* 0x000fe40000410000 */
[C---:B------:R-:W-:Y:S02]  /*16370*/  FMUL.FTZ R96, R2.reuse, R96 ;  /* 0x0000006002607220 */ /* 0x040fe40000410000 */
[C---:B------:R-:W-:Y:S01]  /*16380*/  FMUL.FTZ R20, R2.reuse, R120 ;  /* 0x0000007802147220 */ /* 0x040fe20000410000 */
[C---:B------:R-:W-:Y:S04]  /*16390*/  HMMA.16816.F32.BF16 R16, R104.reuse, R22, R16 ;  /* 0x000000166810723c */ /* 0x040fe80000041810 */
[C---:B------:R-:W-:Y:S02]  /*163a0*/  FMUL.FTZ R21, R2.reuse, R121 ;  /* 0x0000007902157220 */ /* 0x040fe40000410000 */
[----:B------:R-:W-:Y:S02]  /*163b0*/  FMUL.FTZ R97, R2, R97 ;  /* 0x0000006102617220 */ /* 0x000fe40000410000 */
[C---:B------:R-:W-:Y:S04]  /*163c0*/  FMUL.FTZ R22, R0.reuse, R122 ;  /* 0x0000007a00167220 */ /* 0x040fe80000410000 */
[--C-:B-1----:R-:W-:Y:S02]  /*163d0*/  FFMA.FTZ R3, R139, c[0x0][0x2d0], -R103.reuse ;  /* 0x0000b4008b037a23 */ /* 0x102fe40000010867 */
[C---:B------:R-:W-:Y:S02]  /*163e0*/  FMUL.FTZ R23, R0.reuse, R123 ;  /* 0x0000007b00177220 */ /* 0x040fe40000410000 */
[----:B------:R1:W4:Y:S01]  /*163f0*/  MUFU.EX2 R183, R3 ;  /* 0x0000000300b77308 */ /* 0x0003220000000800 */
[----:B------:R-:W-:Y:S01]  /*16400*/  LDSM.16.MT88.4 R120, [R188+0x900] ;  /* 0x00090000bc78783b */ /* 0x000fe20000004200 */
[C---:B------:R-:W-:Y:S02]  /*16410*/  FMUL.FTZ R98, R0.reuse, R98 ;  /* 0x0000006200627220 */ /* 0x040fe40000410000 */
[----:B------:R-:W-:Y:S01]  /*16420*/  FMUL.FTZ R99, R0, R99 ;  /* 0x0000006300637220 */ /* 0x000fe20000410000 */
[C---:B------:R-:W-:Y:S07]  /*16430*/  HMMA.16816.F32.BF16 R20, R104.reuse, R28, R20 ;  /* 0x0000001c6814723c */ /* 0x040fee0000041814 */
[C---:B------:R-:W-:Y:S01]  /*16440*/  FMUL.FTZ R28, R2.reuse, R128 ;  /* 0x00000080021c7220 */ /* 0x040fe20000410000 */
[C---:B------:R-:W-:Y:S04]  /*16450*/  HMMA.16816.F32.BF16 R24, R104.reuse, R30, R24 ;  /* 0x0000001e6818723c */ /* 0x040fe80000041818 */
[C---:B------:R-:W-:Y:S02]  /*16460*/  FMUL.FTZ R29, R2.reuse, R129 ;  /* 0x00000081021d7220 */ /* 0x040fe40000410000 */
[----:B------:R-:W-:Y:S02]  /*16470*/  FFMA.FTZ R2, R2, R222, R214 ;  /* 0x000000de02027223 */ /* 0x000fe400000100d6 */
[C---:B------:R-:W-:Y:S04]  /*16480*/  FMUL.FTZ R30, R0.reuse, R130 ;  /* 0x00000082001e7220 */ /* 0x040fe80000410000 */
[----:B-1----:R-:W-:Y:S02]  /*16490*/  FFMA.FTZ R3, R149, c[0x0][0x2d0], -R103 ;  /* 0x0000b40095037a23 */ /* 0x002fe40000010867 */
[C---:B------:R-:W-:Y:S02]  /*164a0*/  FMUL.FTZ R31, R0.reuse, R131 ;  /* 0x00000083001f7220 */ /* 0x040fe40000410000 */
[----:B------:R1:W1:Y:S01]  /*164b0*/  MUFU.EX2 R182, R3 ;  /* 0x0000000300b67308 */ /* 0x0002620000000800 */
[----:B------:R-:W-:Y:S01]  /*164c0*/  LDSM.16.MT88.4 R128, [R185+0x2900] ;  /* 0x00290000b980783b */ /* 0x000fe20000004200 */
[----:B------:R-:W-:Y:S02]  /*164d0*/  FFMA.FTZ R0, R0, R223, R177 ;  /* 0x000000df00007223 */ /* 0x000fe400000100b1 */
[----:B------:R-:W-:Y:S01]  /*164e0*/  FADD.FTZ R2, R213, R2 ;  /* 0x00000002d5027221 */ /* 0x000fe20000010000 */
[C---:B---3--:R-:W-:Y:S03]  /*164f0*/  HMMA.16816.F32.BF16 R28, R104.reuse, R108, R28 ;  /* 0x0000006c681c723c */ /* 0x048fe6000004181c */
[----:B------:R-:W-:Y:S02]  /*16500*/  FADD.FTZ R0, R176, R0 ;  /* 0x00000000b0007221 */ /* 0x000fe40000010000 */
[----:B------:R-:W-:Y:S02]  /*16510*/  FADD.FTZ R2, R212, R2 ;  /* 0x00000002d4027221 */ /* 0x000fe40000010000 */
[----:B------:R-:W-:Y:S01]  /*16520*/  FADD.FTZ R0, R175, R0 ;  /* 0x00000000af007221 */ /* 0x000fe20000010000 */
[C---:B------:R-:W-:Y:S01]  /*16530*/  HMMA.16816.F32.BF16 R32, R104.reuse, R110, R32 ;  /* 0x0000006e6820723c */ /* 0x040fe20000041820 */
[----:B------:R-:W3:Y:S03]  /*16540*/  LDSM.16.MT88.4 R108, [R188+0x2100] ;  /* 0x00210000bc6c783b */ /* 0x000ee60000004200 */
[----:B------:R-:W-:Y:S02]  /*16550*/  FADD.FTZ R2, R211, R2 ;  /* 0x00000002d3027221 */ /* 0x000fe40000010000 */
[----:B------:R-:W-:Y:S02]  /*16560*/  FADD.FTZ R0, R174, R0 ;  /* 0x00000000ae007221 */ /* 0x000fe40000010000 */
[C---:B--2---:R-:W-:Y:S04]  /*16570*/  HMMA.16816.F32.BF16 R36, R104.reuse, R112, R36 ;  /* 0x000000706824723c */ /* 0x044fe80000041824 */
[----:B-1----:R-:W-:Y:S02]  /*16580*/  FFMA.FTZ R3, R150, c[0x0][0x2d0], -R102 ;  /* 0x0000b40096037a23 */ /* 0x002fe40000010866 */
[----:B-----5:R-:W-:Y:S02]  /*16590*/  FADD.FTZ R2, R210, R2 ;  /* 0x00000002d2027221 */ /* 0x020fe40000010000 */
[C---:B------:R-:W-:Y:S01]  /*165a0*/  HMMA.16816.F32.BF16 R40, R104.reuse, R114, R40 ;  /* 0x000000726828723c */ /* 0x040fe20000041828 */
[----:B------:R1:W2:Y:S01]  /*165b0*/  MUFU.EX2 R173, R3 ;  /* 0x0000000300ad7308 */ /* 0x0002a20000000800 */
[----:B------:R-:W5:Y:S02]  /*165c0*/  LDSM.16.MT88.4 R112, [R187+0x2100] ;  /* 0x00210000bb70783b */ /* 0x000f640000004200 */
[----:B------:R-:W-:Y:S04]  /*165d0*/  FADD.FTZ R2, R208, R2 ;  /* 0x00000002d0027221 */ /* 0x000fe80000010000 */
[C---:B------:R-:W-:Y:S04]  /*165e0*/  HMMA.16816.F32.BF16 R44, R104.reuse, R116, R44 ;  /* 0x00000074682c723c */ /* 0x040fe8000004182c */
[----:B----4-:R-:W-:Y:S04]  /*165f0*/  FADD.FTZ R2, R183, R2 ;  /* 0x00000002b7027221 */ /* 0x010fe80000010000 */
[C---:B------:R-:W-:Y:S01]  /*16600*/  HMMA.16816.F32.BF16 R48, R104.reuse, R118, R48 ;  /* 0x000000766830723c */ /* 0x040fe20000041830 */
[----:B------:R-:W4:Y:S03]  /*16610*/  LDSM.16.MT88.4 R116, [R185+0x4100] ;  /* 0x00410000b974783b */ /* 0x000f260000004200 */
[----:B------:R-:W-:Y:S04]  /*16620*/  FADD.FTZ R2, R182, R2 ;  /* 0x00000002b6027221 */ /* 0x000fe80000010000 */
[C---:B---3--:R-:W-:Y:S04]  /*16630*/  HMMA.16816.F32.BF16 R52, R104.reuse, R108, R52 ;  /* 0x0000006c6834723c */ /* 0x048fe80000041834 */
[----:B-1----:R-:W-:Y:S02]  /*16640*/  FFMA.FTZ R3, R152, c[0x0][0x2d0], -R102 ;  /* 0x0000b40098037a23 */ /* 0x002fe40000010866 */
[----:B--2---:R-:W-:Y:S02]  /*16650*/  FADD.FTZ R0, R173, R0 ;  /* 0x00000000ad007221 */ /* 0x004fe40000010000 */
[----:B------:R1:W2:Y:S01]  /*16660*/  MUFU.EX2 R172, R3 ;  /* 0x0000000300ac7308 */ /* 0x0002a20000000800 */
[C---:B------:R-:W-:Y:S01]  /*16670*/  HMMA.16816.F32.BF16 R56, R104.reuse, R110, R56 ;  /* 0x0000006e6838723c */ /* 0x040fe20000041838 */
[----:B------:R-:W3:Y:S07]  /*16680*/  LDSM.16.MT88.4 R108, [R186+0x4100] ;  /* 0x00410000ba6c783b */ /* 0x000eee0000004200 */
[C---:B-----5:R-:W-:Y:S08]  /*16690*/  HMMA.16816.F32.BF16 R60, R104.reuse, R112, R60 ;  /* 0x00000070683c723c */ /* 0x060ff0000004183c */
[C---:B------:R-:W-:Y:S01]  /*166a0*/  HMMA.16816.F32.BF16 R64, R104.reuse, R114, R64 ;  /* 0x000000726840723c */ /* 0x040fe20000041840 */
[----:B------:R-:W5:Y:S03]  /*166b0*/  LDSM.16.MT88.4 R112, [R188+0x4100] ;  /* 0x00410000bc70783b */ /* 0x000f660000004200 */
[----:B-1----:R-:W-:Y:S04]  /*166c0*/  FFMA.FTZ R3, R151, c[0x0][0x2d0], -R102 ;  /* 0x0000b40097037a23 */ /* 0x002fe80000010866 */
[C---:B----4-:R-:W-:Y:S01]  /*166d0*/  HMMA.16816.F32.BF16 R68, R104.reuse, R116, R68 ;  /* 0x000000746844723c */ /* 0x050fe20000041844 */
[----:B------:R-:W-:Y:S01]  /*166e0*/  LDSM.16.MT88.4 R148, [R188+0x3900] ;  /* 0x00390000bc94783b */ /* 0x000fe20000004200 */
[----:B------:R1:W4:Y:S02]  /*166f0*/  MUFU.EX2 R171, R3 ;  /* 0x0000000300ab7308 */ /* 0x0003240000000800 */
[----:B--2---:R-:W-:Y:S04]  /*16700*/  FADD.FTZ R0, R172, R0 ;  /* 0x00000000ac007221 */ /* 0x004fe80000010000 */
[C---:B------:R-:W-:Y:S01]  /*16710*/  HMMA.16816.F32.BF16 R72, R104.reuse, R118, R72 ;  /* 0x000000766848723c */ /* 0x040fe20000041848 */
[----:B------:R-:W2:Y:S07]  /*16720*/  LDSM.16.MT88.4 R116, [R187+0x4100] ;  /* 0x00410000bb74783b */ /* 0x000eae0000004200 */
[C---:B---3--:R-:W-:Y:S08]  /*16730*/  HMMA.16816.F32.BF16 R76, R104.reuse, R108, R76 ;  /* 0x0000006c684c723c */ /* 0x048ff0000004184c */
[C---:B------:R-:W-:Y:S01]  /*16740*/  HMMA.16816.F32.BF16 R80, R104.reuse, R110, R80 ;  /* 0x0000006e6850723c */ /* 0x040fe20000041850 */
[----:B------:R-:W3:Y:S03]  /*16750*/  LDSM.16.MT88.4 R108, [R185+0x900] ;  /* 0x00090000b96c783b */ /* 0x000ee60000004200 */
[----:B-1----:R-:W-:Y:S02]  /*16760*/  FFMA.FTZ R3, R153, c[0x0][0x2d0], -R102 ;  /* 0x0000b40099037a23 */ /* 0x002fe40000010866 */
[----:B----4-:R-:W-:Y:S02]  /*16770*/  FADD.FTZ R0, R171, R0 ;  /* 0x00000000ab007221 */ /* 0x010fe40000010000 */
[----:B------:R1:W4:Y:S01]  /*16780*/  MUFU.EX2 R170, R3 ;  /* 0x0000000300aa7308 */ /* 0x0003220000000800 */
[C---:B-----5:R-:W-:Y:S08]  /*16790*/  HMMA.16816.F32.BF16 R84, R104.reuse, R112, R84 ;  /* 0x000000706854723c */ /* 0x060ff00000041854 */
[C---:B------:R-:W-:Y:S01]  /*167a0*/  HMMA.16816.F32.BF16 R88, R104.reuse, R114, R88 ;  /* 0x000000726858723c */ /* 0x040fe20000041858 */
[----:B------:R-:W5:Y:S07]  /*167b0*/  LDSM.16.MT88.4 R112, [R186+0x900] ;  /* 0x00090000ba70783b */ /* 0x000f6e0000004200 */
[C---:B--2---:R-:W-:Y:S04]  /*167c0*/  HMMA.16816.F32.BF16 R92, R104.reuse, R116, R92 ;  /* 0x00000074685c723c */ /* 0x044fe8000004185c */
[--C-:B-1----:R-:W-:Y:S04]  /*167d0*/  FFMA.FTZ R3, R155, c[0x0][0x2d0], -R103.reuse ;  /* 0x0000b4009b037a23 */ /* 0x102fe80000010867 */
[----:B------:R-:W-:Y:S01]  /*167e0*/  HMMA.16816.F32.BF16 R96, R104, R118, R96 ;  /* 0x000000766860723c */ /* 0x000fe20000041860 */
[----:B------:R-:W1:Y:S01]  /*167f0*/  LDSM.16.MT88.4 R116, [R187+0x2900] ;  /* 0x00290000bb74783b */ /* 0x000e620000004200 */
[----:B------:R2:W2:Y:S02]  /*16800*/  MUFU.EX2 R181, R3 ;  /* 0x0000000300b57308 */ /* 0x0004a40000000800 */
[----:B----4-:R-:W-:Y:S03]  /*16810*/  FADD.FTZ R0, R170, R0 ;  /* 0x00000000aa007221 */ /* 0x010fe60000010000 */
[----:B------:R-:W-:Y:S02]  /*16820*/  F2FP.BF16.PACK_AB R104, R208, R210 ;  /* 0x000000d2d068723e */ /* 0x000fe400000010ff */
[----:B------:R-:W-:Y:S03]  /*16830*/  F2FP.BF16.PACK_AB R106, R182, R183 ;  /* 0x000000b7b66a723e */ /* 0x000fe600000010ff */
[----:B------:R-:W-:Y:S02]  /*16840*/  F2FP.BF16.PACK_AB R105, R172, R173 ;  /* 0x000000adac69723e */ /* 0x000fe400000010ff */
[----:B------:R-:W-:Y:S07]  /*16850*/  F2FP.BF16.PACK_AB R107, R170, R171 ;  /* 0x000000abaa6b723e */ /* 0x000fee00000010ff */
[C---:B---3--:R-:W-:Y:S03]  /*16860*/  HMMA.16816.F32.BF16 R4, R104.reuse, R108, R4 ;  /* 0x0000006c6804723c */ /* 0x048fe60000041804 */
[--C-:B--2---:R-:W-:Y:S05]  /*16870*/  FFMA.FTZ R3, R156, c[0x0][0x2d0], -R103.reuse ;  /* 0x0000b4009c037a23 */ /* 0x104fea0000010867 */
[C---:B------:R-:W-:Y:S01]  /*16880*/  HMMA.16816.F32.BF16 R8, R104.reuse, R110, R8 ;  /* 0x0000006e6808723c */ /* 0x040fe20000041808 */
[----:B------:R-:W2:Y:S01]  /*16890*/  LDSM.16.MT88.4 R108, [R185+0x4900] ;  /* 0x00490000b96c783b */ /* 0x000ea20000004200 */
[----:B------:R3:W4:Y:S02]  /*168a0*/  MUFU.EX2 R180, R3 ;  /* 0x0000000300b47308 */ /* 0x0007240000000800 */
[----:B------:R-:W-:Y:S04]  /*168b0*/  FADD.FTZ R2, R181, R2 ;  /* 0x00000002b5027221 */ /* 0x000fe80000010000 */
[C---:B-----5:R-:W-:Y:S08]  /*168c0*/  HMMA.16816.F32.BF16 R12, R104.reuse, R112, R12 ;  /* 0x00000070680c723c */ /* 0x060ff0000004180c */
[C---:B------:R-:W-:Y:S01]  /*168d0*/  HMMA.16816.F32.BF16 R16, R104.reuse, R114, R16 ;  /* 0x000000726810723c */ /* 0x040fe20000041810 */
[----:B------:R-:W5:Y:S07]  /*168e0*/  LDSM.16.MT88.4 R112, [R186+0x4900] ;  /* 0x00490000ba70783b */ /* 0x000f6e0000004200 */
[C---:B------:R-:W-:Y:S04]  /*168f0*/  HMMA.16816.F32.BF16 R20, R104.reuse, R120, R20 ;  /* 0x000000786814723c */ /* 0x040fe80000041814 */
[--C-:B---3--:R-:W-:Y:S02]  /*16900*/  FFMA.FTZ R3, R154, c[0x0][0x2d0], -R103.reuse ;  /* 0x0000b4009a037a23 */ /* 0x108fe40000010867 */
[----:B------:R-:W-:Y:S01]  /*16910*/  LDSM.16.MT88.4 R152, [R187+0x3900] ;  /* 0x00390000bb98783b */ /* 0x000fe20000004200 */
[----:B----4-:R-:W-:Y:S01]  /*16920*/  FADD.FTZ R2, R180, R2 ;  /* 0x00000002b4027221 */ /* 0x010fe20000010000 */
[C---:B------:R-:W-:Y:S01]  /*16930*/  HMMA.16816.F32.BF16 R24, R104.reuse, R122, R24 ;  /* 0x0000007a6818723c */ /* 0x040fe20000041818 */
[----:B------:R3:W4:Y:S05]  /*16940*/  MUFU.EX2 R179, R3 ;  /* 0x0000000300b37308 */ /* 0x00072a0000000800 */
[----:B------:R-:W-:Y:S02]  /*16950*/  LDSM.16.MT88.4 R120, [R187+0x4900] ;  /* 0x00490000bb78783b */ /* 0x000fe40000004200 */
[C---:B------:R-:W-:Y:S08]  /*16960*/  HMMA.16816.F32.BF16 R28, R104.reuse, R124, R28 ;  /* 0x0000007c681c723c */ /* 0x040ff0000004181c */
[C---:B------:R-:W-:Y:S01]  /*16970*/  HMMA.16816.F32.BF16 R32, R104.reuse, R126, R32 ;  /* 0x0000007e6820723c */ /* 0x040fe20000041820 */
[----:B------:R-:W-:Y:S07]  /*16980*/  LDSM.16.MT88.4 R124, [R186+0x1100] ;  /* 0x00110000ba7c783b */ /* 0x000fee0000004200 */
[C---:B------:R-:W-:Y:S04]  /*16990*/  HMMA.16816.F32.BF16 R36, R104.reuse, R128, R36 ;  /* 0x000000806824723c */ /* 0x040fe80000041824 */
[--C-:B---3--:R-:W-:Y:S02]  /*169a0*/  FFMA.FTZ R3, R157, c[0x0][0x2d0], -R103.reuse ;  /* 0x0000b4009d037a23 */ /* 0x108fe40000010867 */
[----:B----4-:R-:W-:Y:S02]  /*169b0*/  FADD.FTZ R2, R179, R2 ;  /* 0x00000002b3027221 */ /* 0x010fe40000010000 */
[C---:B------:R-:W-:Y:S01]  /*169c0*/  HMMA.16816.F32.BF16 R40, R104.reuse, R130, R40 ;  /* 0x000000826828723c */ /* 0x040fe20000041828 */
[----:B------:R3:W4:Y:S01]  /*169d0*/  MUFU.EX2 R178, R3 ;  /* 0x0000000300b27308 */ /* 0x0007220000000800 */
[----:B------:R-:W-:Y:S06]  /*169e0*/  LDSM.16.MT88.4 R128, [R187+0x1100] ;  /* 0x00110000bb80783b */ /* 0x000fec0000004200 */
[C---:B------:R-:W-:Y:S08]  /*169f0*/  HMMA.16816.F32.BF16 R44, R104.reuse, R132, R44 ;  /* 0x00000084682c723c */ /* 0x040ff0000004182c */
[C---:B------:R-:W-:Y:S01]  /*16a00*/  HMMA.16816.F32.BF16 R48, R104.reuse, R134, R48 ;  /* 0x000000866830723c */ /* 0x040fe20000041830 */
[----:B------:R-:W-:Y:S07]  /*16a10*/  LDSM.16.MT88.4 R132, [R187+0x1900] ;  /* 0x00190000bb84783b */ /* 0x000fee0000004200 */
[C---:B------:R-:W-:Y:S04]  /*16a20*/  HMMA.16816.F32.BF16 R52, R104.reuse, R140, R52 ;  /* 0x0000008c6834723c */ /* 0x040fe80000041834 */
[----:B---3--:R-:W-:Y:S02]  /*16a30*/  FFMA.FTZ R3, R159, c[0x0][0x2d0], -R102 ;  /* 0x0000b4009f037a23 */ /* 0x008fe40000010866 */
[----:B----4-:R-:W-:Y:S02]  /*16a40*/  FADD.FTZ R2, R178, R2 ;  /* 0x00000002b2027221 */ /* 0x010fe40000010000 */
[C---:B------:R-:W-:Y:S01]  /*16a50*/  HMMA.16816.F32.BF16 R56, R104.reuse, R142, R56 ;  /* 0x0000008e6838723c */ /* 0x040fe20000041838 */
[----:B------:R3:W4:Y:S01]  /*16a60*/  MUFU.EX2 R165, R3 ;  /* 0x0000000300a57308 */ /* 0x0007220000000800 */
[----:B------:R-:W-:Y:S06]  /*16a70*/  LDSM.16.MT88.4 R140, [R185+0x3900] ;  /* 0x00390000b98c783b */ /* 0x000fec0000004200 */
[C---:B-1----:R-:W-:Y:S08]  /*16a80*/  HMMA.16816.F32.BF16 R60, R104.reuse, R116, R60 ;  /* 0x00000074683c723c */ /* 0x042ff0000004183c */
[C---:B------:R-:W-:Y:S01]  /*16a90*/  HMMA.16816.F32.BF16 R64, R104.reuse, R118, R64 ;  /* 0x000000766840723c */ /* 0x040fe20000041840 */
[----:B------:R-:W1:Y:S07]  /*16aa0*/  LDSM.16.MT88.4 R116, [R188+0x4900] ;  /* 0x00490000bc74783b */ /* 0x000e6e0000004200 */
[C---:B--2---:R-:W-:Y:S04]  /*16ab0*/  HMMA.16816.F32.BF16 R68, R104.reuse, R108, R68 ;  /* 0x0000006c6844723c */ /* 0x044fe80000041844 */
[----:B---3--:R-:W-:Y:S02]  /*16ac0*/  FFMA.FTZ R3, R160, c[0x0][0x2d0], -R102 ;  /* 0x0000b400a0037a23 */ /* 0x008fe40000010866 */
[----:B----4-:R-:W-:Y:S02]  /*16ad0*/  FADD.FTZ R0, R165, R0 ;  /* 0x00000000a5007221 */ /* 0x010fe40000010000 */
[C---:B------:R-:W-:Y:S01]  /*16ae0*/  HMMA.16816.F32.BF16 R72, R104.reuse, R110, R72 ;  /* 0x0000006e6848723c */ /* 0x040fe20000041848 */
[----:B------:R2:W3:Y:S01]  /*16af0*/  MUFU.EX2 R164, R3 ;  /* 0x0000000300a47308 */ /* 0x0004e20000000800 */
[----:B------:R-:W4:Y:S06]  /*16b00*/  LDSM.16.MT88.4 R108, [R185+0x1100] ;  /* 0x00110000b96c783b */ /* 0x000f2c0000004200 */
[C---:B-----5:R-:W-:Y:S08]  /*16b10*/  HMMA.16816.F32.BF16 R76, R104.reuse, R112, R76 ;  /* 0x00000070684c723c */ /* 0x060ff0000004184c */
[C---:B------:R-:W-:Y:S01]  /*16b20*/  HMMA.16816.F32.BF16 R80, R104.reuse, R114, R80 ;  /* 0x000000726850723c */ /* 0x040fe20000041850 */
[----:B------:R-:W5:Y:S07]  /*16b30*/  LDSM.16.MT88.4 R112, [R188+0x1100] ;  /* 0x00110000bc70783b */ /* 0x000f6e0000004200 */
[C---:B-1----:R-:W-:Y:S04]  /*16b40*/  HMMA.16816.F32.BF16 R84, R104.reuse, R116, R84 ;  /* 0x000000746854723c */ /* 0x042fe80000041854 */
[----:B--2---:R-:W-:Y:S02]  /*16b50*/  FFMA.FTZ R3, R158, c[0x0][0x2d0], -R102 ;  /* 0x0000b4009e037a23 */ /* 0x004fe40000010866 */
[----:B------:R-:W-:Y:S01]  /*16b60*/  LDSM.16.MT88.4 R156, [R185+0x5900] ;  /* 0x00590000b99c783b */ /* 0x000fe20000004200 */
[----:B---3--:R-:W-:Y:S01]  /*16b70*/  FADD.FTZ R0, R164, R0 ;  /* 0x00000000a4007221 */ /* 0x008fe20000010000 */
[----:B------:R1:W2:Y:S01]  /*16b80*/  MUFU.EX2 R163, R3 ;  /* 0x0000000300a37308 */ /* 0x0002a20000000800 */
[C---:B------:R-:W-:Y:S05]  /*16b90*/  HMMA.16816.F32.BF16 R88, R104.reuse, R118, R88 ;  /* 0x000000766858723c */ /* 0x040fea0000041858 */
[----:B------:R-:W3:Y:S03]  /*16ba0*/  LDSM.16.MT88.4 R116, [R185+0x3100] ;  /* 0x00310000b974783b */ /* 0x000ee60000004200 */
[C---:B------:R-:W-:Y:S08]  /*16bb0*/  HMMA.16816.F32.BF16 R92, R104.reuse, R120, R92 ;  /* 0x00000078685c723c */ /* 0x040ff0000004185c */
[----:B------:R-:W-:Y:S01]  /*16bc0*/  HMMA.16816.F32.BF16 R96, R104, R122, R96 ;  /* 0x0000007a6860723c */ /* 0x000fe20000041860 */
[----:B------:R-:W3:Y:S03]  /*16bd0*/  LDSM.16.MT88.4 R120, [R186+0x3100] ;  /* 0x00310000ba78783b */ /* 0x000ee60000004200 */
[----:B-1----:R-:W-:Y:S03]  /*16be0*/  FFMA.FTZ R3, R161, c[0x0][0x2d0], -R102 ;  /* 0x0000b400a1037a23 */ /* 0x002fe60000010866 */
[----:B------:R-:W-:Y:S01]  /*16bf0*/  F2FP.BF16.PACK_AB R104, R180, R181 ;  /* 0x000000b5b468723e */ /* 0x000fe200000010ff */
[----:B--2---:R-:W-:Y:S01]  /*16c00*/  FADD.FTZ R0, R163, R0 ;  /* 0x00000000a3007221 */ /* 0x004fe20000010000 */
[----:B------:R-:W1:Y:S03]  /*16c10*/  MUFU.EX2 R162, R3 ;  /* 0x0000000300a27308 */ /* 0x000e660000000800 */
[----:B------:R-:W-:Y:S02]  /*16c20*/  F2FP.BF16.PACK_AB R106, R178, R179 ;  /* 0x000000b3b26a723e */ /* 0x000fe400000010ff */
[----:B------:R-:W-:Y:S02]  /*16c30*/  F2FP.BF16.PACK_AB R105, R164, R165 ;  /* 0x000000a5a469723e */ /* 0x000fe400000010ff */
[----:B-1----:R-:W-:Y:S01]  /*16c40*/  F2FP.BF16.PACK_AB R107, R162, R163 ;  /* 0x000000a3a26b723e */ /* 0x002fe200000010ff */
[--C-:B------:R-:W-:Y:S04]  /*16c50*/  FFMA.FTZ R3, R166, c[0x0][0x2d0], -R103.reuse ;  /* 0x0000b400a6037a23 */ /* 0x100fe80000010867 */
[----:B------:R1:W-:Y:S02]  /*16c60*/  MUFU.EX2 R169, R3 ;  /* 0x0000000300a97308 */ /* 0x0003e40000000800 */
[C---:B----4-:R-:W-:Y:S08]  /*16c70*/  HMMA.16816.F32.BF16 R4, R104.reuse, R108, R4 ;  /* 0x0000006c6804723c */ /* 0x050ff00000041804 */
[C---:B------:R-:W-:Y:S01]  /*16c80*/  HMMA.16816.F32.BF16 R8, R104.reuse, R110, R8 ;  /* 0x0000006e6808723c */ /* 0x040fe20000041808 */
[----:B------:R-:W2:Y:S07]  /*16c90*/  LDSM.16.MT88.4 R108, [R188+0x3100] ;  /* 0x00310000bc6c783b */ /* 0x000eae0000004200 */
[C---:B------:R-:W-:Y:S04]  /*16ca0*/  HMMA.16816.F32.BF16 R12, R104.reuse, R124, R12 ;  /* 0x0000007c680c723c */ /* 0x040fe8000004180c */
[--C-:B-1----:R-:W-:Y:S04]  /*16cb0*/  FFMA.FTZ R3, R168, c[0x0][0x2d0], -R103.reuse ;  /* 0x0000b400a8037a23 */ /* 0x102fe80000010867 */
[C---:B------:R-:W-:Y:S01]  /*16cc0*/  HMMA.16816.F32.BF16 R16, R104.reuse, R126, R16 ;  /* 0x0000007e6810723c */ /* 0x040fe20000041810 */
[----:B------:R-:W-:Y:S01]  /*16cd0*/  LDSM.16.MT88.4 R124, [R188+0x1900] ;  /* 0x00190000bc7c783b */ /* 0x000fe20000004200 */
[----:B------:R1:W4:Y:S06]  /*16ce0*/  MUFU.EX2 R168, R3 ;  /* 0x0000000300a87308 */ /* 0x00032c0000000800 */
[C---:B-----5:R-:W-:Y:S08]  /*16cf0*/  HMMA.16816.F32.BF16 R20, R104.reuse, R112, R20 ;  /* 0x000000706814723c */ /* 0x060ff00000041814 */
[C---:B------:R-:W-:Y:S01]  /*16d00*/  HMMA.16816.F32.BF16 R24, R104.reuse, R114, R24 ;  /* 0x000000726818723c */ /* 0x040fe20000041818 */
[----:B------:R-:W5:Y:S07]  /*16d10*/  LDSM.16.MT88.4 R112, [R187+0x3100] ;  /* 0x00310000bb70783b */ /* 0x000f6e0000004200 */
[C---:B------:R-:W-:Y:S04]  /*16d20*/  HMMA.16816.F32.BF16 R28, R104.reuse, R128, R28 ;  /* 0x00000080681c723c */ /* 0x040fe8000004181c */
[--C-:B-1----:R-:W-:Y:S04]  /*16d30*/  FFMA.FTZ R3, R167, c[0x0][0x2d0], -R103.reuse ;  /* 0x0000b400a7037a23 */ /* 0x102fe80000010867 */
[C---:B------:R-:W-:Y:S01]  /*16d40*/  HMMA.16816.F32.BF16 R32, R104.reuse, R130, R32 ;  /* 0x000000826820723c */ /* 0x040fe20000041820 */
[----:B------:R1:W-:Y:S07]  /*16d50*/  MUFU.EX2 R167, R3 ;  /* 0x0000000300a77308 */ /* 0x0003ee0000000800 */
[C---:B---3--:R-:W-:Y:S08]  /*16d60*/  HMMA.16816.F32.BF16 R36, R104.reuse, R116, R36 ;  /* 0x000000746824723c */ /* 0x048ff00000041824 */
[C---:B------:R-:W-:Y:S01]  /*16d70*/  HMMA.16816.F32.BF16 R40, R104.reuse, R118, R40 ;  /* 0x000000766828723c */ /* 0x040fe20000041828 */
[----:B------:R-:W3:Y:S07]  /*16d80*/  LDSM.16.MT88.4 R116, [R185+0x5100] ;  /* 0x00510000b974783b */ /* 0x000eee0000004200 */
[C---:B------:R-:W-:Y:S04]  /*16d90*/  HMMA.16816.F32.BF16 R44, R104.reuse, R120, R44 ;  /* 0x00000078682c723c */ /* 0x040fe8000004182c */
[----:B-1----:R-:W-:Y:S02]  /*16da0*/  FFMA.FTZ R3, R215, c[0x0][0x2d0], -R103 ;  /* 0x0000b400d7037a23 */ /* 0x002fe40000010867 */
[----:B------:R4:W-:Y:S02]  /*16db0*/  MUFU.EX2 R103, R136 ;  /* 0x0000008800677308 */ /* 0x0009e40000000800 */
[C---:B------:R-:W-:Y:S01]  /*16dc0*/  HMMA.16816.F32.BF16 R48, R104.reuse, R122, R48 ;  /* 0x0000007a6830723c */ /* 0x040fe20000041830 */
[----:B------:R-:W1:Y:S07]  /*16dd0*/  LDSM.16.MT88.4 R120, [R186+0x5100] ;  /* 0x00510000ba78783b */ /* 0x000e6e0000004200 */
[C---:B--2---:R-:W-:Y:S01]  /*16de0*/  HMMA.16816.F32.BF16 R52, R104.reuse, R108, R52 ;  /* 0x0000006c6834723c */ /* 0x044fe20000041834 */
[----:B------:R2:W2:Y:S07]  /*16df0*/  MUFU.EX2 R166, R3 ;  /* 0x0000000300a67308 */ /* 0x0004ae0000000800 */
[C---:B------:R-:W-:Y:S01]  /*16e00*/  HMMA.16816.F32.BF16 R56, R104.reuse, R110, R56 ;  /* 0x0000006e6838723c */ /* 0x040fe20000041838 */
[----:B------:R-:W1:Y:S03]  /*16e10*/  LDSM.16.MT88.4 R108, [R188+0x5100] ;  /* 0x00510000bc6c783b */ /* 0x000e660000004200 */
[----:B----4-:R-:W-:Y:S04]  /*16e20*/  F2FP.BF16.PACK_AB R136, R168, R169 ;  /* 0x000000a9a888723e */ /* 0x010fe800000010ff */
[C---:B-----5:R-:W-:Y:S08]  /*16e30*/  HMMA.16816.F32.BF16 R60, R104.reuse, R112, R60 ;  /* 0x00000070683c723c */ /* 0x060ff0000004183c */
[C---:B------:R-:W-:Y:S01]  /*16e40*/  HMMA.16816.F32.BF16 R64, R104.reuse, R114, R64 ;  /* 0x000000726840723c */ /* 0x040fe20000041840 */
[----:B------:R-:W4:Y:S03]  /*16e50*/  LDSM.16.MT88.4 R112, [R187+0x5100] ;  /* 0x00510000bb70783b */ /* 0x000f260000004200 */
[--C-:B--2---:R-:W-:Y:S01]  /*16e60*/  FFMA.FTZ R3, R220, c[0x0][0x2d0], -R102.reuse ;  /* 0x0000b400dc037a23 */ /* 0x104fe20000010866 */
[----:B------:R-:W-:Y:S03]  /*16e70*/  F2FP.BF16.PACK_AB R138, R166, R167 ;  /* 0x000000a7a68a723e */ /* 0x000fe600000010ff */
[C---:B---3--:R-:W-:Y:S01]  /*16e80*/  HMMA.16816.F32.BF16 R68, R104.reuse, R116, R68 ;  /* 0x000000746844723c */ /* 0x048fe20000041844 */
[----:B------:R2:W-:Y:S07]  /*16e90*/  MUFU.EX2 R161, R3 ;  /* 0x0000000300a17308 */ /* 0x0005ee0000000800 */
[C---:B------:R-:W-:Y:S01]  /*16ea0*/  HMMA.16816.F32.BF16 R72, R104.reuse, R118, R72 ;  /* 0x000000766848723c */ /* 0x040fe20000041848 */
[----:B------:R-:W3:Y:S07]  /*16eb0*/  LDSM.16.MT88.4 R116, [R185+0x1900] ;  /* 0x00190000b974783b */ /* 0x000eee0000004200 */
[C---:B-1----:R-:W-:Y:S08]  /*16ec0*/  HMMA.16816.F32.BF16 R76, R104.reuse, R120, R76 ;  /* 0x00000078684c723c */ /* 0x042ff0000004184c */
[C---:B------:R-:W-:Y:S01]  /*16ed0*/  HMMA.16816.F32.BF16 R80, R104.reuse, R122, R80 ;  /* 0x0000007a6850723c */ /* 0x040fe20000041850 */
[----:B------:R-:W1:Y:S03]  /*16ee0*/  LDSM.16.MT88.4 R120, [R186+0x1900] ;  /* 0x00190000ba78783b */ /* 0x000e660000004200 */
[--C-:B--2---:R-:W-:Y:S02]  /*16ef0*/  FFMA.FTZ R3, R221, c[0x0][0x2d0], -R102.reuse ;  /* 0x0000b400dd037a23 */ /* 0x104fe40000010866 */
[----:B------:R-:W-:Y:S02]  /*16f00*/  FFMA.FTZ R102, R137, c[0x0][0x2d0], -R102 ;  /* 0x0000b40089667a23 */ /* 0x000fe40000010866 */
[C---:B------:R-:W-:Y:S01]  /*16f10*/  HMMA.16816.F32.BF16 R84, R104.reuse, R108, R84 ;  /* 0x0000006c6854723c */ /* 0x040fe20000041854 */
[----:B------:R-:W2:Y:S07]  /*16f20*/  MUFU.EX2 R160, R3 ;  /* 0x0000000300a07308 */ /* 0x000eae0000000800 */
[C---:B------:R-:W-:Y:S03]  /*16f30*/  HMMA.16816.F32.BF16 R88, R104.reuse, R110, R88 ;  /* 0x0000006e6858723c */ /* 0x040fe60000041858 */
[----:B------:R-:W5:Y:S05]  /*16f40*/  MUFU.EX2 R102, R102 ;  /* 0x0000006600667308 */ /* 0x000f6a0000000800 */
[C---:B----4-:R-:W-:Y:S08]  /*16f50*/  HMMA.16816.F32.BF16 R92, R104.reuse, R112, R92 ;  /* 0x00000070685c723c */ /* 0x050ff0000004185c */
[----:B------:R-:W-:Y:S04]  /*16f60*/  HMMA.16816.F32.BF16 R96, R104, R114, R96 ;  /* 0x000000726860723c */ /* 0x000fe80000041860 */
[----:B--2---:R-:W-:Y:S01]  /*16f70*/  F2FP.BF16.PACK_AB R137, R160, R161 ;  /* 0x000000a1a089723e */ /* 0x004fe200000010ff */
[----:B------:R-:W-:Y:S02]  /*16f80*/  FADD.FTZ R3, R162, R0 ;  /* 0x00000000a2037221 */ /* 0x000fe40000010000 */
[----:B------:R-:W-:Y:S02]  /*16f90*/  FADD.FTZ R0, R169, R2 ;  /* 0x00000002a9007221 */ /* 0x000fe40000010000 */
[----:B------:R-:W-:Y:S03]  /*16fa0*/  FADD.FTZ R3, R161, R3 ;  /* 0x00000003a1037221 */ /* 0x000fe60000010000 */
[----:B-----5:R-:W-:Y:S01]  /*16fb0*/  F2FP.BF16.PACK_AB R139, R102, R103 ;  /* 0x00000067668b723e */ /* 0x020fe200000010ff */
[----:B------:R-:W-:Y:S02]  /*16fc0*/  FADD.FTZ R0, R168, R0 ;  /* 0x00000000a8007221 */ /* 0x000fe40000010000 */
[----:B------:R-:W-:Y:S02]  /*16fd0*/  FADD.FTZ R3, R160, R3 ;  /* 0x00000003a0037221 */ /* 0x000fe40000010000 */
[----:B------:R-:W-:Y:S02]  /*16fe0*/  FADD.FTZ R2, R167, R0 ;  /* 0x00000000a7027221 */ /* 0x000fe40000010000 */
[C---:B---3--:R-:W-:Y:S01]  /*16ff0*/  HMMA.16816.F32.BF16 R104, R136.reuse, R116, R4 ;  /* 0x000000748868723c */ /* 0x048fe20000041804 */
[----:B------:R-:W2:Y:S04]  /*17000*/  LDSM.16.MT88.4 R4, [R186+0x5900] ;  /* 0x00590000ba04783b */ /* 0x000ea80000004200 */
[----:B------:R-:W-:Y:S01]  /*17010*/  FADD.FTZ R0, R103, R3 ;  /* 0x0000000367007221 */ /* 0x000fe20000010000 */
[----:B------:R-:W-:Y:S01]  /*17020*/  MOV R103, R100 ;  /* 0x0000006400677202 */ /* 0x000fe20000000f00 */
[----:B------:R-:W-:Y:S01]  /*17030*/  FADD.FTZ R222, R166, R2 ;  /* 0x00000002a6de7221 */ /* 0x000fe20000010000 */
[C---:B------:R-:W-:Y:S01]  /*17040*/  HMMA.16816.F32.BF16 R108, R136.reuse, R118, R8 ;  /* 0x00000076886c723c */ /* 0x040fe20000041808 */
[----:B------:R-:W3:Y:S03]  /*17050*/  LDSM.16.MT88.4 R8, [R188+0x5900] ;  /* 0x00590000bc08783b */ /* 0x000ee60000004200 */
[----:B------:R-:W-:Y:S01]  /*17060*/  FADD.FTZ R223, R102, R0 ;  /* 0x0000000066df7221 */ /* 0x000fe20000010000 */
[----:B------:R-:W-:Y:S03]  /*17070*/  MOV R102, R101 ;  /* 0x0000006500667202 */ /* 0x000fe60000000f00 */
        /* <DEDUP_REMOVED lines=24> */
.L_x_616:
[----:B------:R-:W1:Y:S01]  /*17200*/  SHFL.BFLY PT, R5, R222, 0x2, 0x1f ;  /* 0x0c401f00de057f89 */ /* 0x000e6200000e0000 */
[----:B------:R-:W-:-:S03]  /*17210*/  PLOP3.LUT P2, PT, PT, PT, PT, 0x8, 0x0 ;  /* 0x000000000000781c */ /* 0x000fc60003f4e170 */
[----:B------:R-:W2:Y:S01]  /*17220*/  SHFL.BFLY PT, R0, R223, 0x2, 0x1f ;  /* 0x0c401f00df007f89 */ /* 0x000ea200000e0000 */
        /* <DEDUP_REMOVED lines=35> */
[C---:B------:R-:W-:Y:S01]  /*17460*/  FMUL.FTZ R30, R2.reuse, R41 ;  /* 0x00000029021e7220 */ /* 0x040fe20000410000 */
[----:B------:R-:W-:Y:S01]  /*17470*/  MOV R41, 0xff800000 ;  /* 0xff80000000297802 */ /* 0x000fe20000000f00 */
[C---:B------:R-:W-:Y:S02]  /*17480*/  FMUL.FTZ R44, R2.reuse, R44 ;  /* 0x0000002c022c7220 */ /* 0x040fe40000410000 */
[C---:B------:R-:W-:Y:S01]  /*17490*/  FMUL.FTZ R29, R2.reuse, R45 ;  /* 0x0000002d021d7220 */ /* 0x040fe20000410000 */
[----:B------:R-:W-:Y:S01]  /*174a0*/  MOV R45, 0xff800000 ;  /* 0xff800000002d7802 */ /* 0x000fe20000000f00 */
        /* <DEDUP_REMOVED lines=80> */
.L_x_563:
[----:B------:R-:W-:Y:S01]  /*179b0*/  SHF.R.S32.HI R53, RZ, 0x1f, R251 ;  /* 0x0000001fff357819 */ /* 0x000fe200000114fb */
        /* <DEDUP_REMOVED lines=18> */
[----:B------:R-:W-:Y:S02]  /*17ae0*/  LEA.HI R37, R39, R49, RZ, 0x5 ;  /* 0x0000003127257211 */ /* 0x000fe400078f28ff */
[--C-:B------:R-:W-:Y:S02]  /*17af0*/  SHF.R.S32.HI R4, RZ, 0x2, R2.reuse ;  /* 0x00000002ff047819 */ /* 0x100fe40000011402 */
[----:B------:R-:W-:Y:S02]  /*17b00*/  SHF.R.S32.HI R0, RZ, 0x1f, R2 ;  /* 0x0000001fff007819 */ /* 0x000fe40000011402 */
[----:B------:R-:W-:Y:S02]  /*17b10*/  SHF.R.S32.HI R36, RZ, 0x5, R37 ;  /* 0x00000005ff247819 */ /* 0x000fe40000011425 */
[----:B------:R-:W-:Y:S02]  /*17b20*/  LEA.HI R0, R0, R4, RZ, 0x3 ;  /* 0x0000000400007211 */ /* 0x000fe400078f18ff */
[----:B------:R-:W-:-:S02]  /*17b30*/  F2FP.BF16.PACK_AB R126, R127, R126 ;  /* 0x0000007e7f7e723e */ /* 0x000fc400000010ff */
[----:B------:R-:W-:Y:S02]  /*17b40*/  LOP3.LUT R0, R0, 0xfffffff8, RZ, 0xc0, !PT ;  /* 0xfffffff800007812 */ /* 0x000fe400078ec0ff */
[----:B------:R-:W-:Y:S02]  /*17b50*/  F2FP.BF16.PACK_AB R33, R33, R128 ;  /* 0x000000802121723e */ /* 0x000fe400000010ff */
[----:B------:R-:W-:Y:S01]  /*17b60*/  F2FP.BF16.PACK_AB R130, R131, R130 ;  /* 0x000000828382723e */ /* 0x000fe200000010ff */
[----:B------:R-:W-:Y:S01]  /*17b70*/  IMAD.IADD R4, R4, 0x1, -R0 ;  /* 0x0000000104047824 */ /* 0x000fe200078e0a00 */
[----:B------:R-:W-:Y:S02]  /*17b80*/  LOP3.LUT R0, R2, 0xfffffffc, RZ, 0xc0, !PT ;  /* 0xfffffffc02007812 */ /* 0x000fe400078ec0ff */
[----:B------:R-:W-:Y:S01]  /*17b90*/  F2FP.BF16.PACK_AB R32, R32, R132 ;  /* 0x000000842020723e */ /* 0x000fe200000010ff */
[C---:B------:R-:W-:Y:S01]  /*17ba0*/  IMAD.SHL.U32 R2, R4.reuse, 0x40, RZ ;  /* 0x0000004004027824 */ /* 0x040fe200078e00ff */
[----:B------:R-:W-:Y:S01]  /*17bb0*/  LOP3.LUT R3, R4, 0x1, RZ, 0xc0, !PT ;  /* 0x0000000104037812 */ /* 0x000fe200078ec0ff */
[----:B------:R-:W-:Y:S01]  /*17bc0*/  IMAD.IADD R23, R49, 0x1, -R0 ;  /* 0x0000000131177824 */ /* 0x000fe200078e0a00 */
[----:B------:R-:W-:-:S02]  /*17bd0*/  F2FP.BF16.PACK_AB R134, R135, R134 ;  /* 0x000000868786723e */ /* 0x000fc400000010ff */
        /* <DEDUP_REMOVED lines=9> */
[----:B------:R-:W-:Y:S01]  /*17c70*/  SEL R4, R4, 0xffffffe0, !P1 ;  /* 0xffffffe004047807 */ /* 0x000fe20004800000 */
[----:B------:R-:W-:Y:S01]  /*17c80*/  IMAD.SHL.U32 R0, R0, 0x2, RZ ;  /* 0x0000000200007824 */ /* 0x000fe200078e00ff */
[----:B------:R-:W-:Y:S02]  /*17c90*/  F2FP.BF16.PACK_AB R29, R29, R44 ;  /* 0x0000002c1d1d723e */ /* 0x000fe400000010ff */
[----:B------:R-:W-:Y:S02]  /*17ca0*/  F2FP.BF16.PACK_AB R46, R47, R46 ;  /* 0x0000002e2f2e723e */ /* 0x000fe400000010ff */
[C---:B------:R-:W-:Y:S01]  /*17cb0*/  IADD3 R3, R0.reuse, 0x80, RZ ;  /* 0x0000008000037810 */ /* 0x040fe20007ffe0ff */
[----:B------:R1:W-:Y:S01]  /*17cc0*/  STS [R0+0x80], R8 ;  /* 0x0000800800007388 */ /* 0x0003e20000000800 */
[C---:B------:R-:W-:Y:S02]  /*17cd0*/  IADD3 R2, R0.reuse, 0x70, RZ ;  /* 0x0000007000027810 */ /* 0x040fe40007ffe0ff */
[----:B------:R-:W-:Y:S01]  /*17ce0*/  @P0 IADD3 R2, R3, 0x10, RZ ;  /* 0x0000001003020810 */ /* 0x000fe20007ffe0ff */
[----:B------:R-:W-:Y:S01]  /*17cf0*/  STS [R0+0x480], R107 ;  /* 0x0004806b00007388 */ /* 0x000fe20000000800 */
[----:B------:R-:W-:Y:S01]  /*17d00*/  IMAD.IADD R3, R0, 0x1, R4 ;  /* 0x0000000100037824 */ /* 0x000fe200078e0204 */
[----:B------:R-:W-:-:S02]  /*17d10*/  F2FP.BF16.PACK_AB R28, R28, R48 ;  /* 0x000000301c1c723e */ /* 0x000fc400000010ff */
[----:B------:R2:W-:Y:S01]  /*17d20*/  STS [R2], R6 ;  /* 0x0000000602007388 */ /* 0x0005e20000000800 */
[----:B------:R-:W-:Y:S02]  /*17d30*/  F2FP.BF16.PACK_AB R50, R51, R50 ;  /* 0x000000323332723e */ /* 0x000fe400000010ff */
[----:B------:R-:W-:Y:S01]  /*17d40*/  F2FP.BF16.PACK_AB R27, R27, R52 ;  /* 0x000000341b1b723e */ /* 0x000fe200000010ff */
[----:B------:R-:W-:Y:S01]  /*17d50*/  STS [R2+0x400], R110 ;  /* 0x0004006e02007388 */ /* 0x000fe20000000800 */
        /* <DEDUP_REMOVED lines=8> */
[----:B-1----:R-:W-:Y:S01]  /*17de0*/  IMAD.MOV.U32 R8, RZ, RZ, 0x40 ;  /* 0x00000040ff087424 */ /* 0x002fe200078e00ff */
[----:B------:R-:W-:Y:S02]  /*17df0*/  F2FP.BF16.PACK_AB R66, R67, R66 ;  /* 0x000000424342723e */ /* 0x000fe400000010ff */
[----:B------:R-:W-:Y:S02]  /*17e00*/  F2FP.BF16.PACK_AB R22, R22, R68 ;  /* 0x000000441616723e */ /* 0x000fe400000010ff */
[----:B------:R-:W-:Y:S02]  /*17e10*/  F2FP.BF16.PACK_AB R71, R71, R70 ;  /* 0x000000464747723e */ /* 0x000fe400000010ff */
[----:B------:R-:W-:Y:S02]  /*17e20*/  F2FP.BF16.PACK_AB R21, R21, R72 ;  /* 0x000000481515723e */ /* 0x000fe400000010ff */
[----:B--2---:R-:W-:Y:S01]  /*17e30*/  SEL R6, R8, 0xffffffc0, !P2 ;  /* 0xffffffc008067807 */ /* 0x004fe20005000000 */
[----:B------:R-:W-:Y:S01]  /*17e40*/  IMAD.IADD R8, R4, 0x1, R2 ;  /* 0x0000000104087824 */ /* 0x000fe200078e0202 */
[----:B------:R-:W-:-:S02]  /*17e50*/  F2FP.BF16.PACK_AB R75, R75, R74 ;  /* 0x0000004a4b4b723e */ /* 0x000fc400000010ff */
[----:B------:R-:W-:Y:S01]  /*17e60*/  F2FP.BF16.PACK_AB R20, R20, R76 ;  /* 0x0000004c1414723e */ /* 0x000fe200000010ff */
[----:B------:R-:W-:Y:S01]  /*17e70*/  IMAD.IADD R4, R6, 0x1, R3 ;  /* 0x0000000106047824 */ /* 0x000fe200078e0203 */
[----:B------:R1:W-:Y:S01]  /*17e80*/  STS [R8], R7 ;  /* 0x0000000708007388 */ /* 0x0003e20000000800 */
[----:B---3--:R-:W-:Y:S01]  /*17e90*/  IMAD.IADD R5, R0, 0x1, R6 ;  /* 0x0000000100057824 */ /* 0x008fe200078e0206 */
[----:B------:R-:W-:Y:S02]  /*17ea0*/  F2FP.BF16.PACK_AB R19, R19, R78 ;  /* 0x0000004e1313723e */ /* 0x000fe400000010ff */
        /* <DEDUP_REMOVED lines=8> */
[----:B------:R-:W-:Y:S02]  /*17f30*/  F2FP.BF16.PACK_AB R11, R11, R90 ;  /* 0x0000005a0b0b723e */ /* 0x000fe400000010ff */
[----:B------:R-:W-:Y:S02]  /*17f40*/  F2FP.BF16.PACK_AB R9, R9, R92 ;  /* 0x0000005c0909723e */ /* 0x000fe400000010ff */
[----:B------:R-:W-:Y:S02]  /*17f50*/  F2FP.BF16.PACK_AB R15, R15, R94 ;  /* 0x0000005e0f0f723e */ /* 0x000fe400000010ff */
[----:B------:R-:W-:-:S02]  /*17f60*/  F2FP.BF16.PACK_AB R14, R14, R96 ;  /* 0x000000600e0e723e */ /* 0x000fc400000010ff */
[----:B------:R-:W-:Y:S01]  /*17f70*/  F2FP.BF16.PACK_AB R10, R10, R98 ;  /* 0x000000620a0a723e */ /* 0x000fe200000010ff */
[----:B-1----:R-:W-:Y:S01]  /*17f80*/  IMAD.IADD R7, R6, 0x1, R2 ;  /* 0x0000000106077824 */ /* 0x002fe200078e0202 */
[----:B------:R-:W-:Y:S01]  /*17f90*/  ISETP.NE.U32.AND P0, PT, RZ, c[0x0][0x500], PT ;  /* 0x00014000ff007a0c */ /* 0x000fe20003f05070 */
[----:B------:R-:W-:Y:S01]  /*17fa0*/  IMAD.IADD R6, R8, 0x1, R6 ;  /* 0x0000000108067824 */ /* 0x000fe200078e0206 */
[----:B------:R-:W-:Y:S02]  /*17fb0*/  ISETP.NE.U32.AND P1, PT, RZ, c[0x0][0x508], PT ;  /* 0x00014200ff007a0c */ /* 0x000fe40003f25070 */
[----:B------:R-:W-:Y:S01]  /*17fc0*/  STS [R7], R34 ;  /* 0x0000002207007388 */ /* 0x000fe20000000800 */
[----:B------:R-:W-:Y:S02]  /*17fd0*/  ISETP.NE.AND.EX P0, PT, RZ, c[0x0][0x504], PT, P0 ;  /* 0x00014100ff007a0c */ /* 0x000fe40003f05300 */
[----:B------:R-:W-:Y:S01]  /*17fe0*/  ISETP.NE.AND.EX P1, PT, RZ, c[0x0][0x50c], PT, P1 ;  /* 0x00014300ff007a0c */ /* 0x000fe20003f25310 */
        /* <DEDUP_REMOVED lines=38> */
[----:B-1----:R-:W-:-:S03]  /*18250*/  IMAD.WIDE R8, R243, R2, c[0x0][0x500] ;  /* 0x00014000f3087625 */ /* 0x002fc600078e0202 */
[----:B------:R-:W-:Y:S06]  /*18260*/  BAR.SYNC.DEFER_BLOCKING 0x1, 0x100 ;  /* 0x0044000000007b1d */ /* 0x000fec0000010000 */
[----:B------:R-:W3:Y:S01]  /*18270*/  @P0 LDG.E R0, [R8.64] ;  /* 0x0000000608000981 */ /* 0x000ee2000c1e1900 */
[----:B------:R-:W-:Y:S02]  /*18280*/  IMAD.MOV.U32 R24, RZ, RZ, c[0x0][0x388] ;  /* 0x0000e200ff187624 */ /* 0x000fe400078e00ff */
[----:B------:R-:W-:-:S05]  /*18290*/  @P1 IMAD.WIDE R2, R243, R2, c[0x0][0x508] ;  /* 0x00014200f3021625 */ /* 0x000fca00078e0202 */
[----:B------:R1:W5:Y:S02]  /*182a0*/  @P1 LDG.E R24, [R2.64] ;  /* 0x0000000602181981 */ /* 0x000364000c1e1900 */
[----:B-1----:R-:W-:Y:S02]  /*182b0*/  CS2R R2, SRZ ;  /* 0x0000000000027805 */ /* 0x002fe4000001ff00 */
[--C-:B---3--:R-:W-:Y:S01]  /*182c0*/  @P0 SHF.R.S32.HI R3, RZ, 0x1f, R0.reuse ;  /* 0x0000001fff030819 */ /* 0x108fe20000011400 */
[----:B------:R-:W-:Y:S01]  /*182d0*/  @P0 IMAD.MOV.U32 R2, RZ, RZ, R0 ;  /* 0x000000ffff020224 */ /* 0x000fe200078e0000 */
[----:B------:R-:W-:Y:S05]  /*182e0*/  @P1 BRA `(.L_x_619) ;  /* 0x0000004000001947 */ /* 0x000fea0003800000 */
[----:B--2---:R-:W-:Y:S05]  /*182f0*/  @!P0 BRA `(.L_x_619) ;  /* 0x0000003000008947 */ /* 0x004fea0003800000 */
[----:B------:R-:W2:Y:S04]  /*18300*/  LDG.E R4, [R8.64] ;  /* 0x0000000608047981 */ /* 0x000ea8000c1e1900 */
[----:B------:R-:W2:Y:S02]  /*18310*/  LDG.E R0, [R8.64+0x4] ;  /* 0x0000040608007981 */ /* 0x000ea4000c1e1900 */
[----:B--2--5:R-:W-:-:S02]  /*18320*/  IADD3 R24, -R4, R0, RZ ;  /* 0x0000000004187210 */ /* 0x024fc40007ffe1ff */
.L_x_619:
[----:B--2---:R-:W-:Y:S01]  /*18330*/  LOP3.LUT R0, R37, 0xffffffe0, RZ, 0xc0, !PT ;  /* 0xffffffe025007812 */ /* 0x004fe200078ec0ff */
[----:B------:R-:W1:Y:S01]  /*18340*/  S2R R20, SR_CTAID.X ;  /* 0x0000000000147919 */ /* 0x000e620000002500 */
[----:B------:R-:W-:Y:S01]  /*18350*/  SHF.R.S32.HI R4, RZ, 0x1f, R36 ;  /* 0x0000001fff047819 */ /* 0x000fe20000011424 */
[----:B------:R-:W-:Y:S01]  /*18360*/  IMAD.MOV.U32 R8, RZ, RZ, c[0x0][0x4e8] ;  /* 0x00013a00ff087624 */ /* 0x000fe200078e00ff */
[----:B------:R-:W-:Y:S01]  /*18370*/  LEA.HI R16, R39, R49, RZ, 0x3 ;  /* 0x0000003127107211 */ /* 0x000fe200078f18ff */
[----:B------:R-:W-:Y:S01]  /*18380*/  IMAD.IADD R0, R49, 0x1, -R0 ;  /* 0x0000000131007824 */ /* 0x000fe200078e0a00 */
[----:B------:R-:W-:Y:S01]  /*18390*/  LEA.HI R4, R4, R36, RZ, 0x3 ;  /* 0x0000002404047211 */ /* 0x000fe200078f18ff */
[C---:B------:R-:W-:Y:S01]  /*183a0*/  IMAD R9, R53.reuse, c[0x0][0x3e8], RZ ;  /* 0x0000fa0035097a24 */ /* 0x040fe200078e02ff */
[----:B------:R-:W-:Y:S01]  /*183b0*/  ISETP.NE.AND P1, PT, R8, 0x1, PT ;  /* 0x000000010800780c */ /* 0x000fe20003f25270 */
[----:B------:R-:W-:Y:S01]  /*183c0*/  IMAD R8, R53, c[0x0][0x490], RZ ;  /* 0x0001240035087a24 */ /* 0x000fe200078e02ff */
[----:B------:R-:W-:Y:S01]  /*183d0*/  SHF.R.S32.HI R7, RZ, 0x1f, R0 ;  /* 0x0000001fff077819 */ /* 0x000fe20000011400 */
[C---:B------:R-:W-:Y:S01]  /*183e0*/  IMAD R9, R251.reuse, c[0x0][0x3ec], R9 ;  /* 0x0000fb00fb097a24 */ /* 0x040fe200078e0209 */
[----:B------:R-:W-:Y:S01]  /*183f0*/  LOP3.LUT R5, R4, 0xffffff8, RZ, 0xc0, !PT ;  /* 0x0ffffff804057812 */ /* 0x000fe200078ec0ff */
[----:B------:R-:W-:Y:S01]  /*18400*/  IMAD R8, R251, c[0x0][0x494], R8 ;  /* 0x00012500fb087a24 */ /* 0x000fe200078e0208 */
[----:B------:R-:W-:Y:S01]  /*18410*/  LEA.HI R4, R23, R23, RZ, 0x1 ;  /* 0x0000001717047211 */ /* 0x000fe200078f08ff */
[----:B-----5:R-:W-:Y:S01]  /*18420*/  IMAD R24, R24, c[0x0][0x4e8], RZ ;  /* 0x00013a0018187a24 */ /* 0x020fe200078e02ff */
[----:B------:R-:W-:Y:S01]  /*18430*/  LEA.HI R7, R7, R0, RZ, 0x2 ;  /* 0x0000000007077211 */ /* 0x000fe200078f10ff */
[----:B------:R-:W-:Y:S01]  /*18440*/  BSSY B0, `(.L_x_620) ;  /* 0x0000076000007945 */ /* 0x000fe20003800000 */
[----:B------:R-:W-:-:S02]  /*18450*/  IADD3 R6, -R5, R36, RZ ;  /* 0x0000002405067210 */ /* 0x000fc40007ffe1ff */
[----:B------:R-:W-:Y:S02]  /*18460*/  LOP3.LUT R4, R4, 0x1ffffffe, RZ, 0xc0, !PT ;  /* 0x1ffffffe04047812 */ /* 0x000fe400078ec0ff */
[----:B------:R-:W-:Y:S02]  /*18470*/  SHF.R.S32.HI R5, RZ, 0x2, R7 ;  /* 0x00000002ff057819 */ /* 0x000fe40000011407 */
[----:B------:R-:W-:Y:S01]  /*18480*/  LOP3.LUT P2, RZ, R0, 0x3, RZ, 0xc0, !PT ;  /* 0x0000000300ff7812 */ /* 0x000fe2000784c0ff */
[----:B------:R-:W-:Y:S01]  /*18490*/  IMAD.IADD R7, R23, 0x1, -R4 ;  /* 0x0000000117077824 */ /* 0x000fe200078e0a04 */
[----:B------:R-:W-:Y:S01]  /*184a0*/  SEL R15, R243, RZ, !P0 ;  /* 0x000000fff30f7207 */ /* 0x000fe20004000000 */
[----:B------:R-:W-:Y:S01]  /*184b0*/  IMAD R17, R6, 0x10, R5 ;  /* 0x0000001006117824 */ /* 0x000fe200078e0205 */
[----:B------:R-:W-:Y:S01]  /*184c0*/  LOP3.LUT R12, R16, 0xfffffff8, RZ, 0xc0, !PT ;  /* 0xfffffff8100c7812 */ /* 0x000fe200078ec0ff */
[----:B------:R-:W-:Y:S01]  /*184d0*/  IMAD R0, R3, c[0x0][0x3a0], RZ ;  /* 0x0000e80003007a24 */ /* 0x000fe200078e02ff */
[----:B------:R-:W-:Y:S01]  /*184e0*/  SHF.R.S32.HI R16, RZ, 0x3, R16 ;  /* 0x00000003ff107819 */ /* 0x000fe20000011410 */
[----:B------:R-:W-:Y:S01]  /*184f0*/  IMAD.WIDE.U32 R4, R251, c[0x0][0x490], R2 ;  /* 0x00012400fb047a25 */ /* 0x000fe200078e0002 */
[----:B------:R-:W-:-:S02]  /*18500*/  LEA R6, R7, R17, 0x3 ;  /* 0x0000001107067211 */ /* 0x000fc400078e18ff */
[-C--:B------:R-:W-:Y:S01]  /*18510*/  IADD3 R12, -R12, R49.reuse, RZ ;  /* 0x000000310c0c7210 */ /* 0x080fe20007ffe1ff */
[----:B------:R-:W-:Y:S01]  /*18520*/  IMAD R7, R2, c[0x0][0x3a4], R0 ;  /* 0x0000e90002077a24 */ /* 0x000fe200078e0200 */
[----:B------:R-:W-:Y:S01]  /*18530*/  SHF.L.U32 R18, R16, 0x6, RZ ;  /* 0x0000000610127819 */ /* 0x000fe200000006ff */
[----:B-1----:R-:W-:Y:S01]  /*18540*/  IMAD R0, R20, 0x80, R6 ;  /* 0x0000008014007824 */ /* 0x002fe200078e0206 */
[----:B------:R-:W-:Y:S01]  /*18550*/  LEA.HI R19, R39, R49, RZ, 0x6 ;  /* 0x0000003127137211 */ /* 0x000fe200078f30ff */
[----:B------:R-:W-:-:S04]  /*18560*/  IMAD.WIDE.U32 R2, R2, c[0x0][0x3a0], RZ ;  /* 0x0000e80002027a25 */ /* 0x000fc800078e00ff */
[----:B------:R-:W-:Y:S02]  /*18570*/  IMAD.IADD R5, R5, 0x1, R8 ;  /* 0x0000000105057824 */ /* 0x000fe400078e0208 */
[----:B------:R-:W-:-:S04]  /*18580*/  @P1 IMAD.HI.U32 R8, R0, c[0x0][0x4ec], RZ ;  /* 0x00013b0000081a27 */ /* 0x000fc800078e00ff */
[----:B------:R-:W-:Y:S01]  /*18590*/  IMAD.IADD R3, R3, 0x1, R7 ;  /* 0x0000000103037824 */ /* 0x000fe200078e0207 */
[----:B------:R-:W-:Y:S01]  /*185a0*/  SHF.R.S32.HI R7, RZ, 0x1f, R243 ;  /* 0x0000001fff077819 */ /* 0x000fe200000114f3 */
[----:B------:R-:W-:Y:S01]  /*185b0*/  IMAD.MOV.U32 R6, RZ, RZ, R0 ;  /* 0x000000ffff067224 */ /* 0x000fe200078e0000 */
[----:B------:R-:W-:Y:S01]  /*185c0*/  @P1 SHF.R.U32.HI R6, RZ, c[0x0][0x4f0], R8 ;  /* 0x00013c00ff061a19 */ /* 0x000fe20000011608 */
[----:B------:R-:W-:Y:S01]  /*185d0*/  IMAD.WIDE.U32 R4, R15, c[0x0][0x498], R4 ;  /* 0x000126000f047a25 */ /* 0x000fe200078e0004 */
[----:B------:R-:W-:Y:S02]  /*185e0*/  SEL R13, R7, RZ, !P0 ;  /* 0x000000ff070d7207 */ /* 0x000fe40004000000 */
[----:B------:R-:W-:Y:S01]  /*185f0*/  IADD3 R7, -R6, RZ, RZ ;  /* 0x000000ff06077210 */ /* 0x000fe20007ffe1ff */
[----:B------:R-:W-:Y:S01]  /*18600*/  IMAD R14, R12, 0x20, R16 ;  /* 0x000000200c0e7824 */ /* 0x000fe200078e0210 */
[----:B------:R-:W-:Y:S01]  /*18610*/  IADD3 R4, P0, R6, R4, RZ ;  /* 0x0000000406047210 */ /* 0x000fe20007f1e0ff */
[----:B------:R-:W-:-:S04]  /*18620*/  IMAD.WIDE.U32 R2, R251, c[0x0][0x3e8], R2 ;  /* 0x0000fa00fb027a25 */ /* 0x000fc800078e0002 */
[----:B------:R-:W-:Y:S02]  /*18630*/  IMAD R8, R7, c[0x0][0x4e8], R0 ;  /* 0x00013a0007087a24 */ /* 0x000fe400078e0200 */
[----:B------:R-:W-:Y:S02]  /*18640*/  IMAD R0, R13, c[0x0][0x498], RZ ;  /* 0x000126000d007a24 */ /* 0x000fe400078e02ff */
[----:B------:R-:W-:Y:S01]  /*18650*/  IMAD R14, R20, 0x80, R14 ;  /* 0x00000080140e7824 */ /* 0x000fe200078e020e */
[----:B------:R-:W-:Y:S01]  /*18660*/  SHF.R.S32.HI R10, RZ, 0x1f, R8 ;  /* 0x0000001fff0a7819 */ /* 0x000fe20000011408 */
[----:B------:R-:W-:Y:S01]  /*18670*/  IMAD R11, R15, c[0x0][0x49c], R0 ;  /* 0x000127000f0b7a24 */ /* 0x000fe200078e0200 */
[----:B------:R-:W-:Y:S01]  /*18680*/  SHF.R.S32.HI R0, RZ, 0x1f, R6 ;  /* 0x0000001fff007819 */ /* 0x000fe20000011406 */
[----:B------:R-:W-:Y:S01]  /*18690*/  IMAD.IADD R3, R3, 0x1, R9 ;  /* 0x0000000103037824 */ /* 0x000fe200078e0209 */
[----:B------:R-:W-:Y:S01]  /*186a0*/  SHF.L.U32 R6, R12, 0x3, RZ ;  /* 0x000000030c067819 */ /* 0x000fe200000006ff */
[----:B------:R-:W-:Y:S01]  /*186b0*/  IMAD R10, R10, c[0x0][0x488], RZ ;  /* 0x000122000a0a7a24 */ /* 0x000fe200078e02ff */
[----:B------:R-:W-:Y:S01]  /*186c0*/  IADD3.X R5, R0, R5, R11, P0, !PT ;  /* 0x0000000500057210 */ /* 0x000fe200007fe40b */
[----:B------:R-:W-:Y:S01]  /*186d0*/  @P1 IMAD.HI.U32 R9, R14, c[0x0][0x4ec], RZ ;  /* 0x00013b000e091a27 */ /* 0x000fe200078e00ff */
[----:B------:R-:W-:-:S03]  /*186e0*/  LOP3.LUT R0, R18, 0x1c0, RZ, 0xc0, !PT ;  /* 0x000001c012007812 */ /* 0x000fc600078ec0ff */
[----:B------:R-:W-:Y:S01]  /*186f0*/  IMAD.WIDE.U32 R4, R8, c[0x0][0x488], R4 ;  /* 0x0001220008047a25 */ /* 0x000fe200078e0004 */
[----:B------:R-:W-:Y:S02]  /*18700*/  SHF.R.U32.HI R11, RZ, 0x3, R0 ;  /* 0x00000003ff0b7819 */ /* 0x000fe40000011600 */
[----:B------:R-:W-:Y:S01]  /*18710*/  LOP3.LUT R0, R0, 0x38, R6, 0xf8, !PT ;  /* 0x0000003800007812 */ /* 0x000fe200078ef806 */
[----:B------:R-:W-:Y:S02]  /*18720*/  IMAD R10, R8, c[0x0][0x48c], R10 ;  /* 0x00012300080a7a24 */ /* 0x000fe400078e020a */
[----:B------:R-:W-:Y:S01]  /*18730*/  IMAD.MOV.U32 R7, RZ, RZ, R14 ;  /* 0x000000ffff077224 */ /* 0x000fe200078e000e */
[----:B------:R-:W-:Y:S01]  /*18740*/  @P1 SHF.R.U32.HI R7, RZ, c[0x0][0x4f0], R9 ;  /* 0x00013c00ff071a19 */ /* 0x000fe20000011609 */
[----:B------:R-:W-:Y:S01]  /*18750*/  IMAD R8, R13, c[0x0][0x3f0], RZ ;  /* 0x0000fc000d087a24 */ /* 0x000fe200078e02ff */
[----:B------:R-:W-:Y:S01]  /*18760*/  LEA R9, P0, R4, c[0x0][0x450], 0x2 ;  /* 0x0001140004097a11 */ /* 0x000fe200078010ff */
[----:B------:R-:W-:Y:S01]  /*18770*/  IMAD.IADD R10, R5, 0x1, R10 ;  /* 0x00000001050a7824 */ /* 0x000fe200078e020a */
[----:B------:R-:W-:Y:S01]  /*18780*/  SHF.R.S32.HI R5, RZ, 0x1f, R7 ;  /* 0x0000001fff057819 */ /* 0x000fe20000011407 */
[----:B------:R-:W-:-:S02]  /*18790*/  IMAD R8, R15, c[0x0][0x3f4], R8 ;  /* 0x0000fd000f087a24 */ /* 0x000fc400078e0208 */
[----:B------:R-:W-:Y:S01]  /*187a0*/  IMAD.WIDE.U32 R2, R15, c[0x0][0x3f0], R2 ;  /* 0x0000fc000f027a25 */ /* 0x000fe200078e0002 */
[----:B------:R-:W-:Y:S02]  /*187b0*/  LEA.HI.X R4, R4, c[0x0][0x454], R10, 0x2, P0 ;  /* 0x0001150004047a11 */ /* 0x000fe400000f140a */
[----:B------:R-:W-:Y:S01]  /*187c0*/  LOP3.LUT R15, R0, R11, RZ, 0x3c, !PT ;  /* 0x0000000b000f7212 */ /* 0x000fe200078e3cff */
[----:B------:R-:W-:Y:S01]  /*187d0*/  IMAD.MOV R0, RZ, RZ, -R7 ;  /* 0x000000ffff007224 */ /* 0x000fe200078e0a07 */
[----:B------:R-:W-:Y:S01]  /*187e0*/  IADD3 R3, R3, R8, RZ ;  /* 0x0000000803037210 */ /* 0x000fe20007ffe0ff */
[----:B------:R-:W-:Y:S01]  /*187f0*/  SHFL.IDX PT, R10, R9, RZ, 0x1c1f ;  /* 0x001c1fff090a7589 */ /* 0x000fe200000e0000 */
[----:B------:R-:W-:-:S03]  /*18800*/  IMAD R5, R5, c[0x0][0x3e0], RZ ;  /* 0x0000f80005057a24 */ /* 0x000fc600078e02ff */
[----:B------:R-:W1:Y:S01]  /*18810*/  SHFL.IDX PT, R11, R4, RZ, 0x1c1f ;  /* 0x001c1fff040b7589 */ /* 0x000e6200000e0000 */
[----:B------:R-:W-:Y:S01]  /*18820*/  IMAD R12, R7, c[0x0][0x3e4], R5 ;  /* 0x0000f900070c7a24 */ /* 0x000fe200078e0205 */
[----:B------:R-:W-:Y:S01]  /*18830*/  SHF.L.U32 R5, R19, 0x3, RZ ;  /* 0x0000000313057819 */ /* 0x000fe200000006ff */
[----:B------:R-:W-:Y:S01]  /*18840*/  IMAD.WIDE.U32 R2, R7, c[0x0][0x3e0], R2 ;  /* 0x0000f80007027a25 */ /* 0x000fe200078e0002 */
[----:B------:R-:W-:Y:S02]  /*18850*/  SHFL.IDX PT, R8, R9, 0x1, 0x1c1f ;  /* 0x003c1f0009087f89 */ /* 0x000fe400000e0000 */
[----:B------:R-:W-:Y:S01]  /*18860*/  LOP3.LUT R7, R15, 0x7ffffe00, R5, 0xf8, !PT ;  /* 0x7ffffe000f077812 */ /* 0x000fe200078ef805 */
[----:B------:R-:W-:Y:S01]  /*18870*/  IMAD.IADD R3, R3, 0x1, R12 ;  /* 0x0000000103037824 */ /* 0x000fe200078e020c */
[----:B------:R2:W3:Y:S02]  /*18880*/  SHFL.IDX PT, R9, R4, 0x1, 0x1c1f ;  /* 0x003c1f0004097f89 */ /* 0x0004e400000e0000 */
[----:B--2---:R-:W-:-:S02]  /*18890*/  IMAD R4, R0, c[0x0][0x4e8], R14 ;  /* 0x00013a0000047a24 */ /* 0x004fc400078e020e */
[----:B------:R-:W-:Y:S02]  /*188a0*/  IMAD R0, R20, 0x80, R17 ;  /* 0x0000008014007824 */ /* 0x000fe400078e0211 */
[----:B------:R-:W-:-:S03]  /*188b0*/  IMAD.WIDE.U32 R2, R4, c[0x0][0x3d8], R2 ;  /* 0x0000f60004027a25 */ /* 0x000fc600078e0002 */
[C---:B------:R-:W-:Y:S02]  /*188c0*/  IADD3 R13, R0.reuse, 0x8, RZ ;  /* 0x00000008000d7810 */ /* 0x040fe40007ffe0ff */
[-C--:B------:R-:W-:Y:S02]  /*188d0*/  ISETP.GE.OR P1, PT, R0, R24.reuse, P2 ;  /* 0x000000180000720c */ /* 0x080fe40001726670 */
[----:B------:R-:W-:Y:S02]  /*188e0*/  SHF.R.S32.HI R0, RZ, 0x1f, R4 ;  /* 0x0000001fff007819 */ /* 0x000fe40000011404 */
[----:B------:R-:W-:-:S03]  /*188f0*/  ISETP.GE.OR P0, PT, R13, R24, P2 ;  /* 0x000000180d00720c */ /* 0x000fc60001706670 */
[----:B------:R-:W-:-:S04]  /*18900*/  IMAD R0, R0, c[0x0][0x3d8], RZ ;  /* 0x0000f60000007a24 */ /* 0x000fc800078e02ff */
[----:B------:R-:W-:Y:S01]  /*18910*/  IMAD R5, R4, c[0x0][0x3dc], R0 ;  /* 0x0000f70004057a24 */ /* 0x000fe200078e0200 */
[----:B------:R-:W-:Y:S01]  /*18920*/  SHF.L.U32 R0, R7, 0x1, RZ ;  /* 0x0000000107007819 */ /* 0x000fe200000006ff */
[----:B-1----:R1:W-:Y:S02]  /*18930*/  @!P1 ST.E [R10.64], R41 ;  /* 0x000000290a009985 */ /* 0x0023e4000c101906 */
[----:B------:R-:W-:Y:S02]  /*18940*/  IMAD.IADD R3, R3, 0x1, R5 ;  /* 0x0000000103037824 */ /* 0x000fe400078e0205 */
[----:B---3--:R2:W-:Y:S01]  /*18950*/  @!P0 ST.E [R8.64], R45 ;  /* 0x0000002d08008985 */ /* 0x0085e2000c101906 */
[----:B------:R-:W-:-:S03]  /*18960*/  LEA R25, P0, R2, c[0x0][0x380], 0x1 ;  /* 0x0000e00002197a11 */ /* 0x000fc600078008ff */
        /* <DEDUP_REMOVED lines=35> */
.L_x_621:
[----:B---3--:R-:W-:Y:S05]  /*18ba0*/  BSYNC B0 ;  /* 0x0000000000007941 */ /* 0x008fea0003800000 */
.L_x_620:
        /* <DEDUP_REMOVED lines=23> */
.L_x_623:
[----:B------:R-:W-:Y:S05]  /*18d20*/  BSYNC B0 ;  /* 0x0000000000007941 */ /* 0x000fea0003800000 */
.L_x_622:
        /* <DEDUP_REMOVED lines=23> */
.L_x_625:
[----:B------:R-:W-:Y:S05]  /*18ea0*/  BSYNC B0 ;  /* 0x0000000000007941 */ /* 0x000fea0003800000 */
.L_x_624:
        /* <DEDUP_REMOVED lines=24> */
.L_x_618:
        /* <DEDUP_REMOVED lines=18> */
.L_x_626:
        /* <DEDUP_REMOVED lines=12> */
[----:B------:R-:W-:Y:S01]  /*19210*/  MOV R0, c[0x0][0x4e8] ;  /* 0x00013a0000007a02 */ /* 0x000fe20000000f00 */
[----:B------:R-:W-:Y:S01]  /*19220*/  IMAD R6, R53, c[0x0][0x490], RZ ;  /* 0x0001240035067a24 */ /* 0x000fe200078e02ff */
[----:B------:R-:W-:Y:S01]  /*19230*/  MOV R2, R4 ;  /* 0x0000000400027202 */ /* 0x000fe20000000f00 */
[----:B------:R-:W-:Y:S01]  /*19240*/  IMAD.MOV.U32 R3, RZ, RZ, R5 ;  /* 0x000000ffff037224 */ /* 0x000fe200078e0005 */
[----:B------:R-:W-:Y:S01]  /*19250*/  ISETP.NE.AND P0, PT, R0, 0x1, PT ;  /* 0x000000010000780c */ /* 0x000fe20003f05270 */
[C---:B------:R-:W-:Y:S01]  /*19260*/  IMAD R6, R251.reuse, c[0x0][0x494], R6 ;  /* 0x00012500fb067a24 */ /* 0x040fe200078e0206 */
[----:B------:R-:W-:Y:S01]  /*19270*/  MOV R0, R8 ;  /* 0x0000000800007202 */ /* 0x000fe20000000f00 */
[----:B------:R-:W-:-:S05]  /*19280*/  IMAD.WIDE.U32 R2, R251, c[0x0][0x490], R2 ;  /* 0x00012400fb027a25 */ /* 0x000fca00078e0002 */
[----:B------:R-:W-:-:S05]  /*19290*/  IADD3 R3, R6, R3, RZ ;  /* 0x0000000306037210 */ /* 0x000fca0007ffe0ff */
[----:B------:R-:W-:-:S04]  /*192a0*/  @P0 IMAD.HI.U32 R7, R8, c[0x0][0x4ec], RZ ;  /* 0x00013b0008070a27 */ /* 0x000fc800078e00ff */
[----:B------:R-:W-:Y:S01]  /*192b0*/  IMAD.WIDE.U32 R2, R9, c[0x0][0x498], R2 ;  /* 0x0001260009027a25 */ /* 0x000fe200078e0002 */
[----:B------:R-:W-:-:S03]  /*192c0*/  @P0 SHF.R.U32.HI R0, RZ, c[0x0][0x4f0], R7 ;  /* 0x00013c00ff000a19 */ /* 0x000fc60000011607 */
[----:B------:R-:W-:Y:S01]  /*192d0*/  IMAD R7, R10, c[0x0][0x498], RZ ;  /* 0x000126000a077a24 */ /* 0x000fe200078e02ff */
[----:B------:R-:W-:Y:S01]  /*192e0*/  IADD3 R2, P0, R0, R2, RZ ;  /* 0x0000000200027210 */ /* 0x000fe20007f1e0ff */
[----:B------:R-:W-:Y:S02]  /*192f0*/  IMAD.MOV R6, RZ, RZ, -R0 ;  /* 0x000000ffff067224 */ /* 0x000fe400078e0a00 */
[----:B------:R-:W-:Y:S02]  /*19300*/  IMAD R7, R9, c[0x0][0x49c], R7 ;  /* 0x0001270009077a24 */ /* 0x000fe400078e0207 */
[----:B------:R-:W-:Y:S01]  /*19310*/  IMAD R6, R6, c[0x0][0x4e8], R8 ;  /* 0x00013a0006067a24 */ /* 0x000fe200078e0208 */
[----:B------:R-:W-:-:S04]  /*19320*/  SHF.R.S32.HI R8, RZ, 0x1f, R0 ;  /* 0x0000001fff087819 */ /* 0x000fc80000011400 */
[----:B------:R-:W-:Y:S02]  /*19330*/  SHF.R.S32.HI R0, RZ, 0x1f, R6 ;  /* 0x0000001fff007819 */ /* 0x000fe40000011406 */
[----:B------:R-:W-:-:S03]  /*19340*/  IADD3.X R3, R8, R3, R7, P0, !PT ;  /* 0x0000000308037210 */ /* 0x000fc600007fe407 */
[----:B------:R-:W-:Y:S02]  /*19350*/  IMAD R0, R0, c[0x0][0x488], RZ ;  /* 0x0001220000007a24 */ /* 0x000fe400078e02ff */
[----:B------:R-:W-:-:S04]  /*19360*/  IMAD.WIDE.U32 R2, R6, c[0x0][0x488], R2 ;  /* 0x0001220006027a25 */ /* 0x000fc800078e0002 */
[----:B------:R-:W-:Y:S01]  /*19370*/  IMAD R0, R6, c[0x0][0x48c], R0 ;  /* 0x0001230006007a24 */ /* 0x000fe200078e0200 */
[----:B------:R-:W-:-:S04]  /*19380*/  LEA R6, P0, R2, c[0x0][0x450], 0x2 ;  /* 0x0001140002067a11 */ /* 0x000fc800078010ff */
[----:B------:R-:W-:-:S04]  /*19390*/  IADD3 R0, R3, R0, RZ ;  /* 0x0000000003007210 */ /* 0x000fc80007ffe0ff */
[----:B------:R-:W-:Y:S02]  /*193a0*/  LEA.HI.X R7, R2, c[0x0][0x454], R0, 0x2, P0 ;  /* 0x0001150002077a11 */ /* 0x000fe400000f1400 */
[----:B------:R-:W-:-:S05]  /*193b0*/  MOV R0, 0xff800000 ;  /* 0xff80000000007802 */ /* 0x000fca0000000f00 */
[----:B------:R1:W-:Y:S02]  /*193c0*/  STG.E [R6.64], R0 ;  /* 0x0000000006007986 */ /* 0x0003e4000c101906 */
.L_x_628:
[----:B------:R-:W-:Y:S05]  /*193d0*/  BSYNC B0 ;  /* 0x0000000000007941 */ /* 0x000fea0003800000 */
.L_x_627:
[----:B------:R-:W2:Y:S01]  /*193e0*/  S2R R15, SR_CTAID.X ;  /* 0x00000000000f7919 */ /* 0x000ea20000002500 */
[----:B-1----:R-:W-:Y:S01]  /*193f0*/  IMAD R0, R5, c[0x0][0x3a0], RZ ;  /* 0x0000e80005007a24 */ /* 0x002fe200078e02ff */
[----:B------:R-:W-:Y:S01]  /*19400*/  SHF.R.S32.HI R5, RZ, 0x1f, R11 ;  /* 0x0000001fff057819 */ /* 0x000fe2000001140b */
[C---:B------:R-:W-:Y:S01]  /*19410*/  IMAD.WIDE.U32 R2, R4.reuse, c[0x0][0x3a0], RZ ;  /* 0x0000e80004027a25 */ /* 0x040fe200078e00ff */
[----:B------:R-:W-:Y:S01]  /*19420*/  MOV R6, c[0x0][0x4e8] ;  /* 0x00013a0000067a02 */ /* 0x000fe20000000f00 */
[----:B------:R-:W-:Y:S01]  /*19430*/  BSSY B0, `(.L_x_629) ;  /* 0x000003b000007945 */ /* 0x000fe20003800000 */
[----:B------:R-:W-:Y:S01]  /*19440*/  LEA.HI R5, R5, R11, RZ, 0x3 ;  /* 0x0000000b05057211 */ /* 0x000fe200078f18ff */
[----:B------:R-:W-:Y:S01]  /*19450*/  IMAD R0, R4, c[0x0][0x3a4], R0 ;  /* 0x0000e90004007a24 */ /* 0x000fe200078e0200 */
[----:B------:R-:W-:Y:S01]  /*19460*/  ISETP.NE.AND P0, PT, R6, 0x1, PT ;  /* 0x000000010600780c */ /* 0x000fe20003f05270 */
[----:B------:R-:W-:Y:S01]  /*19470*/  IMAD R6, R10, c[0x0][0x3f0], RZ ;  /* 0x0000fc000a067a24 */ /* 0x000fe200078e02ff */
[----:B------:R-:W-:Y:S01]  /*19480*/  LOP3.LUT R4, R5, 0xfffffff8, RZ, 0xc0, !PT ;  /* 0xfffffff805047812 */ /* 0x000fe200078ec0ff */
[----:B-----5:R-:W-:Y:S01]  /*19490*/  IMAD R13, R13, c[0x0][0x4e8], RZ ;  /* 0x00013a000d0d7a24 */ /* 0x020fe200078e02ff */
[----:B------:R-:W-:Y:S01]  /*194a0*/  IADD3 R3, R3, R0, RZ ;  /* 0x0000000003037210 */ /* 0x000fe20007ffe0ff */
[----:B------:R-:W-:-:S02]  /*194b0*/  IMAD R0, R53, c[0x0][0x3e8], RZ ;  /* 0x0000fa0035007a24 */ /* 0x000fc400078e02ff */
[----:B------:R-:W-:Y:S01]  /*194c0*/  IMAD.IADD R8, R11, 0x1, -R4 ;  /* 0x000000010b087824 */ /* 0x000fe200078e0a04 */
[----:B------:R-:W-:Y:S01]  /*194d0*/  SHF.R.S32.HI R11, RZ, 0x3, R5 ;  /* 0x00000003ff0b7819 */ /* 0x000fe20000011405 */
[C---:B------:R-:W-:Y:S02]  /*194e0*/  IMAD R0, R251.reuse, c[0x0][0x3ec], R0 ;  /* 0x0000fb00fb007a24 */ /* 0x040fe400078e0200 */
[----:B------:R-:W-:Y:S01]  /*194f0*/  IMAD.WIDE.U32 R2, R251, c[0x0][0x3e8], R2 ;  /* 0x0000fa00fb027a25 */ /* 0x000fe200078e0002 */
[----:B------:R-:W-:-:S03]  /*19500*/  LEA R4, R8, R11, 0x5 ;  /* 0x0000000b08047211 */ /* 0x000fc600078e28ff */
[----:B------:R-:W-:Y:S01]  /*19510*/  IMAD R7, R9, c[0x0][0x3f4], R6 ;  /* 0x0000fd0009077a24 */ /* 0x000fe200078e0206 */
[----:B------:R-:W-:Y:S01]  /*19520*/  IADD3 R3, R0, R3, RZ ;  /* 0x0000000300037210 */ /* 0x000fe20007ffe0ff */
[C---:B--2---:R-:W-:Y:S01]  /*19530*/  IMAD R4, R15.reuse, 0x80, R4 ;  /* 0x000000800f047824 */ /* 0x044fe200078e0204 */
[----:B------:R-:W-:-:S03]  /*19540*/  LEA R11, R15, R11, 0x7 ;  /* 0x0000000b0f0b7211 */ /* 0x000fc600078e38ff */
        /* <DEDUP_REMOVED lines=41> */
.L_x_630:
[----:B------:R-:W-:Y:S05]  /*197e0*/  BSYNC B0 ;  /* 0x0000000000007941 */ /* 0x000fea0003800000 */
.L_x_629:
        /* <DEDUP_REMOVED lines=21> */
.L_x_632:
[----:B------:R-:W-:Y:S05]  /*19940*/  BSYNC B0 ;  /* 0x0000000000007941 */ /* 0x000fea0003800000 */
.L_x_631:
        /* <DEDUP_REMOVED lines=21> */
.L_x_634:
[----:B------:R-:W-:Y:S05]  /*19aa0*/  BSYNC B0 ;  /* 0x0000000000007941 */ /* 0x000fea0003800000 */
.L_x_633:
        /* <DEDUP_REMOVED lines=22> */
.L_x_635:
        /* <DEDUP_REMOVED lines=15> */
.L_x_1341:


//--------------------- .text._ZN7cutlass13device_kernelIN5flash19enable_sm80_to_sm89INS1_16FlashAttnFwdSm80INS1_25CollectiveMainloopFwdSm80ILi8ELi2ELb1EN4cute5tupleIJNS5_1CILi128EEENS7_ILi96EEENS7_ILi192EEEEEELi192ENS_10bfloat16_tEfNS_4arch4Sm80ELb0ELb0ELb1ELb0ELb0ELb0ELb1ELb0EEENS1_21CollectiveEpilogueFwdINS6_IJS8_SA_S9_EEENS6_IJNS7_ILi1EEESI_SI_EEESC_SE_Li256ELb0ELb1ELb0ELb0EEENS1_19SingleTileSchedulerILb0ELb0ELb1ELi128EEEEEEEEEvNT_6ParamsE --------------------------
	.section	.text._ZN7cutlass13device_kernelIN5flash19enable_sm80_to_sm89INS1_16FlashAttnFwdSm80INS1_25CollectiveMainloopFwdSm80ILi8ELi2ELb1EN4cute5tupleIJNS5_1CILi128EEENS7_ILi96EEENS7_ILi192EEEEEELi192ENS_10bfloat16_tEfNS_4arch4Sm80ELb0ELb0ELb1ELb0ELb0ELb0ELb1ELb0EEENS1_21CollectiveEpilogueFwdINS6_IJS8_SA_S9_EEENS6_IJNS7_ILi1EEESI_SI_EEESC_SE_Li256ELb0ELb1ELb0ELb0EEENS1_19SingleTileSchedulerILb0ELb0ELb1ELi128EEEEEEEEEvNT_6ParamsE,"ax",@progbits
	.sectioninfo	@"SHI_REGISTERS=255"
	.align	128
.text._ZN7cutlass13device_kernelIN5flash19enable_sm80_to_sm89INS1_16FlashAttnFwdSm80INS1_25CollectiveMainloopFwdSm80ILi8ELi2ELb1EN4cute5tupleIJNS5_1CILi128EEENS7_ILi96EEENS7_ILi192EEEEEELi192ENS_10bfloat16_tEfNS_4arch4Sm80ELb0ELb0ELb1ELb0ELb0ELb0ELb1ELb0EEENS1_21CollectiveEpilogueFwdINS6_IJS8_SA_S9_EEENS6_IJNS7_ILi1EEESI_SI_EEESC_SE_Li256ELb0ELb1ELb0ELb0EEENS1_19SingleTileSchedulerILb0ELb0ELb1ELi128EEEEEEEEEvNT_6ParamsE:
        .type           _ZN7cutlass13device_kernelIN5flash19enable_sm80_to_sm89INS1_16FlashAttnFwdSm80INS1_25CollectiveMainloopFwdSm80ILi8ELi2ELb1EN4cute5tupleIJNS5_1CILi128EEENS7_ILi96EEENS7_ILi192EEEEEELi192ENS_10bfloat16_tEfNS_4arch4Sm80ELb0ELb0ELb1ELb0ELb0ELb0ELb1ELb0EEENS1_21CollectiveEpilogueFwdINS6_IJS8_SA_S9_EEENS6_IJNS7_ILi1EEESI_SI_EEESC_SE_Li256ELb0ELb1ELb0ELb0EEENS1_19SingleTileSchedulerILb0ELb0ELb1ELi128EEEEEEEEEvNT_6ParamsE,@function
        .size           _ZN7cutlass13device_kernelIN5flash19enable_sm80_to_sm89INS1_16FlashAttnFwdSm80INS1_25CollectiveMainloopFwdSm80ILi8ELi2ELb1EN4cute5tupleIJNS5_1CILi128EEENS7_ILi96EEENS7_ILi192EEEEEELi192ENS_10bfloat16_tEfNS_4arch4Sm80ELb0ELb0ELb1ELb0ELb0ELb0ELb1ELb0EEENS1_21CollectiveEpilogueFwdINS6_IJS8_SA_S9_EEENS6_IJNS7_ILi1EEESI_SI_EEESC_SE_Li256ELb0ELb1ELb0ELb0EEENS1_19SingleTileSchedulerILb0ELb0ELb1ELi128EEEEEEEEEvNT_6ParamsE,(.L_x_1342 - _ZN7cutlass13device_kernelIN5flash19enable_sm80_to_sm89INS1_16FlashAttnFwdSm80INS1_25CollectiveMainloopFwdSm80ILi8ELi2ELb1EN4cute5tupleIJNS5_1CILi128EEENS7_ILi96EEENS7_ILi192EEEEEELi192ENS_10bfloat16_tEfNS_4arch4Sm80ELb0ELb0ELb1ELb0ELb0ELb0ELb1ELb0EEENS1_21CollectiveEpilogueFwdINS6_IJS8_SA_S9_EEENS6_IJNS7_ILi1EEESI_SI_EEESC_SE_Li256ELb0ELb1ELb0ELb0EEENS1_19SingleTileSchedulerILb0ELb0ELb1ELi128EEEEEEEEEvNT_6ParamsE)
        .other          _ZN7cutlass13device_kernelIN5flash19enable_sm80_to_sm89INS1_16FlashAttnFwdSm80INS1_25CollectiveMainloopFwdSm80ILi8ELi2ELb1EN4cute5tupleIJNS5_1CILi128EEENS7_ILi96EEENS7_ILi192EEEEEELi192ENS_10bfloat16_tEfNS_4arch4Sm80ELb0ELb0ELb1ELb0ELb0ELb0ELb1ELb0EEENS1_21CollectiveEpilogueFwdINS6_IJS8_SA_S9_EEENS6_IJNS7_ILi1EEESI_SI_EEESC_SE_Li256ELb0ELb1ELb0ELb0EEENS1_19SingleTileSchedulerILb0ELb0ELb1ELi128EEEEEEEEEvNT_6ParamsE,@"STO_CUDA_ENTRY STV_DEFAULT"
_ZN7cutlass13device_kernelIN5flash19enable_sm80_to_sm89INS1_16FlashAttnFwdSm80INS1_25CollectiveMainloopFwdSm80ILi8ELi2ELb1EN4cute5tupleIJNS5_1CILi128EEENS7_ILi96EEENS7_ILi192EEEEEELi192ENS_10bfloat16_tEfNS_4arch4Sm80ELb0ELb0ELb1ELb0ELb0ELb0ELb1ELb0EEENS1_21CollectiveEpilogueFwdINS6_IJS8_SA_S9_EEENS6_IJNS7_ILi1EEESI_SI_EEESC_SE_Li256ELb0ELb1ELb0ELb0EEENS1_19SingleTileSchedulerILb0ELb0ELb1ELi128EEEEEEEEEvNT_6ParamsE:
[----:B------:R-:W-:-:S03]  /*0000*/  MOV R1, c[0x0][0x28] ;  /* 0x00000a0000017a02 */ /* 0x000fc60000000f00 */
[----:B------:R-:W1:Y:S01]  /*0010*/  S2R R17, SR_CTAID.Z ;  /* 0x0000000000117919 */ /* 0x000e620000002700 */
[----:B------:R-:W-:Y:S02]  /*0020*/  IADD3 R1, R1, -0x50, RZ ;  /* 0xffffffb001017810 */ /* 0x000fe40007ffe0ff */
[----:B-1----:R-:W-:-:S13]  /*0030*/  ISETP.GE.AND P0, PT, R17, RZ, PT ;  /* 0x000000ff1100720c */ /* 0x002fda0003f06270 */
[----:B------:R-:W-:Y:S05]  /*0040*/  @!P0 EXIT ;  /* 0x000000000000894d */ /* 0x000fea0003800000 */
[----:B------:R-:W-:Y:S01]  /*0050*/  ISETP.NE.U32.AND P4, PT, RZ, c[0x0][0x340], PT ;  /* 0x0000d000ff007a0c */ /* 0x000fe20003f85070 */
[----:B------:R-:W-:Y:S01]  /*0060*/  ULDC.64 UR20, c[0x0][0x118] ;  /* 0x0000460000147ab9 */ /* 0x000fe20000000a00 */
[----:B------:R-:W1:Y:S04]  /*0070*/  S2R R33, SR_TID.X ;  /* 0x0000000000217919 */ /* 0x000e680000002100 */
[----:B------:R-:W2:Y:S01]  /*0080*/  S2R R24, SR_CTAID.Y ;  /* 0x0000000000187919 */ /* 0x000ea20000002600 */
[----:B------:R-:W-:-:S03]  /*0090*/  ISETP.NE.AND.EX P4, PT, RZ, c[0x0][0x344], PT, P4 ;  /* 0x0000d100ff007a0c */ /* 0x000fc60003f85340 */
[----:B------:R-:W3:Y:S01]  /*00a0*/  S2R R8, SR_CTAID.X ;  /* 0x0000000000087919 */ /* 0x000ee20000002500 */
[----:B------:R-:W-:Y:S01]  /*00b0*/  IMAD.MOV.U32 R9, RZ, RZ, c[0x0][0x2c4] ;  /* 0x0000b100ff097624 */ /* 0x000fe200078e00ff */
[----:B------:R-:W-:Y:S02]  /*00c0*/  UMOV UR6, 0x60 ;  /* 0x0000006000067882 */ /* 0x000fe40000000000 */
[----:B------:R-:W-:Y:S01]  /*00d0*/  ULDC.64 UR4, c[0x0][0x1e0] ;  /* 0x0000780000047ab9 */ /* 0x000fe20000000a00 */
[----:B------:R-:W-:Y:S01]  /*00e0*/  SHF.R.S32.HI R18, RZ, 0x1f, R17 ;  /* 0x0000001fff127819 */ /* 0x000fe20000011411 */
[----:B------:R-:W-:Y:S01]  /*00f0*/  IMAD.MOV.U32 R36, RZ, RZ, c[0x0][0x1e0] ;  /* 0x00007800ff247624 */ /* 0x000fe200078e00ff */
[----:B------:R-:W-:-:S03]  /*0100*/  ULDC.64 UR10, c[0x0][0x208] ;  /* 0x00008200000a7ab9 */ /* 0x000fc60000000a00 */
[----:B------:R-:W-:-:S04]  /*0110*/  @P4 IMAD.MOV.U32 R2, RZ, RZ, 0x4 ;  /* 0x00000004ff024424 */ /* 0x000fc800078e00ff */
[----:B------:R-:W-:-:S05]  /*0120*/  @P4 IMAD.WIDE R2, R17, R2, c[0x0][0x340] ;  /* 0x0000d00011024625 */ /* 0x000fca00078e0202 */
[----:B------:R4:W5:Y:S01]  /*0130*/  @P4 LDG.E R16, [R2.64] ;  /* 0x0000001402104981 */ /* 0x000962000c1e1900 */
[----:B-1----:R-:W-:Y:S01]  /*0140*/  SHF.R.S32.HI R32, RZ, 0x1f, R33 ;  /* 0x0000001fff207819 */ /* 0x002fe20000011421 */
[----:B------:R-:W-:Y:S01]  /*0150*/  UIMAD.WIDE.U32 UR18, UR6, UR4, URZ ;  /* 0x00000004061272a5 */ /* 0x000fe2000f8e003f */
[----:B------:R-:W-:Y:S01]  /*0160*/  ISETP.NE.AND P0, PT, R9, 0x1, PT ;  /* 0x000000010900780c */ /* 0x000fe20003f05270 */
[----:B--2---:R-:W-:Y:S01]  /*0170*/  IMAD.WIDE.U32 R6, R24, c[0x0][0x1b8], RZ ;  /* 0x00006e0018067a25 */ /* 0x004fe200078e00ff */
[CC--:B------:R-:W-:Y:S01]  /*0180*/  LEA.HI R31, R32.reuse, R33.reuse, RZ, 0x3 ;  /* 0x00000021201f7211 */ /* 0x0c0fe200078f18ff */
[----:B------:R-:W-:Y:S01]  /*0190*/  ULDC UR4, c[0x0][0x1d0] ;  /* 0x0000740000047ab9 */ /* 0x000fe20000000800 */
[----:B------:R-:W-:Y:S01]  /*01a0*/  SHF.R.S32.HI R27, RZ, 0x1f, R24 ;  /* 0x0000001fff1b7819 */ /* 0x000fe20000011418 */
[----:B------:R-:W-:Y:S01]  /*01b0*/  IMAD.U32 R4, RZ, RZ, UR18 ;  /* 0x00000012ff047e24 */ /* 0x000fe2000f8e00ff */
[----:B------:R-:W-:Y:S01]  /*01c0*/  LOP3.LUT R0, R31, 0xfffffff8, RZ, 0xc0, !PT ;  /* 0xfffffff81f007812 */ /* 0x000fe200078ec0ff */
[----:B------:R-:W-:Y:S01]  /*01d0*/  IMAD.U32 R5, RZ, RZ, UR19 ;  /* 0x00000013ff057e24 */ /* 0x000fe2000f8e00ff */
[----:B------:R-:W-:Y:S01]  /*01e0*/  SHF.R.S32.HI R22, RZ, 0x3, R31 ;  /* 0x00000003ff167819 */ /* 0x000fe2000001141f */
[----:B------:R-:W-:Y:S01]  /*01f0*/  IMAD.MOV.U32 R30, RZ, RZ, R4 ;  /* 0x000000ffff1e7224 */ /* 0x000fe200078e0004 */
[----:B------:R-:W-:Y:S01]  /*0200*/  LEA.HI R12, R32, R33, RZ, 0x4 ;  /* 0x00000021200c7211 */ /* 0x000fe200078f20ff */
[----:B------:R-:W-:Y:S01]  /*0210*/  IMAD.IADD R26, R33, 0x1, -R0 ;  /* 0x00000001211a7824 */ /* 0x000fe200078e0a00 */
[----:B------:R-:W-:Y:S01]  /*0220*/  UIADD3 UR7, UR4, 0x5f, URZ ;  /* 0x0000005f04077890 */ /* 0x000fe2000fffe03f */
[----:B------:R-:W-:Y:S01]  /*0230*/  IMAD R4, R18, c[0x0][0x1c0], RZ ;  /* 0x0000700012047a24 */ /* 0x000fe200078e02ff */
[----:B------:R-:W-:Y:S01]  /*0240*/  SHF.R.S32.HI R11, RZ, 0x4, R12 ;  /* 0x00000004ff0b7819 */ /* 0x000fe2000001140c */
[----:B------:R-:W-:Y:S01]  /*0250*/  IMAD R0, R26, 0x20, R22 ;  /* 0x000000201a007824 */ /* 0x000fe200078e0216 */
[----:B------:R-:W-:Y:S01]  /*0260*/  UIMAD.WIDE UR8, UR7, 0x2aaaaaab, URZ ;  /* 0x2aaaaaab070878a5 */ /* 0x000fe2000f8e023f */
[----:B------:R-:W-:Y:S01]  /*0270*/  IMAD R4, R17, c[0x0][0x1c4], R4 ;  /* 0x0000710011047a24 */ /* 0x000fe200078e0204 */
[----:B------:R-:W-:Y:S01]  /*0280*/  UIMAD UR5, UR6, UR5, URZ ;  /* 0x00000005060572a4 */ /* 0x000fe2000f8e023f */
[C---:B---3--:R-:W-:Y:S01]  /*0290*/  IMAD R13, R8.reuse, 0x80, R0 ;  /* 0x00000080080d7824 */ /* 0x048fe200078e0200 */
[----:B------:R-:W-:Y:S01]  /*02a0*/  UIMAD.WIDE.U32 UR14, UR6, UR10, URZ ;  /* 0x0000000a060e72a5 */ /* 0x000fe2000f8e003f */
[----:B------:R-:W-:Y:S01]  /*02b0*/  IMAD R10, R8, 0x80, R22 ;  /* 0x00000080080a7824 */ /* 0x000fe200078e0216 */
[----:B------:R-:W-:Y:S01]  /*02c0*/  UIADD3 UR5, UR19, UR5, URZ ;  /* 0x0000000513057290 */ /* 0x000fe2000fffe03f */
[----:B----4-:R-:W-:Y:S01]  /*02d0*/  IMAD R2, R27, c[0x0][0x1b8], RZ ;  /* 0x00006e001b027a24 */ /* 0x010fe200078e02ff */
[----:B------:R-:W-:Y:S01]  /*02e0*/  STL [R1+0x40], R13 ;  /* 0x0000400d01007387 */ /* 0x000fe20000100800 */
[----:B------:R-:W-:Y:S01]  /*02f0*/  @P0 IMAD.HI.U32 R5, R13, c[0x0][0x2c8], RZ ;  /* 0x0000b2000d050a27 */ /* 0x000fe200078e00ff */
[----:B------:R-:W-:-:S02]  /*0300*/  UMOV UR7, UR9 ;  /* 0x0000000900077c82 */ /* 0x000fc40008000000 */
[----:B------:R1:W-:Y:S01]  /*0310*/  STL [R1+0x44], R10 ;  /* 0x0000440a01007387 */ /* 0x0003e20000100800 */
[----:B------:R-:W-:Y:S01]  /*0320*/  IMAD R2, R24, c[0x0][0x1bc], R2 ;  /* 0x00006f0018027a24 */ /* 0x000fe200078e0202 */
[----:B------:R-:W-:Y:S01]  /*0330*/  USHF.R.U32.HI UR16, URZ, 0x1f, UR7 ;  /* 0x0000001f3f107899 */ /* 0x000fe20008011607 */
[----:B------:R-:W-:Y:S01]  /*0340*/  IMAD.MOV.U32 R0, RZ, RZ, R13 ;  /* 0x000000ffff007224 */ /* 0x000fe200078e000d */
[----:B------:R-:W-:Y:S01]  /*0350*/  @P0 SHF.R.U32.HI R0, RZ, c[0x0][0x2cc], R5 ;  /* 0x0000b300ff000a19 */ /* 0x000fe20000011605 */
[----:B------:R-:W-:Y:S01]  /*0360*/  IMAD.IADD R3, R7, 0x1, R2 ;  /* 0x0000000107037824 */ /* 0x000fe200078e0202 */
[C---:B------:R-:W-:Y:S01]  /*0370*/  IADD3 R7, R10.reuse, 0x20, RZ ;  /* 0x000000200a077810 */ /* 0x040fe20007ffe0ff */
[----:B------:R-:W-:Y:S01]  /*0380*/  IMAD.MOV.U32 R2, RZ, RZ, R6 ;  /* 0x000000ffff027224 */ /* 0x000fe200078e0006 */
[----:B------:R-:W-:Y:S01]  /*0390*/  SHF.R.S32.HI R5, RZ, 0x1f, R0 ;  /* 0x0000001fff057819 */ /* 0x000fe20000011400 */
[----:B------:R-:W-:Y:S01]  /*03a0*/  IMAD R8, R9, c[0x0][0x168], RZ ;  /* 0x00005a0009087a24 */ /* 0x000fe200078e02ff */
[----:B------:R-:W-:Y:S01]  /*03b0*/  IADD3 R6, R10, 0x40, RZ ;  /* 0x000000400a067810 */ /* 0x000fe20007ffe0ff */
[----:B------:R-:W-:Y:S01]  /*03c0*/  IMAD.WIDE.U32 R2, R17, c[0x0][0x1c0], R2 ;  /* 0x0000700011027a25 */ /* 0x000fe200078e0002 */
[----:B------:R-:W-:-:S02]  /*03d0*/  ULEA.HI.SX32 UR16, UR7, UR16, 0x1c ;  /* 0x0000001007107291 */ /* 0x000fc4000f8fe23f */
[-C--:B------:R-:W-:Y:S01]  /*03e0*/  ISETP.GE.AND P1, PT, R6, R8.reuse, PT ;  /* 0x000000080600720c */ /* 0x080fe20003f26270 */
[----:B------:R-:W-:Y:S01]  /*03f0*/  IMAD.IADD R3, R3, 0x1, R4 ;  /* 0x0000000103037824 */ /* 0x000fe200078e0204 */
[-C--:B------:R-:W-:Y:S01]  /*0400*/  ISETP.GE.AND P5, PT, R7, R8.reuse, PT ;  /* 0x000000080700720c */ /* 0x080fe20003fa6270 */
[----:B------:R-:W-:Y:S01]  /*0410*/  IMAD.SHL.U32 R4, R22, 0x40, RZ ;  /* 0x0000004016047824 */ /* 0x000fe200078e00ff */
[C---:B------:R-:W-:Y:S01]  /*0420*/  IADD3 R7, R10.reuse, 0x60, RZ ;  /* 0x000000600a077810 */ /* 0x040fe20007ffe0ff */
[----:B------:R-:W-:Y:S01]  /*0430*/  IMAD R5, R5, c[0x0][0x1b0], RZ ;  /* 0x00006c0005057a24 */ /* 0x000fe200078e02ff */
[-C--:B------:R-:W-:Y:S01]  /*0440*/  ISETP.GE.AND P0, PT, R10, R8.reuse, PT ;  /* 0x000000080a00720c */ /* 0x080fe20003f06270 */
[----:B------:R-:W-:Y:S01]  /*0450*/  IMAD.SHL.U32 R42, R26, 0x8, RZ ;  /* 0x000000081a2a7824 */ /* 0x000fe200078e00ff */
[----:B------:R-:W-:Y:S01]  /*0460*/  LOP3.LUT R4, R4, 0x1c0, RZ, 0xc0, !PT ;  /* 0x000001c004047812 */ /* 0x000fe200078ec0ff */
[----:B------:R-:W-:Y:S01]  /*0470*/  IMAD.WIDE.U32 R2, R0, c[0x0][0x1b0], R2 ;  /* 0x00006c0000027a25 */ /* 0x000fe200078e0002 */
[----:B------:R-:W-:Y:S01]  /*0480*/  ISETP.GE.AND P2, PT, R7, R8, PT ;  /* 0x000000080700720c */ /* 0x000fe20003f46270 */
[----:B------:R-:W-:Y:S01]  /*0490*/  UIMAD UR7, UR16, -0x60, UR6 ;  /* 0xffffffa0100778a4 */ /* 0x000fe2000f8e0206 */
[----:B------:R-:W-:Y:S01]  /*04a0*/  LOP3.LUT R6, R4, 0x38, R42, 0xf8, !PT ;  /* 0x0000003804067812 */ /* 0x000fe200078ef82a */
[----:B------:R-:W-:Y:S01]  /*04b0*/  IMAD R5, R0, c[0x0][0x1b4], R5 ;  /* 0x00006d0000057a24 */ /* 0x000fe200078e0205 */
[----:B------:R-:W-:Y:S01]  /*04c0*/  SHF.R.U32.HI R4, RZ, 0x3, R4 ;  /* 0x00000003ff047819 */ /* 0x000fe20000011604 */
[----:B------:R-:W-:Y:S01]  /*04d0*/  IMAD.MOV R0, RZ, RZ, -R0 ;  /* 0x000000ffff007224 */ /* 0x000fe200078e0a00 */
[----:B------:R-:W-:Y:S01]  /*04e0*/  SHF.R.S32.HI R43, RZ, 0x1f, R42 ;  /* 0x0000001fff2b7819 */ /* 0x000fe2000001142a */
[----:B------:R-:W-:Y:S01]  /*04f0*/  IMAD.IADD R3, R3, 0x1, R5 ;  /* 0x0000000103037824 */ /* 0x000fe200078e0205 */
[----:B-1----:R-:W-:Y:S01]  /*0500*/  LOP3.LUT R10, R6, R4, RZ, 0x3c, !PT ;  /* 0x00000004060a7212 */ /* 0x002fe200078e3cff */
[----:B------:R-:W-:Y:S01]  /*0510*/  IMAD R0, R0, c[0x0][0x2c4], R13 ;  /* 0x0000b10000007a24 */ /* 0x000fe200078e020d */
[----:B------:R-:W-:Y:S01]  /*0520*/  LEA.HI R6, R32, R33, RZ, 0x6 ;  /* 0x0000002120067211 */ /* 0x000fe200078f30ff */
[----:B------:R-:W-:Y:S01]  /*0530*/  STL.64 [R1+0x10], R42 ;  /* 0x0000102a01007387 */ /* 0x000fe20000100a00 */
[----:B------:R-:W-:Y:S01]  /*0540*/  LEA.HI R5, R12, R11, RZ, 0x1 ;  /* 0x0000000b0c057211 */ /* 0x000fe200078f08ff */
[----:B------:R-:W-:Y:S01]  /*0550*/  IMAD.WIDE.U32 R2, R0, c[0x0][0x1a8], R2 ;  /* 0x00006a0000027a25 */ /* 0x000fe200078e0002 */
[----:B------:R-:W-:Y:S01]  /*0560*/  SHF.R.S32.HI R4, RZ, 0x1f, R0 ;  /* 0x0000001fff047819 */ /* 0x000fe20000011400 */
[----:B------:R-:W-:Y:S01]  /*0570*/  UIADD3 UR9, UR16, -0x1, URZ ;  /* 0xffffffff10097890 */ /* 0x000fe2000fffe03f */
[----:B------:R-:W-:Y:S01]  /*0580*/  LOP3.LUT R8, R5, 0xfffffffe, RZ, 0xc0, !PT ;  /* 0xfffffffe05087812 */ /* 0x000fe200078ec0ff */
[----:B------:R-:W-:Y:S01]  /*0590*/  IMAD.SHL.U32 R9, R6, 0x8, RZ ;  /* 0x0000000806097824 */ /* 0x000fe200078e00ff */
[----:B------:R-:W-:Y:S01]  /*05a0*/  LEA R14, P3, R2, c[0x0][0x160], 0x1 ;  /* 0x00005800020e7a11 */ /* 0x000fe200078608ff */
[----:B------:R-:W-:Y:S01]  /*05b0*/  IMAD R6, R4, c[0x0][0x1a8], RZ ;  /* 0x00006a0004067a24 */ /* 0x000fe200078e02ff */
[----:B------:R-:W-:Y:S01]  /*05c0*/  SHF.R.S32.HI R13, RZ, 0x1f, R22 ;  /* 0x0000001fff0d7819 */ /* 0x000fe20000011416 */
[----:B------:R-:W-:Y:S01]  /*05d0*/  IMAD.IADD R29, R11, 0x1, -R8 ;  /* 0x000000010b1d7824 */ /* 0x000fe200078e0a08 */
[----:B------:R-:W-:Y:S01]  /*05e0*/  LOP3.LUT R19, R10, 0xfffffe00, R9, 0xf8, !PT ;  /* 0xfffffe000a137812 */ /* 0x000fe200078ef809 */
[----:B------:R-:W-:Y:S01]  /*05f0*/  IMAD R6, R0, c[0x0][0x1ac], R6 ;  /* 0x00006b0000067a24 */ /* 0x000fe200078e0206 */
[----:B------:R-:W-:Y:S01]  /*0600*/  LOP3.LUT R10, R12, 0xfffffff0, RZ, 0xc0, !PT ;  /* 0xfffffff00c0a7812 */ /* 0x000fe200078ec0ff */
[----:B------:R-:W1:Y:S01]  /*0610*/  SHFL.IDX PT, R8, R14, RZ, 0x181f ;  /* 0x00181fff0e087589 */ /* 0x000e6200000e0000 */
[----:B------:R-:W-:Y:S01]  /*0620*/  IMAD R7, R13, c[0x0][0x1e0], RZ ;  /* 0x000078000d077a24 */ /* 0x000fe200078e02ff */
[C---:B------:R-:W-:Y:S01]  /*0630*/  IADD3 R41, R42.reuse, 0x40, RZ ;  /* 0x000000402a297810 */ /* 0x040fe20007ffe0ff */
[----:B------:R-:W-:Y:S01]  /*0640*/  IMAD.IADD R0, R3, 0x1, R6 ;  /* 0x0000000103007824 */ /* 0x000fe200078e0206 */
[C---:B------:R-:W-:Y:S01]  /*0650*/  IADD3 R40, R42.reuse, 0x80, RZ ;  /* 0x000000802a287810 */ /* 0x040fe20007ffe0ff */
[----:B------:R-:W-:Y:S01]  /*0660*/  IMAD.IADD R10, R33, 0x1, -R10 ;  /* 0x00000001210a7824 */ /* 0x000fe200078e0a0a */
[----:B------:R-:W-:Y:S01]  /*0670*/  ISETP.GE.AND P6, PT, R42, c[0x0][0x198], PT ;  /* 0x000066002a007a0c */ /* 0x000fe20003fc6270 */
[----:B------:R-:W-:Y:S01]  /*0680*/  IMAD R7, R22, c[0x0][0x1e4], R7 ;  /* 0x0000790016077a24 */ /* 0x000fe200078e0207 */
[----:B------:R-:W-:Y:S01]  /*0690*/  LEA.HI.X R15, R2, c[0x0][0x164], R0, 0x1, P3 ;  /* 0x00005900020f7a11 */ /* 0x000fe200018f0c00 */
[----:B------:R-:W-:Y:S01]  /*06a0*/  IMAD.WIDE.U32 R4, R22, c[0x0][0x1e0], R42 ;  /* 0x0000780016047a25 */ /* 0x000fe200078e002a */
[----:B------:R-:W-:Y:S01]  /*06b0*/  SHF.R.S32.HI R2, RZ, 0x1f, R10 ;  /* 0x0000001fff027819 */ /* 0x000fe2000001140a */
[----:B------:R-:W-:Y:S01]  /*06c0*/  STL [R1+0x24], R19 ;  /* 0x0000241301007387 */ /* 0x000fe20000100800 */
[----:B------:R-:W-:Y:S01]  /*06d0*/  USHF.R.S32.HI UR12, URZ, 0x1f, UR9 ;  /* 0x0000001f3f0c7899 */ /* 0x000fe20008011409 */
[----:B------:R-:W-:Y:S01]  /*06e0*/  IMAD R3, R27, c[0x0][0x1e8], RZ ;  /* 0x00007a001b037a24 */ /* 0x000fe200078e02ff */
[----:B------:R-:W-:Y:S01]  /*06f0*/  LEA.HI R28, R2, R10, RZ, 0x3 ;  /* 0x0000000a021c7211 */ /* 0x000fe200078f18ff */
[----:B------:R-:W2:Y:S01]  /*0700*/  SHFL.IDX PT, R9, R15, RZ, 0x181f ;  /* 0x00181fff0f097589 */ /* 0x000ea200000e0000 */
[----:B------:R-:W-:Y:S01]  /*0710*/  IMAD R0, R13, c[0x0][0x208], RZ ;  /* 0x000082000d007a24 */ /* 0x000fe200078e02ff */
[----:B------:R-:W-:Y:S01]  /*0720*/  UIMAD UR8, UR5, UR9, URZ ;  /* 0x00000009050872a4 */ /* 0x000fe2000f8e023f */
[----:B------:R-:W-:Y:S01]  /*0730*/  IMAD.IADD R5, R5, 0x1, R7 ;  /* 0x0000000105057824 */ /* 0x000fe200078e0207 */
[----:B------:R-:W-:Y:S01]  /*0740*/  LOP3.LUT R12, R28, 0xfffffff8, RZ, 0xc0, !PT ;  /* 0xfffffff81c0c7812 */ /* 0x000fe200078ec0ff */
[----:B------:R-:W-:Y:S01]  /*0750*/  IMAD R13, R24, c[0x0][0x1ec], R3 ;  /* 0x00007b00180d7a24 */ /* 0x000fe200078e0203 */
[----:B------:R-:W-:Y:S01]  /*0760*/  UIMAD UR8, UR12, UR18, UR8 ;  /* 0x000000120c0872a4 */ /* 0x000fe2000f8e0208 */
[C---:B------:R-:W-:Y:S01]  /*0770*/  IMAD R0, R22.reuse, c[0x0][0x20c], R0 ;  /* 0x0000830016007a24 */ /* 0x040fe200078e0200 */
[----:B------:R-:W-:Y:S01]  /*0780*/  UIMAD UR6, UR6, UR11, URZ ;  /* 0x0000000b060672a4 */ /* 0x000fe2000f8e023f */
[----:B------:R-:W-:Y:S01]  /*0790*/  IMAD.WIDE.U32 R2, R22, c[0x0][0x208], R42 ;  /* 0x0000820016027a25 */ /* 0x000fe200078e002a */
[----:B------:R-:W-:Y:S01]  /*07a0*/  STL [R1+0x20], R41 ;  /* 0x0000202901007387 */ /* 0x000fe20000100800 */
[----:B------:R-:W-:-:S02]  /*07b0*/  UISETP.GE.AND UP1, UPT, UR4, 0x61, UPT ;  /* 0x000000610400788c */ /* 0x000fc4000bf26270 */
[C---:B------:R-:W-:Y:S01]  /*07c0*/  IMAD.WIDE.U32 R6, R24.reuse, c[0x0][0x1e8], R4 ;  /* 0x00007a0018067a25 */ /* 0x040fe200078e0004 */
[----:B------:R-:W-:Y:S01]  /*07d0*/  UIADD3 UR6, UR15, UR6, URZ ;  /* 0x000000060f067290 */ /* 0x000fe2000fffe03f */
[----:B------:R-:W-:Y:S02]  /*07e0*/  STL [R1+0x8], R40 ;  /* 0x0000082801007387 */ /* 0x000fe40000100800 */
[----:B------:R-:W-:Y:S02]  /*07f0*/  IMAD R27, R27, c[0x0][0x210], RZ ;  /* 0x000084001b1b7a24 */ /* 0x000fe400078e02ff */
[----:B------:R-:W-:Y:S01]  /*0800*/  IMAD.IADD R5, R3, 0x1, R0 ;  /* 0x0000000103057824 */ /* 0x000fe200078e0200 */
[----:B------:R-:W-:Y:S01]  /*0810*/  @!P0 SHF.R.S32.HI R0, RZ, 0x1f, R40 ;  /* 0x0000001fff008819 */ /* 0x000fe20000011428 */
[----:B------:R-:W-:Y:S02]  /*0820*/  IMAD.MOV.U32 R4, RZ, RZ, R2 ;  /* 0x000000ffff047224 */ /* 0x000fe400078e0002 */
[----:B------:R-:W-:Y:S01]  /*0830*/  IMAD R27, R24, c[0x0][0x214], R27 ;  /* 0x00008500181b7a24 */ /* 0x000fe200078e021b */
[----:B------:R-:W-:Y:S01]  /*0840*/  @!P0 LEA.HI R0, R0, R40, RZ, 0x3 ;  /* 0x0000002800008211 */ /* 0x000fe200078f18ff */
[----:B------:R-:W-:-:S02]  /*0850*/  IMAD.U32 R11, RZ, RZ, UR7 ;  /* 0x00000007ff0b7e24 */ /* 0x000fc4000f8e00ff */
[----:B------:R-:W-:Y:S01]  /*0860*/  IMAD.WIDE.U32 R24, R24, c[0x0][0x210], R4 ;  /* 0x0000840018187a25 */ /* 0x000fe200078e0004 */
[----:B------:R-:W-:Y:S01]  /*0870*/  @!P0 SHF.R.S32.HI R4, RZ, 0x1f, R41 ;  /* 0x0000001fff048819 */ /* 0x000fe20000011429 */
[----:B------:R-:W-:Y:S01]  /*0880*/  SHFL.IDX PT, R5, R15, 0x2, 0x181f ;  /* 0x00581f000f057f89 */ /* 0x000fe200000e0000 */
[----:B------:R-:W-:Y:S01]  /*0890*/  IADD3 R22, R11, c[0x0][0x1d0], -R22 ;  /* 0x000074000b167a10 */ /* 0x000fe20007ffe816 */
[----:B------:R-:W-:Y:S01]  /*08a0*/  IMAD.IADD R23, R10, 0x1, -R12 ;  /* 0x000000010a177824 */ /* 0x000fe200078e0a0c */
[----:B-1----:R-:W-:Y:S01]  /*08b0*/  @!P0 LEA R10, P3, R42, R8, 0x1 ;  /* 0x000000082a0a8211 */ /* 0x002fe200078608ff */
[----:B------:R-:W-:Y:S01]  /*08c0*/  IMAD.IADD R21, R7, 0x1, R13 ;  /* 0x0000000107157824 */ /* 0x000fe200078e020d */
[----:B------:R-:W-:Y:S01]  /*08d0*/  @!P0 LEA.HI R4, R4, R41, RZ, 0x3 ;  /* 0x0000002904048211 */ /* 0x000fe200078f18ff */
[----:B------:R-:W-:Y:S01]  /*08e0*/  IMAD.SHL.U32 R243, R19, 0x2, RZ ;  /* 0x0000000213f37824 */ /* 0x000fe200078e00ff */
[----:B--2---:R-:W-:Y:S01]  /*08f0*/  @!P0 LEA.HI.X R11, R42, R9, R43, 0x1, P3 ;  /* 0x000000092a0b8211 */ /* 0x004fe200018f0c2b */
[----:B------:R-:W-:Y:S01]  /*0900*/  BAR.SYNC.DEFER_BLOCKING 0x0 ;  /* 0x0000000000007b1d */ /* 0x000fe20000010000 */
[----:B------:R-:W-:Y:S01]  /*0910*/  ISETP.GE.AND P3, PT, R40, c[0x0][0x198], PT ;  /* 0x0000660028007a0c */ /* 0x000fe20003f66270 */
[----:B------:R-:W-:Y:S01]  /*0920*/  IMAD.MOV.U32 R20, RZ, RZ, R6 ;  /* 0x000000ffff147224 */ /* 0x000fe200078e0006 */
[----:B------:R-:W-:Y:S01]  /*0930*/  @!P0 LOP3.LUT R4, R4, 0xfffffff8, RZ, 0xc0, !PT ;  /* 0xfffffff804048812 */ /* 0x000fe200078ec0ff */
[----:B------:R-:W-:Y:S01]  /*0940*/  IMAD.MOV.U32 R37, RZ, RZ, c[0x0][0x1e4] ;  /* 0x00007900ff257624 */ /* 0x000fe200078e00ff */
[----:B------:R-:W-:Y:S01]  /*0950*/  @!P0 LOP3.LUT R0, R0, 0xfffffff8, RZ, 0xc0, !PT ;  /* 0xfffffff800008812 */ /* 0x000fe200078ec0ff */
[----:B------:R-:W-:Y:S01]  /*0960*/  SHFL.IDX PT, R6, R14, 0x1, 0x181f ;  /* 0x00381f000e067f89 */ /* 0x000fe200000e0000 */
[----:B------:R-:W-:-:S02]  /*0970*/  IMAD.MOV.U32 R237, RZ, RZ, 0x20 ;  /* 0x00000020ffed7424 */ /* 0x000fc400078e00ff */
[--C-:B------:R-:W-:Y:S01]  /*0980*/  @!P0 IMAD.WIDE R12, R4, 0x2, R8.reuse ;  /* 0x00000002040c8825 */ /* 0x100fe200078e0208 */
[----:B------:R-:W1:Y:S03]  /*0990*/  SHFL.IDX PT, R7, R15, 0x1, 0x181f ;  /* 0x00381f000f077f89 */ /* 0x000e6600000e0000 */
[----:B------:R-:W-:Y:S01]  /*09a0*/  @!P0 IMAD.WIDE R8, R0, 0x2, R8 ;  /* 0x0000000200088825 */ /* 0x000fe200078e0208 */
[----:B------:R-:W2:Y:S01]  /*09b0*/  SHFL.IDX PT, R4, R14, 0x2, 0x181f ;  /* 0x00581f000e047f89 */ /* 0x000ea200000e0000 */
[----:B------:R-:W-:-:S04]  /*09c0*/  @!P1 SHF.R.S32.HI R0, RZ, 0x1f, R40 ;  /* 0x0000001fff009819 */ /* 0x000fc80000011428 */
[----:B------:R-:W-:Y:S01]  /*09d0*/  @!P1 LEA.HI R0, R0, R40, RZ, 0x3 ;  /* 0x0000002800009211 */ /* 0x000fe200078f18ff */
[----:B------:R3:W-:Y:S02]  /*09e0*/  @!P0 LDGSTS.E.BYPASS.LTC128B.128 [R243+0x100], [R10.64], !P6 ;  /* 0x001000000af38fae */ /* 0x0007e4000f101d54 */
[----:B---3--:R-:W-:-:S04]  /*09f0*/  @!P5 SHF.R.S32.HI R10, RZ, 0x1f, R41 ;  /* 0x0000001fff0ad819 */ /* 0x008fc80000011429 */
[----:B------:R-:W-:Y:S02]  /*0a00*/  @!P5 LEA.HI R10, R10, R41, RZ, 0x3 ;  /* 0x000000290a0ad211 */ /* 0x000fe400078f18ff */
[--C-:B-----5:R-:W-:Y:S01]  /*0a10*/  @P4 SHF.R.S32.HI R3, RZ, 0x1f, R16.reuse ;  /* 0x0000001fff034819 */ /* 0x120fe20000011410 */
[----:B------:R-:W-:Y:S01]  /*0a20*/  @P4 IMAD.MOV.U32 R2, RZ, RZ, R16 ;  /* 0x000000ffff024224 */ /* 0x000fe200078e0010 */
[----:B------:R-:W-:Y:S01]  /*0a30*/  @!P5 LOP3.LUT R16, R10, 0xfffffff8, RZ, 0xc0, !PT ;  /* 0xfffffff80a10d812 */ /* 0x000fe200078ec0ff */
[----:B------:R-:W-:Y:S02]  /*0a40*/  @!P4 IMAD.MOV.U32 R2, RZ, RZ, R17 ;  /* 0x000000ffff02c224 */ /* 0x000fe400078e0011 */
[----:B------:R-:W-:Y:S01]  /*0a50*/  @!P4 IMAD.MOV.U32 R3, RZ, RZ, R18 ;  /* 0x000000ffff03c224 */ /* 0x000fe200078e0012 */
[----:B------:R-:W-:Y:S01]  /*0a60*/  ISETP.GE.AND P4, PT, R41, c[0x0][0x198], PT ;  /* 0x0000660029007a0c */ /* 0x000fe20003f86270 */
[----:B-1----:R-:W-:Y:S01]  /*0a70*/  @!P5 IMAD.WIDE R16, R16, 0x2, R6 ;  /* 0x000000021010d825 */ /* 0x002fe200078e0206 */
[----:B------:R-:W-:-:S03]  /*0a80*/  @!P1 LOP3.LUT R18, R0, 0xfffffff8, RZ, 0xc0, !PT ;  /* 0xfffffff800129812 */ /* 0x000fc600078ec0ff */
[----:B------:R-:W-:Y:S02]  /*0a90*/  IMAD R0, R3, c[0x0][0x1f0], RZ ;  /* 0x00007c0003007a24 */ /* 0x000fe400078e02ff */
[----:B--2---:R-:W-:-:S04]  /*0aa0*/  @!P1 IMAD.WIDE R18, R18, 0x2, R4 ;  /* 0x0000000212129825 */ /* 0x004fc800078e0204 */
[C---:B------:R-:W-:Y:S02]  /*0ab0*/  IMAD R0, R2.reuse, c[0x0][0x1f4], R0 ;  /* 0x00007d0002007a24 */ /* 0x040fe400078e0200 */
[----:B------:R1:W-:Y:S01]  /*0ac0*/  @!P0 LDGSTS.E.BYPASS.LTC128B.128 [R243+0x4100], [R12.64], !P4 ;  /* 0x041000000cf38fae */ /* 0x0003e2000e101d54 */
[----:B------:R-:W-:-:S03]  /*0ad0*/  IMAD.WIDE.U32 R20, R2, c[0x0][0x1f0], R20 ;  /* 0x00007c0002147a25 */ /* 0x000fc600078e0014 */
[----:B------:R2:W-:Y:S01]  /*0ae0*/  @!P0 LDGSTS.E.BYPASS.LTC128B.128 [R243+0x8100], [R8.64], !P3 ;  /* 0x0810000008f38fae */ /* 0x0005e2000d901d54 */
[C---:B------:R-:W-:Y:S01]  /*0af0*/  @!P5 LEA R10, P0, R42.reuse, R6, 0x1 ;  /* 0x000000062a0ad211 */ /* 0x040fe200078008ff */
[----:B------:R-:W-:Y:S02]  /*0b00*/  IMAD.IADD R39, R21, 0x1, R0 ;  /* 0x0000000115277824 */ /* 0x000fe400078e0200 */
[----:B------:R-:W-:Y:S01]  /*0b10*/  IMAD.MOV.U32 R38, RZ, RZ, R20 ;  /* 0x000000ffff267224 */ /* 0x000fe200078e0014 */
[----:B------:R-:W-:Y:S01]  /*0b20*/  @!P5 LEA.HI.X R11, R42, R7, R43, 0x1, P0 ;  /* 0x000000072a0bd211 */ /* 0x000fe200000f0c2b */
[----:B------:R-:W-:Y:S01]  /*0b30*/  IMAD R3, R3, c[0x0][0x218], RZ ;  /* 0x0000860003037a24 */ /* 0x000fe200078e02ff */
[----:B------:R-:W-:Y:S04]  /*0b40*/  STL.64 [R1+0x38], R20 ;  /* 0x0000381401007387 */ /* 0x000fe80000100a00 */
[----:B------:R3:W-:Y:S04]  /*0b50*/  @!P5 LDGSTS.E.BYPASS.LTC128B.128 [R243+0x1100], [R10.64], !P6 ;  /* 0x011000000af3dfae */ /* 0x0007e8000f101d54 */
[----:B------:R4:W-:Y:S04]  /*0b60*/  @!P5 LDGSTS.E.BYPASS.LTC128B.128 [R243+0x5100], [R16.64], !P4 ;  /* 0x0510000010f3dfae */ /* 0x0009e8000e101d54 */
[----:B------:R-:W-:Y:S01]  /*0b70*/  STL.64 [R1+0x18], R38 ;  /* 0x0000182601007387 */ /* 0x000fe20000100a00 */
[----:B--2---:R-:W-:-:S02]  /*0b80*/  @!P5 SHF.R.S32.HI R9, RZ, 0x1f, R40 ;  /* 0x0000001fff09d819 */ /* 0x004fc40000011428 */
[----:B------:R-:W-:Y:S02]  /*0b90*/  @!P1 SHF.R.S32.HI R8, RZ, 0x1f, R41 ;  /* 0x0000001fff089819 */ /* 0x000fe40000011429 */
[----:B------:R-:W-:Y:S02]  /*0ba0*/  @!P5 LEA.HI R9, R9, R40, RZ, 0x3 ;  /* 0x000000280909d211 */ /* 0x000fe400078f18ff */
[----:B-1----:R-:W-:Y:S02]  /*0bb0*/  @!P1 LEA.HI R12, R8, R41, RZ, 0x3 ;  /* 0x00000029080c9211 */ /* 0x002fe400078f18ff */
[----:B------:R1:W2:Y:S02]  /*0bc0*/  SHFL.IDX PT, R8, R14, 0x3, 0x181f ;  /* 0x00781f000e087f89 */ /* 0x0002a400000e0000 */
[----:B------:R-:W-:-:S05]  /*0bd0*/  @!P1 LOP3.LUT R12, R12, 0xfffffff8, RZ, 0xc0, !PT ;  /* 0xfffffff80c0c9812 */ /* 0x000fca00078ec0ff */
[----:B------:R-:W-:-:S04]  /*0be0*/  @!P1 IMAD.WIDE R12, R12, 0x2, R4 ;  /* 0x000000020c0c9825 */ /* 0x000fc800078e0204 */
[----:B----4-:R-:W-:Y:S01]  /*0bf0*/  IMAD.WIDE.U32 R16, R36, 0x40, RZ ;  /* 0x0000004024107825 */ /* 0x010fe200078e00ff */
[----:B-1----:R-:W-:Y:S02]  /*0c00*/  @!P5 LOP3.LUT R14, R9, 0xfffffff8, RZ, 0xc0, !PT ;  /* 0xfffffff8090ed812 */ /* 0x002fe400078ec0ff */
[----:B------:R1:W4:Y:S03]  /*0c10*/  SHFL.IDX PT, R9, R15, 0x3, 0x181f ;  /* 0x00781f000f097f89 */ /* 0x00032600000e0000 */
[----:B-1----:R-:W-:Y:S01]  /*0c20*/  @!P5 IMAD.WIDE R14, R14, 0x2, R6 ;  /* 0x000000020e0ed825 */ /* 0x002fe200078e0206 */
[----:B------:R-:W-:-:S04]  /*0c30*/  @!P1 LEA R6, P0, R42, R4, 0x1 ;  /* 0x000000042a069211 */ /* 0x000fc800078008ff */
[C-C-:B------:R-:W-:Y:S01]  /*0c40*/  @!P1 LEA.HI.X R7, R42.reuse, R5, R43.reuse, 0x1, P0 ;  /* 0x000000052a079211 */ /* 0x140fe200000f0c2b */
[----:B------:R1:W-:Y:S01]  /*0c50*/  @!P5 LDGSTS.E.BYPASS.LTC128B.128 [R243+0x9100], [R14.64], !P3 ;  /* 0x091000000ef3dfae */ /* 0x0003e2000d901d54 */
[----:B--2---:R-:W-:Y:S02]  /*0c60*/  @!P2 LEA R4, P0, R42, R8, 0x1 ;  /* 0x000000082a04a211 */ /* 0x004fe400078008ff */
[----:B------:R-:W-:Y:S01]  /*0c70*/  ISETP.GE.AND P5, PT, R22, 0x21, PT ;  /* 0x000000211600780c */ /* 0x000fe20003fa6270 */
[----:B------:R2:W-:Y:S01]  /*0c80*/  @!P1 LDGSTS.E.BYPASS.LTC128B.128 [R243+0x2100], [R6.64], !P6 ;  /* 0x0210000006f39fae */ /* 0x0005e2000f101d54 */
[----:B----4-:R-:W-:-:S03]  /*0c90*/  @!P2 LEA.HI.X R5, R42, R9, R43, 0x1, P0 ;  /* 0x000000092a05a211 */ /* 0x010fc600000f0c2b */
[----:B------:R4:W-:Y:S04]  /*0ca0*/  @!P1 LDGSTS.E.BYPASS.LTC128B.128 [R243+0x6100], [R12.64], !P4 ;  /* 0x061000000cf39fae */ /* 0x0009e8000e101d54 */
[----:B------:R5:W-:Y:S01]  /*0cb0*/  @!P1 LDGSTS.E.BYPASS.LTC128B.128 [R243+0xa100], [R18.64], !P3 ;  /* 0x0a10000012f39fae */ /* 0x000be2000d901d54 */
[----:B------:R-:W-:-:S03]  /*0cc0*/  ISETP.GE.AND P1, PT, R22, 0x41, PT ;  /* 0x000000411600780c */ /* 0x000fc60003f26270 */
[----:B------:R1:W-:Y:S01]  /*0cd0*/  @!P2 LDGSTS.E.BYPASS.LTC128B.128 [R243+0x3100], [R4.64], !P6 ;  /* 0x0310000004f3afae */ /* 0x0003e2000f101d54 */
[----:B------:R-:W-:Y:S02]  /*0ce0*/  ISETP.GE.AND P6, PT, R22, 0x1, PT ;  /* 0x000000011600780c */ /* 0x000fe40003fc6270 */
[----:B--2---:R-:W-:Y:S02]  /*0cf0*/  @!P2 SHF.R.S32.HI R7, RZ, 0x1f, R41 ;  /* 0x0000001fff07a819 */ /* 0x004fe40000011429 */
[----:B------:R-:W-:Y:S01]  /*0d00*/  @!P2 SHF.R.S32.HI R6, RZ, 0x1f, R40 ;  /* 0x0000001fff06a819 */ /* 0x000fe20000011428 */
[----:B----4-:R-:W-:-:S03]  /*0d10*/  IMAD.IADD R13, R25, 0x1, R27 ;  /* 0x00000001190d7824 */ /* 0x010fc600078e021b */
[----:B------:R-:W-:Y:S01]  /*0d20*/  @!P2 LEA.HI R6, R6, R40, RZ, 0x3 ;  /* 0x000000280606a211 */ /* 0x000fe200078f18ff */
[----:B------:R-:W-:-:S03]  /*0d30*/  IMAD.MOV.U32 R12, RZ, RZ, R24 ;  /* 0x000000ffff0c7224 */ /* 0x000fc600078e0018 */
[----:B------:R-:W-:Y:S01]  /*0d40*/  @!P2 LOP3.LUT R6, R6, 0xfffffff8, RZ, 0xc0, !PT ;  /* 0xfffffff80606a812 */ /* 0x000fe200078ec0ff */
[----:B-----5:R-:W-:-:S04]  /*0d50*/  IMAD.WIDE.U32 R18, R2, c[0x0][0x218], R12 ;  /* 0x0000860002127a25 */ /* 0x020fc800078e000c */
[----:B-1----:R-:W-:Y:S01]  /*0d60*/  IMAD.WIDE.U32 R4, R30, UR9, R38 ;  /* 0x000000091e047c25 */ /* 0x002fe2000f8e0026 */
[----:B------:R1:W-:Y:S03]  /*0d70*/  STL.64 [R1+0x30], R18 ;  /* 0x0000301201007387 */ /* 0x0003e60000100a00 */
[----:B------:R-:W-:Y:S01]  /*0d80*/  IMAD.MOV.U32 R34, RZ, RZ, R18 ;  /* 0x000000ffff227224 */ /* 0x000fe200078e0012 */
[----:B------:R-:W-:Y:S01]  /*0d90*/  IADD3 R0, R5, UR8, RZ ;  /* 0x0000000805007c10 */ /* 0x000fe2000fffe0ff */
[----:B------:R-:W-:Y:S01]  /*0da0*/  UIMAD UR8, UR6, UR9, URZ ;  /* 0x00000009060872a4 */ /* 0x000fe2000f8e023f */
[C---:B---3--:R-:W-:Y:S02]  /*0db0*/  @P6 LEA R10, P0, R4.reuse, c[0x0][0x1c8], 0x1 ;  /* 0x00007200040a6a11 */ /* 0x048fe400078008ff */
[----:B------:R-:W-:Y:S01]  /*0dc0*/  @!P2 LEA.HI R5, R7, R41, RZ, 0x3 ;  /* 0x000000290705a211 */ /* 0x000fe200078f18ff */
[----:B------:R-:W-:Y:S01]  /*0dd0*/  UIMAD UR8, UR12, UR14, UR8 ;  /* 0x0000000e0c0872a4 */ /* 0x000fe2000f8e0208 */
[----:B------:R-:W-:Y:S01]  /*0de0*/  @P6 LEA.HI.X R11, R4, c[0x0][0x1cc], R0, 0x1, P0 ;  /* 0x00007300040b6a11 */ /* 0x000fe200000f0c00 */
[----:B------:R-:W-:Y:S01]  /*0df0*/  USHF.L.U32 UR12, UR10, 0x6, URZ ;  /* 0x000000060a0c7899 */ /* 0x000fe2000800063f */
[----:B------:R-:W-:-:S02]  /*0e00*/  @P5 LEA R7, P0, R36, R4, 0x5 ;  /* 0x0000000424075211 */ /* 0x000fc400078028ff */
[----:B------:R-:W-:Y:S02]  /*0e10*/  @!P2 LOP3.LUT R5, R5, 0xfffffff8, RZ, 0xc0, !PT ;  /* 0xfffffff80505a812 */ /* 0x000fe400078ec0ff */
[----:B------:R-:W-:Y:S02]  /*0e20*/  @P5 LEA.HI.X R15, R36, R0, R37, 0x5, P0 ;  /* 0x00000000240f5211 */ /* 0x000fe400000f2c25 */
[----:B------:R-:W-:Y:S01]  /*0e30*/  @P1 IADD3 R14, P0, R4, R16, RZ ;  /* 0x00000010040e1210 */ /* 0x000fe20007f1e0ff */
[----:B------:R-:W-:-:S04]  /*0e40*/  @!P2 IMAD.WIDE R4, R5, 0x2, R8 ;  /* 0x000000020504a825 */ /* 0x000fc800078e0208 */
[----:B------:R-:W-:Y:S01]  /*0e50*/  @!P2 IMAD.WIDE R8, R6, 0x2, R8 ;  /* 0x000000020608a825 */ /* 0x000fe200078e0208 */
[----:B------:R2:W-:Y:S01]  /*0e60*/  @!P2 LDGSTS.E.BYPASS.LTC128B.128 [R243+0x7100], [R4.64], !P4 ;  /* 0x0710000004f3afae */ /* 0x0005e2000e101d54 */
[----:B------:R-:W-:Y:S02]  /*0e70*/  ISETP.GE.AND P4, PT, R42, c[0x0][0x1d4], PT ;  /* 0x000075002a007a0c */ /* 0x000fe40003f86270 */
[----:B------:R-:W-:Y:S01]  /*0e80*/  IMAD.SHL.U32 R16, R37, 0x40, RZ ;  /* 0x0000004025107824 */ /* 0x000fe200078e00ff */
[----:B------:R3:W-:Y:S01]  /*0e90*/  @!P2 LDGSTS.E.BYPASS.LTC128B.128 [R243+0xb100], [R8.64], !P3 ;  /* 0x0b10000008f3afae */ /* 0x0007e2000d901d54 */
[----:B------:R-:W-:Y:S02]  /*0ea0*/  ISETP.GE.AND P3, PT, R41, c[0x0][0x1d4], PT ;  /* 0x0000750029007a0c */ /* 0x000fe40003f66270 */
[----:B------:R-:W-:Y:S01]  /*0eb0*/  ISETP.GE.AND P2, PT, R40, c[0x0][0x1d4], PT ;  /* 0x0000750028007a0c */ /* 0x000fe20003f46270 */
[----:B------:R-:W0:Y:S01]  /*0ec0*/  LDGDEPBAR ;  /* 0x00000000000079af */ /* 0x000e220000000000 */
[----:B------:R-:W-:Y:S01]  /*0ed0*/  @P1 IADD3.X R17, R0, R17, R16, P0, !PT ;  /* 0x0000001100111210 */ /* 0x000fe200007fe410 */
[----:B------:R-:W-:Y:S01]  /*0ee0*/  IMAD.SHL.U32 R0, R23, 0x40, RZ ;  /* 0x0000004017007824 */ /* 0x000fe200078e00ff */
[----:B------:R-:W-:Y:S01]  /*0ef0*/  @P5 LEA R6, P0, R7, c[0x0][0x1c8], 0x1 ;  /* 0x0000720007065a11 */ /* 0x000fe200078008ff */
[----:B------:R-:W-:-:S02]  /*0f00*/  IMAD R16, R2, c[0x0][0x21c], R3 ;  /* 0x0000870002107a24 */ /* 0x000fc400078e0203 */
[----:B------:R4:W-:Y:S01]  /*0f10*/  @P6 LDGSTS.E.BYPASS.LTC128B.128 [R243+0x12100], [R10.64], !P4 ;  /* 0x121000000af36fae */ /* 0x0009e2000e101d54 */
[----:B------:R-:W-:Y:S01]  /*0f20*/  @P5 LEA.HI.X R7, R7, c[0x0][0x1cc], R15, 0x1, P0 ;  /* 0x0000730007075a11 */ /* 0x000fe200000f0c0f */
[----:B------:R-:W-:Y:S01]  /*0f30*/  IMAD.SHL.U32 R2, R29, 0x8, RZ ;  /* 0x000000081d027824 */ /* 0x000fe200078e00ff */
[----:B------:R-:W-:Y:S01]  /*0f40*/  LOP3.LUT R0, R0, 0x1c0, RZ, 0xc0, !PT ;  /* 0x000001c000007812 */ /* 0x000fe200078ec0ff */
[----:B------:R4:W-:Y:S01]  /*0f50*/  @P6 LDGSTS.E.BYPASS.LTC128B.128 [R243+0x15100], [R10.64+0x80], !P3 ;  /* 0x151000800af36fae */ /* 0x0009e2000d901d54 */
[----:B------:R-:W-:Y:S02]  /*0f60*/  IMAD.IADD R35, R19, 0x1, R16 ;  /* 0x0000000113237824 */ /* 0x000fe400078e0210 */
[----:B------:R-:W-:Y:S01]  /*0f70*/  LOP3.LUT R2, R0, 0x8, R2, 0xf8, !PT ;  /* 0x0000000800027812 */ /* 0x000fe200078ef802 */
[----:B------:R4:W-:Y:S01]  /*0f80*/  @P6 LDGSTS.E.BYPASS.LTC128B.128 [R243+0x18100], [R10.64+0x100], !P2 ;  /* 0x181001000af36fae */ /* 0x0009e2000d101d54 */
[----:B------:R-:W-:Y:S02]  /*0f90*/  SHF.R.U32.HI R0, RZ, 0x3, R0 ;  /* 0x00000003ff007819 */ /* 0x000fe40000011600 */
[----:B------:R-:W-:Y:S01]  /*0fa0*/  LOP3.LUT P6, RZ, R23, 0x4, RZ, 0xc0, !PT ;  /* 0x0000000417ff7812 */ /* 0x000fe200078cc0ff */
[----:B------:R5:W-:Y:S01]  /*0fb0*/  @P5 LDGSTS.E.BYPASS.LTC128B.128 [R243+0x13100], [R6.64], !P4 ;  /* 0x1310000006f35fae */ /* 0x000be2000e101d54 */
[----:B--2---:R-:W-:-:S02]  /*0fc0*/  @P1 LEA R4, P0, R14, c[0x0][0x1c8], 0x1 ;  /* 0x000072000e041a11 */ /* 0x004fc400078008ff */
[----:B------:R-:W-:Y:S01]  /*0fd0*/  LOP3.LUT R3, R2, R0, RZ, 0x3c, !PT ;  /* 0x0000000002037212 */ /* 0x000fe200078e3cff */
[----:B------:R5:W-:Y:S01]  /*0fe0*/  @P5 LDGSTS.E.BYPASS.LTC128B.128 [R243+0x16100], [R6.64+0x80], !P3 ;  /* 0x1610008006f35fae */ /* 0x000be2000d901d54 */
[----:B------:R-:W-:Y:S01]  /*0ff0*/  @P1 LEA.HI.X R5, R14, c[0x0][0x1cc], R17, 0x1, P0 ;  /* 0x000073000e051a11 */ /* 0x000fe200000f0c11 */
[----:B---3--:R-:W-:Y:S01]  /*1000*/  IMAD.U32 R8, RZ, RZ, UR14 ;  /* 0x0000000eff087e24 */ /* 0x008fe2000f8e00ff */
[----:B------:R-:W-:Y:S01]  /*1010*/  LEA.HI R14, R32, R33, RZ, 0x5 ;  /* 0x00000021200e7211 */ /* 0x000fe200078f28ff */
[----:B------:R5:W-:Y:S01]  /*1020*/  @P5 LDGSTS.E.BYPASS.LTC128B.128 [R243+0x19100], [R6.64+0x100], !P2 ;  /* 0x1910010006f35fae */ /* 0x000be2000d101d54 */
[----:B------:R-:W-:Y:S01]  /*1030*/  IMAD.U32 R9, RZ, RZ, UR15 ;  /* 0x0000000fff097e24 */ /* 0x000fe2000f8e00ff */
[----:B------:R-:W-:Y:S01]  /*1040*/  LOP3.LUT P5, RZ, R23, 0x2, RZ, 0xc0, !PT ;  /* 0x0000000217ff7812 */ /* 0x000fe200078ac0ff */
[----:B------:R-:W-:Y:S01]  /*1050*/  IMAD.MOV.U32 R15, RZ, RZ, R8 ;  /* 0x000000ffff0f7224 */ /* 0x000fe200078e0008 */
[----:B------:R2:W-:Y:S01]  /*1060*/  @P1 LDGSTS.E.BYPASS.LTC128B.128 [R243+0x14100], [R4.64], !P4 ;  /* 0x1410000004f31fae */ /* 0x0005e2000e101d54 */
[----:B------:R-:W-:Y:S01]  /*1070*/  IMAD.SHL.U32 R2, R28, 0x40, RZ ;  /* 0x000000401c027824 */ /* 0x000fe200078e00ff */
[----:B------:R-:W-:Y:S01]  /*1080*/  SHF.R.S32.HI R212, RZ, 0x5, R14 ;  /* 0x00000005ffd47819 */ /* 0x000fe2000001140e */
[----:B------:R-:W-:Y:S01]  /*1090*/  IMAD.WIDE.U32 R8, R15, UR9, R34 ;  /* 0x000000090f087c25 */ /* 0x000fe2000f8e0022 */
[----:B------:R2:W-:Y:S02]  /*10a0*/  @P1 LDGSTS.E.BYPASS.LTC128B.128 [R243+0x17100], [R4.64+0x80], !P3 ;  /* 0x1710008004f31fae */ /* 0x0005e4000d901d54 */
[----:B------:R-:W-:Y:S01]  /*10b0*/  LOP3.LUT R2, R3, 0xfffffe00, R2, 0xf8, !PT ;  /* 0xfffffe0003027812 */ /* 0x000fe200078ef802 */
[----:B------:R-:W-:Y:S01]  /*10c0*/  IMAD.MOV.U32 R3, RZ, RZ, 0x10 ;  /* 0x00000010ff037424 */ /* 0x000fe200078e00ff */
[----:B------:R2:W-:Y:S01]  /*10d0*/  @P1 LDGSTS.E.BYPASS.LTC128B.128 [R243+0x1a100], [R4.64+0x100], !P2 ;  /* 0x1a10010004f31fae */ /* 0x0005e2000d101d54 */
[----:B------:R-:W-:Y:S01]  /*10e0*/  IADD3 R0, R9, UR8, RZ ;  /* 0x0000000809007c10 */ /* 0x000fe2000fffe0ff */
[----:B------:R-:W-:Y:S01]  /*10f0*/  UMOV UR8, 0x6 ;  /* 0x0000000600087882 */ /* 0x000fe20000000000 */
[----:B------:R-:W-:Y:S01]  /*1100*/  IMAD R212, R212, 0x400, R2 ;  /* 0x00000400d4d47824 */ /* 0x000fe200078e0202 */
[----:B------:R-:W0:Y:S01]  /*1110*/  LDGDEPBAR ;  /* 0x00000000000079af */ /* 0x000e220000000000 */
[----:B------:R-:W-:-:S03]  /*1120*/  USHF.L.U64.HI UR11, UR10, UR8, UR11 ;  /* 0x000000080a0b7299 */ /* 0x000fc6000801020b */
[C---:B------:R-:W-:Y:S01]  /*1130*/  LEA R220, R212.reuse, 0x100, 0x1 ;  /* 0x00000100d4dc7811 */ /* 0x040fe200078e08ff */
[----:B------:R-:W-:Y:S01]  /*1140*/  IMAD.SHL.U32 R212, R212, 0x2, RZ ;  /* 0x00000002d4d47824 */ /* 0x000fe200078e00ff */
[----:B------:R1:W-:Y:S01]  /*1150*/  STL.64 [R1+0x28], R34 ;  /* 0x0000282201007387 */ /* 0x0003e20000100a00 */
[----:B-----5:R-:W-:-:S04]  /*1160*/  LEA R6, P0, R8, c[0x0][0x1f8], 0x1 ;  /* 0x00007e0008067a11 */ /* 0x020fc800078008ff */
[----:B------:R-:W-:Y:S01]  /*1170*/  LEA.HI.X R7, R8, c[0x0][0x1fc], R0, 0x1, P0 ;  /* 0x00007f0008077a11 */ /* 0x000fe200000f0c00 */
[----:B------:R-:W-:-:S05]  /*1180*/  IMAD.U32 R0, RZ, RZ, UR12 ;  /* 0x0000000cff007e24 */ /* 0x000fca000f8e00ff */
[----:B------:R-:W-:Y:S01]  /*1190*/  IADD3 R12, P1, P0, R0, 0x80, R6 ;  /* 0x00000080000c7810 */ /* 0x000fe2000783e006 */
[----:B------:R-:W-:-:S04]  /*11a0*/  DEPBAR.LE SB0, 0x1 ;  /* 0x000080400000791a */ /* 0x000fc80000000000 */
[----:B------:R-:W-:Y:S01]  /*11b0*/  IADD3.X R13, RZ, UR11, R7, P1, P0 ;  /* 0x0000000bff0d7c10 */ /* 0x000fe20008fe0407 */
[----:B------:R-:W-:Y:S01]  /*11c0*/  BAR.SYNC.DEFER_BLOCKING 0x0 ;  /* 0x0000000000007b1d */ /* 0x000fe20000010000 */
[----:B------:R-:W-:-:S04]  /*11d0*/  IADD3 R8, P0, R6, UR12, RZ ;  /* 0x0000000c06087c10 */ /* 0x000fc8000ff1e0ff */
[----:B------:R-:W-:Y:S02]  /*11e0*/  IADD3.X R9, R7, UR11, RZ, P0, !PT ;  /* 0x0000000b07097c10 */ /* 0x000fe400087fe4ff */
[----:B----4-:R-:W-:Y:S02]  /*11f0*/  IADD3 R10, P1, P0, R0, 0x100, R6 ;  /* 0x00000100000a7810 */ /* 0x010fe4000783e006 */
[----:B------:R-:W-:Y:S01]  /*1200*/  SEL R0, R3, 0xfffffff0, !P5 ;  /* 0xfffffff003007807 */ /* 0x000fe20006800000 */
[----:B------:R-:W-:Y:S01]  /*1210*/  IMAD.SHL.U32 R3, R26, 0x40, RZ ;  /* 0x000000401a037824 */ /* 0x000fe200078e00ff */
[----:B------:R-:W-:Y:S02]  /*1220*/  IADD3.X R11, RZ, UR11, R7, P1, P0 ;  /* 0x0000000bff0b7c10 */ /* 0x000fe40008fe0407 */
[----:B--2---:R-:W-:Y:S01]  /*1230*/  IADD3 R4, P0, R8, UR12, RZ ;  /* 0x0000000c08047c10 */ /* 0x004fe2000ff1e0ff */
[----:B------:R-:W-:Y:S01]  /*1240*/  IMAD.SHL.U32 R235, R0, 0x2, RZ ;  /* 0x0000000200eb7824 */ /* 0x000fe200078e00ff */
[----:B------:R-:W-:-:S02]  /*1250*/  SEL R0, R237, 0xffffffe0, !P6 ;  /* 0xffffffe0ed007807 */ /* 0x000fc40007000000 */
[----:B------:R-:W-:Y:S01]  /*1260*/  ISETP.GE.AND P5, PT, R42, c[0x0][0x1d4], PT ;  /* 0x000075002a007a0c */ /* 0x000fe20003fa6270 */
[----:B------:R-:W-:Y:S01]  /*1270*/  IMAD.IADD R216, R220, 0x1, R235 ;  /* 0x00000001dcd87824 */ /* 0x000fe200078e02eb */
[----:B------:R-:W-:Y:S01]  /*1280*/  IADD3.X R5, R9, UR11, RZ, P0, !PT ;  /* 0x0000000b09057c10 */ /* 0x000fe200087fe4ff */
[C---:B------:R-:W-:Y:S01]  /*1290*/  IMAD R220, R0.reuse, 0x2, R220 ;  /* 0x0000000200dc7824 */ /* 0x040fe200078e02dc */
[----:B------:R-:W-:Y:S01]  /*12a0*/  ISETP.GE.AND P1, PT, R41, c[0x0][0x1d4], PT ;  /* 0x0000750029007a0c */ /* 0x000fe20003f26270 */
[----:B------:R-:W-:Y:S01]  /*12b0*/  IMAD R224, R0, 0x2, R216 ;  /* 0x0000000200e07824 */ /* 0x000fe200078e02d8 */
[C---:B------:R-:W-:Y:S01]  /*12c0*/  ISETP.LT.OR P0, PT, R22.reuse, 0x1, P5 ;  /* 0x000000011600780c */ /* 0x040fe20002f01670 */
[----:B------:R1:W2:Y:S01]  /*12d0*/  LDSM.16.M88.4 R152, [R212+0x100] ;  /* 0x00010000d498783b */ /* 0x0002a20000000200 */
[----:B------:R-:W-:Y:S02]  /*12e0*/  ISETP.LT.OR P6, PT, R22, 0x1, P1 ;  /* 0x000000011600780c */ /* 0x000fe40000fc1670 */
[----:B------:R-:W-:Y:S01]  /*12f0*/  LOP3.LUT R3, R3, 0x1c0, RZ, 0xc0, !PT ;  /* 0x000001c003037812 */ /* 0x000fe200078ec0ff */
[----:B------:R1:W3:Y:S03]  /*1300*/  LDSM.16.M88.4 R196, [R212+0x4100] ;  /* 0x00410000d4c4783b */ /* 0x0002e60000000200 */
[----:B------:R-:W-:Y:S01]  /*1310*/  SHF.R.U32.HI R232, RZ, 0x3, R3 ;  /* 0x00000003ffe87819 */ /* 0x000fe20000011603 */
[----:B------:R1:W4:Y:S04]  /*1320*/  LDSM.16.M88.4 R156, [R216] ;  /* 0x00000000d89c783b */ /* 0x0003280000000200 */
[----:B------:R1:W1:Y:S04]  /*1330*/  LDSM.16.M88.4 R200, [R216+0x4000] ;  /* 0x00400000d8c8783b */ /* 0x0002680000000200 */
[----:B------:R1:W1:Y:S04]  /*1340*/  LDSM.16.M88.4 R184, [R220] ;  /* 0x00000000dcb8783b */ /* 0x0002680000000200 */
[----:B------:R1:W1:Y:S04]  /*1350*/  LDSM.16.M88.4 R204, [R220+0x4000] ;  /* 0x00400000dccc783b */ /* 0x0002680000000200 */
[----:B------:R1:W1:Y:S04]  /*1360*/  LDSM.16.M88.4 R192, [R224] ;  /* 0x00000000e0c0783b */ /* 0x0002680000000200 */
[----:B------:R1:W1:Y:S04]  /*1370*/  LDSM.16.M88.4 R208, [R224+0x4000] ;  /* 0x00400000e0d0783b */ /* 0x0002680000000200 */
[----:B------:R-:W1:Y:S04]  /*1380*/  LDSM.16.M88.4 R212, [R212+0x8100] ;  /* 0x00810000d4d4783b */ /* 0x000e680000000200 */
[----:B------:R-:W1:Y:S04]  /*1390*/  LDSM.16.M88.4 R216, [R216+0x8000] ;  /* 0x00800000d8d8783b */ /* 0x000e680000000200 */
[----:B------:R-:W1:Y:S04]  /*13a0*/  LDSM.16.M88.4 R220, [R220+0x8000] ;  /* 0x00800000dcdc783b */ /* 0x000e680000000200 */
[----:B------:R-:W1:Y:S04]  /*13b0*/  LDSM.16.M88.4 R224, [R224+0x8000] ;  /* 0x00800000e0e0783b */ /* 0x000e680000000200 */
[----:B------:R-:W-:Y:S06]  /*13c0*/  BAR.SYNC.DEFER_BLOCKING 0x0 ;  /* 0x0000000000007b1d */ /* 0x000fec0000010000 */
[----:B------:R-:W-:Y:S01]  /*13d0*/  @!PT LDS RZ, [RZ] ;  /* 0x00000000fffff984 */ /* 0x000fe20000000800 */
[----:B------:R-:W-:Y:S01]  /*13e0*/  @!PT LDS RZ, [RZ] ;  /* 0x00000000fffff984 */ /* 0x000fe20000000800 */
[----:B------:R-:W-:Y:S01]  /*13f0*/  @!PT LDS RZ, [RZ] ;  /* 0x00000000fffff984 */ /* 0x000fe20000000800 */
[----:B------:R1:W-:Y:S01]  /*1400*/  LDGSTS.E.BYPASS.LTC128B.128 [R243+0x100], [R6.64], !P0 ;  /* 0x0010000006f37fae */ /* 0x0003e2000c101d54 */
[----:B------:R-:W-:-:S03]  /*1410*/  ISETP.GE.AND P0, PT, R40, c[0x0][0x1d4], PT ;  /* 0x0000750028007a0c */ /* 0x000fc60003f06270 */
[----:B------:R1:W-:Y:S01]  /*1420*/  LDGSTS.E.BYPASS.LTC128B.128 [R243+0x3100], [R6.64+0x80], !P6 ;  /* 0x0310008006f37fae */ /* 0x0003e2000f101d54 */
[----:B------:R-:W-:-:S13]  /*1430*/  ISETP.LT.OR P6, PT, R22, 0x1, P0 ;  /* 0x000000011600780c */ /* 0x000fda00007c1670 */
[----:B------:R1:W-:Y:S01]  /*1440*/  LDGSTS.E.BYPASS.LTC128B.128 [R243+0x6100], [R6.64+0x100], !P6 ;  /* 0x0610010006f37fae */ /* 0x0003e2000f101d54 */
[C---:B------:R-:W-:Y:S02]  /*1450*/  ISETP.LT.OR P6, PT, R22.reuse, 0x21, P5 ;  /* 0x000000211600780c */ /* 0x040fe40002fc1670 */
[----:B------:R-:W-:-:S11]  /*1460*/  ISETP.LT.OR P5, PT, R22, 0x41, P5 ;  /* 0x000000411600780c */ /* 0x000fd60002fa1670 */
[----:B------:R1:W-:Y:S01]  /*1470*/  LDGSTS.E.BYPASS.LTC128B.128 [R243+0x1100], [R8.64], !P6 ;  /* 0x0110000008f37fae */ /* 0x0003e2000f101d54 */
[C---:B------:R-:W-:Y:S02]  /*1480*/  ISETP.LT.OR P6, PT, R22.reuse, 0x21, P1 ;  /* 0x000000211600780c */ /* 0x040fe40000fc1670 */
[----:B------:R-:W-:-:S11]  /*1490*/  ISETP.LT.OR P1, PT, R22, 0x41, P1 ;  /* 0x000000411600780c */ /* 0x000fd60000f21670 */
[----:B------:R1:W-:Y:S01]  /*14a0*/  LDGSTS.E.BYPASS.LTC128B.128 [R243+0x4100], [R12.64], !P6 ;  /* 0x041000000cf37fae */ /* 0x0003e2000f101d54 */
[C---:B------:R-:W-:Y:S02]  /*14b0*/  ISETP.LT.OR P6, PT, R22.reuse, 0x21, P0 ;  /* 0x000000211600780c */ /* 0x040fe400007c1670 */
[----:B------:R-:W-:-:S11]  /*14c0*/  ISETP.LT.OR P0, PT, R22, 0x41, P0 ;  /* 0x000000411600780c */ /* 0x000fd60000701670 */
[----:B------:R1:W-:Y:S04]  /*14d0*/  LDGSTS.E.BYPASS.LTC128B.128 [R243+0x7100], [R10.64], !P6 ;  /* 0x071000000af37fae */ /* 0x0003e8000f101d54 */
[----:B------:R5:W-:Y:S01]  /*14e0*/  LDGSTS.E.BYPASS.LTC128B.128 [R243+0x2100], [R4.64], !P5 ;  /* 0x0210000004f37fae */ /* 0x000be2000e901d54 */
[----:B------:R-:W-:-:S03]  /*14f0*/  PLOP3.LUT P5, PT, PT, PT, UP1, 0x40, 0x0 ;  /* 0x000000000000781c */ /* 0x000fc60003fae818 */
[----:B------:R5:W-:Y:S01]  /*1500*/  LDGSTS.E.BYPASS.LTC128B.128 [R243+0x5100], [R4.64+0x80], !P1 ;  /* 0x0510008004f37fae */ /* 0x000be2000c901d54 */
[----:B------:R-:W-:-:S03]  /*1510*/  LOP3.LUT P1, RZ, R26, 0x4, RZ, 0xc0, !PT ;  /* 0x000000041aff7812 */ /* 0x000fc6000782c0ff */
[----:B------:R5:W-:Y:S01]  /*1520*/  LDGSTS.E.BYPASS.LTC128B.128 [R243+0x8100], [R4.64+0x100], !P0 ;  /* 0x0810010004f37fae */ /* 0x000be2000c101d54 */
[----:B------:R-:W-:-:S03]  /*1530*/  LOP3.LUT P0, RZ, R26, 0x2, RZ, 0xc0, !PT ;  /* 0x000000021aff7812 */ /* 0x000fc6000780c0ff */
[----:B------:R-:W0:Y:S01]  /*1540*/  LDGDEPBAR ;  /* 0x00000000000079af */ /* 0x000e220000000000 */
[----:B-----5:R-:W-:Y:S02]  /*1550*/  LOP3.LUT R4, R3, 0x8, R31, 0xf8, !PT ;  /* 0x0000000803047812 */ /* 0x020fe400078ef81f */
[----:B------:R-:W-:Y:S02]  /*1560*/  LOP3.LUT R3, R14, 0xffffffe0, RZ, 0xc0, !PT ;  /* 0xffffffe00e037812 */ /* 0x000fe400078ec0ff */
[----:B------:R-:W-:-:S03]  /*1570*/  LOP3.LUT R232, R4, R232, RZ, 0x3c, !PT ;  /* 0x000000e804e87212 */ /* 0x000fc600078e3cff */
[----:B------:R-:W-:Y:S02]  /*1580*/  IMAD.IADD R124, R33, 0x1, -R3 ;  /* 0x00000001217c7824 */ /* 0x000fe400078e0a03 */
[----:B------:R-:W-:Y:S01]  /*1590*/  IMAD R232, R29, 0x200, R232 ;  /* 0x000002001de87824 */ /* 0x000fe200078e02e8 */
[----:B------:R-:W-:Y:S05]  /*15a0*/  @P5 BRA `(.L_x_636) ;  /* 0x000001b000005947 */ /* 0x000fea0003800000 */
[----:B-1234-:R-:W-:Y:S01]  /*15b0*/  UIADD3 UR9, UR16, -0x2, URZ ;  /* 0xfffffffe10097890 */ /* 0x01efe2000fffe03f */
[C---:B------:R-:W-:Y:S01]  /*15c0*/  IMAD.SHL.U32 R8, R36.reuse, 0x40, RZ ;  /* 0x0000004024087824 */ /* 0x040fe200078e00ff */
[----:B------:R-:W-:Y:S02]  /*15d0*/  SHF.L.U64.HI R9, R36, 0x6, R37 ;  /* 0x0000000624097819 */ /* 0x000fe40000010225 */
[----:B------:R-:W-:Y:S02]  /*15e0*/  USHF.R.S32.HI UR8, URZ, 0x1f, UR9 ;  /* 0x0000001f3f087899 */ /* 0x000fe40008011409 */
[----:B------:R-:W-:Y:S01]  /*15f0*/  UIMAD UR5, UR5, UR9, URZ ;  /* 0x00000009050572a4 */ /* 0x000fe2000f8e023f */
[----:B------:R-:W-:-:S03]  /*1600*/  IMAD.WIDE.U32 R6, R30, UR9, R38 ;  /* 0x000000091e067c25 */ /* 0x000fc6000f8e0026 */
[----:B------:R-:W-:Y:S02]  /*1610*/  UIMAD UR5, UR8, UR18, UR5 ;  /* 0x00000012080572a4 */ /* 0x000fe4000f8e0205 */
[----:B------:R-:W-:-:S04]  /*1620*/  LEA R4, P5, R6, c[0x0][0x1c8], 0x1 ;  /* 0x0000720006047a11 */ /* 0x000fc800078a08ff */
[----:B------:R-:W-:-:S04]  /*1630*/  IADD3 R3, R7, UR5, RZ ;  /* 0x0000000507037c10 */ /* 0x000fc8000fffe0ff */
[----:B------:R-:W-:Y:S02]  /*1640*/  LEA.HI.X R5, R6, c[0x0][0x1cc], R3, 0x1, P5 ;  /* 0x0000730006057a11 */ /* 0x000fe400028f0c03 */
[----:B------:R-:W-:-:S03]  /*1650*/  IADD3 R12, P6, P5, R8, 0x80, R4 ;  /* 0x00000080080c7810 */ /* 0x000fc60007dde004 */
[----:B------:R1:W-:Y:S01]  /*1660*/  LDGSTS.E.BYPASS.LTC128B.128 [R243+0x1b100], [R4.64], !P4 ;  /* 0x1b10000004f37fae */ /* 0x0003e2000e101d54 */
[C-C-:B------:R-:W-:Y:S02]  /*1670*/  IADD3.X R13, R9.reuse, RZ, R5.reuse, P6, P5 ;  /* 0x000000ff090d7210 */ /* 0x140fe400037ea405 */
[C---:B------:R-:W-:Y:S01]  /*1680*/  IADD3 R10, P6, P5, R8.reuse, 0x100, R4 ;  /* 0x00000100080a7810 */ /* 0x040fe20007dde004 */
[----:B------:R1:W-:Y:S03]  /*1690*/  LDGSTS.E.BYPASS.LTC128B.128 [R243+0x1e100], [R4.64+0x80], !P3 ;  /* 0x1e10008004f37fae */ /* 0x0003e6000d901d54 */
[----:B------:R-:W-:Y:S01]  /*16a0*/  IADD3.X R11, R9, RZ, R5, P6, P5 ;  /* 0x000000ff090b7210 */ /* 0x000fe200037ea405 */
[----:B------:R1:W-:Y:S01]  /*16b0*/  LDGSTS.E.BYPASS.LTC128B.128 [R243+0x21100], [R4.64+0x100], !P2 ;  /* 0x2110010004f37fae */ /* 0x0003e2000d101d54 */
[----:B------:R-:W-:-:S04]  /*16c0*/  IADD3 R6, P6, R8, R4, RZ ;  /* 0x0000000408067210 */ /* 0x000fc80007fde0ff */
[----:B------:R-:W-:Y:S01]  /*16d0*/  IADD3 R8, P5, R6, R8, RZ ;  /* 0x0000000806087210 */ /* 0x000fe20007fbe0ff */
[----:B------:R-:W-:-:S04]  /*16e0*/  IMAD.X R7, R9, 0x1, R5, P6 ;  /* 0x0000000109077824 */ /* 0x000fc800030e0605 */
[----:B------:R-:W-:Y:S01]  /*16f0*/  IMAD.X R9, R7, 0x1, R9, P5 ;  /* 0x0000000107097824 */ /* 0x000fe200028e0609 */
[----:B------:R1:W-:Y:S04]  /*1700*/  LDGSTS.E.BYPASS.LTC128B.128 [R243+0x1c100], [R6.64], !P4 ;  /* 0x1c10000006f37fae */ /* 0x0003e8000e101d54 */
[----:B------:R1:W-:Y:S04]  /*1710*/  LDGSTS.E.BYPASS.LTC128B.128 [R243+0x1f100], [R12.64], !P3 ;  /* 0x1f1000000cf37fae */ /* 0x0003e8000d901d54 */
[----:B------:R1:W-:Y:S04]  /*1720*/  LDGSTS.E.BYPASS.LTC128B.128 [R243+0x22100], [R10.64], !P2 ;  /* 0x221000000af37fae */ /* 0x0003e8000d101d54 */
[----:B------:R1:W-:Y:S04]  /*1730*/  LDGSTS.E.BYPASS.LTC128B.128 [R243+0x1d100], [R8.64], !P4 ;  /* 0x1d10000008f37fae */ /* 0x0003e8000e101d54 */
[----:B------:R1:W-:Y:S04]  /*1740*/  LDGSTS.E.BYPASS.LTC128B.128 [R243+0x20100], [R8.64+0x80], !P3 ;  /* 0x2010008008f37fae */ /* 0x0003e8000d901d54 */
[----:B------:R1:W-:Y:S02]  /*1750*/  LDGSTS.E.BYPASS.LTC128B.128 [R243+0x23100], [R8.64+0x100], !P2 ;  /* 0x2310010008f37fae */ /* 0x0003e4000d101d54 */
.L_x_636:
[----:B-1234-:R-:W0:Y:S01]  /*1760*/  LDGDEPBAR ;  /* 0x00000000000079af */ /* 0x01ee220000000000 */
[----:B------:R-:W-:Y:S01]  /*1770*/  PLOP3.LUT P5, PT, PT, PT, UP1, 0x40, 0x0 ;  /* 0x000000000000781c */ /* 0x000fe20003fae818 */
[----:B------:R-:W-:Y:S01]  /*1780*/  IMAD.SHL.U32 R232, R232, 0x2, RZ ;  /* 0x00000002e8e87824 */ /* 0x000fe200078e00ff */
[----:B------:R-:W-:-:S05]  /*1790*/  SEL R4, R237, 0xffffffe0, !P0 ;  /* 0xffffffe0ed047807 */ /* 0x000fca0004000000 */
[----:B------:R-:W-:Y:S01]  /*17a0*/  IMAD.IADD R4, R232, 0x1, R4 ;  /* 0x00000001e8047824 */ /* 0x000fe200078e0204 */
[----:B------:R-:W-:-:S04]  /*17b0*/  DEPBAR.LE SB0, 0x2 ;  /* 0x000080800000791a */ /* 0x000fc80000000000 */
[----:B------:R-:W-:Y:S06]  /*17c0*/  BAR.SYNC.DEFER_BLOCKING 0x0 ;  /* 0x0000000000007b1d */ /* 0x000fec0000010000 */
[----:B------:R1:W2:Y:S04]  /*17d0*/  LDSM.16.M88.4 R20, [R232+0x12100] ;  /* 0x01210000e814783b */ /* 0x0002a80000000200 */
[----:B------:R1:W3:Y:S04]  /*17e0*/  LDSM.16.M88.4 R16, [R232+0x12900] ;  /* 0x01290000e810783b */ /* 0x0002e80000000200 */
[----:B------:R1:W4:Y:S04]  /*17f0*/  LDSM.16.M88.4 R40, [R232+0x13100] ;  /* 0x01310000e828783b */ /* 0x0003280000000200 */
[----:B------:R1:W1:Y:S04]  /*1800*/  LDSM.16.M88.4 R44, [R232+0x13900] ;  /* 0x01390000e82c783b */ /* 0x0002680000000200 */
[----:B------:R1:W1:Y:S04]  /*1810*/  LDSM.16.M88.4 R76, [R232+0x14100] ;  /* 0x01410000e84c783b */ /* 0x0002680000000200 */
[----:B------:R1:W1:Y:S04]  /*1820*/  LDSM.16.M88.4 R88, [R232+0x14900] ;  /* 0x01490000e858783b */ /* 0x0002680000000200 */
[----:B------:R1:W1:Y:S04]  /*1830*/  LDSM.16.M88.4 R60, [R4+0x12100] ;  /* 0x01210000043c783b */ /* 0x0002680000000200 */
[----:B------:R1:W1:Y:S04]  /*1840*/  LDSM.16.M88.4 R56, [R4+0x12900] ;  /* 0x012900000438783b */ /* 0x0002680000000200 */
[----:B------:R1:W1:Y:S04]  /*1850*/  LDSM.16.M88.4 R52, [R4+0x13100] ;  /* 0x013100000434783b */ /* 0x0002680000000200 */
[----:B------:R1:W1:Y:S04]  /*1860*/  LDSM.16.M88.4 R48, [R4+0x13900] ;  /* 0x013900000430783b */ /* 0x0002680000000200 */
[----:B------:R1:W1:Y:S04]  /*1870*/  LDSM.16.M88.4 R112, [R4+0x14100] ;  /* 0x014100000470783b */ /* 0x0002680000000200 */
[----:B------:R1:W1:Y:S01]  /*1880*/  LDSM.16.M88.4 R120, [R4+0x14900] ;  /* 0x014900000478783b */ /* 0x0002620000000200 */
[----:B------:R-:W-:Y:S05]  /*1890*/  @P5 BRA `(.L_x_637) ;  /* 0x000001e000005947 */ /* 0x000fea0003800000 */
[----:B--23--:R-:W-:Y:S01]  /*18a0*/  UIADD3 UR8, UR16, -0x2, URZ ;  /* 0xfffffffe10087890 */ /* 0x00cfe2000fffe03f */
[----:B------:R-:W-:-:S03]  /*18b0*/  IMAD.U32 R5, RZ, RZ, UR12 ;  /* 0x0000000cff057e24 */ /* 0x000fc6000f8e00ff */
[----:B------:R-:W-:Y:S02]  /*18c0*/  USHF.R.S32.HI UR5, URZ, 0x1f, UR8 ;  /* 0x0000001f3f057899 */ /* 0x000fe40008011408 */
[----:B------:R-:W-:Y:S01]  /*18d0*/  UIMAD UR6, UR6, UR8, URZ ;  /* 0x00000008060672a4 */ /* 0x000fe2000f8e023f */
[----:B------:R-:W-:-:S03]  /*18e0*/  IMAD.WIDE.U32 R8, R15, UR8, R34 ;  /* 0x000000080f087c25 */ /* 0x000fc6000f8e0022 */
[----:B------:R-:W-:Y:S02]  /*18f0*/  UIMAD UR5, UR5, UR14, UR6 ;  /* 0x0000000e050572a4 */ /* 0x000fe4000f8e0206 */
[----:B------:R-:W-:-:S04]  /*1900*/  LEA R6, P5, R8, c[0x0][0x1f8], 0x1 ;  /* 0x00007e0008067a11 */ /* 0x000fc800078a08ff */
[----:B------:R-:W-:-:S04]  /*1910*/  IADD3 R3, R9, UR5, RZ ;  /* 0x0000000509037c10 */ /* 0x000fc8000fffe0ff */
[----:B------:R-:W-:Y:S01]  /*1920*/  LEA.HI.X R7, R8, c[0x0][0x1fc], R3, 0x1, P5 ;  /* 0x00007f0008077a11 */ /* 0x000fe200028f0c03 */
[----:B------:R-:W-:Y:S01]  /*1930*/  IMAD.U32 R3, RZ, RZ, UR12 ;  /* 0x0000000cff037e24 */ /* 0x000fe2000f8e00ff */
[----:B------:R-:W-:-:S03]  /*1940*/  IADD3 R14, P6, P5, R5, 0x80, R6 ;  /* 0x00000080050e7810 */ /* 0x000fc60007dde006 */
[----:B------:R-:W-:Y:S01]  /*1950*/  @!PT LDS RZ, [RZ] ;  /* 0x00000000fffff984 */ /* 0x000fe20000000800 */
[----:B------:R-:W-:Y:S01]  /*1960*/  @!PT LDS RZ, [RZ] ;  /* 0x00000000fffff984 */ /* 0x000fe20000000800 */
[----:B------:R-:W-:Y:S01]  /*1970*/  @!PT LDS RZ, [RZ] ;  /* 0x00000000fffff984 */ /* 0x000fe20000000800 */
[----:B------:R2:W-:Y:S01]  /*1980*/  LDGSTS.E.BYPASS.LTC128B.128 [R243+0x9100], [R6.64], !P4 ;  /* 0x0910000006f37fae */ /* 0x0005e2000e101d54 */
[--C-:B------:R-:W-:Y:S02]  /*1990*/  IADD3.X R15, RZ, UR11, R7.reuse, P6, P5 ;  /* 0x0000000bff0f7c10 */ /* 0x100fe4000b7ea407 */
[----:B------:R-:W-:Y:S01]  /*19a0*/  IADD3 R12, P6, P5, R3, 0x100, R6 ;  /* 0x00000100030c7810 */ /* 0x000fe20007dde006 */
[----:B------:R2:W-:Y:S03]  /*19b0*/  LDGSTS.E.BYPASS.LTC128B.128 [R243+0xc100], [R6.64+0x80], !P3 ;  /* 0x0c10008006f37fae */ /* 0x0005e6000d901d54 */
[----:B------:R-:W-:Y:S01]  /*19c0*/  IADD3.X R13, RZ, UR11, R7, P6, P5 ;  /* 0x0000000bff0d7c10 */ /* 0x000fe2000b7ea407 */
[----:B------:R2:W-:Y:S01]  /*19d0*/  LDGSTS.E.BYPASS.LTC128B.128 [R243+0xf100], [R6.64+0x100], !P2 ;  /* 0x0f10010006f37fae */ /* 0x0005e2000d101d54 */
[----:B------:R-:W-:-:S04]  /*19e0*/  IADD3 R8, P6, R6, UR12, RZ ;  /* 0x0000000c06087c10 */ /* 0x000fc8000ffde0ff */
[----:B------:R-:W-:Y:S02]  /*19f0*/  IADD3 R10, P5, R8, UR12, RZ ;  /* 0x0000000c080a7c10 */ /* 0x000fe4000ffbe0ff */
[----:B------:R-:W-:-:S04]  /*1a00*/  IADD3.X R9, R7, UR11, RZ, P6, !PT ;  /* 0x0000000b07097c10 */ /* 0x000fc8000b7fe4ff */
[----:B------:R-:W-:Y:S01]  /*1a10*/  IADD3.X R11, R9, UR11, RZ, P5, !PT ;  /* 0x0000000b090b7c10 */ /* 0x000fe2000affe4ff */
[----:B------:R2:W-:Y:S04]  /*1a20*/  LDGSTS.E.BYPASS.LTC128B.128 [R243+0xa100], [R8.64], !P4 ;  /* 0x0a10000008f37fae */ /* 0x0005e8000e101d54 */
[----:B------:R2:W-:Y:S04]  /*1a30*/  LDGSTS.E.BYPASS.LTC128B.128 [R243+0xd100], [R14.64], !P3 ;  /* 0x0d1000000ef37fae */ /* 0x0005e8000d901d54 */
[----:B------:R2:W-:Y:S04]  /*1a40*/  LDGSTS.E.BYPASS.LTC128B.128 [R243+0x10100], [R12.64], !P2 ;  /* 0x101000000cf37fae */ /* 0x0005e8000d101d54 */
[----:B------:R2:W-:Y:S04]  /*1a50*/  LDGSTS.E.BYPASS.LTC128B.128 [R243+0xb100], [R10.64], !P4 ;  /* 0x0b1000000af37fae */ /* 0x0005e8000e101d54 */
[----:B------:R2:W-:Y:S04]  /*1a60*/  LDGSTS.E.BYPASS.LTC128B.128 [R243+0xe100], [R10.64+0x80], !P3 ;  /* 0x0e1000800af37fae */ /* 0x0005e8000d901d54 */
[----:B------:R2:W-:Y:S02]  /*1a70*/  LDGSTS.E.BYPASS.LTC128B.128 [R243+0x11100], [R10.64+0x100], !P2 ;  /* 0x111001000af37fae */ /* 0x0005e4000d101d54 */
.L_x_637:
[----:B-123--:R-:W-:Y:S01]  /*1a80*/  HMMA.16816.F32.BF16 R8, R152, R46, RZ ;  /* 0x0000002e9808723c */ /* 0x00efe200000418ff */
[----:B------:R-:W-:Y:S01]  /*1a90*/  IMAD.MOV.U32 R3, RZ, RZ, 0x40 ;  /* 0x00000040ff037424 */ /* 0x000fe200078e00ff */
[----:B------:R-:W-:Y:S01]  /*1aa0*/  ULDC UR5, c[0x0][0x1d0] ;  /* 0x0000740000057ab9 */ /* 0x000fe20000000800 */
[----:B------:R-:W0:Y:S01]  /*1ab0*/  LDGDEPBAR ;  /* 0x00000000000079af */ /* 0x000e220000000000 */
[----:B------:R-:W-:-:S02]  /*1ac0*/  UIADD3 UR5, UR7, UR5, URZ ;  /* 0x0000000507057290 */ /* 0x000fc4000fffe03f */
[----:B------:R-:W-:Y:S01]  /*1ad0*/  SEL R234, R3, 0xffffffc0, !P1 ;  /* 0xffffffc003ea7807 */ /* 0x000fe20004800000 */
[----:B------:R-:W-:Y:S01]  /*1ae0*/  UISETP.GE.AND UP0, UPT, UR4, 0xc1, UPT ;  /* 0x000000c10400788c */ /* 0x000fe2000bf06270 */
[----:B------:R-:W-:Y:S02]  /*1af0*/  HMMA.16816.F32.BF16 R36, R152, R20, RZ ;  /* 0x000000149824723c */ /* 0x000fe400000418ff */
[----:B------:R-:W-:Y:S01]  /*1b00*/  IADD3 R3, R234, R4, RZ ;  /* 0x00000004ea037210 */ /* 0x000fe20007ffe0ff */
[----:B------:R-:W-:-:S04]  /*1b10*/  IMAD.IADD R5, R232, 0x1, R234 ;  /* 0x00000001e8057824 */ /* 0x000fc800078e02ea */
[----:B------:R-:W-:Y:S01]  /*1b20*/  LDSM.16.M88.4 R104, [R3+0x12100] ;  /* 0x012100000368783b */ /* 0x000fe20000000200 */
[C---:B------:R-:W-:Y:S03]  /*1b30*/  HMMA.16816.F32.BF16 R28, R152.reuse, R16, RZ ;  /* 0x00000010981c723c */ /* 0x040fe600000418ff */
[----:B------:R-:W-:Y:S04]  /*1b40*/  LDSM.16.M88.4 R108, [R3+0x12900] ;  /* 0x01290000036c783b */ /* 0x000fe80000000200 */
[----:B------:R-:W-:Y:S01]  /*1b50*/  LDSM.16.M88.4 R116, [R3+0x13100] ;  /* 0x013100000374783b */ /* 0x000fe20000000200 */
[C---:B------:R-:W-:Y:S08]  /*1b60*/  HMMA.16816.F32.BF16 R24, R152.reuse, R18, RZ ;  /* 0x000000129818723c */ /* 0x040ff000000418ff */
[C---:B------:R-:W-:Y:S08]  /*1b70*/  HMMA.16816.F32.BF16 R32, R152.reuse, R22, RZ ;  /* 0x000000169820723c */ /* 0x040ff000000418ff */
[C---:B----4-:R-:W-:Y:S08]  /*1b80*/  HMMA.16816.F32.BF16 R20, R152.reuse, R40, RZ ;  /* 0x000000289814723c */ /* 0x050ff000000418ff */
[C---:B------:R-:W-:Y:S08]  /*1b90*/  HMMA.16816.F32.BF16 R16, R152.reuse, R42, RZ ;  /* 0x0000002a9810723c */ /* 0x040ff000000418ff */
[----:B------:R-:W-:Y:S01]  /*1ba0*/  HMMA.16816.F32.BF16 R12, R152, R44, RZ ;  /* 0x0000002c980c723c */ /* 0x000fe200000418ff */
[----:B------:R-:W-:Y:S07]  /*1bb0*/  LDSM.16.M88.4 R44, [R5+0x13100] ;  /* 0x01310000052c783b */ /* 0x000fee0000000200 */
[C---:B------:R-:W-:Y:S01]  /*1bc0*/  HMMA.16816.F32.BF16 R64, R156.reuse, R50, R8 ;  /* 0x000000329c40723c */ /* 0x040fe20000041808 */
[----:B------:R-:W1:Y:S07]  /*1bd0*/  LDSM.16.M88.4 R8, [R5+0x12100] ;  /* 0x012100000508783b */ /* 0x000e6e0000000200 */
[C---:B------:R-:W-:Y:S01]  /*1be0*/  HMMA.16816.F32.BF16 R100, R156.reuse, R60, R36 ;  /* 0x0000003c9c64723c */ /* 0x040fe20000041824 */
[----:B------:R-:W2:Y:S07]  /*1bf0*/  LDSM.16.M88.4 R36, [R5+0x12900] ;  /* 0x012900000524783b */ /* 0x000eae0000000200 */
[C---:B------:R-:W-:Y:S08]  /*1c00*/  HMMA.16816.F32.BF16 R92, R156.reuse, R56, R28 ;  /* 0x000000389c5c723c */ /* 0x040ff0000004181c */
[C---:B------:R-:W-:Y:S01]  /*1c10*/  HMMA.16816.F32.BF16 R84, R156.reuse, R58, R24 ;  /* 0x0000003a9c54723c */ /* 0x040fe20000041818 */
[----:B------:R-:W3:Y:S07]  /*1c20*/  LDSM.16.M88.4 R56, [R5+0x13900] ;  /* 0x013900000538783b */ /* 0x000eee0000000200 */
[C---:B------:R-:W-:Y:S08]  /*1c30*/  HMMA.16816.F32.BF16 R80, R156.reuse, R52, R20 ;  /* 0x000000349c50723c */ /* 0x040ff00000041814 */
[C---:B------:R-:W-:Y:S08]  /*1c40*/  HMMA.16816.F32.BF16 R72, R156.reuse, R54, R16 ;  /* 0x000000369c48723c */ /* 0x040ff00000041810 */
[----:B------:R-:W-:Y:S08]  /*1c50*/  HMMA.16816.F32.BF16 R68, R156, R48, R12 ;  /* 0x000000309c44723c */ /* 0x000ff0000004180c */
[C---:B------:R-:W-:Y:S08]  /*1c60*/  HMMA.16816.F32.BF16 R24, R152.reuse, R76, RZ ;  /* 0x0000004c9818723c */ /* 0x040ff000000418ff */
[C---:B------:R-:W-:Y:S01]  /*1c70*/  HMMA.16816.F32.BF16 R20, R152.reuse, R78, RZ ;  /* 0x0000004e9814723c */ /* 0x040fe200000418ff */
[----:B------:R-:W4:Y:S07]  /*1c80*/  LDSM.16.M88.4 R76, [R5+0x14100] ;  /* 0x01410000054c783b */ /* 0x000f2e0000000200 */
[C---:B------:R-:W-:Y:S08]  /*1c90*/  HMMA.16816.F32.BF16 R16, R152.reuse, R88, RZ ;  /* 0x000000589810723c */ /* 0x040ff000000418ff */
[----:B------:R-:W-:Y:S01]  /*1ca0*/  HMMA.16816.F32.BF16 R12, R152, R90, RZ ;  /* 0x0000005a980c723c */ /* 0x000fe200000418ff */
[----:B------:R-:W5:Y:S07]  /*1cb0*/  LDSM.16.M88.4 R88, [R5+0x14900] ;  /* 0x014900000558783b */ /* 0x000f6e0000000200 */
[C---:B------:R-:W-:Y:S08]  /*1cc0*/  HMMA.16816.F32.BF16 R96, R156.reuse, R62, R32 ;  /* 0x0000003e9c60723c */ /* 0x040ff00000041820 */
[C---:B------:R-:W-:Y:S08]  /*1cd0*/  HMMA.16816.F32.BF16 R60, R156.reuse, R112, R24 ;  /* 0x000000709c3c723c */ /* 0x040ff00000041818 */
[C---:B------:R-:W-:Y:S01]  /*1ce0*/  HMMA.16816.F32.BF16 R52, R156.reuse, R114, R20 ;  /* 0x000000729c34723c */ /* 0x040fe20000041814 */
[----:B------:R-:W3:Y:S07]  /*1cf0*/  LDSM.16.M88.4 R112, [R3+0x13900] ;  /* 0x013900000370783b */ /* 0x000eee0000000200 */
[C---:B------:R-:W-:Y:S08]  /*1d00*/  HMMA.16816.F32.BF16 R48, R156.reuse, R120, R16 ;  /* 0x000000789c30723c */ /* 0x040ff00000041810 */
[----:B------:R-:W-:Y:S08]  /*1d10*/  HMMA.16816.F32.BF16 R40, R156, R122, R12 ;  /* 0x0000007a9c28723c */ /* 0x000ff0000004180c */
[C---:B-1----:R-:W-:Y:S01]  /*1d20*/  HMMA.16816.F32.BF16 R32, R184.reuse, R8, R100 ;  /* 0x00000008b820723c */ /* 0x042fe20000041864 */
[----:B------:R-:W-:Y:S07]  /*1d30*/  LDSM.16.M88.4 R100, [R5+0x16100] ;  /* 0x016100000564783b */ /* 0x000fee0000000200 */
[C---:B------:R-:W-:Y:S01]  /*1d40*/  HMMA.16816.F32.BF16 R28, R184.reuse, R10, R96 ;  /* 0x0000000ab81c723c */ /* 0x040fe20000041860 */
[----:B------:R-:W-:Y:S07]  /*1d50*/  LDSM.16.M88.4 R96, [R4+0x16100] ;  /* 0x016100000460783b */ /* 0x000fee0000000200 */
[C---:B--2---:R-:W-:Y:S01]  /*1d60*/  HMMA.16816.F32.BF16 R24, R184.reuse, R36, R92 ;  /* 0x00000024b818723c */ /* 0x044fe2000004185c */
[----:B------:R-:W-:Y:S07]  /*1d70*/  LDSM.16.M88.4 R92, [R5+0x15900] ;  /* 0x01590000055c783b */ /* 0x000fee0000000200 */
[C---:B------:R-:W-:Y:S01]  /*1d80*/  HMMA.16816.F32.BF16 R20, R184.reuse, R38, R84 ;  /* 0x00000026b814723c */ /* 0x040fe20000041854 */
[----:B------:R-:W-:Y:S07]  /*1d90*/  LDSM.16.M88.4 R84, [R3+0x14900] ;  /* 0x014900000354783b */ /* 0x000fee0000000200 */
[C---:B---3--:R-:W-:Y:S08]  /*1da0*/  HMMA.16816.F32.BF16 R8, R184.reuse, R56, R68 ;  /* 0x00000038b808723c */ /* 0x048ff00000041844 */
[C---:B------:R-:W-:Y:S01]  /*1db0*/  HMMA.16816.F32.BF16 R36, R184.reuse, R58, R64 ;  /* 0x0000003ab824723c */ /* 0x040fe20000041840 */
[----:B------:R-:W1:Y:S07]  /*1dc0*/  LDSM.16.M88.4 R56, [R3+0x14100] ;  /* 0x014100000338783b */ /* 0x000e6e0000000200 */
[C---:B------:R-:W-:Y:S08]  /*1dd0*/  HMMA.16816.F32.BF16 R16, R184.reuse, R44, R80 ;  /* 0x0000002cb810723c */ /* 0x040ff00000041850 */
[C---:B------:R-:W-:Y:S08]  /*1de0*/  HMMA.16816.F32.BF16 R12, R184.reuse, R46, R72 ;  /* 0x0000002eb80c723c */ /* 0x040ff00000041848 */
[C---:B----4-:R-:W-:Y:S08]  /*1df0*/  HMMA.16816.F32.BF16 R44, R184.reuse, R76, R60 ;  /* 0x0000004cb82c723c */ /* 0x050ff0000004183c */
[C---:B------:R-:W-:Y:S08]  /*1e00*/  HMMA.16816.F32.BF16 R52, R184.reuse, R78, R52 ;  /* 0x0000004eb834723c */ /* 0x040ff00000041834 */
[C---:B-----5:R-:W-:Y:S08]  /*1e10*/  HMMA.16816.F32.BF16 R72, R184.reuse, R88, R48 ;  /* 0x00000058b848723c */ /* 0x060ff00000041830 */
[----:B------:R-:W-:Y:S08]  /*1e20*/  HMMA.16816.F32.BF16 R88, R184, R90, R40 ;  /* 0x0000005ab858723c */ /* 0x000ff00000041828 */
[C---:B------:R-:W-:Y:S01]  /*1e30*/  HMMA.16816.F32.BF16 R80, R192.reuse, R104, R32 ;  /* 0x00000068c050723c */ /* 0x040fe20000041820 */
[----:B------:R-:W2:Y:S07]  /*1e40*/  LDSM.16.M88.4 R32, [R232+0x15100] ;  /* 0x01510000e820783b */ /* 0x000eae0000000200 */
[C---:B------:R-:W-:Y:S01]  /*1e50*/  HMMA.16816.F32.BF16 R76, R192.reuse, R106, R28 ;  /* 0x0000006ac04c723c */ /* 0x040fe2000004181c */
[----:B------:R-:W3:Y:S04]  /*1e60*/  LDSM.16.M88.4 R28, [R232+0x15900] ;  /* 0x01590000e81c783b */ /* 0x000ee80000000200 */
[----:B------:R-:W-:Y:S03]  /*1e70*/  LDSM.16.M88.4 R104, [R4+0x16900] ;  /* 0x016900000468783b */ /* 0x000fe60000000200 */
[C---:B------:R-:W-:Y:S01]  /*1e80*/  HMMA.16816.F32.BF16 R68, R192.reuse, R108, R24 ;  /* 0x0000006cc044723c */ /* 0x040fe20000041818 */
[----:B------:R-:W4:Y:S07]  /*1e90*/  LDSM.16.M88.4 R24, [R232+0x16100] ;  /* 0x01610000e818783b */ /* 0x000f2e0000000200 */
[C---:B------:R-:W-:Y:S08]  /*1ea0*/  HMMA.16816.F32.BF16 R60, R192.reuse, R116, R16 ;  /* 0x00000074c03c723c */ /* 0x040ff00000041810 */
[C---:B------:R-:W-:Y:S01]  /*1eb0*/  HMMA.16816.F32.BF16 R48, R192.reuse, R118, R12 ;  /* 0x00000076c030723c */ /* 0x040fe2000004180c */
[----:B------:R-:W-:Y:S07]  /*1ec0*/  LDSM.16.M88.4 R116, [R4+0x17900] ;  /* 0x017900000474783b */ /* 0x000fee0000000200 */
[C---:B------:R-:W-:Y:S08]  /*1ed0*/  HMMA.16816.F32.BF16 R16, R192.reuse, R112, R8 ;  /* 0x00000070c010723c */ /* 0x040ff00000041808 */
[C---:B------:R-:W-:Y:S01]  /*1ee0*/  HMMA.16816.F32.BF16 R64, R192.reuse, R110, R20 ;  /* 0x0000006ec040723c */ /* 0x040fe20000041814 */
[----:B------:R-:W5:Y:S04]  /*1ef0*/  LDSM.16.M88.4 R20, [R232+0x16900] ;  /* 0x01690000e814783b */ /* 0x000f680000000200 */
[----:B------:R-:W-:Y:S03]  /*1f00*/  LDSM.16.M88.4 R108, [R5+0x16900] ;  /* 0x01690000056c783b */ /* 0x000fe60000000200 */
[C---:B------:R-:W-:Y:S01]  /*1f10*/  HMMA.16816.F32.BF16 R12, R192.reuse, R114, R36 ;  /* 0x00000072c00c723c */ /* 0x040fe20000041824 */
[----:B------:R-:W3:Y:S04]  /*1f20*/  LDSM.16.M88.4 R36, [R232+0x17100] ;  /* 0x01710000e824783b */ /* 0x000ee80000000200 */
[----:B------:R-:W-:Y:S03]  /*1f30*/  LDSM.16.M88.4 R112, [R4+0x17100] ;  /* 0x017100000470783b */ /* 0x000fe60000000200 */
[C---:B-1----:R-:W-:Y:S08]  /*1f40*/  HMMA.16816.F32.BF16 R8, R192.reuse, R56, R44 ;  /* 0x00000038c008723c */ /* 0x042ff0000004182c */
[C---:B------:R-:W-:Y:S01]  /*1f50*/  HMMA.16816.F32.BF16 R40, R192.reuse, R58, R52 ;  /* 0x0000003ac028723c */ /* 0x040fe20000041834 */
[----:B------:R-:W-:Y:S07]  /*1f60*/  LDSM.16.M88.4 R52, [R232+0x17900] ;  /* 0x01790000e834783b */ /* 0x000fee0000000200 */
[C---:B------:R-:W-:Y:S01]  /*1f70*/  HMMA.16816.F32.BF16 R56, R192.reuse, R86, R88 ;  /* 0x00000056c038723c */ /* 0x040fe20000041858 */
[----:B------:R-:W1:Y:S07]  /*1f80*/  LDSM.16.M88.4 R88, [R4+0x15100] ;  /* 0x015100000458783b */ /* 0x000e6e0000000200 */
[----:B------:R-:W-:Y:S01]  /*1f90*/  HMMA.16816.F32.BF16 R44, R192, R84, R72 ;  /* 0x00000054c02c723c */ /* 0x000fe20000041848 */
[----:B------:R-:W1:Y:S07]  /*1fa0*/  LDSM.16.M88.4 R84, [R4+0x15900] ;  /* 0x015900000454783b */ /* 0x000e6e0000000200 */
[C---:B--2---:R-:W-:Y:S08]  /*1fb0*/  HMMA.16816.F32.BF16 R80, R196.reuse, R32, R80 ;  /* 0x00000020c450723c */ /* 0x044ff00000041850 */
[C---:B------:R-:W-:Y:S08]  /*1fc0*/  HMMA.16816.F32.BF16 R32, R196.reuse, R34, R76 ;  /* 0x00000022c420723c */ /* 0x040ff0000004184c */
[C---:B---3--:R-:W-:Y:S08]  /*1fd0*/  HMMA.16816.F32.BF16 R76, R196.reuse, R28, R68 ;  /* 0x0000001cc44c723c */ /* 0x048ff00000041844 */
[C---:B----4-:R-:W-:Y:S08]  /*1fe0*/  HMMA.16816.F32.BF16 R68, R196.reuse, R24, R60 ;  /* 0x00000018c444723c */ /* 0x050ff0000004183c */
[C---:B------:R-:W-:Y:S01]  /*1ff0*/  HMMA.16816.F32.BF16 R72, R196.reuse, R30, R64 ;  /* 0x0000001ec448723c */ /* 0x040fe20000041840 */
[----:B------:R-:W2:Y:S07]  /*2000*/  LDSM.16.M88.4 R28, [R5+0x15100] ;  /* 0x01510000051c783b */ /* 0x000eae0000000200 */
[C---:B------:R-:W-:Y:S08]  /*2010*/  HMMA.16816.F32.BF16 R48, R196.reuse, R26, R48 ;  /* 0x0000001ac430723c */ /* 0x040ff00000041830 */
[C---:B-----5:R-:W-:Y:S08]  /*2020*/  HMMA.16816.F32.BF16 R64, R196.reuse, R20, R16 ;  /* 0x00000014c440723c */ /* 0x060ff00000041810 */
[C---:B------:R-:W-:Y:S08]  /*2030*/  HMMA.16816.F32.BF16 R60, R196.reuse, R22, R12 ;  /* 0x00000016c43c723c */ /* 0x040ff0000004180c */
[C---:B------:R-:W-:Y:S08]  /*2040*/  HMMA.16816.F32.BF16 R24, R196.reuse, R36, R8 ;  /* 0x00000024c418723c */ /* 0x040ff00000041808 */
[----:B------:R-:W-:Y:S08]  /*2050*/  HMMA.16816.F32.BF16 R20, R196, R38, R40 ;  /* 0x00000026c414723c */ /* 0x000ff00000041828 */
[C---:B-1----:R-:W-:Y:S01]  /*2060*/  HMMA.16816.F32.BF16 R8, R200.reuse, R88, R80 ;  /* 0x00000058c808723c */ /* 0x042fe20000041850 */
[----:B------:R-:W-:Y:S07]  /*2070*/  LDSM.16.M88.4 R80, [R5+0x17900] ;  /* 0x017900000550783b */ /* 0x000fee0000000200 */
[----:B------:R-:W-:Y:S01]  /*2080*/  HMMA.16816.F32.BF16 R32, R200, R90, R32 ;  /* 0x0000005ac820723c */ /* 0x000fe20000041820 */
[----:B------:R-:W-:Y:S07]  /*2090*/  LDSM.16.M88.4 R88, [R3+0x15900] ;  /* 0x015900000358783b */ /* 0x000fee0000000200 */
[----:B------:R-:W-:Y:S08]  /*20a0*/  HMMA.16816.F32.BF16 R16, R196, R52, R44 ;  /* 0x00000034c410723c */ /* 0x000ff0000004182c */
[C---:B------:R-:W-:Y:S08]  /*20b0*/  HMMA.16816.F32.BF16 R44, R200.reuse, R96, R68 ;  /* 0x00000060c82c723c */ /* 0x040ff00000041844 */
[C---:B------:R-:W-:Y:S08]  /*20c0*/  HMMA.16816.F32.BF16 R36, R200.reuse, R84, R76 ;  /* 0x00000054c824723c */ /* 0x040ff0000004184c */
[C---:B------:R-:W-:Y:S01]  /*20d0*/  HMMA.16816.F32.BF16 R40, R200.reuse, R86, R72 ;  /* 0x00000056c828723c */ /* 0x040fe20000041848 */
[----:B------:R-:W1:Y:S07]  /*20e0*/  LDSM.16.M88.4 R84, [R3+0x15100] ;  /* 0x015100000354783b */ /* 0x000e6e0000000200 */
[----:B------:R-:W-:Y:S01]  /*20f0*/  HMMA.16816.F32.BF16 R48, R200, R98, R48 ;  /* 0x00000062c830723c */ /* 0x000fe20000041830 */
[----:B------:R-:W3:Y:S07]  /*2100*/  LDSM.16.M88.4 R96, [R3+0x16100] ;  /* 0x016100000360783b */ /* 0x000eee0000000200 */
[----:B------:R-:W-:Y:S08]  /*2110*/  HMMA.16816.F32.BF16 R12, R196, R54, R56 ;  /* 0x00000036c40c723c */ /* 0x000ff00000041838 */
[C---:B------:R-:W-:Y:S08]  /*2120*/  HMMA.16816.F32.BF16 R56, R200.reuse, R112, R24 ;  /* 0x00000070c838723c */ /* 0x040ff00000041818 */
[----:B------:R-:W-:Y:S08]  /*2130*/  HMMA.16816.F32.BF16 R76, R200, R114, R20 ;  /* 0x00000072c84c723c */ /* 0x000ff00000041814 */
[C---:B--2---:R-:W-:Y:S08]  /*2140*/  HMMA.16816.F32.BF16 R24, R204.reuse, R28, R8 ;  /* 0x0000001ccc18723c */ /* 0x044ff00000041808 */
[----:B------:R-:W-:Y:S08]  /*2150*/  HMMA.16816.F32.BF16 R20, R204, R30, R32 ;  /* 0x0000001ecc14723c */ /* 0x000ff00000041820 */
[----:B------:R-:W-:Y:S01]  /*2160*/  HMMA.16816.F32.BF16 R52, R200, R104, R64 ;  /* 0x00000068c834723c */ /* 0x000fe20000041840 */
[----:B------:R-:W2:Y:S07]  /*2170*/  LDSM.16.M88.4 R64, [R5+0x17100] ;  /* 0x017100000540783b */ /* 0x000eae0000000200 */
[C---:B------:R-:W-:Y:S01]  /*2180*/  HMMA.16816.F32.BF16 R8, R204.reuse, R100, R44 ;  /* 0x00000064cc08723c */ /* 0x040fe2000004182c */
[----:B------:R-:W-:Y:S07]  /*2190*/  LDSM.16.M88.4 R44, [R3+0x16900] ;  /* 0x01690000032c783b */ /* 0x000fee0000000200 */
[----:B------:R-:W-:Y:S01]  /*21a0*/  HMMA.16816.F32.BF16 R28, R204, R102, R48 ;  /* 0x00000066cc1c723c */ /* 0x000fe20000041830 */
[----:B------:R-:W4:Y:S07]  /*21b0*/  LDSM.16.M88.4 R48, [R232+0x18100] ;  /* 0x01810000e830783b */ /* 0x000f2e0000000200 */
[C---:B------:R-:W-:Y:S08]  /*21c0*/  HMMA.16816.F32.BF16 R72, R200.reuse, R116, R16 ;  /* 0x00000074c848723c */ /* 0x040ff00000041810 */
[----:B------:R-:W-:Y:S08]  /*21d0*/  HMMA.16816.F32.BF16 R68, R200, R118, R12 ;  /* 0x00000076c844723c */ /* 0x000ff0000004180c */
[C---:B------:R-:W-:Y:S08]  /*21e0*/  HMMA.16816.F32.BF16 R16, R204.reuse, R92, R36 ;  /* 0x0000005ccc10723c */ /* 0x040ff00000041824 */
[----:B------:R-:W-:Y:S08]  /*21f0*/  HMMA.16816.F32.BF16 R12, R204, R94, R40 ;  /* 0x0000005ecc0c723c */ /* 0x000ff00000041828 */
[C---:B-1----:R-:W-:Y:S01]  /*2200*/  HMMA.16816.F32.BF16 R32, R208.reuse, R84, R24 ;  /* 0x00000054d020723c */ /* 0x042fe20000041818 */
[----:B------:R-:W-:Y:S07]  /*2210*/  LDSM.16.M88.4 R24, [R3+0x17900] ;  /* 0x017900000318783b */ /* 0x000fee0000000200 */
[C---:B------:R-:W-:Y:S01]  /*2220*/  HMMA.16816.F32.BF16 R40, R208.reuse, R86, R20 ;  /* 0x00000056d028723c */ /* 0x040fe20000041814 */
[----:B------:R-:W-:Y:S07]  /*2230*/  LDSM.16.M88.4 R20, [R4+0x18100] ;  /* 0x018100000414783b */ /* 0x000fee0000000200 */
[----:B---3--:R-:W-:Y:S01]  /*2240*/  HMMA.16816.F32.BF16 R84, R208, R96, R8 ;  /* 0x00000060d054723c */ /* 0x008fe20000041808 */
[----:B------:R-:W1:Y:S07]  /*2250*/  LDSM.16.M88.4 R8, [R3+0x17100] ;  /* 0x017100000308783b */ /* 0x000e6e0000000200 */
[----:B------:R-:W-:Y:S08]  /*2260*/  HMMA.16816.F32.BF16 R36, R204, R108, R52 ;  /* 0x0000006ccc24723c */ /* 0x000ff00000041834 */
[----:B------:R-:W-:Y:S08]  /*2270*/  HMMA.16816.F32.BF16 R60, R200, R106, R60 ;  /* 0x0000006ac83c723c */ /* 0x000ff0000004183c */
[C---:B--2---:R-:W-:Y:S08]  /*2280*/  HMMA.16816.F32.BF16 R56, R204.reuse, R64, R56 ;  /* 0x00000040cc38723c */ /* 0x044ff00000041838 */
[C---:B------:R-:W-:Y:S08]  /*2290*/  HMMA.16816.F32.BF16 R52, R204.reuse, R66, R76 ;  /* 0x00000042cc34723c */ /* 0x040ff0000004184c */
[----:B------:R-:W-:Y:S08]  /*22a0*/  HMMA.16816.F32.BF16 R100, R204, R80, R72 ;  /* 0x00000050cc64723c */ /* 0x000ff00000041848 */
[C---:B------:R-:W-:Y:S08]  /*22b0*/  HMMA.16816.F32.BF16 R64, R208.reuse, R88, R16 ;  /* 0x00000058d040723c */ /* 0x040ff00000041810 */
[----:B------:R-:W-:Y:S08]  /*22c0*/  HMMA.16816.F32.BF16 R72, R208, R90, R12 ;  /* 0x0000005ad048723c */ /* 0x000ff0000004180c */
[----:B----4-:R-:W-:Y:S01]  /*22d0*/  HMMA.16816.F32.BF16 R16, R212, R48, R32 ;  /* 0x00000030d410723c */ /* 0x010fe20000041820 */
[----:B------:R-:W-:Y:S07]  /*22e0*/  LDSM.16.M88.4 R32, [R232+0x19100] ;  /* 0x01910000e820783b */ /* 0x000fee0000000200 */
[----:B------:R-:W-:Y:S08]  /*22f0*/  HMMA.16816.F32.BF16 R92, R204, R82, R68 ;  /* 0x00000052cc5c723c */ /* 0x000ff00000041844 */
[----:B------:R-:W-:Y:S01]  /*2300*/  HMMA.16816.F32.BF16 R12, R212, R50, R40 ;  /* 0x00000032d40c723c */ /* 0x000fe20000041828 */
[----:B------:R-:W-:Y:S04]  /*2310*/  LDSM.16.M88.4 R40, [R4+0x18900] ;  /* 0x018900000428783b */ /* 0x000fe80000000200 */
[----:B------:R-:W-:Y:S03]  /*2320*/  LDSM.16.M88.4 R48, [R5+0x18900] ;  /* 0x018900000530783b */ /* 0x000fe60000000200 */
[C---:B------:R-:W-:Y:S01]  /*2330*/  HMMA.16816.F32.BF16 R80, R208.reuse, R98, R28 ;  /* 0x00000062d050723c */ /* 0x040fe2000004181c */
[----:B------:R-:W2:Y:S07]  /*2340*/  LDSM.16.M88.4 R28, [R232+0x18900] ;  /* 0x01890000e81c783b */ /* 0x000eae0000000200 */
[----:B------:R-:W-:Y:S01]  /*2350*/  HMMA.16816.F32.BF16 R68, R208, R44, R36 ;  /* 0x0000002cd044723c */ /* 0x000fe20000041824 */
[----:B------:R-:W3:Y:S07]  /*2360*/  LDSM.16.M88.4 R36, [R5+0x18100] ;  /* 0x018100000524783b */ /* 0x000eee0000000200 */
[----:B------:R-:W-:Y:S08]  /*2370*/  HMMA.16816.F32.BF16 R60, R204, R110, R60 ;  /* 0x0000006ecc3c723c */ /* 0x000ff0000004183c */
[C---:B-1----:R-:W-:Y:S01]  /*2380*/  HMMA.16816.F32.BF16 R76, R208.reuse, R8, R56 ;  /* 0x00000008d04c723c */ /* 0x042fe20000041838 */
[----:B------:R-:W-:Y:S07]  /*2390*/  LDSM.16.M88.4 R56, [R3+0x18900] ;  /* 0x018900000338783b */ /* 0x000fee0000000200 */
[----:B------:R-:W-:Y:S01]  /*23a0*/  HMMA.16816.F32.BF16 R96, R208, R10, R52 ;  /* 0x0000000ad060723c */ /* 0x000fe20000041834 */
[----:B------:R-:W-:Y:S07]  /*23b0*/  LDSM.16.M88.4 R52, [R232+0x1a100] ;  /* 0x01a10000e834783b */ /* 0x000fee0000000200 */
[C---:B------:R-:W-:Y:S08]  /*23c0*/  HMMA.16816.F32.BF16 R8, R216.reuse, R20, R16 ;  /* 0x00000014d808723c */ /* 0x040ff00000041810 */
[----:B------:R-:W-:Y:S08]  /*23d0*/  HMMA.16816.F32.BF16 R16, R216, R22, R12 ;  /* 0x00000016d810723c */ /* 0x000ff0000004180c */
[----:B--2---:R-:W-:Y:S08]  /*23e0*/  HMMA.16816.F32.BF16 R12, R212, R30, R72 ;  /* 0x0000001ed40c723c */ /* 0x004ff00000041848 */
[C---:B------:R-:W-:Y:S01]  /*23f0*/  HMMA.16816.F32.BF16 R88, R208.reuse, R46, R60 ;  /* 0x0000002ed058723c */ /* 0x040fe2000004183c */
[----:B------:R-:W1:Y:S04]  /*2400*/  LDSM.16.M88.4 R60, [R3+0x18100] ;  /* 0x01810000033c783b */ /* 0x000e680000000200 */
[----:B------:R-:W-:Y:S03]  /*2410*/  LDSM.16.M88.4 R44, [R232+0x19900] ;  /* 0x01990000e82c783b */ /* 0x000fe60000000200 */
[C---:B------:R-:W-:Y:S08]  /*2420*/  HMMA.16816.F32.BF16 R100, R208.reuse, R24, R100 ;  /* 0x00000018d064723c */ /* 0x040ff00000041864 */
[----:B------:R-:W-:Y:S08]  /*2430*/  HMMA.16816.F32.BF16 R92, R208, R26, R92 ;  /* 0x0000001ad05c723c */ /* 0x000ff0000004185c */
[----:B------:R-:W-:Y:S01]  /*2440*/  HMMA.16816.F32.BF16 R24, R212, R28, R64 ;  /* 0x0000001cd418723c */ /* 0x000fe20000041840 */
[----:B------:R-:W-:Y:S07]  /*2450*/  LDSM.16.M88.4 R64, [R232+0x1a900] ;  /* 0x01a90000e840783b */ /* 0x000fee0000000200 */
[C---:B---3--:R-:W-:Y:S08]  /*2460*/  HMMA.16816.F32.BF16 R8, R220.reuse, R36, R8 ;  /* 0x00000024dc08723c */ /* 0x048ff00000041808 */
[----:B------:R-:W-:Y:S01]  /*2470*/  HMMA.16816.F32.BF16 R16, R220, R38, R16 ;  /* 0x00000026dc10723c */ /* 0x000fe20000041810 */
[----:B------:R-:W2:Y:S07]  /*2480*/  LDSM.16.M88.4 R36, [R4+0x19100] ;  /* 0x019100000424783b */ /* 0x000eae0000000200 */
[----:B------:R-:W-:Y:S08]  /*2490*/  HMMA.16816.F32.BF16 R28, R212, R32, R84 ;  /* 0x00000020d41c723c */ /* 0x000ff00000041854 */
[C---:B------:R-:W-:Y:S08]  /*24a0*/  HMMA.16816.F32.BF16 R12, R216.reuse, R42, R12 ;  /* 0x0000002ad80c723c */ /* 0x040ff0000004180c */
[----:B------:R-:W-:Y:S01]  /*24b0*/  HMMA.16816.F32.BF16 R20, R216, R40, R24 ;  /* 0x00000028d814723c */ /* 0x000fe20000041818 */
[----:B------:R-:W3:Y:S07]  /*24c0*/  LDSM.16.M88.4 R40, [R5+0x19100] ;  /* 0x019100000528783b */ /* 0x000eee0000000200 */
[----:B------:R-:W-:Y:S08]  /*24d0*/  HMMA.16816.F32.BF16 R72, R212, R34, R80 ;  /* 0x00000022d448723c */ /* 0x000ff00000041850 */
[----:B-1----:R-:W-:Y:S08]  /*24e0*/  HMMA.16816.F32.BF16 R32, R224, R60, R8 ;  /* 0x0000003ce020723c */ /* 0x002ff00000041808 */
[----:B--2---:R-:W-:Y:S08]  /*24f0*/  HMMA.16816.F32.BF16 R28, R216, R36, R28 ;  /* 0x00000024d81c723c */ /* 0x004ff0000004181c */
[C---:B------:R-:W-:Y:S08]  /*2500*/  HMMA.16816.F32.BF16 R24, R220.reuse, R50, R12 ;  /* 0x00000032dc18723c */ /* 0x040ff0000004180c */
[----:B------:R-:W-:Y:S01]  /*2510*/  HMMA.16816.F32.BF16 R8, R220, R48, R20 ;  /* 0x00000030dc08723c */ /* 0x000fe20000041814 */
[----:B------:R-:W-:Y:S01]  /*2520*/  FMUL.FTZ R6, R32, c[0x0][0x320] ;  /* 0x0000c80020067a20 */ /* 0x000fe20000410000 */
[----:B------:R-:W-:Y:S03]  /*2530*/  LDSM.16.M88.4 R48, [R4+0x1a900] ;  /* 0x01a900000430783b */ /* 0x000fe60000000200 */
[----:B------:R1:W2:Y:S03]  /*2540*/  MUFU.TANH R105, R6 ;  /* 0x0000000600697308 */ /* 0x0002a60000002400 */
[----:B------:R-:W-:Y:S08]  /*2550*/  HMMA.16816.F32.BF16 R20, R224, R62, R16 ;  /* 0x0000003ee014723c */ /* 0x000ff00000041810 */
[----:B---3--:R-:W-:Y:S01]  /*2560*/  HMMA.16816.F32.BF16 R12, R220, R40, R28 ;  /* 0x00000028dc0c723c */ /* 0x008fe2000004181c */
[----:B-1----:R-:W-:-:S07]  /*2570*/  FMUL.FTZ R6, R33, c[0x0][0x320] ;  /* 0x0000c80021067a20 */ /* 0x002fce0000410000 */
[----:B------:R-:W-:Y:S01]  /*2580*/  HMMA.16816.F32.BF16 R28, R224, R58, R24 ;  /* 0x0000003ae01c723c */ /* 0x000fe20000041818 */
[----:B------:R1:W3:Y:S07]  /*2590*/  MUFU.TANH R104, R6 ;  /* 0x0000000600687308 */ /* 0x0002ee0000002400 */
[C---:B------:R-:W-:Y:S08]  /*25a0*/  HMMA.16816.F32.BF16 R80, R212.reuse, R44, R68 ;  /* 0x0000002cd450723c */ /* 0x040ff00000041844 */
[C---:B------:R-:W-:Y:S01]  /*25b0*/  HMMA.16816.F32.BF16 R88, R212.reuse, R46, R88 ;  /* 0x0000002ed458723c */ /* 0x040fe20000041858 */
[----:B-1----:R-:W-:Y:S01]  /*25c0*/  FMUL.FTZ R6, R34, c[0x0][0x320] ;  /* 0x0000c80022067a20 */ /* 0x002fe20000410000 */
[----:B------:R-:W1:Y:S06]  /*25d0*/  LDSM.16.M88.4 R44, [R4+0x19900] ;  /* 0x01990000042c783b */ /* 0x000e6c0000000200 */
[----:B------:R-:W-:Y:S01]  /*25e0*/  HMMA.16816.F32.BF16 R68, R212, R54, R96 ;  /* 0x00000036d444723c */ /* 0x000fe20000041860 */
[----:B------:R4:W-:Y:S07]  /*25f0*/  MUFU.TANH R99, R6 ;  /* 0x0000000600637308 */ /* 0x0009ee0000002400 */
[----:B------:R-:W-:Y:S01]  /*2600*/  HMMA.16816.F32.BF16 R16, R216, R38, R72 ;  /* 0x00000026d810723c */ /* 0x000fe20000041848 */
[----:B------:R5:W2:Y:S07]  /*2610*/  LDSM.16.M88.4 R36, [R4+0x1a100] ;  /* 0x01a100000424783b */ /* 0x000aae0000000200 */
[----:B------:R-:W-:Y:S01]  /*2620*/  HMMA.16816.F32.BF16 R76, R212, R52, R76 ;  /* 0x00000034d44c723c */ /* 0x000fe2000004184c */
[----:B----4-:R-:W-:Y:S01]  /*2630*/  FMUL.FTZ R6, R35, c[0x0][0x320] ;  /* 0x0000c80023067a20 */ /* 0x010fe20000410000 */
[----:B------:R-:W4:Y:S03]  /*2640*/  LDSM.16.M88.4 R52, [R3+0x19100] ;  /* 0x019100000334783b */ /* 0x000f260000000200 */
[----:B------:R1:W-:Y:S01]  /*2650*/  MUFU.TANH R98, R6 ;  /* 0x0000000600627308 */ /* 0x0003e20000002400 */
[----:B------:R-:W2:Y:S02]  /*2660*/  LDSM.16.M88.4 R32, [R5+0x19900] ;  /* 0x019900000520783b */ /* 0x000ea40000000200 */
[----:B------:R-:W-:Y:S02]  /*2670*/  HMMA.16816.F32.BF16 R8, R224, R56, R8 ;  /* 0x00000038e008723c */ /* 0x000fe40000041808 */
[----:B------:R-:W2:Y:S01]  /*2680*/  LDSM.16.M88.4 R56, [R3+0x19900] ;  /* 0x019900000338783b */ /* 0x000ea20000000200 */
[----:B-----5:R-:W-:-:S05]  /*2690*/  FMUL.FTZ R4, R28, c[0x0][0x320] ;  /* 0x0000c8001c047a20 */ /* 0x020fca0000410000 */
[----:B------:R-:W-:Y:S01]  /*26a0*/  HMMA.16816.F32.BF16 R60, R212, R64, R100 ;  /* 0x00000040d43c723c */ /* 0x000fe20000041864 */
[----:B------:R5:W-:Y:S01]  /*26b0*/  MUFU.TANH R75, R4 ;  /* 0x00000004004b7308 */ /* 0x000be20000002400 */
[----:B-1----:R-:W-:-:S05]  /*26c0*/  FMUL.FTZ R6, R20, c[0x0][0x320] ;  /* 0x0000c80014067a20 */ /* 0x002fca0000410000 */
[----:B------:R-:W-:Y:S01]  /*26d0*/  SHF.L.U32 R103, R2, 0x1, RZ ;  /* 0x0000000102677819 */ /* 0x000fe200000006ff */
[----:B------:R-:W-:Y:S01]  /*26e0*/  HMMA.16816.F32.BF16 R24, R216, R44, R80 ;  /* 0x0000002cd818723c */ /* 0x000fe20000041850 */
[----:B------:R1:W-:Y:S03]  /*26f0*/  MUFU.TANH R97, R6 ;  /* 0x0000000600617308 */ /* 0x0003e60000002400 */
[--C-:B------:R-:W-:Y:S02]  /*2700*/  IMAD.IADD R2, R235, 0x1, R103.reuse ;  /* 0x00000001eb027824 */ /* 0x100fe400078e0267 */
[----:B------:R-:W-:Y:S02]  /*2710*/  IMAD R233, R0, 0x2, R103 ;  /* 0x0000000200e97824 */ /* 0x000fe400078e0267 */
[----:B------:R-:W-:Y:S01]  /*2720*/  HMMA.16816.F32.BF16 R64, R212, R66, R92 ;  /* 0x00000042d440723c */ /* 0x000fe2000004185c */
[----:B-----5:R-:W-:-:S02]  /*2730*/  FMUL.FTZ R4, R29, c[0x0][0x320] ;  /* 0x0000c8001d047a20 */ /* 0x020fc40000410000 */
[----:B------:R-:W-:Y:S02]  /*2740*/  IADD3 R0, R235, R233, RZ ;  /* 0x000000e9eb007210 */ /* 0x000fe40007ffe0ff */
[----:B------:R5:W-:Y:S01]  /*2750*/  MUFU.TANH R74, R4 ;  /* 0x00000004004a7308 */ /* 0x000be20000002400 */
[----:B-1----:R-:W-:-:S07]  /*2760*/  FMUL.FTZ R6, R21, c[0x0][0x320] ;  /* 0x0000c80015067a20 */ /* 0x002fce0000410000 */
[----:B------:R1:W-:Y:S01]  /*2770*/  MUFU.TANH R96, R6 ;  /* 0x0000000600607308 */ /* 0x0003e20000002400 */
[----:B-----5:R-:W-:-:S07]  /*2780*/  FMUL.FTZ R4, R30, c[0x0][0x320] ;  /* 0x0000c8001e047a20 */ /* 0x020fce0000410000 */
[----:B------:R5:W-:Y:S01]  /*2790*/  MUFU.TANH R73, R4 ;  /* 0x0000000400497308 */ /* 0x000be20000002400 */
[----:B-1----:R-:W-:-:S07]  /*27a0*/  FMUL.FTZ R6, R22, c[0x0][0x320] ;  /* 0x0000c80016067a20 */ /* 0x002fce0000410000 */
[----:B------:R1:W1:Y:S01]  /*27b0*/  MUFU.TANH R87, R6 ;  /* 0x0000000600577308 */ /* 0x0002620000002400 */
[----:B-----5:R-:W-:Y:S02]  /*27c0*/  FMUL.FTZ R4, R31, c[0x0][0x320] ;  /* 0x0000c8001f047a20 */ /* 0x020fe40000410000 */
[----:B------:R-:W5:Y:S05]  /*27d0*/  LDSM.16.M88.4 R28, [R5+0x1a100] ;  /* 0x01a10000051c783b */ /* 0x000f6a0000000200 */
[----:B------:R-:W-:Y:S01]  /*27e0*/  MUFU.TANH R72, R4 ;  /* 0x0000000400487308 */ /* 0x000fe20000002400 */
[----:B-1----:R-:W-:Y:S02]  /*27f0*/  FMUL.FTZ R6, R23, c[0x0][0x320] ;  /* 0x0000c80017067a20 */ /* 0x002fe40000410000 */
[----:B------:R-:W-:Y:S05]  /*2800*/  HMMA.16816.F32.BF16 R20, R220, R42, R16 ;  /* 0x0000002adc14723c */ /* 0x000fea0000041810 */
[----:B------:R1:W-:Y:S03]  /*2810*/  MUFU.TANH R86, R6 ;  /* 0x0000000600567308 */ /* 0x0003e60000002400 */
[C---:B------:R-:W-:Y:S08]  /*2820*/  HMMA.16816.F32.BF16 R16, R216.reuse, R46, R88 ;  /* 0x0000002ed810723c */ /* 0x040ff00000041858 */
[----:B--2---:R-:W-:Y:S01]  /*2830*/  HMMA.16816.F32.BF16 R44, R216, R36, R76 ;  /* 0x00000024d82c723c */ /* 0x004fe2000004184c */
[----:B-1----:R-:W-:-:S04]  /*2840*/  FMUL.FTZ R6, R8, c[0x0][0x320] ;  /* 0x0000c80008067a20 */ /* 0x002fc80000410000 */
[----:B------:R1:W2:Y:S03]  /*2850*/  MUFU.TANH R85, R6 ;  /* 0x0000000600557308 */ /* 0x0002a60000002400 */
[----:B----4-:R-:W-:Y:S08]  /*2860*/  HMMA.16816.F32.BF16 R20, R224, R54, R20 ;  /* 0x00000036e014723c */ /* 0x010ff00000041814 */
[----:B------:R-:W-:Y:S01]  /*2870*/  HMMA.16816.F32.BF16 R40, R216, R48, R60 ;  /* 0x00000030d828723c */ /* 0x000fe2000004183c */
[----:B-1----:R-:W-:-:S07]  /*2880*/  FMUL.FTZ R6, R9, c[0x0][0x320] ;  /* 0x0000c80009067a20 */ /* 0x002fce0000410000 */
[----:B------:R-:W-:Y:S01]  /*2890*/  HMMA.16816.F32.BF16 R16, R220, R34, R16 ;  /* 0x00000022dc10723c */ /* 0x000fe20000041810 */
[----:B------:R1:W4:Y:S07]  /*28a0*/  MUFU.TANH R84, R6 ;  /* 0x0000000600547308 */ /* 0x00032e0000002400 */
[----:B------:R-:W-:Y:S02]  /*28b0*/  FMUL.FTZ R20, R20, c[0x0][0x320] ;  /* 0x0000c80014147a20 */ /* 0x000fe40000410000 */
[----:B------:R-:W-:-:S02]  /*28c0*/  FMUL.FTZ R21, R21, c[0x0][0x320] ;  /* 0x0000c80015157a20 */ /* 0x000fc40000410000 */
[----:B------:R-:W-:Y:S01]  /*28d0*/  FMUL.FTZ R22, R22, c[0x0][0x320] ;  /* 0x0000c80016167a20 */ /* 0x000fe20000410000 */
[----:B------:R-:W-:Y:S01]  /*28e0*/  MUFU.TANH R145, R20 ;  /* 0x0000001400917308 */ /* 0x000fe20000002400 */
[----:B------:R-:W-:Y:S02]  /*28f0*/  FMUL.FTZ R23, R23, c[0x0][0x320] ;  /* 0x0000c80017177a20 */ /* 0x000fe40000410000 */
[----:B-1----:R-:W-:-:S05]  /*2900*/  FMUL.FTZ R6, R10, c[0x0][0x320] ;  /* 0x0000c8000a067a20 */ /* 0x002fca0000410000 */
[----:B------:R-:W-:Y:S08]  /*2910*/  MUFU.TANH R101, R21 ;  /* 0x0000001500657308 */ /* 0x000ff00000002400 */
[----:B------:R1:W1:Y:S08]  /*2920*/  MUFU.TANH R81, R6 ;  /* 0x0000000600517308 */ /* 0x0002700000002400 */
[----:B------:R-:W-:Y:S01]  /*2930*/  MUFU.TANH R49, R23 ;  /* 0x0000001700317308 */ /* 0x000fe20000002400 */
[----:B-1----:R-:W-:-:S02]  /*2940*/  FMUL.FTZ R6, R11, c[0x0][0x320] ;  /* 0x0000c8000b067a20 */ /* 0x002fc40000410000 */
[----:B------:R-:W-:Y:S01]  /*2950*/  HMMA.16816.F32.BF16 R8, R224, R52, R12 ;  /* 0x00000034e008723c */ /* 0x000fe2000004180c */
[----:B------:R1:W-:Y:S04]  /*2960*/  LDSM.16.M88.4 R52, [R5+0x1a900] ;  /* 0x01a900000534783b */ /* 0x0003e80000000200 */
[----:B------:R-:W1:Y:S03]  /*2970*/  MUFU.TANH R80, R6 ;  /* 0x0000000600507308 */ /* 0x000e660000002400 */
[----:B------:R-:W-:Y:S08]  /*2980*/  HMMA.16816.F32.BF16 R12, R220, R32, R24 ;  /* 0x00000020dc0c723c */ /* 0x000ff00000041818 */
[----:B------:R-:W-:Y:S01]  /*2990*/  HMMA.16816.F32.BF16 R24, R216, R38, R68 ;  /* 0x00000026d818723c */ /* 0x000fe20000041844 */
[----:B------:R-:W1:Y:S07]  /*29a0*/  LDSM.16.M88.4 R36, [R3+0x1a100] ;  /* 0x01a100000324783b */ /* 0x000e6e0000000200 */
[----:B------:R-:W-:Y:S01]  /*29b0*/  FMUL.FTZ R9, R9, c[0x0][0x320] ;  /* 0x0000c80009097a20 */ /* 0x000fe20000410000 */
[----:B------:R-:W-:Y:S01]  /*29c0*/  HMMA.16816.F32.BF16 R32, R224, R58, R16 ;  /* 0x0000003ae020723c */ /* 0x000fe20000041810 */
[----:B------:R-:W-:-:S02]  /*29d0*/  FMUL.FTZ R10, R10, c[0x0][0x320] ;  /* 0x0000c8000a0a7a20 */ /* 0x000fc40000410000 */
[----:B------:R-:W-:Y:S01]  /*29e0*/  FMUL.FTZ R11, R11, c[0x0][0x320] ;  /* 0x0000c8000b0b7a20 */ /* 0x000fe20000410000 */
[----:B------:R-:W-:Y:S01]  /*29f0*/  MUFU.TANH R102, R9 ;  /* 0x0000000900667308 */ /* 0x000fe20000002400 */
[----:B------:R-:W-:-:S07]  /*2a00*/  FMUL.FTZ R4, R8, c[0x0][0x320] ;  /* 0x0000c80008047a20 */ /* 0x000fce0000410000 */
[----:B------:R-:W-:Y:S03]  /*2a10*/  MUFU.TANH R146, R10 ;  /* 0x0000000a00927308 */ /* 0x000fe60000002400 */
[----:B-----5:R-:W-:Y:S05]  /*2a20*/  HMMA.16816.F32.BF16 R24, R220, R30, R24 ;  /* 0x0000001edc18723c */ /* 0x020fea0000041818 */
[----:B------:R5:W-:Y:S04]  /*2a30*/  MUFU.TANH R168, R11 ;  /* 0x0000000b00a87308 */ /* 0x000be80000002400 */
[----:B------:R-:W-:-:S02]  /*2a40*/  FMUL.FTZ R32, R32, c[0x0][0x320] ;  /* 0x0000c80020207a20 */ /* 0x000fc40000410000 */
[----:B------:R-:W-:Y:S02]  /*2a50*/  FMUL.FTZ R33, R33, c[0x0][0x320] ;  /* 0x0000c80021217a20 */ /* 0x000fe40000410000 */
[----:B------:R1:W1:Y:S01]  /*2a60*/  MUFU.TANH R144, R4 ;  /* 0x0000000400907308 */ /* 0x0002620000002400 */
[----:B------:R-:W-:Y:S02]  /*2a70*/  FMUL.FTZ R34, R34, c[0x0][0x320] ;  /* 0x0000c80022227a20 */ /* 0x000fe40000410000 */
[----:B------:R-:W-:Y:S01]  /*2a80*/  FMUL.FTZ R35, R35, c[0x0][0x320] ;  /* 0x0000c80023237a20 */ /* 0x000fe20000410000 */
[----:B-----5:R-:W-:Y:S01]  /*2a90*/  HMMA.16816.F32.BF16 R8, R220, R28, R44 ;  /* 0x0000001cdc08723c */ /* 0x020fe2000004182c */
[----:B------:R5:W2:Y:S03]  /*2aa0*/  LDSM.16.M88.4 R44, [R3+0x1a900] ;  /* 0x01a90000032c783b */ /* 0x000aa60000000200 */
[----:B------:R-:W-:Y:S01]  /*2ab0*/  MUFU.TANH R32, R32 ;  /* 0x0000002000207308 */ /* 0x000fe20000002400 */
[----:B------:R-:W-:-:S04]  /*2ac0*/  DEPBAR.LE SB0, 0x2 ;  /* 0x000080800000791a */ /* 0x000fc80000000000 */
[----:B-1----:R-:W-:Y:S03]  /*2ad0*/  HMMA.16816.F32.BF16 R4, R224, R56, R12 ;  /* 0x00000038e004723c */ /* 0x002fe6000004180c */
[----:B------:R-:W-:Y:S05]  /*2ae0*/  MUFU.TANH R33, R33 ;  /* 0x0000002100217308 */ /* 0x000fea0000002400 */
[----:B------:R-:W-:Y:S03]  /*2af0*/  HMMA.16816.F32.BF16 R12, R216, R50, R64 ;  /* 0x00000032d80c723c */ /* 0x000fe60000041840 */
[----:B------:R1:W1:Y:S01]  /*2b00*/  MUFU.TANH R50, R22 ;  /* 0x0000001600327308 */ /* 0x0002620000002400 */
[----:B-----5:R-:W-:-:S04]  /*2b10*/  SHF.R.S32.HI R3, RZ, 0x1f, R124 ;  /* 0x0000001fff037819 */ /* 0x020fc8000001147c */
[----:B------:R-:W-:Y:S03]  /*2b20*/  HMMA.16816.F32.BF16 R16, R224, R36, R8 ;  /* 0x00000024e010723c */ /* 0x000fe60000041808 */
[----:B------:R-:W-:Y:S01]  /*2b30*/  MUFU.TANH R34, R34 ;  /* 0x0000002200227308 */ /* 0x000fe20000002400 */
[----:B------:R-:W-:-:S04]  /*2b40*/  LEA.HI R125, R3, R124, RZ, 0x2 ;  /* 0x0000007c037d7211 */ /* 0x000fc800078f10ff */
[----:B------:R-:W-:Y:S01]  /*2b50*/  FMUL.FTZ R4, R4, c[0x0][0x320] ;  /* 0x0000c80004047a20 */ /* 0x000fe20000410000 */
[----:B------:R-:W-:Y:S01]  /*2b60*/  LOP3.LUT R3, R125, 0x7ffffffc, RZ, 0xc0, !PT ;  /* 0x7ffffffc7d037812 */ /* 0x000fe200078ec0ff */
[----:B-1----:R-:W-:Y:S01]  /*2b70*/  HMMA.16816.F32.BF16 R20, R220, R52, R40 ;  /* 0x00000034dc14723c */ /* 0x002fe20000041828 */
[----:B------:R-:W-:Y:S01]  /*2b80*/  FMUL.FTZ R6, R6, c[0x0][0x320] ;  /* 0x0000c80006067a20 */ /* 0x000fe20000410000 */
[----:B------:R1:W5:Y:S01]  /*2b90*/  MUFU.TANH R48, R4 ;  /* 0x0000000400307308 */ /* 0x0003620000002400 */
[----:B------:R-:W-:Y:S01]  /*2ba0*/  FMUL.FTZ R7, R7, c[0x0][0x320] ;  /* 0x0000c80007077a20 */ /* 0x000fe20000410000 */
[----:B------:R-:W-:Y:S01]  /*2bb0*/  STL [R1+0x48], R125 ;  /* 0x0000487d01007387 */ /* 0x000fe20000100800 */
[----:B------:R-:W-:-:S03]  /*2bc0*/  FMUL.FTZ R5, R5, c[0x0][0x320] ;  /* 0x0000c80005057a20 */ /* 0x000fc60000410000 */
[----:B------:R-:W-:Y:S02]  /*2bd0*/  HMMA.16816.F32.BF16 R28, R220, R54, R12 ;  /* 0x00000036dc1c723c */ /* 0x000fe4000004180c */
[----:B------:R3:W-:Y:S04]  /*2be0*/  MUFU.TANH R40, R6 ;  /* 0x0000000600287308 */ /* 0x0007e80000002400 */
[----:B------:R-:W-:Y:S02]  /*2bf0*/  FMUL.FTZ R16, R16, c[0x0][0x320] ;  /* 0x0000c80010107a20 */ /* 0x000fe40000410000 */
[----:B------:R-:W-:Y:S01]  /*2c00*/  HMMA.16816.F32.BF16 R12, R224, R38, R24 ;  /* 0x00000026e00c723c */ /* 0x000fe20000041818 */
[----:B------:R-:W-:Y:S01]  /*2c10*/  FMUL.FTZ R17, R17, c[0x0][0x320] ;  /* 0x0000c80011117a20 */ /* 0x000fe20000410000 */
[----:B------:R3:W-:Y:S01]  /*2c20*/  MUFU.TANH R36, R7 ;  /* 0x0000000700247308 */ /* 0x0007e20000002400 */
[----:B-1----:R-:W-:-:S02]  /*2c30*/  IMAD.IADD R4, R124, 0x1, -R3 ;  /* 0x000000017c047824 */ /* 0x002fc400078e0a03 */
[----:B------:R-:W-:Y:S02]  /*2c40*/  IMAD.U32 R3, RZ, RZ, UR5 ;  /* 0x00000005ff037e24 */ /* 0x000fe4000f8e00ff */
[----:B------:R-:W-:Y:S01]  /*2c50*/  FMUL.FTZ R18, R18, c[0x0][0x320] ;  /* 0x0000c80012127a20 */ /* 0x000fe20000410000 */
[----:B--2---:R-:W-:Y:S01]  /*2c60*/  HMMA.16816.F32.BF16 R8, R224, R44, R20 ;  /* 0x0000002ce008723c */ /* 0x004fe20000041814 */
[----:B------:R-:W-:Y:S01]  /*2c70*/  IMAD R3, R4, -0x2, R3 ;  /* 0xfffffffe04037824 */ /* 0x000fe200078e0203 */
[----:B------:R1:W2:Y:S01]  /*2c80*/  MUFU.TANH R41, R5 ;  /* 0x0000000500297308 */ /* 0x0002a20000002400 */
[----:B------:R-:W-:-:S03]  /*2c90*/  FMUL.FTZ R19, R19, c[0x0][0x320] ;  /* 0x0000c80013137a20 */ /* 0x000fc60000410000 */
[C---:B------:R-:W-:Y:S02]  /*2ca0*/  ISETP.GT.AND P6, PT, R3.reuse, RZ, PT ;  /* 0x000000ff0300720c */ /* 0x040fe40003fc4270 */
[C---:B------:R-:W-:Y:S01]  /*2cb0*/  ISETP.GT.AND P5, PT, R3.reuse, 0x1, PT ;  /* 0x000000010300780c */ /* 0x040fe20003fa4270 */
[----:B------:R-:W-:Y:S01]  /*2cc0*/  HMMA.16816.F32.BF16 R28, R224, R46, R28 ;  /* 0x0000002ee01c723c */ /* 0x000fe2000004181c */
[----:B------:R-:W-:Y:S01]  /*2cd0*/  ISETP.GT.AND P1, PT, R3, 0x8, PT ;  /* 0x000000080300780c */ /* 0x000fe20003f24270 */
[----:B------:R-:W2:Y:S01]  /*2ce0*/  MUFU.TANH R16, R16 ;  /* 0x0000001000107308 */ /* 0x000ea20000002400 */
[----:B---3--:R-:W-:Y:S02]  /*2cf0*/  FSEL R6, R105, -INF , P6 ;  /* 0xff80000069067808 */ /* 0x008fe40003000000 */
[----:B------:R-:W-:Y:S02]  /*2d00*/  FSEL R7, R104, -INF , P5 ;  /* 0xff80000068077808 */ /* 0x000fe40002800000 */
[----:B------:R-:W-:-:S02]  /*2d10*/  FMUL.FTZ R20, R15, c[0x0][0x320] ;  /* 0x0000c8000f147a20 */ /* 0x000fc40000410000 */
[----:B------:R-:W-:Y:S01]  /*2d20*/  FMNMX.FTZ R4, R6, R7, !PT ;  /* 0x0000000706047209 */ /* 0x000fe20007810000 */
[----:B-1----:R-:W-:Y:S01]  /*2d30*/  FMUL.FTZ R5, R14, c[0x0][0x320] ;  /* 0x0000c8000e057a20 */ /* 0x002fe20000410000 */
[----:B------:R-:W-:Y:S01]  /*2d40*/  FSEL R14, R87, -INF , P1 ;  /* 0xff800000570e7808 */ /* 0x000fe20000800000 */
[----:B------:R-:W-:Y:S01]  /*2d50*/  FMUL.FTZ R13, R13, c[0x0][0x320] ;  /* 0x0000c8000d0d7a20 */ /* 0x000fe20000410000 */
[----:B------:R-:W1:Y:S01]  /*2d60*/  MUFU.TANH R35, R35 ;  /* 0x0000002300237308 */ /* 0x000e620000002400 */
[----:B------:R-:W-:Y:S02]  /*2d70*/  FMUL.FTZ R12, R12, c[0x0][0x320] ;  /* 0x0000c8000c0c7a20 */ /* 0x000fe40000410000 */
[----:B------:R-:W-:Y:S01]  /*2d80*/  FMUL.FTZ R25, R10, c[0x0][0x320] ;  /* 0x0000c8000a197a20 */ /* 0x000fe20000410000 */
[----:B------:R-:W-:Y:S01]  /*2d90*/  FSEL R10, R99, -INF , P6 ;  /* 0xff800000630a7808 */ /* 0x000fe20003000000 */
[----:B------:R-:W-:Y:S01]  /*2da0*/  FMUL.FTZ R22, R8, c[0x0][0x320] ;  /* 0x0000c80008167a20 */ /* 0x000fe20000410000 */
[----:B------:R-:W-:Y:S01]  /*2db0*/  ISETP.GT.AND P6, PT, R3, 0x9, PT ;  /* 0x000000090300780c */ /* 0x000fe20003fc4270 */
[----:B------:R-:W-:Y:S01]  /*2dc0*/  FMUL.FTZ R26, R11, c[0x0][0x320] ;  /* 0x0000c8000b1a7a20 */ /* 0x000fe20000410000 */
[----:B------:R-:W-:Y:S01]  /*2dd0*/  FSEL R8, R97, -INF , P1 ;  /* 0xff80000061087808 */ /* 0x000fe20000800000 */
[----:B------:R-:W-:Y:S01]  /*2de0*/  FMUL.FTZ R23, R9, c[0x0][0x320] ;  /* 0x0000c80009177a20 */ /* 0x000fe20000410000 */
[----:B------:R-:W-:Y:S01]  /*2df0*/  FSEL R11, R98, -INF , P5 ;  /* 0xff800000620b7808 */ /* 0x000fe20002800000 */
[----:B------:R-:W-:Y:S01]  /*2e00*/  MUFU.TANH R24, R13 ;  /* 0x0000000d00187308 */ /* 0x000fe20000002400 */
[----:B------:R-:W-:Y:S01]  /*2e10*/  ISETP.GT.AND P5, PT, R3, 0x10, PT ;  /* 0x000000100300780c */ /* 0x000fe20003fa4270 */
[----:B------:R-:W-:Y:S01]  /*2e20*/  FMUL.FTZ R28, R28, c[0x0][0x320] ;  /* 0x0000c8001c1c7a20 */ /* 0x000fe20000410000 */
[----:B------:R-:W-:Y:S01]  /*2e30*/  FSEL R9, R96, -INF , P6 ;  /* 0xff80000060097808 */ /* 0x000fe20003000000 */
[----:B------:R-:W-:Y:S01]  /*2e40*/  FMUL.FTZ R29, R29, c[0x0][0x320] ;  /* 0x0000c8001d1d7a20 */ /* 0x000fe20000410000 */
[----:B------:R-:W-:Y:S01]  /*2e50*/  FMNMX.FTZ R4, R8, R4, !PT ;  /* 0x0000000408047209 */ /* 0x000fe20007810000 */
[----:B------:R-:W-:Y:S01]  /*2e60*/  FMUL.FTZ R30, R30, c[0x0][0x320] ;  /* 0x0000c8001e1e7a20 */ /* 0x000fe20000410000 */
[----:B------:R-:W-:Y:S01]  /*2e70*/  ISETP.GT.AND P1, PT, R3, 0x11, PT ;  /* 0x000000110300780c */ /* 0x000fe20003f24270 */
[----:B------:R3:W-:Y:S01]  /*2e80*/  MUFU.TANH R13, R5 ;  /* 0x00000005000d7308 */ /* 0x0007e20000002400 */
[----:B------:R-:W-:-:S02]  /*2e90*/  FSEL R44, R85, -INF , P5 ;  /* 0xff800000552c7808 */ /* 0x000fc40002800000 */
[----:B------:R-:W-:Y:S02]  /*2ea0*/  FMNMX.FTZ R4, R9, R4, !PT ;  /* 0x0000000409047209 */ /* 0x000fe40007810000 */
[----:B------:R-:W-:Y:S02]  /*2eb0*/  FSEL R15, R86, -INF , P6 ;  /* 0xff800000560f7808 */ /* 0x000fe40003000000 */
[----:B------:R-:W-:Y:S01]  /*2ec0*/  ISETP.GT.AND P6, PT, R3, 0x18, PT ;  /* 0x000000180300780c */ /* 0x000fe20003fc4270 */
[----:B------:R-:W1:Y:S01]  /*2ed0*/  MUFU.TANH R17, R17 ;  /* 0x0000001100117308 */ /* 0x000e620000002400 */
[----:B----4-:R-:W-:Y:S02]  /*2ee0*/  FSEL R45, R84, -INF , P1 ;  /* 0xff800000542d7808 */ /* 0x010fe40000800000 */
[----:B------:R-:W-:Y:S02]  /*2ef0*/  FMNMX.FTZ R4, R44, R4, !PT ;  /* 0x000000042c047209 */ /* 0x000fe40007810000 */
[----:B------:R-:W-:-:S02]  /*2f00*/  FSEL R64, R81, -INF , P5 ;  /* 0xff80000051407808 */ /* 0x000fc40002800000 */
[----:B------:R-:W-:Y:S01]  /*2f10*/  ISETP.GT.AND P5, PT, R3, 0x19, PT ;  /* 0x000000190300780c */ /* 0x000fe20003fa4270 */
[----:B------:R-:W4:Y:S01]  /*2f20*/  MUFU.TANH R18, R18 ;  /* 0x0000001200127308 */ /* 0x000f220000002400 */
[----:B------:R-:W-:Y:S02]  /*2f30*/  FSEL R46, R75, -INF , P6 ;  /* 0xff8000004b2e7808 */ /* 0x000fe40003000000 */
[----:B------:R-:W-:Y:S02]  /*2f40*/  FMNMX.FTZ R4, R45, R4, !PT ;  /* 0x000000042d047209 */ /* 0x000fe40007810000 */
[----:B------:R-:W-:Y:S02]  /*2f50*/  FSEL R66, R80, -INF , P1 ;  /* 0xff80000050427808 */ /* 0x000fe40000800000 */
[----:B------:R-:W-:Y:S01]  /*2f60*/  ISETP.GT.AND P1, PT, R3, 0x20, PT ;  /* 0x000000200300780c */ /* 0x000fe20003f24270 */
[----:B------:R-:W1:Y:S01]  /*2f70*/  MUFU.TANH R21, R12 ;  /* 0x0000000c00157308 */ /* 0x000e620000002400 */
[----:B------:R-:W-:-:S02]  /*2f80*/  FSEL R47, R74, -INF , P5 ;  /* 0xff8000004a2f7808 */ /* 0x000fc40002800000 */
[----:B------:R-:W-:Y:S02]  /*2f90*/  FMNMX.FTZ R4, R46, R4, !PT ;  /* 0x000000042e047209 */ /* 0x000fe40007810000 */
[----:B------:R-:W-:Y:S02]  /*2fa0*/  FSEL R65, R73, -INF , P6 ;  /* 0xff80000049417808 */ /* 0x000fe40003000000 */
[----:B------:R-:W-:Y:S01]  /*2fb0*/  ISETP.GT.AND P6, PT, R3, 0x21, PT ;  /* 0x000000210300780c */ /* 0x000fe20003fc4270 */
[----:B------:R-:W1:Y:S01]  /*2fc0*/  MUFU.TANH R19, R19 ;  /* 0x0000001300137308 */ /* 0x000e620000002400 */
[----:B------:R-:W-:Y:S02]  /*2fd0*/  FSEL R144, R144, -INF , P1 ;  /* 0xff80000090907808 */ /* 0x000fe40000800000 */
[----:B------:R-:W-:Y:S02]  /*2fe0*/  FMNMX.FTZ R4, R47, R4, !PT ;  /* 0x000000042f047209 */ /* 0x000fe40007810000 */
[----:B---3--:R-:W-:-:S02]  /*2ff0*/  FMNMX.FTZ R5, R10, R11, !PT ;  /* 0x0000000b0a057209 */ /* 0x008fc40007810000 */
[----:B------:R-:W-:Y:S01]  /*3000*/  FSEL R67, R72, -INF , P5 ;  /* 0xff80000048437808 */ /* 0x000fe20002800000 */
[----:B------:R-:W3:Y:S01]  /*3010*/  MUFU.TANH R20, R20 ;  /* 0x0000001400147308 */ /* 0x000ee20000002400 */
[----:B------:R-:W-:Y:S02]  /*3020*/  ISETP.GT.AND P5, PT, R3, 0x28, PT ;  /* 0x000000280300780c */ /* 0x000fe40003fa4270 */
[----:B------:R-:W-:Y:S02]  /*3030*/  FSEL R102, R102, -INF , P6 ;  /* 0xff80000066667808 */ /* 0x000fe40003000000 */
[----:B------:R-:W-:Y:S02]  /*3040*/  FMNMX.FTZ R4, R144, R4, !PT ;  /* 0x0000000490047209 */ /* 0x000fe40007810000 */
[----:B------:R-:W-:Y:S01]  /*3050*/  FMNMX.FTZ R5, R14, R5, !PT ;  /* 0x000000050e057209 */ /* 0x000fe20007810000 */
[----:B------:R-:W-:Y:S01]  /*3060*/  MUFU.TANH R22, R22 ;  /* 0x0000001600167308 */ /* 0x000fe20000002400 */
[----:B------:R-:W-:-:S02]  /*3070*/  FSEL R146, R146, -INF , P1 ;  /* 0xff80000092927808 */ /* 0x000fc40000800000 */
[----:B------:R-:W-:Y:S02]  /*3080*/  ISETP.GT.AND P1, PT, R3, 0x29, PT ;  /* 0x000000290300780c */ /* 0x000fe40003f24270 */
[----:B------:R-:W-:Y:S02]  /*3090*/  FSEL R145, R145, -INF , P5 ;  /* 0xff80000091917808 */ /* 0x000fe40002800000 */
[----:B------:R-:W-:Y:S01]  /*30a0*/  FMNMX.FTZ R4, R102, R4, !PT ;  /* 0x0000000466047209 */ /* 0x000fe20007810000 */
[----:B------:R-:W1:Y:S01]  /*30b0*/  MUFU.TANH R12, R25 ;  /* 0x00000019000c7308 */ /* 0x000e620000002400 */
[----:B------:R-:W-:Y:S02]  /*30c0*/  FMNMX.FTZ R5, R15, R5, !PT ;  /* 0x000000050f057209 */ /* 0x000fe40007810000 */
[----:B------:R-:W-:Y:S02]  /*30d0*/  FSEL R168, R168, -INF , P6 ;  /* 0xff800000a8a87808 */ /* 0x000fe40003000000 */
[----:B------:R-:W-:-:S02]  /*30e0*/  ISETP.GT.AND P6, PT, R3, 0x30, PT ;  /* 0x000000300300780c */ /* 0x000fc40003fc4270 */
[----:B------:R-:W-:Y:S01]  /*30f0*/  FSEL R101, R101, -INF , P1 ;  /* 0xff80000065657808 */ /* 0x000fe20000800000 */
[----:B------:R-:W-:Y:S01]  /*3100*/  MUFU.TANH R28, R28 ;  /* 0x0000001c001c7308 */ /* 0x000fe20000002400 */
[----:B------:R-:W-:Y:S02]  /*3110*/  FMNMX.FTZ R4, R145, R4, !PT ;  /* 0x0000000491047209 */ /* 0x000fe40007810000 */
[----:B------:R-:W-:Y:S02]  /*3120*/  FMNMX.FTZ R5, R64, R5, !PT ;  /* 0x0000000540057209 */ /* 0x000fe40007810000 */
[----:B------:R-:W-:Y:S01]  /*3130*/  FSEL R147, R50, -INF , P5 ;  /* 0xff80000032937808 */ /* 0x000fe20002800000 */
[----:B------:R-:W-:Y:S01]  /*3140*/  BAR.SYNC.DEFER_BLOCKING 0x0 ;  /* 0x0000000000007b1d */ /* 0x000fe20000010000 */
[----:B------:R-:W-:Y:S02]  /*3150*/  ISETP.GT.AND P5, PT, R3, 0x31, PT ;  /* 0x000000310300780c */ /* 0x000fe40003fa4270 */
[----:B-----5:R-:W-:-:S02]  /*3160*/  FSEL R191, R48, -INF , P6 ;  /* 0xff80000030bf7808 */ /* 0x020fc40003000000 */
[----:B------:R-:W-:Y:S01]  /*3170*/  FMNMX.FTZ R4, R101, R4, !PT ;  /* 0x0000000465047209 */ /* 0x000fe20007810000 */
[----:B------:R-:W-:Y:S01]  /*3180*/  MUFU.TANH R30, R30 ;  /* 0x0000001e001e7308 */ /* 0x000fe20000002400 */
[----:B------:R-:W-:Y:S02]  /*3190*/  FMNMX.FTZ R5, R66, R5, !PT ;  /* 0x0000000542057209 */ /* 0x000fe40007810000 */
[----:B------:R-:W-:Y:S02]  /*31a0*/  FSEL R169, R49, -INF , P1 ;  /* 0xff80000031a97808 */ /* 0x000fe40000800000 */
[----:B------:R-:W-:Y:S02]  /*31b0*/  ISETP.GT.AND P1, PT, R3, 0x38, PT ;  /* 0x000000380300780c */ /* 0x000fe40003f24270 */
[----:B--2---:R-:W-:Y:S02]  /*31c0*/  FSEL R188, R41, -INF , P5 ;  /* 0xff80000029bc7808 */ /* 0x004fe40002800000 */
[----:B------:R-:W-:-:S02]  /*31d0*/  FMNMX.FTZ R4, R191, R4, !PT ;  /* 0x00000004bf047209 */ /* 0x000fc40007810000 */
[----:B------:R-:W-:Y:S02]  /*31e0*/  FMNMX.FTZ R5, R65, R5, !PT ;  /* 0x0000000541057209 */ /* 0x000fe40007810000 */
[----:B------:R-:W-:Y:S02]  /*31f0*/  FSEL R229, R40, -INF , P6 ;  /* 0xff80000028e57808 */ /* 0x000fe40003000000 */
[----:B------:R-:W-:Y:S02]  /*3200*/  ISETP.GT.AND P6, PT, R3, 0x39, PT ;  /* 0x000000390300780c */ /* 0x000fe40003fc4270 */
[----:B------:R-:W-:Y:S01]  /*3210*/  FSEL R190, R32, -INF , P1 ;  /* 0xff80000020be7808 */ /* 0x000fe20000800000 */
[----:B------:R-:W-:Y:S01]  /*3220*/  LDSM.16.MT88.4 R40, [R233+0x3100] ;  /* 0x00310000e928783b */ /* 0x000fe20000004200 */
        /* <DEDUP_REMOVED lines=11> */
[----:B------:R-:W-:Y:S01]  /*32e0*/  FMNMX.FTZ R100, R189, R4, !PT ;  /* 0x00000004bd647209 */ /* 0x000fe20007810000 */
[----:B------:R2:W5:Y:S01]  /*32f0*/  MUFU.TANH R16, R23 ;  /* 0x0000001700107308 */ /* 0x0005620000002400 */
[----:B------:R-:W-:Y:S02]  /*3300*/  FMNMX.FTZ R5, R168, R5, !PT ;  /* 0x00000005a8057209 */ /* 0x000fe40007810000 */
[----:B-1----:R-:W-:Y:S02]  /*3310*/  FSEL R230, R35, -INF , P6 ;  /* 0xff80000023e67808 */ /* 0x002fe40003000000 */
[----:B------:R-:W-:Y:S01]  /*3320*/  ISETP.GT.AND P6, PT, R3, 0x48, PT ;  /* 0x000000480300780c */ /* 0x000fe20003fc4270 */
[----:B------:R-:W-:Y:S01]  /*3330*/  LDSM.16.MT88.4 R32, [R103+0x3100] ;  /* 0x003100006720783b */ /* 0x000fe20000004200 */
[----:B------:R-:W-:-:S02]  /*3340*/  FSEL R244, R17, -INF , P1 ;  /* 0xff80000011f47808 */ /* 0x000fc40000800000 */
[----:B------:R-:W-:Y:S02]  /*3350*/  FMNMX.FTZ R100, R246, R100, !PT ;  /* 0x00000064f6647209 */ /* 0x000fe40007810000 */
[----:B------:R-:W-:Y:S02]  /*3360*/  FMNMX.FTZ R4, R147, R5, !PT ;  /* 0x0000000593047209 */ /* 0x000fe40007810000 */
[----:B----4-:R-:W-:Y:S01]  /*3370*/  FSEL R249, R18, -INF , P5 ;  /* 0xff80000012f97808 */ /* 0x010fe20002800000 */
[----:B------:R-:W1:Y:S01]  /*3380*/  MUFU.TANH R5, R29 ;  /* 0x0000001d00057308 */ /* 0x000e620000002400 */
        /* <DEDUP_REMOVED lines=10> */
[----:B---3--:R-:W-:Y:S02]  /*3430*/  FSEL R245, R20, -INF , P5 ;  /* 0xff80000014f57808 */ /* 0x008fe40002800000 */
[----:B------:R-:W-:Y:S02]  /*3440*/  FSEL R161, R12, -INF , P1 ;  /* 0xff8000000ca17808 */ /* 0x000fe40000800000 */
[----:B------:R-:W-:Y:S01]  /*3450*/  FSEL R240, R22, -INF , P1 ;  /* 0xff80000016f07808 */ /* 0x000fe20000800000 */
[----:B------:R3:W4:Y:S01]  /*3460*/  MUFU.TANH R12, R26 ;  /* 0x0000001a000c7308 */ /* 0x0007220000002400 */
[C---:B------:R-:W-:Y:S01]  /*3470*/  ISETP.GT.AND P6, PT, R3.reuse, 0x51, PT ;  /* 0x000000510300780c */ /* 0x040fe20003fc4270 */
[----:B--2---:R-:W-:Y:S01]  /*3480*/  LDSM.16.MT88.4 R20, [R2+0x100] ;  /* 0x000100000214783b */ /* 0x004fe20000004200 */
[----:B------:R-:W-:-:S02]  /*3490*/  ISETP.GT.AND P5, PT, R3, 0x58, PT ;  /* 0x000000580300780c */ /* 0x000fc40003fa4270 */
[----:B------:R-:W-:Y:S02]  /*34a0*/  ISETP.GT.AND P1, PT, R3, 0x59, PT ;  /* 0x000000590300780c */ /* 0x000fe40003f24270 */
[----:B------:R-:W-:Y:S02]  /*34b0*/  FMNMX.FTZ R100, R241, R100, !PT ;  /* 0x00000064f1647209 */ /* 0x000fe40007810000 */
[----:B------:R-:W-:Y:S02]  /*34c0*/  FMNMX.FTZ R3, R228, R4, !PT ;  /* 0x00000004e4037209 */ /* 0x000fe40007810000 */
[----:B-----5:R-:W-:Y:S02]  /*34d0*/  FSEL R162, R16, -INF , P6 ;  /* 0xff80000010a27808 */ /* 0x020fe40003000000 */
[----:B------:R-:W-:Y:S01]  /*34e0*/  FMNMX.FTZ R100, R240, R100, !PT ;  /* 0x00000064f0647209 */ /* 0x000fe20007810000 */
[----:B------:R-:W-:Y:S01]  /*34f0*/  LDSM.16.MT88.4 R16, [R2+0x3100] ;  /* 0x003100000210783b */ /* 0x000fe20000004200 */
[----:B------:R-:W-:-:S02]  /*3500*/  FMNMX.FTZ R3, R231, R3, !PT ;  /* 0x00000003e7037209 */ /* 0x000fc40007810000 */
[----:B------:R-:W-:Y:S01]  /*3510*/  FSEL R178, R28, -INF , P5 ;  /* 0xff8000001cb27808 */ /* 0x000fe20002800000 */
[----:B---3--:R-:W-:Y:S01]  /*3520*/  LDSM.16.MT88.4 R24, [R0+0x100] ;  /* 0x000100000018783b */ /* 0x008fe20000004200 */
[----:B------:R-:W-:Y:S02]  /*3530*/  FMNMX.FTZ R100, R162, R100, !PT ;  /* 0x00000064a2647209 */ /* 0x000fe40007810000 */
[----:B------:R-:W-:Y:S02]  /*3540*/  FMNMX.FTZ R3, R230, R3, !PT ;  /* 0x00000003e6037209 */ /* 0x000fe40007810000 */
[----:B-1----:R-:W-:Y:S01]  /*3550*/  FSEL R236, R5, -INF , P1 ;  /* 0xff80000005ec7808 */ /* 0x002fe20000800000 */
[----:B------:R-:W-:Y:S01]  /*3560*/  FMUL.FTZ R5, R31, c[0x0][0x320] ;  /* 0x0000c8001f057a20 */ /* 0x000fe20000410000 */
[----:B------:R-:W-:Y:S02]  /*3570*/  FMNMX.FTZ R100, R178, R100, !PT ;  /* 0x00000064b2647209 */ /* 0x000fe40007810000 */
[----:B------:R-:W-:-:S02]  /*3580*/  FMNMX.FTZ R3, R249, R3, !PT ;  /* 0x00000003f9037209 */ /* 0x000fc40007810000 */
[----:B------:R-:W-:Y:S01]  /*3590*/  FMNMX.FTZ R100, R236, R100, !PT ;  /* 0x00000064ec647209 */ /* 0x000fe20007810000 */
[----:B------:R-:W1:Y:S01]  /*35a0*/  MUFU.TANH R5, R5 ;  /* 0x0000000500057308 */ /* 0x000e620000002400 */
[----:B------:R-:W-:Y:S02]  /*35b0*/  FMNMX.FTZ R3, R248, R3, !PT ;  /* 0x00000003f8037209 */ /* 0x000fe40007810000 */
[----:B----4-:R-:W-:Y:S01]  /*35c0*/  FSEL R179, R12, -INF , P6 ;  /* 0xff8000000cb37808 */ /* 0x010fe20003000000 */
[----:B------:R-:W2:Y:S01]  /*35d0*/  SHFL.BFLY PT, R4, R100, 0x2, 0x1f ;  /* 0x0c401f0064047f89 */ /* 0x000ea200000e0000 */
[----:B------:R-:W-:Y:S02]  /*35e0*/  FMNMX.FTZ R3, R247, R3, !PT ;  /* 0x00000003f7037209 */ /* 0x000fe40007810000 */
[----:B------:R-:W-:Y:S02]  /*35f0*/  FSEL R170, R30, -INF , P5 ;  /* 0xff8000001eaa7808 */ /* 0x000fe40002800000 */
[----:B------:R-:W-:Y:S01]  /*3600*/  FMNMX.FTZ R3, R245, R3, !PT ;  /* 0x00000003f5037209 */ /* 0x000fe20007810000 */
[----:B------:R-:W-:Y:S03]  /*3610*/  LDSM.16.MT88.4 R28, [R233+0x100] ;  /* 0x00010000e91c783b */ /* 0x000fe60000004200 */
[----:B------:R-:W-:-:S02]  /*3620*/  FMNMX.FTZ R3, R161, R3, !PT ;  /* 0x00000003a1037209 */ /* 0x000fc40007810000 */
[----:B-1----:R-:W-:Y:S02]  /*3630*/  FSEL R252, R5, -INF , P1 ;  /* 0xff80000005fc7808 */ /* 0x002fe40000800000 */
[----:B------:R-:W-:-:S04]  /*3640*/  FMNMX.FTZ R3, R179, R3, !PT ;  /* 0x00000003b3037209 */ /* 0x000fc80007810000 */
[----:B------:R-:W-:-:S04]  /*3650*/  FMNMX.FTZ R3, R170, R3, !PT ;  /* 0x00000003aa037209 */ /* 0x000fc80007810000 */
[----:B------:R-:W-:Y:S02]  /*3660*/  FMNMX.FTZ R3, R252, R3, !PT ;  /* 0x00000003fc037209 */ /* 0x000fe40007810000 */
[----:B--2---:R-:W-:-:S03]  /*3670*/  FMNMX.FTZ R100, R100, R4, !PT ;  /* 0x0000000464647209 */ /* 0x004fc60007810000 */
        /* <DEDUP_REMOVED lines=16> */
[----:B------:R1:W-:Y:S02]  /*3780*/  MUFU.EX2 R171, R4 ;  /* 0x0000000400ab7308 */ /* 0x0003e40000000800 */
[----:B-1----:R-:W-:-:S06]  /*3790*/  FFMA.FTZ R4, R8, c[0x0][0x2d0], -R13 ;  /* 0x0000b40008047a23 */ /* 0x002fcc000001080d */
[----:B------:R1:W-:Y:S02]  /*37a0*/  MUFU.EX2 R176, R4 ;  /* 0x0000000400b07308 */ /* 0x0003e40000000800 */
[----:B-1----:R-:W-:-:S06]  /*37b0*/  FFMA.FTZ R4, R9, c[0x0][0x2d0], -R13 ;  /* 0x0000b40009047a23 */ /* 0x002fcc000001080d */
[----:B------:R1:W2:Y:S02]  /*37c0*/  MUFU.EX2 R239, R4 ;  /* 0x0000000400ef7308 */ /* 0x0002a40000000800 */
[----:B-1----:R-:W-:Y:S01]  /*37d0*/  FFMA.FTZ R4, R10, c[0x0][0x2d0], -R12 ;  /* 0x0000b4000a047a23 */ /* 0x002fe2000001080c */
[----:B--2---:R-:W-:-:S05]  /*37e0*/  F2FP.BF16.PACK_AB R6, R239, R176 ;  /* 0x000000b0ef06723e */ /* 0x004fca00000010ff */
[----:B------:R1:W-:Y:S02]  /*37f0*/  MUFU.EX2 R163, R4 ;  /* 0x0000000400a37308 */ /* 0x0003e40000000800 */
[--C-:B-1----:R-:W-:Y:S02]  /*3800*/  FFMA.FTZ R4, R11, c[0x0][0x2d0], -R12.reuse ;  /* 0x0000b4000b047a23 */ /* 0x102fe4000001080c */
[----:B------:R-:W1:Y:S04]  /*3810*/  LDSM.16.MT88.4 R8, [R2+0x6100] ;  /* 0x006100000208783b */ /* 0x000e680000004200 */
[----:B------:R2:W3:Y:S02]  /*3820*/  MUFU.EX2 R177, R4 ;  /* 0x0000000400b17308 */ /* 0x0004e40000000800 */
[----:B--2---:R-:W-:Y:S01]  /*3830*/  FFMA.FTZ R4, R14, c[0x0][0x2d0], -R12 ;  /* 0x0000b4000e047a23 */ /* 0x004fe2000001080c */
[----:B---3--:R-:W-:-:S05]  /*3840*/  F2FP.BF16.PACK_AB R5, R177, R163 ;  /* 0x000000a3b105723e */ /* 0x008fca00000010ff */
[----:B------:R2:W-:Y:S02]  /*3850*/  MUFU.EX2 R172, R4 ;  /* 0x0000000400ac7308 */ /* 0x0005e40000000800 */
[----:B--2---:R-:W-:-:S06]  /*3860*/  FFMA.FTZ R4, R15, c[0x0][0x2d0], -R12 ;  /* 0x0000b4000f047a23 */ /* 0x004fcc000001080c */
[----:B------:R2:W3:Y:S02]  /*3870*/  MUFU.EX2 R14, R4 ;  /* 0x00000004000e7308 */ /* 0x0004e40000000800 */
[----:B--2---:R-:W-:Y:S02]  /*3880*/  F2FP.BF16.PACK_AB R4, R171, R238 ;  /* 0x000000eeab04723e */ /* 0x004fe400000010ff */
[----:B---3--:R-:W-:-:S07]  /*3890*/  F2FP.BF16.PACK_AB R7, R14, R172 ;  /* 0x000000ac0e07723e */ /* 0x008fce00000010ff */
[C---:B------:R-:W-:Y:S08]  /*38a0*/  HMMA.16816.F32.BF16 R92, R4.reuse, R16, RZ ;  /* 0x00000010045c723c */ /* 0x040ff000000418ff */
[C---:B------:R-:W-:Y:S01]  /*38b0*/  HMMA.16816.F32.BF16 R76, R4.reuse, R18, RZ ;  /* 0x00000012044c723c */ /* 0x040fe200000418ff */
[----:B------:R-:W2:Y:S07]  /*38c0*/  LDSM.16.MT88.4 R16, [R0+0x3100] ;  /* 0x003100000010783b */ /* 0x000eae0000004200 */
[C---:B-1----:R-:W-:Y:S07]  /*38d0*/  HMMA.16816.F32.BF16 R56, R4.reuse, R8, RZ ;  /* 0x000000080438723c */ /* 0x042fee00000418ff */
[--C-:B------:R-:W-:Y:S01]  /*38e0*/  FFMA.FTZ R8, R44, c[0x0][0x2d0], -R13.reuse ;  /* 0x0000b4002c087a23 */ /* 0x100fe2000001080d */
[C---:B------:R-:W-:Y:S03]  /*38f0*/  HMMA.16816.F32.BF16 R104, R4.reuse, R28, RZ ;  /* 0x0000001c0468723c */ /* 0x040fe600000418ff */
[----:B------:R1:W-:Y:S05]  /*3900*/  MUFU.EX2 R15, R8 ;  /* 0x00000008000f7308 */ /* 0x0003ea0000000800 */
[C---:B------:R-:W-:Y:S01]  /*3910*/  HMMA.16816.F32.BF16 R80, R4.reuse, R30, RZ ;  /* 0x0000001e0450723c */ /* 0x040fe200000418ff */
[----:B------:R-:W3:Y:S07]  /*3920*/  LDSM.16.MT88.4 R28, [R233+0x6100] ;  /* 0x00610000e91c783b */ /* 0x000eee0000004200 */
[----:B------:R-:W-:Y:S01]  /*3930*/  HMMA.16816.F32.BF16 R96, R4, R32, RZ ;  /* 0x000000200460723c */ /* 0x000fe200000418ff */
[----:B-1----:R-:W-:-:S04]  /*3940*/  FFMA.FTZ R8, R45, c[0x0][0x2d0], -R13 ;  /* 0x0000b4002d087a23 */ /* 0x002fc8000001080d */
[----:B------:R1:W4:Y:S03]  /*3950*/  MUFU.EX2 R160, R8 ;  /* 0x0000000800a07308 */ /* 0x0003260000000800 */
[C---:B------:R-:W-:Y:S01]  /*3960*/  HMMA.16816.F32.BF16 R68, R4.reuse, R34, RZ ;  /* 0x000000220444723c */ /* 0x040fe200000418ff */
[----:B------:R-:W5:Y:S07]  /*3970*/  LDSM.16.MT88.4 R32, [R0+0x6100] ;  /* 0x006100000020783b */ /* 0x000f6e0000004200 */
[----:B------:R-:W-:Y:S01]  /*3980*/  HMMA.16816.F32.BF16 R108, R4, R20, RZ ;  /* 0x00000014046c723c */ /* 0x000fe200000418ff */
[----:B-1----:R-:W-:-:S07]  /*3990*/  FFMA.FTZ R8, R46, c[0x0][0x2d0], -R13 ;  /* 0x0000b4002e087a23 */ /* 0x002fce000001080d */
[C---:B------:R-:W-:Y:S01]  /*39a0*/  HMMA.16816.F32.BF16 R84, R4.reuse, R22, RZ ;  /* 0x000000160454723c */ /* 0x040fe200000418ff */
[----:B------:R-:W1:Y:S01]  /*39b0*/  LDSM.16.MT88.4 R20, [R103+0x6100] ;  /* 0x006100006714783b */ /* 0x000e620000004200 */
[----:B------:R2:W-:Y:S06]  /*39c0*/  MUFU.EX2 R174, R8 ;  /* 0x0000000800ae7308 */ /* 0x0005ec0000000800 */
[C---:B------:R-:W-:Y:S08]  /*39d0*/  HMMA.16816.F32.BF16 R112, R4.reuse, R36, RZ ;  /* 0x000000240470723c */ /* 0x040ff000000418ff */
[----:B------:R-:W-:Y:S01]  /*39e0*/  HMMA.16816.F32.BF16 R88, R4, R38, RZ ;  /* 0x000000260458723c */ /* 0x000fe200000418ff */
[----:B--2---:R-:W-:-:S04]  /*39f0*/  FFMA.FTZ R8, R47, c[0x0][0x2d0], -R13 ;  /* 0x0000b4002f087a23 */ /* 0x004fc8000001080d */
[----:B------:R2:W-:Y:S03]  /*3a00*/  MUFU.EX2 R180, R8 ;  /* 0x0000000800b47308 */ /* 0x0005e60000000800 */
[C---:B------:R-:W-:Y:S08]  /*3a10*/  HMMA.16816.F32.BF16 R36, R4.reuse, R16, RZ ;  /* 0x000000100424723c */ /* 0x040ff000000418ff */
[----:B------:R-:W-:Y:S01]  /*3a20*/  HMMA.16816.F32.BF16 R120, R4, R18, RZ ;  /* 0x000000120478723c */ /* 0x000fe200000418ff */
[----:B------:R-:W1:Y:S01]  /*3a30*/  LDSM.16.MT88.4 R16, [R2+0x3900] ;  /* 0x003900000210783b */ /* 0x000e620000004200 */
[----:B--2---:R-:W-:-:S06]  /*3a40*/  FFMA.FTZ R8, R64, c[0x0][0x2d0], -R12 ;  /* 0x0000b40040087a23 */ /* 0x004fcc000001080c */
[C---:B------:R-:W-:Y:S01]  /*3a50*/  HMMA.16816.F32.BF16 R72, R4.reuse, R24, RZ ;  /* 0x000000180448723c */ /* 0x040fe200000418ff */
[----:B------:R2:W-:Y:S07]  /*3a60*/  MUFU.EX2 R251, R8 ;  /* 0x0000000800fb7308 */ /* 0x0005ee0000000800 */
[C---:B------:R-:W-:Y:S01]  /*3a70*/  HMMA.16816.F32.BF16 R52, R4.reuse, R26, RZ ;  /* 0x0000001a0434723c */ /* 0x040fe200000418ff */
[----:B------:R-:W1:Y:S07]  /*3a80*/  LDSM.16.MT88.4 R24, [R2+0x900] ;  /* 0x000900000218783b */ /* 0x000e6e0000004200 */
[----:B------:R-:W-:Y:S01]  /*3a90*/  HMMA.16816.F32.BF16 R48, R4, R10, RZ ;  /* 0x0000000a0430723c */ /* 0x000fe200000418ff */
[----:B--2---:R-:W-:-:S04]  /*3aa0*/  FFMA.FTZ R8, R66, c[0x0][0x2d0], -R12 ;  /* 0x0000b40042087a23 */ /* 0x004fc8000001080c */
[----:B------:R2:W1:Y:S03]  /*3ab0*/  MUFU.EX2 R173, R8 ;  /* 0x0000000800ad7308 */ /* 0x0004660000000800 */
[C---:B------:R-:W-:Y:S08]  /*3ac0*/  HMMA.16816.F32.BF16 R60, R4.reuse, R40, RZ ;  /* 0x00000028043c723c */ /* 0x040ff000000418ff */
[----:B---3--:R-:W-:Y:S01]  /*3ad0*/  HMMA.16816.F32.BF16 R124, R4, R28, RZ ;  /* 0x0000001c047c723c */ /* 0x008fe200000418ff */
[----:B--2---:R-:W-:-:S07]  /*3ae0*/  FFMA.FTZ R8, R65, c[0x0][0x2d0], -R12 ;  /* 0x0000b40041087a23 */ /* 0x004fce000001080c */
[C---:B-----5:R-:W-:Y:S01]  /*3af0*/  HMMA.16816.F32.BF16 R128, R4.reuse, R32, RZ ;  /* 0x000000200480723c */ /* 0x060fe200000418ff */
[----:B------:R2:W-:Y:S07]  /*3b00*/  MUFU.EX2 R175, R8 ;  /* 0x0000000800af7308 */ /* 0x0005ee0000000800 */
[C---:B------:R-:W-:Y:S08]  /*3b10*/  HMMA.16816.F32.BF16 R40, R4.reuse, R42, RZ ;  /* 0x0000002a0428723c */ /* 0x040ff000000418ff */
[----:B-1----:R-:W-:Y:S01]  /*3b20*/  HMMA.16816.F32.BF16 R116, R4, R20, RZ ;  /* 0x000000140474723c */ /* 0x002fe200000418ff */
[----:B--2---:R-:W-:-:S04]  /*3b30*/  FFMA.FTZ R8, R67, c[0x0][0x2d0], -R12 ;  /* 0x0000b40043087a23 */ /* 0x004fc8000001080c */
[----:B------:R1:W2:Y:S03]  /*3b40*/  MUFU.EX2 R250, R8 ;  /* 0x0000000800fa7308 */ /* 0x0002a60000000800 */
[C---:B------:R-:W-:Y:S01]  /*3b50*/  HMMA.16816.F32.BF16 R44, R4.reuse, R22, RZ ;  /* 0x00000016042c723c */ /* 0x040fe200000418ff */
[----:B------:R-:W-:Y:S07]  /*3b60*/  LDSM.16.MT88.4 R20, [R103+0x900] ;  /* 0x000900006714783b */ /* 0x000fee0000004200 */
[C---:B------:R-:W-:Y:S01]  /*3b70*/  HMMA.16816.F32.BF16 R28, R4.reuse, R30, RZ ;  /* 0x0000001e041c723c */ /* 0x040fe200000418ff */
[----:B-1----:R-:W1:Y:S07]  /*3b80*/  LDSM.16.MT88.4 R8, [R2+0x6900] ;  /* 0x006900000208783b */ /* 0x002e6e0000004200 */
[----:B------:R-:W-:Y:S07]  /*3b90*/  HMMA.16816.F32.BF16 R32, R4, R34, RZ ;  /* 0x000000220420723c */ /* 0x000fee00000418ff */
[----:B----4-:R-:W-:-:S02]  /*3ba0*/  F2FP.BF16.PACK_AB R4, R160, R15 ;  /* 0x0000000fa004723e */ /* 0x010fc400000010ff */
[----:B------:R-:W-:Y:S02]  /*3bb0*/  F2FP.BF16.PACK_AB R5, R173, R251 ;  /* 0x000000fbad05723e */ /* 0x000fe400000010ff */
[----:B------:R-:W-:Y:S02]  /*3bc0*/  F2FP.BF16.PACK_AB R6, R180, R174 ;  /* 0x000000aeb406723e */ /* 0x000fe400000010ff */
[----:B--2---:R-:W-:-:S07]  /*3bd0*/  F2FP.BF16.PACK_AB R7, R250, R175 ;  /* 0x000000affa07723e */ /* 0x004fce00000010ff */
[C---:B------:R-:W-:Y:S08]  /*3be0*/  HMMA.16816.F32.BF16 R148, R4.reuse, R16, R92 ;  /* 0x000000100494723c */ /* 0x040ff0000004185c */
[C---:B------:R-:W-:Y:S01]  /*3bf0*/  HMMA.16816.F32.BF16 R136, R4.reuse, R18, R76 ;  /* 0x000000120488723c */ /* 0x040fe2000004184c */
[----:B------:R-:W2:Y:S07]  /*3c00*/  LDSM.16.MT88.4 R16, [R233+0x900] ;  /* 0x00090000e910783b */ /* 0x000eae0000004200 */
[C---:B------:R-:W-:Y:S08]  /*3c10*/  HMMA.16816.F32.BF16 R164, R4.reuse, R24, R108 ;  /* 0x0000001804a4723c */ /* 0x040ff0000004186c */
[C---:B-1----:R-:W-:Y:S07]  /*3c20*/  HMMA.16816.F32.BF16 R132, R4.reuse, R8, R56 ;  /* 0x000000080484723c */ /* 0x042fee0000041838 */
[----:B------:R-:W-:Y:S01]  /*3c30*/  IMAD.MOV.U32 R59, RZ, RZ, R179 ;  /* 0x000000ffff3b7224 */ /* 0x000fe200078e00b3 */
[----:B------:R-:W-:Y:S01]  /*3c40*/  HMMA.16816.F32.BF16 R108, R4, R10, R48 ;  /* 0x0000000a046c723c */ /* 0x000fe20000041830 */
[----:B------:R-:W1:Y:S01]  /*3c50*/  LDSM.16.MT88.4 R8, [R0+0x900] ;  /* 0x000900000008783b */ /* 0x000e620000004200 */
[----:B------:R-:W-:Y:S01]  /*3c60*/  IMAD.MOV.U32 R58, RZ, RZ, R178 ;  /* 0x000000ffff3a7224 */ /* 0x000fe200078e00b2 */
[----:B------:R-:W-:Y:S01]  /*3c70*/  MOV R56, R177 ;  /* 0x000000b100387202 */ /* 0x000fe20000000f00 */
[----:B------:R-:W-:-:S04]  /*3c80*/  IMAD.MOV.U32 R57, RZ, RZ, R176 ;  /* 0x000000ffff397224 */ /* 0x000fc800078e00b0 */
[C---:B------:R-:W-:Y:S07]  /*3c90*/  HMMA.16816.F32.BF16 R176, R4.reuse, R20, R112 ;  /* 0x0000001404b0723c */ /* 0x040fee0000041870 */
[----:B------:R-:W-:Y:S01]  /*3ca0*/  IMAD.MOV.U32 R115, RZ, RZ, R180 ;  /* 0x000000ffff737224 */ /* 0x000fe200078e00b4 */
[----:B------:R-:W-:Y:S01]  /*3cb0*/  MOV R114, R175 ;  /* 0x000000af00727202 */ /* 0x000fe20000000f00 */
[----:B------:R-:W-:Y:S01]  /*3cc0*/  HMMA.16816.F32.BF16 R180, R4, R22, R88 ;  /* 0x0000001604b4723c */ /* 0x000fe20000041858 */
[----:B------:R-:W3:Y:S01]  /*3cd0*/  LDSM.16.MT88.4 R20, [R233+0x3900] ;  /* 0x00390000e914783b */ /* 0x000ee20000004200 */
[----:B------:R-:W-:-:S02]  /*3ce0*/  IMAD.MOV.U32 R113, RZ, RZ, R174 ;  /* 0x000000ffff717224 */ /* 0x000fc400078e00ae */
[----:B------:R-:W-:-:S03]  /*3cf0*/  IMAD.MOV.U32 R112, RZ, RZ, R173 ;  /* 0x000000ffff707224 */ /* 0x000fc600078e00ad */
[----:B------:R-:W-:Y:S01]  /*3d00*/  MOV R91, R172 ;  /* 0x000000ac005b7202 */ /* 0x000fe20000000f00 */
[C---:B------:R-:W-:Y:S01]  /*3d10*/  HMMA.16816.F32.BF16 R140, R4.reuse, R26, R84 ;  /* 0x0000001a048c723c */ /* 0x040fe20000041854 */
[----:B------:R-:W-:Y:S01]  /*3d20*/  IMAD.MOV.U32 R90, RZ, RZ, R163 ;  /* 0x000000ffff5a7224 */ /* 0x000fe200078e00a3 */
[----:B------:R-:W-:Y:S01]  /*3d30*/  MOV R88, R161 ;  /* 0x000000a100587202 */ /* 0x000fe20000000f00 */
[----:B------:R-:W-:Y:S01]  /*3d40*/  IMAD.MOV.U32 R89, RZ, RZ, R162 ;  /* 0x000000ffff597224 */ /* 0x000fe200078e00a2 */
[----:B------:R-:W4:Y:S04]  /*3d50*/  LDSM.16.MT88.4 R24, [R103+0x3900] ;  /* 0x003900006718783b */ /* 0x000f280000004200 */
[C---:B--2---:R-:W-:Y:S08]  /*3d60*/  HMMA.16816.F32.BF16 R172, R4.reuse, R16, R104 ;  /* 0x0000001004ac723c */ /* 0x044ff00000041868 */
[C---:B------:R-:W-:Y:S01]  /*3d70*/  HMMA.16816.F32.BF16 R104, R4.reuse, R18, R80 ;  /* 0x000000120468723c */ /* 0x040fe20000041850 */
[----:B------:R-:W2:Y:S06]  /*3d80*/  LDSM.16.MT88.4 R16, [R0+0x3900] ;  /* 0x003900000010783b */ /* 0x000eac0000004200 */
[----:B------:R-:W-:Y:S01]  /*3d90*/  IMAD.MOV.U32 R83, RZ, RZ, R160 ;  /* 0x000000ffff537224 */ /* 0x000fe200078e00a0 */
[----:B-1----:R-:W-:Y:S01]  /*3da0*/  HMMA.16816.F32.BF16 R92, R4, R10, R52 ;  /* 0x0000000a045c723c */ /* 0x002fe20000041834 */
[----:B------:R-:W-:Y:S01]  /*3db0*/  MOV R82, R91 ;  /* 0x0000005b00527202 */ /* 0x000fe20000000f00 */
[----:B------:R-:W-:Y:S01]  /*3dc0*/  IMAD.MOV.U32 R91, RZ, RZ, R252 ;  /* 0x000000ffff5b7224 */ /* 0x000fe200078e00fc */
[----:B------:R-:W-:Y:S01]  /*3dd0*/  MOV R80, R89 ;  /* 0x0000005900507202 */ /* 0x000fe20000000f00 */
[----:B------:R-:W-:Y:S01]  /*3de0*/  IMAD.MOV.U32 R81, RZ, RZ, R90 ;  /* 0x000000ffff517224 */ /* 0x000fe200078e005a */
[----:B------:R-:W-:Y:S01]  /*3df0*/  MOV R90, R115 ;  /* 0x00000073005a7202 */ /* 0x000fe20000000f00 */
[----:B------:R-:W-:-:S02]  /*3e00*/  IMAD.MOV.U32 R89, RZ, RZ, R114 ;  /* 0x000000ffff597224 */ /* 0x000fc400078e0072 */
[C---:B------:R-:W-:Y:S01]  /*3e10*/  HMMA.16816.F32.BF16 R160, R4.reuse, R8, R72 ;  /* 0x0000000804a0723c */ /* 0x040fe20000041848 */
[----:B------:R-:W1:Y:S07]  /*3e20*/  LDSM.16.MT88.4 R8, [R103+0x6900] ;  /* 0x006900006708783b */ /* 0x000e6e0000004200 */
[C---:B---3--:R-:W-:Y:S08]  /*3e30*/  HMMA.16816.F32.BF16 R76, R4.reuse, R20, R60 ;  /* 0x00000014044c723c */ /* 0x048ff0000004183c */
[C---:B------:R-:W-:Y:S01]  /*3e40*/  HMMA.16816.F32.BF16 R64, R4.reuse, R22, R40 ;  /* 0x000000160440723c */ /* 0x040fe20000041828 */
[----:B------:R-:W3:Y:S07]  /*3e50*/  LDSM.16.MT88.4 R20, [R233+0x6900] ;  /* 0x00690000e914783b */ /* 0x000eee0000004200 */
[C---:B----4-:R-:W-:Y:S08]  /*3e60*/  HMMA.16816.F32.BF16 R84, R4.reuse, R26, R68 ;  /* 0x0000001a0454723c */ /* 0x050ff00000041844 */
[C---:B--2---:R-:W-:Y:S07]  /*3e70*/  HMMA.16816.F32.BF16 R60, R4.reuse, R18, R120 ;  /* 0x00000012043c723c */ /* 0x044fee0000041878 */
[----:B------:R-:W-:Y:S01]  /*3e80*/  MOV R120, R56 ;  /* 0x0000003800787202 */ /* 0x000fe20000000f00 */
[C---:B------:R-:W-:Y:S01]  /*3e90*/  HMMA.16816.F32.BF16 R52, R4.reuse, R16, R36 ;  /* 0x000000100434723c */ /* 0x040fe20000041824 */
[----:B------:R-:W2:Y:S07]  /*3ea0*/  LDSM.16.MT88.4 R16, [R0+0x6900] ;  /* 0x006900000010783b */ /* 0x000eae0000004200 */
[C---:B-1----:R-:W-:Y:S07]  /*3eb0*/  HMMA.16816.F32.BF16 R68, R4.reuse, R8, R116 ;  /* 0x000000080444723c */ /* 0x042fee0000041874 */
[----:B------:R-:W-:Y:S01]  /*3ec0*/  FFMA.FTZ R8, R144, c[0x0][0x2d0], -R13 ;  /* 0x0000b40090087a23 */ /* 0x000fe2000001080d */
[----:B------:R-:W-:Y:S01]  /*3ed0*/  MOV R116, R171 ;  /* 0x000000ab00747202 */ /* 0x000fe20000000f00 */
[----:B------:R-:W-:Y:S01]  /*3ee0*/  IMAD.MOV.U32 R119, RZ, RZ, R57 ;  /* 0x000000ffff777224 */ /* 0x000fe200078e0039 */
[----:B------:R-:W-:Y:S01]  /*3ef0*/  MOV R118, R58 ;  /* 0x0000003a00767202 */ /* 0x000fe20000000f00 */
[----:B------:R1:W4:Y:S01]  /*3f00*/  MUFU.EX2 R9, R8 ;  /* 0x0000000800097308 */ /* 0x0003220000000800 */
[----:B------:R-:W-:Y:S01]  /*3f10*/  IMAD.MOV.U32 R117, RZ, RZ, R59 ;  /* 0x000000ffff757224 */ /* 0x000fe200078e003b */
[C---:B---3--:R-:W-:Y:S08]  /*3f20*/  HMMA.16816.F32.BF16 R48, R4.reuse, R20, R124 ;  /* 0x000000140430723c */ /* 0x048ff0000004187c */
[----:B------:R-:W-:Y:S01]  /*3f30*/  HMMA.16816.F32.BF16 R56, R4, R10, R44 ;  /* 0x0000000a0438723c */ /* 0x000fe2000004182c */
[----:B-1----:R-:W-:-:S07]  /*3f40*/  FFMA.FTZ R8, R102, c[0x0][0x2d0], -R13 ;  /* 0x0000b40066087a23 */ /* 0x002fce000001080d */
[----:B------:R-:W-:Y:S01]  /*3f50*/  HMMA.16816.F32.BF16 R44, R4, R22, R28 ;  /* 0x00000016042c723c */ /* 0x000fe2000004181c */
[----:B------:R-:W1:Y:S01]  /*3f60*/  LDSM.16.MT88.4 R20, [R2+0x1100] ;  /* 0x001100000214783b */ /* 0x000e620000004200 */
[----:B------:R3:W5:Y:S01]  /*3f70*/  MUFU.EX2 R123, R8 ;  /* 0x00000008007b7308 */ /* 0x0007620000000800 */
[----:B------:R-:W-:-:S04]  /*3f80*/  IMAD.MOV.U32 R102, RZ, RZ, R91 ;  /* 0x000000ffff667224 */ /* 0x000fc800078e005b */
[----:B------:R-:W-:Y:S01]  /*3f90*/  MOV R31, R251 ;  /* 0x000000fb001f7202 */ /* 0x000fe20000000f00 */
[----:B------:R-:W-:Y:S01]  /*3fa0*/  IMAD.MOV.U32 R30, RZ, RZ, R250 ;  /* 0x000000ffff1e7224 */ /* 0x000fe200078e00fa */
[----:B--2---:R-:W-:Y:S01]  /*3fb0*/  HMMA.16816.F32.BF16 R40, R4, R16, R128 ;  /* 0x000000100428723c */ /* 0x004fe20000041880 */
[----:B----4-:R-:W-:-:S07]  /*3fc0*/  IMAD.MOV.U32 R29, RZ, RZ, R9 ;  /* 0x000000ffff1d7224 */ /* 0x010fce00078e0009 */
[C---:B------:R-:W-:Y:S01]  /*3fd0*/  HMMA.16816.F32.BF16 R36, R4.reuse, R18, R32 ;  /* 0x000000120424723c */ /* 0x040fe20000041820 */
[----:B---3--:R-:W-:Y:S01]  /*3fe0*/  FFMA.FTZ R8, R145, c[0x0][0x2d0], -R13 ;  /* 0x0000b40091087a23 */ /* 0x008fe2000001080d */
[----:B------:R-:W2:Y:S03]  /*3ff0*/  LDSM.16.MT88.4 R16, [R2+0x4100] ;  /* 0x004100000210783b */ /* 0x000ea60000004200 */
[----:B------:R3:W-:Y:S01]  /*4000*/  MUFU.EX2 R122, R8 ;  /* 0x00000008007a7308 */ /* 0x0007e20000000800 */
[----:B------:R-:W-:Y:S02]  /*4010*/  LDSM.16.MT88.4 R32, [R103+0x1100] ;  /* 0x001100006720783b */ /* 0x000fe40000004200 */
[----:B------:R-:W-:Y:S07]  /*4020*/  HMMA.16816.F32.BF16 R96, R4, R24, R96 ;  /* 0x000000180460723c */ /* 0x000fee0000041860 */
[----:B-----5:R-:W-:Y:S01]  /*4030*/  F2FP.BF16.PACK_AB R4, R123, R29 ;  /* 0x0000001d7b04723e */ /* 0x020fe200000010ff */
[----:B------:R-:W-:Y:S01]  /*4040*/  IMAD.MOV.U32 R25, RZ, RZ, R88 ;  /* 0x000000ffff197224 */ /* 0x000fe200078e0058 */
[----:B------:R-:W-:-:S02]  /*4050*/  MOV R88, R113 ;  /* 0x0000007100587202 */ /* 0x000fc40000000f00 */
[----:B------:R-:W-:Y:S01]  /*4060*/  MOV R24, R83 ;  /* 0x0000005300187202 */ /* 0x000fe20000000f00 */
[----:B------:R-:W-:Y:S02]  /*4070*/  IMAD.MOV.U32 R83, RZ, RZ, R112 ;  /* 0x000000ffff537224 */ /* 0x000fe400078e0070 */
[----:B---3--:R-:W-:Y:S01]  /*4080*/  FFMA.FTZ R8, R101, c[0x0][0x2d0], -R13 ;  /* 0x0000b40065087a23 */ /* 0x008fe2000001080d */
[----:B------:R-:W-:-:S03]  /*4090*/  MOV R101, R80 ;  /* 0x0000005000657202 */ /* 0x000fc60000000f00 */
[----:B------:R3:W4:Y:S02]  /*40a0*/  MUFU.EX2 R121, R8 ;  /* 0x0000000800797308 */ /* 0x0007240000000800 */
[----:B---3--:R-:W-:Y:S01]  /*40b0*/  FFMA.FTZ R8, R146, c[0x0][0x2d0], -R12 ;  /* 0x0000b40092087a23 */ /* 0x008fe2000001080c */
[----:B----4-:R-:W-:-:S05]  /*40c0*/  F2FP.BF16.PACK_AB R6, R121, R122 ;  /* 0x0000007a7906723e */ /* 0x010fca00000010ff */
[----:B------:R3:W-:Y:S02]  /*40d0*/  MUFU.EX2 R171, R8 ;  /* 0x0000000800ab7308 */ /* 0x0007e40000000800 */
[----:B---3--:R-:W-:-:S06]  /*40e0*/  FFMA.FTZ R8, R168, c[0x0][0x2d0], -R12 ;  /* 0x0000b400a8087a23 */ /* 0x008fcc000001080c */
[----:B------:R3:W4:Y:S02]  /*40f0*/  MUFU.EX2 R252, R8 ;  /* 0x0000000800fc7308 */ /* 0x0007240000000800 */
[----:B---3--:R-:W-:Y:S01]  /*4100*/  FFMA.FTZ R8, R147, c[0x0][0x2d0], -R12 ;  /* 0x0000b40093087a23 */ /* 0x008fe2000001080c */
[----:B----4-:R-:W-:-:S05]  /*4110*/  F2FP.BF16.PACK_AB R5, R252, R171 ;  /* 0x000000abfc05723e */ /* 0x010fca00000010ff */
[----:B------:R3:W-:Y:S02]  /*4120*/  MUFU.EX2 R251, R8 ;  /* 0x0000000800fb7308 */ /* 0x0007e40000000800 */
[----:B---3--:R-:W-:-:S06]  /*4130*/  FFMA.FTZ R8, R169, c[0x0][0x2d0], -R12 ;  /* 0x0000b400a9087a23 */ /* 0x008fcc000001080c */
[----:B------:R3:W4:Y:S02]  /*4140*/  MUFU.EX2 R250, R8 ;  /* 0x0000000800fa7308 */ /* 0x0007240000000800 */
[----:B---3--:R-:W3:Y:S01]  /*4150*/  LDSM.16.MT88.4 R8, [R2+0x7100] ;  /* 0x007100000208783b */ /* 0x008ee20000004200 */
[----:B----4-:R-:W-:-:S07]  /*4160*/  F2FP.BF16.PACK_AB R7, R250, R251 ;  /* 0x000000fbfa07723e */ /* 0x010fce00000010ff */
[C---:B-1----:R-:W-:Y:S07]  /*4170*/  HMMA.16816.F32.BF16 R112, R4.reuse, R20, R164 ;  /* 0x000000140470723c */ /* 0x042fee00000418a4 */
[----:B------:R-:W-:Y:S01]  /*4180*/  MOV R166, R88 ;  /* 0x0000005800a67202 */ /* 0x000fe20000000f00 */
[----:B------:R-:W-:Y:S01]  /*4190*/  IMAD.MOV.U32 R165, RZ, RZ, R89 ;  /* 0x000000ffffa57224 */ /* 0x000fe200078e0059 */
[----:B------:R-:W-:Y:S01]  /*41a0*/  MOV R164, R90 ;  /* 0x0000005a00a47202 */ /* 0x000fe20000000f00 */
[----:B--2---:R-:W-:Y:S01]  /*41b0*/  HMMA.16816.F32.BF16 R144, R4, R16, R148 ;  /* 0x000000100490723c */ /* 0x004fe20000041894 */
[----:B------:R-:W-:-:S06]  /*41c0*/  IMAD.MOV.U32 R167, RZ, RZ, R83 ;  /* 0x000000ffffa77224 */ /* 0x000fcc00078e0053 */
[----:B------:R-:W-:Y:S01]  /*41d0*/  IMAD.MOV.U32 R149, RZ, RZ, R81 ;  /* 0x000000ffff957224 */ /* 0x000fe200078e0051 */
[----:B------:R-:W-:Y:S01]  /*41e0*/  MOV R148, R82 ;  /* 0x0000005200947202 */ /* 0x000fe20000000f00 */
[C---:B------:R-:W-:Y:S01]  /*41f0*/  HMMA.16816.F32.BF16 R72, R4.reuse, R22, R140 ;  /* 0x000000160448723c */ /* 0x040fe2000004188c */
[----:B------:R-:W-:Y:S01]  /*4200*/  LDSM.16.MT88.4 R20, [R0+0x1100] ;  /* 0x001100000014783b */ /* 0x000fe20000004200 */
[----:B------:R-:W-:Y:S01]  /*4210*/  MOV R151, R24 ;  /* 0x0000001800977202 */ /* 0x000fe20000000f00 */
[----:B------:R-:W-:Y:S02]  /*4220*/  IMAD.MOV.U32 R150, RZ, RZ, R25 ;  /* 0x000000ffff967224 */ /* 0x000fe400078e0019 */
[----:B------:R-:W-:Y:S03]  /*4230*/  LDSM.16.MT88.4 R24, [R233+0x1100] ;  /* 0x00110000e918783b */ /* 0x000fe60000004200 */
[C---:B------:R-:W-:Y:S01]  /*4240*/  HMMA.16816.F32.BF16 R80, R4.reuse, R18, R136 ;  /* 0x000000120450723c */ /* 0x040fe20000041888 */
[----:B------:R-:W1:Y:S07]  /*4250*/  LDSM.16.MT88.4 R16, [R103+0x4100] ;  /* 0x004100006710783b */ /* 0x000e6e0000004200 */
[C---:B---3--:R-:W-:Y:S08]  /*4260*/  HMMA.16816.F32.BF16 R88, R4.reuse, R8, R132 ;  /* 0x000000080458723c */ /* 0x048ff00000041884 */
[C---:B------:R-:W-:Y:S01]  /*4270*/  HMMA.16816.F32.BF16 R108, R4.reuse, R10, R108 ;  /* 0x0000000a046c723c */ /* 0x040fe2000004186c */
[----:B------:R-:W2:Y:S07]  /*4280*/  LDSM.16.MT88.4 R8, [R233+0x4100] ;  /* 0x00410000e908783b */ /* 0x000eae0000004200 */
[C---:B------:R-:W-:Y:S07]  /*4290*/  HMMA.16816.F32.BF16 R124, R4.reuse, R32, R176 ;  /* 0x00000020047c723c */ /* 0x040fee00000418b0 */
[----:B------:R-:W-:Y:S01]  /*42a0*/  MOV R32, R29 ;  /* 0x0000001d00207202 */ /* 0x000fe20000000f00 */
[C---:B------:R-:W-:Y:S01]  /*42b0*/  HMMA.16816.F32.BF16 R128, R4.reuse, R34, R180 ;  /* 0x000000220480723c */ /* 0x040fe200000418b4 */
[----:B------:R-:W-:Y:S01]  /*42c0*/  IMAD.MOV.U32 R33, RZ, RZ, R30 ;  /* 0x000000ffff217224 */ /* 0x000fe200078e001e */
[----:B------:R-:W-:Y:S01]  /*42d0*/  MOV R178, R117 ;  /* 0x0000007500b27202 */ /* 0x000fe20000000f00 */
[----:B------:R-:W-:Y:S01]  /*42e0*/  IMAD.MOV.U32 R177, RZ, RZ, R116 ;  /* 0x000000ffffb17224 */ /* 0x000fe200078e0074 */
[----:B------:R-:W-:Y:S01]  /*42f0*/  MOV R176, R31 ;  /* 0x0000001f00b07202 */ /* 0x000fe20000000f00 */
[----:B------:R-:W-:Y:S01]  /*4300*/  IMAD.MOV.U32 R179, RZ, RZ, R118 ;  /* 0x000000ffffb37224 */ /* 0x000fe200078e0076 */
[----:B------:R-:W3:Y:S01]  /*4310*/  LDSM.16.MT88.4 R28, [R0+0x4100] ;  /* 0x00410000001c783b */ /* 0x000ee20000004200 */
[----:B------:R-:W-:Y:S01]  /*4320*/  MOV R34, R119 ;  /* 0x0000007700227202 */ /* 0x000fe20000000f00 */
[----:B------:R-:W-:Y:S01]  /*4330*/  IMAD.MOV.U32 R35, RZ, RZ, R171 ;  /* 0x000000ffff237224 */ /* 0x000fe200078e00ab */
[----:B------:R-:W-:Y:S01]  /*4340*/  MOV R182, R121 ;  /* 0x0000007900b67202 */ /* 0x000fe20000000f00 */
[----:B------:R-:W-:Y:S01]  /*4350*/  IMAD.MOV.U32 R183, RZ, RZ, R120 ;  /* 0x000000ffffb77224 */ /* 0x000fe200078e0078 */
[----:B------:R-:W-:Y:S01]  /*4360*/  MOV R180, R123 ;  /* 0x0000007b00b47202 */ /* 0x000fe20000000f00 */
[----:B------:R-:W-:Y:S01]  /*4370*/  IMAD.MOV.U32 R181, RZ, RZ, R122 ;  /* 0x000000ffffb57224 */ /* 0x000fe200078e007a */
[C---:B-1----:R-:W-:Y:S08]  /*4380*/  HMMA.16816.F32.BF16 R132, R4.reuse, R16, R96 ;  /* 0x000000100484723c */ /* 0x042ff00000041860 */
[C---:B------:R-:W-:Y:S01]  /*4390*/  HMMA.16816.F32.BF16 R120, R4.reuse, R18, R84 ;  /* 0x000000120478723c */ /* 0x040fe20000041854 */
[----:B------:R-:W-:Y:S07]  /*43a0*/  LDSM.16.MT88.4 R16, [R233+0x7100] ;  /* 0x00710000e910783b */ /* 0x000fee0000004200 */
[C---:B--2---:R-:W-:Y:S07]  /*43b0*/  HMMA.16816.F32.BF16 R116, R4.reuse, R8, R76 ;  /* 0x000000080474723c */ /* 0x044fee000004184c */
[----:B------:R-:W-:Y:S01]  /*43c0*/  IMAD.MOV.U32 R79, RZ, RZ, R34 ;  /* 0x000000ffff4f7224 */ /* 0x000fe200078e0022 */
[----:B------:R-:W-:Y:S01]  /*43d0*/  MOV R78, R35 ;  /* 0x00000023004e7202 */ /* 0x000fe20000000f00 */
[----:B------:R-:W-:Y:S01]  /*43e0*/  IMAD.MOV.U32 R77, RZ, RZ, R32 ;  /* 0x000000ffff4d7224 */ /* 0x000fe200078e0020 */
[----:B------:R-:W-:Y:S01]  /*43f0*/  MOV R76, R33 ;  /* 0x00000021004c7202 */ /* 0x000fe20000000f00 */
[C---:B------:R-:W-:Y:S08]  /*4400*/  HMMA.16816.F32.BF16 R160, R4.reuse, R20, R160 ;  /* 0x0000001404a0723c */ /* 0x040ff000000418a0 */
[C---:B------:R-:W-:Y:S01]  /*4410*/  HMMA.16816.F32.BF16 R32, R4.reuse, R10, R64 ;  /* 0x0000000a0420723c */ /* 0x040fe20000041840 */
[----:B------:R-:W1:Y:S06]  /*4420*/  LDSM.16.MT88.4 R8, [R103+0x7100] ;  /* 0x007100006708783b */ /* 0x000e6c0000004200 */
[----:B------:R-:W-:Y:S01]  /*4430*/  IMAD.MOV.U32 R67, RZ, RZ, R164 ;  /* 0x000000ffff437224 */ /* 0x000fe200078e00a4 */
[----:B------:R-:W-:Y:S01]  /*4440*/  HMMA.16816.F32.BF16 R140, R4, R22, R92 ;  /* 0x00000016048c723c */ /* 0x000fe2000004185c */
[----:B------:R-:W2:Y:S01]  /*4450*/  LDSM.16.MT88.4 R20, [R0+0x7100] ;  /* 0x007100000014783b */ /* 0x000ea20000004200 */
[----:B------:R-:W-:Y:S01]  /*4460*/  MOV R66, R165 ;  /* 0x000000a500427202 */ /* 0x000fe20000000f00 */
[----:B------:R-:W-:Y:S01]  /*4470*/  IMAD.MOV.U32 R65, RZ, RZ, R166 ;  /* 0x000000ffff417224 */ /* 0x000fe200078e00a6 */
[----:B------:R-:W-:-:S04]  /*4480*/  MOV R64, R167 ;  /* 0x000000a700407202 */ /* 0x000fc80000000f00 */
[C---:B------:R-:W-:Y:S07]  /*4490*/  HMMA.16816.F32.BF16 R136, R4.reuse, R24, R172 ;  /* 0x000000180488723c */ /* 0x040fee00000418ac */
[----:B------:R-:W-:Y:S01]  /*44a0*/  MOV R175, R170 ;  /* 0x000000aa00af7202 */ /* 0x000fe20000000f00 */
[----:B---3--:R-:W-:Y:S01]  /*44b0*/  HMMA.16816.F32.BF16 R164, R4, R28, R52 ;  /* 0x0000001c04a4723c */ /* 0x008fe20000041834 */
[----:B------:R-:W-:Y:S01]  /*44c0*/  IMAD.MOV.U32 R24, RZ, RZ, R149 ;  /* 0x000000ffff187224 */ /* 0x000fe200078e0095 */
[----:B------:R-:W-:-:S05]  /*44d0*/  MOV R25, R150 ;  /* 0x0000009600197202 */ /* 0x000fca0000000f00 */
[----:B------:R-:W-:Y:S01]  /*44e0*/  IMAD.MOV.U32 R55, RZ, RZ, R175 ;  /* 0x000000ffff377224 */ /* 0x000fe200078e00af */
[----:B------:R-:W-:Y:S01]  /*44f0*/  HMMA.16816.F32.BF16 R168, R4, R26, R104 ;  /* 0x0000001a04a8723c */ /* 0x000fe20000041868 */
[----:B------:R-:W-:Y:S01]  /*4500*/  MOV R54, R176 ;  /* 0x000000b000367202 */ /* 0x000fe20000000f00 */
[----:B------:R-:W-:Y:S01]  /*4510*/  IMAD.MOV.U32 R53, RZ, RZ, R177 ;  /* 0x000000ffff357224 */ /* 0x000fe200078e00b1 */
[----:B------:R-:W-:-:S04]  /*4520*/  MOV R52, R178 ;  /* 0x000000b200347202 */ /* 0x000fc80000000f00 */
[----:B------:R-:W-:Y:S01]  /*4530*/  MOV R27, R148 ;  /* 0x00000094001b7202 */ /* 0x000fe20000000f00 */
[----:B------:R-:W-:Y:S01]  /*4540*/  HMMA.16816.F32.BF16 R104, R4, R30, R60 ;  /* 0x0000001e0468723c */ /* 0x000fe2000004183c */
[----:B------:R-:W3:Y:S01]  /*4550*/  LDSM.16.MT88.4 R28, [R2+0x1900] ;  /* 0x00190000021c783b */ /* 0x000ee20000004200 */
[----:B------:R-:W-:-:S05]  /*4560*/  IMAD.MOV.U32 R26, RZ, RZ, R179 ;  /* 0x000000ffff1a7224 */ /* 0x000fca00078e00b3 */
[----:B------:R-:W-:Y:S01]  /*4570*/  MOV R61, R239 ;  /* 0x000000ef003d7202 */ /* 0x000fe20000000f00 */
[----:B-1----:R-:W-:Y:S01]  /*4580*/  HMMA.16816.F32.BF16 R96, R4, R8, R68 ;  /* 0x000000080460723c */ /* 0x002fe20000041844 */
[----:B------:R-:W-:Y:S01]  /*4590*/  MOV R63, R238 ;  /* 0x000000ee003f7202 */ /* 0x000fe20000000f00 */
[----:B------:R-:W-:-:S05]  /*45a0*/  IMAD.MOV.U32 R62, RZ, RZ, R151 ;  /* 0x000000ffff3e7224 */ /* 0x000fca00078e0097 */
[--C-:B------:R-:W-:Y:S01]  /*45b0*/  FFMA.FTZ R8, R191, c[0x0][0x2d0], -R13.reuse ;  /* 0x0000b400bf087a23 */ /* 0x100fe2000001080d */
[C---:B------:R-:W-:Y:S03]  /*45c0*/  HMMA.16816.F32.BF16 R172, R4.reuse, R16, R48 ;  /* 0x0000001004ac723c */ /* 0x040fe60000041830 */
[----:B------:R1:W-:Y:S05]  /*45d0*/  MUFU.EX2 R239, R8 ;  /* 0x0000000800ef7308 */ /* 0x0003ea0000000800 */
[C---:B------:R-:W-:Y:S01]  /*45e0*/  HMMA.16816.F32.BF16 R148, R4.reuse, R18, R44 ;  /* 0x000000120494723c */ /* 0x040fe2000004182c */
[----:B------:R-:W4:Y:S07]  /*45f0*/  LDSM.16.MT88.4 R16, [R2+0x4900] ;  /* 0x004900000210783b */ /* 0x000f2e0000004200 */
[----:B------:R-:W-:Y:S01]  /*4600*/  HMMA.16816.F32.BF16 R176, R4, R10, R56 ;  /* 0x0000000a04b0723c */ /* 0x000fe20000041838 */
[----:B-1----:R-:W-:-:S02]  /*4610*/  FFMA.FTZ R8, R188, c[0x0][0x2d0], -R13 ;  /* 0x0000b400bc087a23 */ /* 0x002fc4000001080d */
[----:B------:R-:W-:Y:S02]  /*4620*/  IMAD.MOV.U32 R188, RZ, RZ, R240 ;  /* 0x000000ffffbc7224 */ /* 0x000fe400078e00f0 */
[----:B------:R1:W-:Y:S03]  /*4630*/  MUFU.EX2 R240, R8 ;  /* 0x0000000800f07308 */ /* 0x0003e60000000800 */
[C---:B--2---:R-:W-:Y:S08]  /*4640*/  HMMA.16816.F32.BF16 R92, R4.reuse, R20, R40 ;  /* 0x00000014045c723c */ /* 0x044ff00000041828 */
[----:B------:R-:W-:Y:S01]  /*4650*/  HMMA.16816.F32.BF16 R84, R4, R22, R36 ;  /* 0x000000160454723c */ /* 0x000fe20000041824 */
[----:B------:R-:W-:Y:S01]  /*4660*/  LDSM.16.MT88.4 R20, [R233+0x1900] ;  /* 0x00190000e914783b */ /* 0x000fe20000004200 */
[----:B-1----:R-:W-:-:S05]  /*4670*/  FFMA.FTZ R8, R190, c[0x0][0x2d0], -R13 ;  /* 0x0000b400be087a23 */ /* 0x002fca000001080d */
[----:B------:R-:W-:Y:S01]  /*4680*/  MOV R38, R26 ;  /* 0x0000001a00267202 */ /* 0x000fe20000000f00 */
[----:B------:R-:W-:Y:S01]  /*4690*/  FFMA.FTZ R4, R231, c[0x0][0x2d0], -R12 ;  /* 0x0000b400e7047a23 */ /* 0x000fe2000001080c */
[----:B------:R-:W-:Y:S01]  /*46a0*/  MOV R37, R24 ;  /* 0x0000001800257202 */ /* 0x000fe20000000f00 */
[----:B------:R1:W-:Y:S01]  /*46b0*/  MUFU.EX2 R238, R8 ;  /* 0x0000000800ee7308 */ /* 0x0003e20000000800 */
[----:B------:R-:W-:Y:S01]  /*46c0*/  IMAD.MOV.U32 R36, RZ, RZ, R27 ;  /* 0x000000ffff247224 */ /* 0x000fe200078e001b */
[----:B------:R-:W-:Y:S01]  /*46d0*/  MOV R231, R61 ;  /* 0x0000003d00e77202 */ /* 0x000fe20000000f00 */
[----:B------:R-:W-:Y:S02]  /*46e0*/  IMAD.MOV.U32 R39, RZ, RZ, R25 ;  /* 0x000000ffff277224 */ /* 0x000fe400078e0019 */
[----:B------:R-:W2:Y:S03]  /*46f0*/  LDSM.16.MT88.4 R24, [R2+0x7900] ;  /* 0x007900000218783b */ /* 0x000ea60000004200 */
[----:B------:R5:W-:Y:S01]  /*4700*/  MUFU.EX2 R191, R4 ;  /* 0x0000000400bf7308 */ /* 0x000be20000000800 */
[----:B-1----:R-:W-:-:S02]  /*4710*/  FFMA.FTZ R8, R189, c[0x0][0x2d0], -R13 ;  /* 0x0000b400bd087a23 */ /* 0x002fc4000001080d */
[----:B------:R-:W-:-:S05]  /*4720*/  IMAD.MOV.U32 R189, RZ, RZ, R236 ;  /* 0x000000ffffbd7224 */ /* 0x000fca00078e00ec */
[----:B------:R1:W1:Y:S01]  /*4730*/  MUFU.EX2 R236, R8 ;  /* 0x0000000800ec7308 */ /* 0x0002620000000800 */
[----:B-----5:R-:W-:Y:S02]  /*4740*/  FFMA.FTZ R4, R230, c[0x0][0x2d0], -R12 ;  /* 0x0000b400e6047a23 */ /* 0x020fe4000001080c */
[----:B------:R-:W-:Y:S02]  /*4750*/  IMAD.MOV.U32 R230, RZ, RZ, R62 ;  /* 0x000000ffffe67224 */ /* 0x000fe400078e003e */
[----:B-1----:R-:W-:Y:S01]  /*4760*/  FFMA.FTZ R8, R229, c[0x0][0x2d0], -R12 ;  /* 0x0000b400e5087a23 */ /* 0x002fe2000001080c */
[----:B------:R-:W-:-:S03]  /*4770*/  F2FP.BF16.PACK_AB R6, R236, R238 ;  /* 0x000000eeec06723e */ /* 0x000fc600000010ff */
[----:B------:R1:W-:Y:S02]  /*4780*/  MUFU.EX2 R229, R8 ;  /* 0x0000000800e57308 */ /* 0x0003e40000000800 */
[----:B-1----:R-:W-:-:S06]  /*4790*/  FFMA.FTZ R8, R228, c[0x0][0x2d0], -R12 ;  /* 0x0000b400e4087a23 */ /* 0x002fcc000001080c */
[----:B------:R1:W5:Y:S08]  /*47a0*/  MUFU.EX2 R228, R4 ;  /* 0x0000000400e47308 */ /* 0x0003700000000800 */
[----:B------:R-:W2:Y:S01]  /*47b0*/  MUFU.EX2 R190, R8 ;  /* 0x0000000800be7308 */ /* 0x000ea20000000800 */
[----:B-1----:R-:W-:Y:S02]  /*47c0*/  F2FP.BF16.PACK_AB R4, R240, R239 ;  /* 0x000000eff004723e */ /* 0x002fe400000010ff */
[----:B-----5:R-:W-:-:S02]  /*47d0*/  F2FP.BF16.PACK_AB R7, R228, R191 ;  /* 0x000000bfe407723e */ /* 0x020fc400000010ff */
[----:B--2---:R-:W-:Y:S01]  /*47e0*/  F2FP.BF16.PACK_AB R5, R190, R229 ;  /* 0x000000e5be05723e */ /* 0x004fe200000010ff */
[----:B------:R-:W-:Y:S06]  /*47f0*/  LDSM.16.MT88.4 R8, [R103+0x4900] ;  /* 0x004900006708783b */ /* 0x000fec0000004200 */
[C---:B---3--:R-:W-:Y:S08]  /*4800*/  HMMA.16816.F32.BF16 R112, R4.reuse, R28, R112 ;  /* 0x0000001c0470723c */ /* 0x048ff00000041870 */
[C---:B------:R-:W-:Y:S01]  /*4810*/  HMMA.16816.F32.BF16 R40, R4.reuse, R30, R72 ;  /* 0x0000001e0428723c */ /* 0x040fe20000041848 */
[----:B------:R-:W1:Y:S06]  /*4820*/  LDSM.16.MT88.4 R28, [R103+0x1900] ;  /* 0x00190000671c783b */ /* 0x000e6c0000004200 */
[----:B------:R-:W-:Y:S01]  /*4830*/  MOV R75, R63 ;  /* 0x0000003f004b7202 */ /* 0x000fe20000000f00 */
[C---:B----4-:R-:W-:Y:S08]  /*4840*/  HMMA.16816.F32.BF16 R144, R4.reuse, R16, R144 ;  /* 0x000000100490723c */ /* 0x050ff00000041890 */
[C---:B------:R-:W-:Y:S01]  /*4850*/  HMMA.16816.F32.BF16 R44, R4.reuse, R18, R80 ;  /* 0x00000012042c723c */ /* 0x040fe20000041850 */
[----:B------:R-:W2:Y:S07]  /*4860*/  LDSM.16.MT88.4 R16, [R0+0x1900] ;  /* 0x001900000010783b */ /* 0x000eae0000004200 */
[C---:B------:R-:W-:Y:S07]  /*4870*/  HMMA.16816.F32.BF16 R48, R4.reuse, R24, R88 ;  /* 0x000000180430723c */ /* 0x040fee0000041858 */
[----:B------:R-:W-:Y:S01]  /*4880*/  IMAD.MOV.U32 R88, RZ, RZ, R55 ;  /* 0x000000ffff587224 */ /* 0x000fe200078e0037 */
[----:B------:R-:W-:Y:S01]  /*4890*/  HMMA.16816.F32.BF16 R56, R4, R26, R108 ;  /* 0x0000001a0438723c */ /* 0x000fe2000004186c */
[----:B------:R-:W3:Y:S01]  /*48a0*/  LDSM.16.MT88.4 R24, [R233+0x4900] ;  /* 0x00490000e918783b */ /* 0x000ee20000004200 */
[----:B------:R-:W-:Y:S01]  /*48b0*/  MOV R89, R64 ;  /* 0x0000004000597202 */ /* 0x000fe20000000f00 */
[----:B------:R-:W-:Y:S01]  /*48c0*/  IMAD.MOV.U32 R90, RZ, RZ, R65 ;  /* 0x000000ffff5a7224 */ /* 0x000fe200078e0041 */
[----:B------:R-:W-:-:S03]  /*48d0*/  MOV R91, R66 ;  /* 0x00000042005b7202 */ /* 0x000fc60000000f00 */
[----:B------:R-:W-:Y:S01]  /*48e0*/  IMAD.MOV.U32 R108, RZ, RZ, R37 ;  /* 0x000000ffff6c7224 */ /* 0x000fe200078e0025 */
[----:B------:R-:W-:Y:S01]  /*48f0*/  MOV R111, R52 ;  /* 0x00000034006f7202 */ /* 0x000fe20000000f00 */
[C---:B-1----:R-:W-:Y:S01]  /*4900*/  HMMA.16816.F32.BF16 R60, R4.reuse, R30, R128 ;  /* 0x0000001e043c723c */ /* 0x042fe20000041880 */
[----:B------:R-:W-:Y:S01]  /*4910*/  IMAD.MOV.U32 R110, RZ, RZ, R53 ;  /* 0x000000ffff6e7224 */ /* 0x000fe200078e0035 */
[----:B------:R-:W-:Y:S02]  /*4920*/  MOV R109, R54 ;  /* 0x00000036006d7202 */ /* 0x000fe40000000f00 */
[----:B------:R-:W-:Y:S01]  /*4930*/  MOV R37, R189 ;  /* 0x000000bd00257202 */ /* 0x000fe20000000f00 */
[----:B------:R-:W-:Y:S02]  /*4940*/  IMAD.MOV.U32 R189, RZ, RZ, R77 ;  /* 0x000000ffffbd7224 */ /* 0x000fe400078e004d */
[----:B------:R-:W-:Y:S01]  /*4950*/  MOV R128, R36 ;  /* 0x0000002400807202 */ /* 0x000fe20000000f00 */
[----:B------:R-:W-:Y:S01]  /*4960*/  IMAD.MOV.U32 R129, RZ, RZ, R231 ;  /* 0x000000ffff817224 */ /* 0x000fe200078e00e7 */
[----:B------:R-:W-:Y:S01]  /*4970*/  HMMA.16816.F32.BF16 R52, R4, R20, R136 ;  /* 0x000000140434723c */ /* 0x000fe20000041888 */
[----:B------:R-:W-:Y:S01]  /*4980*/  IMAD.MOV.U32 R36, RZ, RZ, R188 ;  /* 0x000000ffff247224 */ /* 0x000fe200078e00bc */
[----:B------:R-:W-:Y:S01]  /*4990*/  MOV R231, R76 ;  /* 0x0000004c00e77202 */ /* 0x000fe20000000f00 */
[----:B------:R-:W-:Y:S01]  /*49a0*/  IMAD.MOV.U32 R131, RZ, RZ, R75 ;  /* 0x000000ffff837224 */ /* 0x000fe200078e004b */
[----:B------:R-:W-:-:S02]  /*49b0*/  MOV R188, R78 ;  /* 0x0000004e00bc7202 */ /* 0x000fc40000000f00 */
[----:B------:R-:W-:Y:S01]  /*49c0*/  MOV R30, R91 ;  /* 0x0000005b001e7202 */ /* 0x000fe20000000f00 */
[----:B------:R-:W-:Y:S01]  /*49d0*/  IMAD.MOV.U32 R136, RZ, RZ, R79 ;  /* 0x000000ffff887224 */ /* 0x000fe200078e004f */
[----:B--2---:R-:W-:Y:S01]  /*49e0*/  HMMA.16816.F32.BF16 R72, R4, R18, R140 ;  /* 0x000000120448723c */ /* 0x004fe2000004188c */
[----:B------:R-:W-:Y:S01]  /*49f0*/  MOV R138, R89 ;  /* 0x00000059008a7202 */ /* 0x000fe20000000f00 */
[----:B------:R-:W-:Y:S01]  /*4a00*/  IMAD.MOV.U32 R139, RZ, RZ, R90 ;  /* 0x000000ffff8b7224 */ /* 0x000fe200078e005a */
[----:B------:R-:W-:Y:S01]  /*4a10*/  MOV R130, R230 ;  /* 0x000000e600827202 */ /* 0x000fe20000000f00 */
[----:B------:R-:W-:-:S04]  /*4a20*/  IMAD.MOV.U32 R230, RZ, RZ, R67 ;  /* 0x000000ffffe67224 */ /* 0x000fc800078e0043 */
[----:B------:R-:W-:Y:S01]  /*4a30*/  HMMA.16816.F32.BF16 R76, R4, R16, R160 ;  /* 0x00000010044c723c */ /* 0x000fe200000418a0 */
[----:B------:R-:W1:Y:S01]  /*4a40*/  LDSM.16.MT88.4 R16, [R0+0x4900] ;  /* 0x004900000010783b */ /* 0x000e620000004200 */
[----:B------:R-:W-:Y:S01]  /*4a50*/  IMAD.MOV.U32 R31, RZ, RZ, R230 ;  /* 0x000000ffff1f7224 */ /* 0x000fe200078e00e6 */
[----:B------:R-:W-:-:S05]  /*4a60*/  MOV R230, R181 ;  /* 0x000000b500e67202 */ /* 0x000fca0000000f00 */
[C---:B---3--:R-:W-:Y:S07]  /*4a70*/  HMMA.16816.F32.BF16 R80, R4.reuse, R24, R116 ;  /* 0x000000180450723c */ /* 0x048fee0000041874 */
[----:B------:R-:W-:Y:S01]  /*4a80*/  MOV R116, R108 ;  /* 0x0000006c00747202 */ /* 0x000fe20000000f00 */
[----:B------:R-:W-:Y:S01]  /*4a90*/  IMAD.MOV.U32 R108, RZ, RZ, R88 ;  /* 0x000000ffff6c7224 */ /* 0x000fe200078e0058 */
[----:B------:R-:W-:Y:S01]  /*4aa0*/  HMMA.16816.F32.BF16 R132, R4, R8, R132 ;  /* 0x000000080484723c */ /* 0x000fe20000041884 */
[----:B------:R-:W-:-:S02]  /*4ab0*/  IMAD.MOV.U32 R119, RZ, RZ, R111 ;  /* 0x000000ffff777224 */ /* 0x000fc400078e006f */
[----:B------:R-:W-:Y:S02]  /*4ac0*/  IMAD.MOV.U32 R117, RZ, RZ, R37 ;  /* 0x000000ffff757224 */ /* 0x000fe400078e0025 */
[----:B------:R-:W-:Y:S02]  /*4ad0*/  IMAD.MOV.U32 R118, RZ, RZ, R39 ;  /* 0x000000ffff767224 */ /* 0x000fe400078e0027 */
[----:B------:R-:W-:Y:S01]  /*4ae0*/  FFMA.FTZ R8, R246, c[0x0][0x2d0], -R13 ;  /* 0x0000b400f6087a23 */ /* 0x000fe2000001080d */
[C---:B------:R-:W-:Y:S01]  /*4af0*/  HMMA.16816.F32.BF16 R88, R4.reuse, R26, R32 ;  /* 0x0000001a0458723c */ /* 0x040fe20000041820 */
[----:B------:R-:W2:Y:S04]  /*4b00*/  LDSM.16.MT88.4 R32, [R103+0x7900] ;  /* 0x007900006720783b */ /* 0x000ea80000004200 */
[----:B------:R-:W-:Y:S03]  /*4b10*/  LDSM.16.MT88.4 R24, [R233+0x7900] ;  /* 0x00790000e918783b */ /* 0x000fe60000004200 */
[C---:B------:R-:W-:Y:S07]  /*4b20*/  HMMA.16816.F32.BF16 R68, R4.reuse, R28, R124 ;  /* 0x0000001c0444723c */ /* 0x040fee000004187c */
[----:B------:R-:W-:Y:S01]  /*4b30*/  MOV R28, R231 ;  /* 0x000000e7001c7202 */ /* 0x000fe20000000f00 */
[----:B------:R-:W-:Y:S01]  /*4b40*/  IMAD.MOV.U32 R231, RZ, RZ, R182 ;  /* 0x000000ffffe77224 */ /* 0x000fe200078e00b6 */
[----:B------:R-:W-:Y:S01]  /*4b50*/  MOV R127, R183 ;  /* 0x000000b7007f7202 */ /* 0x000fe20000000f00 */
[----:B------:R3:W-:Y:S01]  /*4b60*/  MUFU.EX2 R182, R8 ;  /* 0x0000000800b67308 */ /* 0x0007e20000000800 */
[----:B------:R-:W-:Y:S01]  /*4b70*/  MOV R124, R188 ;  /* 0x000000bc007c7202 */ /* 0x000fe20000000f00 */
[----:B------:R-:W-:Y:S01]  /*4b80*/  IMAD.MOV.U32 R29, RZ, RZ, R189 ;  /* 0x000000ffff1d7224 */ /* 0x000fe200078e00bd */
[----:B------:R-:W-:Y:S01]  /*4b90*/  HMMA.16816.F32.BF16 R64, R4, R22, R168 ;  /* 0x000000160440723c */ /* 0x000fe200000418a8 */
[----:B------:R-:W4:Y:S01]  /*4ba0*/  LDSM.16.MT88.4 R20, [R0+0x7900] ;  /* 0x007900000014783b */ /* 0x000f220000004200 */
[----:B------:R-:W-:-:S02]  /*4bb0*/  IMAD.MOV.U32 R125, RZ, RZ, R180 ;  /* 0x000000ffff7d7224 */ /* 0x000fc400078e00b4 */
[----:B------:R-:W-:Y:S02]  /*4bc0*/  IMAD.MOV.U32 R126, RZ, RZ, R102 ;  /* 0x000000ffff7e7224 */ /* 0x000fe400078e0066 */
[----:B------:R-:W-:Y:S02]  /*4bd0*/  IMAD.MOV.U32 R246, RZ, RZ, R125 ;  /* 0x000000fffff67224 */ /* 0x000fe400078e007d */
[----:B-1----:R-:W-:Y:S01]  /*4be0*/  HMMA.16816.F32.BF16 R168, R4, R16, R164 ;  /* 0x0000001004a8723c */ /* 0x002fe200000418a4 */
[----:B------:R-:W-:Y:S02]  /*4bf0*/  IMAD.MOV.U32 R137, RZ, RZ, R127 ;  /* 0x000000ffff897224 */ /* 0x000fe400078e007f */
[----:B---3--:R-:W-:Y:S01]  /*4c00*/  FFMA.FTZ R8, R244, c[0x0][0x2d0], -R13 ;  /* 0x0000b400f4087a23 */ /* 0x008fe2000001080d */
[----:B------:R-:W-:-:S04]  /*4c10*/  MOV R244, R124 ;  /* 0x0000007c00f47202 */ /* 0x000fc80000000f00 */
[C---:B------:R-:W-:Y:S01]  /*4c20*/  HMMA.16816.F32.BF16 R164, R4.reuse, R18, R104 ;  /* 0x0000001204a4723c */ /* 0x040fe20000041868 */
[----:B------:R1:W-:Y:S01]  /*4c30*/  MUFU.EX2 R183, R8 ;  /* 0x0000000800b77308 */ /* 0x0003e20000000800 */
[----:B------:R-:W3:Y:S06]  /*4c40*/  LDSM.16.MT88.4 R16, [R2+0x5100] ;  /* 0x005100000210783b */ /* 0x000eec0000004200 */
[C---:B--2---:R-:W-:Y:S07]  /*4c50*/  HMMA.16816.F32.BF16 R140, R4.reuse, R32, R96 ;  /* 0x00000020048c723c */ /* 0x044fee0000041860 */
[----:B------:R-:W-:Y:S01]  /*4c60*/  MOV R96, R101 ;  /* 0x0000006500607202 */ /* 0x000fe20000000f00 */
[----:B------:R-:W-:Y:S01]  /*4c70*/  HMMA.16816.F32.BF16 R120, R4, R10, R120 ;  /* 0x0000000a0478723c */ /* 0x000fe20000041878 */
[----:B-1----:R-:W-:Y:S01]  /*4c80*/  FFMA.FTZ R8, R242, c[0x0][0x2d0], -R13 ;  /* 0x0000b400f2087a23 */ /* 0x002fe2000001080d */
[----:B------:R-:W-:Y:S01]  /*4c90*/  MOV R99, R126 ;  /* 0x0000007e00637202 */ /* 0x000fe20000000f00 */
[----:B------:R-:W-:Y:S01]  /*4ca0*/  IMAD.MOV.U32 R242, RZ, RZ, R29 ;  /* 0x000000fffff27224 */ /* 0x000fe200078e001d */
[----:B------:R-:W-:Y:S01]  /*4cb0*/  MOV R98, R108 ;  /* 0x0000006c00627202 */ /* 0x000fe20000000f00 */
[----:B------:R1:W-:Y:S01]  /*4cc0*/  MUFU.EX2 R188, R8 ;  /* 0x0000000800bc7308 */ /* 0x0003e20000000800 */
[----:B------:R-:W-:-:S02]  /*4cd0*/  MOV R33, R36 ;  /* 0x0000002400217202 */ /* 0x000fc40000000f00 */
[C---:B------:R-:W-:Y:S01]  /*4ce0*/  HMMA.16816.F32.BF16 R176, R4.reuse, R34, R176 ;  /* 0x0000002204b0723c */ /* 0x040fe200000418b0 */
[----:B------:R-:W-:Y:S02]  /*4cf0*/  MOV R97, R38 ;  /* 0x0000002600617202 */ /* 0x000fe40000000f00 */
[----:B------:R-:W-:Y:S05]  /*4d00*/  LDSM.16.MT88.4 R36, [R2+0x8100] ;  /* 0x008100000224783b */ /* 0x000fea0000004200 */
[----:B----4-:R-:W-:Y:S01]  /*4d10*/  HMMA.16816.F32.BF16 R104, R4, R22, R84 ;  /* 0x000000160468723c */ /* 0x010fe20000041854 */
[----:B-1----:R-:W-:Y:S01]  /*4d20*/  FFMA.FTZ R8, R241, c[0x0][0x2d0], -R13 ;  /* 0x0000b400f1087a23 */ /* 0x002fe2000001080d */
[----:B------:R-:W-:-:S06]  /*4d30*/  MOV R241, R28 ;  /* 0x0000001c00f17202 */ /* 0x000fcc0000000f00 */
[C---:B------:R-:W-:Y:S01]  /*4d40*/  HMMA.16816.F32.BF16 R160, R4.reuse, R24, R172 ;  /* 0x0000001804a0723c */ /* 0x040fe200000418ac */
[----:B------:R1:W2:Y:S06]  /*4d50*/  MUFU.EX2 R189, R8 ;  /* 0x0000000800bd7308 */ /* 0x0002ac0000000800 */
[----:B------:R-:W-:Y:S01]  /*4d60*/  IMAD.MOV.U32 R173, RZ, RZ, R98 ;  /* 0x000000ffffad7224 */ /* 0x000fe200078e0062 */
[----:B------:R-:W-:Y:S01]  /*4d70*/  HMMA.16816.F32.BF16 R124, R4, R26, R148 ;  /* 0x0000001a047c723c */ /* 0x000fe20000041894 */
[----:B------:R-:W-:Y:S01]  /*4d80*/  MOV R174, R99 ;  /* 0x0000006300ae7202 */ /* 0x000fe20000000f00 */
[----:B------:R-:W-:Y:S01]  /*4d90*/  IMAD.MOV.U32 R175, RZ, RZ, R116 ;  /* 0x000000ffffaf7224 */ /* 0x000fe200078e0074 */
[----:B------:R-:W-:Y:S01]  /*4da0*/  MOV R98, R129 ;  /* 0x0000008100627202 */ /* 0x000fe20000000f00 */
[----:B------:R-:W-:Y:S01]  /*4db0*/  IMAD.MOV.U32 R172, RZ, RZ, R14 ;  /* 0x000000ffffac7224 */ /* 0x000fe200078e000e */
[----:B------:R-:W-:Y:S01]  /*4dc0*/  LDSM.16.MT88.4 R24, [R103+0x5100] ;  /* 0x005100006718783b */ /* 0x000fe20000004200 */
[----:B------:R-:W-:-:S02]  /*4dd0*/  IMAD.MOV.U32 R99, RZ, RZ, R130 ;  /* 0x000000ffff637224 */ /* 0x000fc400078e0082 */
[--C-:B-1----:R-:W-:Y:S01]  /*4de0*/  FFMA.FTZ R8, R249, c[0x0][0x2d0], -R12.reuse ;  /* 0x0000b400f9087a23 */ /* 0x102fe2000001080c */
[----:B--2---:R-:W-:Y:S01]  /*4df0*/  F2FP.BF16.PACK_AB R10, R189, R188 ;  /* 0x000000bcbd0a723e */ /* 0x004fe200000010ff */
[----:B------:R-:W-:Y:S01]  /*4e00*/  IMAD.MOV.U32 R249, RZ, RZ, R31 ;  /* 0x000000fffff97224 */ /* 0x000fe200078e001f */
[----:B------:R-:W-:Y:S01]  /*4e10*/  LDSM.16.MT88.4 R148, [R2+0x5900] ;  /* 0x005900000294783b */ /* 0x000fe20000004200 */
[----:B------:R1:W-:Y:S02]  /*4e20*/  MUFU.EX2 R181, R8 ;  /* 0x0000000800b57308 */ /* 0x0003e40000000800 */
[--C-:B-1----:R-:W-:Y:S01]  /*4e30*/  FFMA.FTZ R8, R248, c[0x0][0x2d0], -R12.reuse ;  /* 0x0000b400f8087a23 */ /* 0x102fe2000001080c */
[----:B------:R-:W-:Y:S02]  /*4e40*/  MOV R248, R30 ;  /* 0x0000001e00f87202 */ /* 0x000fe40000000f00 */
[----:B------:R-:W1:Y:S03]  /*4e50*/  LDSM.16.MT88.4 R28, [R2+0x2100] ;  /* 0x00210000021c783b */ /* 0x000e660000004200 */
[----:B------:R2:W4:Y:S02]  /*4e60*/  MUFU.EX2 R180, R8 ;  /* 0x0000000800b47308 */ /* 0x0005240000000800 */
[----:B--2---:R-:W-:Y:S01]  /*4e70*/  FFMA.FTZ R8, R247, c[0x0][0x2d0], -R12 ;  /* 0x0000b400f7087a23 */ /* 0x004fe2000001080c */
[----:B----4-:R-:W-:Y:S01]  /*4e80*/  F2FP.BF16.PACK_AB R9, R180, R181 ;  /* 0x000000b5b409723e */ /* 0x010fe200000010ff */
[----:B------:R-:W-:Y:S01]  /*4e90*/  IMAD.MOV.U32 R247, RZ, RZ, R139 ;  /* 0x000000fffff77224 */ /* 0x000fe200078e008b */
[----:B------:R-:W-:-:S03]  /*4ea0*/  MOV R139, R110 ;  /* 0x0000006e008b7202 */ /* 0x000fc60000000f00 */
[----:B------:R2:W-:Y:S02]  /*4eb0*/  MUFU.EX2 R102, R8 ;  /* 0x0000000800667308 */ /* 0x0005e40000000800 */
[----:B--2---:R-:W-:Y:S01]  /*4ec0*/  FFMA.FTZ R8, R245, c[0x0][0x2d0], -R12 ;  /* 0x0000b400f5087a23 */ /* 0x004fe2000001080c */
[----:B------:R-:W-:Y:S01]  /*4ed0*/  MOV R245, R138 ;  /* 0x0000008a00f57202 */ /* 0x000fe20000000f00 */
[----:B------:R-:W-:-:S04]  /*4ee0*/  IMAD.MOV.U32 R138, RZ, RZ, R109 ;  /* 0x000000ffff8a7224 */ /* 0x000fc800078e006d */
[----:B------:R2:W4:Y:S01]  /*4ef0*/  MUFU.EX2 R101, R8 ;  /* 0x0000000800657308 */ /* 0x0005220000000800 */
[----:B------:R-:W-:Y:S01]  /*4f00*/  HMMA.16816.F32.BF16 R108, R4, R20, R92 ;  /* 0x00000014046c723c */ /* 0x000fe2000004185c */
[----:B------:R-:W5:Y:S04]  /*4f10*/  LDSM.16.MT88.4 R4, [R103+0x2100] ;  /* 0x002100006704783b */ /* 0x000f680000004200 */
[----:B------:R-:W-:Y:S01]  /*4f20*/  LDSM.16.MT88.4 R20, [R0+0x2100] ;  /* 0x002100000014783b */ /* 0x000fe20000004200 */
[----:B--2---:R-:W-:Y:S02]  /*4f30*/  F2FP.BF16.PACK_AB R8, R183, R182 ;  /* 0x000000b6b708723e */ /* 0x004fe400000010ff */
[----:B----4-:R-:W-:-:S07]  /*4f40*/  F2FP.BF16.PACK_AB R11, R101, R102 ;  /* 0x00000066650b723e */ /* 0x010fce00000010ff */
[C---:B---3--:R-:W-:Y:S08]  /*4f50*/  HMMA.16816.F32.BF16 R144, R8.reuse, R16, R144 ;  /* 0x000000100890723c */ /* 0x048ff00000041890 */
[C---:B------:R-:W-:Y:S01]  /*4f60*/  HMMA.16816.F32.BF16 R84, R8.reuse, R18, R44 ;  /* 0x000000120854723c */ /* 0x040fe2000004182c */
[----:B------:R-:W2:Y:S07]  /*4f70*/  LDSM.16.MT88.4 R16, [R233+0x2100] ;  /* 0x00210000e910783b */ /* 0x000eae0000004200 */
[C---:B-1----:R-:W-:Y:S08]  /*4f80*/  HMMA.16816.F32.BF16 R112, R8.reuse, R28, R112 ;  /* 0x0000001c0870723c */ /* 0x042ff00000041870 */
[C---:B-----5:R-:W-:Y:S07]  /*4f90*/  HMMA.16816.F32.BF16 R68, R8.reuse, R4, R68 ;  /* 0x000000040844723c */ /* 0x060fee0000041844 */
[--C-:B------:R-:W-:Y:S01]  /*4fa0*/  FFMA.FTZ R4, R33, c[0x0][0x2d0], -R13.reuse ;  /* 0x0000b40021047a23 */ /* 0x100fe2000001080d */
[C---:B------:R-:W-:Y:S03]  /*4fb0*/  HMMA.16816.F32.BF16 R28, R8.reuse, R30, R40 ;  /* 0x0000001e081c723c */ /* 0x040fe60000041828 */
[----:B------:R1:W-:Y:S05]  /*4fc0*/  MUFU.EX2 R43, R4 ;  /* 0x00000004002b7308 */ /* 0x0003ea0000000800 */
[C---:B------:R-:W-:Y:S08]  /*4fd0*/  HMMA.16816.F32.BF16 R48, R8.reuse, R36, R48 ;  /* 0x000000240830723c */ /* 0x040ff00000041830 */
[----:B------:R-:W-:Y:S01]  /*4fe0*/  HMMA.16816.F32.BF16 R56, R8, R38, R56 ;  /* 0x000000260838723c */ /* 0x000fe20000041838 */
[----:B-1----:R-:W-:Y:S01]  /*4ff0*/  FFMA.FTZ R4, R96, c[0x0][0x2d0], -R13 ;  /* 0x0000b40060047a23 */ /* 0x002fe2000001080d */
[----:B------:R-:W-:-:S02]  /*5000*/  MOV R96, R136 ;  /* 0x0000008800607202 */ /* 0x000fc40000000f00 */
[----:B------:R-:W-:Y:S01]  /*5010*/  MOV R136, R131 ;  /* 0x0000008300887202 */ /* 0x000fe20000000f00 */
[----:B------:R1:W3:Y:S03]  /*5020*/  MUFU.EX2 R42, R4 ;  /* 0x00000004002a7308 */ /* 0x0002e60000000800 */
[C---:B--2---:R-:W-:Y:S08]  /*5030*/  HMMA.16816.F32.BF16 R52, R8.reuse, R16, R52 ;  /* 0x000000100834723c */ /* 0x044ff00000041834 */
[----:B------:R-:W-:Y:S01]  /*5040*/  HMMA.16816.F32.BF16 R64, R8, R18, R64 ;  /* 0x000000120840723c */ /* 0x000fe20000041840 */
[----:B------:R-:W2:Y:S01]  /*5050*/  LDSM.16.MT88.4 R16, [R233+0x5100] ;  /* 0x00510000e910783b */ /* 0x000ea20000004200 */
[----:B-1----:R-:W-:-:S06]  /*5060*/  FFMA.FTZ R4, R97, c[0x0][0x2d0], -R13 ;  /* 0x0000b40061047a23 */ /* 0x002fcc000001080d */
[C---:B------:R-:W-:Y:S01]  /*5070*/  HMMA.16816.F32.BF16 R60, R8.reuse, R6, R60 ;  /* 0x00000006083c723c */ /* 0x040fe2000004183c */
[----:B------:R-:W-:Y:S01]  /*5080*/  IMAD.MOV.U32 R97, RZ, RZ, R128 ;  /* 0x000000ffff617224 */ /* 0x000fe200078e0080 */
[----:B------:R1:W-:Y:S06]  /*5090*/  MUFU.EX2 R41, R4 ;  /* 0x0000000400297308 */ /* 0x0003ec0000000800 */
[C---:B------:R-:W-:Y:S07]  /*50a0*/  HMMA.16816.F32.BF16 R32, R8.reuse, R22, R72 ;  /* 0x000000160820723c */ /* 0x040fee0000041848 */
[----:B------:R-:W-:Y:S01]  /*50b0*/  IMAD.MOV.U32 R73, RZ, RZ, R175 ;  /* 0x000000ffff497224 */ /* 0x000fe200078e00af */
[C---:B------:R-:W-:Y:S01]  /*50c0*/  HMMA.16816.F32.BF16 R128, R8.reuse, R20, R76 ;  /* 0x000000140880723c */ /* 0x040fe2000004184c */
[----:B------:R-:W-:Y:S01]  /*50d0*/  MOV R74, R96 ;  /* 0x00000060004a7202 */ /* 0x000fe20000000f00 */
[----:B------:R-:W-:Y:S01]  /*50e0*/  IMAD.MOV.U32 R75, RZ, RZ, R97 ;  /* 0x000000ffff4b7224 */ /* 0x000fe200078e0061 */
[----:B---3--:R-:W-:Y:S01]  /*50f0*/  F2FP.BF16.PACK_AB R96, R42, R43 ;  /* 0x0000002b2a60723e */ /* 0x008fe200000010ff */
[----:B-1----:R-:W-:Y:S01]  /*5100*/  FFMA.FTZ R4, R117, c[0x0][0x2d0], -R13 ;  /* 0x0000b40075047a23 */ /* 0x002fe2000001080d */
[----:B------:R-:W-:Y:S01]  /*5110*/  LDSM.16.MT88.4 R20, [R0+0x8100] ;  /* 0x008100000014783b */ /* 0x000fe20000004200 */
[----:B------:R-:W-:Y:S01]  /*5120*/  IMAD.MOV.U32 R175, RZ, RZ, R99 ;  /* 0x000000ffffaf7224 */ /* 0x000fe200078e0063 */
[----:B------:R-:W-:Y:S01]  /*5130*/  MOV R76, R98 ;  /* 0x00000062004c7202 */ /* 0x000fe20000000f00 */
[----:B------:R1:W3:Y:S01]  /*5140*/  MUFU.EX2 R40, R4 ;  /* 0x0000000400287308 */ /* 0x0002e20000000800 */
[----:B------:R-:W-:Y:S01]  /*5150*/  IMAD.MOV.U32 R79, RZ, RZ, R139 ;  /* 0x000000ffff4f7224 */ /* 0x000fe200078e008b */
[----:B------:R-:W-:Y:S01]  /*5160*/  MOV R77, R136 ;  /* 0x00000088004d7202 */ /* 0x000fe20000000f00 */
[----:B------:R-:W-:Y:S01]  /*5170*/  IMAD.MOV.U32 R78, RZ, RZ, R137 ;  /* 0x000000ffff4e7224 */ /* 0x000fe200078e0089 */
[----:B--2---:R-:W-:Y:S01]  /*5180*/  HMMA.16816.F32.BF16 R44, R8, R16, R80 ;  /* 0x00000010082c723c */ /* 0x004fe20000041850 */
[----:B------:R-:W-:Y:S01]  /*5190*/  LDSM.16.MT88.4 R80, [R2+0x8900] ;  /* 0x008900000250783b */ /* 0x000fe20000004200 */
[----:B-1----:R-:W-:-:S06]  /*51a0*/  FFMA.FTZ R4, R118, c[0x0][0x2d0], -R12 ;  /* 0x0000b40076047a23 */ /* 0x002fcc000001080c */
[----:B------:R-:W-:Y:S01]  /*51b0*/  HMMA.16816.F32.BF16 R88, R8, R18, R88 ;  /* 0x000000120858723c */ /* 0x000fe20000041858 */
[----:B------:R-:W-:Y:S01]  /*51c0*/  LDSM.16.MT88.4 R16, [R0+0x5100] ;  /* 0x005100000010783b */ /* 0x000fe20000004200 */
[----:B---3--:R-:W-:Y:S01]  /*51d0*/  F2FP.BF16.PACK_AB R98, R40, R41 ;  /* 0x000000292862723e */ /* 0x008fe200000010ff */
[----:B------:R1:W-:Y:S02]  /*51e0*/  MUFU.EX2 R37, R4 ;  /* 0x0000000400257308 */ /* 0x0003e40000000800 */
[--C-:B-1----:R-:W-:Y:S02]  /*51f0*/  FFMA.FTZ R4, R119, c[0x0][0x2d0], -R12.reuse ;  /* 0x0000b40077047a23 */ /* 0x102fe4000001080c */
[----:B------:R-:W1:Y:S04]  /*5200*/  LDSM.16.MT88.4 R116, [R2+0x2900] ;  /* 0x002900000274783b */ /* 0x000e680000004200 */
[----:B------:R2:W3:Y:S02]  /*5210*/  MUFU.EX2 R38, R4 ;  /* 0x0000000400267308 */ /* 0x0004e40000000800 */
[----:B--2---:R-:W-:Y:S01]  /*5220*/  FFMA.FTZ R4, R173, c[0x0][0x2d0], -R12 ;  /* 0x0000b400ad047a23 */ /* 0x004fe2000001080c */
[----:B------:R-:W-:-:S02]  /*5230*/  MOV R173, R15 ;  /* 0x0000000f00ad7202 */ /* 0x000fc40000000f00 */
[----:B---3--:R-:W-:-:S03]  /*5240*/  F2FP.BF16.PACK_AB R97, R38, R37 ;  /* 0x000000252661723e */ /* 0x008fc600000010ff */
[----:B------:R2:W-:Y:S02]  /*5250*/  MUFU.EX2 R39, R4 ;  /* 0x0000000400277308 */ /* 0x0005e40000000800 */
[----:B--2---:R-:W-:Y:S01]  /*5260*/  FFMA.FTZ R4, R174, c[0x0][0x2d0], -R12 ;  /* 0x0000b400ae047a23 */ /* 0x004fe2000001080c */
[----:B------:R-:W-:Y:S01]  /*5270*/  MOV R174, R138 ;  /* 0x0000008a00ae7202 */ /* 0x000fe20000000f00 */
[----:B------:R-:W-:Y:S01]  /*5280*/  LDSM.16.MT88.4 R12, [R103+0x8100] ;  /* 0x00810000670c783b */ /* 0x000fe20000004200 */
[C---:B------:R-:W-:Y:S03]  /*5290*/  HMMA.16816.F32.BF16 R136, R8.reuse, R24, R132 ;  /* 0x000000180888723c */ /* 0x040fe60000041884 */
[----:B------:R2:W3:Y:S01]  /*52a0*/  MUFU.EX2 R36, R4 ;  /* 0x0000000400247308 */ /* 0x0004e20000000800 */
[----:B------:R-:W-:Y:S04]  /*52b0*/  LDSM.16.MT88.4 R132, [R0+0x2900] ;  /* 0x002900000084783b */ /* 0x000fe80000004200 */
[----:B------:R-:W-:Y:S01]  /*52c0*/  HMMA.16816.F32.BF16 R24, R8, R26, R120 ;  /* 0x0000001a0818723c */ /* 0x000fe20000041878 */
[----:B--2---:R-:W2:Y:S01]  /*52d0*/  LDSM.16.MT88.4 R4, [R233+0x8100] ;  /* 0x00810000e904783b */ /* 0x004ea20000004200 */
[----:B---3--:R-:W-:-:S07]  /*52e0*/  F2FP.BF16.PACK_AB R99, R36, R39 ;  /* 0x000000272463723e */ /* 0x008fce00000010ff */
[C---:B-1----:R-:W-:Y:S08]  /*52f0*/  HMMA.16816.F32.BF16 R112, R96.reuse, R116, R112 ;  /* 0x000000746070723c */ /* 0x042ff00000041870 */
[----:B------:R-:W-:Y:S08]  /*5300*/  HMMA.16816.F32.BF16 R116, R96, R118, R28 ;  /* 0x000000766074723c */ /* 0x000ff0000004181c */
[C---:B------:R-:W-:Y:S08]  /*5310*/  HMMA.16816.F32.BF16 R28, R8.reuse, R16, R168 ;  /* 0x00000010081c723c */ /* 0x040ff000000418a8 */
[C---:B------:R-:W-:Y:S08]  /*5320*/  HMMA.16816.F32.BF16 R16, R8.reuse, R18, R164 ;  /* 0x000000120810723c */ /* 0x040ff000000418a4 */
[C---:B--2---:R-:W-:Y:S01]  /*5330*/  HMMA.16816.F32.BF16 R164, R8.reuse, R6, R124 ;  /* 0x0000000608a4723c */ /* 0x044fe2000004187c */
[----:B------:R-:W1:Y:S06]  /*5340*/  LDSM.16.MT88.4 R124, [R233+0x2900] ;  /* 0x00290000e97c783b */ /* 0x000e6c0000004200 */
[----:B------:R-:W-:Y:S01]  /*5350*/  MOV R7, R79 ;  /* 0x0000004f00077202 */ /* 0x000fe20000000f00 */
[C---:B------:R-:W-:Y:S01]  /*5360*/  HMMA.16816.F32.BF16 R92, R8.reuse, R12, R140 ;  /* 0x0000000c085c723c */ /* 0x040fe2000004188c */
[----:B------:R-:W-:Y:S07]  /*5370*/  LDSM.16.MT88.4 R140, [R103+0x5900] ;  /* 0x00590000678c783b */ /* 0x000fee0000004200 */
[C---:B------:R-:W-:Y:S07]  /*5380*/  HMMA.16816.F32.BF16 R160, R8.reuse, R4, R160 ;  /* 0x0000000408a0723c */ /* 0x040fee00000418a0 */
[----:B------:R-:W-:Y:S01]  /*5390*/  MOV R4, R77 ;  /* 0x0000004d00047202 */ /* 0x000fe20000000f00 */
[----:B------:R-:W-:Y:S01]  /*53a0*/  HMMA.16816.F32.BF16 R12, R8, R14, R176 ;  /* 0x0000000e080c723c */ /* 0x000fe200000418b0 */
[----:B------:R-:W-:-:S03]  /*53b0*/  IMAD.MOV.U32 R5, RZ, RZ, R78 ;  /* 0x000000ffff057224 */ /* 0x000fc600078e004e */
[----:B------:R-:W-:-:S03]  /*53c0*/  FADD.FTZ R4, R4, R7 ;  /* 0x0000000704047221 */ /* 0x000fc60000010000 */
[----:B------:R-:W-:Y:S01]  /*53d0*/  MOV R176, R73 ;  /* 0x0000004900b07202 */ /* 0x000fe20000000f00 */
[----:B------:R-:W-:Y:S01]  /*53e0*/  IMAD.MOV.U32 R177, RZ, RZ, R74 ;  /* 0x000000ffffb17224 */ /* 0x000fe200078e004a */
[----:B------:R-:W-:Y:S01]  /*53f0*/  MOV R178, R75 ;  /* 0x0000004b00b27202 */ /* 0x000fe20000000f00 */
[----:B------:R-:W-:Y:S01]  /*5400*/  IMAD.MOV.U32 R179, RZ, RZ, R76 ;  /* 0x000000ffffb37224 */ /* 0x000fe200078e004c */
[----:B------:R-:W-:Y:S01]  /*5410*/  HMMA.16816.F32.BF16 R168, R8, R20, R108 ;  /* 0x0000001408a8723c */ /* 0x000fe2000004186c */
[----:B------:R-:W-:Y:S01]  /*5420*/  FADD.FTZ R2, R176, R5 ;  /* 0x00000005b0027221 */ /* 0x000fe20000010000 */
[----:B------:R-:W2:Y:S01]  /*5430*/  LDSM.16.MT88.4 R108, [R103+0x2900] ;  /* 0x00290000676c783b */ /* 0x000ea20000004200 */
[----:B------:R-:W-:Y:S02]  /*5440*/  FADD.FTZ R4, R177, R4 ;  /* 0x00000004b1047221 */ /* 0x000fe40000010000 */
[----:B------:R-:W-:Y:S01]  /*5450*/  FADD.FTZ R2, R178, R2 ;  /* 0x00000002b2027221 */ /* 0x000fe20000010000 */
[----:B------:R-:W-:Y:S01]  /*5460*/  LDSM.16.MT88.4 R72, [R103+0x8900] ;  /* 0x008900006748783b */ /* 0x000fe20000004200 */
[----:B------:R-:W-:Y:S01]  /*5470*/  FADD.FTZ R4, R179, R4 ;  /* 0x00000004b3047221 */ /* 0x000fe20000010000 */
[----:B-1----:R-:W-:Y:S01]  /*5480*/  HMMA.16816.F32.BF16 R120, R96, R124, R52 ;  /* 0x0000007c6078723c */ /* 0x002fe20000041834 */
[----:B------:R-:W-:-:S02]  /*5490*/  FADD.FTZ R2, R172, R2 ;  /* 0x00000002ac027221 */ /* 0x000fc40000010000 */
[----:B------:R-:W-:Y:S02]  /*54a0*/  FADD.FTZ R4, R173, R4 ;  /* 0x00000004ad047221 */ /* 0x000fe40000010000 */
[----:B------:R-:W-:Y:S02]  /*54b0*/  FADD.FTZ R2, R174, R2 ;  /* 0x00000002ae027221 */ /* 0x000fe40000010000 */
[----:B------:R-:W-:Y:S01]  /*54c0*/  FADD.FTZ R4, R175, R4 ;  /* 0x00000004af047221 */ /* 0x000fe20000010000 */
[----:B------:R-:W-:Y:S01]  /*54d0*/  HMMA.16816.F32.BF16 R20, R8, R22, R104 ;  /* 0x000000160814723c */ /* 0x000fe20000041868 */
[----:B------:R-:W-:Y:S01]  /*54e0*/  FADD.FTZ R2, R245, R2 ;  /* 0x00000002f5027221 */ /* 0x000fe20000010000 */
[----:B------:R-:W-:Y:S01]  /*54f0*/  LDSM.16.MT88.4 R8, [R0+0x8900] ;  /* 0x008900000008783b */ /* 0x000fe20000004200 */
[----:B------:R-:W-:Y:S02]  /*5500*/  FADD.FTZ R5, R247, R4 ;  /* 0x00000004f7057221 */ /* 0x000fe40000010000 */
[----:B------:R-:W-:-:S02]  /*5510*/  FADD.FTZ R4, R248, R2 ;  /* 0x00000002f8047221 */ /* 0x000fc40000010000 */
[----:B------:R-:W-:Y:S01]  /*5520*/  FADD.FTZ R2, R249, R5 ;  /* 0x00000005f9027221 */ /* 0x000fe20000010000 */
[----:B------:R-:W-:Y:S01]  /*5530*/  HMMA.16816.F32.BF16 R124, R96, R126, R64 ;  /* 0x0000007e607c723c */ /* 0x000fe20000041840 */
[----:B------:R1:W-:Y:S02]  /*5540*/  LDSM.16.MT88.4 R64, [R0+0x5900] ;  /* 0x005900000040783b */ /* 0x0003e40000004200 */
[----:B------:R-:W-:-:S04]  /*5550*/  FADD.FTZ R2, R242, R2 ;  /* 0x00000002f2027221 */ /* 0x000fc80000010000 */
[----:B------:R-:W-:Y:S01]  /*5560*/  FADD.FTZ R2, R246, R2 ;  /* 0x00000002f6027221 */ /* 0x000fe20000010000 */
[----:B------:R-:W-:Y:S03]  /*5570*/  HMMA.16816.F32.BF16 R76, R96, R80, R48 ;  /* 0x00000050604c723c */ /* 0x000fe60000041830 */
[----:B------:R-:W-:-:S04]  /*5580*/  FADD.FTZ R2, R230, R2 ;  /* 0x00000002e6027221 */ /* 0x000fc80000010000 */
[----:B------:R-:W-:Y:S01]  /*5590*/  FADD.FTZ R2, R231, R2 ;  /* 0x00000002e7027221 */ /* 0x000fe20000010000 */
[----:B------:R-:W-:Y:S01]  /*55a0*/  HMMA.16816.F32.BF16 R80, R96, R82, R56 ;  /* 0x000000526050723c */ /* 0x000fe20000041838 */
[----:B------:R-:W3:Y:S02]  /*55b0*/  LDSM.16.MT88.4 R56, [R233+0x5900] ;  /* 0x00590000e938783b */ /* 0x000ee40000004200 */
[----:B------:R-:W-:-:S04]  /*55c0*/  FADD.FTZ R2, R239, R2 ;  /* 0x00000002ef027221 */ /* 0x000fc80000010000 */
[----:B------:R-:W-:Y:S01]  /*55d0*/  FADD.FTZ R2, R240, R2 ;  /* 0x00000002f0027221 */ /* 0x000fe20000010000 */
[C---:B------:R-:W-:Y:S01]  /*55e0*/  HMMA.16816.F32.BF16 R144, R96.reuse, R148, R144 ;  /* 0x000000946090723c */ /* 0x040fe20000041890 */
[----:B-1----:R-:W-:Y:S02]  /*55f0*/  FADD.FTZ R0, R241, R4 ;  /* 0x00000004f1007221 */ /* 0x002fe40000010000 */
[----:B------:R-:W-:Y:S02]  /*5600*/  FADD.FTZ R2, R238, R2 ;  /* 0x00000002ee027221 */ /* 0x000fe40000010000 */
[----:B------:R-:W-:Y:S02]  /*5610*/  FADD.FTZ R0, R244, R0 ;  /* 0x00000000f4007221 */ /* 0x000fe40000010000 */
[----:B------:R-:W-:Y:S01]  /*5620*/  FADD.FTZ R2, R236, R2 ;  /* 0x00000002ec027221 */ /* 0x000fe20000010000 */
[----:B--2---:R-:W-:Y:S01]  /*5630*/  HMMA.16816.F32.BF16 R104, R96, R108, R68 ;  /* 0x0000006c6068723c */ /* 0x004fe20000041844 */
[----:B------:R-:W-:-:S02]  /*5640*/  FADD.FTZ R0, R252, R0 ;  /* 0x00000000fc007221 */ /* 0x000fc40000010000 */
[----:B------:R-:W-:Y:S02]  /*5650*/  FADD.FTZ R2, R182, R2 ;  /* 0x00000002b6027221 */ /* 0x000fe40000010000 */
[----:B------:R-:W-:Y:S02]  /*5660*/  FADD.FTZ R0, R251, R0 ;  /* 0x00000000fb007221 */ /* 0x000fe40000010000 */
[----:B------:R-:W-:Y:S01]  /*5670*/  FADD.FTZ R2, R183, R2 ;  /* 0x00000002b7027221 */ /* 0x000fe20000010000 */
[----:B------:R-:W-:Y:S01]  /*5680*/  HMMA.16816.F32.BF16 R148, R96, R150, R84 ;  /* 0x000000966094723c */ /* 0x000fe20000041854 */
[----:B------:R-:W-:Y:S02]  /*5690*/  FADD.FTZ R0, R250, R0 ;  /* 0x00000000fa007221 */ /* 0x000fe40000010000 */
[----:B------:R-:W-:Y:S02]  /*56a0*/  FADD.FTZ R4, R188, R2 ;  /* 0x00000002bc047221 */ /* 0x000fe40000010000 */
[----:B------:R-:W-:-:S03]  /*56b0*/  FADD.FTZ R0, R229, R0 ;  /* 0x00000000e5007221 */ /* 0x000fc60000010000 */
[----:B------:R-:W-:Y:S01]  /*56c0*/  HMMA.16816.F32.BF16 R108, R96, R110, R60 ;  /* 0x0000006e606c723c */ /* 0x000fe2000004183c */
[----:B------:R-:W-:-:S04]  /*56d0*/  FADD.FTZ R0, R190, R0 ;  /* 0x00000000be007221 */ /* 0x000fc80000010000 */
[----:B------:R-:W-:-:S03]  /*56e0*/  FADD.FTZ R0, R191, R0 ;  /* 0x00000000bf007221 */ /* 0x000fc60000010000 */
[----:B------:R-:W-:Y:S01]  /*56f0*/  HMMA.16816.F32.BF16 R128, R96, R132, R128 ;  /* 0x000000846080723c */ /* 0x000fe20000041880 */
[----:B------:R-:W-:-:S04]  /*5700*/  FADD.FTZ R0, R228, R0 ;  /* 0x00000000e4007221 */ /* 0x000fc80000010000 */
[----:B------:R-:W-:-:S03]  /*5710*/  FADD.FTZ R0, R181, R0 ;  /* 0x00000000b5007221 */ /* 0x000fc60000010000 */
[----:B---3--:R-:W-:Y:S01]  /*5720*/  HMMA.16816.F32.BF16 R52, R96, R56, R44 ;  /* 0x000000386034723c */ /* 0x008fe2000004182c */
[----:B------:R-:W-:-:S04]  /*5730*/  FADD.FTZ R0, R180, R0 ;  /* 0x00000000b4007221 */ /* 0x000fc80000010000 */
[----:B------:R-:W-:Y:S02]  /*5740*/  FADD.FTZ R2, R102, R0 ;  /* 0x0000000066027221 */ /* 0x000fe40000010000 */
[----:B------:R-:W-:Y:S01]  /*5750*/  FADD.FTZ R0, R189, R4 ;  /* 0x00000004bd007221 */ /* 0x000fe20000010000 */
[C---:B------:R-:W-:Y:S01]  /*5760*/  HMMA.16816.F32.BF16 R56, R96.reuse, R58, R88 ;  /* 0x0000003a6038723c */ /* 0x040fe20000041858 */
[----:B------:R-:W1:Y:S01]  /*5770*/  LDSM.16.MT88.4 R88, [R233+0x8900] ;  /* 0x00890000e958783b */ /* 0x000e620000004200 */
        /* <DEDUP_REMOVED lines=9> */
[----:B------:R-:W-:Y:S01]  /*5810*/  HMMA.16816.F32.BF16 R60, R96, R64, R28 ;  /* 0x00000040603c723c */ /* 0x000fe2000004181c */
[----:B------:R-:W-:-:S05]  /*5820*/  FADD.FTZ R0, R36, R2 ;  /* 0x0000000224007221 */ /* 0x000fca0000010000 */
[----:B------:R2:W-:Y:S02]  /*5830*/  STL [R1+0x4], R0 ;  /* 0x0000040001007387 */ /* 0x0005e40000100800 */
[C---:B------:R-:W-:Y:S02]  /*5840*/  HMMA.16816.F32.BF16 R68, R96.reuse, R72, R92 ;  /* 0x000000486044723c */ /* 0x040fe4000004185c */
[----:B------:R2:W-:Y:S06]  /*5850*/  STL [R1], R4 ;  /* 0x0000000401007387 */ /* 0x0005ec0000100800 */
[C---:B------:R-:W-:Y:S08]  /*5860*/  HMMA.16816.F32.BF16 R132, R96.reuse, R134, R32 ;  /* 0x000000866084723c */ /* 0x040ff00000041820 */
[C---:B-1----:R-:W-:Y:S08]  /*5870*/  HMMA.16816.F32.BF16 R84, R96.reuse, R88, R160 ;  /* 0x000000586054723c */ /* 0x042ff000000418a0 */
[C---:B------:R-:W-:Y:S08]  /*5880*/  HMMA.16816.F32.BF16 R140, R96.reuse, R142, R24 ;  /* 0x0000008e608c723c */ /* 0x040ff00000041818 */
[C---:B------:R-:W-:Y:S08]  /*5890*/  HMMA.16816.F32.BF16 R64, R96.reuse, R66, R16 ;  /* 0x000000426040723c */ /* 0x040ff00000041810 */
[C---:B------:R-:W-:Y:S08]  /*58a0*/  HMMA.16816.F32.BF16 R72, R96.reuse, R74, R12 ;  /* 0x0000004a6048723c */ /* 0x040ff0000004180c */
[C---:B------:R-:W-:Y:S08]  /*58b0*/  HMMA.16816.F32.BF16 R88, R96.reuse, R90, R164 ;  /* 0x0000005a6058723c */ /* 0x040ff000000418a4 */
[C---:B------:R-:W-:Y:S08]  /*58c0*/  HMMA.16816.F32.BF16 R92, R96.reuse, R8, R168 ;  /* 0x00000008605c723c */ /* 0x040ff000000418a8 */
[----:B------:R-:W-:Y:S01]  /*58d0*/  HMMA.16816.F32.BF16 R96, R96, R10, R20 ;  /* 0x0000000a6060723c */ /* 0x000fe20000041814 */
[----:B------:R-:W-:Y:S07]  /*58e0*/  @!P1 BRA `(.L_x_638) ;  /* 0x0000024000009947 */ /* 0x000fee0003800000 */
[----:B--2---:R-:W2:Y:S01]  /*58f0*/  LDL.64 R248, [R1+0x18] ;  /* 0x0000180001f87983 */ /* 0x004ea20000100a00 */
[----:B------:R-:W-:Y:S01]  /*5900*/  IMAD.MOV.U32 R230, RZ, RZ, c[0x0][0x1e4] ;  /* 0x00007900ffe67624 */ /* 0x000fe200078e00ff */
[----:B------:R-:W-:Y:S01]  /*5910*/  UIADD3 UR5, UR16, -0x3, URZ ;  /* 0xfffffffd10057890 */ /* 0x000fe2000fffe03f */
[----:B------:R-:W-:-:S02]  /*5920*/  IMAD.MOV.U32 R231, RZ, RZ, c[0x0][0x1e0] ;  /* 0x00007800ffe77624 */ /* 0x000fc400078e00ff */
[----:B------:R-:W-:Y:S01]  /*5930*/  IMAD R0, R230, 0x60, RZ ;  /* 0x00000060e6007824 */ /* 0x000fe200078e02ff */
[----:B------:R-:W-:Y:S01]  /*5940*/  USHF.R.S32.HI UR4, URZ, 0x1f, UR5 ;  /* 0x0000001f3f047899 */ /* 0x000fe20008011405 */
[C---:B------:R-:W-:Y:S01]  /*5950*/  IMAD.WIDE.U32 R4, R231.reuse, 0x60, RZ ;  /* 0x00000060e7047825 */ /* 0x040fe200078e00ff */
[----:B------:R-:W-:-:S03]  /*5960*/  SHF.L.U64.HI R2, R231, 0x6, R230 ;  /* 0x00000006e7027819 */ /* 0x000fc600000102e6 */
[----:B------:R-:W-:Y:S01]  /*5970*/  IMAD.SHL.U32 R8, R231, 0x40, RZ ;  /* 0x00000040e7087824 */ /* 0x000fe200078e00ff */
[----:B------:R-:W-:-:S05]  /*5980*/  IADD3 R0, R5, R0, RZ ;  /* 0x0000000005007210 */ /* 0x000fca0007ffe0ff */
[----:B------:R-:W-:-:S04]  /*5990*/  IMAD R0, R0, UR5, RZ ;  /* 0x0000000500007c24 */ /* 0x000fc8000f8e02ff */
[C---:B------:R-:W-:Y:S02]  /*59a0*/  IMAD R0, R4.reuse, UR4, R0 ;  /* 0x0000000404007c24 */ /* 0x040fe4000f8e0200 */
[----:B--2---:R-:W-:-:S05]  /*59b0*/  IMAD.WIDE.U32 R6, R4, UR5, R248 ;  /* 0x0000000504067c25 */ /* 0x004fca000f8e00f8 */
[----:B------:R-:W-:Y:S02]  /*59c0*/  LEA R4, P1, R6, c[0x0][0x1c8], 0x1 ;  /* 0x0000720006047a11 */ /* 0x000fe400078208ff */
[----:B------:R-:W-:Y:S02]  /*59d0*/  IADD3 R0, R7, R0, RZ ;  /* 0x0000000007007210 */ /* 0x000fe40007ffe0ff */
[----:B------:R-:W-:Y:S02]  /*59e0*/  IADD3 R12, P6, P5, R8, 0x80, R4 ;  /* 0x00000080080c7810 */ /* 0x000fe40007dde004 */
[----:B------:R-:W-:Y:S02]  /*59f0*/  LEA.HI.X R5, R6, c[0x0][0x1cc], R0, 0x1, P1 ;  /* 0x0000730006057a11 */ /* 0x000fe400008f0c00 */
[-C--:B------:R-:W-:Y:S02]  /*5a00*/  IADD3 R6, P1, R4, R8.reuse, RZ ;  /* 0x0000000804067210 */ /* 0x080fe40007f3e0ff */
[--C-:B------:R-:W-:Y:S01]  /*5a10*/  IADD3.X R13, R2, RZ, R5.reuse, P6, P5 ;  /* 0x000000ff020d7210 */ /* 0x100fe200037ea405 */
[----:B------:R-:W-:Y:S01]  /*5a20*/  @!PT LDS RZ, [RZ] ;  /* 0x00000000fffff984 */ /* 0x000fe20000000800 */
[----:B------:R-:W-:Y:S01]  /*5a30*/  @!PT LDS RZ, [RZ] ;  /* 0x00000000fffff984 */ /* 0x000fe20000000800 */
[----:B------:R-:W-:Y:S01]  /*5a40*/  @!PT LDS RZ, [RZ] ;  /* 0x00000000fffff984 */ /* 0x000fe20000000800 */
[----:B------:R1:W-:Y:S01]  /*5a50*/  LDGSTS.E.BYPASS.LTC128B.128 [R243+0x12100], [R4.64], !P4 ;  /* 0x1210000004f37fae */ /* 0x0003e2000e101d54 */
[----:B------:R-:W-:Y:S01]  /*5a60*/  IADD3 R10, P6, P5, R8, 0x100, R4 ;  /* 0x00000100080a7810 */ /* 0x000fe20007dde004 */
[----:B------:R-:W-:Y:S01]  /*5a70*/  IMAD.X R7, R5, 0x1, R2, P1 ;  /* 0x0000000105077824 */ /* 0x000fe200008e0602 */
[----:B------:R-:W-:Y:S01]  /*5a80*/  IADD3 R8, P1, R6, R8, RZ ;  /* 0x0000000806087210 */ /* 0x000fe20007f3e0ff */
[----:B------:R1:W-:Y:S01]  /*5a90*/  LDGSTS.E.BYPASS.LTC128B.128 [R243+0x15100], [R4.64+0x80], !P3 ;  /* 0x1510008004f37fae */ /* 0x0003e2000d901d54 */
[----:B------:R-:W-:-:S02]  /*5aa0*/  IADD3.X R11, R2, RZ, R5, P6, P5 ;  /* 0x000000ff020b7210 */ /* 0x000fc400037ea405 */
[----:B------:R-:W-:Y:S01]  /*5ab0*/  IADD3.X R9, R7, R2, RZ, P1, !PT ;  /* 0x0000000207097210 */ /* 0x000fe20000ffe4ff */
[----:B------:R1:W-:Y:S04]  /*5ac0*/  LDGSTS.E.BYPASS.LTC128B.128 [R243+0x18100], [R4.64+0x100], !P2 ;  /* 0x1810010004f37fae */ /* 0x0003e8000d101d54 */
[----:B------:R1:W-:Y:S04]  /*5ad0*/  LDGSTS.E.BYPASS.LTC128B.128 [R243+0x13100], [R6.64], !P4 ;  /* 0x1310000006f37fae */ /* 0x0003e8000e101d54 */
[----:B------:R1:W-:Y:S04]  /*5ae0*/  LDGSTS.E.BYPASS.LTC128B.128 [R243+0x16100], [R12.64], !P3 ;  /* 0x161000000cf37fae */ /* 0x0003e8000d901d54 */
[----:B------:R1:W-:Y:S04]  /*5af0*/  LDGSTS.E.BYPASS.LTC128B.128 [R243+0x19100], [R10.64], !P2 ;  /* 0x191000000af37fae */ /* 0x0003e8000d101d54 */
[----:B------:R1:W-:Y:S04]  /*5b00*/  LDGSTS.E.BYPASS.LTC128B.128 [R243+0x14100], [R8.64], !P4 ;  /* 0x1410000008f37fae */ /* 0x0003e8000e101d54 */
[----:B------:R1:W-:Y:S04]  /*5b10*/  LDGSTS.E.BYPASS.LTC128B.128 [R243+0x17100], [R8.64+0x80], !P3 ;  /* 0x1710008008f37fae */ /* 0x0003e8000d901d54 */
[----:B------:R1:W-:Y:S02]  /*5b20*/  LDGSTS.E.BYPASS.LTC128B.128 [R243+0x1a100], [R8.64+0x100], !P2 ;  /* 0x1a10010008f37fae */ /* 0x0003e4000d101d54 */
.L_x_638:
[----:B--2---:R-:W-:Y:S01]  /*5b30*/  PLOP3.LUT P1, PT, PT, PT, UP1, 0x40, 0x0 ;  /* 0x000000000000781c */ /* 0x004fe20003f2e818 */
[----:B------:R-:W0:-:S12]  /*5b40*/  LDGDEPBAR ;  /* 0x00000000000079af */ /* 0x000e180000000000 */
[----:B------:R-:W-:Y:S05]  /*5b50*/  @P1 BRA `(.L_x_639) ;  /* 0x0000407000001947 */ /* 0x000fea0003800000 */
[----:B------:R-:W-:Y:S01]  /*5b60*/  IMAD.MOV.U32 R101, RZ, RZ, R3 ;  /* 0x000000ffff657224 */ /* 0x000fe200078e0003 */
[----:B------:R-:W-:Y:S01]  /*5b70*/  MOV R0, R100 ;  /* 0x0000006400007202 */ /* 0x000fe20000000f00 */
[----:B------:R-:W-:Y:S01]  /*5b80*/  UIADD3 UR16, UR16, -0x2, URZ ;  /* 0xfffffffe10107890 */ /* 0x000fe2000fffe03f */
[----:B------:R-:W-:Y:S01]  /*5b90*/  SEL R236, R237, 0xffffffe0, !P0 ;  /* 0xffffffe0edec7807 */ /* 0x000fe20004000000 */
[----:B------:R-:W-:Y:S02]  /*5ba0*/  UMOV UR15, URZ ;  /* 0x0000003f000f7c82 */ /* 0x000fe40008000000 */
[----:B------:R-:W-:Y:S02]  /*5bb0*/  UMOV UR5, 0x1 ;  /* 0x0000000100057882 */ /* 0x000fe40000000000 */
[----:B------:R-:W-:Y:S02]  /*5bc0*/  ULDC.64 UR8, c[0x0][0x208] ;  /* 0x0000820000087ab9 */ /* 0x000fe40000000a00 */
[----:B------:R-:W-:-:S02]  /*5bd0*/  ULDC.64 UR6, c[0x0][0x1e0] ;  /* 0x0000780000067ab9 */ /* 0x000fc40000000a00 */
.L_x_640:
[----:B------:R-:W2:Y:S01]  /*5be0*/  LDL.64 R30, [R1+0x28] ;  /* 0x00002800011e7983 */ /* 0x000ea20000100a00 */
[----:B------:R-:W-:Y:S04]  /*5bf0*/  DEPBAR.LE SB0, 0x2 ;  /* 0x000080800000791a */ /* 0x000fe80000000000 */
[----:B------:R-:W-:Y:S01]  /*5c00*/  UIMAD UR4, UR5, 0x9000, URZ ;  /* 0x00009000050478a4 */ /* 0x000fe2000f8e023f */
[----:B------:R-:W3:Y:S01]  /*5c10*/  LDL.64 R28, [R1+0x30] ;  /* 0x00003000011c7983 */ /* 0x000ee20000100a00 */
[----:B------:R-:W-:Y:S01]  /*5c20*/  UISETP.NE.AND UP0, UPT, UR16, URZ, UPT ;  /* 0x0000003f1000728c */ /* 0x000fe2000bf05270 */
[----:B------:R-:W-:Y:S01]  /*5c30*/  MOV R102, UR15 ;  /* 0x0000000f00667c02 */ /* 0x000fe20008000f00 */
[----:B------:R-:W-:Y:S02]  /*5c40*/  UIADD3 UR14, UR16, -0x1, URZ ;  /* 0xffffffff100e7890 */ /* 0x000fe4000fffe03f */
[----:B------:R-:W-:Y:S01]  /*5c50*/  IADD3 R100, R232, UR4, RZ ;  /* 0x00000004e8647c10 */ /* 0x000fe2000fffe0ff */
[----:B------:R-:W-:Y:S01]  /*5c60*/  BAR.SYNC.DEFER_BLOCKING 0x0 ;  /* 0x0000000000007b1d */ /* 0x000fe20000010000 */
[----:B------:R-:W-:Y:S01]  /*5c70*/  PLOP3.LUT P0, PT, PT, PT, UP0, 0x80, 0x0 ;  /* 0x000000000000781c */ /* 0x000fe20003f0f008 */
[----:B------:R-:W-:Y:S04]  /*5c80*/  UISETP.GE.AND UP1, UPT, UR15, 0x1, UPT ;  /* 0x000000010f00788c */ /* 0x000fe8000bf26270 */
[----:B------:R-:W-:Y:S02]  /*5c90*/  @UP0 USHF.R.S32.HI UR10, URZ, 0x1f, UR14 ;  /* 0x0000001f3f0a0899 */ /* 0x000fe4000801140e */
[----:B------:R-:W-:Y:S02]  /*5ca0*/  @UP0 UIMAD.WIDE.U32 UR18, UR14, UR8, URZ ;  /* 0x000000080e1202a5 */ /* 0x000fe4000f8e003f */
[----:B------:R-:W-:Y:S04]  /*5cb0*/  @UP0 UIMAD UR10, UR10, UR8, URZ ;  /* 0x000000080a0a02a4 */ /* 0x000fe8000f8e023f */
[----:B------:R-:W-:Y:S01]  /*5cc0*/  @UP0 UIMAD UR10, UR14, UR9, UR10 ;  /* 0x000000090e0a02a4 */ /* 0x000fe2000f8e020a */
[----:B-1----:R-:W-:Y:S01]  /*5cd0*/  MOV R2, UR18 ;  /* 0x0000001200027c02 */ /* 0x002fe20008000f00 */
[----:B------:R-:W-:Y:S02]  /*5ce0*/  @P0 IMAD R102, R102, 0x9000, R243 ;  /* 0x0000900066660824 */ /* 0x000fe400078e02f3 */
[----:B------:R-:W-:Y:S04]  /*5cf0*/  @UP0 UIADD3 UR10, UR19, UR10, URZ ;  /* 0x0000000a130a0290 */ /* 0x000fe8000fffe03f */
[----:B------:R-:W-:Y:S01]  /*5d00*/  @UP0 UIMAD UR10, UR10, 0x60, URZ ;  /* 0x000000600a0a08a4 */ /* 0x000fe2000f8e023f */
[----:B-1----:R-:W1:Y:S01]  /*5d10*/  LDSM.16.M88.4 R8, [R232+UR4+0x12100] ;  /* 0x01210004e808783b */ /* 0x002e620008000200 */
[----:B------:R-:W-:Y:S07]  /*5d20*/  UISETP.GE.AND UP0, UPT, UR16, 0x2, UPT ;  /* 0x000000021000788c */ /* 0x000fee000bf06270 */
[----:B------:R-:W4:Y:S04]  /*5d30*/  LDSM.16.M88.4 R16, [R232+UR4+0x12900] ;  /* 0x01290004e810783b */ /* 0x000f280008000200 */
[----:B------:R-:W-:Y:S04]  /*5d40*/  @UP0 UIADD3 UR13, UR16, -0x2, URZ ;  /* 0xfffffffe100d0890 */ /* 0x000fe8000fffe03f */
[----:B------:R-:W5:Y:S01]  /*5d50*/  LDSM.16.M88.4 R24, [R232+UR4+0x13100] ;  /* 0x01310004e818783b */ /* 0x000f620008000200 */
[----:B------:R-:W-:Y:S07]  /*5d60*/  @UP0 UIMAD.WIDE.U32 UR18, UR13, UR6, URZ ;  /* 0x000000060d1202a5 */ /* 0x000fee000f8e003f */
[----:B------:R-:W2:Y:S08]  /*5d70*/  LDSM.16.M88.4 R32, [R232+UR4+0x13900] ;  /* 0x01390004e820783b */ /* 0x000eb00008000200 */
[----:B------:R-:W2:Y:S01]  /*5d80*/  LDSM.16.M88.4 R40, [R232+UR4+0x14100] ;  /* 0x01410004e828783b */ /* 0x000ea20008000200 */
[C---:B-1----:R-:W-:Y:S07]  /*5d90*/  HMMA.16816.F32.BF16 R4, R152.reuse, R8, RZ ;  /* 0x000000089804723c */ /* 0x042fee00000418ff */
[----:B------:R-:W1:Y:S01]  /*5da0*/  LDSM.16.M88.4 R48, [R232+UR4+0x14900] ;  /* 0x01490004e830783b */ /* 0x000e620008000200 */
[C---:B------:R-:W-:Y:S08]  /*5db0*/  HMMA.16816.F32.BF16 R8, R152.reuse, R10, RZ ;  /* 0x0000000a9808723c */ /* 0x040ff000000418ff */
[C---:B----4-:R-:W-:Y:S08]  /*5dc0*/  HMMA.16816.F32.BF16 R12, R152.reuse, R16, RZ ;  /* 0x00000010980c723c */ /* 0x050ff000000418ff */
[C---:B------:R-:W-:Y:S08]  /*5dd0*/  HMMA.16816.F32.BF16 R16, R152.reuse, R18, RZ ;  /* 0x000000129810723c */ /* 0x040ff000000418ff */
[C---:B-----5:R-:W-:Y:S08]  /*5de0*/  HMMA.16816.F32.BF16 R20, R152.reuse, R24, RZ ;  /* 0x000000189814723c */ /* 0x060ff000000418ff */
[C---:B------:R-:W-:Y:S01]  /*5df0*/  HMMA.16816.F32.BF16 R24, R152.reuse, R26, RZ ;  /* 0x0000001a9818723c */ /* 0x040fe200000418ff */
[----:B--2---:R-:W-:Y:S03]  /*5e00*/  @P0 MOV R37, R31 ;  /* 0x0000001f00250202 */ /* 0x004fe60000000f00 */
[----:B---3--:R-:W-:Y:S04]  /*5e10*/  @P0 MOV R36, R28 ;  /* 0x0000001c00240202 */ /* 0x008fe80000000f00 */
[C---:B------:R-:W-:Y:S01]  /*5e20*/  HMMA.16816.F32.BF16 R28, R152.reuse, R32, RZ ;  /* 0x00000020981c723c */ /* 0x040fe200000418ff */
[----:B------:R-:W-:Y:S03]  /*5e30*/  @P0 IMAD.WIDE.U32 R36, R2, 0x60, R36 ;  /* 0x0000006002240825 */ /* 0x000fe600078e0024 */
[-C--:B------:R-:W-:Y:S04]  /*5e40*/  IADD3 R2, R236, R100.reuse, RZ ;  /* 0x00000064ec027210 */ /* 0x080fe80007ffe0ff */
[C---:B------:R-:W-:Y:S01]  /*5e50*/  HMMA.16816.F32.BF16 R32, R152.reuse, R34, RZ ;  /* 0x000000229820723c */ /* 0x040fe200000418ff */
[----:B------:R-:W-:Y:S01]  /*5e60*/  @P0 IADD3 R46, R37, UR10, RZ ;  /* 0x0000000a252e0c10 */ /* 0x000fe2000fffe0ff */
[----:B------:R-:W2:Y:S01]  /*5e70*/  LDSM.16.M88.4 R160, [R2+0x12100] ;  /* 0x0121000002a0783b */ /* 0x000ea20000000200 */
[----:B------:R-:W-:Y:S01]  /*5e80*/  @UP0 USHF.R.S32.HI UR10, URZ, 0x1f, UR13 ;  /* 0x0000001f3f0a0899 */ /* 0x000fe2000801140d */
[C---:B------:R-:W-:Y:S02]  /*5e90*/  @P0 SHF.L.U32 R3, R36.reuse, 0x1, RZ ;  /* 0x0000000124030819 */ /* 0x040fe400000006ff */
[----:B------:R-:W-:Y:S01]  /*5ea0*/  @P0 SHF.L.U64.HI R46, R36, 0x1, R46 ;  /* 0x00000001242e0819 */ /* 0x000fe2000001022e */
[----:B------:R-:W-:Y:S01]  /*5eb0*/  @UP0 UIMAD UR10, UR10, UR6, URZ ;  /* 0x000000060a0a02a4 */ /* 0x000fe2000f8e023f */
[C---:B------:R-:W-:Y:S01]  /*5ec0*/  HMMA.16816.F32.BF16 R36, R152.reuse, R40, RZ ;  /* 0x000000289824723c */ /* 0x040fe200000418ff */
[C---:B------:R-:W-:Y:S01]  /*5ed0*/  @P0 IADD3 R44, P1, R3.reuse, c[0x0][0x1f8], RZ ;  /* 0x00007e00032c0a10 */ /* 0x040fe20007f3e0ff */
[----:B------:R-:W3:Y:S01]  /*5ee0*/  LDSM.16.M88.4 R164, [R2+0x12900] ;  /* 0x0129000002a4783b */ /* 0x000ee20000000200 */
[----:B------:R-:W-:Y:S01]  /*5ef0*/  @UP0 UIMAD UR10, UR13, UR7, UR10 ;  /* 0x000000070d0a02a4 */ /* 0x000fe2000f8e020a */
[C---:B------:R-:W-:Y:S01]  /*5f00*/  @P0 IADD3 R190, P5, R3.reuse, 0x80, RZ ;  /* 0x0000008003be0810 */ /* 0x040fe20007fbe0ff */
[----:B------:R-:W-:Y:S01]  /*5f10*/  UIADD3 UR13, UR15, 0x1, URZ ;  /* 0x000000010f0d7890 */ /* 0x000fe2000fffe03f */
[----:B------:R-:W-:Y:S01]  /*5f20*/  @P0 IADD3.X R45, R46, c[0x0][0x1fc], RZ, P1, !PT ;  /* 0x00007f002e2d0a10 */ /* 0x000fe20000ffe4ff */
[----:B------:R-:W-:Y:S01]  /*5f30*/  @UP0 UIADD3 UR10, UR19, UR10, URZ ;  /* 0x0000000a130a0290 */ /* 0x000fe2000fffe03f */
[C---:B------:R-:W-:Y:S01]  /*5f40*/  HMMA.16816.F32.BF16 R40, R152.reuse, R42, RZ ;  /* 0x0000002a9828723c */ /* 0x040fe200000418ff */
[----:B------:R-:W-:Y:S01]  /*5f50*/  @P0 IADD3 R190, P1, R190, c[0x0][0x1f8], RZ ;  /* 0x00007e00bebe0a10 */ /* 0x000fe20007f3e0ff */
[----:B------:R-:W4:Y:S01]  /*5f60*/  LDSM.16.M88.4 R168, [R2+0x13100] ;  /* 0x0131000002a8783b */ /* 0x000f220000000200 */
[----:B------:R-:W-:Y:S01]  /*5f70*/  @UP0 UIMAD UR10, UR10, 0x60, URZ ;  /* 0x000000600a0a08a4 */ /* 0x000fe2000f8e023f */
[----:B------:R-:W-:Y:S01]  /*5f80*/  @P0 IADD3 R3, P6, R3, 0x100, RZ ;  /* 0x0000010003030810 */ /* 0x000fe20007fde0ff */
[----:B------:R-:W-:Y:S01]  /*5f90*/  USEL UR15, UR13, URZ, !UP1 ;  /* 0x0000003f0d0f7287 */ /* 0x000fe2000c800000 */
[--C-:B------:R-:W-:Y:S02]  /*5fa0*/  @P0 IADD3.X R191, RZ, c[0x0][0x1fc], R46.reuse, P1, P5 ;  /* 0x00007f00ffbf0a10 */ /* 0x100fe40000fea42e */
[----:B------:R-:W-:Y:S01]  /*5fb0*/  @P0 IADD3 R228, P5, R3, c[0x0][0x1f8], RZ ;  /* 0x00007e0003e40a10 */ /* 0x000fe20007fbe0ff */
[----:B------:R-:W-:Y:S01]  /*5fc0*/  @UP0 UMOV UR13, 0x6 ;  /* 0x00000006000d0882 */ /* 0x000fe20000000000 */
[----:B------:R-:W5:Y:S01]  /*5fd0*/  LDSM.16.M88.4 R172, [R2+0x13900] ;  /* 0x0139000002ac783b */ /* 0x000f620000000200 */
[----:B------:R-:W-:Y:S01]  /*5fe0*/  @UP0 USHF.L.U64.HI UR13, UR6, UR13, UR7 ;  /* 0x0000000d060d0299 */ /* 0x000fe20008010207 */
[----:B------:R-:W-:Y:S02]  /*5ff0*/  @P0 IADD3.X R229, RZ, c[0x0][0x1fc], R46, P5, P6 ;  /* 0x00007f00ffe50a10 */ /* 0x000fe40002fec42e */
[----:B------:R-:W-:Y:S02]  /*6000*/  @P0 IADD3 R188, P1, R44, UR12, RZ ;  /* 0x0000000c2cbc0c10 */ /* 0x000fe4000ff3e0ff */
[-C--:B------:R-:W-:Y:S02]  /*6010*/  IADD3 R3, R234, R100.reuse, RZ ;  /* 0x00000064ea037210 */ /* 0x080fe40007ffe0ff */
[----:B------:R-:W1:Y:S01]  /*6020*/  LDSM.16.M88.4 R176, [R2+0x14100] ;  /* 0x0141000002b0783b */ /* 0x000e620000000200 */
[----:B------:R-:W-:Y:S02]  /*6030*/  @P0 IADD3.X R189, R45, UR11, RZ, P1, !PT ;  /* 0x0000000b2dbd0c10 */ /* 0x000fe40008ffe4ff */
[----:B------:R-:W-:Y:S05]  /*6040*/  IADD3 R100, R236, R100, R234 ;  /* 0x00000064ec647210 */ /* 0x000fea0007ffe0ea */
[----:B------:R-:W2:Y:S08]  /*6050*/  LDSM.16.M88.4 R180, [R2+0x14900] ;  /* 0x0149000002b4783b */ /* 0x000eb00000000200 */
[----:B------:R-:W-:Y:S01]  /*6060*/  @!PT LDS RZ, [RZ] ;  /* 0x00000000fffff984 */ /* 0x000fe20000000800 */
[----:B------:R-:W-:Y:S01]  /*6070*/  @!PT LDS RZ, [RZ] ;  /* 0x00000000fffff984 */ /* 0x000fe20000000800 */
[----:B------:R-:W-:Y:S01]  /*6080*/  @!PT LDS RZ, [RZ] ;  /* 0x00000000fffff984 */ /* 0x000fe20000000800 */
[----:B------:R1:W-:Y:S08]  /*6090*/  @P0 LDGSTS.E.BYPASS.LTC128B.128 [R102+0x100], [R44.64], !P4 ;  /* 0x001000002c660fae */ /* 0x0003f0000e101d54 */
[----:B------:R2:W-:Y:S08]  /*60a0*/  @P0 LDGSTS.E.BYPASS.LTC128B.128 [R102+0x3100], [R190.64], !P3 ;  /* 0x03100000be660fae */ /* 0x0005f0000d901d54 */
[----:B------:R3:W-:Y:S08]  /*60b0*/  @P0 LDGSTS.E.BYPASS.LTC128B.128 [R102+0x6100], [R228.64], !P2 ;  /* 0x06100000e4660fae */ /* 0x0007f0000d101d54 */
[----:B------:R4:W-:Y:S01]  /*60c0*/  @P0 LDGSTS.E.BYPASS.LTC128B.128 [R102+0x1100], [R188.64], !P4 ;  /* 0x01100000bc660fae */ /* 0x0009e2000e101d54 */
[C---:B-1----:R-:W-:Y:S07]  /*60d0*/  HMMA.16816.F32.BF16 R44, R152.reuse, R48, RZ ;  /* 0x00000030982c723c */ /* 0x042fee00000418ff */
[----:B------:R1:W-:Y:S01]  /*60e0*/  @P0 LDGSTS.E.BYPASS.LTC128B.128 [R102+0x4100], [R188.64+0x80], !P3 ;  /* 0x04100080bc660fae */ /* 0x0003e2000d901d54 */
[----:B------:R-:W-:Y:S01]  /*60f0*/  HMMA.16816.F32.BF16 R48, R152, R50, RZ ;  /* 0x000000329830723c */ /* 0x000fe200000418ff */
[----:B--2---:R-:W-:Y:S06]  /*6100*/  @P0 IADD3 R190, P1, R188, UR12, RZ ;  /* 0x0000000cbcbe0c10 */ /* 0x004fec000ff3e0ff */
[----:B------:R1:W-:Y:S01]  /*6110*/  @P0 LDGSTS.E.BYPASS.LTC128B.128 [R102+0x7100], [R188.64+0x100], !P2 ;  /* 0x07100100bc660fae */ /* 0x0003e2000d101d54 */
[----:B------:R-:W-:Y:S01]  /*6120*/  @P0 IADD3.X R191, R189, UR11, RZ, P1, !PT ;  /* 0x0000000bbdbf0c10 */ /* 0x000fe20008ffe4ff */
[C---:B------:R-:W-:Y:S06]  /*6130*/  HMMA.16816.F32.BF16 R4, R156.reuse, R160, R4 ;  /* 0x000000a09c04723c */ /* 0x040fec0000041804 */
[----:B------:R1:W-:Y:S01]  /*6140*/  @P0 LDGSTS.E.BYPASS.LTC128B.128 [R102+0x2100], [R190.64], !P4 ;  /* 0x02100000be660fae */ /* 0x0003e2000e101d54 */
[----:B---3--:R-:W-:Y:S01]  /*6150*/  IADD3 R228, R234, R2, RZ ;  /* 0x00000002eae47210 */ /* 0x008fe20007ffe0ff */
[C---:B------:R-:W-:Y:S06]  /*6160*/  HMMA.16816.F32.BF16 R8, R156.reuse, R162, R8 ;  /* 0x000000a29c08723c */ /* 0x040fec0000041808 */
[----:B------:R1:W-:Y:S02]  /*6170*/  @P0 LDGSTS.E.BYPASS.LTC128B.128 [R102+0x5100], [R190.64+0x80], !P3 ;  /* 0x05100080be660fae */ /* 0x0003e4000d901d54 */
[C---:B------:R-:W-:Y:S06]  /*6180*/  HMMA.16816.F32.BF16 R12, R156.reuse, R164, R12 ;  /* 0x000000a49c0c723c */ /* 0x040fec000004180c */
[----:B------:R1:W-:Y:S01]  /*6190*/  @P0 LDGSTS.E.BYPASS.LTC128B.128 [R102+0x8100], [R190.64+0x100], !P2 ;  /* 0x08100100be660fae */ /* 0x0003e2000d101d54 */
[----:B------:R-:W-:Y:S01]  /*61a0*/  PLOP3.LUT P0, PT, PT, PT, UP0, 0x80, 0x0 ;  /* 0x000000000000781c */ /* 0x000fe20003f0f008 */
[C---:B------:R-:W-:Y:S06]  /*61b0*/  HMMA.16816.F32.BF16 R16, R156.reuse, R166, R16 ;  /* 0x000000a69c10723c */ /* 0x040fec0000041810 */
[----:B------:R-:W-:Y:S02]  /*61c0*/  LDSM.16.M88.4 R160, [R3+0x12900] ;  /* 0x0129000003a0783b */ /* 0x000fe40000000200 */
[C---:B----4-:R-:W-:Y:S06]  /*61d0*/  HMMA.16816.F32.BF16 R20, R156.reuse, R168, R20 ;  /* 0x000000a89c14723c */ /* 0x050fec0000041814 */
[----:B------:R-:W0:Y:S02]  /*61e0*/  LDGDEPBAR ;  /* 0x00000000000079af */ /* 0x000e240000000000 */
[C---:B------:R-:W-:Y:S06]  /*61f0*/  HMMA.16816.F32.BF16 R24, R156.reuse, R170, R24 ;  /* 0x000000aa9c18723c */ /* 0x040fec0000041818 */
[----:B------:R-:W-:Y:S02]  /*6200*/  LDSM.16.M88.4 R164, [R3+0x13100] ;  /* 0x0131000003a4783b */ /* 0x000fe40000000200 */
[C---:B-----5:R-:W-:Y:S06]  /*6210*/  HMMA.16816.F32.BF16 R28, R156.reuse, R172, R28 ;  /* 0x000000ac9c1c723c */ /* 0x060fec000004181c */
[----:B-1----:R-:W1:Y:S02]  /*6220*/  LDSM.16.M88.4 R188, [R3+0x12100] ;  /* 0x0121000003bc783b */ /* 0x002e640000000200 */
[C---:B------:R-:W-:Y:S06]  /*6230*/  HMMA.16816.F32.BF16 R32, R156.reuse, R174, R32 ;  /* 0x000000ae9c20723c */ /* 0x040fec0000041820 */
[----:B------:R-:W2:Y:S02]  /*6240*/  LDSM.16.M88.4 R168, [R3+0x13900] ;  /* 0x0139000003a8783b */ /* 0x000ea40000000200 */
[C---:B------:R-:W-:Y:S06]  /*6250*/  HMMA.16816.F32.BF16 R36, R156.reuse, R176, R36 ;  /* 0x000000b09c24723c */ /* 0x040fec0000041824 */
[----:B------:R-:W3:Y:S02]  /*6260*/  LDSM.16.M88.4 R172, [R3+0x14100] ;  /* 0x0141000003ac783b */ /* 0x000ee40000000200 */
[C---:B------:R-:W-:Y:S06]  /*6270*/  HMMA.16816.F32.BF16 R40, R156.reuse, R178, R40 ;  /* 0x000000b29c28723c */ /* 0x040fec0000041828 */
[----:B------:R-:W4:Y:S02]  /*6280*/  LDSM.16.M88.4 R176, [R3+0x14900] ;  /* 0x0149000003b0783b */ /* 0x000f240000000200 */
[C---:B------:R-:W-:Y:S08]  /*6290*/  HMMA.16816.F32.BF16 R44, R156.reuse, R180, R44 ;  /* 0x000000b49c2c723c */ /* 0x040ff0000004182c */
[----:B------:R-:W-:Y:S01]  /*62a0*/  HMMA.16816.F32.BF16 R48, R156, R182, R48 ;  /* 0x000000b69c30723c */ /* 0x000fe20000041830 */
[----:B------:R-:W5:Y:S07]  /*62b0*/  LDSM.16.M88.4 R180, [R228+0x12100] ;  /* 0x01210000e4b4783b */ /* 0x000f6e0000000200 */
        /* <DEDUP_REMOVED lines=17> */
[----:B------:R-:W4:Y:S07]  /*63d0*/  LDSM.16.M88.4 R176, [R232+UR4+0x15100] ;  /* 0x01510004e8b0783b */ /* 0x000f2e0008000200 */
[C---:B-----5:R-:W-:Y:S08]  /*63e0*/  HMMA.16816.F32.BF16 R4, R192.reuse, R180, R4 ;  /* 0x000000b4c004723c */ /* 0x060ff00000041804 */
[C---:B------:R-:W-:Y:S01]  /*63f0*/  HMMA.16816.F32.BF16 R8, R192.reuse, R182, R8 ;  /* 0x000000b6c008723c */ /* 0x040fe20000041808 */
[----:B------:R-:W5:Y:S07]  /*6400*/  LDSM.16.M88.4 R180, [R232+UR4+0x15900] ;  /* 0x01590004e8b4783b */ /* 0x000f6e0008000200 */
[C---:B-1----:R-:W-:Y:S08]  /*6410*/  HMMA.16816.F32.BF16 R12, R192.reuse, R188, R12 ;  /* 0x000000bcc00c723c */ /* 0x042ff0000004180c */
[C---:B------:R-:W-:Y:S01]  /*6420*/  HMMA.16816.F32.BF16 R16, R192.reuse, R190, R16 ;  /* 0x000000bec010723c */ /* 0x040fe20000041810 */
[----:B------:R-:W1:Y:S07]  /*6430*/  LDSM.16.M88.4 R188, [R232+UR4+0x16100] ;  /* 0x01610004e8bc783b */ /* 0x000e6e0008000200 */
[C---:B------:R-:W-:Y:S08]  /*6440*/  HMMA.16816.F32.BF16 R20, R192.reuse, R160, R20 ;  /* 0x000000a0c014723c */ /* 0x040ff00000041814 */
[C---:B------:R-:W-:Y:S01]  /*6450*/  HMMA.16816.F32.BF16 R24, R192.reuse, R162, R24 ;  /* 0x000000a2c018723c */ /* 0x040fe20000041818 */
[----:B------:R-:W1:Y:S07]  /*6460*/  LDSM.16.M88.4 R160, [R232+UR4+0x16900] ;  /* 0x01690004e8a0783b */ /* 0x000e6e0008000200 */
[C---:B------:R-:W-:Y:S08]  /*6470*/  HMMA.16816.F32.BF16 R28, R192.reuse, R164, R28 ;  /* 0x000000a4c01c723c */ /* 0x040ff0000004181c */
[C---:B------:R-:W-:Y:S01]  /*6480*/  HMMA.16816.F32.BF16 R32, R192.reuse, R166, R32 ;  /* 0x000000a6c020723c */ /* 0x040fe20000041820 */
[----:B------:R-:W1:Y:S07]  /*6490*/  LDSM.16.M88.4 R164, [R232+UR4+0x17100] ;  /* 0x01710004e8a4783b */ /* 0x000e6e0008000200 */
[C---:B--2---:R-:W-:Y:S08]  /*64a0*/  HMMA.16816.F32.BF16 R36, R192.reuse, R168, R36 ;  /* 0x000000a8c024723c */ /* 0x044ff00000041824 */
[C---:B------:R-:W-:Y:S01]  /*64b0*/  HMMA.16816.F32.BF16 R40, R192.reuse, R170, R40 ;  /* 0x000000aac028723c */ /* 0x040fe20000041828 */
[----:B------:R-:W2:Y:S07]  /*64c0*/  LDSM.16.M88.4 R168, [R232+UR4+0x17900] ;  /* 0x01790004e8a8783b */ /* 0x000eae0008000200 */
[C---:B---3--:R-:W-:Y:S08]  /*64d0*/  HMMA.16816.F32.BF16 R44, R192.reuse, R172, R44 ;  /* 0x000000acc02c723c */ /* 0x048ff0000004182c */
[----:B------:R-:W-:Y:S01]  /*64e0*/  HMMA.16816.F32.BF16 R48, R192, R174, R48 ;  /* 0x000000aec030723c */ /* 0x000fe20000041830 */
[----:B------:R-:W3:Y:S07]  /*64f0*/  LDSM.16.M88.4 R172, [R2+0x15100] ;  /* 0x0151000002ac783b */ /* 0x000eee0000000200 */
[C---:B----4-:R-:W-:Y:S08]  /*6500*/  HMMA.16816.F32.BF16 R4, R196.reuse, R176, R4 ;  /* 0x000000b0c404723c */ /* 0x050ff00000041804 */
[C---:B------:R-:W-:Y:S01]  /*6510*/  HMMA.16816.F32.BF16 R8, R196.reuse, R178, R8 ;  /* 0x000000b2c408723c */ /* 0x040fe20000041808 */
[----:B------:R-:W4:Y:S07]  /*6520*/  LDSM.16.M88.4 R176, [R2+0x15900] ;  /* 0x0159000002b0783b */ /* 0x000f2e0000000200 */
[C---:B-----5:R-:W-:Y:S08]  /*6530*/  HMMA.16816.F32.BF16 R12, R196.reuse, R180, R12 ;  /* 0x000000b4c40c723c */ /* 0x060ff0000004180c */
[C---:B------:R-:W-:Y:S01]  /*6540*/  HMMA.16816.F32.BF16 R16, R196.reuse, R182, R16 ;  /* 0x000000b6c410723c */ /* 0x040fe20000041810 */
        /* <DEDUP_REMOVED lines=24> */
[----:B------:R-:W-:Y:S07]  /*66d0*/  LDSM.16.M88.4 R188, [R228+0x15100] ;  /* 0x01510000e4bc783b */ /* 0x000fee0000000200 */
[C---:B------:R-:W-:Y:S01]  /*66e0*/  HMMA.16816.F32.BF16 R36, R200.reuse, R160, R36 ;  /* 0x000000a0c824723c */ /* 0x040fe20000041824 */
[----:B------:R-:W-:Y:S07]  /*66f0*/  LDSM.16.M88.4 R228, [R228+0x18100] ;  /* 0x01810000e4e4783b */ /* 0x000fee0000000200 */
[C---:B------:R-:W-:Y:S01]  /*6700*/  HMMA.16816.F32.BF16 R40, R200.reuse, R162, R40 ;  /* 0x000000a2c828723c */ /* 0x040fe20000041828 */
[----:B------:R-:W1:Y:S07]  /*6710*/  LDSM.16.M88.4 R160, [R3+0x17100] ;  /* 0x0171000003a0783b */ /* 0x000e6e0000000200 */
[C---:B------:R-:W-:Y:S08]  /*6720*/  HMMA.16816.F32.BF16 R44, R200.reuse, R164, R44 ;  /* 0x000000a4c82c723c */ /* 0x040ff0000004182c */
[----:B------:R-:W-:Y:S01]  /*6730*/  HMMA.16816.F32.BF16 R48, R200, R166, R48 ;  /* 0x000000a6c830723c */ /* 0x000fe20000041830 */
        /* <DEDUP_REMOVED lines=9> */
[----:B------:R-:W-:Y:S07]  /*67d0*/  LDSM.16.M88.4 R176, [R100+0x17900] ;  /* 0x0179000064b0783b */ /* 0x000fee0000000200 */
[C---:B-----5:R-:W-:Y:S08]  /*67e0*/  HMMA.16816.F32.BF16 R28, R204.reuse, R180, R28 ;  /* 0x000000b4cc1c723c */ /* 0x060ff0000004181c */
[C---:B------:R-:W-:Y:S01]  /*67f0*/  HMMA.16816.F32.BF16 R32, R204.reuse, R182, R32 ;  /* 0x000000b6cc20723c */ /* 0x040fe20000041820 */
[----:B------:R-:W-:Y:S07]  /*6800*/  LDSM.16.M88.4 R180, [R232+UR4+0x18100] ;  /* 0x01810004e8b4783b */ /* 0x000fee0008000200 */
[C---:B-1----:R-:W-:Y:S08]  /*6810*/  HMMA.16816.F32.BF16 R36, R204.reuse, R160, R36 ;  /* 0x000000a0cc24723c */ /* 0x042ff00000041824 */
[C---:B------:R-:W-:Y:S01]  /*6820*/  HMMA.16816.F32.BF16 R40, R204.reuse, R162, R40 ;  /* 0x000000a2cc28723c */ /* 0x040fe20000041828 */
[----:B------:R-:W1:Y:S07]  /*6830*/  LDSM.16.M88.4 R160, [R100+0x16900] ;  /* 0x0169000064a0783b */ /* 0x000e6e0000000200 */
[C---:B------:R-:W-:Y:S08]  /*6840*/  HMMA.16816.F32.BF16 R44, R204.reuse, R164, R44 ;  /* 0x000000a4cc2c723c */ /* 0x040ff0000004182c */
[----:B------:R-:W-:Y:S01]  /*6850*/  HMMA.16816.F32.BF16 R48, R204, R166, R48 ;  /* 0x000000a6cc30723c */ /* 0x000fe20000041830 */
[----:B------:R-:W4:Y:S07]  /*6860*/  LDSM.16.M88.4 R164, [R100+0x17100] ;  /* 0x0171000064a4783b */ /* 0x000f2e0000000200 */
[C---:B------:R-:W-:Y:S08]  /*6870*/  HMMA.16816.F32.BF16 R4, R208.reuse, R188, R4 ;  /* 0x000000bcd004723c */ /* 0x040ff00000041804 */
[C---:B------:R-:W-:Y:S01]  /*6880*/  HMMA.16816.F32.BF16 R8, R208.reuse, R190, R8 ;  /* 0x000000bed008723c */ /* 0x040fe20000041808 */
[----:B------:R-:W5:Y:S07]  /*6890*/  LDSM.16.M88.4 R188, [R232+UR4+0x18900] ;  /* 0x01890004e8bc783b */ /* 0x000f6e0008000200 */
[C---:B--2---:R-:W-:Y:S08]  /*68a0*/  HMMA.16816.F32.BF16 R12, R208.reuse, R168, R12 ;  /* 0x000000a8d00c723c */ /* 0x044ff0000004180c */
[C---:B------:R-:W-:Y:S01]  /*68b0*/  HMMA.16816.F32.BF16 R16, R208.reuse, R170, R16 ;  /* 0x000000aad010723c */ /* 0x040fe20000041810 */
[----:B------:R-:W2:Y:S07]  /*68c0*/  LDSM.16.M88.4 R168, [R232+UR4+0x19100] ;  /* 0x01910004e8a8783b */ /* 0x000eae0008000200 */
[C---:B---3--:R-:W-:Y:S08]  /*68d0*/  HMMA.16816.F32.BF16 R20, R208.reuse, R172, R20 ;  /* 0x000000acd014723c */ /* 0x048ff00000041814 */
[C---:B------:R-:W-:Y:S01]  /*68e0*/  HMMA.16816.F32.BF16 R24, R208.reuse, R174, R24 ;  /* 0x000000aed018723c */ /* 0x040fe20000041818 */
[----:B------:R-:W3:Y:S07]  /*68f0*/  LDSM.16.M88.4 R172, [R232+UR4+0x19900] ;  /* 0x01990004e8ac783b */ /* 0x000eee0008000200 */
[C---:B-1----:R-:W-:Y:S08]  /*6900*/  HMMA.16816.F32.BF16 R28, R208.reuse, R160, R28 ;  /* 0x000000a0d01c723c */ /* 0x042ff0000004181c */
[C---:B------:R-:W-:Y:S01]  /*6910*/  HMMA.16816.F32.BF16 R32, R208.reuse, R162, R32 ;  /* 0x000000a2d020723c */ /* 0x040fe20000041820 */
[----:B------:R-:W1:Y:S07]  /*6920*/  LDSM.16.M88.4 R160, [R232+UR4+0x1a100] ;  /* 0x01a10004e8a0783b */ /* 0x000e6e0008000200 */
[C---:B----4-:R-:W-:Y:S08]  /*6930*/  HMMA.16816.F32.BF16 R36, R208.reuse, R164, R36 ;  /* 0x000000a4d024723c */ /* 0x050ff00000041824 */
[C---:B------:R-:W-:Y:S01]  /*6940*/  HMMA.16816.F32.BF16 R40, R208.reuse, R166, R40 ;  /* 0x000000a6d028723c */ /* 0x040fe20000041828 */
[----:B------:R-:W4:Y:S07]  /*6950*/  LDSM.16.M88.4 R164, [R232+UR4+0x1a900] ;  /* 0x01a90004e8a4783b */ /* 0x000f2e0008000200 */
[C---:B------:R-:W-:Y:S08]  /*6960*/  HMMA.16816.F32.BF16 R44, R208.reuse, R176, R44 ;  /* 0x000000b0d02c723c */ /* 0x040ff0000004182c */
[----:B------:R-:W-:Y:S01]  /*6970*/  HMMA.16816.F32.BF16 R48, R208, R178, R48 ;  /* 0x000000b2d030723c */ /* 0x000fe20000041830 */
[----:B------:R-:W1:Y:S07]  /*6980*/  LDSM.16.M88.4 R176, [R2+0x18100] ;  /* 0x0181000002b0783b */ /* 0x000e6e0000000200 */
[C---:B------:R-:W-:Y:S08]  /*6990*/  HMMA.16816.F32.BF16 R4, R212.reuse, R180, R4 ;  /* 0x000000b4d404723c */ /* 0x040ff00000041804 */
[C---:B------:R-:W-:Y:S01]  /*69a0*/  HMMA.16816.F32.BF16 R8, R212.reuse, R182, R8 ;  /* 0x000000b6d408723c */ /* 0x040fe20000041808 */
[----:B------:R-:W1:Y:S07]  /*69b0*/  LDSM.16.M88.4 R180, [R2+0x18900] ;  /* 0x0189000002b4783b */ /* 0x000e6e0000000200 */
[C---:B-----5:R-:W-:Y:S08]  /*69c0*/  HMMA.16816.F32.BF16 R12, R212.reuse, R188, R12 ;  /* 0x000000bcd40c723c */ /* 0x060ff0000004180c */
[C---:B------:R-:W-:Y:S01]  /*69d0*/  HMMA.16816.F32.BF16 R16, R212.reuse, R190, R16 ;  /* 0x000000bed410723c */ /* 0x040fe20000041810 */
[----:B------:R-:W-:Y:S07]  /*69e0*/  LDSM.16.M88.4 R188, [R2+0x19900] ;  /* 0x0199000002bc783b */ /* 0x000fee0000000200 */
[C---:B--2---:R-:W-:Y:S08]  /*69f0*/  HMMA.16816.F32.BF16 R20, R212.reuse, R168, R20 ;  /* 0x000000a8d414723c */ /* 0x044ff00000041814 */
[C---:B------:R-:W-:Y:S01]  /*6a00*/  HMMA.16816.F32.BF16 R24, R212.reuse, R170, R24 ;  /* 0x000000aad418723c */ /* 0x040fe20000041818 */
[----:B------:R-:W2:Y:S07]  /*6a10*/  LDSM.16.M88.4 R168, [R2+0x19100] ;  /* 0x0191000002a8783b */ /* 0x000eae0000000200 */
[C---:B---3--:R-:W-:Y:S08]  /*6a20*/  HMMA.16816.F32.BF16 R28, R212.reuse, R172, R28 ;  /* 0x000000acd41c723c */ /* 0x048ff0000004181c */
[C---:B------:R-:W-:Y:S01]  /*6a30*/  HMMA.16816.F32.BF16 R32, R212.reuse, R174, R32 ;  /* 0x000000aed420723c */ /* 0x040fe20000041820 */
[----:B------:R-:W3:Y:S07]  /*6a40*/  LDSM.16.M88.4 R172, [R2+0x1a100] ;  /* 0x01a1000002ac783b */ /* 0x000eee0000000200 */
[C---:B-1----:R-:W-:Y:S08]  /*6a50*/  HMMA.16816.F32.BF16 R36, R212.reuse, R160, R36 ;  /* 0x000000a0d424723c */ /* 0x042ff00000041824 */
[C---:B------:R-:W-:Y:S01]  /*6a60*/  HMMA.16816.F32.BF16 R40, R212.reuse, R162, R40 ;  /* 0x000000a2d428723c */ /* 0x040fe20000041828 */
[----:B------:R-:W1:Y:S07]  /*6a70*/  LDSM.16.M88.4 R160, [R2+0x1a900] ;  /* 0x01a9000002a0783b */ /* 0x000e6e0000000200 */
[C---:B----4-:R-:W-:Y:S08]  /*6a80*/  HMMA.16816.F32.BF16 R44, R212.reuse, R164, R44 ;  /* 0x000000a4d42c723c */ /* 0x050ff0000004182c */
[----:B------:R-:W-:Y:S01]  /*6a90*/  HMMA.16816.F32.BF16 R48, R212, R166, R48 ;  /* 0x000000a6d430723c */ /* 0x000fe20000041830 */
[----:B------:R-:W4:Y:S07]  /*6aa0*/  LDSM.16.M88.4 R164, [R3+0x18100] ;  /* 0x0181000003a4783b */ /* 0x000f2e0000000200 */
[C---:B------:R-:W-:Y:S08]  /*6ab0*/  HMMA.16816.F32.BF16 R4, R216.reuse, R176, R4 ;  /* 0x000000b0d804723c */ /* 0x040ff00000041804 */
[C---:B------:R-:W-:Y:S01]  /*6ac0*/  HMMA.16816.F32.BF16 R8, R216.reuse, R178, R8 ;  /* 0x000000b2d808723c */ /* 0x040fe20000041808 */
[----:B------:R-:W-:Y:S07]  /*6ad0*/  LDSM.16.M88.4 R176, [R3+0x19900] ;  /* 0x0199000003b0783b */ /* 0x000fee0000000200 */
        /* <DEDUP_REMOVED lines=9> */
[C---:B---3--:R-:W-:Y:S08]  /*6b70*/  HMMA.16816.F32.BF16 R36, R216.reuse, R172, R36 ;  /* 0x000000acd824723c */ /* 0x048ff00000041824 */
[C---:B------:R-:W-:Y:S01]  /*6b80*/  HMMA.16816.F32.BF16 R40, R216.reuse, R174, R40 ;  /* 0x000000aed828723c */ /* 0x040fe20000041828 */
[----:B------:R-:W3:Y:S07]  /*6b90*/  LDSM.16.M88.4 R172, [R3+0x19100] ;  /* 0x0191000003ac783b */ /* 0x000eee0000000200 */
[C---:B-1----:R-:W-:Y:S08]  /*6ba0*/  HMMA.16816.F32.BF16 R44, R216.reuse, R160, R44 ;  /* 0x000000a0d82c723c */ /* 0x042ff0000004182c */
[----:B------:R-:W-:Y:S01]  /*6bb0*/  HMMA.16816.F32.BF16 R48, R216, R162, R48 ;  /* 0x000000a2d830723c */ /* 0x000fe20000041830 */
[----:B------:R-:W1:Y:S07]  /*6bc0*/  LDSM.16.M88.4 R160, [R100+0x18900] ;  /* 0x0189000064a0783b */ /* 0x000e6e0000000200 */
[C---:B----4-:R-:W-:Y:S08]  /*6bd0*/  HMMA.16816.F32.BF16 R4, R220.reuse, R164, R4 ;  /* 0x000000a4dc04723c */ /* 0x050ff00000041804 */
[C---:B------:R-:W-:Y:S08]  /*6be0*/  HMMA.16816.F32.BF16 R8, R220.reuse, R166, R8 ;  /* 0x000000a6dc08723c */ /* 0x040ff00000041808 */
[C---:B--2---:R-:W-:Y:S08]  /*6bf0*/  HMMA.16816.F32.BF16 R12, R220.reuse, R168, R12 ;  /* 0x000000a8dc0c723c */ /* 0x044ff0000004180c */
[C---:B------:R-:W-:Y:S08]  /*6c00*/  HMMA.16816.F32.BF16 R16, R220.reuse, R170, R16 ;  /* 0x000000aadc10723c */ /* 0x040ff00000041810 */
[C---:B---3--:R-:W-:Y:S08]  /*6c10*/  HMMA.16816.F32.BF16 R20, R220.reuse, R172, R20 ;  /* 0x000000acdc14723c */ /* 0x048ff00000041814 */
[C---:B------:R-:W-:Y:S08]  /*6c20*/  HMMA.16816.F32.BF16 R24, R220.reuse, R174, R24 ;  /* 0x000000aedc18723c */ /* 0x040ff00000041818 */
[C---:B------:R-:W-:Y:S08]  /*6c30*/  HMMA.16816.F32.BF16 R28, R220.reuse, R176, R28 ;  /* 0x000000b0dc1c723c */ /* 0x040ff0000004181c */
[C---:B------:R-:W-:Y:S08]  /*6c40*/  HMMA.16816.F32.BF16 R32, R220.reuse, R178, R32 ;  /* 0x000000b2dc20723c */ /* 0x040ff00000041820 */
[C---:B------:R-:W-:Y:S08]  /*6c50*/  HMMA.16816.F32.BF16 R36, R220.reuse, R180, R36 ;  /* 0x000000b4dc24723c */ /* 0x040ff00000041824 */
        /* <DEDUP_REMOVED lines=34> */
[----:B------:R-:W-:Y:S01]  /*6e80*/  MUFU.TANH R164, R10 ;  /* 0x0000000a00a47308 */ /* 0x000fe20000002400 */
[----:B--2---:R-:W-:Y:S09]  /*6e90*/  FMNMX.FTZ R2, R166, R2, !PT ;  /* 0x00000002a6027209 */ /* 0x004ff20007810000 */
[----:B------:R2:W-:Y:S10]  /*6ea0*/  MUFU.TANH R165, R11 ;  /* 0x0000000b00a57308 */ /* 0x0005f40000002400 */
[----:B------:R-:W4:Y:S10]  /*6eb0*/  MUFU.TANH R162, R12 ;  /* 0x0000000c00a27308 */ /* 0x000f340000002400 */
[----:B------:R-:W5:Y:S01]  /*6ec0*/  MUFU.TANH R163, R13 ;  /* 0x0000000d00a37308 */ /* 0x000f620000002400 */
[C---:B-1----:R-:W-:Y:S01]  /*6ed0*/  HMMA.16816.F32.BF16 R20, R224.reuse, R4, R20 ;  /* 0x00000004e014723c */ /* 0x042fe20000041814 */
[----:B--2---:R-:W1:Y:S08]  /*6ee0*/  LDSM.16.M88.4 R8, [R100+0x19900] ;  /* 0x019900006408783b */ /* 0x004e700000000200 */
[----:B------:R-:W2:Y:S01]  /*6ef0*/  MUFU.TANH R171, R16 ;  /* 0x0000001000ab7308 */ /* 0x000ea20000002400 */
[C---:B------:R-:W-:Y:S01]  /*6f00*/  HMMA.16816.F32.BF16 R24, R224.reuse, R6, R24 ;  /* 0x00000006e018723c */ /* 0x040fe20000041818 */
[----:B------:R-:W2:Y:S08]  /*6f10*/  LDSM.16.M88.4 R4, [R100+0x1a100] ;  /* 0x01a100006404783b */ /* 0x000eb00000000200 */
[----:B------:R-:W1:Y:S05]  /*6f20*/  MUFU.TANH R172, R17 ;  /* 0x0000001100ac7308 */ /* 0x000e6a0000002400 */
[----:B------:R-:W-:Y:S02]  /*6f30*/  FMUL.FTZ R20, R20, c[0x0][0x320] ;  /* 0x0000c80014147a20 */ /* 0x000fe40000410000 */
[----:B------:R-:W-:Y:S03]  /*6f40*/  FMUL.FTZ R21, R21, c[0x0][0x320] ;  /* 0x0000c80015157a20 */ /* 0x000fe60000410000 */
[----:B------:R-:W-:Y:S01]  /*6f50*/  MUFU.TANH R175, R15 ;  /* 0x0000000f00af7308 */ /* 0x000fe20000002400 */
        /* <DEDUP_REMOVED lines=10> */
[----:B------:R3:W1:Y:S01]  /*7000*/  LDSM.16.M88.4 R8, [R100+0x1a900] ;  /* 0x01a900006408783b */ /* 0x0006620000000200 */
[----:B------:R-:W-:Y:S06]  /*7010*/  DEPBAR.LE SB0, 0x2 ;  /* 0x000080800000791a */ /* 0x000fec0000000000 */
[C---:B--2---:R-:W-:Y:S01]  /*7020*/  HMMA.16816.F32.BF16 R36, R224.reuse, R4, R36 ;  /* 0x00000004e024723c */ /* 0x044fe20000041824 */
[----:B------:R-:W2:Y:S01]  /*7030*/  MUFU.TANH R179, R24 ;  /* 0x0000001800b37308 */ /* 0x000ea20000002400 */
[----:B------:R-:W-:Y:S06]  /*7040*/  BAR.SYNC.DEFER_BLOCKING 0x0 ;  /* 0x0000000000007b1d */ /* 0x000fec0000010000 */
[C---:B------:R-:W-:Y:S04]  /*7050*/  HMMA.16816.F32.BF16 R40, R224.reuse, R6, R40 ;  /* 0x00000006e028723c */ /* 0x040fe80000041828 */
[----:B------:R-:W-:Y:S02]  /*7060*/  FMUL.FTZ R28, R28, c[0x0][0x320] ;  /* 0x0000c8001c1c7a20 */ /* 0x000fe40000410000 */
[----:B------:R-:W-:Y:S01]  /*7070*/  FMUL.FTZ R29, R29, c[0x0][0x320] ;  /* 0x0000c8001d1d7a20 */ /* 0x000fe20000410000 */
[----:B---3--:R-:W-:Y:S01]  /*7080*/  FMNMX.FTZ R100, R102, R2, !PT ;  /* 0x0000000266647209 */ /* 0x008fe20007810000 */
[----:B------:R-:W-:Y:S04]  /*7090*/  FMUL.FTZ R30, R30, c[0x0][0x320] ;  /* 0x0000c8001e1e7a20 */ /* 0x000fe80000410000 */
[----:B----4-:R-:W-:Y:S01]  /*70a0*/  FMNMX.FTZ R100, R162, R100, !PT ;  /* 0x00000064a2647209 */ /* 0x010fe20007810000 */
[----:B------:R-:W-:Y:S01]  /*70b0*/  FMUL.FTZ R31, R31, c[0x0][0x320] ;  /* 0x0000c8001f1f7a20 */ /* 0x000fe20000410000 */
[----:B------:R-:W-:Y:S01]  /*70c0*/  FMNMX.FTZ R2, R164, R3, !PT ;  /* 0x00000003a4027209 */ /* 0x000fe20007810000 */
[----:B------:R-:W-:Y:S01]  /*70d0*/  FMUL.FTZ R32, R32, c[0x0][0x320] ;  /* 0x0000c80020207a20 */ /* 0x000fe20000410000 */
[----:B-----5:R-:W-:Y:S01]  /*70e0*/  FMNMX.FTZ R100, R163, R100, !PT ;  /* 0x00000064a3647209 */ /* 0x020fe20007810000 */
[----:B------:R-:W-:Y:S01]  /*70f0*/  FMUL.FTZ R36, R36, c[0x0][0x320] ;  /* 0x0000c80024247a20 */ /* 0x000fe20000410000 */
[----:B------:R-:W3:Y:S01]  /*7100*/  MUFU.TANH R178, R25 ;  /* 0x0000001900b27308 */ /* 0x000ee20000002400 */
[----:B------:R-:W-:Y:S01]  /*7110*/  FMUL.FTZ R37, R37, c[0x0][0x320] ;  /* 0x0000c80025257a20 */ /* 0x000fe20000410000 */
[----:B------:R-:W-:Y:S01]  /*7120*/  FMNMX.FTZ R100, R171, R100, !PT ;  /* 0x00000064ab647209 */ /* 0x000fe20007810000 */
[----:B------:R-:W-:Y:S01]  /*7130*/  FMUL.FTZ R38, R38, c[0x0][0x320] ;  /* 0x0000c80026267a20 */ /* 0x000fe20000410000 */
[----:B------:R-:W-:Y:S01]  /*7140*/  FMNMX.FTZ R2, R165, R2, !PT ;  /* 0x00000002a5027209 */ /* 0x000fe20007810000 */
[----:B------:R-:W-:Y:S01]  /*7150*/  FMUL.FTZ R39, R39, c[0x0][0x320] ;  /* 0x0000c80027277a20 */ /* 0x000fe20000410000 */
[----:B------:R-:W-:Y:S01]  /*7160*/  FMNMX.FTZ R100, R172, R100, !PT ;  /* 0x00000064ac647209 */ /* 0x000fe20007810000 */
[C---:B-1----:R-:W-:Y:S03]  /*7170*/  HMMA.16816.F32.BF16 R44, R224.reuse, R8, R44 ;  /* 0x00000008e02c723c */ /* 0x042fe6000004182c */
[----:B------:R-:W1:Y:S01]  /*7180*/  MUFU.TANH R189, R28 ;  /* 0x0000001c00bd7308 */ /* 0x000e620000002400 */
[----:B------:R-:W-:Y:S01]  /*7190*/  FMNMX.FTZ R100, R177, R100, !PT ;  /* 0x00000064b1647209 */ /* 0x000fe20007810000 */
[----:B------:R-:W-:Y:S02]  /*71a0*/  FMUL.FTZ R33, R33, c[0x0][0x320] ;  /* 0x0000c80021217a20 */ /* 0x000fe40000410000 */
[----:B------:R-:W-:Y:S01]  /*71b0*/  FMUL.FTZ R40, R40, c[0x0][0x320] ;  /* 0x0000c80028287a20 */ /* 0x000fe20000410000 */
[----:B------:R-:W-:Y:S04]  /*71c0*/  HMMA.16816.F32.BF16 R48, R224, R10, R48 ;  /* 0x0000000ae030723c */ /* 0x000fe80000041830 */
[----:B------:R-:W-:Y:S01]  /*71d0*/  FMNMX.FTZ R100, R180, R100, !PT ;  /* 0x00000064b4647209 */ /* 0x000fe20007810000 */
[----:B------:R-:W4:Y:S01]  /*71e0*/  MUFU.TANH R191, R29 ;  /* 0x0000001d00bf7308 */ /* 0x000f220000002400 */
[----:B------:R-:W-:Y:S02]  /*71f0*/  FMUL.FTZ R41, R41, c[0x0][0x320] ;  /* 0x0000c80029297a20 */ /* 0x000fe40000410000 */
[----:B--2---:R-:W-:Y:S01]  /*7200*/  FMNMX.FTZ R100, R179, R100, !PT ;  /* 0x00000064b3647209 */ /* 0x004fe20007810000 */
[----:B------:R-:W-:Y:S03]  /*7210*/  FMUL.FTZ R34, R34, c[0x0][0x320] ;  /* 0x0000c80022227a20 */ /* 0x000fe60000410000 */
[----:B---3--:R-:W-:Y:S01]  /*7220*/  FMNMX.FTZ R100, R178, R100, !PT ;  /* 0x00000064b2647209 */ /* 0x008fe20007810000 */
[----:B------:R-:W-:Y:S02]  /*7230*/  FMUL.FTZ R35, R35, c[0x0][0x320] ;  /* 0x0000c80023237a20 */ /* 0x000fe40000410000 */
[----:B------:R-:W2:Y:S01]  /*7240*/  MUFU.TANH R190, R32 ;  /* 0x0000002000be7308 */ /* 0x000ea20000002400 */
[----:B------:R-:W-:Y:S02]  /*7250*/  FMUL.FTZ R44, R44, c[0x0][0x320] ;  /* 0x0000c8002c2c7a20 */ /* 0x000fe40000410000 */
[----:B------:R-:W-:Y:S01]  /*7260*/  FMUL.FTZ R45, R45, c[0x0][0x320] ;  /* 0x0000c8002d2d7a20 */ /* 0x000fe20000410000 */
[----:B-1----:R-:W-:Y:S01]  /*7270*/  FMNMX.FTZ R100, R189, R100, !PT ;  /* 0x00000064bd647209 */ /* 0x002fe20007810000 */
[----:B------:R-:W-:Y:S02]  /*7280*/  FMUL.FTZ R42, R42, c[0x0][0x320] ;  /* 0x0000c8002a2a7a20 */ /* 0x000fe40000410000 */
[----:B------:R-:W-:Y:S02]  /*7290*/  FMUL.FTZ R43, R43, c[0x0][0x320] ;  /* 0x0000c8002b2b7a20 */ /* 0x000fe40000410000 */
[----:B------:R-:W-:Y:S01]  /*72a0*/  FMUL.FTZ R48, R48, c[0x0][0x320] ;  /* 0x0000c80030307a20 */ /* 0x000fe20000410000 */
[----:B------:R-:W1:Y:S01]  /*72b0*/  MUFU.TANH R238, R33 ;  /* 0x0000002100ee7308 */ /* 0x000e620000002400 */
[----:B------:R-:W-:Y:S02]  /*72c0*/  FMUL.FTZ R49, R49, c[0x0][0x320] ;  /* 0x0000c80031317a20 */ /* 0x000fe40000410000 */
[----:B------:R-:W-:Y:S01]  /*72d0*/  FMUL.FTZ R46, R46, c[0x0][0x320] ;  /* 0x0000c8002e2e7a20 */ /* 0x000fe20000410000 */
[----:B----4-:R-:W-:Y:S01]  /*72e0*/  FMNMX.FTZ R100, R191, R100, !PT ;  /* 0x00000064bf647209 */ /* 0x010fe20007810000 */
[----:B------:R-:W-:Y:S02]  /*72f0*/  FMUL.FTZ R47, R47, c[0x0][0x320] ;  /* 0x0000c8002f2f7a20 */ /* 0x000fe40000410000 */
[----:B------:R-:W-:Y:S02]  /*7300*/  FMUL.FTZ R50, R50, c[0x0][0x320] ;  /* 0x0000c80032327a20 */ /* 0x000fe40000410000 */
[----:B------:R-:W-:Y:S01]  /*7310*/  FMUL.FTZ R51, R51, c[0x0][0x320] ;  /* 0x0000c80033337a20 */ /* 0x000fe20000410000 */
        /* <DEDUP_REMOVED lines=9> */
[----:B-1----:R-:W-:Y:S04]  /*73b0*/  FMNMX.FTZ R2, R173, R2, !PT ;  /* 0x00000002ad027209 */ /* 0x002fe80007810000 */
[----:B------:R-:W-:Y:S05]  /*73c0*/  FMNMX.FTZ R2, R175, R2, !PT ;  /* 0x00000002af027209 */ /* 0x000fea0007810000 */
        /* <DEDUP_REMOVED lines=11> */
[----:B-1----:R-:W-:Y:S05]  /*7480*/  FMNMX.FTZ R100, R248, R100, !PT ;  /* 0x00000064f8647209 */ /* 0x002fea0007810000 */
[----:B------:R-:W1:Y:S04]  /*7490*/  SHFL.BFLY PT, R4, R100, 0x2, 0x1f ;  /* 0x0c401f0064047f89 */ /* 0x000e6800000e0000 */
[----:B------:R-:W4:Y:S01]  /*74a0*/  MUFU.TANH R182, R22 ;  /* 0x0000001600b67308 */ /* 0x000f220000002400 */
[----:B---3--:R-:W-:Y:S09]  /*74b0*/  FMNMX.FTZ R2, R174, R2, !PT ;  /* 0x00000002ae027209 */ /* 0x008ff20007810000 */
[----:B------:R-:W3:Y:S01]  /*74c0*/  MUFU.TANH R183, R23 ;  /* 0x0000001700b77308 */ /* 0x000ee20000002400 */
[----:B--2---:R-:W-:Y:S09]  /*74d0*/  FMNMX.FTZ R2, R176, R2, !PT ;  /* 0x00000002b0027209 */ /* 0x004ff20007810000 */
[----:B------:R-:W2:Y:S01]  /*74e0*/  MUFU.TANH R181, R26 ;  /* 0x0000001a00b57308 */ /* 0x000ea20000002400 */
[----:B-1----:R-:W-:Y:S02]  /*74f0*/  FMNMX.FTZ R100, R100, R4, !PT ;  /* 0x0000000464647209 */ /* 0x002fe40007810000 */
[----:B----4-:R-:W-:Y:S03]  /*7500*/  FMNMX.FTZ R2, R182, R2, !PT ;  /* 0x00000002b6027209 */ /* 0x010fe60007810000 */
        /* <DEDUP_REMOVED lines=8> */
[C---:B------:R-:W-:Y:S02]  /*7590*/  FMUL.FTZ R160, R100.reuse, c[0x0][0x2d0] ;  /* 0x0000b40064a07a20 */ /* 0x040fe40000410000 */
[----:B------:R-:W-:Y:S02]  /*75a0*/  FADD.FTZ R0, -R100, R0 ;  /* 0x0000000064007221 */ /* 0x000fe40000010100 */
[----:B------:R-:W1:Y:S01]  /*75b0*/  MUFU.TANH R249, R34 ;  /* 0x0000002200f97308 */ /* 0x000e620000002400 */
[--C-:B------:R-:W-:Y:S01]  /*75c0*/  FFMA.FTZ R4, R169, c[0x0][0x2d0], -R160.reuse ;  /* 0x0000b400a9047a23 */ /* 0x100fe200000108a0 */
[----:B------:R-:W-:Y:S01]  /*75d0*/  MOV R169, R14 ;  /* 0x0000000e00a97202 */ /* 0x000fe20000000f00 */
[----:B------:R-:W-:Y:S01]  /*75e0*/  FMUL.FTZ R0, R0, c[0x0][0x2d0] ;  /* 0x0000b40000007a20 */ /* 0x000fe20000410000 */
[----:B---3--:R-:W-:Y:S06]  /*75f0*/  FMNMX.FTZ R2, R25, R2, !PT ;  /* 0x0000000219027209 */ /* 0x008fec0007810000 */
[----:B------:R-:W3:Y:S01]  /*7600*/  MUFU.TANH R241, R35 ;  /* 0x0000002300f17308 */ /* 0x000ee20000002400 */
[----:B--2---:R-:W-:Y:S01]  /*7610*/  FMNMX.FTZ R2, R24, R2, !PT ;  /* 0x0000000218027209 */ /* 0x004fe20007810000 */
[----:B------:R-:W-:Y:S08]  /*7620*/  LDSM.16.MT88.4 R28, [R233+UR4+0x100] ;  /* 0x00010004e91c783b */ /* 0x000ff00008004200 */
[----:B------:R-:W2:Y:S01]  /*7630*/  MUFU.TANH R251, R38 ;  /* 0x0000002600fb7308 */ /* 0x000ea20000002400 */
[----:B-1----:R-:W-:Y:S04]  /*7640*/  MOV R49, R249 ;  /* 0x000000f900317202 */ /* 0x002fe80000000f00 */
[----:B------:R-:W-:Y:S05]  /*7650*/  FMNMX.FTZ R2, R49, R2, !PT ;  /* 0x0000000231027209 */ /* 0x000fea0007810000 */
[----:B------:R-:W1:Y:S01]  /*7660*/  MUFU.TANH R242, R39 ;  /* 0x0000002700f27308 */ /* 0x000e620000002400 */
[----:B---3--:R-:W-:Y:S09]  /*7670*/  FMNMX.FTZ R2, R241, R2, !PT ;  /* 0x00000002f1027209 */ /* 0x008ff20007810000 */
[----:B------:R-:W3:Y:S01]  /*7680*/  MUFU.TANH R240, R42 ;  /* 0x0000002a00f07308 */ /* 0x000ee20000002400 */
[----:B--2---:R-:W-:Y:S09]  /*7690*/  FMNMX.FTZ R2, R251, R2, !PT ;  /* 0x00000002fb027209 */ /* 0x004ff20007810000 */
[----:B------:R2:W-:Y:S01]  /*76a0*/  MUFU.EX2 R5, R4 ;  /* 0x0000000400057308 */ /* 0x0005e20000000800 */
[----:B-1----:R-:W-:Y:S09]  /*76b0*/  FMNMX.FTZ R2, R242, R2, !PT ;  /* 0x00000002f2027209 */ /* 0x002ff20007810000 */
[----:B------:R-:W1:Y:S01]  /*76c0*/  MUFU.TANH R230, R43 ;  /* 0x0000002b00e67308 */ /* 0x000e620000002400 */
[----:B---3--:R-:W-:Y:S09]  /*76d0*/  FMNMX.FTZ R2, R240, R2, !PT ;  /* 0x00000002f0027209 */ /* 0x008ff20007810000 */
[----:B------:R-:W3:Y:S01]  /*76e0*/  MUFU.TANH R245, R46 ;  /* 0x0000002e00f57308 */ /* 0x000ee20000002400 */
[--C-:B--2---:R-:W-:Y:S01]  /*76f0*/  FFMA.FTZ R4, R167, c[0x0][0x2d0], -R160.reuse ;  /* 0x0000b400a7047a23 */ /* 0x104fe200000108a0 */
[----:B------:R-:W-:Y:S08]  /*7700*/  MOV R167, R13 ;  /* 0x0000000d00a77202 */ /* 0x000ff00000000f00 */
[----:B------:R-:W2:Y:S01]  /*7710*/  MUFU.TANH R246, R47 ;  /* 0x0000002f00f67308 */ /* 0x000ea20000002400 */
[----:B-1----:R-:W-:Y:S09]  /*7720*/  FMNMX.FTZ R2, R230, R2, !PT ;  /* 0x00000002e6027209 */ /* 0x002ff20007810000 */
[----:B------:R-:W1:Y:S01]  /*7730*/  MUFU.TANH R229, R50 ;  /* 0x0000003200e57308 */ /* 0x000e620000002400 */
[----:B---3--:R-:W-:Y:S09]  /*7740*/  FMNMX.FTZ R2, R245, R2, !PT ;  /* 0x00000002f5027209 */ /* 0x008ff20007810000 */
[----:B------:R-:W3:Y:S01]  /*7750*/  MUFU.TANH R228, R51 ;  /* 0x0000003300e47308 */ /* 0x000ee20000002400 */
[----:B--2---:R-:W-:Y:S01]  /*7760*/  FMNMX.FTZ R2, R246, R2, !PT ;  /* 0x00000002f6027209 */ /* 0x004fe20007810000 */
[----:B------:R-:W-:Y:S08]  /*7770*/  LDSM.16.MT88.4 R44, [R103+UR4+0x3100] ;  /* 0x00310004672c783b */ /* 0x000ff00008004200 */
[----:B------:R2:W-:Y:S01]  /*7780*/  MUFU.EX2 R250, R4 ;  /* 0x0000000400fa7308 */ /* 0x0005e20000000800 */
[----:B-1----:R-:W-:Y:S02]  /*7790*/  FMNMX.FTZ R2, R229, R2, !PT ;  /* 0x00000002e5027209 */ /* 0x002fe40007810000 */
[----:B------:R-:W-:Y:S02]  /*77a0*/  MOV R50, R24 ;  /* 0x0000001800327202 */ /* 0x000fe40000000f00 */
[----:B---3--:R-:W-:Y:S02]  /*77b0*/  FMNMX.FTZ R2, R228, R2, !PT ;  /* 0x00000002e4027209 */ /* 0x008fe40007810000 */
[----:B------:R-:W-:Y:S03]  /*77c0*/  MOV R51, R15 ;  /* 0x0000000f00337202 */ /* 0x000fe60000000f00 */
[----:B------:R-:W1:Y:S01]  /*77d0*/  SHFL.BFLY PT, R3, R2, 0x2, 0x1f ;  /* 0x0c401f0002037f89 */ /* 0x000e6200000e0000 */
[--C-:B--2---:R-:W-:Y:S04]  /*77e0*/  FFMA.FTZ R4, R166, c[0x0][0x2d0], -R160.reuse ;  /* 0x0000b400a6047a23 */ /* 0x104fe800000108a0 */
[----:B------:R2:W-:Y:S01]  /*77f0*/  MUFU.EX2 R166, R4 ;  /* 0x0000000400a67308 */ /* 0x0005e20000000800 */
[----:B-1----:R-:W-:Y:S05]  /*7800*/  FMNMX.FTZ R2, R2, R3, !PT ;  /* 0x0000000302027209 */ /* 0x002fea0007810000 */
[----:B------:R-:W1:Y:S01]  /*7810*/  SHFL.BFLY PT, R3, R2, 0x1, 0x1f ;  /* 0x0c201f0002037f89 */ /* 0x000e6200000e0000 */
[--C-:B--2---:R-:W-:Y:S01]  /*7820*/  FFMA.FTZ R4, R102, c[0x0][0x2d0], -R160.reuse ;  /* 0x0000b40066047a23 */ /* 0x104fe200000108a0 */
[----:B------:R-:W-:Y:S03]  /*7830*/  IADD3 R102, R103, UR4, RZ ;  /* 0x0000000467667c10 */ /* 0x000fe6000fffe0ff */
[----:B------:R2:W-:Y:S01]  /*7840*/  MUFU.EX2 R249, R4 ;  /* 0x0000000400f97308 */ /* 0x0005e20000000800 */
[----:B------:R-:W-:Y:S05]  /*7850*/  IADD3 R102, R235, R102, RZ ;  /* 0x00000066eb667210 */ /* 0x000fea0007ffe0ff */
[----:B------:R-:W-:Y:S01]  /*7860*/  LDSM.16.MT88.4 R20, [R102+0x100] ;  /* 0x000100006614783b */ /* 0x000fe20000004200 */
[----:B-1----:R-:W-:Y:S03]  /*7870*/  FMNMX.FTZ R3, R2, R3, !PT ;  /* 0x0000000302037209 */ /* 0x002fe60007810000 */
[----:B------:R1:W3:Y:S02]  /*7880*/  MUFU.EX2 R2, R0 ;  /* 0x0000000000027308 */ /* 0x0002e40000000800 */
[C---:B------:R-:W-:Y:S04]  /*7890*/  FMUL.FTZ R161, R3.reuse, c[0x0][0x2d0] ;  /* 0x0000b40003a17a20 */ /* 0x040fe80000410000 */
[----:B--2---:R-:W-:Y:S01]  /*78a0*/  FFMA.FTZ R4, R170, c[0x0][0x2d0], -R161 ;  /* 0x0000b400aa047a23 */ /* 0x004fe200000108a1 */
[----:B------:R-:W-:Y:S02]  /*78b0*/  MOV R170, R12 ;  /* 0x0000000c00aa7202 */ /* 0x000fe40000000f00 */
[----:B------:R-:W2:Y:S01]  /*78c0*/  LDSM.16.MT88.4 R12, [R103+UR4+0x100] ;  /* 0x00010004670c783b */ /* 0x000ea20008004200 */
[----:B------:R4:W5:Y:S01]  /*78d0*/  MUFU.EX2 R231, R4 ;  /* 0x0000000400e77308 */ /* 0x0009620000000800 */
[----:B-1----:R-:W-:Y:S01]  /*78e0*/  FADD.FTZ R0, -R3, R101 ;  /* 0x0000006503007221 */ /* 0x002fe20000010100 */
[----:B------:R-:W-:Y:S01]  /*78f0*/  IADD3 R101, R233, UR4, RZ ;  /* 0x00000004e9657c10 */ /* 0x000fe2000fffe0ff */
[----:B---3--:R-:W-:Y:S02]  /*7900*/  FMUL.FTZ R8, R2, R108 ;  /* 0x0000006c02087220 */ /* 0x008fe40000410000 */
[----:B------:R-:W-:Y:S01]  /*7910*/  FMUL.FTZ R0, R0, c[0x0][0x2d0] ;  /* 0x0000b40000007a20 */ /* 0x000fe20000410000 */
[----:B------:R-:W-:Y:S01]  /*7920*/  IADD3 R101, R235, R101, RZ ;  /* 0x00000065eb657210 */ /* 0x000fe20007ffe0ff */
[C---:B------:R-:W-:Y:S02]  /*7930*/  FMUL.FTZ R9, R2.reuse, R109 ;  /* 0x0000006d02097220 */ /* 0x040fe40000410000 */
[----:B------:R-:W-:Y:S02]  /*7940*/  FMUL.FTZ R16, R2, R116 ;  /* 0x0000007402107220 */ /* 0x000fe40000410000 */
[----:B------:R-:W1:Y:S01]  /*7950*/  MUFU.EX2 R0, R0 ;  /* 0x0000000000007308 */ /* 0x000e620000000800 */
[--C-:B----4-:R-:W-:Y:S01]  /*7960*/  FFMA.FTZ R4, R168, c[0x0][0x2d0], -R161.reuse ;  /* 0x0000b400a8047a23 */ /* 0x110fe200000108a1 */
[----:B------:R-:W-:Y:S01]  /*7970*/  MOV R168, R251 ;  /* 0x000000fb00a87202 */ /* 0x000fe20000000f00 */
[C---:B------:R-:W-:Y:S01]  /*7980*/  FMUL.FTZ R17, R2.reuse, R117 ;  /* 0x0000007502117220 */ /* 0x040fe20000410000 */
[----:B------:R-:W3:Y:S01]  /*7990*/  LDSM.16.MT88.4 R36, [R101+0x100] ;  /* 0x000100006524783b */ /* 0x000ee20000004200 */
[C---:B------:R-:W-:Y:S02]  /*79a0*/  FMUL.FTZ R24, R2.reuse, R124 ;  /* 0x0000007c02187220 */ /* 0x040fe40000410000 */
[C---:B------:R-:W-:Y:S01]  /*79b0*/  FMUL.FTZ R32, R2.reuse, R132 ;  /* 0x0000008402207220 */ /* 0x040fe20000410000 */
[----:B-----5:R-:W-:Y:S01]  /*79c0*/  MOV R132, R231 ;  /* 0x000000e700847202 */ /* 0x020fe20000000f00 */
[C---:B------:R-:W-:Y:S01]  /*79d0*/  FMUL.FTZ R33, R2.reuse, R133 ;  /* 0x0000008502217220 */ /* 0x040fe20000410000 */
[----:B------:R4:W5:Y:S01]  /*79e0*/  MUFU.EX2 R252, R4 ;  /* 0x0000000400fc7308 */ /* 0x0009620000000800 */
        /* <DEDUP_REMOVED lines=12> */
[----:B------:R-:W-:Y:S02]  /*7ab0*/  FMUL.FTZ R56, R2, R56 ;  /* 0x0000003802387220 */ /* 0x000fe40000410000 */
[C---:B-1----:R-:W-:Y:S01]  /*7ac0*/  FMUL.FTZ R6, R0.reuse, R106 ;  /* 0x0000006a00067220 */ /* 0x042fe20000410000 */
[----:B------:R-:W-:Y:S01]  /*7ad0*/  F2FP.BF16.PACK_AB R106, R249, R166 ;  /* 0x000000a6f96a723e */ /* 0x000fe200000010ff */
[C---:B------:R-:W-:Y:S02]  /*7ae0*/  FMUL.FTZ R7, R0.reuse, R107 ;  /* 0x0000006b00077220 */ /* 0x040fe40000410000 */
[C---:B------:R-:W-:Y:S02]  /*7af0*/  FMUL.FTZ R10, R0.reuse, R110 ;  /* 0x0000006e000a7220 */ /* 0x040fe40000410000 */
[C---:B------:R-:W-:Y:S02]  /*7b00*/  FMUL.FTZ R11, R0.reuse, R111 ;  /* 0x0000006f000b7220 */ /* 0x040fe40000410000 */
[----:B------:R-:W-:Y:S01]  /*7b10*/  FMUL.FTZ R18, R0, R118 ;  /* 0x0000007600127220 */ /* 0x000fe20000410000 */
[----:B------:R-:W1:Y:S01]  /*7b20*/  LDSM.16.MT88.4 R108, [R102+0x3100] ;  /* 0x00310000666c783b */ /* 0x000e620000004200 */
[--C-:B----4-:R-:W-:Y:S01]  /*7b30*/  FFMA.FTZ R4, R164, c[0x0][0x2d0], -R161.reuse ;  /* 0x0000b400a4047a23 */ /* 0x110fe200000108a1 */
[----:B------:R-:W-:Y:S01]  /*7b40*/  MOV R164, R5 ;  /* 0x0000000500a47202 */ /* 0x000fe20000000f00 */
[----:B------:R-:W-:Y:S01]  /*7b50*/  FMUL.FTZ R5, R2, R105 ;  /* 0x0000006902057220 */ /* 0x000fe20000410000 */
[----:B-----5:R-:W-:Y:S01]  /*7b60*/  F2FP.BF16.PACK_AB R105, R252, R231 ;  /* 0x000000e7fc69723e */ /* 0x020fe200000010ff */
[----:B------:R4:W-:Y:S01]  /*7b70*/  MUFU.EX2 R251, R4 ;  /* 0x0000000400fb7308 */ /* 0x0009e20000000800 */
[C---:B------:R-:W-:Y:S02]  /*7b80*/  FMUL.FTZ R19, R0.reuse, R119 ;  /* 0x0000007700137220 */ /* 0x040fe40000410000 */
[C---:B------:R-:W-:Y:S01]  /*7b90*/  FMUL.FTZ R26, R0.reuse, R126 ;  /* 0x0000007e001a7220 */ /* 0x040fe20000410000 */
[----:B------:R-:W-:Y:S01]  /*7ba0*/  LDSM.16.MT88.4 R116, [R101+0x3100] ;  /* 0x003100006574783b */ /* 0x000fe20000004200 */
[C---:B------:R-:W-:Y:S02]  /*7bb0*/  FMUL.FTZ R27, R0.reuse, R127 ;  /* 0x0000007f001b7220 */ /* 0x040fe40000410000 */
        /* <DEDUP_REMOVED lines=11> */
[----:B------:R-:W-:Y:S02]  /*7c70*/  FMUL.FTZ R55, R0, R55 ;  /* 0x0000003700377220 */ /* 0x000fe40000410000 */
[----:B------:R-:W-:Y:S02]  /*7c80*/  FMUL.FTZ R57, R2, R57 ;  /* 0x0000003902397220 */ /* 0x000fe40000410000 */
[C---:B------:R-:W-:Y:S02]  /*7c90*/  FMUL.FTZ R58, R0.reuse, R58 ;  /* 0x0000003a003a7220 */ /* 0x040fe40000410000 */
[--C-:B----4-:R-:W-:Y:S02]  /*7ca0*/  FFMA.FTZ R4, R165, c[0x0][0x2d0], -R161.reuse ;  /* 0x0000b400a5047a23 */ /* 0x110fe400000108a1 */
[----:B------:R-:W-:Y:S02]  /*7cb0*/  FMUL.FTZ R59, R0, R59 ;  /* 0x0000003b003b7220 */ /* 0x000fe40000410000 */
[----:B------:R-:W4:Y:S01]  /*7cc0*/  MUFU.EX2 R165, R4 ;  /* 0x0000000400a57308 */ /* 0x000f220000000800 */
[C---:B------:R-:W-:Y:S02]  /*7cd0*/  FMUL.FTZ R60, R2.reuse, R60 ;  /* 0x0000003c023c7220 */ /* 0x040fe40000410000 */
[----:B------:R-:W-:Y:S02]  /*7ce0*/  FMUL.FTZ R61, R2, R61 ;  /* 0x0000003d023d7220 */ /* 0x000fe40000410000 */
        /* <DEDUP_REMOVED lines=9> */
[----:B------:R-:W-:Y:S01]  /*7d80*/  FMUL.FTZ R71, R0, R71 ;  /* 0x0000004700477220 */ /* 0x000fe20000410000 */
[----:B----4-:R-:W-:Y:S01]  /*7d90*/  F2FP.BF16.PACK_AB R107, R165, R251 ;  /* 0x000000fba56b723e */ /* 0x010fe200000010ff */
[----:B------:R-:W-:Y:S01]  /*7da0*/  FMUL.FTZ R4, R2, R104 ;  /* 0x0000006802047220 */ /* 0x000fe20000410000 */
[----:B------:R-:W-:Y:S01]  /*7db0*/  F2FP.BF16.PACK_AB R104, R250, R164 ;  /* 0x000000a4fa68723e */ /* 0x000fe200000010ff */
[C---:B------:R-:W-:Y:S02]  /*7dc0*/  FMUL.FTZ R72, R2.reuse, R72 ;  /* 0x0000004802487220 */ /* 0x040fe40000410000 */
[----:B------:R-:W-:Y:S02]  /*7dd0*/  FMUL.FTZ R73, R2, R73 ;  /* 0x0000004902497220 */ /* 0x000fe40000410000 */
[C---:B------:R-:W-:Y:S02]  /*7de0*/  FMUL.FTZ R74, R0.reuse, R74 ;  /* 0x0000004a004a7220 */ /* 0x040fe40000410000 */
[C---:B--2---:R-:W-:Y:S05]  /*7df0*/  HMMA.16816.F32.BF16 R4, R104.reuse, R12, R4 ;  /* 0x0000000c6804723c */ /* 0x044fea0000041804 */
[----:B------:R-:W-:Y:S02]  /*7e00*/  FMUL.FTZ R75, R0, R75 ;  /* 0x0000004b004b7220 */ /* 0x000fe40000410000 */
[C---:B------:R-:W-:Y:S01]  /*7e10*/  FMUL.FTZ R12, R2.reuse, R112 ;  /* 0x00000070020c7220 */ /* 0x040fe20000410000 */
[C---:B------:R-:W-:Y:S04]  /*7e20*/  HMMA.16816.F32.BF16 R8, R104.reuse, R14, R8 ;  /* 0x0000000e6808723c */ /* 0x040fe80000041808 */
[C---:B------:R-:W-:Y:S02]  /*7e30*/  FMUL.FTZ R13, R2.reuse, R113 ;  /* 0x00000071020d7220 */ /* 0x040fe40000410000 */
[----:B------:R-:W-:Y:S02]  /*7e40*/  FMUL.FTZ R76, R2, R76 ;  /* 0x0000004c024c7220 */ /* 0x000fe40000410000 */
[C---:B------:R-:W-:Y:S04]  /*7e50*/  FMUL.FTZ R14, R0.reuse, R114 ;  /* 0x00000072000e7220 */ /* 0x040fe80000410000 */
[----:B------:R-:W-:Y:S02]  /*7e60*/  FMUL.FTZ R15, R0, R115 ;  /* 0x00000073000f7220 */ /* 0x000fe40000410000 */
[----:B------:R-:W2:Y:S01]  /*7e70*/  LDSM.16.MT88.4 R112, [R233+UR4+0x3100] ;  /* 0x00310004e970783b */ /* 0x000ea20008004200 */
[----:B------:R-:W-:Y:S02]  /*7e80*/  FMUL.FTZ R77, R2, R77 ;  /* 0x0000004d024d7220 */ /* 0x000fe40000410000 */
[C---:B------:R-:W-:Y:S02]  /*7e90*/  FMUL.FTZ R78, R0.reuse, R78 ;  /* 0x0000004e004e7220 */ /* 0x040fe40000410000 */
[C---:B------:R-:W-:Y:S03]  /*7ea0*/  HMMA.16816.F32.BF16 R12, R104.reuse, R20, R12 ;  /* 0x00000014680c723c */ /* 0x040fe6000004180c */
[----:B------:R-:W-:Y:S02]  /*7eb0*/  FMUL.FTZ R79, R0, R79 ;  /* 0x0000004f004f7220 */ /* 0x000fe40000410000 */
[C---:B------:R-:W-:Y:S02]  /*7ec0*/  FMUL.FTZ R80, R2.reuse, R80 ;  /* 0x0000005002507220 */ /* 0x040fe40000410000 */
[C---:B------:R-:W-:Y:S01]  /*7ed0*/  FMUL.FTZ R21, R2.reuse, R121 ;  /* 0x0000007902157220 */ /* 0x040fe20000410000 */
[C---:B------:R-:W-:Y:S04]  /*7ee0*/  HMMA.16816.F32.BF16 R16, R104.reuse, R22, R16 ;  /* 0x000000166810723c */ /* 0x040fe80000041810 */
[C---:B------:R-:W-:Y:S01]  /*7ef0*/  FMUL.FTZ R20, R2.reuse, R120 ;  /* 0x0000007802147220 */ /* 0x040fe20000410000 */
[----:B------:R-:W-:Y:S01]  /*7f00*/  MOV R120, R25 ;  /* 0x0000001900787202 */ /* 0x000fe20000000f00 */
[----:B------:R-:W-:Y:S02]  /*7f10*/  FMUL.FTZ R25, R2, R125 ;  /* 0x0000007d02197220 */ /* 0x000fe40000410000 */
[C---:B------:R-:W-:Y:S01]  /*7f20*/  FMUL.FTZ R22, R0.reuse, R122 ;  /* 0x0000007a00167220 */ /* 0x040fe20000410000 */
[----:B------:R-:W-:Y:S01]  /*7f30*/  MOV R150, R120 ;  /* 0x0000007800967202 */ /* 0x000fe20000000f00 */
[----:B------:R-:W-:Y:S02]  /*7f40*/  LDSM.16.MT88.4 R124, [R101+0x900] ;  /* 0x00090000657c783b */ /* 0x000fe40000004200 */
[----:B------:R-:W-:Y:S02]  /*7f50*/  FMUL.FTZ R23, R0, R123 ;  /* 0x0000007b00177220 */ /* 0x000fe40000410000 */
[----:B------:R-:W-:Y:S02]  /*7f60*/  FMUL.FTZ R81, R2, R81 ;  /* 0x0000005102517220 */ /* 0x000fe40000410000 */
[C---:B------:R-:W-:Y:S02]  /*7f70*/  FMUL.FTZ R82, R0.reuse, R82 ;  /* 0x0000005200527220 */ /* 0x040fe40000410000 */
[----:B------:R-:W-:Y:S01]  /*7f80*/  LDSM.16.MT88.4 R120, [R102+0x900] ;  /* 0x000900006678783b */ /* 0x000fe20000004200 */
[C---:B------:R-:W-:Y:S03]  /*7f90*/  HMMA.16816.F32.BF16 R20, R104.reuse, R28, R20 ;  /* 0x0000001c6814723c */ /* 0x040fe60000041814 */
[----:B------:R-:W-:Y:S02]  /*7fa0*/  FMUL.FTZ R83, R0, R83 ;  /* 0x0000005300537220 */ /* 0x000fe40000410000 */
[C---:B------:R-:W-:Y:S02]  /*7fb0*/  FMUL.FTZ R84, R2.reuse, R84 ;  /* 0x0000005402547220 */ /* 0x040fe40000410000 */
[C---:B------:R-:W-:Y:S01]  /*7fc0*/  FMUL.FTZ R28, R2.reuse, R128 ;  /* 0x00000080021c7220 */ /* 0x040fe20000410000 */
[C---:B------:R-:W-:Y:S04]  /*7fd0*/  HMMA.16816.F32.BF16 R24, R104.reuse, R30, R24 ;  /* 0x0000001e6818723c */ /* 0x040fe80000041818 */
[C---:B------:R-:W-:Y:S02]  /*7fe0*/  FMUL.FTZ R29, R2.reuse, R129 ;  /* 0x00000081021d7220 */ /* 0x040fe40000410000 */
[----:B------:R-:W-:Y:S02]  /*7ff0*/  FMUL.FTZ R85, R2, R85 ;  /* 0x0000005502557220 */ /* 0x000fe40000410000 */
[C---:B------:R-:W-:Y:S04]  /*8000*/  FMUL.FTZ R30, R0.reuse, R130 ;  /* 0x00000082001e7220 */ /* 0x040fe80000410000 */
[C---:B------:R-:W-:Y:S02]  /*8010*/  FMUL.FTZ R31, R0.reuse, R131 ;  /* 0x00000083001f7220 */ /* 0x040fe40000410000 */
[----:B------:R-:W-:Y:S01]  /*8020*/  LDSM.16.MT88.4 R128, [R103+UR4+0x3900] ;  /* 0x003900046780783b */ /* 0x000fe20008004200 */
[C---:B------:R-:W-:Y:S02]  /*8030*/  FMUL.FTZ R86, R0.reuse, R86 ;  /* 0x0000005600567220 */ /* 0x040fe40000410000 */
[----:B------:R-:W-:Y:S02]  /*8040*/  FMUL.FTZ R87, R0, R87 ;  /* 0x0000005700577220 */ /* 0x000fe40000410000 */
[C---:B---3--:R-:W-:Y:S03]  /*8050*/  HMMA.16816.F32.BF16 R28, R104.reuse, R36, R28 ;  /* 0x00000024681c723c */ /* 0x048fe6000004181c */
[C---:B------:R-:W-:Y:S02]  /*8060*/  FMUL.FTZ R88, R2.reuse, R88 ;  /* 0x0000005802587220 */ /* 0x040fe40000410000 */
[----:B------:R-:W-:Y:S02]  /*8070*/  FMUL.FTZ R89, R2, R89 ;  /* 0x0000005902597220 */ /* 0x000fe40000410000 */
[----:B------:R-:W-:Y:S01]  /*8080*/  FMUL.FTZ R90, R0, R90 ;  /* 0x0000005a005a7220 */ /* 0x000fe20000410000 */
[C---:B------:R-:W-:Y:S04]  /*8090*/  HMMA.16816.F32.BF16 R32, R104.reuse, R38, R32 ;  /* 0x000000266820723c */ /* 0x040fe80000041820 */
[C---:B------:R-:W-:Y:S01]  /*80a0*/  FMUL.FTZ R36, R2.reuse, R136 ;  /* 0x0000008802247220 */ /* 0x040fe20000410000 */
[----:B------:R-:W-:Y:S01]  /*80b0*/  MOV R136, R249 ;  /* 0x000000f900887202 */ /* 0x000fe20000000f00 */
[----:B------:R-:W-:Y:S01]  /*80c0*/  FMUL.FTZ R37, R2, R137 ;  /* 0x0000008902257220 */ /* 0x000fe20000410000 */
[----:B------:R-:W-:Y:S01]  /*80d0*/  MOV R137, R248 ;  /* 0x000000f800897202 */ /* 0x000fe20000000f00 */
[C---:B------:R-:W-:Y:S01]  /*80e0*/  FMUL.FTZ R38, R0.reuse, R138 ;  /* 0x0000008a00267220 */ /* 0x040fe20000410000 */
[----:B------:R-:W-:Y:S03]  /*80f0*/  MOV R138, R170 ;  /* 0x000000aa008a7202 */ /* 0x000fe60000000f00 */
[C---:B------:R-:W-:Y:S01]  /*8100*/  FMUL.FTZ R39, R0.reuse, R139 ;  /* 0x0000008b00277220 */ /* 0x040fe20000410000 */
[----:B------:R-:W-:Y:S01]  /*8110*/  MOV R170, R244 ;  /* 0x000000f400aa7202 */ /* 0x000fe20000000f00 */
[----:B------:R-:W-:Y:S01]  /*8120*/  FMUL.FTZ R91, R0, R91 ;  /* 0x0000005b005b7220 */ /* 0x000fe20000410000 */
[----:B------:R-:W-:Y:S01]  /*8130*/  MOV R139, R230 ;  /* 0x000000e6008b7202 */ /* 0x000fe20000000f00 */
[C---:B------:R-:W-:Y:S02]  /*8140*/  FMUL.FTZ R92, R2.reuse, R92 ;  /* 0x0000005c025c7220 */ /* 0x040fe40000410000 */
[----:B------:R-:W-:Y:S01]  /*8150*/  FMUL.FTZ R93, R2, R93 ;  /* 0x0000005d025d7220 */ /* 0x000fe20000410000 */
[C---:B------:R-:W-:Y:S03]  /*8160*/  HMMA.16816.F32.BF16 R36, R104.reuse, R44, R36 ;  /* 0x0000002c6824723c */ /* 0x040fe60000041824 */
[C---:B------:R-:W-:Y:S02]  /*8170*/  FMUL.FTZ R94, R0.reuse, R94 ;  /* 0x0000005e005e7220 */ /* 0x040fe40000410000 */
[----:B------:R-:W-:Y:S02]  /*8180*/  FMUL.FTZ R95, R0, R95 ;  /* 0x0000005f005f7220 */ /* 0x000fe40000410000 */
        /* <DEDUP_REMOVED lines=12> */
[----:B------:R-:W-:Y:S01]  /*8250*/  FMUL.FTZ R97, R2, R97 ;  /* 0x0000006102617220 */ /* 0x000fe20000410000 */
[----:B------:R-:W-:Y:S01]  /*8260*/  MOV R145, R239 ;  /* 0x000000ef00917202 */ /* 0x000fe20000000f00 */
[C---:B------:R-:W-:Y:S01]  /*8270*/  FMUL.FTZ R98, R0.reuse, R98 ;  /* 0x0000006200627220 */ /* 0x040fe20000410000 */
[C---:B-1----:R-:W-:Y:S03]  /*8280*/  HMMA.16816.F32.BF16 R44, R104.reuse, R108, R44 ;  /* 0x0000006c682c723c */ /* 0x042fe6000004182c */
[----:B------:R-:W-:Y:S05]  /*8290*/  FMUL.FTZ R99, R0, R99 ;  /* 0x0000006300637220 */ /* 0x000fea0000410000 */
[C---:B------:R-:W-:Y:S01]  /*82a0*/  HMMA.16816.F32.BF16 R48, R104.reuse, R110, R48 ;  /* 0x0000006e6830723c */ /* 0x040fe20000041830 */
[----:B------:R-:W1:Y:S07]  /*82b0*/  LDSM.16.MT88.4 R108, [R103+UR4+0x6100] ;  /* 0x00610004676c783b */ /* 0x000e6e0008004200 */
[C---:B--2---:R-:W-:Y:S07]  /*82c0*/  HMMA.16816.F32.BF16 R52, R104.reuse, R112, R52 ;  /* 0x000000706834723c */ /* 0x044fee0000041834 */
[--C-:B------:R-:W-:Y:S01]  /*82d0*/  FFMA.FTZ R112, R162, c[0x0][0x2d0], -R160.reuse ;  /* 0x0000b400a2707a23 */ /* 0x100fe200000108a0 */
[C---:B------:R-:W-:Y:S03]  /*82e0*/  HMMA.16816.F32.BF16 R56, R104.reuse, R114, R56 ;  /* 0x000000726838723c */ /* 0x040fe60000041838 */
[----:B------:R2:W-:Y:S05]  /*82f0*/  MUFU.EX2 R250, R112 ;  /* 0x0000007000fa7308 */ /* 0x0005ea0000000800 */
[C---:B------:R-:W-:Y:S07]  /*8300*/  HMMA.16816.F32.BF16 R60, R104.reuse, R116, R60 ;  /* 0x00000074683c723c */ /* 0x040fee000004183c */
[--C-:B------:R-:W-:Y:S01]  /*8310*/  FFMA.FTZ R116, R163, c[0x0][0x2d0], -R160.reuse ;  /* 0x0000b400a3747a23 */ /* 0x100fe200000108a0 */
[C---:B------:R-:W-:Y:S03]  /*8320*/  HMMA.16816.F32.BF16 R64, R104.reuse, R118, R64 ;  /* 0x000000766840723c */ /* 0x040fe60000041840 */
[----:B------:R3:W4:Y:S05]  /*8330*/  MUFU.EX2 R249, R116 ;  /* 0x0000007400f97308 */ /* 0x00072a0000000800 */
[C---:B-1----:R-:W-:Y:S01]  /*8340*/  HMMA.16816.F32.BF16 R68, R104.reuse, R108, R68 ;  /* 0x0000006c6844723c */ /* 0x042fe20000041844 */
[----:B--2---:R-:W1:Y:S06]  /*8350*/  LDSM.16.MT88.4 R112, [R102+0x6100] ;  /* 0x006100006670783b */ /* 0x004e6c0000004200 */
[--C-:B------:R-:W-:Y:S01]  /*8360*/  FFMA.FTZ R108, R172, c[0x0][0x2d0], -R160.reuse ;  /* 0x0000b400ac6c7a23 */ /* 0x100fe200000108a0 */
[C---:B------:R-:W-:Y:S03]  /*8370*/  HMMA.16816.F32.BF16 R72, R104.reuse, R110, R72 ;  /* 0x0000006e6848723c */ /* 0x040fe60000041848 */
[----:B------:R2:W-:Y:S01]  /*8380*/  MUFU.EX2 R247, R108 ;  /* 0x0000006c00f77308 */ /* 0x0005e20000000800 */
[--C-:B---3--:R-:W-:Y:S09]  /*8390*/  FFMA.FTZ R116, R171, c[0x0][0x2d0], -R160.reuse ;  /* 0x0000b400ab747a23 */ /* 0x108ff200000108a0 */
[----:B------:R3:W5:Y:S01]  /*83a0*/  MUFU.EX2 R248, R116 ;  /* 0x0000007400f87308 */ /* 0x0007620000000800 */
[--C-:B--2---:R-:W-:Y:S09]  /*83b0*/  FFMA.FTZ R108, R173, c[0x0][0x2d0], -R161.reuse ;  /* 0x0000b400ad6c7a23 */ /* 0x104ff200000108a1 */
[----:B------:R2:W-:Y:S01]  /*83c0*/  MUFU.EX2 R246, R108 ;  /* 0x0000006c00f67308 */ /* 0x0005e20000000800 */
[C---:B-1----:R-:W-:Y:S01]  /*83d0*/  HMMA.16816.F32.BF16 R76, R104.reuse, R112, R76 ;  /* 0x00000070684c723c */ /* 0x042fe2000004184c */
[----:B---3--:R-:W1:Y:S06]  /*83e0*/  LDSM.16.MT88.4 R116, [R233+UR4+0x6100] ;  /* 0x00610004e974783b */ /* 0x008e6c0008004200 */
[--C-:B------:R-:W-:Y:S01]  /*83f0*/  FFMA.FTZ R112, R175, c[0x0][0x2d0], -R161.reuse ;  /* 0x0000b400af707a23 */ /* 0x100fe200000108a1 */
[C---:B------:R-:W-:Y:S03]  /*8400*/  HMMA.16816.F32.BF16 R80, R104.reuse, R114, R80 ;  /* 0x000000726850723c */ /* 0x040fe60000041850 */
[----:B------:R3:W1:Y:S01]  /*8410*/  MUFU.EX2 R245, R112 ;  /* 0x0000007000f57308 */ /* 0x0006620000000800 */
[----:B--2---:R-:W2:Y:S01]  /*8420*/  LDSM.16.MT88.4 R108, [R101+0x6100] ;  /* 0x00610000656c783b */ /* 0x004ea20000004200 */
[--C-:B---3--:R-:W-:Y:S08]  /*8430*/  FFMA.FTZ R112, R174, c[0x0][0x2d0], -R161.reuse ;  /* 0x0000b400ae707a23 */ /* 0x108ff000000108a1 */
[----:B------:R3:W-:Y:S01]  /*8440*/  MUFU.EX2 R244, R112 ;  /* 0x0000007000f47308 */ /* 0x0007e20000000800 */
[C---:B-1----:R-:W-:Y:S07]  /*8450*/  HMMA.16816.F32.BF16 R84, R104.reuse, R116, R84 ;  /* 0x000000746854723c */ /* 0x042fee0000041854 */
[--C-:B------:R-:W-:Y:S01]  /*8460*/  FFMA.FTZ R116, R176, c[0x0][0x2d0], -R161.reuse ;  /* 0x0000b400b0747a23 */ /* 0x100fe200000108a1 */
[C---:B------:R-:W-:Y:S03]  /*8470*/  HMMA.16816.F32.BF16 R88, R104.reuse, R118, R88 ;  /* 0x000000766858723c */ /* 0x040fe60000041858 */
[----:B------:R1:W1:Y:S05]  /*8480*/  MUFU.EX2 R242, R116 ;  /* 0x0000007400f27308 */ /* 0x00026a0000000800 */
[C---:B--2---:R-:W-:Y:S01]  /*8490*/  HMMA.16816.F32.BF16 R92, R104.reuse, R108, R92 ;  /* 0x0000006c685c723c */ /* 0x044fe2000004185c */
[----:B---3--:R-:W2:Y:S07]  /*84a0*/  LDSM.16.MT88.4 R112, [R103+UR4+0x900] ;  /* 0x000900046770783b */ /* 0x008eae0008004200 */
[----:B------:R-:W-:Y:S01]  /*84b0*/  HMMA.16816.F32.BF16 R96, R104, R110, R96 ;  /* 0x0000006e6860723c */ /* 0x000fe20000041860 */
[----:B------:R-:W-:Y:S06]  /*84c0*/  LDSM.16.MT88.4 R108, [R102+0x3900] ;  /* 0x00390000666c783b */ /* 0x000fec0000004200 */
[----:B----4-:R-:W-:Y:S02]  /*84d0*/  F2FP.BF16.PACK_AB R104, R249, R250 ;  /* 0x000000faf968723e */ /* 0x010fe400000010ff */
[----:B-----5:R-:W-:Y:S01]  /*84e0*/  F2FP.BF16.PACK_AB R106, R247, R248 ;  /* 0x000000f8f76a723e */ /* 0x020fe200000010ff */
[----:B-1----:R-:W1:Y:S02]  /*84f0*/  LDSM.16.MT88.4 R116, [R233+UR4+0x900] ;  /* 0x00090004e974783b */ /* 0x002e640008004200 */
[----:B------:R-:W-:Y:S02]  /*8500*/  F2FP.BF16.PACK_AB R105, R245, R246 ;  /* 0x000000f6f569723e */ /* 0x000fe400000010ff */
[----:B------:R-:W-:Y:S07]  /*8510*/  F2FP.BF16.PACK_AB R107, R242, R244 ;  /* 0x000000f4f26b723e */ /* 0x000fee00000010ff */
[C---:B--2---:R-:W-:Y:S08]  /*8520*/  HMMA.16816.F32.BF16 R4, R104.reuse, R112, R4 ;  /* 0x000000706804723c */ /* 0x044ff00000041804 */
[C---:B------:R-:W-:Y:S01]  /*8530*/  HMMA.16816.F32.BF16 R8, R104.reuse, R114, R8 ;  /* 0x000000726808723c */ /* 0x040fe20000041808 */
[----:B------:R-:W2:Y:S07]  /*8540*/  LDSM.16.MT88.4 R112, [R233+UR4+0x3900] ;  /* 0x00390004e970783b */ /* 0x000eae0008004200 */
[C---:B------:R-:W-:Y:S08]  /*8550*/  HMMA.16816.F32.BF16 R12, R104.reuse, R120, R12 ;  /* 0x00000078680c723c */ /* 0x040ff0000004180c */
[C---:B------:R-:W-:Y:S01]  /*8560*/  HMMA.16816.F32.BF16 R16, R104.reuse, R122, R16 ;  /* 0x0000007a6810723c */ /* 0x040fe20000041810 */
[----:B------:R-:W3:Y:S07]  /*8570*/  LDSM.16.MT88.4 R120, [R101+0x3900] ;  /* 0x003900006578783b */ /* 0x000eee0000004200 */
[C---:B-1----:R-:W-:Y:S08]  /*8580*/  HMMA.16816.F32.BF16 R20, R104.reuse, R116, R20 ;  /* 0x000000746814723c */ /* 0x042ff00000041814 */
[C---:B------:R-:W-:Y:S01]  /*8590*/  HMMA.16816.F32.BF16 R24, R104.reuse, R118, R24 ;  /* 0x000000766818723c */ /* 0x040fe20000041818 */
[----:B------:R-:W1:Y:S07]  /*85a0*/  LDSM.16.MT88.4 R116, [R103+UR4+0x6900] ;  /* 0x006900046774783b */ /* 0x000e6e0008004200 */
[C---:B------:R-:W-:Y:S08]  /*85b0*/  HMMA.16816.F32.BF16 R28, R104.reuse, R124, R28 ;  /* 0x0000007c681c723c */ /* 0x040ff0000004181c */
[C---:B------:R-:W-:Y:S01]  /*85c0*/  HMMA.16816.F32.BF16 R32, R104.reuse, R126, R32 ;  /* 0x0000007e6820723c */ /* 0x040fe20000041820 */
[----:B------:R-:W-:Y:S07]  /*85d0*/  LDSM.16.MT88.4 R124, [R101+0x6900] ;  /* 0x00690000657c783b */ /* 0x000fee0000004200 */
[C---:B------:R-:W-:Y:S08]  /*85e0*/  HMMA.16816.F32.BF16 R36, R104.reuse, R128, R36 ;  /* 0x000000806824723c */ /* 0x040ff00000041824 */
[C---:B------:R-:W-:Y:S01]  /*85f0*/  HMMA.16816.F32.BF16 R40, R104.reuse, R130, R40 ;  /* 0x000000826828723c */ /* 0x040fe20000041828 */
[----:B------:R-:W-:Y:S07]  /*8600*/  LDSM.16.MT88.4 R128, [R233+UR4+0x4100] ;  /* 0x00410004e980783b */ /* 0x000fee0008004200 */
[C---:B------:R-:W-:Y:S07]  /*8610*/  HMMA.16816.F32.BF16 R44, R104.reuse, R108, R44 ;  /* 0x0000006c682c723c */ /* 0x040fee000004182c */
[--C-:B------:R-:W-:Y:S01]  /*8620*/  FFMA.FTZ R108, R177, c[0x0][0x2d0], -R160.reuse ;  /* 0x0000b400b16c7a23 */ /* 0x100fe200000108a0 */
[C---:B------:R-:W-:Y:S03]  /*8630*/  HMMA.16816.F32.BF16 R48, R104.reuse, R110, R48 ;  /* 0x0000006e6830723c */ /* 0x040fe60000041830 */
[----:B------:R4:W-:Y:S05]  /*8640*/  MUFU.EX2 R241, R108 ;  /* 0x0000006c00f17308 */ /* 0x0009ea0000000800 */
[C---:B--2---:R-:W-:Y:S07]  /*8650*/  HMMA.16816.F32.BF16 R52, R104.reuse, R112, R52 ;  /* 0x000000706834723c */ /* 0x044fee0000041834 */
[--C-:B------:R-:W-:Y:S01]  /*8660*/  FFMA.FTZ R112, R180, c[0x0][0x2d0], -R160.reuse ;  /* 0x0000b400b4707a23 */ /* 0x100fe200000108a0 */
[C---:B------:R-:W-:Y:S03]  /*8670*/  HMMA.16816.F32.BF16 R56, R104.reuse, R114, R56 ;  /* 0x000000726838723c */ /* 0x040fe60000041838 */
[----:B------:R2:W5:Y:S05]  /*8680*/  MUFU.EX2 R240, R112 ;  /* 0x0000007000f07308 */ /* 0x00056a0000000800 */
[C---:B---3--:R-:W-:Y:S01]  /*8690*/  HMMA.16816.F32.BF16 R60, R104.reuse, R120, R60 ;  /* 0x00000078683c723c */ /* 0x048fe2000004183c */
[----:B----4-:R-:W3:Y:S06]  /*86a0*/  LDSM.16.MT88.4 R108, [R102+0x6900] ;  /* 0x00690000666c783b */ /* 0x010eec0000004200 */
[--C-:B------:R-:W-:Y:S01]  /*86b0*/  FFMA.FTZ R120, R178, c[0x0][0x2d0], -R160.reuse ;  /* 0x0000b400b2787a23 */ /* 0x100fe200000108a0 */
[C---:B------:R-:W-:Y:S03]  /*86c0*/  HMMA.16816.F32.BF16 R64, R104.reuse, R122, R64 ;  /* 0x0000007a6840723c */ /* 0x040fe60000041840 */
[----:B------:R4:W-:Y:S05]  /*86d0*/  MUFU.EX2 R238, R120 ;  /* 0x0000007800ee7308 */ /* 0x0009ea0000000800 */
[C---:B-1----:R-:W-:Y:S04]  /*86e0*/  HMMA.16816.F32.BF16 R68, R104.reuse, R116, R68 ;  /* 0x000000746844723c */ /* 0x042fe80000041844 */
[--C-:B--2---:R-:W-:Y:S03]  /*86f0*/  FFMA.FTZ R112, R179, c[0x0][0x2d0], -R160.reuse ;  /* 0x0000b400b3707a23 */ /* 0x104fe600000108a0 */
[--C-:B------:R-:W-:Y:S01]  /*8700*/  FFMA.FTZ R116, R183, c[0x0][0x2d0], -R161.reuse ;  /* 0x0000b400b7747a23 */ /* 0x100fe200000108a1 */
[C---:B------:R-:W-:Y:S01]  /*8710*/  HMMA.16816.F32.BF16 R72, R104.reuse, R118, R72 ;  /* 0x000000766848723c */ /* 0x040fe20000041848 */
[----:B------:R1:W2:Y:S10]  /*8720*/  MUFU.EX2 R239, R112 ;  /* 0x0000007000ef7308 */ /* 0x0002b40000000800 */
[----:B------:R2:W-:Y:S01]  /*8730*/  MUFU.EX2 R230, R116 ;  /* 0x0000007400e67308 */ /* 0x0005e20000000800 */
[--C-:B----4-:R-:W-:Y:S01]  /*8740*/  FFMA.FTZ R120, R182, c[0x0][0x2d0], -R161.reuse ;  /* 0x0000b400b6787a23 */ /* 0x110fe200000108a1 */
[C---:B---3--:R-:W-:Y:S08]  /*8750*/  HMMA.16816.F32.BF16 R76, R104.reuse, R108, R76 ;  /* 0x0000006c684c723c */ /* 0x048ff0000004184c */
[----:B------:R3:W4:Y:S01]  /*8760*/  MUFU.EX2 R231, R120 ;  /* 0x0000007800e77308 */ /* 0x0007220000000800 */
[----:B-1----:R-:W1:Y:S03]  /*8770*/  LDSM.16.MT88.4 R112, [R233+UR4+0x6900] ;  /* 0x00690004e970783b */ /* 0x002e660008004200 */
[--C-:B------:R-:W-:Y:S01]  /*8780*/  FFMA.FTZ R108, R188, c[0x0][0x2d0], -R161.reuse ;  /* 0x0000b400bc6c7a23 */ /* 0x100fe200000108a1 */
[C---:B------:R-:W-:Y:S05]  /*8790*/  HMMA.16816.F32.BF16 R80, R104.reuse, R110, R80 ;  /* 0x0000006e6850723c */ /* 0x040fea0000041850 */
[----:B------:R4:W-:Y:S01]  /*87a0*/  MUFU.EX2 R229, R108 ;  /* 0x0000006c00e57308 */ /* 0x0009e20000000800 */
[--C-:B--2---:R-:W-:Y:S09]  /*87b0*/  FFMA.FTZ R116, R181, c[0x0][0x2d0], -R161.reuse ;  /* 0x0000b400b5747a23 */ /* 0x104ff200000108a1 */
[----:B------:R2:W1:Y:S01]  /*87c0*/  MUFU.EX2 R228, R116 ;  /* 0x0000007400e47308 */ /* 0x0004620000000800 */
[----:B---3--:R-:W-:Y:S08]  /*87d0*/  LDSM.16.MT88.4 R120, [R102+0x1100] ;  /* 0x001100006678783b */ /* 0x008ff00000004200 */
[----:B----4-:R-:W-:Y:S01]  /*87e0*/  LDSM.16.MT88.4 R108, [R233+UR4+0x1100] ;  /* 0x00110004e96c783b */ /* 0x010fe20008004200 */
[C---:B-1----:R-:W-:Y:S07]  /*87f0*/  HMMA.16816.F32.BF16 R84, R104.reuse, R112, R84 ;  /* 0x000000706854723c */ /* 0x042fee0000041854 */
[----:B--2---:R-:W1:Y:S01]  /*8800*/  LDSM.16.MT88.4 R116, [R103+UR4+0x1100] ;  /* 0x001100046774783b */ /* 0x004e620008004200 */
[C---:B------:R-:W-:Y:S07]  /*8810*/  HMMA.16816.F32.BF16 R88, R104.reuse, R114, R88 ;  /* 0x000000726858723c */ /* 0x040fee0000041858 */
[----:B------:R-:W2:Y:S01]  /*8820*/  LDSM.16.MT88.4 R112, [R101+0x1100] ;  /* 0x001100006570783b */ /* 0x000ea20000004200 */
[C---:B------:R-:W-:Y:S08]  /*8830*/  HMMA.16816.F32.BF16 R92, R104.reuse, R124, R92 ;  /* 0x0000007c685c723c */ /* 0x040ff0000004185c */
[----:B------:R-:W-:Y:S01]  /*8840*/  HMMA.16816.F32.BF16 R96, R104, R126, R96 ;  /* 0x0000007e6860723c */ /* 0x000fe20000041860 */
[----:B------:R-:W-:Y:S06]  /*8850*/  LDSM.16.MT88.4 R124, [R102+0x4100] ;  /* 0x00410000667c783b */ /* 0x000fec0000004200 */
[----:B-----5:R-:W-:Y:S02]  /*8860*/  F2FP.BF16.PACK_AB R104, R240, R241 ;  /* 0x000000f1f068723e */ /* 0x020fe400000010ff */
[----:B------:R-:W-:Y:S03]  /*8870*/  F2FP.BF16.PACK_AB R106, R238, R239 ;  /* 0x000000efee6a723e */ /* 0x000fe600000010ff */
[----:B------:R-:W-:Y:S02]  /*8880*/  F2FP.BF16.PACK_AB R105, R230, R231 ;  /* 0x000000e7e669723e */ /* 0x000fe400000010ff */
[----:B------:R-:W-:Y:S07]  /*8890*/  F2FP.BF16.PACK_AB R107, R229, R228 ;  /* 0x000000e4e56b723e */ /* 0x000fee00000010ff */
[C---:B-1----:R-:W-:Y:S08]  /*88a0*/  HMMA.16816.F32.BF16 R4, R104.reuse, R116, R4 ;  /* 0x000000746804723c */ /* 0x042ff00000041804 */
[C---:B------:R-:W-:Y:S01]  /*88b0*/  HMMA.16816.F32.BF16 R8, R104.reuse, R118, R8 ;  /* 0x000000766808723c */ /* 0x040fe20000041808 */
[----:B------:R-:W1:Y:S07]  /*88c0*/  LDSM.16.MT88.4 R116, [R103+UR4+0x4100] ;  /* 0x004100046774783b */ /* 0x000e6e0008004200 */
[C---:B------:R-:W-:Y:S08]  /*88d0*/  HMMA.16816.F32.BF16 R12, R104.reuse, R120, R12 ;  /* 0x00000078680c723c */ /* 0x040ff0000004180c */
[C---:B------:R-:W-:Y:S01]  /*88e0*/  HMMA.16816.F32.BF16 R16, R104.reuse, R122, R16 ;  /* 0x0000007a6810723c */ /* 0x040fe20000041810 */
[----:B------:R-:W3:Y:S07]  /*88f0*/  LDSM.16.MT88.4 R120, [R101+0x4100] ;  /* 0x004100006578783b */ /* 0x000eee0000004200 */
[C---:B------:R-:W-:Y:S08]  /*8900*/  HMMA.16816.F32.BF16 R20, R104.reuse, R108, R20 ;  /* 0x0000006c6814723c */ /* 0x040ff00000041814 */
[C---:B------:R-:W-:Y:S01]  /*8910*/  HMMA.16816.F32.BF16 R24, R104.reuse, R110, R24 ;  /* 0x0000006e6818723c */ /* 0x040fe20000041818 */
[----:B------:R-:W4:Y:S07]  /*8920*/  LDSM.16.MT88.4 R108, [R103+UR4+0x7100] ;  /* 0x00710004676c783b */ /* 0x000f2e0008004200 */
[C---:B--2---:R-:W-:Y:S08]  /*8930*/  HMMA.16816.F32.BF16 R28, R104.reuse, R112, R28 ;  /* 0x00000070681c723c */ /* 0x044ff0000004181c */
[C---:B------:R-:W-:Y:S01]  /*8940*/  HMMA.16816.F32.BF16 R32, R104.reuse, R114, R32 ;  /* 0x000000726820723c */ /* 0x040fe20000041820 */
[----:B------:R-:W2:Y:S07]  /*8950*/  LDSM.16.MT88.4 R112, [R102+0x7100] ;  /* 0x007100006670783b */ /* 0x000eae0000004200 */
[C---:B-1----:R-:W-:Y:S07]  /*8960*/  HMMA.16816.F32.BF16 R36, R104.reuse, R116, R36 ;  /* 0x000000746824723c */ /* 0x042fee0000041824 */
[--C-:B------:R-:W-:Y:S01]  /*8970*/  FFMA.FTZ R116, R189, c[0x0][0x2d0], -R160.reuse ;  /* 0x0000b400bd747a23 */ /* 0x100fe200000108a0 */
[C---:B------:R-:W-:Y:S03]  /*8980*/  HMMA.16816.F32.BF16 R40, R104.reuse, R118, R40 ;  /* 0x000000766828723c */ /* 0x040fe60000041828 */
[----:B------:R1:W-:Y:S05]  /*8990*/  MUFU.EX2 R188, R116 ;  /* 0x0000007400bc7308 */ /* 0x0003ea0000000800 */
[C---:B------:R-:W-:Y:S08]  /*89a0*/  HMMA.16816.F32.BF16 R44, R104.reuse, R124, R44 ;  /* 0x0000007c682c723c */ /* 0x040ff0000004182c */
[C---:B------:R-:W-:Y:S01]  /*89b0*/  HMMA.16816.F32.BF16 R48, R104.reuse, R126, R48 ;  /* 0x0000007e6830723c */ /* 0x040fe20000041830 */
[----:B------:R-:W-:Y:S07]  /*89c0*/  LDSM.16.MT88.4 R124, [R101+0x1900] ;  /* 0x00190000657c783b */ /* 0x000fee0000004200 */
[C---:B------:R-:W-:Y:S01]  /*89d0*/  HMMA.16816.F32.BF16 R52, R104.reuse, R128, R52 ;  /* 0x000000806834723c */ /* 0x040fe20000041834 */
[----:B-1----:R-:W1:Y:S07]  /*89e0*/  LDSM.16.MT88.4 R116, [R233+UR4+0x7100] ;  /* 0x00710004e974783b */ /* 0x002e6e0008004200 */
[C---:B------:R-:W-:Y:S01]  /*89f0*/  HMMA.16816.F32.BF16 R56, R104.reuse, R130, R56 ;  /* 0x000000826838723c */ /* 0x040fe20000041838 */
[----:B------:R-:W-:Y:S07]  /*8a00*/  LDSM.16.MT88.4 R128, [R103+UR4+0x4900] ;  /* 0x004900046780783b */ /* 0x000fee0008004200 */
[C---:B---3--:R-:W-:Y:S07]  /*8a10*/  HMMA.16816.F32.BF16 R60, R104.reuse, R120, R60 ;  /* 0x00000078683c723c */ /* 0x048fee000004183c */
[--C-:B------:R-:W-:Y:S01]  /*8a20*/  FFMA.FTZ R120, R191, c[0x0][0x2d0], -R160.reuse ;  /* 0x0000b400bf787a23 */ /* 0x100fe200000108a0 */
[C---:B------:R-:W-:Y:S03]  /*8a30*/  HMMA.16816.F32.BF16 R64, R104.reuse, R122, R64 ;  /* 0x0000007a6840723c */ /* 0x040fe60000041840 */
[----:B------:R3:W5:Y:S05]  /*8a40*/  MUFU.EX2 R191, R120 ;  /* 0x0000007800bf7308 */ /* 0x00076a0000000800 */
[C---:B----4-:R-:W-:Y:S07]  /*8a50*/  HMMA.16816.F32.BF16 R68, R104.reuse, R108, R68 ;  /* 0x0000006c6844723c */ /* 0x050fee0000041844 */
[--C-:B------:R-:W-:Y:S01]  /*8a60*/  FFMA.FTZ R108, R151, c[0x0][0x2d0], -R160.reuse ;  /* 0x0000b400976c7a23 */ /* 0x100fe200000108a0 */
[C---:B------:R-:W-:Y:S03]  /*8a70*/  HMMA.16816.F32.BF16 R72, R104.reuse, R110, R72 ;  /* 0x0000006e6848723c */ /* 0x040fe60000041848 */
[----:B------:R4:W-:Y:S05]  /*8a80*/  MUFU.EX2 R189, R108 ;  /* 0x0000006c00bd7308 */ /* 0x0009ea0000000800 */
[C---:B--2---:R-:W-:Y:S04]  /*8a90*/  HMMA.16816.F32.BF16 R76, R104.reuse, R112, R76 ;  /* 0x00000070684c723c */ /* 0x044fe8000004184c */
[--C-:B---3--:R-:W-:Y:S04]  /*8aa0*/  FFMA.FTZ R120, R190, c[0x0][0x2d0], -R160.reuse ;  /* 0x0000b400be787a23 */ /* 0x108fe800000108a0 */
[C---:B------:R-:W-:Y:S01]  /*8ab0*/  HMMA.16816.F32.BF16 R80, R104.reuse, R114, R80 ;  /* 0x000000726850723c */ /* 0x040fe20000041850 */
[----:B------:R2:W3:Y:S01]  /*8ac0*/  MUFU.EX2 R190, R120 ;  /* 0x0000007800be7308 */ /* 0x0004e20000000800 */
[----:B------:R-:W-:Y:S06]  /*8ad0*/  LDSM.16.MT88.4 R112, [R102+0x1900] ;  /* 0x001900006670783b */ /* 0x000fec0000004200 */
[C---:B-1----:R-:W-:Y:S04]  /*8ae0*/  HMMA.16816.F32.BF16 R84, R104.reuse, R116, R84 ;  /* 0x000000746854723c */ /* 0x042fe80000041854 */
[--C-:B----4-:R-:W-:Y:S03]  /*8af0*/  FFMA.FTZ R108, R150, c[0x0][0x2d0], -R161.reuse ;  /* 0x0000b400966c7a23 */ /* 0x110fe600000108a1 */
[--C-:B------:R-:W-:Y:S01]  /*8b00*/  FFMA.FTZ R116, R147, c[0x0][0x2d0], -R161.reuse ;  /* 0x0000b40093747a23 */ /* 0x100fe200000108a1 */
[C---:B------:R-:W-:Y:S01]  /*8b10*/  HMMA.16816.F32.BF16 R88, R104.reuse, R118, R88 ;  /* 0x000000766858723c */ /* 0x040fe20000041858 */
[----:B------:R1:W-:Y:S03]  /*8b20*/  MUFU.EX2 R183, R108 ;  /* 0x0000006c00b77308 */ /* 0x0003e60000000800 */
[----:B------:R-:W-:Y:S01]  /*8b30*/  MOV R147, R164 ;  /* 0x000000a400937202 */ /* 0x000fe20000000f00 */
[----:B--2---:R-:W2:Y:S06]  /*8b40*/  LDSM.16.MT88.4 R120, [R101+0x7100] ;  /* 0x007100006578783b */ /* 0x004eac0000004200 */
[----:B------:R4:W-:Y:S01]  /*8b50*/  MUFU.EX2 R181, R116 ;  /* 0x0000007400b57308 */ /* 0x0009e20000000800 */
[--C-:B-1----:R-:W-:Y:S09]  /*8b60*/  FFMA.FTZ R108, R149, c[0x0][0x2d0], -R161.reuse ;  /* 0x0000b400956c7a23 */ /* 0x102ff200000108a1 */
[----:B------:R1:W1:Y:S01]  /*8b70*/  MUFU.EX2 R182, R108 ;  /* 0x0000006c00b67308 */ /* 0x0002620000000800 */
[----:B----4-:R-:W-:Y:S01]  /*8b80*/  LDSM.16.MT88.4 R116, [R233+UR4+0x1900] ;  /* 0x00190004e974783b */ /* 0x010fe20008004200 */
[C---:B--2---:R-:W-:Y:S03]  /*8b90*/  HMMA.16816.F32.BF16 R92, R104.reuse, R120, R92 ;  /* 0x00000078685c723c */ /* 0x044fe6000004185c */
[--C-:B-1----:R-:W-:Y:S04]  /*8ba0*/  FFMA.FTZ R108, R148, c[0x0][0x2d0], -R161.reuse ;  /* 0x0000b400946c7a23 */ /* 0x102fe800000108a1 */
[----:B------:R-:W-:Y:S01]  /*8bb0*/  LDSM.16.MT88.4 R148, [R102+0x5900] ;  /* 0x005900006694783b */ /* 0x000fe20000004200 */
[----:B------:R-:W-:Y:S01]  /*8bc0*/  HMMA.16816.F32.BF16 R96, R104, R122, R96 ;  /* 0x0000007a6860723c */ /* 0x000fe20000041860 */
[----:B------:R1:W2:Y:S06]  /*8bd0*/  MUFU.EX2 R180, R108 ;  /* 0x0000006c00b47308 */ /* 0x0002ac0000000800 */
[----:B------:R-:W-:Y:S01]  /*8be0*/  LDSM.16.MT88.4 R120, [R102+0x4900] ;  /* 0x004900006678783b */ /* 0x000fe20000004200 */
[----:B-----5:R-:W-:Y:S04]  /*8bf0*/  F2FP.BF16.PACK_AB R104, R191, R188 ;  /* 0x000000bcbf68723e */ /* 0x020fe800000010ff */
[----:B---3--:R-:W-:Y:S02]  /*8c00*/  F2FP.BF16.PACK_AB R106, R189, R190 ;  /* 0x000000bebd6a723e */ /* 0x008fe400000010ff */
[----:B------:R-:W-:Y:S01]  /*8c10*/  F2FP.BF16.PACK_AB R105, R182, R183 ;  /* 0x000000b7b669723e */ /* 0x000fe200000010ff */
[----:B-1----:R-:W1:Y:S01]  /*8c20*/  LDSM.16.MT88.4 R108, [R103+UR4+0x1900] ;  /* 0x00190004676c783b */ /* 0x002e620008004200 */
[----:B--2---:R-:W-:Y:S07]  /*8c30*/  F2FP.BF16.PACK_AB R107, R181, R180 ;  /* 0x000000b4b56b723e */ /* 0x004fee00000010ff */
[C---:B-1----:R-:W-:Y:S08]  /*8c40*/  HMMA.16816.F32.BF16 R4, R104.reuse, R108, R4 ;  /* 0x0000006c6804723c */ /* 0x042ff00000041804 */
[C---:B------:R-:W-:Y:S01]  /*8c50*/  HMMA.16816.F32.BF16 R8, R104.reuse, R110, R8 ;  /* 0x0000006e6808723c */ /* 0x040fe20000041808 */
[----:B------:R-:W1:Y:S07]  /*8c60*/  LDSM.16.MT88.4 R108, [R233+UR4+0x4900] ;  /* 0x00490004e96c783b */ /* 0x000e6e0008004200 */
[C---:B------:R-:W-:Y:S08]  /*8c70*/  HMMA.16816.F32.BF16 R12, R104.reuse, R112, R12 ;  /* 0x00000070680c723c */ /* 0x040ff0000004180c */
[C---:B------:R-:W-:Y:S01]  /*8c80*/  HMMA.16816.F32.BF16 R16, R104.reuse, R114, R16 ;  /* 0x000000726810723c */ /* 0x040fe20000041810 */
[----:B------:R-:W2:Y:S07]  /*8c90*/  LDSM.16.MT88.4 R112, [R101+0x4900] ;  /* 0x004900006570783b */ /* 0x000eae0000004200 */
[C---:B------:R-:W-:Y:S07]  /*8ca0*/  HMMA.16816.F32.BF16 R20, R104.reuse, R116, R20 ;  /* 0x000000746814723c */ /* 0x040fee0000041814 */
[--C-:B------:R-:W-:Y:S01]  /*8cb0*/  FFMA.FTZ R116, R146, c[0x0][0x2d0], -R160.reuse ;  /* 0x0000b40092747a23 */ /* 0x100fe200000108a0 */
[C---:B------:R-:W-:Y:S01]  /*8cc0*/  HMMA.16816.F32.BF16 R24, R104.reuse, R118, R24 ;  /* 0x000000766818723c */ /* 0x040fe20000041818 */
[----:B------:R-:W3:Y:S02]  /*8cd0*/  LDL.LU R146, [R1] ;  /* 0x0000000001927983 */ /* 0x000ee40000300800 */
[----:B------:R4:W-:Y:S05]  /*8ce0*/  MUFU.EX2 R178, R116 ;  /* 0x0000007400b27308 */ /* 0x0009ea0000000800 */
[C---:B------:R-:W-:Y:S08]  /*8cf0*/  HMMA.16816.F32.BF16 R28, R104.reuse, R124, R28 ;  /* 0x0000007c681c723c */ /* 0x040ff0000004181c */
[C---:B------:R-:W-:Y:S01]  /*8d00*/  HMMA.16816.F32.BF16 R32, R104.reuse, R126, R32 ;  /* 0x0000007e6820723c */ /* 0x040fe20000041820 */
[----:B------:R-:W-:Y:S07]  /*8d10*/  LDSM.16.MT88.4 R124, [R101+0x7900] ;  /* 0x00790000657c783b */ /* 0x000fee0000004200 */
[C---:B------:R-:W-:Y:S01]  /*8d20*/  HMMA.16816.F32.BF16 R36, R104.reuse, R128, R36 ;  /* 0x000000806824723c */ /* 0x040fe20000041824 */
[----:B----4-:R-:W4:Y:S06]  /*8d30*/  LDSM.16.MT88.4 R116, [R103+UR4+0x7900] ;  /* 0x007900046774783b */ /* 0x010f2c0008004200 */
[--C-:B------:R-:W-:Y:S01]  /*8d40*/  FFMA.FTZ R128, R139, c[0x0][0x2d0], -R161.reuse ;  /* 0x0000b4008b807a23 */ /* 0x100fe200000108a1 */
[C---:B------:R-:W-:Y:S03]  /*8d50*/  HMMA.16816.F32.BF16 R40, R104.reuse, R130, R40 ;  /* 0x000000826828723c */ /* 0x040fe60000041828 */
[----:B------:R5:W-:Y:S01]  /*8d60*/  MUFU.EX2 R172, R128 ;  /* 0x0000008000ac7308 */ /* 0x000be20000000800 */
[----:B------:R-:W-:Y:S04]  /*8d70*/  MOV R139, R135 ;  /* 0x00000087008b7202 */ /* 0x000fe80000000f00 */
[C---:B------:R-:W-:Y:S07]  /*8d80*/  HMMA.16816.F32.BF16 R44, R104.reuse, R120, R44 ;  /* 0x00000078682c723c */ /* 0x040fee000004182c */
[--C-:B------:R-:W-:Y:S01]  /*8d90*/  FFMA.FTZ R120, R145, c[0x0][0x2d0], -R160.reuse ;  /* 0x0000b40091787a23 */ /* 0x100fe200000108a0 */
[C---:B------:R-:W-:Y:S03]  /*8da0*/  HMMA.16816.F32.BF16 R48, R104.reuse, R122, R48 ;  /* 0x0000007a6830723c */ /* 0x040fe60000041830 */
[----:B------:R4:W4:Y:S01]  /*8db0*/  MUFU.EX2 R179, R120 ;  /* 0x0000007800b37308 */ /* 0x0009220000000800 */
[----:B------:R-:W-:Y:S04]  /*8dc0*/  MOV R145, R132 ;  /* 0x0000008400917202 */ /* 0x000fe80000000f00 */
[C---:B-1----:R-:W-:Y:S01]  /*8dd0*/  HMMA.16816.F32.BF16 R52, R104.reuse, R108, R52 ;  /* 0x0000006c6834723c */ /* 0x042fe20000041834 */
[----:B-----5:R-:W-:Y:S06]  /*8de0*/  LDSM.16.MT88.4 R128, [R233+UR4+0x5100] ;  /* 0x00510004e980783b */ /* 0x020fec0008004200 */
[--C-:B------:R-:W-:Y:S01]  /*8df0*/  FFMA.FTZ R108, R143, c[0x0][0x2d0], -R161.reuse ;  /* 0x0000b4008f6c7a23 */ /* 0x100fe200000108a1 */
[C---:B------:R-:W-:Y:S03]  /*8e00*/  HMMA.16816.F32.BF16 R56, R104.reuse, R110, R56 ;  /* 0x0000006e6838723c */ /* 0x040fe60000041838 */
[----:B------:R1:W-:Y:S05]  /*8e10*/  MUFU.EX2 R177, R108 ;  /* 0x0000006c00b17308 */ /* 0x0003ea0000000800 */
[C---:B--2---:R-:W-:Y:S04]  /*8e20*/  HMMA.16816.F32.BF16 R60, R104.reuse, R112, R60 ;  /* 0x00000070683c723c */ /* 0x044fe8000004183c */
[--C-:B----4-:R-:W-:Y:S02]  /*8e30*/  FFMA.FTZ R120, R144, c[0x0][0x2d0], -R161.reuse ;  /* 0x0000b40090787a23 */ /* 0x110fe400000108a1 */
[----:B------:R-:W2:Y:S01]  /*8e40*/  LDL.LU R144, [R1+0x4] ;  /* 0x0000040001907983 */ /* 0x000ea20000300800 */
[--C-:B------:R-:W-:Y:S01]  /*8e50*/  FFMA.FTZ R112, R142, c[0x0][0x2d0], -R160.reuse ;  /* 0x0000b4008e707a23 */ /* 0x100fe200000108a0 */
[C---:B------:R-:W-:Y:S01]  /*8e60*/  HMMA.16816.F32.BF16 R64, R104.reuse, R114, R64 ;  /* 0x000000726840723c */ /* 0x040fe20000041840 */
[----:B------:R4:W5:Y:S07]  /*8e70*/  MUFU.EX2 R176, R120 ;  /* 0x0000007800b07308 */ /* 0x00096e0000000800 */
[C---:B------:R-:W-:Y:S03]  /*8e80*/  HMMA.16816.F32.BF16 R68, R104.reuse, R116, R68 ;  /* 0x000000746844723c */ /* 0x040fe60000041844 */
[----:B------:R5:W-:Y:S01]  /*8e90*/  MUFU.EX2 R175, R112 ;  /* 0x0000007000af7308 */ /* 0x000be20000000800 */
[----:B-1----:R-:W-:Y:S04]  /*8ea0*/  LDSM.16.MT88.4 R108, [R233+UR4+0x7900] ;  /* 0x00790004e96c783b */ /* 0x002fe80008004200 */
[C---:B------:R-:W-:Y:S04]  /*8eb0*/  HMMA.16816.F32.BF16 R72, R104.reuse, R118, R72 ;  /* 0x000000766848723c */ /* 0x040fe80000041848 */
[----:B------:R-:W-:Y:S08]  /*8ec0*/  LDSM.16.MT88.4 R116, [R102+0x2100] ;  /* 0x002100006674783b */ /* 0x000ff00000004200 */
[----:B----4-:R-:W1:Y:S01]  /*8ed0*/  LDSM.16.MT88.4 R120, [R102+0x7900] ;  /* 0x007900006678783b */ /* 0x010e620000004200 */
[--C-:B-----5:R-:W-:Y:S04]  /*8ee0*/  FFMA.FTZ R112, R141, c[0x0][0x2d0], -R160.reuse ;  /* 0x0000b4008d707a23 */ /* 0x120fe800000108a0 */
[----:B------:R4:W5:Y:S02]  /*8ef0*/  MUFU.EX2 R174, R112 ;  /* 0x0000007000ae7308 */ /* 0x0009640000000800 */
[----:B----4-:R-:W-:Y:S02]  /*8f00*/  FFMA.FTZ R112, R140, c[0x0][0x2d0], -R161 ;  /* 0x0000b4008c707a23 */ /* 0x010fe400000108a1 */
[----:B------:R-:W-:Y:S06]  /*8f10*/  LDSM.16.MT88.4 R140, [R103+UR4+0x5900] ;  /* 0x00590004678c783b */ /* 0x000fec0008004200 */
[----:B------:R4:W4:Y:S01]  /*8f20*/  MUFU.EX2 R173, R112 ;  /* 0x0000007000ad7308 */ /* 0x0009220000000800 */
[C---:B-1----:R-:W-:Y:S08]  /*8f30*/  HMMA.16816.F32.BF16 R76, R104.reuse, R120, R76 ;  /* 0x00000078684c723c */ /* 0x042ff0000004184c */
[C---:B------:R-:W-:Y:S01]  /*8f40*/  HMMA.16816.F32.BF16 R80, R104.reuse, R122, R80 ;  /* 0x0000007a6850723c */ /* 0x040fe20000041850 */
[----:B------:R-:W-:Y:S07]  /*8f50*/  LDSM.16.MT88.4 R120, [R101+0x2100] ;  /* 0x002100006578783b */ /* 0x000fee0000004200 */
[C---:B------:R-:W-:Y:S01]  /*8f60*/  HMMA.16816.F32.BF16 R84, R104.reuse, R108, R84 ;  /* 0x0000006c6854723c */ /* 0x040fe20000041854 */
[----:B----4-:R-:W1:Y:S07]  /*8f70*/  LDSM.16.MT88.4 R112, [R103+UR4+0x2100] ;  /* 0x002100046770783b */ /* 0x010e6e0008004200 */
[C---:B------:R-:W-:Y:S01]  /*8f80*/  HMMA.16816.F32.BF16 R88, R104.reuse, R110, R88 ;  /* 0x0000006e6858723c */ /* 0x040fe20000041858 */
[----:B------:R-:W4:Y:S07]  /*8f90*/  LDSM.16.MT88.4 R108, [R233+UR4+0x2100] ;  /* 0x00210004e96c783b */ /* 0x000f2e0008004200 */
[C---:B------:R-:W-:Y:S08]  /*8fa0*/  HMMA.16816.F32.BF16 R92, R104.reuse, R124, R92 ;  /* 0x0000007c685c723c */ /* 0x040ff0000004185c */
[----:B------:R-:W-:Y:S01]  /*8fb0*/  HMMA.16816.F32.BF16 R96, R104, R126, R96 ;  /* 0x0000007e6860723c */ /* 0x000fe20000041860 */
[----:B------:R-:W-:Y:S06]  /*8fc0*/  LDSM.16.MT88.4 R124, [R102+0x5100] ;  /* 0x00510000667c783b */ /* 0x000fec0000004200 */
[----:B------:R-:W-:Y:S02]  /*8fd0*/  F2FP.BF16.PACK_AB R104, R179, R178 ;  /* 0x000000b2b368723e */ /* 0x000fe400000010ff */
[----:B------:R-:W-:Y:S03]  /*8fe0*/  F2FP.BF16.PACK_AB R105, R177, R176 ;  /* 0x000000b0b169723e */ /* 0x000fe600000010ff */
[----:B-----5:R-:W-:Y:S02]  /*8ff0*/  F2FP.BF16.PACK_AB R106, R174, R175 ;  /* 0x000000afae6a723e */ /* 0x020fe400000010ff */
[----:B------:R-:W-:Y:S07]  /*9000*/  F2FP.BF16.PACK_AB R107, R172, R173 ;  /* 0x000000adac6b723e */ /* 0x000fee00000010ff */
[C---:B-1----:R-:W-:Y:S08]  /*9010*/  HMMA.16816.F32.BF16 R4, R104.reuse, R112, R4 ;  /* 0x000000706804723c */ /* 0x042ff00000041804 */
[C---:B------:R-:W-:Y:S01]  /*9020*/  HMMA.16816.F32.BF16 R8, R104.reuse, R114, R8 ;  /* 0x000000726808723c */ /* 0x040fe20000041808 */
[----:B------:R-:W1:Y:S07]  /*9030*/  LDSM.16.MT88.4 R112, [R103+UR4+0x5100] ;  /* 0x005100046770783b */ /* 0x000e6e0008004200 */
[C---:B------:R-:W-:Y:S08]  /*9040*/  HMMA.16816.F32.BF16 R12, R104.reuse, R116, R12 ;  /* 0x00000074680c723c */ /* 0x040ff0000004180c */
[C---:B------:R-:W-:Y:S01]  /*9050*/  HMMA.16816.F32.BF16 R16, R104.reuse, R118, R16 ;  /* 0x000000766810723c */ /* 0x040fe20000041810 */
[----:B------:R-:W5:Y:S07]  /*9060*/  LDSM.16.MT88.4 R116, [R101+0x5100] ;  /* 0x005100006574783b */ /* 0x000f6e0000004200 */
[C---:B----4-:R-:W-:Y:S08]  /*9070*/  HMMA.16816.F32.BF16 R20, R104.reuse, R108, R20 ;  /* 0x0000006c6814723c */ /* 0x050ff00000041814 */
[C---:B------:R-:W-:Y:S01]  /*9080*/  HMMA.16816.F32.BF16 R24, R104.reuse, R110, R24 ;  /* 0x0000006e6818723c */ /* 0x040fe20000041818 */
[----:B------:R-:W4:Y:S07]  /*9090*/  LDSM.16.MT88.4 R108, [R103+UR4+0x8100] ;  /* 0x00810004676c783b */ /* 0x000f2e0008004200 */
[C---:B------:R-:W-:Y:S08]  /*90a0*/  HMMA.16816.F32.BF16 R28, R104.reuse, R120, R28 ;  /* 0x00000078681c723c */ /* 0x040ff0000004181c */
[C---:B------:R-:W-:Y:S01]  /*90b0*/  HMMA.16816.F32.BF16 R32, R104.reuse, R122, R32 ;  /* 0x0000007a6820723c */ /* 0x040fe20000041820 */
[----:B------:R-:W-:Y:S07]  /*90c0*/  LDSM.16.MT88.4 R120, [R233+UR4+0x8100] ;  /* 0x00810004e978783b */ /* 0x000fee0008004200 */
[C---:B-1----:R-:W-:Y:S08]  /*90d0*/  HMMA.16816.F32.BF16 R36, R104.reuse, R112, R36 ;  /* 0x000000706824723c */ /* 0x042ff00000041824 */
[C---:B------:R-:W-:Y:S01]  /*90e0*/  HMMA.16816.F32.BF16 R40, R104.reuse, R114, R40 ;  /* 0x000000726828723c */ /* 0x040fe20000041828 */
[----:B------:R-:W1:Y:S07]  /*90f0*/  LDSM.16.MT88.4 R112, [R102+0x8100] ;  /* 0x008100006670783b */ /* 0x000e6e0000004200 */
[C---:B------:R-:W-:Y:S07]  /*9100*/  HMMA.16816.F32.BF16 R44, R104.reuse, R124, R44 ;  /* 0x0000007c682c723c */ /* 0x040fee000004182c */
[--C-:B------:R-:W-:Y:S01]  /*9110*/  FFMA.FTZ R124, R138, c[0x0][0x2d0], -R160.reuse ;  /* 0x0000b4008a7c7a23 */ /* 0x100fe200000108a0 */
[C---:B------:R-:W-:Y:S03]  /*9120*/  HMMA.16816.F32.BF16 R48, R104.reuse, R126, R48 ;  /* 0x0000007e6830723c */ /* 0x040fe60000041830 */
[----:B------:R1:W-:Y:S01]  /*9130*/  MUFU.EX2 R171, R124 ;  /* 0x0000007c00ab7308 */ /* 0x0003e20000000800 */
[----:B------:R-:W-:Y:S01]  /*9140*/  MOV R138, R166 ;  /* 0x000000a6008a7202 */ /* 0x000fe20000000f00 */
[----:B---3--:R-:W-:Y:S03]  /*9150*/  FFMA.FTZ R2, R2, R146, R147 ;  /* 0x0000009202027223 */ /* 0x008fe60000010093 */
[C---:B------:R-:W-:Y:S08]  /*9160*/  HMMA.16816.F32.BF16 R52, R104.reuse, R128, R52 ;  /* 0x000000806834723c */ /* 0x040ff00000041834 */
[C---:B------:R-:W-:Y:S08]  /*9170*/  HMMA.16816.F32.BF16 R56, R104.reuse, R130, R56 ;  /* 0x000000826838723c */ /* 0x040ff00000041838 */
[C---:B-----5:R-:W-:Y:S01]  /*9180*/  HMMA.16816.F32.BF16 R60, R104.reuse, R116, R60 ;  /* 0x00000074683c723c */ /* 0x060fe2000004183c */
[----:B-1----:R-:W-:Y:S06]  /*9190*/  LDSM.16.MT88.4 R124, [R233+UR4+0x2900] ;  /* 0x00290004e97c783b */ /* 0x002fec0008004200 */
[--C-:B------:R-:W-:Y:S01]  /*91a0*/  FFMA.FTZ R116, R170, c[0x0][0x2d0], -R160.reuse ;  /* 0x0000b400aa747a23 */ /* 0x100fe200000108a0 */
[C---:B------:R-:W-:Y:S03]  /*91b0*/  HMMA.16816.F32.BF16 R64, R104.reuse, R118, R64 ;  /* 0x000000766840723c */ /* 0x040fe60000041840 */
[----:B------:R1:W3:Y:S05]  /*91c0*/  MUFU.EX2 R170, R116 ;  /* 0x0000007400aa7308 */ /* 0x0002ea0000000800 */
[C---:B----4-:R-:W-:Y:S07]  /*91d0*/  HMMA.16816.F32.BF16 R68, R104.reuse, R108, R68 ;  /* 0x0000006c6844723c */ /* 0x050fee0000041844 */
[--C-:B------:R-:W-:Y:S01]  /*91e0*/  FFMA.FTZ R108, R168, c[0x0][0x2d0], -R161.reuse ;  /* 0x0000b400a86c7a23 */ /* 0x100fe200000108a1 */
[C---:B------:R-:W-:Y:S03]  /*91f0*/  HMMA.16816.F32.BF16 R72, R104.reuse, R110, R72 ;  /* 0x0000006e6848723c */ /* 0x040fe60000041848 */
[----:B------:R4:W-:Y:S05]  /*9200*/  MUFU.EX2 R168, R108 ;  /* 0x0000006c00a87308 */ /* 0x0009ea0000000800 */
[C---:B------:R-:W-:Y:S04]  /*9210*/  HMMA.16816.F32.BF16 R76, R104.reuse, R112, R76 ;  /* 0x00000070684c723c */ /* 0x040fe8000004184c */
[--C-:B-1----:R-:W-:Y:S03]  /*9220*/  FFMA.FTZ R116, R169, c[0x0][0x2d0], -R161.reuse ;  /* 0x0000b400a9747a23 */ /* 0x102fe600000108a1 */
[----:B------:R-:W-:Y:S01]  /*9230*/  FFMA.FTZ R112, R133, c[0x0][0x2d0], -R161 ;  /* 0x0000b40085707a23 */ /* 0x000fe200000108a1 */
[C---:B------:R-:W-:Y:S01]  /*9240*/  HMMA.16816.F32.BF16 R80, R104.reuse, R114, R80 ;  /* 0x000000726850723c */ /* 0x040fe20000041850 */
[----:B------:R1:W5:Y:S07]  /*9250*/  MUFU.EX2 R169, R116 ;  /* 0x0000007400a97308 */ /* 0x00036e0000000800 */
[C---:B------:R-:W-:Y:S03]  /*9260*/  HMMA.16816.F32.BF16 R84, R104.reuse, R120, R84 ;  /* 0x000000786854723c */ /* 0x040fe60000041854 */
[----:B------:R-:W-:Y:S01]  /*9270*/  MUFU.EX2 R164, R112 ;  /* 0x0000007000a47308 */ /* 0x000fe20000000800 */
[--C-:B----4-:R-:W-:Y:S02]  /*9280*/  FFMA.FTZ R108, R167, c[0x0][0x2d0], -R160.reuse ;  /* 0x0000b400a76c7a23 */ /* 0x110fe400000108a0 */
[----:B--2---:R-:W-:Y:S02]  /*9290*/  FFMA.FTZ R0, R0, R144, R145 ;  /* 0x0000009000007223 */ /* 0x004fe40000010091 */
[C---:B------:R-:W-:Y:S01]  /*92a0*/  HMMA.16816.F32.BF16 R88, R104.reuse, R122, R88 ;  /* 0x0000007a6858723c */ /* 0x040fe20000041858 */
[----:B------:R-:W-:Y:S04]  /*92b0*/  LDSM.16.MT88.4 R120, [R102+0x2900] ;  /* 0x002900006678783b */ /* 0x000fe80000004200 */
[----:B------:R2:W-:Y:S04]  /*92c0*/  MUFU.EX2 R167, R108 ;  /* 0x0000006c00a77308 */ /* 0x0005e80000000800 */
[----:B-1----:R-:W1:Y:S03]  /*92d0*/  LDSM.16.MT88.4 R116, [R101+0x8100] ;  /* 0x008100006574783b */ /* 0x002e660000004200 */
[----:B--2---:R-:W-:Y:S01]  /*92e0*/  FFMA.FTZ R108, R137, c[0x0][0x2d0], -R160 ;  /* 0x0000b400896c7a23 */ /* 0x004fe200000108a0 */
[----:B------:R-:W-:Y:S02]  /*92f0*/  MOV R137, R136 ;  /* 0x0000008800897202 */ /* 0x000fe40000000f00 */
[----:B------:R-:W-:Y:S01]  /*9300*/  MOV R136, R165 ;  /* 0x000000a500887202 */ /* 0x000fe20000000f00 */
[----:B------:R2:W4:Y:S01]  /*9310*/  MUFU.EX2 R166, R108 ;  /* 0x0000006c00a67308 */ /* 0x0005220000000800 */
[----:B---3--:R-:W-:Y:S01]  /*9320*/  F2FP.BF16.PACK_AB R160, R170, R171 ;  /* 0x000000abaaa0723e */ /* 0x008fe200000010ff */
[C---:B-1----:R-:W-:Y:S08]  /*9330*/  HMMA.16816.F32.BF16 R92, R104.reuse, R116, R92 ;  /* 0x00000074685c723c */ /* 0x042ff0000004185c */
[----:B------:R-:W-:Y:S04]  /*9340*/  HMMA.16816.F32.BF16 R96, R104, R118, R96 ;  /* 0x000000766860723c */ /* 0x000fe80000041860 */
[----:B--2---:R-:W-:Y:S01]  /*9350*/  FFMA.FTZ R108, R134, c[0x0][0x2d0], -R161 ;  /* 0x0000b400866c7a23 */ /* 0x004fe200000108a1 */
[----:B-----5:R-:W-:Y:S01]  /*9360*/  F2FP.BF16.PACK_AB R161, R168, R169 ;  /* 0x000000a9a8a1723e */ /* 0x020fe200000010ff */
[----:B------:R-:W-:Y:S01]  /*9370*/  LDSM.16.MT88.4 R132, [R101+0x2900] ;  /* 0x002900006584783b */ /* 0x000fe20000004200 */
[----:B----4-:R-:W-:Y:S01]  /*9380*/  F2FP.BF16.PACK_AB R162, R166, R167 ;  /* 0x000000a7a6a2723e */ /* 0x010fe200000010ff */
[----:B------:R1:W2:Y:S06]  /*9390*/  MUFU.EX2 R165, R108 ;  /* 0x0000006c00a57308 */ /* 0x0002ac0000000800 */
[----:B-1----:R-:W1:Y:S01]  /*93a0*/  LDSM.16.MT88.4 R108, [R103+UR4+0x2900] ;  /* 0x00290004676c783b */ /* 0x002e620008004200 */
[----:B--2---:R-:W-:Y:S07]  /*93b0*/  F2FP.BF16.PACK_AB R163, R164, R165 ;  /* 0x000000a5a4a3723e */ /* 0x004fee00000010ff */
[C---:B-1----:R-:W-:Y:S01]  /*93c0*/  HMMA.16816.F32.BF16 R104, R160.reuse, R108, R4 ;  /* 0x0000006ca068723c */ /* 0x042fe20000041804 */
[----:B------:R-:W1:Y:S07]  /*93d0*/  LDSM.16.MT88.4 R4, [R233+UR4+0x5900] ;  /* 0x00590004e904783b */ /* 0x000e6e0008004200 */
[C---:B------:R-:W-:Y:S01]  /*93e0*/  HMMA.16816.F32.BF16 R108, R160.reuse, R110, R8 ;  /* 0x0000006ea06c723c */ /* 0x040fe20000041808 */
[----:B------:R-:W2:Y:S07]  /*93f0*/  LDSM.16.MT88.4 R8, [R101+0x5900] ;  /* 0x005900006508783b */ /* 0x000eae0000004200 */
[C---:B------:R-:W-:Y:S07]  /*9400*/  HMMA.16816.F32.BF16 R112, R160.reuse, R120, R12 ;  /* 0x00000078a070723c */ /* 0x040fee000004180c */
[----:B------:R-:W-:Y:S01]  /*9410*/  MOV R13, R139 ;  /* 0x0000008b000d7202 */ /* 0x000fe20000000f00 */
[C---:B------:R-:W-:Y:S01]  /*9420*/  HMMA.16816.F32.BF16 R116, R160.reuse, R122, R16 ;  /* 0x0000007aa074723c */ /* 0x040fe20000041810 */
[----:B------:R-:W3:Y:S03]  /*9430*/  LDL.64 R16, [R1+0x18] ;  /* 0x0000180001107983 */ /* 0x000ee60000100a00 */
[----:B------:R-:W-:Y:S01]  /*9440*/  MOV R14, R138 ;  /* 0x0000008a000e7202 */ /* 0x000fe20000000f00 */
[----:B------:R-:W-:Y:S01]  /*9450*/  FADD.FTZ R12, R13, R2 ;  /* 0x000000020d0c7221 */ /* 0x000fe20000010000 */
[----:B------:R-:W-:Y:S01]  /*9460*/  MOV R15, R137 ;  /* 0x00000089000f7202 */ /* 0x000fe20000000f00 */
[----:B------:R-:W4:Y:S01]  /*9470*/  LDL.64 R18, [R1+0x38] ;  /* 0x0000380001127983 */ /* 0x000f220000100a00 */
[C---:B------:R-:W-:Y:S04]  /*9480*/  HMMA.16816.F32.BF16 R120, R160.reuse, R124, R20 ;  /* 0x0000007ca078723c */ /* 0x040fe80000041814 */
[----:B------:R-:W-:Y:S01]  /*9490*/  FADD.FTZ R2, R252, R0 ;  /* 0x00000000fc027221 */ /* 0x000fe20000010000 */
[----:B------:R-:W5:Y:S01]  /*94a0*/  LDL R21, [R1+0x24] ;  /* 0x0000240001157983 */ /* 0x000f620000100800 */
[----:B------:R-:W-:Y:S01]  /*94b0*/  FADD.FTZ R0, R14, R12 ;  /* 0x0000000c0e007221 */ /* 0x000fe20000010000 */
[----:B------:R-:W-:Y:S01]  /*94c0*/  MOV R23, R136 ;  /* 0x0000008800177202 */ /* 0x000fe20000000f00 */
[C---:B------:R-:W-:Y:S04]  /*94d0*/  HMMA.16816.F32.BF16 R124, R160.reuse, R126, R24 ;  /* 0x0000007ea07c723c */ /* 0x040fe80000041818 */
[----:B------:R-:W-:Y:S02]  /*94e0*/  FADD.FTZ R0, R15, R0 ;  /* 0x000000000f007221 */ /* 0x000fe40000010000 */
[----:B------:R-:W1:Y:S01]  /*94f0*/  LDSM.16.MT88.4 R12, [R103+UR4+0x8900] ;  /* 0x00890004670c783b */ /* 0x000e620008004200 */
        /* <DEDUP_REMOVED lines=13> */
[C---:B------:R-:W-:Y:S08]  /*95d0*/  HMMA.16816.F32.BF16 R144, R160.reuse, R148, R44 ;  /* 0x00000094a090723c */ /* 0x040ff0000004182c */
[C---:B------:R-:W-:Y:S08]  /*95e0*/  HMMA.16816.F32.BF16 R148, R160.reuse, R150, R48 ;  /* 0x00000096a094723c */ /* 0x040ff00000041830 */
[C---:B-1----:R-:W-:Y:S07]  /*95f0*/  HMMA.16816.F32.BF16 R52, R160.reuse, R4, R52 ;  /* 0x00000004a034723c */ /* 0x042fee0000041834 */
[----:B------:R-:W-:Y:S01]  /*9600*/  MOV R4, UR18 ;  /* 0x0000001200047c02 */ /* 0x000fe20008000f00 */
[C---:B------:R-:W-:Y:S01]  /*9610*/  HMMA.16816.F32.BF16 R56, R160.reuse, R6, R56 ;  /* 0x00000006a038723c */ /* 0x040fe20000041838 */
[----:B------:R-:W-:Y:S07]  /*9620*/  MOV R5, UR19 ;  /* 0x0000001300057c02 */ /* 0x000fee0008000f00 */
[C---:B--2---:R-:W-:Y:S08]  /*9630*/  HMMA.16816.F32.BF16 R60, R160.reuse, R8, R60 ;  /* 0x00000008a03c723c */ /* 0x044ff0000004183c */
[C---:B------:R-:W-:Y:S01]  /*9640*/  HMMA.16816.F32.BF16 R64, R160.reuse, R10, R64 ;  /* 0x0000000aa040723c */ /* 0x040fe20000041840 */
[----:B------:R-:W-:Y:S07]  /*9650*/  LDSM.16.MT88.4 R8, [R233+UR4+0x8900] ;  /* 0x00890004e908783b */ /* 0x000fee0008004200 */
[C---:B------:R-:W-:Y:S08]  /*9660*/  HMMA.16816.F32.BF16 R68, R160.reuse, R12, R68 ;  /* 0x0000000ca044723c */ /* 0x040ff00000041844 */
[C---:B------:R-:W-:Y:S01]  /*9670*/  HMMA.16816.F32.BF16 R72, R160.reuse, R14, R72 ;  /* 0x0000000ea048723c */ /* 0x040fe20000041848 */
[----:B------:R1:W-:Y:S03]  /*9680*/  LDSM.16.MT88.4 R12, [R101+0x8900] ;  /* 0x00890000650c783b */ /* 0x0003e60000004200 */
[----:B-1----:R-:W-:Y:S01]  /*9690*/  MOV R101, R3 ;  /* 0x0000000300657202 */ /* 0x002fe20000000f00 */
[----:B---3--:R-:W-:Y:S02]  /*96a0*/  FADD.FTZ R16, R242, R2 ;  /* 0x00000002f2107221 */ /* 0x008fe40000010000 */
[----:B------:R-:W-:Y:S02]  /*96b0*/  FADD.FTZ R2, R241, R0 ;  /* 0x00000000f1027221 */ /* 0x000fe40000010000 */
[----:B------:R-:W-:Y:S03]  /*96c0*/  FADD.FTZ R0, R231, R16 ;  /* 0x00000010e7007221 */ /* 0x000fe60000010000 */
[----:B----4-:R-:W-:Y:S01]  /*96d0*/  @P0 MOV R19, R17 ;  /* 0x0000001100130202 */ /* 0x010fe20000000f00 */
[----:B------:R-:W-:Y:S02]  /*96e0*/  FADD.FTZ R2, R240, R2 ;  /* 0x00000002f0027221 */ /* 0x000fe40000010000 */
[----:B------:R-:W-:Y:S02]  /*96f0*/  FADD.FTZ R16, R230, R0 ;  /* 0x00000000e6107221 */ /* 0x000fe40000010000 */
[----:B------:R-:W-:Y:S02]  /*9700*/  @P0 IMAD.WIDE.U32 R18, R4, 0x60, R18 ;  /* 0x0000006004120825 */ /* 0x000fe400078e0012 */
[----:B------:R-:W1:Y:S02]  /*9710*/  LDSM.16.MT88.4 R4, [R102+0x8900] ;  /* 0x008900006604783b */ /* 0x000e640000004200 */
[----:B------:R-:W-:Y:S01]  /*9720*/  FADD.FTZ R0, R239, R2 ;  /* 0x00000002ef007221 */ /* 0x000fe20000010000 */
[----:B------:R-:W-:Y:S01]  /*9730*/  @P0 SHF.L.U32 R2, R18, 0x1, RZ ;  /* 0x0000000112020819 */ /* 0x000fe200000006ff */
[----:B------:R-:W-:Y:S01]  /*9740*/  FADD.FTZ R20, R228, R16 ;  /* 0x00000010e4147221 */ /* 0x000fe20000010000 */
[----:B------:R-:W-:Y:S01]  /*9750*/  @P0 IADD3 R16, R19, UR10, RZ ;  /* 0x0000000a13100c10 */ /* 0x000fe2000fffe0ff */
[----:B------:R-:W-:Y:S01]  /*9760*/  FADD.FTZ R17, R238, R0 ;  /* 0x00000000ee117221 */ /* 0x000fe20000010000 */
[----:B------:R-:W-:Y:S01]  /*9770*/  MOV R0, UR15 ;  /* 0x0000000f00007c02 */ /* 0x000fe20008000f00 */
[----:B------:R-:W-:Y:S01]  /*9780*/  FADD.FTZ R19, R229, R20 ;  /* 0x00000014e5137221 */ /* 0x000fe20000010000 */
[----:B------:R-:W-:Y:S01]  /*9790*/  @P0 SHF.L.U64.HI R18, R18, 0x1, R16 ;  /* 0x0000000112120819 */ /* 0x000fe20000010210 */
[----:B------:R-:W-:Y:S01]  /*97a0*/  FADD.FTZ R22, R188, R17 ;  /* 0x00000011bc167221 */ /* 0x000fe20000010000 */
[----:B------:R-:W-:Y:S01]  /*97b0*/  @P0 IADD3 R16, P6, R2, c[0x0][0x1c8], RZ ;  /* 0x0000720002100a10 */ /* 0x000fe20007fde0ff */
[----:B-----5:R-:W-:Y:S01]  /*97c0*/  @P0 IMAD R0, R0, 0x4800, R21 ;  /* 0x0000480000000824 */ /* 0x020fe200078e0215 */
[----:B------:R-:W-:Y:S01]  /*97d0*/  @P0 IADD3 R20, P5, R2, 0x80, RZ ;  /* 0x0000008002140810 */ /* 0x000fe20007fbe0ff */
[----:B------:R-:W-:Y:S01]  /*97e0*/  FADD.FTZ R22, R191, R22 ;  /* 0x00000016bf167221 */ /* 0x000fe20000010000 */
[----:B------:R-:W-:Y:S01]  /*97f0*/  @P0 IADD3.X R17, R18, c[0x0][0x1cc], RZ, P6, !PT ;  /* 0x0000730012110a10 */ /* 0x000fe200037fe4ff */
[----:B------:R-:W-:Y:S01]  /*9800*/  FADD.FTZ R19, R183, R19 ;  /* 0x00000013b7137221 */ /* 0x000fe20000010000 */
[----:B------:R-:W-:Y:S01]  /*9810*/  @P0 SHF.L.U32 R0, R0, 0x1, RZ ;  /* 0x0000000100000819 */ /* 0x000fe200000006ff */
[----:B------:R-:W-:Y:S01]  /*9820*/  @UP0 USHF.L.U32 UR10, UR6, 0x6, URZ ;  /* 0x00000006060a0899 */ /* 0x000fe2000800063f */
[----:B------:R-:W-:Y:S01]  /*9830*/  @P0 IADD3 R20, P1, R20, c[0x0][0x1c8], RZ ;  /* 0x0000720014140a10 */ /* 0x000fe20007f3e0ff */
[----:B------:R-:W-:Y:S02]  /*9840*/  UISETP.GE.AND UP0, UPT, UR5, 0x1, UPT ;  /* 0x000000010500788c */ /* 0x000fe4000bf06270 */
[----:B------:R-:W-:Y:S01]  /*9850*/  @!PT LDS RZ, [RZ] ;  /* 0x00000000fffff984 */ /* 0x000fe20000000800 */
[----:B------:R-:W-:Y:S01]  /*9860*/  @!PT LDS RZ, [RZ] ;  /* 0x00000000fffff984 */ /* 0x000fe20000000800 */
[----:B------:R-:W-:Y:S01]  /*9870*/  @!PT LDS RZ, [RZ] ;  /* 0x00000000fffff984 */ /* 0x000fe20000000800 */
[----:B------:R2:W-:Y:S01]  /*9880*/  @P0 LDGSTS.E.BYPASS.LTC128B.128 [R0+0x12100], [R16.64], !P4 ;  /* 0x1210000010000fae */ /* 0x0005e2000e101d54 */
[----:B------:R-:W-:Y:S02]  /*9890*/  @P0 IADD3.X R21, RZ, c[0x0][0x1cc], R18, P1, P5 ;  /* 0x00007300ff150a10 */ /* 0x000fe40000fea412 */
[----:B------:R-:W-:Y:S05]  /*98a0*/  @P0 IADD3 R2, P5, R2, 0x100, RZ ;  /* 0x0000010002020810 */ /* 0x000fea0007fbe0ff */
[----:B------:R2:W-:Y:S01]  /*98b0*/  @P0 LDGSTS.E.BYPASS.LTC128B.128 [R0+0x15100], [R20.64], !P3 ;  /* 0x1510000014000fae */ /* 0x0005e2000d901d54 */
[C---:B-1----:R-:W-:Y:S07]  /*98c0*/  HMMA.16816.F32.BF16 R76, R160.reuse, R4, R76 ;  /* 0x00000004a04c723c */ /* 0x042fee000004184c */
[----:B------:R-:W-:Y:S01]  /*98d0*/  FADD.FTZ R4, R190, R22 ;  /* 0x00000016be047221 */ /* 0x000fe20000010000 */
[C---:B------:R-:W-:Y:S04]  /*98e0*/  HMMA.16816.F32.BF16 R80, R160.reuse, R6, R80 ;  /* 0x00000006a050723c */ /* 0x040fe80000041850 */
[----:B------:R-:W-:Y:S02]  /*98f0*/  FADD.FTZ R4, R189, R4 ;  /* 0x00000004bd047221 */ /* 0x000fe40000010000 */
[----:B------:R-:W-:Y:S01]  /*9900*/  FADD.FTZ R5, R182, R19 ;  /* 0x00000013b6057221 */ /* 0x000fe20000010000 */
[----:B------:R-:W-:Y:S01]  /*9910*/  @P0 IADD3 R6, P1, R2, c[0x0][0x1c8], RZ ;  /* 0x0000720002060a10 */ /* 0x000fe20007f3e0ff */
[C---:B------:R-:W-:Y:S04]  /*9920*/  HMMA.16816.F32.BF16 R84, R160.reuse, R8, R84 ;  /* 0x00000008a054723c */ /* 0x040fe80000041854 */
[----:B------:R-:W-:Y:S01]  /*9930*/  @P0 IADD3.X R7, RZ, c[0x0][0x1cc], R18, P1, P5 ;  /* 0x00007300ff070a10 */ /* 0x000fe20000fea412 */
[----:B------:R-:W-:Y:S02]  /*9940*/  FADD.FTZ R5, R180, R5 ;  /* 0x00000005b4057221 */ /* 0x000fe40000010000 */
[----:B------:R-:W-:Y:S01]  /*9950*/  FADD.FTZ R18, R178, R4 ;  /* 0x00000004b2127221 */ /* 0x000fe20000010000 */
[----:B------:R-:W-:Y:S01]  /*9960*/  @P0 IADD3 R4, P1, R16, UR10, RZ ;  /* 0x0000000a10040c10 */ /* 0x000fe2000ff3e0ff */
[----:B------:R1:W-:Y:S01]  /*9970*/  @P0 LDGSTS.E.BYPASS.LTC128B.128 [R0+0x18100], [R6.64], !P2 ;  /* 0x1810000006000fae */ /* 0x0003e2000d101d54 */
[C---:B------:R-:W-:Y:S03]  /*9980*/  HMMA.16816.F32.BF16 R88, R160.reuse, R10, R88 ;  /* 0x0000000aa058723c */ /* 0x040fe60000041858 */
[----:B------:R-:W-:Y:S01]  /*9990*/  FADD.FTZ R2, R181, R5 ;  /* 0x00000005b5027221 */ /* 0x000fe20000010000 */
[----:B------:R-:W-:Y:S01]  /*99a0*/  @P0 IADD3.X R5, R17, UR13, RZ, P1, !PT ;  /* 0x0000000d11050c10 */ /* 0x000fe20008ffe4ff */
[----:B------:R-:W-:Y:S02]  /*99b0*/  FADD.FTZ R8, R179, R18 ;  /* 0x00000012b3087221 */ /* 0x000fe40000010000 */
[----:B------:R-:W-:Y:S01]  /*99c0*/  FADD.FTZ R2, R176, R2 ;  /* 0x00000002b0027221 */ /* 0x000fe20000010000 */
[C---:B------:R-:W-:Y:S01]  /*99d0*/  HMMA.16816.F32.BF16 R92, R160.reuse, R12, R92 ;  /* 0x0000000ca05c723c */ /* 0x040fe2000004185c */
[----:B------:R3:W-:Y:S03]  /*99e0*/  @P0 LDGSTS.E.BYPASS.LTC128B.128 [R0+0x13100], [R4.64], !P4 ;  /* 0x1310000004000fae */ /* 0x0007e6000e101d54 */
[----:B------:R-:W-:Y:S04]  /*99f0*/  FADD.FTZ R2, R177, R2 ;  /* 0x00000002b1027221 */ /* 0x000fe80000010000 */
[----:B------:R-:W-:Y:S01]  /*9a00*/  FADD.FTZ R2, R173, R2 ;  /* 0x00000002ad027221 */ /* 0x000fe20000010000 */
[----:B------:R3:W-:Y:S01]  /*9a10*/  @P0 LDGSTS.E.BYPASS.LTC128B.128 [R0+0x16100], [R4.64+0x80], !P3 ;  /* 0x1610008004000fae */ /* 0x0007e2000d901d54 */
[----:B------:R-:W-:Y:S03]  /*9a20*/  HMMA.16816.F32.BF16 R96, R160, R14, R96 ;  /* 0x0000000ea060723c */ /* 0x000fe60000041860 */
[----:B------:R-:W-:Y:S04]  /*9a30*/  FADD.FTZ R2, R172, R2 ;  /* 0x00000002ac027221 */ /* 0x000fe80000010000 */
[----:B------:R3:W-:Y:S01]  /*9a40*/  @P0 LDGSTS.E.BYPASS.LTC128B.128 [R0+0x19100], [R4.64+0x100], !P2 ;  /* 0x1910010004000fae */ /* 0x0007e2000d101d54 */
[----:B-1----:R-:W-:Y:S01]  /*9a50*/  @P0 IADD3 R6, P1, R4, UR10, RZ ;  /* 0x0000000a04060c10 */ /* 0x002fe2000ff3e0ff */
[----:B------:R-:W-:Y:S03]  /*9a60*/  UIADD3 UR10, UR5, 0x1, URZ ;  /* 0x00000001050a7890 */ /* 0x000fe6000fffe03f */
[----:B------:R-:W-:Y:S01]  /*9a70*/  @P0 IADD3.X R7, R5, UR13, RZ, P1, !PT ;  /* 0x0000000d05070c10 */ /* 0x000fe20008ffe4ff */
[----:B------:R-:W-:Y:S04]  /*9a80*/  USEL UR5, UR10, URZ, !UP0 ;  /* 0x0000003f0a057287 */ /* 0x000fe8000c000000 */
[----:B------:R2:W-:Y:S08]  /*9a90*/  @P0 LDGSTS.E.BYPASS.LTC128B.128 [R0+0x14100], [R6.64], !P4 ;  /* 0x1410000006000fae */ /* 0x0005f0000e101d54 */
[----:B------:R2:W-:Y:S08]  /*9aa0*/  @P0 LDGSTS.E.BYPASS.LTC128B.128 [R0+0x17100], [R6.64+0x80], !P3 ;  /* 0x1710008006000fae */ /* 0x0005f0000d901d54 */
[----:B------:R2:W-:Y:S01]  /*9ab0*/  @P0 LDGSTS.E.BYPASS.LTC128B.128 [R0+0x1a100], [R6.64+0x100], !P2 ;  /* 0x1a10010006000fae */ /* 0x0005e2000d101d54 */
[----:B---3--:R-:W-:Y:S01]  /*9ac0*/  FADD.FTZ R4, R175, R8 ;  /* 0x00000008af047221 */ /* 0x008fe20000010000 */
[----:B------:R-:W-:Y:S01]  /*9ad0*/  ISETP.LT.AND P0, PT, RZ, UR16, PT ;  /* 0x00000010ff007c0c */ /* 0x000fe2000bf01270 */
[----:B------:R-:W-:Y:S05]  /*9ae0*/  UMOV UR16, UR14 ;  /* 0x0000000e00107c82 */ /* 0x000fea0008000000 */
[----:B------:R-:W0:Y:S01]  /*9af0*/  LDGDEPBAR ;  /* 0x00000000000079af */ /* 0x000e220000000000 */
[----:B--2---:R-:W-:Y:S02]  /*9b00*/  FADD.FTZ R0, R174, R4 ;  /* 0x00000004ae007221 */ /* 0x004fe40000010000 */
[----:B------:R-:W-:Y:S02]  /*9b10*/  FADD.FTZ R4, R169, R2 ;  /* 0x00000002a9047221 */ /* 0x000fe40000010000 */
[----:B------:R-:W-:Y:S02]  /*9b20*/  FADD.FTZ R0, R171, R0 ;  /* 0x00000000ab007221 */ /* 0x000fe40000010000 */
[----:B------:R-:W-:Y:S02]  /*9b30*/  FADD.FTZ R4, R168, R4 ;  /* 0x00000004a8047221 */ /* 0x000fe40000010000 */
[----:B------:R-:W-:Y:S04]  /*9b40*/  FADD.FTZ R0, R170, R0 ;  /* 0x00000000aa007221 */ /* 0x000fe80000010000 */
[----:B------:R-:W-:Y:S02]  /*9b50*/  FADD.FTZ R2, R167, R0 ;  /* 0x00000000a7027221 */ /* 0x000fe40000010000 */
[----:B------:R-:W-:Y:S02]  /*9b60*/  FADD.FTZ R0, R165, R4 ;  /* 0x00000004a5007221 */ /* 0x000fe40000010000 */
[----:B------:R-:W-:Y:S02]  /*9b70*/  FADD.FTZ R4, R166, R2 ;  /* 0x00000002a6047221 */ /* 0x000fe40000010000 */
[----:B------:R-:W-:Y:S01]  /*9b80*/  FADD.FTZ R2, R164, R0 ;  /* 0x00000000a4027221 */ /* 0x000fe20000010000 */
[----:B------:R-:W-:Y:S02]  /*9b90*/  MOV R0, R100 ;  /* 0x0000006400007202 */ /* 0x000fe40000000f00 */
[----:B------:R1:W-:Y:S04]  /*9ba0*/  STL [R1], R4 ;  /* 0x0000000401007387 */ /* 0x0003e80000100800 */
[----:B------:R1:W-:Y:S01]  /*9bb0*/  STL [R1+0x4], R2 ;  /* 0x0000040201007387 */ /* 0x0003e20000100800 */
[----:B------:R-:W-:-:S05]  /*9bc0*/  @P0 BRA `(.L_x_640) ;  /* 0xffffc01000000947 */ /* 0x000fca000383ffff */
.L_x_639:
[----:B-1----:R-:W2:Y:S04]  /*9bd0*/  LDL.LU R4, [R1] ;  /* 0x0000000001047983 */ /* 0x002ea80000300800 */
[----:B------:R-:W3:Y:S04]  /*9be0*/  LDL.LU R2, [R1+0x4] ;  /* 0x0000040001027983 */ /* 0x000ee80000300800 */
[----:B------:R-:W4:Y:S01]  /*9bf0*/  LDL.LU R18, [R1+0x40] ;  /* 0x0000400001127983 */ /* 0x000f220000300800 */
[----:B------:R-:W-:-:S03]  /*9c00*/  MOV R153, c[0x0][0x4e8] ;  /* 0x00013a0000997a02 */ /* 0x000fc60000000f00 */
[----:B------:R-:W4:Y:S04]  /*9c10*/  LDL.LU R154, [R1+0x48] ;  /* 0x00004800019a7983 */ /* 0x000f280000300800 */
[----:B------:R-:W-:Y:S01]  /*9c20*/  BAR.SYNC.DEFER_BLOCKING 0x1, 0x100 ;  /* 0x0044000000007b1d */ /* 0x000fe20000010000 */
[----:B------:R-:W-:-:S05]  /*9c30*/  ISETP.NE.AND P0, PT, R153, 0x1, PT ;  /* 0x000000019900780c */ /* 0x000fca0003f05270 */
[----:B------:R-:W1:Y:S02]  /*9c40*/  S2R R5, SR_TID.X ;  /* 0x0000000000057919 */ /* 0x000e640000002100 */
[----:B-1----:R-:W-:Y:S02]  /*9c50*/  SHF.R.S32.HI R152, RZ, 0x1f, R5 ;  /* 0x0000001fff987819 */ /* 0x002fe40000011405 */
[----:B--2---:R-:W1:Y:S04]  /*9c60*/  SHFL.BFLY PT, R6, R4, 0x2, 0x1f ;  /* 0x0c401f0004067f89 */ /* 0x004e6800000e0000 */
[----:B---3--:R-:W2:Y:S01]  /*9c70*/  SHFL.BFLY PT, R7, R2, 0x2, 0x1f ;  /* 0x0c401f0002077f89 */ /* 0x008ea200000e0000 */
[----:B----4-:R-:W-:Y:S01]  /*9c80*/  MOV R23, R18 ;  /* 0x0000001200177202 */ /* 0x010fe20000000f00 */
[----:B-1----:R-:W-:-:S02]  /*9c90*/  FADD.FTZ R6, R6, R4 ;  /* 0x0000000406067221 */ /* 0x002fc40000010000 */
[----:B------:R-:W1:Y:S01]  /*9ca0*/  S2R R4, SR_CTAID.Y ;  /* 0x0000000000047919 */ /* 0x000e620000002600 */
[----:B--2---:R-:W-:-:S03]  /*9cb0*/  FADD.FTZ R7, R7, R2 ;  /* 0x0000000207077221 */ /* 0x004fc60000010000 */
[----:B------:R-:W2:Y:S04]  /*9cc0*/  SHFL.BFLY PT, R0, R6, 0x1, 0x1f ;  /* 0x0c201f0006007f89 */ /* 0x000ea800000e0000 */
[----:B------:R-:W3:Y:S01]  /*9cd0*/  SHFL.BFLY PT, R2, R7, 0x1, 0x1f ;  /* 0x0c201f0007027f89 */ /* 0x000ee200000e0000 */
[----:B-1----:R-:W-:-:S04]  /*9ce0*/  IMAD.WIDE.U32 R12, R4, c[0x0][0x490], RZ ;  /* 0x00012400040c7a25 */ /* 0x002fc800078e00ff */
[----:B--2---:R-:W-:Y:S01]  /*9cf0*/  FADD.FTZ R6, R6, R0 ;  /* 0x0000000006067221 */ /* 0x004fe20000010000 */
[----:B------:R-:W-:Y:S01]  /*9d00*/  SHF.R.S32.HI R0, RZ, 0x1f, R4 ;  /* 0x0000001fff007819 */ /* 0x000fe20000011404 */
[----:B------:R-:W-:-:S03]  /*9d10*/  IMAD.WIDE.U32 R16, R4, c[0x0][0x3e8], RZ ;  /* 0x0000fa0004107a25 */ /* 0x000fc600078e00ff */
[----:B------:R-:W-:Y:S01]  /*9d20*/  FSETP.NE.FTZ.AND P2, PT, R6, RZ, PT ;  /* 0x000000ff0600720b */ /* 0x000fe20003f55000 */
[----:B---3--:R-:W-:Y:S01]  /*9d30*/  FADD.FTZ R7, R7, R2 ;  /* 0x0000000207077221 */ /* 0x008fe20000010000 */
[----:B------:R-:W-:Y:S01]  /*9d40*/  MOV R2, RZ ;  /* 0x000000ff00027202 */ /* 0x000fe20000000f00 */
[C---:B------:R-:W-:Y:S02]  /*9d50*/  IMAD R14, R0.reuse, c[0x0][0x490], RZ ;  /* 0x00012400000e7a24 */ /* 0x040fe400078e02ff */
[----:B------:R-:W-:Y:S01]  /*9d60*/  IMAD R8, R0, c[0x0][0x3e8], RZ ;  /* 0x0000fa0000087a24 */ /* 0x000fe200078e02ff */
[----:B------:R-:W-:Y:S01]  /*9d70*/  FSETP.NE.FTZ.AND P1, PT, R7, RZ, PT ;  /* 0x000000ff0700720b */ /* 0x000fe20003f35000 */
[----:B------:R-:W-:-:S04]  /*9d80*/  @P0 IMAD.HI.U32 R0, R18, c[0x0][0x4ec], RZ ;  /* 0x00013b0012000a27 */ /* 0x000fc800078e00ff */
[C---:B------:R-:W-:Y:S01]  /*9d90*/  IMAD R14, R4.reuse, c[0x0][0x494], R14 ;  /* 0x00012500040e7a24 */ /* 0x040fe200078e020e */
[----:B------:R-:W-:Y:S01]  /*9da0*/  @P0 SHF.R.U32.HI R23, RZ, c[0x0][0x4f0], R0 ;  /* 0x00013c00ff170a19 */ /* 0x000fe20000011600 */
[----:B------:R-:W-:Y:S01]  /*9db0*/  IMAD R8, R4, c[0x0][0x3ec], R8 ;  /* 0x0000fb0004087a24 */ /* 0x000fe200078e0208 */
[----:B------:R-:W-:Y:S01]  /*9dc0*/  MOV R0, RZ ;  /* 0x000000ff00007202 */ /* 0x000fe20000000f00 */
[----:B------:R-:W1:Y:S01]  /*9dd0*/  @P2 MUFU.RCP R2, R6 ;  /* 0x0000000600022308 */ /* 0x000e620000001000 */
[CC--:B------:R-:W-:Y:S02]  /*9de0*/  LEA.HI R4, R152.reuse, R5.reuse, RZ, 0x2 ;  /* 0x0000000598047211 */ /* 0x0c0fe400078f10ff */
[-C--:B------:R-:W-:Y:S02]  /*9df0*/  LEA.HI R152, R152, R5.reuse, RZ, 0x5 ;  /* 0x0000000598987211 */ /* 0x080fe400078f28ff */
[----:B------:R-:W-:Y:S02]  /*9e00*/  LOP3.LUT R10, R4, 0xfffffffc, RZ, 0xc0, !PT ;  /* 0xfffffffc040a7812 */ /* 0x000fe400078ec0ff */
[----:B------:R-:W-:Y:S01]  /*9e10*/  LOP3.LUT R11, R152, 0xffffffe0, RZ, 0xc0, !PT ;  /* 0xffffffe0980b7812 */ /* 0x000fe200078ec0ff */
[----:B------:R-:W2:Y:S01]  /*9e20*/  @P1 MUFU.RCP R0, R7 ;  /* 0x0000000700001308 */ /* 0x000ea20000001000 */
[----:B------:R-:W-:-:S02]  /*9e30*/  IADD3 R10, -R10, R5, RZ ;  /* 0x000000050a0a7210 */ /* 0x000fc40007ffe1ff */
[----:B------:R-:W-:Y:S02]  /*9e40*/  IADD3 R11, -R11, R5, RZ ;  /* 0x000000050b0b7210 */ /* 0x000fe40007ffe1ff */
[----:B------:R-:W-:Y:S02]  /*9e50*/  IADD3 R5, -R23, RZ, RZ ;  /* 0x000000ff17057210 */ /* 0x000fe40007ffe1ff */
[----:B------:R-:W-:Y:S01]  /*9e60*/  IADD3 R9, R17, R8, RZ ;  /* 0x0000000811097210 */ /* 0x000fe20007ffe0ff */
[----:B-1----:R-:W-:Y:S01]  /*9e70*/  FMUL.FTZ R30, R2, R52 ;  /* 0x00000034021e7220 */ /* 0x002fe20000410000 */
[----:B------:R-:W-:Y:S01]  /*9e80*/  LOP3.LUT P4, RZ, R11, 0x3, RZ, 0xc0, !PT ;  /* 0x000000030bff7812 */ /* 0x000fe2000788c0ff */
[----:B------:R-:W-:Y:S01]  /*9e90*/  IMAD R101, R5, c[0x0][0x4e8], R18 ;  /* 0x00013a0005657a24 */ /* 0x000fe200078e0212 */
[----:B------:R-:W-:Y:S02]  /*9ea0*/  MOV R8, R16 ;  /* 0x0000001000087202 */ /* 0x000fe40000000f00 */
[----:B------:R-:W-:Y:S01]  /*9eb0*/  IADD3 R15, R13, R14, RZ ;  /* 0x0000000e0d0f7210 */ /* 0x000fe20007ffe0ff */
[----:B--2---:R-:W-:-:S02]  /*9ec0*/  FMUL.FTZ R29, R0, R54 ;  /* 0x00000036001d7220 */ /* 0x004fc40000410000 */
[C---:B------:R-:W-:Y:S01]  /*9ed0*/  FMUL.FTZ R28, R2.reuse, R56 ;  /* 0x00000038021c7220 */ /* 0x040fe20000410000 */
[----:B------:R-:W1:Y:S01]  /*9ee0*/  S2R R54, SR_CTAID.Z ;  /* 0x0000000000367919 */ /* 0x000e620000002700 */
[C---:B------:R-:W-:Y:S01]  /*9ef0*/  FMUL.FTZ R105, R2.reuse, R105 ;  /* 0x0000006902697220 */ /* 0x040fe20000410000 */
[----:B------:R-:W-:Y:S01]  /*9f00*/  SHF.R.S32.HI R5, RZ, 0x2, R4 ;  /* 0x00000002ff057819 */ /* 0x000fe20000011404 */
[C---:B------:R-:W-:Y:S01]  /*9f10*/  FMUL.FTZ R11, R2.reuse, R104 ;  /* 0x00000068020b7220 */ /* 0x040fe20000410000 */
[----:B------:R-:W-:Y:S01]  /*9f20*/  MOV R14, R12 ;  /* 0x0000000c000e7202 */ /* 0x000fe20000000f00 */
        /* <DEDUP_REMOVED lines=45> */
[----:B------:R-:W-:Y:S02]  /*a200*/  SHF.R.S32.HI R2, RZ, 0x1f, R4 ;  /* 0x0000001fff027819 */ /* 0x000fe40000011404 */
[----:B-1----:R-:W-:Y:S01]  /*a210*/  SHF.R.S32.HI R4, RZ, 0x1f, R54 ;  /* 0x0000001fff047819 */ /* 0x002fe20000011436 */
[----:B------:R-:W-:-:S04]  /*a220*/  FMUL.FTZ R57, R0, R62 ;  /* 0x0000003e00397220 */ /* 0x000fc80000410000 */
[C---:B------:R-:W-:Y:S02]  /*a230*/  IMAD R62, R4.reuse, c[0x0][0x498], RZ ;  /* 0x00012600043e7a24 */ /* 0x040fe400078e02ff */
[----:B------:R-:W-:Y:S02]  /*a240*/  IMAD R61, R4, c[0x0][0x3f0], RZ ;  /* 0x0000fc00043d7a24 */ /* 0x000fe400078e02ff */
[C---:B------:R-:W-:Y:S02]  /*a250*/  IMAD R62, R54.reuse, c[0x0][0x49c], R62 ;  /* 0x00012700363e7a24 */ /* 0x040fe400078e023e */
[C---:B------:R-:W-:Y:S02]  /*a260*/  IMAD R61, R54.reuse, c[0x0][0x3f4], R61 ;  /* 0x0000fd00363d7a24 */ /* 0x040fe400078e023d */
[----:B------:R-:W-:-:S04]  /*a270*/  IMAD.WIDE.U32 R14, R54, c[0x0][0x498], R14 ;  /* 0x00012600360e7a25 */ /* 0x000fc800078e000e */
[----:B------:R-:W-:Y:S01]  /*a280*/  IMAD.WIDE.U32 R8, R54, c[0x0][0x3f0], R8 ;  /* 0x0000fc0036087a25 */ /* 0x000fe200078e0008 */
[----:B------:R-:W-:Y:S02]  /*a290*/  F2FP.BF16.PACK_AB R54, R69, R68 ;  /* 0x000000444536723e */ /* 0x000fe400000010ff */
[----:B------:R-:W3:Y:S01]  /*a2a0*/  LDL R68, [R1+0x44] ;  /* 0x0000440001447983 */ /* 0x000ee20000100800 */
[C---:B------:R-:W-:Y:S02]  /*a2b0*/  FMUL.FTZ R26, R0.reuse, R55 ;  /* 0x00000037001a7220 */ /* 0x040fe40000410000 */
[C---:B------:R-:W-:Y:S02]  /*a2c0*/  FMUL.FTZ R67, R0.reuse, R67 ;  /* 0x0000004300437220 */ /* 0x040fe40000410000 */
[----:B------:R-:W-:Y:S01]  /*a2d0*/  FMUL.FTZ R55, R0, R66 ;  /* 0x0000004200377220 */ /* 0x000fe20000410000 */
[----:B------:R-:W-:Y:S02]  /*a2e0*/  F2FP.BF16.PACK_AB R56, R65, R56 ;  /* 0x000000384138723e */ /* 0x000fe400000010ff */
[----:B------:R2:W5:Y:S02]  /*a2f0*/  LDL R65, [R1+0x20] ;  /* 0x0000200001417983 */ /* 0x0005640000100800 */
[----:B------:R-:W-:-:S02]  /*a300*/  F2FP.BF16.PACK_AB R55, R67, R55 ;  /* 0x000000374337723e */ /* 0x000fc400000010ff */
[----:B------:R2:W5:Y:S01]  /*a310*/  LDL.64 R66, [R1+0x10] ;  /* 0x0000100001427983 */ /* 0x0005620000100a00 */
[----:B------:R-:W1:Y:S01]  /*a320*/  @P1 MUFU.LG2 R7, R7 ;  /* 0x0000000700071308 */ /* 0x000e620000000c00 */
[----:B------:R-:W-:-:S04]  /*a330*/  LEA.HI R2, R2, R5, RZ, 0x3 ;  /* 0x0000000502027211 */ /* 0x000fc800078f18ff */
[----:B------:R-:W-:Y:S01]  /*a340*/  LOP3.LUT R2, R2, 0xfffffff8, RZ, 0xc0, !PT ;  /* 0xfffffff802027812 */ /* 0x000fe200078ec0ff */
[C---:B------:R-:W-:Y:S02]  /*a350*/  FMUL.FTZ R107, R0.reuse, R107 ;  /* 0x0000006b006b7220 */ /* 0x040fe40000410000 */
[C---:B------:R-:W-:Y:S01]  /*a360*/  FMUL.FTZ R13, R0.reuse, R106 ;  /* 0x0000006a000d7220 */ /* 0x040fe20000410000 */
[----:B------:R-:W-:Y:S01]  /*a370*/  IADD3 R5, R5, -R2, RZ ;  /* 0x8000000205057210 */ /* 0x000fe20007ffe0ff */
[C---:B------:R-:W-:Y:S01]  /*a380*/  FMUL.FTZ R111, R0.reuse, R111 ;  /* 0x0000006f006f7220 */ /* 0x040fe20000410000 */
[----:B------:R-:W-:Y:S01]  /*a390*/  @P2 MOV R2, 0x3f317218 ;  /* 0x3f31721800022802 */ /* 0x000fe20000000f00 */
        /* <DEDUP_REMOVED lines=39> */
[----:B------:R-:W-:Y:S01]  /*a610*/  FMUL.FTZ R98, R0, R98 ;  /* 0x0000006200627220 */ /* 0x000fe20000410000 */
[----:B------:R-:W-:Y:S01]  /*a620*/  @P1 MOV R0, 0x3f317218 ;  /* 0x3f31721800001802 */ /* 0x000fe20000000f00 */
[----:B------:R-:W-:Y:S02]  /*a630*/  @P2 FMUL.FTZ R4, R2, c[0x0][0x2d0] ;  /* 0x0000b40002042a20 */ /* 0x000fe40000410000 */
[----:B-1----:R-:W-:Y:S02]  /*a640*/  @P1 FMUL.FTZ R2, R7, 0.69314718246459960938 ;  /* 0x3f31721807021820 */ /* 0x002fe40000410000 */
[----:B------:R-:W-:Y:S01]  /*a650*/  @P1 FMUL.FTZ R0, R0, c[0x0][0x2d0] ;  /* 0x0000b40000001a20 */ /* 0x000fe20000410000 */
[----:B------:R-:W1:Y:S01]  /*a660*/  @P2 MUFU.LG2 R6, R6 ;  /* 0x0000000600062308 */ /* 0x000e620000000c00 */
[----:B------:R-:W-:Y:S02]  /*a670*/  MOV R59, 0xff800000 ;  /* 0xff800000003b7802 */ /* 0x000fe40000000f00 */
[----:B------:R-:W-:Y:S01]  /*a680*/  @P1 FFMA.FTZ R59, R0, R3, R2 ;  /* 0x00000003003b1223 */ /* 0x000fe20000010002 */
[----:B------:R-:W-:-:S02]  /*a690*/  SHF.R.S32.HI R0, RZ, 0x5, R152 ;  /* 0x00000005ff007819 */ /* 0x000fc40000011498 */
[----:B------:R-:W-:Y:S02]  /*a6a0*/  F2FP.BF16.PACK_AB R57, R63, R57 ;  /* 0x000000393f39723e */ /* 0x000fe400000010ff */
[----:B------:R-:W-:Y:S01]  /*a6b0*/  SHF.R.S32.HI R3, RZ, 0x1f, R0 ;  /* 0x0000001fff037819 */ /* 0x000fe20000011400 */
[----:B------:R-:W4:Y:S01]  /*a6c0*/  S2R R63, SR_CTAID.X ;  /* 0x00000000003f7919 */ /* 0x000f220000002500 */
[----:B------:R-:W-:Y:S02]  /*a6d0*/  LEA.HI R2, R10, R10, RZ, 0x1 ;  /* 0x0000000a0a027211 */ /* 0x000fe400078f08ff */
[----:B------:R-:W-:Y:S02]  /*a6e0*/  LEA.HI R3, R3, R0, RZ, 0x3 ;  /* 0x0000000003037211 */ /* 0x000fe400078f18ff */
[----:B------:R-:W-:Y:S02]  /*a6f0*/  LOP3.LUT R2, R2, 0x1ffffffe, RZ, 0xc0, !PT ;  /* 0x1ffffffe02027812 */ /* 0x000fe400078ec0ff */
[----:B------:R-:W-:Y:S01]  /*a700*/  LOP3.LUT R3, R3, 0xffffff8, RZ, 0xc0, !PT ;  /* 0x0ffffff803037812 */ /* 0x000fe200078ec0ff */
[----:B-1----:R-:W-:Y:S01]  /*a710*/  @P2 FMUL.FTZ R6, R6, 0.69314718246459960938 ;  /* 0x3f31721806062820 */ /* 0x002fe20000410000 */
[----:B------:R-:W-:-:S02]  /*a720*/  F2FP.BF16.PACK_AB R44, R12, R44 ;  /* 0x0000002c0c2c723e */ /* 0x000fc400000010ff */
[C---:B------:R-:W-:Y:S02]  /*a730*/  IADD3 R7, R0.reuse, -R3, RZ ;  /* 0x8000000300077210 */ /* 0x040fe40007ffe0ff */
[----:B------:R-:W-:Y:S02]  /*a740*/  LEA R12, R0, R10, 0x9 ;  /* 0x0000000a000c7211 */ /* 0x000fe400078e48ff */
[----:B------:R-:W-:Y:S01]  /*a750*/  MOV R60, 0xff800000 ;  /* 0xff800000003c7802 */ /* 0x000fe20000000f00 */
[----:B------:R-:W-:Y:S01]  /*a760*/  @P2 FFMA.FTZ R60, R4, R100, R6 ;  /* 0x00000064043c2223 */ /* 0x000fe20000010006 */
[----:B------:R-:W-:Y:S02]  /*a770*/  SHF.R.S32.HI R0, RZ, 0x1f, R23 ;  /* 0x0000001fff007819 */ /* 0x000fe40000011417 */
[----:B------:R-:W-:Y:S02]  /*a780*/  IADD3 R10, R10, -R2, RZ ;  /* 0x800000020a0a7210 */ /* 0x000fe40007ffe0ff */
[----:B------:R-:W-:-:S02]  /*a790*/  SHF.R.S32.HI R6, RZ, 0x2, R154 ;  /* 0x00000002ff067819 */ /* 0x000fc4000001149a */
[C---:B------:R-:W-:Y:S02]  /*a7a0*/  LOP3.LUT R2, R5.reuse, 0x1, RZ, 0xc0, !PT ;  /* 0x0000000105027812 */ /* 0x040fe400078ec0ff */
[C---:B------:R-:W-:Y:S01]  /*a7b0*/  R2P PR, R5.reuse, 0x6 ;  /* 0x0000000605007804 */ /* 0x040fe20000000000 */
[----:B------:R-:W-:Y:S02]  /*a7c0*/  IMAD.SHL.U32 R5, R5, 0x40, RZ ;  /* 0x0000004005057824 */ /* 0x000fe400078e00ff */
[----:B------:R-:W-:Y:S01]  /*a7d0*/  IMAD R4, R0, c[0x0][0x3e0], RZ ;  /* 0x0000f80000047a24 */ /* 0x000fe200078e02ff */
[----:B------:R-:W-:Y:S02]  /*a7e0*/  LEA R0, R7, R6, 0x4 ;  /* 0x0000000607007211 */ /* 0x000fe400078e20ff */
[----:B------:R-:W-:Y:S02]  /*a7f0*/  ISETP.NE.U32.AND P3, PT, R2, 0x1, PT ;  /* 0x000000010200780c */ /* 0x000fe40003f65070 */
[----:B------:R-:W-:-:S02]  /*a800*/  IADD3 R3, R9, R61, RZ ;  /* 0x0000003d09037210 */ /* 0x000fc40007ffe0ff */
[----:B------:R-:W-:Y:S02]  /*a810*/  LOP3.LUT R5, R5, 0x1c0, RZ, 0xc0, !PT ;  /* 0x000001c005057812 */ /* 0x000fe400078ec0ff */
[----:B------:R-:W-:Y:S02]  /*a820*/  MOV R2, R8 ;  /* 0x0000000800027202 */ /* 0x000fe40000000f00 */
[----:B------:R-:W-:Y:S01]  /*a830*/  LEA R10, R10, R0, 0x3 ;  /* 0x000000000a0a7211 */ /* 0x000fe200078e18ff */
[----:B------:R-:W-:Y:S01]  /*a840*/  IMAD R7, R23, c[0x0][0x3e4], R4 ;  /* 0x0000f90017077a24 */ /* 0x000fe200078e0204 */
[----:B------:R-:W-:Y:S01]  /*a850*/  LEA.HI R6, R5, R5, RZ, 0x1d ;  /* 0x0000000505067211 */ /* 0x000fe200078fe8ff */
[----:B------:R-:W-:Y:S01]  /*a860*/  IMAD.WIDE.U32 R4, R23, c[0x0][0x3e0], R2 ;  /* 0x0000f80017047a25 */ /* 0x000fe200078e0002 */
[----:B----4-:R-:W-:Y:S02]  /*a870*/  LEA R10, R63, R10, 0x7 ;  /* 0x0000000a3f0a7211 */ /* 0x010fe400078e38ff */
[----:B------:R-:W-:Y:S01]  /*a880*/  LEA R2, R12, R6, 0x1 ;  /* 0x000000060c027211 */ /* 0x000fe200078e08ff */
[----:B------:R-:W-:Y:S01]  /*a890*/  IMAD R61, R153, c[0x0][0x388], RZ ;  /* 0x0000e200993d7a24 */ /* 0x000fe200078e02ff */
[----:B------:R-:W-:-:S02]  /*a8a0*/  LEA R0, R63, R0, 0x7 ;  /* 0x000000003f007211 */ /* 0x000fc400078e38ff */
[----:B------:R-:W-:Y:S01]  /*a8b0*/  IADD3 R5, R5, R7, RZ ;  /* 0x0000000705057210 */ /* 0x000fe20007ffe0ff */
[----:B------:R-:W-:Y:S01]  /*a8c0*/  @P0 IMAD.HI.U32 R7, R10, c[0x0][0x4ec], RZ ;  /* 0x00013b000a070a27 */ /* 0x000fe200078e00ff */
[----:B------:R-:W-:Y:S02]  /*a8d0*/  F2FP.BF16.PACK_AB R13, R107, R13 ;  /* 0x0000000d6b0d723e */ /* 0x000fe400000010ff */
[----:B------:R-:W-:Y:S02]  /*a8e0*/  SHF.L.U32 R2, R2, 0x1, RZ ;  /* 0x0000000102027819 */ /* 0x000fe400000006ff */
[C---:B------:R-:W-:Y:S02]  /*a8f0*/  IADD3 R3, R0.reuse, 0x8, RZ ;  /* 0x0000000800037810 */ /* 0x040fe40007ffe0ff */
[----:B------:R-:W-:Y:S01]  /*a900*/  ISETP.GE.OR P5, PT, R0, R61, P4 ;  /* 0x0000003d0000720c */ /* 0x000fe200027a6670 */
[----:B------:R-:W-:Y:S01]  /*a910*/  IMAD.MOV.U32 R0, RZ, RZ, R10 ;  /* 0x000000ffff007224 */ /* 0x000fe200078e000a */
[----:B------:R-:W-:-:S02]  /*a920*/  SHF.R.S32.HI R6, RZ, 0x1f, R101 ;  /* 0x0000001fff067819 */ /* 0x000fc40000011465 */
[----:B------:R-:W-:Y:S01]  /*a930*/  @P0 SHF.R.U32.HI R0, RZ, c[0x0][0x4f0], R7 ;  /* 0x00013c00ff000a19 */ /* 0x000fe20000011607 */
[----:B------:R1:W-:Y:S01]  /*a940*/  STS [R2+0x480], R13 ;  /* 0x0004800d02007388 */ /* 0x0003e20000000800 */
[----:B------:R-:W-:Y:S01]  /*a950*/  IADD3 R8, R2, 0x80, RZ ;  /* 0x0000008002087810 */ /* 0x000fe20007ffe0ff */
[----:B------:R-:W-:Y:S01]  /*a960*/  IMAD R6, R6, c[0x0][0x3d8], RZ ;  /* 0x0000f60006067a24 */ /* 0x000fe200078e02ff */
[----:B------:R-:W-:Y:S02]  /*a970*/  ISETP.GE.OR P4, PT, R3, R61, P4 ;  /* 0x0000003d0300720c */ /* 0x000fe40002786670 */
[----:B------:R-:W-:Y:S01]  /*a980*/  IADD3 R3, R2, 0x70, RZ ;  /* 0x0000007002037810 */ /* 0x000fe20007ffe0ff */
[----:B------:R-:W-:Y:S01]  /*a990*/  IMAD R23, R101, c[0x0][0x3dc], R6 ;  /* 0x0000f70065177a24 */ /* 0x000fe200078e0206 */
[----:B------:R-:W-:Y:S02]  /*a9a0*/  @P3 IADD3 R3, R8, 0x10, RZ ;  /* 0x0000001008033810 */ /* 0x000fe40007ffe0ff */
[----:B------:R-:W-:-:S02]  /*a9b0*/  SHF.R.S32.HI R6, RZ, 0x1f, R0 ;  /* 0x0000001fff067819 */ /* 0x000fc40000011400 */
[C---:B------:R-:W-:Y:S01]  /*a9c0*/  IADD3 R8, P0, R0.reuse, R14, RZ ;  /* 0x0000000e00087210 */ /* 0x040fe20007f1e0ff */
[----:B-1----:R-:W-:Y:S01]  /*a9d0*/  IMAD.WIDE.U32 R12, R101, c[0x0][0x3d8], R4 ;  /* 0x0000f600650c7a25 */ /* 0x002fe200078e0004 */
[----:B------:R-:W-:-:S05]  /*a9e0*/  IADD3 R4, -R0, RZ, RZ ;  /* 0x000000ff00047210 */ /* 0x000fca0007ffe1ff */
[----:B------:R-:W-:Y:S01]  /*a9f0*/  IMAD R4, R4, c[0x0][0x4e8], R10 ;  /* 0x00013a0004047a24 */ /* 0x000fe200078e020a */
[----:B------:R-:W-:Y:S02]  /*aa00*/  IADD3.X R9, R6, R15, R62, P0, !PT ;  /* 0x0000000f06097210 */ /* 0x000fe400007fe43e */
[----:B------:R-:W-:Y:S02]  /*aa10*/  MOV R6, 0x40 ;  /* 0x0000004000067802 */ /* 0x000fe40000000f00 */
[----:B------:R-:W-:Y:S02]  /*aa20*/  SHF.R.S32.HI R7, RZ, 0x1f, R4 ;  /* 0x0000001fff077819 */ /* 0x000fe40000011404 */
[----:B------:R-:W-:Y:S02]  /*aa30*/  SEL R237, R237, 0xffffffe0, !P1 ;  /* 0xffffffe0eded7807 */ /* 0x000fe40004800000 */
[----:B------:R-:W-:Y:S01]  /*aa40*/  F2FP.BF16.PACK_AB R11, R105, R11 ;  /* 0x0000000b690b723e */ /* 0x000fe200000010ff */
[----:B------:R-:W-:Y:S01]  /*aa50*/  IMAD R7, R7, c[0x0][0x488], RZ ;  /* 0x0001220007077a24 */ /* 0x000fe200078e02ff */
[----:B------:R-:W-:-:S02]  /*aa60*/  SEL R6, R6, 0xffffffc0, !P2 ;  /* 0xffffffc006067807 */ /* 0x000fc40005000000 */
[----:B------:R-:W-:Y:S02]  /*aa70*/  F2FP.BF16.PACK_AB R16, R109, R16 ;  /* 0x000000106d10723e */ /* 0x000fe400000010ff */
[----:B------:R-:W-:Y:S02]  /*aa80*/  F2FP.BF16.PACK_AB R17, R111, R17 ;  /* 0x000000116f11723e */ /* 0x000fe400000010ff */
[----:B------:R-:W-:Y:S02]  /*aa90*/  F2FP.BF16.PACK_AB R18, R113, R18 ;  /* 0x000000127112723e */ /* 0x000fe400000010ff */
[----:B------:R-:W-:Y:S02]  /*aaa0*/  F2FP.BF16.PACK_AB R21, R115, R21 ;  /* 0x000000157315723e */ /* 0x000fe400000010ff */
[----:B------:R-:W-:Y:S01]  /*aab0*/  IADD3 R0, R2, R237, RZ ;  /* 0x000000ed02007210 */ /* 0x000fe20007ffe0ff */
[----:B------:R-:W-:Y:S01]  /*aac0*/  IMAD R10, R4, c[0x0][0x48c], R7 ;  /* 0x00012300040a7a24 */ /* 0x000fe200078e0207 */
[----:B------:R-:W-:-:S02]  /*aad0*/  F2FP.BF16.PACK_AB R20, R117, R20 ;  /* 0x000000147514723e */ /* 0x000fc400000010ff */
[----:B------:R-:W-:Y:S02]  /*aae0*/  F2FP.BF16.PACK_AB R19, R119, R19 ;  /* 0x000000137713723e */ /* 0x000fe400000010ff */
[----:B------:R-:W-:Y:S01]  /*aaf0*/  IADD3 R237, R237, R3, RZ ;  /* 0x00000003eded7210 */ /* 0x000fe20007ffe0ff */
[----:B------:R-:W-:Y:S01]  /*ab00*/  STS [R2+0x80], R11 ;  /* 0x0000800b02007388 */ /* 0x000fe20000000800 */
[----:B------:R-:W-:Y:S01]  /*ab10*/  F2FP.BF16.PACK_AB R22, R121, R22 ;  /* 0x000000167916723e */ /* 0x000fe200000010ff */
[----:B------:R-:W-:Y:S01]  /*ab20*/  IMAD.WIDE.U32 R8, R4, c[0x0][0x488], R8 ;  /* 0x0001220004087a25 */ /* 0x000fe200078e0008 */
[----:B------:R-:W-:Y:S02]  /*ab30*/  F2FP.BF16.PACK_AB R24, R123, R24 ;  /* 0x000000187b18723e */ /* 0x000fe400000010ff */
[----:B------:R-:W-:Y:S01]  /*ab40*/  IADD3 R5, R2, R6, RZ ;  /* 0x0000000602057210 */ /* 0x000fe20007ffe0ff */
[----:B------:R-:W-:Y:S01]  /*ab50*/  STS [R3], R16 ;  /* 0x0000001003007388 */ /* 0x000fe20000000800 */
[----:B------:R-:W-:-:S02]  /*ab60*/  F2FP.BF16.PACK_AB R25, R125, R25 ;  /* 0x000000197d19723e */ /* 0x000fc400000010ff */
[----:B------:R-:W-:Y:S01]  /*ab70*/  F2FP.BF16.PACK_AB R27, R127, R27 ;  /* 0x0000001b7f1b723e */ /* 0x000fe200000010ff */
[----:B------:R-:W-:Y:S01]  /*ab80*/  STS [R3+0x400], R17 ;  /* 0x0004001103007388 */ /* 0x000fe20000000800 */
[C---:B------:R-:W-:Y:S02]  /*ab90*/  IADD3 R7, R6.reuse, R3, RZ ;  /* 0x0000000306077210 */ /* 0x040fe40007ffe0ff */
[----:B------:R-:W-:Y:S01]  /*aba0*/  F2FP.BF16.PACK_AB R42, R129, R42 ;  /* 0x0000002a812a723e */ /* 0x000fe200000010ff */
[----:B------:R-:W-:Y:S01]  /*abb0*/  STS [R0+0x80], R18 ;  /* 0x0000801200007388 */ /* 0x000fe20000000800 */
[----:B------:R-:W-:Y:S02]  /*abc0*/  F2FP.BF16.PACK_AB R41, R131, R41 ;  /* 0x000000298329723e */ /* 0x000fe400000010ff */
[----:B------:R-:W-:Y:S01]  /*abd0*/  IADD3 R4, R6, R0, RZ ;  /* 0x0000000006047210 */ /* 0x000fe20007ffe0ff */
[----:B------:R-:W-:Y:S01]  /*abe0*/  STS [R0+0x480], R21 ;  /* 0x0004801500007388 */ /* 0x000fe20000000800 */
[----:B------:R-:W-:-:S02]  /*abf0*/  F2FP.BF16.PACK_AB R40, R133, R40 ;  /* 0x000000288528723e */ /* 0x000fc400000010ff */
[----:B------:R-:W-:Y:S01]  /*ac00*/  F2FP.BF16.PACK_AB R39, R135, R39 ;  /* 0x000000278727723e */ /* 0x000fe200000010ff */
[----:B------:R-:W-:Y:S01]  /*ac10*/  STS [R237], R20 ;  /* 0x00000014ed007388 */ /* 0x000fe20000000800 */
[----:B------:R-:W-:Y:S02]  /*ac20*/  IADD3 R6, R237, R6, RZ ;  /* 0x00000006ed067210 */ /* 0x000fe40007ffe0ff */
        /* <DEDUP_REMOVED lines=11> */
[----:B------:R-:W-:-:S03]  /*ace0*/  F2FP.BF16.PACK_AB R31, R151, R31 ;  /* 0x0000001f971f723e */ /* 0x000fc600000010ff */
[----:B------:R-:W-:Y:S01]  /*acf0*/  STS [R7+0x400], R27 ;  /* 0x0004001b07007388 */ /* 0x000fe20000000800 */
[----:B------:R-:W-:Y:S02]  /*ad00*/  F2FP.BF16.PACK_AB R30, R103, R30 ;  /* 0x0000001e671e723e */ /* 0x000fe400000010ff */
[----:B------:R-:W-:Y:S01]  /*ad10*/  F2FP.BF16.PACK_AB R29, R26, R29 ;  /* 0x0000001d1a1d723e */ /* 0x000fe200000010ff */
[----:B------:R-:W-:Y:S01]  /*ad20*/  STS [R4+0x80], R42 ;  /* 0x0000802a04007388 */ /* 0x000fe20000000800 */
[----:B------:R-:W-:-:S03]  /*ad30*/  F2FP.BF16.PACK_AB R28, R102, R28 ;  /* 0x0000001c661c723e */ /* 0x000fc600000010ff */
[----:B------:R-:W-:Y:S01]  /*ad40*/  STS [R4+0x480], R41 ;  /* 0x0004802904007388 */ /* 0x000fe20000000800 */
[----:B------:R-:W-:-:S03]  /*ad50*/  F2FP.BF16.PACK_AB R58, R45, R43 ;  /* 0x0000002b2d3a723e */ /* 0x000fc600000010ff */
[----:B------:R-:W-:Y:S04]  /*ad60*/  STS [R6], R40 ;  /* 0x0000002806007388 */ /* 0x000fe80000000800 */
[----:B------:R-:W-:Y:S01]  /*ad70*/  STS [R6+0x400], R39 ;  /* 0x0004002706007388 */ /* 0x000fe20000000800 */
[----:B------:R-:W-:-:S03]  /*ad80*/  F2FP.BF16.PACK_AB R53, R71, R53 ;  /* 0x000000354735723e */ /* 0x000fc600000010ff */
        /* <DEDUP_REMOVED lines=53> */
[----:B------:R-:W4:Y:S04]  /*b0e0*/  SHFL.IDX PT, R9, R9, 0x1, 0x1c1f ;  /* 0x003c1f0009097f89 */ /* 0x000f2800000e0000 */
[----:B-1----:R2:W-:Y:S04]  /*b0f0*/  @!P5 ST.E [R10.64], R60 ;  /* 0x0000003c0a00d985 */ /* 0x0025e8000c101914 */
[----:B----4-:R2:W-:Y:S04]  /*b100*/  @!P4 ST.E [R8.64], R59 ;  /* 0x0000003b0800c985 */ /* 0x0105e8000c101914 */
[----:B------:R2:W1:Y:S04]  /*b110*/  LDS.128 R32, [R243+0x1080] ;  /* 0x00108000f3207984 */ /* 0x0004680000000c00 */
        /* <DEDUP_REMOVED lines=12> */
[----:B------:R2:W3:Y:S01]  /*b1e0*/  SHFL.IDX PT, R2, R21, RZ, 0x181f ;  /* 0x00181fff15027589 */ /* 0x0004e200000e0000 */
[----:B------:R-:W-:Y:S03]  /*b1f0*/  BSSY B0, `(.L_x_641) ;  /* 0x0000015000007945 */ /* 0x000fe60003800000 */
[----:B------:R2:W1:Y:S08]  /*b200*/  SHFL.IDX PT, R3, R20, RZ, 0x181f ;  /* 0x00181fff14037589 */ /* 0x00047000000e0000 */
[----:B------:R-:W-:Y:S05]  /*b210*/  @P0 BRA `(.L_x_642) ;  /* 0x0000012000000947 */ /* 0x000fea0003800000 */
[----:B----4-:R-:W4:Y:S01]  /*b220*/  LDS.128 R16, [R243+0x80] ;  /* 0x00008000f3107984 */ /* 0x010f220000000c00 */
[----:B-----5:R-:W-:-:S02]  /*b230*/  ISETP.GE.AND P1, PT, R65, c[0x0][0x3c8], PT ;  /* 0x0000f20041007a0c */ /* 0x020fc40003f26270 */
[----:B------:R-:W-:Y:S01]  /*b240*/  ISETP.GE.AND P0, PT, R64, c[0x0][0x3c8], PT ;  /* 0x0000f20040007a0c */ /* 0x000fe20003f06270 */
[----:B------:R-:W2:Y:S01]  /*b250*/  LDS.128 R12, [R243+0x4080] ;  /* 0x00408000f30c7984 */ /* 0x000ea20000000c00 */
[----:B------:R-:W-:-:S03]  /*b260*/  ISETP.GE.AND P2, PT, R66, c[0x0][0x3c8], PT ;  /* 0x0000f20042007a0c */ /* 0x000fc60003f46270 */
[----:B--2---:R-:W2:Y:S06]  /*b270*/  LDS.128 R8, [R243+0x8080] ;  /* 0x00808000f3087984 */ /* 0x004eac0000000c00 */
[----:B------:R-:W-:Y:S02]  /*b280*/  @!P1 SHF.R.S32.HI R4, RZ, 0x1f, R65 ;  /* 0x0000001fff049819 */ /* 0x000fe40000011441 */
[----:B------:R-:W-:Y:S02]  /*b290*/  @!P0 SHF.R.S32.HI R0, RZ, 0x1f, R64 ;  /* 0x0000001fff008819 */ /* 0x000fe40000011440 */
[----:B------:R-:W-:Y:S01]  /*b2a0*/  @!P1 LEA.HI R4, R4, R65, RZ, 0x3 ;  /* 0x0000004104049211 */ /* 0x000fe200078f18ff */
[----:B-1-3--:R-:W-:Y:S01]  /*b2b0*/  @!P2 IMAD.WIDE R6, R66, 0x2, R2 ;  /* 0x000000024206a825 */ /* 0x00afe200078e0202 */
[----:B------:R-:W-:-:S02]  /*b2c0*/  @!P0 LEA.HI R0, R0, R64, RZ, 0x3 ;  /* 0x0000004000008211 */ /* 0x000fc400078f18ff */
[----:B------:R-:W-:Y:S02]  /*b2d0*/  @!P1 LOP3.LUT R4, R4, 0xfffffff8, RZ, 0xc0, !PT ;  /* 0xfffffff804049812 */ /* 0x000fe400078ec0ff */
[----:B------:R-:W-:-:S03]  /*b2e0*/  @!P0 LOP3.LUT R0, R0, 0xfffffff8, RZ, 0xc0, !PT ;  /* 0xfffffff800008812 */ /* 0x000fc600078ec0ff */
[----:B------:R-:W-:-:S04]  /*b2f0*/  @!P1 IMAD.WIDE R4, R4, 0x2, R2 ;  /* 0x0000000204049825 */ /* 0x000fc800078e0202 */
[----:B------:R-:W-:Y:S01]  /*b300*/  @!P0 IMAD.WIDE R2, R0, 0x2, R2 ;  /* 0x0000000200028825 */ /* 0x000fe200078e0202 */
[----:B----4-:R1:W-:Y:S04]  /*b310*/  @!P2 ST.E.128 [R6.64], R16 ;  /* 0x000000100600a985 */ /* 0x0103e8000c101d14 */
[----:B------:R1:W-:Y:S04]  /*b320*/  @!P1 ST.E.128 [R4.64], R12 ;  /* 0x0000000c04009985 */ /* 0x0003e8000c101d14 */
[----:B--2---:R1:W-:Y:S02]  /*b330*/  @!P0 ST.E.128 [R2.64], R8 ;  /* 0x0000000802008985 */ /* 0x0043e4000c101d14 */
.L_x_642:
[----:B----4-:R-:W-:Y:S05]  /*b340*/  BSYNC B0 ;  /* 0x0000000000007941 */ /* 0x010fea0003800000 */
.L_x_641:
[----:B------:R-:W-:Y:S01]  /*b350*/  IADD3 R0, R68, 0x20, RZ ;  /* 0x0000002044007810 */ /* 0x000fe20007ffe0ff */
[----:B-1----:R1:W4:Y:S01]  /*b360*/  SHFL.IDX PT, R3, R20, 0x1, 0x181f ;  /* 0x00381f0014037f89 */ /* 0x00232200000e0000 */
[----:B------:R-:W-:Y:S02]  /*b370*/  BSSY B0, `(.L_x_643) ;  /* 0x0000013000007945 */ /* 0x000fe40003800000 */
[----:B------:R-:W-:Y:S01]  /*b380*/  ISETP.GE.AND P0, PT, R0, R61, PT ;  /* 0x0000003d0000720c */ /* 0x000fe20003f06270 */
[----:B---3--:R1:W3:-:S12]  /*b390*/  SHFL.IDX PT, R2, R21, 0x1, 0x181f ;  /* 0x00381f0015027f89 */ /* 0x0082d800000e0000 */
[----:B------:R-:W-:Y:S05]  /*b3a0*/  @P0 BRA `(.L_x_644) ;  /* 0x000000f000000947 */ /* 0x000fea0003800000 */
[----:B-----5:R-:W-:Y:S02]  /*b3b0*/  ISETP.GE.AND P1, PT, R65, c[0x0][0x3c8], PT ;  /* 0x0000f20041007a0c */ /* 0x020fe40003f26270 */
        /* <DEDUP_REMOVED lines=14> */
.L_x_644:
[----:B------:R-:W-:Y:S05]  /*b4a0*/  BSYNC B0 ;  /* 0x0000000000007941 */ /* 0x000fea0003800000 */
.L_x_643:
[----:B------:R-:W-:Y:S01]  /*b4b0*/  IADD3 R0, R68, 0x40, RZ ;  /* 0x0000004044007810 */ /* 0x000fe20007ffe0ff */
[----:B---34-:R3:W4:Y:S01]  /*b4c0*/  SHFL.IDX PT, R3, R20, 0x2, 0x181f ;  /* 0x00581f0014037f89 */ /* 0x01872200000e0000 */
[----:B------:R-:W-:Y:S02]  /*b4d0*/  BSSY B0, `(.L_x_645) ;  /* 0x0000013000007945 */ /* 0x000fe40003800000 */
[----:B------:R-:W-:Y:S01]  /*b4e0*/  ISETP.GE.AND P0, PT, R0, R61, PT ;  /* 0x0000003d0000720c */ /* 0x000fe20003f06270 */
[----:B------:R3:W1:-:S12]  /*b4f0*/  SHFL.IDX PT, R2, R21, 0x2, 0x181f ;  /* 0x00581f0015027f89 */ /* 0x00065800000e0000 */
        /* <DEDUP_REMOVED lines=16> */
.L_x_646:
[----:B------:R-:W-:Y:S05]  /*b600*/  BSYNC B0 ;  /* 0x0000000000007941 */ /* 0x000fea0003800000 */
.L_x_645:
        /* <DEDUP_REMOVED lines=22> */
.L_x_647:
        /* <DEDUP_REMOVED lines=9> */
.L_x_1342:


//--------------------- .text._ZN7cutlass13device_kernelIN5flash19enable_sm80_to_sm89INS1_16FlashAttnFwdSm80INS1_25CollectiveMainloopFwdSm80ILi8ELi2ELb1EN4cute5tupleIJNS5_1CILi128EEENS7_ILi96EEENS7_ILi192EEEEEELi192ENS_10bfloat16_tEfNS_4arch4Sm80ELb0ELb0ELb1ELb1ELb0ELb0ELb1ELb0EEENS1_21CollectiveEpilogueFwdINS6_IJS8_SA_S9_EEENS6_IJNS7_ILi1EEESI_SI_EEESC_SE_Li256ELb1ELb1ELb0ELb0EEENS1_19SingleTileSchedulerILb1ELb0ELb1ELi128EEEEEEEEEvNT_6ParamsE --------------------------
	.section	.text._ZN7cutlass13device_kernelIN5flash19enable_sm80_to_sm89INS1_16FlashAttnFwdSm80INS1_25CollectiveMainloopFwdSm80ILi8ELi2ELb1EN4cute5tupleIJNS5_1CILi128EEENS7_ILi96EEENS7_ILi192EEEEEELi192ENS_10bfloat16_tEfNS_4arch4Sm80ELb0ELb0ELb1ELb1ELb0ELb0ELb1ELb0EEENS1_21CollectiveEpilogueFwdINS6_IJS8_SA_S9_EEENS6_IJNS7_ILi1EEESI_SI_EEESC_SE_Li256ELb1ELb1ELb0ELb0EEENS1_19SingleTileSchedulerILb1ELb0ELb1ELi128EEEEEEEEEvNT_6ParamsE,"ax",@progbits
	.sectioninfo	@"SHI_REGISTERS=255"
	.align	128
.text._ZN7cutlass13device_kernelIN5flash19enable_sm80_to_sm89INS1_16FlashAttnFwdSm80INS1_25CollectiveMainloopFwdSm80ILi8ELi2ELb1EN4cute5tupleIJNS5_1CILi128EEENS7_ILi96EEENS7_ILi192EEEEEELi192ENS_10bfloat16_tEfNS_4arch4Sm80ELb0ELb0ELb1ELb1ELb0ELb0ELb1ELb0EEENS1_21CollectiveEpilogueFwdINS6_IJS8_SA_S9_EEENS6_IJNS7_ILi1EEESI_SI_EEESC_SE_Li256ELb1ELb1ELb0ELb0EEENS1_19SingleTileSchedulerILb1ELb0ELb1ELi128EEEEEEEEEvNT_6ParamsE:
        .type           _ZN7cutlass13device_kernelIN5flash19enable_sm80_to_sm89INS1_16FlashAttnFwdSm80INS1_25CollectiveMainloopFwdSm80ILi8ELi2ELb1EN4cute5tupleIJNS5_1CILi128EEENS7_ILi96EEENS7_ILi192EEEEEELi192ENS_10bfloat16_tEfNS_4arch4Sm80ELb0ELb0ELb1ELb1ELb0ELb0ELb1ELb0EEENS1_21CollectiveEpilogueFwdINS6_IJS8_SA_S9_EEENS6_IJNS7_ILi1EEESI_SI_EEESC_SE_Li256ELb1ELb1ELb0ELb0EEENS1_19SingleTileSchedulerILb1ELb0ELb1ELi128EEEEEEEEEvNT_6ParamsE,@function
        .size           _ZN7cutlass13device_kernelIN5flash19enable_sm80_to_sm89INS1_16FlashAttnFwdSm80INS1_25CollectiveMainloopFwdSm80ILi8ELi2ELb1EN4cute5tupleIJNS5_1CILi128EEENS7_ILi96EEENS7_ILi192EEEEEELi192ENS_10bfloat16_tEfNS_4arch4Sm80ELb0ELb0ELb1ELb1ELb0ELb0ELb1ELb0EEENS1_21CollectiveEpilogueFwdINS6_IJS8_SA_S9_EEENS6_IJNS7_ILi1EEESI_SI_EEESC_SE_Li256ELb1ELb1ELb0ELb0EEENS1_19SingleTileSchedulerILb1ELb0ELb1ELi128EEEEEEEEEvNT_6ParamsE,(.L_x_1343 - _ZN7cutlass13device_kernelIN5flash19enable_sm80_to_sm89INS1_16FlashAttnFwdSm80INS1_25CollectiveMainloopFwdSm80ILi8ELi2ELb1EN4cute5tupleIJNS5_1CILi128EEENS7_ILi96EEENS7_ILi192EEEEEELi192ENS_10bfloat16_tEfNS_4arch4Sm80ELb0ELb0ELb1ELb1ELb0ELb0ELb1ELb0EEENS1_21CollectiveEpilogueFwdINS6_IJS8_SA_S9_EEENS6_IJNS7_ILi1EEESI_SI_EEESC_SE_Li256ELb1ELb1ELb0ELb0EEENS1_19SingleTileSchedulerILb1ELb0ELb1ELi128EEEEEEEEEvNT_6ParamsE)
        .other          _ZN7cutlass13device_kernelIN5flash19enable_sm80_to_sm89INS1_16FlashAttnFwdSm80INS1_25CollectiveMainloopFwdSm80ILi8ELi2ELb1EN4cute5tupleIJNS5_1CILi128EEENS7_ILi96EEENS7_ILi192EEEEEELi192ENS_10bfloat16_tEfNS_4arch4Sm80ELb0ELb0ELb1ELb1ELb0ELb0ELb1ELb0EEENS1_21CollectiveEpilogueFwdINS6_IJS8_SA_S9_EEENS6_IJNS7_ILi1EEESI_SI_EEESC_SE_Li256ELb1ELb1ELb0ELb0EEENS1_19SingleTileSchedulerILb1ELb0ELb1ELi128EEEEEEEEEvNT_6ParamsE,@"STO_CUDA_ENTRY STV_DEFAULT"
_ZN7cutlass13device_kernelIN5flash19enable_sm80_to_sm89INS1_16FlashAttnFwdSm80INS1_25CollectiveMainloopFwdSm80ILi8ELi2ELb1EN4cute5tupleIJNS5_1CILi128EEENS7_ILi96EEENS7_ILi192EEEEEELi192ENS_10bfloat16_tEfNS_4arch4Sm80ELb0ELb0ELb1ELb1ELb0ELb0ELb1ELb0EEENS1_21CollectiveEpilogueFwdINS6_IJS8_SA_S9_EEENS6_IJNS7_ILi1EEESI_SI_EEESC_SE_Li256ELb1ELb1ELb0ELb0EEENS1_19SingleTileSchedulerILb1ELb0ELb1ELi128EEEEEEEEEvNT_6ParamsE:
        /* <DEDUP_REMOVED lines=17> */
.L_x_649:
        /* <DEDUP_REMOVED lines=8> */
.L_x_651:
[----:B------:R-:W-:-:S05]  /*0190*/  MOV R0, c[0x0][0x54c] ;  /* 0x0001530000007a02 */ /* 0x000fca0000000f00 */
.L_x_650:
[----:B-----5:R-:W-:Y:S01]  /*01a0*/  IMAD R0, R0, c[0x0][0x548], RZ ;  /* 0x0001520000007a24 */ /* 0x020fe200078e02ff */
[----:B-1----:R-:W-:-:S04]  /*01b0*/  SHF.L.U32 R2, R40, 0x7, RZ ;  /* 0x0000000728027819 */ /* 0x002fc800000006ff */
[----:B------:R-:W-:-:S04]  /*01c0*/  ISETP.GE.AND P0, PT, R2, R0, PT ;  /* 0x000000000200720c */ /* 0x000fc80003f06270 */
[----:B------:R-:W-:-:S05]  /*01d0*/  SEL R0, R5, 0xffffffff, !P0 ;  /* 0xffffffff05007807 */ /* 0x000fca0004000000 */
[----:B------:R1:W-:Y:S01]  /*01e0*/  STL [R1+0xc], R0 ;  /* 0x00000c0001007387 */ /* 0x0003e20000100800 */
[----:B------:R-:W-:Y:S05]  /*01f0*/  BRA `(.L_x_652) ;  /* 0x0000013000007947 */ /* 0x000fea0003800000 */
.L_x_648:
[----:B---3--:R-:W-:-:S04]  /*0200*/  ISETP.NE.U32.AND P0, PT, RZ, c[0x0][0x568], PT ;  /* 0x00015a00ff007a0c */ /* 0x008fc80003f05070 */
[----:B------:R-:W-:-:S13]  /*0210*/  ISETP.NE.AND.EX P0, PT, RZ, c[0x0][0x56c], PT, P0 ;  /* 0x00015b00ff007a0c */ /* 0x000fda0003f05300 */
[----:B------:R-:W-:Y:S05]  /*0220*/  @!P0 BRA `(.L_x_653) ;  /* 0x0000002000008947 */ /* 0x000fea0003800000 */
[----:B------:R1:W5:Y:S01]  /*0230*/  LDG.E R0, [R2.64] ;  /* 0x0000001402007981 */ /* 0x000362000c1e1900 */
[----:B------:R-:W-:Y:S05]  /*0240*/  BRA `(.L_x_654) ;  /* 0x0000009000007947 */ /* 0x000fea0003800000 */
.L_x_653:
        /* <DEDUP_REMOVED lines=8> */
.L_x_655:
[----:B------:R-:W-:-:S05]  /*02d0*/  MOV R0, c[0x0][0x54c] ;  /* 0x0001530000007a02 */ /* 0x000fca0000000f00 */
.L_x_654:
[----:B-----5:R-:W-:Y:S01]  /*02e0*/  IMAD R0, R0, c[0x0][0x548], RZ ;  /* 0x0001520000007a24 */ /* 0x020fe200078e02ff */
[----:B-1----:R-:W-:-:S04]  /*02f0*/  SHF.L.U32 R2, R40, 0x7, RZ ;  /* 0x0000000728027819 */ /* 0x002fc800000006ff */
[----:B------:R-:W-:-:S04]  /*0300*/  ISETP.GE.AND P0, PT, R2, R0, PT ;  /* 0x000000000200720c */ /* 0x000fc80003f06270 */
[----:B------:R-:W-:-:S05]  /*0310*/  SEL R0, R5, 0xffffffff, !P0 ;  /* 0xffffffff05007807 */ /* 0x000fca0004000000 */
[----:B------:R1:W-:Y:S04]  /*0320*/  STL [R1+0xc], R0 ;  /* 0x00000c0001007387 */ /* 0x0003e80000100800 */
.L_x_652:
[----:B------:R-:W2:Y:S02]  /*0330*/  LDL R41, [R1+0xc] ;  /* 0x00000c0001297983 */ /* 0x000ea40000100800 */
[----:B--2---:R-:W-:-:S13]  /*0340*/  ISETP.GE.AND P0, PT, R41, RZ, PT ;  /* 0x000000ff2900720c */ /* 0x004fda0003f06270 */
        /* <DEDUP_REMOVED lines=9> */
[----:B------:R-:W-:Y:S01]  /*03e0*/  @P2 IMAD.WIDE R2, R41, R27, c[0x0][0x370] ;  /* 0x0000dc0029022625 */ /* 0x000fe200078e021b */
[----:B------:R-:W-:-:S03]  /*03f0*/  CS2R R8, SRZ ;  /* 0x0000000000087805 */ /* 0x000fc6000001ff00 */
[----:B------:R-:W-:Y:S01]  /*0400*/  IMAD.MOV.U32 R10, RZ, RZ, c[0x0][0x168] ;  /* 0x00005a00ff0a7624 */ /* 0x000fe200078e00ff */
[----:B-1----:R1:W2:Y:S01]  /*0410*/  @P2 LDG.E R0, [R2.64] ;  /* 0x0000001402002981 */ /* 0x0022a2000c1e1900 */
[----:B------:R-:W-:-:S04]  /*0420*/  @P1 IMAD.WIDE R6, R41, R27, c[0x0][0x360] ;  /* 0x0000d80029061625 */ /* 0x000fc800078e021b */
[CC--:B------:R-:W-:Y:S01]  /*0430*/  IMAD.WIDE R4, R41.reuse, R27.reuse, c[0x0][0x348] ;  /* 0x0000d20029047625 */ /* 0x0c0fe200078e021b */
[----:B------:R3:W5:Y:S04]  /*0440*/  @P1 LDG.E R10, [R6.64] ;  /* 0x00000014060a1981 */ /* 0x000768000c1e1900 */
[----:B------:R3:W5:Y:S01]  /*0450*/  @P0 LDG.E R8, [R4.64] ;  /* 0x0000001404080981 */ /* 0x000762000c1e1900 */
[----:B-1----:R-:W-:-:S05]  /*0460*/  IMAD.WIDE R2, R41, R27, c[0x0][0x350] ;  /* 0x0000d40029027625 */ /* 0x002fca00078e021b */
[----:B------:R3:W5:Y:S01]  /*0470*/  @P6 LDG.E R9, [R2.64] ;  /* 0x0000001402096981 */ /* 0x000762000c1e1900 */
[----:B------:R-:W-:Y:S02]  /*0480*/  UMOV UR4, URZ ;  /* 0x0000003f00047c82 */ /* 0x000fe40008000000 */
[----:B------:R-:W-:Y:S02]  /*0490*/  ULDC UR6, c[0x0][0x1d0] ;  /* 0x0000740000067ab9 */ /* 0x000fe40000000800 */
[----:B--2---:R3:W1:Y:S02]  /*04a0*/  @P2 R2UR UR4, R0 ;  /* 0x00000000000423c2 */ /* 0x00466400000e0000 */
[----:B-1-3--:R-:W-:Y:S05]  /*04b0*/  @P1 BRA `(.L_x_656) ;  /* 0x0000004000001947 */ /* 0x00afea0003800000 */
[----:B------:R-:W-:Y:S05]  /*04c0*/  @!P0 BRA `(.L_x_656) ;  /* 0x0000003000008947 */ /* 0x000fea0003800000 */
[----:B------:R1:W2:Y:S04]  /*04d0*/  LDG.E R0, [R4.64] ;  /* 0x0000001404007981 */ /* 0x0002a8000c1e1900 */
[----:B-1----:R-:W2:Y:S02]  /*04e0*/  LDG.E R4, [R4.64+0x4] ;  /* 0x0000041404047981 */ /* 0x002ea4000c1e1900 */
[----:B--2--5:R-:W-:-:S02]  /*04f0*/  IADD3 R10, -R0, R4, RZ ;  /* 0x00000004000a7210 */ /* 0x024fc40007ffe1ff */
.L_x_656:
[----:B------:R-:W-:-:S04]  /*0500*/  ISETP.NE.U32.AND P1, PT, RZ, c[0x0][0x368], PT ;  /* 0x0000da00ff007a0c */ /* 0x000fc80003f25070 */
[----:B------:R-:W-:-:S13]  /*0510*/  ISETP.NE.AND.EX P1, PT, RZ, c[0x0][0x36c], PT, P1 ;  /* 0x0000db00ff007a0c */ /* 0x000fda0003f25310 */
[----:B------:R-:W-:Y:S05]  /*0520*/  @!P1 BRA `(.L_x_657) ;  /* 0x0000004000009947 */ /* 0x000fea0003800000 */
[----:B------:R-:W-:-:S05]  /*0530*/  IMAD.WIDE R2, R41, R27, c[0x0][0x368] ;  /* 0x0000da0029027625 */ /* 0x000fca00078e021b */
[----:B------:R-:W2:Y:S02]  /*0540*/  LDG.E R0, [R2.64] ;  /* 0x0000001402007981 */ /* 0x000ea4000c1e1900 */
[----:B--2---:R1:W2:Y:S02]  /*0550*/  R2UR UR6, R0 ;  /* 0x00000000000673c2 */ /* 0x0042a400000e0000 */
[----:B-12---:R-:W-:Y:S05]  /*0560*/  BRA `(.L_x_658) ;  /* 0x0000006000007947 */ /* 0x006fea0003800000 */
.L_x_657:
[----:B------:R-:W-:Y:S05]  /*0570*/  @!P6 BRA `(.L_x_658) ;  /* 0x000000500000e947 */ /* 0x000fea0003800000 */
[----:B------:R1:W2:Y:S04]  /*0580*/  LDG.E R0, [R2.64] ;  /* 0x0000001402007981 */ /* 0x0002a8000c1e1900 */
[----:B-1----:R-:W3:Y:S01]  /*0590*/  LDG.E R2, [R2.64+0x4] ;  /* 0x0000041402027981 */ /* 0x002ee2000c1e1900 */
[----:B--2---:R-:W1:Y:S08]  /*05a0*/  R2UR UR5, R0 ;  /* 0x00000000000573c2 */ /* 0x004e7000000e0000 */
[----:B---3--:R-:W1:Y:S02]  /*05b0*/  R2UR UR6, R2 ;  /* 0x00000000020673c2 */ /* 0x008e6400000e0000 */
[----:B-1----:R-:W-:-:S06]  /*05c0*/  UIADD3 UR6, -UR5, UR6, URZ ;  /* 0x0000000605067290 */ /* 0x002fcc000fffe13f */
.L_x_658:
[----:B------:R-:W-:Y:S01]  /*05d0*/  UIADD3 UR6, -UR4, UR6, URZ ;  /* 0x0000000604067290 */ /* 0x000fe2000fffe13f */
[----:B-----5:R-:W-:Y:S01]  /*05e0*/  IADD3 R11, R9, UR4, RZ ;  /* 0x00000004090b7c10 */ /* 0x020fe2000fffe0ff */
[----:B------:R-:W-:Y:S01]  /*05f0*/  CS2R R98, SRZ ;  /* 0x0000000000627805 */ /* 0x000fe2000001ff00 */
[----:B------:R-:W-:Y:S01]  /*0600*/  PLOP3.LUT P2, PT, PT, PT, PT, 0x80, 0x0 ;  /* 0x000000000000781c */ /* 0x000fe20003f4f070 */
[----:B------:R-:W-:Y:S01]  /*0610*/  UISETP.GE.AND UP0, UPT, UR6, 0x1, UPT ;  /* 0x000000010600788c */ /* 0x000fe2000bf06270 */
[----:B------:R-:W-:Y:S01]  /*0620*/  CS2R R14, SRZ ;  /* 0x00000000000e7805 */ /* 0x000fe2000001ff00 */
[----:B------:R-:W-:Y:S01]  /*0630*/  UIADD3 UR4, UR6, 0x5f, URZ ;  /* 0x0000005f06047890 */ /* 0x000fe2000fffe03f */
[----:B------:R-:W-:Y:S01]  /*0640*/  IMAD.MOV.U32 R96, RZ, RZ, RZ ;  /* 0x000000ffff607224 */ /* 0x000fe200078e00ff */
[----:B------:R-:W-:Y:S01]  /*0650*/  MOV R9, RZ ;  /* 0x000000ff00097202 */ /* 0x000fe20000000f00 */
[----:B------:R-:W-:Y:S01]  /*0660*/  IMAD.MOV.U32 R94, RZ, RZ, RZ ;  /* 0x000000ffff5e7224 */ /* 0x000fe200078e00ff */
[----:B------:R-:W-:Y:S01]  /*0670*/  PLOP3.LUT P1, PT, PT, PT, UP0, 0x80, 0x0 ;  /* 0x000000000000781c */ /* 0x000fe20003f2f008 */
[----:B------:R-:W-:Y:S01]  /*0680*/  UIMAD.WIDE UR4, UR4, 0x2aaaaaab, URZ ;  /* 0x2aaaaaab040478a5 */ /* 0x000fe2000f8e023f */
[----:B------:R-:W-:Y:S01]  /*0690*/  IMAD.MOV.U32 R92, RZ, RZ, RZ ;  /* 0x000000ffff5c7224 */ /* 0x000fe200078e00ff */
[----:B------:R-:W-:Y:S01]  /*06a0*/  CS2R R90, SRZ ;  /* 0x00000000005a7805 */ /* 0x000fe2000001ff00 */
[----:B------:R-:W-:Y:S01]  /*06b0*/  CS2R R12, SRZ ;  /* 0x00000000000c7805 */ /* 0x000fe2000001ff00 */
[----:B------:R-:W-:Y:S01]  /*06c0*/  USHF.R.U32.HI UR16, URZ, 0x1f, UR5 ;  /* 0x0000001f3f107899 */ /* 0x000fe20008011605 */
[----:B------:R-:W-:Y:S01]  /*06d0*/  MOV R88, RZ ;  /* 0x000000ff00587202 */ /* 0x000fe20000000f00 */
[----:B------:R-:W-:Y:S01]  /*06e0*/  IMAD.MOV.U32 R86, RZ, RZ, RZ ;  /* 0x000000ffff567224 */ /* 0x000fe200078e00ff */
[----:B------:R-:W-:Y:S01]  /*06f0*/  CS2R R16, SRZ ;  /* 0x0000000000107805 */ /* 0x000fe2000001ff00 */
[----:B------:R-:W-:Y:S01]  /*0700*/  ULEA.HI.SX32 UR16, UR5, UR16, 0x1c ;  /* 0x0000001005107291 */ /* 0x000fe2000f8fe23f */
[----:B------:R-:W-:Y:S01]  /*0710*/  MOV R84, RZ ;  /* 0x000000ff00547202 */ /* 0x000fe20000000f00 */
        /* <DEDUP_REMOVED lines=44> */
[----:B------:R-:W-:Y:S01]  /*09e0*/  CS2R R116, SRZ ;  /* 0x0000000000747805 */ /* 0x000fe2000001ff00 */
[----:B------:R-:W-:Y:S01]  /*09f0*/  CS2R R114, SRZ ;  /* 0x0000000000727805 */ /* 0x000fe2000001ff00 */
[----:B------:R-:W-:Y:S01]  /*0a00*/  IMAD.MOV.U32 R112, RZ, RZ, RZ ;  /* 0x000000ffff707224 */ /* 0x000fe200078e00ff */
[----:B------:R-:W-:Y:S01]  /*0a10*/  CS2R R110, SRZ ;  /* 0x00000000006e7805 */ /* 0x000fe2000001ff00 */
[----:B------:R-:W-:Y:S01]  /*0a20*/  CS2R R108, SRZ ;  /* 0x00000000006c7805 */ /* 0x000fe2000001ff00 */
[----:B------:R-:W-:Y:S01]  /*0a30*/  CS2R R106, SRZ ;  /* 0x00000000006a7805 */ /* 0x000fe2000001ff00 */
[----:B------:R-:W-:Y:S01]  /*0a40*/  CS2R R104, SRZ ;  /* 0x0000000000687805 */ /* 0x000fe2000001ff00 */
[----:B------:R-:W-:Y:S01]  /*0a50*/  CS2R R42, SRZ ;  /* 0x00000000002a7805 */ /* 0x000fe2000001ff00 */
[----:B------:R-:W-:Y:S05]  /*0a60*/  @!P1 BRA `(.L_x_659) ;  /* 0x0000a3c000009947 */ /* 0x000fea0003800000 */
[----:B------:R-:W-:Y:S01]  /*0a70*/  ISETP.NE.U32.AND P4, PT, RZ, c[0x0][0x340], PT ;  /* 0x0000d000ff007a0c */ /* 0x000fe20003f85070 */
[----:B------:R-:W1:Y:S01]  /*0a80*/  S2R R24, SR_CTAID.Y ;  /* 0x0000000000187919 */ /* 0x000e620000002600 */
[----:B------:R-:W-:-:S02]  /*0a90*/  SHF.R.S32.HI R0, RZ, 0x1f, R8 ;  /* 0x0000001fff007819 */ /* 0x000fc40000011408 */
[----:B------:R-:W-:Y:S01]  /*0aa0*/  SHF.R.S32.HI R37, RZ, 0x1f, R113 ;  /* 0x0000001fff257819 */ /* 0x000fe20000011471 */
[----:B------:R-:W-:Y:S01]  /*0ab0*/  IMAD.MOV.U32 R4, RZ, RZ, c[0x0][0x2c4] ;  /* 0x0000b100ff047624 */ /* 0x000fe200078e00ff */
[----:B------:R-:W-:Y:S01]  /*0ac0*/  ISETP.NE.AND.EX P4, PT, RZ, c[0x0][0x344], PT, P4 ;  /* 0x0000d100ff007a0c */ /* 0x000fe20003f85340 */
[----:B------:R-:W-:Y:S02]  /*0ad0*/  UMOV UR7, 0x60 ;  /* 0x0000006000077882 */ /* 0x000fe40000000000 */
[----:B------:R-:W-:Y:S01]  /*0ae0*/  ULDC.64 UR4, c[0x0][0x1e0] ;  /* 0x0000780000047ab9 */ /* 0x000fe20000000a00 */
[----:B------:R-:W-:Y:S01]  /*0af0*/  SHF.R.S32.HI R17, RZ, 0x1f, R41 ;  /* 0x0000001fff117819 */ /* 0x000fe20000011429 */
[----:B------:R-:W-:-:S08]  /*0b00*/  ULDC.64 UR10, c[0x0][0x208] ;  /* 0x00008200000a7ab9 */ /* 0x000fd00000000a00 */
[----:B------:R-:W-:-:S05]  /*0b10*/  @P4 IMAD.WIDE R2, R41, R27, c[0x0][0x340] ;  /* 0x0000d00029024625 */ /* 0x000fca00078e021b */
[----:B------:R2:W3:Y:S01]  /*0b20*/  @P4 LDG.E R18, [R2.64] ;  /* 0x0000001402124981 */ /* 0x0004e2000c1e1900 */
[----:B------:R-:W-:Y:S01]  /*0b30*/  IMAD R0, R0, c[0x0][0x178], RZ ;  /* 0x00005e0000007a24 */ /* 0x000fe200078e02ff */
[-C--:B------:R-:W-:Y:S01]  /*0b40*/  LEA.HI R35, R37, R113.reuse, RZ, 0x3 ;  /* 0x0000007125237211 */ /* 0x080fe200078f18ff */
[----:B------:R-:W-:Y:S01]  /*0b50*/  UIMAD.WIDE.U32 UR18, UR7, UR4, URZ ;  /* 0x00000004071272a5 */ /* 0x000fe2000f8e003f */
[----:B------:R-:W-:Y:S01]  /*0b60*/  ISETP.NE.AND P1, PT, R4, 0x1, PT ;  /* 0x000000010400780c */ /* 0x000fe20003f25270 */
[----:B------:R-:W-:Y:S01]  /*0b70*/  IMAD R0, R8, c[0x0][0x17c], R0 ;  /* 0x00005f0008007a24 */ /* 0x000fe200078e0200 */
[----:B------:R-:W-:Y:S01]  /*0b80*/  SHF.R.S32.HI R14, RZ, 0x3, R35 ;  /* 0x00000003ff0e7819 */ /* 0x000fe20000011423 */
[----:B------:R-:W-:Y:S01]  /*0b90*/  UIMAD.WIDE.U32 UR14, UR7, UR10, URZ ;  /* 0x0000000a070e72a5 */ /* 0x000fe2000f8e003f */
[----:B-1----:R-:W-:Y:S01]  /*0ba0*/  SHF.R.S32.HI R29, RZ, 0x1f, R24 ;  /* 0x0000001fff1d7819 */ /* 0x002fe20000011418 */
[----:B------:R-:W-:Y:S01]  /*0bb0*/  IMAD.U32 R4, RZ, RZ, UR18 ;  /* 0x00000012ff047e24 */ /* 0x000fe2000f8e00ff */
[----:B------:R-:W-:Y:S01]  /*0bc0*/  UIMAD UR4, UR16, -0x60, UR7 ;  /* 0xffffffa0100478a4 */ /* 0x000fe2000f8e0207 */
[----:B------:R-:W-:Y:S01]  /*0bd0*/  IMAD.U32 R5, RZ, RZ, UR19 ;  /* 0x00000013ff057e24 */ /* 0x000fe2000f8e00ff */
[----:B------:R-:W-:Y:S01]  /*0be0*/  SEL R5, R17, RZ, !P0 ;  /* 0x000000ff11057207 */ /* 0x000fe20004000000 */
[----:B------:R-:W-:Y:S01]  /*0bf0*/  IMAD.MOV.U32 R34, RZ, RZ, R4 ;  /* 0x000000ffff227224 */ /* 0x000fe200078e0004 */
[----:B------:R-:W-:Y:S01]  /*0c00*/  SEL R4, R41, RZ, !P0 ;  /* 0x000000ff29047207 */ /* 0x000fe20004000000 */
[----:B------:R-:W-:Y:S01]  /*0c10*/  IMAD.U32 R9, RZ, RZ, UR15 ;  /* 0x0000000fff097e24 */ /* 0x000fe2000f8e00ff */
[-C--:B------:R-:W-:Y:S01]  /*0c20*/  LEA.HI R15, R37, R113.reuse, RZ, 0x4 ;  /* 0x00000071250f7211 */ /* 0x080fe200078f20ff */
[----:B------:R-:W-:Y:S01]  /*0c30*/  IMAD R5, R5, c[0x0][0x1c0], RZ ;  /* 0x0000700005057a24 */ /* 0x000fe200078e02ff */
[----:B------:R-:W-:Y:S01]  /*0c40*/  UIMAD UR5, UR7, UR5, URZ ;  /* 0x00000005070572a4 */ /* 0x000fe2000f8e023f */
[----:B------:R-:W-:Y:S01]  /*0c50*/  IMAD R9, R40, 0x80, R14 ;  /* 0x0000008028097824 */ /* 0x000fe200078e020e */
[----:B------:R-:W-:Y:S01]  /*0c60*/  SHF.R.S32.HI R13, RZ, 0x4, R15 ;  /* 0x00000004ff0d7819 */ /* 0x000fe2000001140f */
[----:B------:R-:W-:Y:S01]  /*0c70*/  UIADD3 UR8, UR16, -0x1, URZ ;  /* 0xffffffff10087890 */ /* 0x000fe2000fffe03f */
[----:B------:R-:W-:Y:S01]  /*0c80*/  IMAD.MOV.U32 R39, RZ, RZ, c[0x0][0x1e0] ;  /* 0x00007800ff277624 */ /* 0x000fe200078e00ff */
[----:B------:R-:W-:Y:S01]  /*0c90*/  UIADD3 UR5, UR19, UR5, URZ ;  /* 0x0000000513057290 */ /* 0x000fe2000fffe03f */
[----:B------:R-:W-:Y:S01]  /*0ca0*/  IMAD.MOV.U32 R42, RZ, RZ, c[0x0][0x1e4] ;  /* 0x00007900ff2a7624 */ /* 0x000fe200078e00ff */
[----:B------:R-:W-:Y:S01]  /*0cb0*/  USHF.R.S32.HI UR9, URZ, 0x1f, UR8 ;  /* 0x0000001f3f097899 */ /* 0x000fe20008011408 */
[----:B--2---:R-:W-:Y:S01]  /*0cc0*/  IMAD.WIDE.U32 R2, R8, c[0x0][0x178], RZ ;  /* 0x00005e0008027a25 */ /* 0x004fe200078e00ff */
[----:B------:R-:W-:Y:S01]  /*0cd0*/  UIMAD UR12, UR5, UR8, URZ ;  /* 0x00000008050c72a4 */ /* 0x000fe2000f8e023f */
[----:B------:R-:W-:Y:S01]  /*0ce0*/  LEA.HI R112, R37, R113, RZ, 0x5 ;  /* 0x0000007125707211 */ /* 0x000fe200078f28ff */
[----:B------:R-:W-:Y:S01]  /*0cf0*/  UIMAD UR7, UR7, UR11, URZ ;  /* 0x0000000b070772a4 */ /* 0x000fe2000f8e023f */
[----:B------:R-:W-:Y:S01]  /*0d00*/  IMAD.IADD R3, R3, 0x1, R0 ;  /* 0x0000000103037824 */ /* 0x000fe200078e0200 */
[----:B------:R-:W-:Y:S01]  /*0d10*/  LOP3.LUT R0, R35, 0xfffffff8, RZ, 0xc0, !PT ;  /* 0xfffffff823007812 */ /* 0x000fe200078ec0ff */
[----:B------:R-:W-:Y:S01]  /*0d20*/  IMAD.U32 R8, RZ, RZ, UR14 ;  /* 0x0000000eff087e24 */ /* 0x000fe2000f8e00ff */
[----:B------:R-:W-:Y:S01]  /*0d30*/  UIMAD UR12, UR9, UR18, UR12 ;  /* 0x00000012090c72a4 */ /* 0x000fe2000f8e020c */
[----:B------:R-:W-:Y:S01]  /*0d40*/  IMAD.WIDE.U32 R2, R24, c[0x0][0x1b8], R2 ;  /* 0x00006e0018027a25 */ /* 0x000fe200078e0002 */
[----:B------:R-:W-:-:S02]  /*0d50*/  UIADD3 UR7, UR15, UR7, URZ ;  /* 0x000000070f077290 */ /* 0x000fc4000fffe03f */
[----:B------:R-:W-:Y:S01]  /*0d60*/  UISETP.GE.AND UP0, UPT, UR6, 0x61, UPT ;  /* 0x000000610600788c */ /* 0x000fe2000bf06270 */
[----:B------:R-:W-:Y:S02]  /*0d70*/  IMAD.IADD R28, R113, 0x1, -R0 ;  /* 0x00000001711c7824 */ /* 0x000fe400078e0a00 */
[----:B------:R-:W-:Y:S02]  /*0d80*/  IMAD R0, R29, c[0x0][0x1b8], RZ ;  /* 0x00006e001d007a24 */ /* 0x000fe400078e02ff */
[----:B------:R-:W-:Y:S02]  /*0d90*/  IMAD R7, R28, 0x20, R14 ;  /* 0x000000201c077824 */ /* 0x000fe400078e020e */
[----:B------:R-:W-:Y:S02]  /*0da0*/  IMAD R0, R24, c[0x0][0x1bc], R0 ;  /* 0x00006f0018007a24 */ /* 0x000fe400078e0200 */
[----:B------:R-:W-:Y:S02]  /*0db0*/  IMAD R7, R40, 0x80, R7 ;  /* 0x0000008028077824 */ /* 0x000fe400078e0207 */
[----:B------:R-:W-:-:S02]  /*0dc0*/  IMAD.IADD R3, R3, 0x1, R0 ;  /* 0x0000000103037824 */ /* 0x000fc400078e0200 */
[----:B------:R-:W-:-:S04]  /*0dd0*/  @P1 IMAD.HI.U32 R6, R7, c[0x0][0x2c8], RZ ;  /* 0x0000b20007061a27 */ /* 0x000fc800078e00ff */
[----:B------:R-:W-:Y:S01]  /*0de0*/  IMAD.MOV.U32 R0, RZ, RZ, R7 ;  /* 0x000000ffff007224 */ /* 0x000fe200078e0007 */
[----:B------:R-:W-:Y:S01]  /*0df0*/  @P1 SHF.R.U32.HI R0, RZ, c[0x0][0x2cc], R6 ;  /* 0x0000b300ff001a19 */ /* 0x000fe20000011606 */
[----:B------:R-:W-:Y:S02]  /*0e00*/  IMAD R6, R4, c[0x0][0x1c4], R5 ;  /* 0x0000710004067a24 */ /* 0x000fe400078e0205 */
[----:B------:R-:W-:Y:S01]  /*0e10*/  IMAD R5, R10, c[0x0][0x2c4], RZ ;  /* 0x0000b1000a057a24 */ /* 0x000fe200078e02ff */
[----:B------:R-:W-:Y:S01]  /*0e20*/  IADD3 R10, R9, 0x20, RZ ;  /* 0x00000020090a7810 */ /* 0x000fe20007ffe0ff */
[----:B------:R-:W-:Y:S01]  /*0e30*/  IMAD.WIDE.U32 R2, R4, c[0x0][0x1c0], R2 ;  /* 0x0000700004027a25 */ /* 0x000fe200078e0002 */
[----:B------:R-:W-:Y:S02]  /*0e40*/  BAR.SYNC.DEFER_BLOCKING 0x0 ;  /* 0x0000000000007b1d */ /* 0x000fe40000010000 */
[----:B------:R-:W-:Y:S01]  /*0e50*/  ISETP.GE.AND P5, PT, R10, R5, PT ;  /* 0x000000050a00720c */ /* 0x000fe20003fa6270 */
[----:B------:R-:W-:-:S02]  /*0e60*/  IMAD.MOV R4, RZ, RZ, -R0 ;  /* 0x000000ffff047224 */ /* 0x000fc400078e0a00 */
[----:B------:R-:W-:Y:S02]  /*0e70*/  IMAD.IADD R3, R3, 0x1, R6 ;  /* 0x0000000103037824 */ /* 0x000fe400078e0206 */
[----:B------:R-:W-:Y:S01]  /*0e80*/  IMAD R10, R4, c[0x0][0x2c4], R7 ;  /* 0x0000b100040a7a24 */ /* 0x000fe200078e0207 */
[----:B------:R-:W-:Y:S01]  /*0e90*/  SHF.R.S32.HI R4, RZ, 0x1f, R0 ;  /* 0x0000001fff047819 */ /* 0x000fe20000011400 */
[----:B------:R-:W-:Y:S01]  /*0ea0*/  IMAD.U32 R6, RZ, RZ, UR4 ;  /* 0x00000004ff067e24 */ /* 0x000fe2000f8e00ff */
[----:B------:R-:W-:Y:S01]  /*0eb0*/  SHF.R.S32.HI R7, RZ, 0x1f, R11 ;  /* 0x0000001fff077819 */ /* 0x000fe2000001140b */
[----:B------:R-:W-:Y:S01]  /*0ec0*/  IMAD.MOV.U32 R36, RZ, RZ, R8 ;  /* 0x000000ffff247224 */ /* 0x000fe200078e0008 */
[----:B------:R-:W-:Y:S01]  /*0ed0*/  IADD3 R8, R9, 0x40, RZ ;  /* 0x0000004009087810 */ /* 0x000fe20007ffe0ff */
[----:B------:R-:W-:Y:S01]  /*0ee0*/  IMAD R4, R4, c[0x0][0x1b0], RZ ;  /* 0x00006c0004047a24 */ /* 0x000fe200078e02ff */
[----:B------:R-:W-:Y:S01]  /*0ef0*/  IADD3 R22, R6, UR6, -R14 ;  /* 0x0000000606167c10 */ /* 0x000fe2000fffe80e */
[----:B------:R-:W-:Y:S01]  /*0f00*/  IMAD.SHL.U32 R6, R14, 0x40, RZ ;  /* 0x000000400e067824 */ /* 0x000fe200078e00ff */
[----:B------:R-:W-:Y:S01]  /*0f10*/  ISETP.GE.AND P1, PT, R8, R5, PT ;  /* 0x000000050800720c */ /* 0x000fe20003f26270 */
[----:B------:R-:W-:Y:S01]  /*0f20*/  IMAD.WIDE.U32 R2, R0, c[0x0][0x1b0], R2 ;  /* 0x00006c0000027a25 */ /* 0x000fe200078e0002 */
[----:B------:R-:W-:-:S03]  /*0f30*/  IADD3 R8, P0, R11, R14, RZ ;  /* 0x0000000e0b087210 */ /* 0x000fc60007f1e0ff */
[----:B------:R-:W-:Y:S01]  /*0f40*/  IMAD R11, R0, c[0x0][0x1b4], R4 ;  /* 0x00006d00000b7a24 */ /* 0x000fe200078e0204 */
[----:B------:R-:W-:Y:S01]  /*0f50*/  LOP3.LUT R0, R6, 0x1c0, RZ, 0xc0, !PT ;  /* 0x000001c006007812 */ /* 0x000fe200078ec0ff */
[----:B------:R-:W-:Y:S01]  /*0f60*/  IMAD.SHL.U32 R4, R28, 0x8, RZ ;  /* 0x000000081c047824 */ /* 0x000fe200078e00ff */
[----:B------:R-:W-:Y:S01]  /*0f70*/  LEA.HI.X.SX32 R12, R14, R7, 0x1, P0 ;  /* 0x000000070e0c7211 */ /* 0x000fe200000f0eff */
[----:B------:R-:W-:Y:S01]  /*0f80*/  IMAD.IADD R3, R3, 0x1, R11 ;  /* 0x0000000103037824 */ /* 0x000fe200078e020b */
[C---:B------:R-:W-:Y:S02]  /*0f90*/  ISETP.GE.AND P0, PT, R9.reuse, R5, PT ;  /* 0x000000050900720c */ /* 0x040fe40003f06270 */
[----:B------:R-:W-:Y:S01]  /*0fa0*/  IADD3 R6, R9, 0x60, RZ ;  /* 0x0000006009067810 */ /* 0x000fe20007ffe0ff */
[----:B------:R-:W-:Y:S01]  /*0fb0*/  IMAD.WIDE.U32 R2, R10, c[0x0][0x1a8], R2 ;  /* 0x00006a000a027a25 */ /* 0x000fe200078e0002 */
[----:B------:R-:W-:Y:S02]  /*0fc0*/  LOP3.LUT R9, R0, 0x38, R4, 0xf8, !PT ;  /* 0x0000003800097812 */ /* 0x000fe400078ef804 */
[----:B------:R-:W-:-:S02]  /*0fd0*/  SHF.R.U32.HI R0, RZ, 0x3, R0 ;  /* 0x00000003ff007819 */ /* 0x000fc40000011600 */
[----:B------:R-:W-:Y:S02]  /*0fe0*/  LEA.HI R7, R15, R13, RZ, 0x1 ;  /* 0x0000000d0f077211 */ /* 0x000fe400078f08ff */
[----:B------:R-:W-:Y:S02]  /*0ff0*/  LOP3.LUT R16, R9, R0, RZ, 0x3c, !PT ;  /* 0x0000000009107212 */ /* 0x000fe400078e3cff */
[----:B------:R-:W-:Y:S02]  /*1000*/  SHF.R.S32.HI R0, RZ, 0x1f, R10 ;  /* 0x0000001fff007819 */ /* 0x000fe4000001140a */
[----:B------:R-:W-:Y:S02]  /*1010*/  LOP3.LUT R7, R7, 0xfffffffe, RZ, 0xc0, !PT ;  /* 0xfffffffe07077812 */ /* 0x000fe400078ec0ff */
[----:B------:R-:W-:Y:S01]  /*1020*/  ISETP.GE.AND P2, PT, R6, R5, PT ;  /* 0x000000050600720c */ /* 0x000fe20003f46270 */
[----:B------:R-:W-:Y:S01]  /*1030*/  IMAD R0, R0, c[0x0][0x1a8], RZ ;  /* 0x00006a0000007a24 */ /* 0x000fe200078e02ff */
[----:B------:R-:W-:Y:S01]  /*1040*/  SHF.R.S32.HI R5, RZ, 0x1f, R4 ;  /* 0x0000001fff057819 */ /* 0x000fe20000011404 */
[----:B------:R-:W-:Y:S01]  /*1050*/  IMAD R6, R12, c[0x0][0x1e0], RZ ;  /* 0x000078000c067a24 */ /* 0x000fe200078e02ff */
[----:B------:R-:W-:Y:S01]  /*1060*/  IADD3 R31, R4, 0x40, RZ ;  /* 0x00000040041f7810 */ /* 0x000fe20007ffe0ff */
[----:B------:R-:W-:Y:S01]  /*1070*/  IMAD R11, R10, c[0x0][0x1ac], R0 ;  /* 0x00006b000a0b7a24 */ /* 0x000fe200078e0200 */
[----:B------:R-:W-:Y:S01]  /*1080*/  LOP3.LUT R0, R15, 0xfffffff0, RZ, 0xc0, !PT ;  /* 0xfffffff00f007812 */ /* 0x000fe200078ec0ff */
[----:B------:R-:W-:Y:S01]  /*1090*/  IMAD.IADD R33, R13, 0x1, -R7 ;  /* 0x000000010d217824 */ /* 0x000fe200078e0a07 */
[----:B------:R-:W-:Y:S01]  /*10a0*/  LEA R15, P3, R2, c[0x0][0x160], 0x1 ;  /* 0x00005800020f7a11 */ /* 0x000fe200078608ff */
[----:B------:R-:W-:Y:S01]  /*10b0*/  IMAD.IADD R3, R3, 0x1, R11 ;  /* 0x0000000103037824 */ /* 0x000fe200078e020b */
[----:B------:R-:W-:Y:S01]  /*10c0*/  LEA.HI R11, R37, R113, RZ, 0x6 ;  /* 0x00000071250b7211 */ /* 0x000fe200078f30ff */
[----:B------:R-:W-:Y:S01]  /*10d0*/  IMAD.IADD R0, R113, 0x1, -R0 ;  /* 0x0000000171007824 */ /* 0x000fe200078e0a00 */
[----:B------:R-:W-:Y:S01]  /*10e0*/  IADD3 R32, R4, 0x80, RZ ;  /* 0x0000008004207810 */ /* 0x000fe20007ffe0ff */
[----:B------:R-:W-:Y:S01]  /*10f0*/  IMAD R9, R8, c[0x0][0x1e4], R6 ;  /* 0x0000790008097a24 */ /* 0x000fe200078e0206 */
[----:B------:R-:W-:Y:S01]  /*1100*/  LEA.HI.X R14, R2, c[0x0][0x164], R3, 0x1, P3 ;  /* 0x00005900020e7a11 */ /* 0x000fe200018f0c03 */
[----:B------:R-:W-:Y:S01]  /*1110*/  IMAD R3, R29, c[0x0][0x1e8], RZ ;  /* 0x00007a001d037a24 */ /* 0x000fe200078e02ff */
[----:B------:R-:W-:Y:S01]  /*1120*/  SHF.R.S32.HI R10, RZ, 0x1f, R0 ;  /* 0x0000001fff0a7819 */ /* 0x000fe20000011400 */
[----:B------:R-:W-:Y:S01]  /*1130*/  IMAD.WIDE.U32 R6, R8, c[0x0][0x1e0], R4 ;  /* 0x0000780008067a25 */ /* 0x000fe200078e0004 */
[----:B------:R-:W-:Y:S01]  /*1140*/  SHFL.IDX PT, R2, R15, RZ, 0x181f ;  /* 0x00181fff0f027589 */ /* 0x000fe200000e0000 */
[----:B------:R-:W-:-:S02]  /*1150*/  ISETP.GE.AND P3, PT, R31, c[0x0][0x198], PT ;  /* 0x000066001f007a0c */ /* 0x000fc40003f66270 */
[----:B------:R-:W-:Y:S01]  /*1160*/  LEA.HI R30, R10, R0, RZ, 0x3 ;  /* 0x000000000a1e7211 */ /* 0x000fe200078f18ff */
[----:B------:R-:W-:Y:S02]  /*1170*/  IMAD.SHL.U32 R10, R11, 0x8, RZ ;  /* 0x000000080b0a7824 */ /* 0x000fe400078e00ff */
[----:B------:R-:W-:Y:S02]  /*1180*/  IMAD R11, R24, c[0x0][0x1ec], R3 ;  /* 0x00007b00180b7a24 */ /* 0x000fe400078e0203 */
[----:B------:R-:W-:Y:S01]  /*1190*/  IMAD.IADD R7, R7, 0x1, R9 ;  /* 0x0000000107077824 */ /* 0x000fe200078e0209 */
[----:B------:R-:W1:Y:S01]  /*11a0*/  SHFL.IDX PT, R3, R14, RZ, 0x181f ;  /* 0x00181fff0e037589 */ /* 0x000e6200000e0000 */
[----:B------:R-:W-:Y:S01]  /*11b0*/  IMAD R12, R12, c[0x0][0x208], RZ ;  /* 0x000082000c0c7a24 */ /* 0x000fe200078e02ff */
[----:B------:R-:W-:Y:S01]  /*11c0*/  LOP3.LUT R19, R16, 0xfffffe00, R10, 0xf8, !PT ;  /* 0xfffffe0010137812 */ /* 0x000fe200078ef80a */
[----:B------:R-:W-:-:S04]  /*11d0*/  IMAD.WIDE.U32 R6, R24, c[0x0][0x1e8], R6 ;  /* 0x00007a0018067a25 */ /* 0x000fc800078e0006 */
[----:B------:R-:W-:Y:S01]  /*11e0*/  IMAD.IADD R21, R7, 0x1, R11 ;  /* 0x0000000107157824 */ /* 0x000fe200078e020b */
[----:B------:R-:W-:Y:S01]  /*11f0*/  STL [R1+0x30], R19 ;  /* 0x0000301301007387 */ /* 0x000fe20000100800 */
[----:B------:R-:W-:Y:S02]  /*1200*/  IMAD.MOV.U32 R20, RZ, RZ, R6 ;  /* 0x000000ffff147224 */ /* 0x000fe400078e0006 */
[----:B------:R-:W-:Y:S01]  /*1210*/  IMAD R13, R8, c[0x0][0x20c], R12 ;  /* 0x00008300080d7a24 */ /* 0x000fe200078e020c */
[----:B------:R-:W-:Y:S01]  /*1220*/  LOP3.LUT R12, R30, 0xfffffff8, RZ, 0xc0, !PT ;  /* 0xfffffff81e0c7812 */ /* 0x000fe200078ec0ff */
[----:B------:R-:W-:-:S04]  /*1230*/  IMAD.WIDE.U32 R8, R8, c[0x0][0x208], R4 ;  /* 0x0000820008087a25 */ /* 0x000fc800078e0004 */
[----:B------:R-:W-:Y:S02]  /*1240*/  IMAD R29, R29, c[0x0][0x210], RZ ;  /* 0x000084001d1d7a24 */ /* 0x000fe400078e02ff */
[----:B------:R-:W-:Y:S02]  /*1250*/  IMAD.IADD R9, R9, 0x1, R13 ;  /* 0x0000000109097824 */ /* 0x000fe400078e020d */
[----:B------:R-:W-:Y:S01]  /*1260*/  IMAD.IADD R27, R0, 0x1, -R12 ;  /* 0x00000001001b7824 */ /* 0x000fe200078e0a0c */
[----:B------:R-:W-:Y:S01]  /*1270*/  @!P0 SHF.R.S32.HI R0, RZ, 0x1f, R31 ;  /* 0x0000001fff008819 */ /* 0x000fe2000001141f */
[C---:B------:R-:W-:Y:S02]  /*1280*/  IMAD R29, R24.reuse, c[0x0][0x214], R29 ;  /* 0x00008500181d7a24 */ /* 0x040fe400078e021d */
[----:B------:R-:W-:Y:S01]  /*1290*/  IMAD.WIDE.U32 R24, R24, c[0x0][0x210], R8 ;  /* 0x0000840018187a25 */ /* 0x000fe200078e0008 */
[----:B------:R-:W-:Y:S01]  /*12a0*/  @!P0 LEA.HI R8, R0, R31, RZ, 0x3 ;  /* 0x0000001f00088211 */ /* 0x000fe200078f18ff */
[----:B------:R-:W-:Y:S02]  /*12b0*/  SHFL.IDX PT, R9, R14, 0x1, 0x181f ;  /* 0x00381f000e097f89 */ /* 0x000fe400000e0000 */
[----:B------:R-:W-:Y:S01]  /*12c0*/  IMAD.SHL.U32 R38, R19, 0x2, RZ ;  /* 0x0000000213267824 */ /* 0x000fe200078e00ff */
[----:B------:R-:W-:-:S02]  /*12d0*/  @!P0 LOP3.LUT R12, R8, 0xfffffff8, RZ, 0xc0, !PT ;  /* 0xfffffff8080c8812 */ /* 0x000fc400078ec0ff */
[----:B------:R-:W2:Y:S03]  /*12e0*/  SHFL.IDX PT, R8, R15, 0x1, 0x181f ;  /* 0x00381f000f087f89 */ /* 0x000ea600000e0000 */
[----:B-1----:R-:W-:Y:S01]  /*12f0*/  @!P0 IMAD.WIDE R12, R12, 0x2, R2 ;  /* 0x000000020c0c8825 */ /* 0x002fe200078e0202 */
[----:B------:R-:W-:Y:S01]  /*1300*/  STL [R1], R38 ;  /* 0x0000002601007387 */ /* 0x000fe20000100800 */
[--C-:B---3--:R-:W-:Y:S02]  /*1310*/  @P4 SHF.R.S32.HI R7, RZ, 0x1f, R18.reuse ;  /* 0x0000001fff074819 */ /* 0x108fe40000011412 */
[----:B------:R-:W-:Y:S02]  /*1320*/  @P4 IMAD.MOV.U32 R6, RZ, RZ, R18 ;  /* 0x000000ffff064224 */ /* 0x000fe400078e0012 */
[----:B------:R-:W-:Y:S02]  /*1330*/  @!P4 IMAD.MOV.U32 R6, RZ, RZ, R41 ;  /* 0x000000ffff06c224 */ /* 0x000fe400078e0029 */
[----:B------:R-:W-:-:S03]  /*1340*/  @!P4 IMAD.MOV.U32 R7, RZ, RZ, R17 ;  /* 0x000000ffff07c224 */ /* 0x000fc600078e0011 */
[----:B------:R-:W-:Y:S02]  /*1350*/  SEL R26, R6, RZ, !P6 ;  /* 0x000000ff061a7207 */ /* 0x000fe40007000000 */
[----:B------:R-:W-:Y:S02]  /*1360*/  SEL R23, R7, RZ, !P6 ;  /* 0x000000ff07177207 */ /* 0x000fe40007000000 */
[----:B------:R-:W-:Y:S01]  /*1370*/  ISETP.GE.AND P6, PT, R4, c[0x0][0x198], PT ;  /* 0x0000660004007a0c */ /* 0x000fe20003fc6270 */
[----:B------:R-:W-:Y:S01]  /*1380*/  IMAD.WIDE.U32 R20, R26, c[0x0][0x1f0], R20 ;  /* 0x00007c001a147a25 */ /* 0x000fe200078e0014 */
[----:B------:R-:W-:Y:S02]  /*1390*/  @!P0 SHF.R.S32.HI R7, RZ, 0x1f, R32 ;  /* 0x0000001fff078819 */ /* 0x000fe40000011420 */
[C---:B------:R-:W-:Y:S01]  /*13a0*/  @!P0 LEA R6, P4, R4.reuse, R2, 0x1 ;  /* 0x0000000204068211 */ /* 0x040fe200078808ff */
[----:B------:R-:W-:Y:S01]  /*13b0*/  IMAD.MOV.U32 R44, RZ, RZ, R20 ;  /* 0x000000ffff2c7224 */ /* 0x000fe200078e0014 */
[----:B------:R-:W-:Y:S01]  /*13c0*/  @!P0 LEA.HI R0, R7, R32, RZ, 0x3 ;  /* 0x0000002007008211 */ /* 0x000fe200078f18ff */
[----:B------:R-:W-:Y:S01]  /*13d0*/  STL.64 [R1+0x28], R20 ;  /* 0x0000281401007387 */ /* 0x000fe20000100a00 */
[----:B------:R-:W-:-:S02]  /*13e0*/  @!P0 LEA.HI.X R7, R4, R3, R5, 0x1, P4 ;  /* 0x0000000304078211 */ /* 0x000fc400020f0c05 */
[----:B------:R-:W-:Y:S02]  /*13f0*/  @!P0 LOP3.LUT R0, R0, 0xfffffff8, RZ, 0xc0, !PT ;  /* 0xfffffff800008812 */ /* 0x000fe400078ec0ff */
[----:B------:R-:W-:Y:S01]  /*1400*/  ISETP.GE.AND P4, PT, R32, c[0x0][0x198], PT ;  /* 0x0000660020007a0c */ /* 0x000fe20003f86270 */
[----:B------:R1:W-:Y:S02]  /*1410*/  @!P0 LDGSTS.E.BYPASS.LTC128B.128 [R38+0x100], [R6.64], !P6 ;  /* 0x0010000006268fae */ /* 0x0003e4000f101d54 */
[----:B------:R-:W-:Y:S01]  /*1420*/  @!P0 IMAD.WIDE R10, R0, 0x2, R2 ;  /* 0x00000002000a8825 */ /* 0x000fe200078e0202 */
[----:B------:R-:W-:Y:S01]  /*1430*/  @!P5 SHF.R.S32.HI R0, RZ, 0x1f, R32 ;  /* 0x0000001fff00d819 */ /* 0x000fe20000011420 */
[----:B------:R-:W-:Y:S03]  /*1440*/  SHFL.IDX PT, R2, R15, 0x2, 0x181f ;  /* 0x00581f000f027f89 */ /* 0x000fe600000e0000 */
[----:B------:R-:W-:Y:S01]  /*1450*/  @!P5 LEA.HI R0, R0, R32, RZ, 0x3 ;  /* 0x000000200000d211 */ /* 0x000fe200078f18ff */
[----:B------:R-:W3:Y:S03]  /*1460*/  SHFL.IDX PT, R3, R14, 0x2, 0x181f ;  /* 0x00581f000e037f89 */ /* 0x000ee600000e0000 */
[----:B------:R-:W-:Y:S01]  /*1470*/  @!P5 LOP3.LUT R0, R0, 0xfffffff8, RZ, 0xc0, !PT ;  /* 0xfffffff80000d812 */ /* 0x000fe200078ec0ff */
[----:B------:R4:W-:Y:S04]  /*1480*/  @!P0 LDGSTS.E.BYPASS.LTC128B.128 [R38+0x4100], [R12.64], !P3 ;  /* 0x041000000c268fae */ /* 0x0009e8000d901d54 */
[----:B------:R5:W-:Y:S01]  /*1490*/  @!P0 LDGSTS.E.BYPASS.LTC128B.128 [R38+0x8100], [R10.64], !P4 ;  /* 0x081000000a268fae */ /* 0x000be2000e101d54 */
[----:B-1----:R-:W-:-:S02]  /*14a0*/  @!P5 SHF.R.S32.HI R6, RZ, 0x1f, R31 ;  /* 0x0000001fff06d819 */ /* 0x002fc4000001141f */
[----:B------:R-:W-:Y:S02]  /*14b0*/  @!P1 SHF.R.S32.HI R7, RZ, 0x1f, R32 ;  /* 0x0000001fff079819 */ /* 0x000fe40000011420 */
[----:B------:R-:W-:Y:S02]  /*14c0*/  @!P5 LEA.HI R16, R6, R31, RZ, 0x3 ;  /* 0x0000001f0610d211 */ /* 0x000fe400078f18ff */
[----:B------:R-:W1:Y:S01]  /*14d0*/  SHFL.IDX PT, R6, R15, 0x3, 0x181f ;  /* 0x00781f000f067f89 */ /* 0x000e6200000e0000 */
[----:B------:R-:W-:Y:S02]  /*14e0*/  @!P1 LEA.HI R18, R7, R32, RZ, 0x3 ;  /* 0x0000002007129211 */ /* 0x000fe400078f18ff */
[----:B------:R-:W-:Y:S01]  /*14f0*/  @!P5 LOP3.LUT R16, R16, 0xfffffff8, RZ, 0xc0, !PT ;  /* 0xfffffff81010d812 */ /* 0x000fe200078ec0ff */
[----:B------:R1:W1:Y:S01]  /*1500*/  SHFL.IDX PT, R7, R14, 0x3, 0x181f ;  /* 0x00781f000e077f89 */ /* 0x00026200000e0000 */
[----:B------:R-:W-:-:S03]  /*1510*/  @!P1 LOP3.LUT R18, R18, 0xfffffff8, RZ, 0xc0, !PT ;  /* 0xfffffff812129812 */ /* 0x000fc600078ec0ff */
[----:B--2---:R-:W-:Y:S01]  /*1520*/  @!P5 IMAD.WIDE R16, R16, 0x2, R8 ;  /* 0x000000021010d825 */ /* 0x004fe200078e0208 */
[----:B-----5:R-:W-:-:S03]  /*1530*/  @!P1 SHF.R.S32.HI R10, RZ, 0x1f, R31 ;  /* 0x0000001fff0a9819 */ /* 0x020fc6000001141f */
[----:B---3--:R-:W-:Y:S01]  /*1540*/  @!P1 IMAD.WIDE R18, R18, 0x2, R2 ;  /* 0x0000000212129825 */ /* 0x008fe200078e0202 */
[----:B----4-:R-:W-:Y:S02]  /*1550*/  @!P1 LEA.HI R12, R10, R31, RZ, 0x3 ;  /* 0x0000001f0a0c9211 */ /* 0x010fe400078f18ff */
[----:B------:R-:W-:Y:S02]  /*1560*/  @!P5 LEA R10, P0, R4, R8, 0x1 ;  /* 0x00000008040ad211 */ /* 0x000fe400078008ff */
[----:B------:R-:W-:Y:S02]  /*1570*/  @!P1 LOP3.LUT R12, R12, 0xfffffff8, RZ, 0xc0, !PT ;  /* 0xfffffff80c0c9812 */ /* 0x000fe400078ec0ff */
[----:B------:R-:W-:-:S03]  /*1580*/  @!P5 LEA.HI.X R11, R4, R9, R5, 0x1, P0 ;  /* 0x00000009040bd211 */ /* 0x000fc600000f0c05 */
[----:B------:R-:W-:Y:S02]  /*1590*/  @!P1 IMAD.WIDE R12, R12, 0x2, R2 ;  /* 0x000000020c0c9825 */ /* 0x000fe400078e0202 */
[----:B------:R2:W-:Y:S02]  /*15a0*/  @!P5 LDGSTS.E.BYPASS.LTC128B.128 [R38+0x1100], [R10.64], !P6 ;  /* 0x011000000a26dfae */ /* 0x0005e4000f101d54 */
[----:B-1----:R-:W-:Y:S01]  /*15b0*/  @!P5 IMAD.WIDE R14, R0, 0x2, R8 ;  /* 0x00000002000ed825 */ /* 0x002fe200078e0208 */
[C---:B------:R-:W-:Y:S01]  /*15c0*/  @!P1 LEA R8, P0, R4.reuse, R2, 0x1 ;  /* 0x0000000204089211 */ /* 0x040fe200078008ff */
[----:B------:R1:W-:Y:S02]  /*15d0*/  @!P5 LDGSTS.E.BYPASS.LTC128B.128 [R38+0x5100], [R16.64], !P3 ;  /* 0x051000001026dfae */ /* 0x0003e4000d901d54 */
[----:B------:R-:W-:Y:S01]  /*15e0*/  IMAD R0, R23, c[0x0][0x1f0], RZ ;  /* 0x00007c0017007a24 */ /* 0x000fe200078e02ff */
[C-C-:B------:R-:W-:Y:S01]  /*15f0*/  @!P1 LEA.HI.X R9, R4.reuse, R3, R5.reuse, 0x1, P0 ;  /* 0x0000000304099211 */ /* 0x140fe200000f0c05 */
[----:B------:R3:W-:Y:S01]  /*1600*/  @!P5 LDGSTS.E.BYPASS.LTC128B.128 [R38+0x9100], [R14.64], !P4 ;  /* 0x091000000e26dfae */ /* 0x0007e2000e101d54 */
[----:B------:R-:W-:Y:S01]  /*1610*/  @!P2 LEA R2, P0, R4, R6, 0x1 ;  /* 0x000000060402a211 */ /* 0x000fe200078008ff */
[----:B------:R-:W-:Y:S01]  /*1620*/  IMAD R0, R26, c[0x0][0x1f4], R0 ;  /* 0x00007d001a007a24 */ /* 0x000fe200078e0200 */
[----:B------:R-:W-:Y:S01]  /*1630*/  ISETP.GE.AND P5, PT, R22, 0x21, PT ;  /* 0x000000211600780c */ /* 0x000fe20003fa6270 */
[----:B------:R4:W-:Y:S01]  /*1640*/  @!P1 LDGSTS.E.BYPASS.LTC128B.128 [R38+0x2100], [R8.64], !P6 ;  /* 0x0210000008269fae */ /* 0x0009e2000f101d54 */
[----:B------:R-:W-:Y:S01]  /*1650*/  @!P2 LEA.HI.X R3, R4, R7, R5, 0x1, P0 ;  /* 0x000000070403a211 */ /* 0x000fe200000f0c05 */
[----:B------:R-:W-:Y:S01]  /*1660*/  IMAD.IADD R45, R21, 0x1, R0 ;  /* 0x00000001152d7824 */ /* 0x000fe200078e0200 */
[----:B------:R-:W-:Y:S01]  /*1670*/  @!P2 SHF.R.S32.HI R5, RZ, 0x1f, R32 ;  /* 0x0000001fff05a819 */ /* 0x000fe20000011420 */
[----:B------:R5:W-:Y:S04]  /*1680*/  @!P1 LDGSTS.E.BYPASS.LTC128B.128 [R38+0x6100], [R12.64], !P3 ;  /* 0x061000000c269fae */ /* 0x000be8000d901d54 */
[----:B------:R2:W-:Y:S01]  /*1690*/  @!P1 LDGSTS.E.BYPASS.LTC128B.128 [R38+0xa100], [R18.64], !P4 ;  /* 0x0a10000012269fae */ /* 0x0005e2000e101d54 */
[----:B------:R-:W-:-:S03]  /*16a0*/  ISETP.GE.AND P1, PT, R22, 0x41, PT ;  /* 0x000000411600780c */ /* 0x000fc60003f26270 */
[----:B------:R2:W-:Y:S01]  /*16b0*/  @!P2 LDGSTS.E.BYPASS.LTC128B.128 [R38+0x3100], [R2.64], !P6 ;  /* 0x031000000226afae */ /* 0x0005e2000f101d54 */
[----:B------:R-:W-:-:S03]  /*16c0*/  ISETP.GE.AND P6, PT, R22, 0x1, PT ;  /* 0x000000011600780c */ /* 0x000fc60003fc6270 */
[----:B------:R2:W-:Y:S01]  /*16d0*/  STL.64 [R1+0x10], R44 ;  /* 0x0000102c01007387 */ /* 0x0005e20000100a00 */
[----:B-1----:R-:W-:Y:S02]  /*16e0*/  IMAD.SHL.U32 R16, R42, 0x40, RZ ;  /* 0x000000402a107824 */ /* 0x002fe400078e00ff */
[----:B---3--:R-:W-:Y:S01]  /*16f0*/  IMAD.WIDE.U32 R14, R39, 0x40, RZ ;  /* 0x00000040270e7825 */ /* 0x008fe200078e00ff */
[----:B----4-:R-:W-:-:S03]  /*1700*/  @!P2 SHF.R.S32.HI R8, RZ, 0x1f, R31 ;  /* 0x0000001fff08a819 */ /* 0x010fc6000001141f */
[----:B------:R-:W-:Y:S01]  /*1710*/  IMAD.IADD R9, R25, 0x1, R29 ;  /* 0x0000000119097824 */ /* 0x000fe200078e021d */
[----:B-----5:R-:W-:Y:S01]  /*1720*/  @!P2 LEA.HI R12, R8, R31, RZ, 0x3 ;  /* 0x0000001f080ca211 */ /* 0x020fe200078f18ff */
[----:B------:R-:W-:-:S03]  /*1730*/  IMAD.MOV.U32 R8, RZ, RZ, R24 ;  /* 0x000000ffff087224 */ /* 0x000fc600078e0018 */
[----:B------:R-:W-:Y:S01]  /*1740*/  @!P2 LOP3.LUT R12, R12, 0xfffffff8, RZ, 0xc0, !PT ;  /* 0xfffffff80c0ca812 */ /* 0x000fe200078ec0ff */
[----:B--2---:R-:W-:-:S04]  /*1750*/  IMAD.WIDE.U32 R18, R26, c[0x0][0x218], R8 ;  /* 0x000086001a127a25 */ /* 0x004fc800078e0008 */
[----:B------:R-:W-:Y:S01]  /*1760*/  IMAD.WIDE.U32 R2, R34, UR8, R44 ;  /* 0x0000000822027c25 */ /* 0x000fe2000f8e002c */
[----:B------:R1:W-:Y:S03]  /*1770*/  STL.64 [R1+0x20], R18 ;  /* 0x0000201201007387 */ /* 0x0003e60000100a00 */
[----:B------:R-:W-:Y:S01]  /*1780*/  @!P2 IMAD.WIDE R12, R12, 0x2, R6 ;  /* 0x000000020c0ca825 */ /* 0x000fe200078e0206 */
[----:B------:R-:W-:Y:S01]  /*1790*/  IADD3 R0, R3, UR12, RZ ;  /* 0x0000000c03007c10 */ /* 0x000fe2000fffe0ff */
[----:B------:R-:W-:Y:S01]  /*17a0*/  UIMAD UR12, UR7, UR8, URZ ;  /* 0x00000008070c72a4 */ /* 0x000fe2000f8e023f */
[C---:B------:R-:W-:Y:S01]  /*17b0*/  @P6 LEA R10, P0, R2.reuse, c[0x0][0x1c8], 0x1 ;  /* 0x00007200020a6a11 */ /* 0x040fe200078008ff */
[----:B------:R-:W-:Y:S01]  /*17c0*/  IMAD.MOV.U32 R40, RZ, RZ, R18 ;  /* 0x000000ffff287224 */ /* 0x000fe200078e0012 */
[----:B------:R-:W-:Y:S01]  /*17d0*/  @!P2 LEA.HI R3, R5, R32, RZ, 0x3 ;  /* 0x000000200503a211 */ /* 0x000fe200078f18ff */
[----:B------:R2:W-:Y:S01]  /*17e0*/  @!P2 LDGSTS.E.BYPASS.LTC128B.128 [R38+0x7100], [R12.64], !P3 ;  /* 0x071000000c26afae */ /* 0x0005e2000d901d54 */
[----:B------:R-:W-:Y:S01]  /*17f0*/  @P6 LEA.HI.X R11, R2, c[0x0][0x1cc], R0, 0x1, P0 ;  /* 0x00007300020b6a11 */ /* 0x000fe200000f0c00 */
[----:B------:R-:W-:Y:S01]  /*1800*/  UIMAD UR12, UR9, UR14, UR12 ;  /* 0x0000000e090c72a4 */ /* 0x000fe2000f8e020c */
[----:B------:R-:W-:-:S02]  /*1810*/  @P5 LEA R5, P0, R39, R2, 0x5 ;  /* 0x0000000227055211 */ /* 0x000fc400078028ff */
[----:B------:R-:W-:Y:S02]  /*1820*/  @!P2 LOP3.LUT R3, R3, 0xfffffff8, RZ, 0xc0, !PT ;  /* 0xfffffff80303a812 */ /* 0x000fe400078ec0ff */
[----:B------:R-:W-:Y:S02]  /*1830*/  @P5 LEA.HI.X R17, R39, R0, R42, 0x5, P0 ;  /* 0x0000000027115211 */ /* 0x000fe400000f2c2a */
[----:B------:R-:W-:Y:S01]  /*1840*/  @P1 IADD3 R14, P0, R2, R14, RZ ;  /* 0x0000000e020e1210 */ /* 0x000fe20007f1e0ff */
[----:B------:R-:W-:Y:S01]  /*1850*/  @!P2 IMAD.WIDE R2, R3, 0x2, R6 ;  /* 0x000000020302a825 */ /* 0x000fe200078e0206 */
[----:B------:R-:W-:Y:S02]  /*1860*/  ISETP.GE.AND P3, PT, R31, c[0x0][0x1d4], PT ;  /* 0x000075001f007a0c */ /* 0x000fe40003f66270 */
[----:B------:R-:W-:Y:S01]  /*1870*/  @P1 IADD3.X R16, R0, R15, R16, P0, !PT ;  /* 0x0000000f00101210 */ /* 0x000fe200007fe410 */
[----:B------:R-:W-:Y:S01]  /*1880*/  IMAD R7, R23, c[0x0][0x218], RZ ;  /* 0x0000860017077a24 */ /* 0x000fe200078e02ff */
[----:B------:R3:W-:Y:S01]  /*1890*/  @!P2 LDGSTS.E.BYPASS.LTC128B.128 [R38+0xb100], [R2.64], !P4 ;  /* 0x0b1000000226afae */ /* 0x0007e2000e101d54 */
[----:B------:R-:W-:Y:S01]  /*18a0*/  ISETP.GE.AND P4, PT, R4, c[0x0][0x1d4], PT ;  /* 0x0000750004007a0c */ /* 0x000fe20003f86270 */
[----:B------:R-:W-:Y:S01]  /*18b0*/  IMAD.SHL.U32 R0, R27, 0x40, RZ ;  /* 0x000000401b007824 */ /* 0x000fe200078e00ff */
[----:B------:R-:W-:Y:S01]  /*18c0*/  ISETP.GE.AND P2, PT, R32, c[0x0][0x1d4], PT ;  /* 0x0000750020007a0c */ /* 0x000fe20003f46270 */
[----:B------:R-:W-:Y:S01]  /*18d0*/  IMAD R15, R26, c[0x0][0x21c], R7 ;  /* 0x000087001a0f7a24 */ /* 0x000fe200078e0207 */
[----:B------:R-:W-:Y:S01]  /*18e0*/  @P5 LEA R6, P0, R5, c[0x0][0x1c8], 0x1 ;  /* 0x0000720005065a11 */ /* 0x000fe200078008ff */
[----:B------:R-:W0:Y:S01]  /*18f0*/  LDGDEPBAR ;  /* 0x00000000000079af */ /* 0x000e220000000000 */
[----:B------:R-:W-:Y:S01]  /*1900*/  LOP3.LUT R0, R0, 0x1c0, RZ, 0xc0, !PT ;  /* 0x000001c000007812 */ /* 0x000fe200078ec0ff */
[----:B------:R-:W-:Y:S01]  /*1910*/  IMAD.IADD R41, R19, 0x1, R15 ;  /* 0x0000000113297824 */ /* 0x000fe200078e020f */
[----:B------:R-:W-:Y:S01]  /*1920*/  @P5 LEA.HI.X R7, R5, c[0x0][0x1cc], R17, 0x1, P0 ;  /* 0x0000730005075a11 */ /* 0x000fe200000f0c11 */
[----:B------:R-:W-:-:S02]  /*1930*/  IMAD.SHL.U32 R5, R33, 0x8, RZ ;  /* 0x0000000821057824 */ /* 0x000fc400078e00ff */
[----:B------:R-:W-:Y:S01]  /*1940*/  IMAD.WIDE.U32 R8, R36, UR8, R40 ;  /* 0x0000000824087c25 */ /* 0x000fe2000f8e0028 */
[----:B------:R-:W-:Y:S01]  /*1950*/  UMOV UR8, 0x6 ;  /* 0x0000000600087882 */ /* 0x000fe20000000000 */
[----:B------:R4:W-:Y:S01]  /*1960*/  @P6 LDGSTS.E.BYPASS.LTC128B.128 [R38+0x12100], [R10.64], !P4 ;  /* 0x121000000a266fae */ /* 0x0009e2000e101d54 */
[----:B------:R-:W-:-:S03]  /*1970*/  USHF.L.U64.HI UR11, UR10, UR8, UR11 ;  /* 0x000000080a0b7299 */ /* 0x000fc6000801020b */
[----:B------:R4:W-:Y:S04]  /*1980*/  @P6 LDGSTS.E.BYPASS.LTC128B.128 [R38+0x15100], [R10.64+0x80], !P3 ;  /* 0x151000800a266fae */ /* 0x0009e8000d901d54 */
[----:B------:R4:W-:Y:S01]  /*1990*/  @P6 LDGSTS.E.BYPASS.LTC128B.128 [R38+0x18100], [R10.64+0x100], !P2 ;  /* 0x181001000a266fae */ /* 0x0009e2000d101d54 */
[----:B------:R-:W-:Y:S01]  /*19a0*/  ISETP.GE.AND P6, PT, R4, c[0x0][0x1d4], PT ;  /* 0x0000750004007a0c */ /* 0x000fe20003fc6270 */
[----:B------:R-:W-:Y:S02]  /*19b0*/  IMAD.MOV.U32 R4, RZ, RZ, 0x10 ;  /* 0x00000010ff047424 */ /* 0x000fe400078e00ff */
[----:B------:R5:W-:Y:S01]  /*19c0*/  @P5 LDGSTS.E.BYPASS.LTC128B.128 [R38+0x13100], [R6.64], !P4 ;  /* 0x1310000006265fae */ /* 0x000be2000e101d54 */
[----:B---3--:R-:W-:-:S03]  /*19d0*/  @P1 LEA R2, P0, R14, c[0x0][0x1c8], 0x1 ;  /* 0x000072000e021a11 */ /* 0x008fc600078008ff */
[----:B------:R5:W-:Y:S01]  /*19e0*/  @P5 LDGSTS.E.BYPASS.LTC128B.128 [R38+0x16100], [R6.64+0x80], !P3 ;  /* 0x1610008006265fae */ /* 0x000be2000d901d54 */
[----:B------:R-:W-:Y:S01]  /*19f0*/  @P1 LEA.HI.X R3, R14, c[0x0][0x1cc], R16, 0x1, P0 ;  /* 0x000073000e031a11 */ /* 0x000fe200000f0c10 */
[----:B------:R-:W-:Y:S02]  /*1a00*/  IMAD.MOV.U32 R14, RZ, RZ, 0x20 ;  /* 0x00000020ff0e7424 */ /* 0x000fe400078e00ff */
[----:B------:R5:W-:Y:S01]  /*1a10*/  @P5 LDGSTS.E.BYPASS.LTC128B.128 [R38+0x19100], [R6.64+0x100], !P2 ;  /* 0x1910010006265fae */ /* 0x000be2000d101d54 */
[----:B------:R-:W-:-:S03]  /*1a20*/  ISETP.GE.AND P5, PT, R31, c[0x0][0x1d4], PT ;  /* 0x000075001f007a0c */ /* 0x000fc60003fa6270 */
[----:B------:R3:W-:Y:S04]  /*1a30*/  @P1 LDGSTS.E.BYPASS.LTC128B.128 [R38+0x14100], [R2.64], !P4 ;  /* 0x1410000002261fae */ /* 0x0007e8000e101d54 */
[----:B------:R3:W-:Y:S04]  /*1a40*/  @P1 LDGSTS.E.BYPASS.LTC128B.128 [R38+0x17100], [R2.64+0x80], !P3 ;  /* 0x1710008002261fae */ /* 0x0007e8000d901d54 */
[----:B------:R3:W-:Y:S01]  /*1a50*/  @P1 LDGSTS.E.BYPASS.LTC128B.128 [R38+0x1a100], [R2.64+0x100], !P2 ;  /* 0x1a10010002261fae */ /* 0x0007e2000d101d54 */
[----:B----4-:R-:W-:-:S03]  /*1a60*/  LOP3.LUT R11, R0, 0x8, R5, 0xf8, !PT ;  /* 0x00000008000b7812 */ /* 0x010fc600078ef805 */
[----:B------:R-:W0:Y:S01]  /*1a70*/  LDGDEPBAR ;  /* 0x00000000000079af */ /* 0x000e220000000000 */
[----:B------:R-:W-:Y:S02]  /*1a80*/  SHF.R.U32.HI R5, RZ, 0x3, R0 ;  /* 0x00000003ff057819 */ /* 0x000fe40000011600 */
[----:B------:R-:W-:Y:S01]  /*1a90*/  IADD3 R0, R9, UR12, RZ ;  /* 0x0000000c09007c10 */ /* 0x000fe2000fffe0ff */
[----:B------:R-:W-:Y:S01]  /*1aa0*/  USHF.L.U32 UR12, UR10, 0x6, URZ ;  /* 0x000000060a0c7899 */ /* 0x000fe2000800063f */
[C---:B------:R-:W-:Y:S01]  /*1ab0*/  LEA R10, P0, R8.reuse, c[0x0][0x1f8], 0x1 ;  /* 0x00007e00080a7a11 */ /* 0x040fe200078008ff */
[----:B------:R1:W-:Y:S01]  /*1ac0*/  STL.64 [R1+0x18], R40 ;  /* 0x0000182801007387 */ /* 0x0003e20000100a00 */
[----:B------:R-:W-:Y:S02]  /*1ad0*/  LOP3.LUT R5, R11, R5, RZ, 0x3c, !PT ;  /* 0x000000050b057212 */ /* 0x000fe400078e3cff */
[----:B------:R-:W-:Y:S01]  /*1ae0*/  LEA.HI.X R11, R8, c[0x0][0x1fc], R0, 0x1, P0 ;  /* 0x00007f00080b7a11 */ /* 0x000fe200000f0c00 */
[----:B------:R-:W-:-:S05]  /*1af0*/  IMAD.U32 R0, RZ, RZ, UR12 ;  /* 0x0000000cff007e24 */ /* 0x000fca000f8e00ff */
[----:B--2---:R-:W-:-:S04]  /*1b00*/  IADD3 R12, P1, P0, R0, 0x80, R10 ;  /* 0x00000080000c7810 */ /* 0x004fc8000783e00a */
[----:B------:R-:W-:Y:S02]  /*1b10*/  IADD3.X R13, RZ, UR11, R11, P1, P0 ;  /* 0x0000000bff0d7c10 */ /* 0x000fe40008fe040b */
[----:B------:R-:W-:Y:S01]  /*1b20*/  IADD3 R8, P1, P0, R0, 0x100, R10 ;  /* 0x0000010000087810 */ /* 0x000fe2000783e00a */
[----:B------:R-:W-:Y:S02]  /*1b30*/  IMAD.SHL.U32 R0, R112, 0x20, RZ ;  /* 0x0000002070007824 */ /* 0x000fe400078e00ff */
[----:B---3--:R-:W-:Y:S01]  /*1b40*/  IMAD.SHL.U32 R2, R30, 0x40, RZ ;  /* 0x000000401e027824 */ /* 0x008fe200078e00ff */
[----:B------:R-:W-:-:S04]  /*1b50*/  DEPBAR.LE SB0, 0x1 ;  /* 0x000080400000791a */ /* 0x000fc80000000000 */
[----:B------:R-:W-:Y:S02]  /*1b60*/  LOP3.LUT R2, R5, 0xfffffe00, R2, 0xf8, !PT ;  /* 0xfffffe0005027812 */ /* 0x000fe400078ef802 */
[----:B------:R-:W-:Y:S02]  /*1b70*/  LOP3.LUT R3, R0, 0x7ffffc00, RZ, 0xc0, !PT ;  /* 0x7ffffc0000037812 */ /* 0x000fe400078ec0ff */
[----:B------:R-:W-:Y:S01]  /*1b80*/  IADD3.X R9, RZ, UR11, R11, P1, P0 ;  /* 0x0000000bff097c10 */ /* 0x000fe20008fe040b */
[----:B------:R-:W-:Y:S01]  /*1b90*/  BAR.SYNC.DEFER_BLOCKING 0x0 ;  /* 0x0000000000007b1d */ /* 0x000fe20000010000 */
[----:B------:R-:W-:Y:S01]  /*1ba0*/  LOP3.LUT P0, RZ, R27, 0x2, RZ, 0xc0, !PT ;  /* 0x000000021bff7812 */ /* 0x000fe2000780c0ff */
[----:B------:R-:W-:Y:S01]  /*1bb0*/  IMAD.IADD R3, R2, 0x1, R3 ;  /* 0x0000000102037824 */ /* 0x000fe200078e0203 */
[----:B-----5:R-:W-:Y:S02]  /*1bc0*/  IADD3 R6, P1, R10, UR12, RZ ;  /* 0x0000000c0a067c10 */ /* 0x020fe4000ff3e0ff */
[----:B------:R-:W-:Y:S01]  /*1bd0*/  SEL R0, R4, 0xfffffff0, !P0 ;  /* 0xfffffff004007807 */ /* 0x000fe20004000000 */
[----:B------:R-:W-:Y:S01]  /*1be0*/  IMAD.SHL.U32 R220, R3, 0x2, RZ ;  /* 0x0000000203dc7824 */ /* 0x000fe200078e00ff */
[----:B------:R-:W-:-:S02]  /*1bf0*/  IADD3.X R7, R11, UR11, RZ, P1, !PT ;  /* 0x0000000b0b077c10 */ /* 0x000fc40008ffe4ff */
[----:B------:R-:W-:Y:S01]  /*1c00*/  LOP3.LUT P1, RZ, R27, 0x4, RZ, 0xc0, !PT ;  /* 0x000000041bff7812 */ /* 0x000fe2000782c0ff */
[----:B------:R-:W-:Y:S01]  /*1c10*/  IMAD.SHL.U32 R239, R0, 0x2, RZ ;  /* 0x0000000200ef7824 */ /* 0x000fe200078e00ff */
[----:B------:R-:W-:Y:S01]  /*1c20*/  LEA R228, R3, 0x100, 0x1 ;  /* 0x0000010003e47811 */ /* 0x000fe200078e08ff */
[----:B------:R-:W-:Y:S01]  /*1c30*/  IMAD.SHL.U32 R3, R28, 0x40, RZ ;  /* 0x000000401c037824 */ /* 0x000fe200078e00ff */
[----:B------:R-:W-:Y:S02]  /*1c40*/  SEL R0, R14, 0xffffffe0, !P1 ;  /* 0xffffffe00e007807 */ /* 0x000fe40004800000 */
[----:B------:R-:W-:Y:S01]  /*1c50*/  IADD3 R4, P0, R6, UR12, RZ ;  /* 0x0000000c06047c10 */ /* 0x000fe2000ff1e0ff */
[----:B------:R-:W-:Y:S01]  /*1c60*/  IMAD.IADD R224, R228, 0x1, R239 ;  /* 0x00000001e4e07824 */ /* 0x000fe200078e02ef */
[----:B------:R-:W-:Y:S01]  /*1c70*/  ISETP.LT.OR P1, PT, R22, 0x1, P5 ;  /* 0x000000011600780c */ /* 0x000fe20002f21670 */
[C---:B------:R-:W-:Y:S01]  /*1c80*/  IMAD R228, R0.reuse, 0x2, R228 ;  /* 0x0000000200e47824 */ /* 0x040fe200078e02e4 */
[----:B------:R-:W-:Y:S01]  /*1c90*/  IADD3.X R5, R7, UR11, RZ, P0, !PT ;  /* 0x0000000b07057c10 */ /* 0x000fe200087fe4ff */
[----:B------:R-:W-:Y:S01]  /*1ca0*/  IMAD R232, R0, 0x2, R224 ;  /* 0x0000000200e87824 */ /* 0x000fe200078e02e0 */
[----:B------:R-:W-:-:S02]  /*1cb0*/  ISETP.LT.OR P0, PT, R22, 0x1, P6 ;  /* 0x000000011600780c */ /* 0x000fc40003701670 */
[----:B------:R-:W-:Y:S01]  /*1cc0*/  LOP3.LUT R3, R3, 0x1c0, RZ, 0xc0, !PT ;  /* 0x000001c003037812 */ /* 0x000fe200078ec0ff */
[----:B------:R1:W2:Y:S03]  /*1cd0*/  LDSM.16.M88.4 R152, [R220+0x100] ;  /* 0x00010000dc98783b */ /* 0x0002a60000000200 */
[----:B------:R-:W-:Y:S01]  /*1ce0*/  SHF.R.U32.HI R236, RZ, 0x3, R3 ;  /* 0x00000003ffec7819 */ /* 0x000fe20000011603 */
[----:B------:R1:W3:Y:S04]  /*1cf0*/  LDSM.16.M88.4 R196, [R220+0x4100] ;  /* 0x00410000dcc4783b */ /* 0x0002e80000000200 */
        /* <DEDUP_REMOVED lines=27> */
[----:B------:R1:W-:Y:S01]  /*1eb0*/  LDGSTS.E.BYPASS.LTC128B.128 [R38+0x7100], [R8.64], !P1 ;  /* 0x0710000008267fae */ /* 0x0003e2000c901d54 */
[----:B------:R-:W-:-:S03]  /*1ec0*/  LOP3.LUT P1, RZ, R28, 0x4, RZ, 0xc0, !PT ;  /* 0x000000041cff7812 */ /* 0x000fc6000782c0ff */
[----:B------:R5:W-:Y:S04]  /*1ed0*/  LDGSTS.E.BYPASS.LTC128B.128 [R38+0x2100], [R4.64], !P6 ;  /* 0x0210000004267fae */ /* 0x000be8000f101d54 */
[----:B------:R5:W-:Y:S01]  /*1ee0*/  LDGSTS.E.BYPASS.LTC128B.128 [R38+0x5100], [R4.64+0x80], !P5 ;  /* 0x0510008004267fae */ /* 0x000be2000e901d54 */
[----:B------:R-:W-:-:S03]  /*1ef0*/  PLOP3.LUT P5, PT, PT, PT, UP0, 0x40, 0x0 ;  /* 0x000000000000781c */ /* 0x000fc60003fae808 */
[----:B------:R5:W-:Y:S01]  /*1f00*/  LDGSTS.E.BYPASS.LTC128B.128 [R38+0x8100], [R4.64+0x100], !P0 ;  /* 0x0810010004267fae */ /* 0x000be2000c101d54 */
[----:B------:R-:W-:-:S03]  /*1f10*/  LOP3.LUT P0, RZ, R28, 0x2, RZ, 0xc0, !PT ;  /* 0x000000021cff7812 */ /* 0x000fc6000780c0ff */
[----:B------:R-:W0:Y:S01]  /*1f20*/  LDGDEPBAR ;  /* 0x00000000000079af */ /* 0x000e220000000000 */
[----:B-----5:R-:W-:-:S04]  /*1f30*/  LOP3.LUT R4, R3, 0x8, R35, 0xf8, !PT ;  /* 0x0000000803047812 */ /* 0x020fc800078ef823 */
[----:B------:R-:W-:-:S05]  /*1f40*/  LOP3.LUT R236, R4, R236, RZ, 0x3c, !PT ;  /* 0x000000ec04ec7212 */ /* 0x000fca00078e3cff */
        /* <DEDUP_REMOVED lines=29> */
.L_x_660:
        /* <DEDUP_REMOVED lines=50> */
.L_x_661:
[----:B--23--:R-:W-:Y:S01]  /*2440*/  IMAD.MOV.U32 R3, RZ, RZ, 0x40 ;  /* 0x00000040ff037424 */ /* 0x00cfe200078e00ff */
[----:B------:R-:W-:Y:S01]  /*2450*/  HMMA.16816.F32.BF16 R8, R152, R16, RZ ;  /* 0x000000109808723c */ /* 0x000fe200000418ff */
[----:B------:R-:W-:Y:S01]  /*2460*/  UIADD3 UR4, UR6, UR4, URZ ;  /* 0x0000000406047290 */ /* 0x000fe2000fffe03f */
[----:B------:R-:W0:Y:S01]  /*2470*/  LDGDEPBAR ;  /* 0x00000000000079af */ /* 0x000e220000000000 */
[----:B------:R-:W-:Y:S01]  /*2480*/  UISETP.GE.AND UP1, UPT, UR6, 0xc1, UPT ;  /* 0x000000c10600788c */ /* 0x000fe2000bf26270 */
[----:B------:R-:W-:-:S04]  /*2490*/  SEL R238, R3, 0xffffffc0, !P1 ;  /* 0xffffffc003ee7807 */ /* 0x000fc80004800000 */
[----:B----4-:R-:W-:Y:S01]  /*24a0*/  HMMA.16816.F32.BF16 R28, R152, R24, RZ ;  /* 0x00000018981c723c */ /* 0x010fe200000418ff */
[----:B------:R-:W-:Y:S01]  /*24b0*/  IMAD.IADD R5, R236, 0x1, R238 ;  /* 0x00000001ec057824 */ /* 0x000fe200078e02ee */
[----:B------:R-:W-:-:S04]  /*24c0*/  IADD3 R3, R238, R4, RZ ;  /* 0x00000004ee037210 */ /* 0x000fc80007ffe0ff */
[----:B------:R-:W2:Y:S02]  /*24d0*/  LDSM.16.M88.4 R88, [R5+0x12100] ;  /* 0x012100000558783b */ /* 0x000ea40000000200 */
[C---:B------:R-:W-:Y:S02]  /*24e0*/  HMMA.16816.F32.BF16 R48, R152.reuse, R18, RZ ;  /* 0x000000129830723c */ /* 0x040fe400000418ff */
[----:B------:R-:W3:Y:S04]  /*24f0*/  LDSM.16.M88.4 R92, [R5+0x12900] ;  /* 0x01290000055c783b */ /* 0x000ee80000000200 */
[----:B------:R-:W-:Y:S02]  /*2500*/  LDSM.16.M88.4 R104, [R3+0x14900] ;  /* 0x014900000368783b */ /* 0x000fe40000000200 */
[C---:B------:R-:W-:Y:S02]  /*2510*/  HMMA.16816.F32.BF16 R40, R152.reuse, R20, RZ ;  /* 0x000000149828723c */ /* 0x040fe400000418ff */
[----:B------:R-:W-:Y:S06]  /*2520*/  LDSM.16.M88.4 R108, [R5+0x17900] ;  /* 0x01790000056c783b */ /* 0x000fec0000000200 */
[C---:B------:R-:W-:Y:S08]  /*2530*/  HMMA.16816.F32.BF16 R36, R152.reuse, R22, RZ ;  /* 0x000000169824723c */ /* 0x040ff000000418ff */
[C---:B------:R-:W-:Y:S08]  /*2540*/  HMMA.16816.F32.BF16 R24, R152.reuse, R26, RZ ;  /* 0x0000001a9818723c */ /* 0x040ff000000418ff */
[C---:B-1----:R-:W-:Y:S08]  /*2550*/  HMMA.16816.F32.BF16 R20, R152.reuse, R32, RZ ;  /* 0x000000209814723c */ /* 0x042ff000000418ff */
[----:B------:R-:W-:Y:S08]  /*2560*/  HMMA.16816.F32.BF16 R16, R152, R34, RZ ;  /* 0x000000229810723c */ /* 0x000ff000000418ff */
[----:B------:R-:W-:Y:S08]  /*2570*/  HMMA.16816.F32.BF16 R96, R156, R44, R8 ;  /* 0x0000002c9c60723c */ /* 0x000ff00000041808 */
[C---:B------:R-:W-:Y:S08]  /*2580*/  HMMA.16816.F32.BF16 R12, R152.reuse, R52, RZ ;  /* 0x00000034980c723c */ /* 0x040ff000000418ff */
[C---:B------:R-:W-:Y:S08]  /*2590*/  HMMA.16816.F32.BF16 R8, R152.reuse, R54, RZ ;  /* 0x000000369808723c */ /* 0x040ff000000418ff */
[C---:B------:R-:W-:Y:S08]  /*25a0*/  HMMA.16816.F32.BF16 R68, R152.reuse, R58, RZ ;  /* 0x0000003a9844723c */ /* 0x040ff000000418ff */
[----:B------:R-:W-:Y:S08]  /*25b0*/  HMMA.16816.F32.BF16 R32, R152, R56, RZ ;  /* 0x000000389820723c */ /* 0x000ff000000418ff */
[C---:B------:R-:W-:Y:S08]  /*25c0*/  HMMA.16816.F32.BF16 R76, R156.reuse, R46, R48 ;  /* 0x0000002e9c4c723c */ /* 0x040ff00000041830 */
[C---:B------:R-:W-:Y:S01]  /*25d0*/  HMMA.16816.F32.BF16 R52, R156.reuse, R74, R24 ;  /* 0x0000004a9c34723c */ /* 0x040fe20000041818 */
[----:B------:R-:W1:Y:S07]  /*25e0*/  LDSM.16.M88.4 R24, [R5+0x13100] ;  /* 0x013100000518783b */ /* 0x000e6e0000000200 */
[C---:B------:R-:W-:Y:S01]  /*25f0*/  HMMA.16816.F32.BF16 R48, R156.reuse, R80, R20 ;  /* 0x000000509c30723c */ /* 0x040fe20000041814 */
[----:B------:R-:W4:Y:S07]  /*2600*/  LDSM.16.M88.4 R20, [R5+0x13900] ;  /* 0x013900000514783b */ /* 0x000f2e0000000200 */
[C---:B------:R-:W-:Y:S01]  /*2610*/  HMMA.16816.F32.BF16 R44, R156.reuse, R82, R16 ;  /* 0x000000529c2c723c */ /* 0x040fe20000041810 */
[----:B------:R-:W5:Y:S04]  /*2620*/  LDSM.16.M88.4 R16, [R5+0x14100] ;  /* 0x014100000510783b */ /* 0x000f680000000200 */
[----:B------:R-:W-:Y:S03]  /*2630*/  LDSM.16.M88.4 R80, [R3+0x12900] ;  /* 0x012900000350783b */ /* 0x000fe60000000200 */
[C---:B------:R-:W-:Y:S01]  /*2640*/  HMMA.16816.F32.BF16 R56, R156.reuse, R72, R28 ;  /* 0x000000489c38723c */ /* 0x040fe2000004181c */
[----:B------:R-:W1:Y:S07]  /*2650*/  LDSM.16.M88.4 R28, [R5+0x14900] ;  /* 0x01490000051c783b */ /* 0x000e6e0000000200 */
[C---:B------:R-:W-:Y:S08]  /*2660*/  HMMA.16816.F32.BF16 R64, R156.reuse, R60, R40 ;  /* 0x0000003c9c40723c */ /* 0x040ff00000041828 */
[C---:B------:R-:W-:Y:S08]  /*2670*/  HMMA.16816.F32.BF16 R60, R156.reuse, R62, R36 ;  /* 0x0000003e9c3c723c */ /* 0x040ff00000041824 */
[C---:B------:R-:W-:Y:S08]  /*2680*/  HMMA.16816.F32.BF16 R40, R156.reuse, R84, R12 ;  /* 0x000000549c28723c */ /* 0x040ff0000004180c */
[C---:B------:R-:W-:Y:S01]  /*2690*/  HMMA.16816.F32.BF16 R12, R156.reuse, R86, R8 ;  /* 0x000000569c0c723c */ /* 0x040fe20000041808 */
[----:B------:R-:W1:Y:S07]  /*26a0*/  LDSM.16.M88.4 R84, [R3+0x12100] ;  /* 0x012100000354783b */ /* 0x000e6e0000000200 */
[C---:B------:R-:W-:Y:S08]  /*26b0*/  HMMA.16816.F32.BF16 R36, R156.reuse, R102, R68 ;  /* 0x000000669c24723c */ /* 0x040ff00000041844 */
[----:B------:R-:W-:Y:S01]  /*26c0*/  HMMA.16816.F32.BF16 R8, R156, R100, R32 ;  /* 0x000000649c08723c */ /* 0x000fe20000041820 */
[----:B------:R-:W-:Y:S07]  /*26d0*/  LDSM.16.M88.4 R100, [R3+0x14100] ;  /* 0x014100000364783b */ /* 0x000fee0000000200 */
[C---:B--2---:R-:W-:Y:S01]  /*26e0*/  HMMA.16816.F32.BF16 R68, R184.reuse, R88, R96 ;  /* 0x00000058b844723c */ /* 0x044fe20000041860 */
[----:B------:R-:W-:Y:S07]  /*26f0*/  LDSM.16.M88.4 R96, [R3+0x13900] ;  /* 0x013900000360783b */ /* 0x000fee0000000200 */
[C---:B------:R-:W-:Y:S01]  /*2700*/  HMMA.16816.F32.BF16 R72, R184.reuse, R90, R76 ;  /* 0x0000005ab848723c */ /* 0x040fe2000004184c */
[----:B------:R-:W2:Y:S07]  /*2710*/  LDSM.16.M88.4 R88, [R3+0x13100] ;  /* 0x013100000358783b */ /* 0x000eae0000000200 */
[C---:B---3--:R-:W-:Y:S08]  /*2720*/  HMMA.16816.F32.BF16 R64, R184.reuse, R92, R64 ;  /* 0x0000005cb840723c */ /* 0x048ff00000041840 */
[C---:B-1----:R-:W-:Y:S08]  /*2730*/  HMMA.16816.F32.BF16 R52, R184.reuse, R26, R52 ;  /* 0x0000001ab834723c */ /* 0x042ff00000041834 */
[C---:B------:R-:W-:Y:S01]  /*2740*/  HMMA.16816.F32.BF16 R60, R184.reuse, R94, R60 ;  /* 0x0000005eb83c723c */ /* 0x040fe2000004183c */
[----:B------:R-:W-:Y:S07]  /*2750*/  LDSM.16.M88.4 R92, [R236+0x15900] ;  /* 0x01590000ec5c783b */ /* 0x000fee0000000200 */
[C---:B----4-:R-:W-:Y:S08]  /*2760*/  HMMA.16816.F32.BF16 R44, R184.reuse, R22, R44 ;  /* 0x00000016b82c723c */ /* 0x050ff0000004182c */
[C---:B------:R-:W-:Y:S08]  /*2770*/  HMMA.16816.F32.BF16 R56, R184.reuse, R24, R56 ;  /* 0x00000018b838723c */ /* 0x040ff00000041838 */
[C---:B------:R-:W-:Y:S08]  /*2780*/  HMMA.16816.F32.BF16 R48, R184.reuse, R20, R48 ;  /* 0x00000014b830723c */ /* 0x040ff00000041830 */
[C---:B-----5:R-:W-:Y:S08]  /*2790*/  HMMA.16816.F32.BF16 R40, R184.reuse, R16, R40 ;  /* 0x00000010b828723c */ /* 0x060ff00000041828 */
[C---:B------:R-:W-:Y:S01]  /*27a0*/  HMMA.16816.F32.BF16 R32, R184.reuse, R18, R12 ;  /* 0x00000012b820723c */ /* 0x040fe2000004180c */
[----:B------:R-:W1:Y:S07]  /*27b0*/  LDSM.16.M88.4 R16, [R236+0x15100] ;  /* 0x01510000ec10783b */ /* 0x000e6e0000000200 */
[C---:B------:R-:W-:Y:S08]  /*27c0*/  HMMA.16816.F32.BF16 R24, R184.reuse, R28, R8 ;  /* 0x0000001cb818723c */ /* 0x040ff00000041808 */
[----:B------:R-:W-:Y:S01]  /*27d0*/  HMMA.16816.F32.BF16 R20, R184, R30, R36 ;  /* 0x0000001eb814723c */ /* 0x000fe20000041824 */
[----:B------:R-:W-:Y:S07]  /*27e0*/  LDSM.16.M88.4 R28, [R236+0x17900] ;  /* 0x01790000ec1c783b */ /* 0x000fee0000000200 */
[C---:B------:R-:W-:Y:S08]  /*27f0*/  HMMA.16816.F32.BF16 R12, R192.reuse, R84, R68 ;  /* 0x00000054c00c723c */ /* 0x040ff00000041844 */
[C---:B------:R-:W-:Y:S08]  /*2800*/  HMMA.16816.F32.BF16 R8, R192.reuse, R86, R72 ;  /* 0x00000056c008723c */ /* 0x040ff00000041848 */
[C---:B------:R-:W-:Y:S08]  /*2810*/  HMMA.16816.F32.BF16 R76, R192.reuse, R80, R64 ;  /* 0x00000050c04c723c */ /* 0x040ff00000041840 */
[C---:B--2---:R-:W-:Y:S01]  /*2820*/  HMMA.16816.F32.BF16 R72, R192.reuse, R90, R52 ;  /* 0x0000005ac048723c */ /* 0x044fe20000041834 */
[----:B------:R-:W2:Y:S07]  /*2830*/  LDSM.16.M88.4 R52, [R236+0x16100] ;  /* 0x01610000ec34783b */ /* 0x000eae0000000200 */
[C---:B------:R-:W-:Y:S08]  /*2840*/  HMMA.16816.F32.BF16 R84, R192.reuse, R82, R60 ;  /* 0x00000052c054723c */ /* 0x040ff0000004183c */
[C---:B------:R-:W-:Y:S01]  /*2850*/  HMMA.16816.F32.BF16 R64, R192.reuse, R98, R44 ;  /* 0x00000062c040723c */ /* 0x040fe2000004182c */
[----:B------:R-:W3:Y:S07]  /*2860*/  LDSM.16.M88.4 R44, [R236+0x16900] ;  /* 0x01690000ec2c783b */ /* 0x000eee0000000200 */
[C---:B------:R-:W-:Y:S01]  /*2870*/  HMMA.16816.F32.BF16 R80, R192.reuse, R88, R56 ;  /* 0x00000058c050723c */ /* 0x040fe20000041838 */
[----:B------:R-:W-:Y:S07]  /*2880*/  LDSM.16.M88.4 R88, [R4+0x16100] ;  /* 0x016100000458783b */ /* 0x000fee0000000200 */
[C---:B------:R-:W-:Y:S01]  /*2890*/  HMMA.16816.F32.BF16 R68, R192.reuse, R96, R48 ;  /* 0x00000060c044723c */ /* 0x040fe20000041830 */
[----:B------:R-:W-:Y:S07]  /*28a0*/  LDSM.16.M88.4 R96, [R4+0x17900] ;  /* 0x017900000460783b */ /* 0x000fee0000000200 */
[C---:B------:R-:W-:Y:S01]  /*28b0*/  HMMA.16816.F32.BF16 R56, R192.reuse, R102, R32 ;  /* 0x00000066c038723c */ /* 0x040fe20000041820 */
[----:B------:R-:W4:Y:S07]  /*28c0*/  LDSM.16.M88.4 R32, [R236+0x17100] ;  /* 0x01710000ec20783b */ /* 0x000f2e0000000200 */
[C---:B------:R-:W-:Y:S01]  /*28d0*/  HMMA.16816.F32.BF16 R60, R192.reuse, R100, R40 ;  /* 0x00000064c03c723c */ /* 0x040fe20000041828 */
[----:B------:R-:W-:Y:S07]  /*28e0*/  LDSM.16.M88.4 R100, [R5+0x17100] ;  /* 0x017100000564783b */ /* 0x000fee0000000200 */
[C---:B------:R-:W-:Y:S01]  /*28f0*/  HMMA.16816.F32.BF16 R48, R192.reuse, R104, R24 ;  /* 0x00000068c030723c */ /* 0x040fe20000041818 */
[----:B------:R-:W5:Y:S07]  /*2900*/  LDSM.16.M88.4 R24, [R4+0x15100] ;  /* 0x015100000418783b */ /* 0x000f6e0000000200 */
[----:B------:R-:W-:Y:S01]  /*2910*/  HMMA.16816.F32.BF16 R40, R192, R106, R20 ;  /* 0x0000006ac028723c */ /* 0x000fe20000041814 */
[----:B------:R-:W3:Y:S04]  /*2920*/  LDSM.16.M88.4 R20, [R4+0x15900] ;  /* 0x015900000414783b */ /* 0x000ee80000000200 */
[----:B------:R-:W-:Y:S03]  /*2930*/  LDSM.16.M88.4 R104, [R5+0x15100] ;  /* 0x015100000568783b */ /* 0x000fe60000000200 */
[C---:B-1----:R-:W-:Y:S08]  /*2940*/  HMMA.16816.F32.BF16 R36, R196.reuse, R16, R12 ;  /* 0x00000010c424723c */ /* 0x042ff0000004180c */
[C---:B------:R-:W-:Y:S08]  /*2950*/  HMMA.16816.F32.BF16 R16, R196.reuse, R18, R8 ;  /* 0x00000012c410723c */ /* 0x040ff00000041808 */
[C---:B------:R-:W-:Y:S08]  /*2960*/  HMMA.16816.F32.BF16 R12, R196.reuse, R92, R76 ;  /* 0x0000005cc40c723c */ /* 0x040ff0000004184c */
[C---:B------:R-:W-:Y:S01]  /*2970*/  HMMA.16816.F32.BF16 R8, R196.reuse, R94, R84 ;  /* 0x0000005ec408723c */ /* 0x040fe20000041854 */
[----:B------:R-:W1:Y:S04]  /*2980*/  LDSM.16.M88.4 R84, [R4+0x16900] ;  /* 0x016900000454783b */ /* 0x000e680000000200 */
[----:B------:R-:W1:Y:S03]  /*2990*/  LDSM.16.M88.4 R92, [R4+0x17100] ;  /* 0x01710000045c783b */ /* 0x000e660000000200 */
[C---:B--2---:R-:W-:Y:S08]  /*29a0*/  HMMA.16816.F32.BF16 R76, R196.reuse, R54, R72 ;  /* 0x00000036c44c723c */ /* 0x044ff00000041848 */
[C---:B------:R-:W-:Y:S08]  /*29b0*/  HMMA.16816.F32.BF16 R80, R196.reuse, R52, R80 ;  /* 0x00000034c450723c */ /* 0x040ff00000041850 */
[C---:B---3--:R-:W-:Y:S08]  /*29c0*/  HMMA.16816.F32.BF16 R72, R196.reuse, R44, R68 ;  /* 0x0000002cc448723c */ /* 0x048ff00000041844 */
[C---:B------:R-:W-:Y:S08]  /*29d0*/  HMMA.16816.F32.BF16 R68, R196.reuse, R46, R64 ;  /* 0x0000002ec444723c */ /* 0x040ff00000041840 */
[C---:B----4-:R-:W-:Y:S08]  /*29e0*/  HMMA.16816.F32.BF16 R52, R196.reuse, R34, R56 ;  /* 0x00000022c434723c */ /* 0x050ff00000041838 */
[C---:B------:R-:W-:Y:S08]  /*29f0*/  HMMA.16816.F32.BF16 R64, R196.reuse, R28, R48 ;  /* 0x0000001cc440723c */ /* 0x040ff00000041830 */
[----:B------:R-:W-:Y:S08]  /*2a00*/  HMMA.16816.F32.BF16 R44, R196, R32, R60 ;  /* 0x00000020c42c723c */ /* 0x000ff0000004183c */
[C---:B-----5:R-:W-:Y:S01]  /*2a10*/  HMMA.16816.F32.BF16 R56, R208.reuse, R24, R36 ;  /* 0x00000018d038723c */ /* 0x060fe20000041824 */
[----:B------:R-:W-:Y:S07]  /*2a20*/  LDSM.16.M88.4 R36, [R5+0x16900] ;  /* 0x016900000524783b */ /* 0x000fee0000000200 */
[C---:B------:R-:W-:Y:S01]  /*2a30*/  HMMA.16816.F32.BF16 R48, R208.reuse, R26, R16 ;  /* 0x0000001ad030723c */ /* 0x040fe20000041810 */
[----:B------:R-:W2:Y:S07]  /*2a40*/  LDSM.16.M88.4 R24, [R5+0x15900] ;  /* 0x015900000518783b */ /* 0x000eae0000000200 */
[C---:B------:R-:W-:Y:S08]  /*2a50*/  HMMA.16816.F32.BF16 R32, R208.reuse, R20, R12 ;  /* 0x00000014d020723c */ /* 0x040ff0000004180c */
[----:B------:R-:W-:Y:S01]  /*2a60*/  HMMA.16816.F32.BF16 R16, R208, R22, R8 ;  /* 0x00000016d010723c */ /* 0x000fe20000041808 */
[----:B------:R-:W3:Y:S07]  /*2a70*/  LDSM.16.M88.4 R20, [R5+0x16100] ;  /* 0x016100000514783b */ /* 0x000eee0000000200 */
[----:B------:R-:W-:Y:S08]  /*2a80*/  HMMA.16816.F32.BF16 R60, R196, R30, R40 ;  /* 0x0000001ec43c723c */ /* 0x000ff00000041828 */
        /* <DEDUP_REMOVED lines=8> */
[----:B------:R-:W4:Y:S07]  /*2b10*/  LDSM.16.M88.4 R92, [R3+0x16100] ;  /* 0x01610000035c783b */ /* 0x000f2e0000000200 */
[----:B------:R-:W-:Y:S08]  /*2b20*/  HMMA.16816.F32.BF16 R80, R212, R104, R56 ;  /* 0x00000068d450723c */ /* 0x000ff00000041838 */
[----:B------:R-:W-:Y:S08]  /*2b30*/  HMMA.16816.F32.BF16 R68, R208, R98, R60 ;  /* 0x00000062d044723c */ /* 0x000ff0000004183c */
[C---:B--2---:R-:W-:Y:S01]  /*2b40*/  HMMA.16816.F32.BF16 R72, R212.reuse, R24, R32 ;  /* 0x00000018d448723c */ /* 0x044fe20000041820 */
[----:B------:R-:W-:Y:S07]  /*2b50*/  LDSM.16.M88.4 R32, [R236+0x18100] ;  /* 0x01810000ec20783b */ /* 0x000fee0000000200 */
[C---:B------:R-:W-:Y:S01]  /*2b60*/  HMMA.16816.F32.BF16 R76, R212.reuse, R106, R48 ;  /* 0x0000006ad44c723c */ /* 0x040fe20000041830 */
[----:B------:R-:W2:Y:S07]  /*2b70*/  LDSM.16.M88.4 R104, [R3+0x17100] ;  /* 0x017100000368783b */ /* 0x000eae0000000200 */
[C---:B------:R-:W-:Y:S08]  /*2b80*/  HMMA.16816.F32.BF16 R60, R212.reuse, R26, R16 ;  /* 0x0000001ad43c723c */ /* 0x040ff00000041810 */
[----:B---3--:R-:W-:Y:S08]  /*2b90*/  HMMA.16816.F32.BF16 R56, R212, R20, R12 ;  /* 0x00000014d438723c */ /* 0x008ff0000004180c */
[----:B------:R-:W-:Y:S01]  /*2ba0*/  HMMA.16816.F32.BF16 R64, R208, R96, R64 ;  /* 0x00000060d040723c */ /* 0x000fe20000041840 */
[----:B------:R-:W3:Y:S07]  /*2bb0*/  LDSM.16.M88.4 R96, [R3+0x16900] ;  /* 0x016900000360783b */ /* 0x000eee0000000200 */
[C---:B------:R-:W-:Y:S08]  /*2bc0*/  HMMA.16816.F32.BF16 R24, R212.reuse, R22, R8 ;  /* 0x00000016d418723c */ /* 0x040ff00000041808 */
[C---:B------:R-:W-:Y:S01]  /*2bd0*/  HMMA.16816.F32.BF16 R16, R212.reuse, R38, R40 ;  /* 0x00000026d410723c */ /* 0x040fe20000041828 */
[----:B------:R-:W5:Y:S07]  /*2be0*/  LDSM.16.M88.4 R40, [R3+0x17900] ;  /* 0x017900000328783b */ /* 0x000f6e0000000200 */
[C---:B------:R-:W-:Y:S08]  /*2bf0*/  HMMA.16816.F32.BF16 R20, R212.reuse, R36, R28 ;  /* 0x00000024d414723c */ /* 0x040ff0000004181c */
[----:B------:R-:W-:Y:S01]  /*2c00*/  HMMA.16816.F32.BF16 R8, R212, R102, R52 ;  /* 0x00000066d408723c */ /* 0x000fe20000041834 */
[----:B------:R-:W-:Y:S07]  /*2c10*/  LDSM.16.M88.4 R52, [R4+0x18900] ;  /* 0x018900000434783b */ /* 0x000fee0000000200 */
[----:B-1----:R-:W-:Y:S08]  /*2c20*/  HMMA.16816.F32.BF16 R28, R216, R84, R80 ;  /* 0x00000054d81c723c */ /* 0x002ff00000041850 */
[----:B------:R-:W-:Y:S08]  /*2c30*/  HMMA.16816.F32.BF16 R48, R212, R110, R68 ;  /* 0x0000006ed430723c */ /* 0x000ff00000041844 */
[C---:B------:R-:W-:Y:S08]  /*2c40*/  HMMA.16816.F32.BF16 R68, R216.reuse, R88, R72 ;  /* 0x00000058d844723c */ /* 0x040ff00000041848 */
[----:B----4-:R-:W-:Y:S08]  /*2c50*/  HMMA.16816.F32.BF16 R72, R216, R92, R56 ;  /* 0x0000005cd848723c */ /* 0x010ff00000041838 */
[----:B------:R-:W-:Y:S08]  /*2c60*/  HMMA.16816.F32.BF16 R36, R212, R108, R64 ;  /* 0x0000006cd424723c */ /* 0x000ff00000041840 */
[----:B------:R-:W-:Y:S01]  /*2c70*/  HMMA.16816.F32.BF16 R56, R216, R94, R24 ;  /* 0x0000005ed838723c */ /* 0x000fe20000041818 */
[----:B------:R-:W1:Y:S07]  /*2c80*/  LDSM.16.M88.4 R24, [R4+0x18100] ;  /* 0x018100000418783b */ /* 0x000e6e0000000200 */
[----:B------:R-:W-:Y:S08]  /*2c90*/  HMMA.16816.F32.BF16 R12, R212, R100, R44 ;  /* 0x00000064d40c723c */ /* 0x000ff0000004182c */
[C---:B------:R-:W-:Y:S08]  /*2ca0*/  HMMA.16816.F32.BF16 R44, R216.reuse, R86, R76 ;  /* 0x00000056d82c723c */ /* 0x040ff0000004184c */
[----:B--2---:R-:W-:Y:S08]  /*2cb0*/  HMMA.16816.F32.BF16 R84, R216, R106, R8 ;  /* 0x0000006ad854723c */ /* 0x004ff00000041808 */
[----:B------:R-:W-:Y:S08]  /*2cc0*/  HMMA.16816.F32.BF16 R8, R220, R32, R28 ;  /* 0x00000020dc08723c */ /* 0x000ff0000004181c */
[C---:B------:R-:W-:Y:S01]  /*2cd0*/  HMMA.16816.F32.BF16 R64, R216.reuse, R90, R60 ;  /* 0x0000005ad840723c */ /* 0x040fe2000004183c */
[----:B------:R-:W-:Y:S07]  /*2ce0*/  LDSM.16.M88.4 R60, [R236+0x19900] ;  /* 0x01990000ec3c783b */ /* 0x000fee0000000200 */
[C---:B---3--:R-:W-:Y:S01]  /*2cf0*/  HMMA.16816.F32.BF16 R76, R216.reuse, R96, R20 ;  /* 0x00000060d84c723c */ /* 0x048fe20000041814 */
[----:B------:R-:W2:Y:S07]  /*2d00*/  LDSM.16.M88.4 R20, [R236+0x18900] ;  /* 0x01890000ec14783b */ /* 0x000eae0000000200 */
[C---:B------:R-:W-:Y:S01]  /*2d10*/  HMMA.16816.F32.BF16 R88, R216.reuse, R98, R16 ;  /* 0x00000062d858723c */ /* 0x040fe20000041810 */
[----:B------:R-:W3:Y:S07]  /*2d20*/  LDSM.16.M88.4 R16, [R236+0x19100] ;  /* 0x01910000ec10783b */ /* 0x000eee0000000200 */
[C---:B-----5:R-:W-:Y:S01]  /*2d30*/  HMMA.16816.F32.BF16 R100, R216.reuse, R40, R36 ;  /* 0x00000028d864723c */ /* 0x060fe20000041824 */
[----:B------:R-:W4:Y:S07]  /*2d40*/  LDSM.16.M88.4 R36, [R5+0x18100] ;  /* 0x018100000524783b */ /* 0x000f2e0000000200 */
[----:B------:R-:W-:Y:S08]  /*2d50*/  HMMA.16816.F32.BF16 R92, R216, R104, R12 ;  /* 0x00000068d85c723c */ /* 0x000ff0000004180c */
[----:B------:R-:W-:Y:S01]  /*2d60*/  HMMA.16816.F32.BF16 R12, R220, R34, R44 ;  /* 0x00000022dc0c723c */ /* 0x000fe2000004182c */
[----:B------:R-:W-:Y:S07]  /*2d70*/  LDSM.16.M88.4 R32, [R4+0x19100] ;  /* 0x019100000420783b */ /* 0x000fee0000000200 */
[----:B-1----:R-:W-:Y:S08]  /*2d80*/  HMMA.16816.F32.BF16 R8, R224, R24, R8 ;  /* 0x00000018e008723c */ /* 0x002ff00000041808 */
[----:B------:R-:W-:Y:S01]  /*2d90*/  HMMA.16816.F32.BF16 R104, R216, R42, R48 ;  /* 0x0000002ad868723c */ /* 0x000fe20000041830 */
[----:B------:R-:W1:Y:S04]  /*2da0*/  LDSM.16.M88.4 R48, [R3+0x18100] ;  /* 0x018100000330783b */ /* 0x000e680000000200 */
[----:B------:R-:W-:Y:S03]  /*2db0*/  LDSM.16.M88.4 R40, [R5+0x18900] ;  /* 0x018900000528783b */ /* 0x000fe60000000200 */
[C---:B--2---:R-:W-:Y:S08]  /*2dc0*/  HMMA.16816.F32.BF16 R44, R220.reuse, R22, R64 ;  /* 0x00000016dc2c723c */ /* 0x044ff00000041840 */
[C---:B------:R-:W-:Y:S08]  /*2dd0*/  HMMA.16816.F32.BF16 R28, R220.reuse, R20, R68 ;  /* 0x00000014dc1c723c */ /* 0x040ff00000041844 */
[C---:B---3--:R-:W-:Y:S08]  /*2de0*/  HMMA.16816.F32.BF16 R64, R220.reuse, R16, R72 ;  /* 0x00000010dc40723c */ /* 0x048ff00000041848 */
[----:B------:R-:W-:Y:S01]  /*2df0*/  HMMA.16816.F32.BF16 R80, R220, R18, R56 ;  /* 0x00000012dc50723c */ /* 0x000fe20000041838 */
[----:B------:R-:W-:Y:S07]  /*2e00*/  LDSM.16.M88.4 R56, [R236+0x1a900] ;  /* 0x01a90000ec38783b */ /* 0x000fee0000000200 */
[----:B------:R-:W-:Y:S01]  /*2e10*/  HMMA.16816.F32.BF16 R16, R224, R26, R12 ;  /* 0x0000001ae010723c */ /* 0x000fe2000004180c */
[----:B------:R-:W2:Y:S07]  /*2e20*/  LDSM.16.M88.4 R12, [R236+0x1a100] ;  /* 0x01a10000ec0c783b */ /* 0x000eae0000000200 */
[----:B----4-:R-:W-:Y:S08]  /*2e30*/  HMMA.16816.F32.BF16 R8, R228, R36, R8 ;  /* 0x00000024e408723c */ /* 0x010ff00000041808 */
[----:B------:R-:W-:Y:S08]  /*2e40*/  HMMA.16816.F32.BF16 R20, R224, R52, R28 ;  /* 0x00000034e014723c */ /* 0x000ff0000004181c */
[----:B------:R-:W-:Y:S01]  /*2e50*/  HMMA.16816.F32.BF16 R16, R228, R38, R16 ;  /* 0x00000026e410723c */ /* 0x000fe20000041810 */
[----:B------:R-:W3:Y:S07]  /*2e60*/  LDSM.16.M88.4 R36, [R4+0x19900] ;  /* 0x019900000424783b */ /* 0x000eee0000000200 */
[----:B-1----:R-:W-:Y:S08]  /*2e70*/  HMMA.16816.F32.BF16 R28, R232, R48, R8 ;  /* 0x00000030e81c723c */ /* 0x002ff00000041808 */
[C---:B------:R-:W-:Y:S08]  /*2e80*/  HMMA.16816.F32.BF16 R96, R220.reuse, R60, R76 ;  /* 0x0000003cdc60723c */ /* 0x040ff0000004184c */
[C---:B------:R-:W-:Y:S01]  /*2e90*/  HMMA.16816.F32.BF16 R72, R220.reuse, R62, R88 ;  /* 0x0000003edc48723c */ /* 0x040fe20000041858 */
[----:B------:R-:W1:Y:S07]  /*2ea0*/  LDSM.16.M88.4 R60, [R3+0x18900] ;  /* 0x01890000033c783b */ /* 0x000e6e0000000200 */
[----:B--2---:R-:W-:Y:S01]  /*2eb0*/  HMMA.16816.F32.BF16 R88, R220, R12, R92 ;  /* 0x0000000cdc58723c */ /* 0x004fe2000004185c */
[----:B------:R-:W-:-:S04]  /*2ec0*/  FMUL.FTZ R6, R28, c[0x0][0x320] ;  /* 0x0000c8001c067a20 */ /* 0x000fc80000410000 */
[----:B------:R2:W4:Y:S03]  /*2ed0*/  MUFU.TANH R108, R6 ;  /* 0x00000006006c7308 */ /* 0x0005260000002400 */
[----:B------:R-:W-:Y:S08]  /*2ee0*/  HMMA.16816.F32.BF16 R84, R220, R14, R84 ;  /* 0x0000000edc54723c */ /* 0x000ff00000041854 */
[----:B------:R-:W-:Y:S01]  /*2ef0*/  HMMA.16816.F32.BF16 R8, R224, R54, R44 ;  /* 0x00000036e008723c */ /* 0x000fe2000004182c */
[----:B------:R-:W5:Y:S01]  /*2f00*/  LDSM.16.M88.4 R44, [R5+0x19100] ;  /* 0x01910000052c783b */ /* 0x000f620000000200 */
[----:B--2---:R-:W-:-:S03]  /*2f10*/  FMUL.FTZ R6, R29, c[0x0][0x320] ;  /* 0x0000c8001d067a20 */ /* 0x004fc60000410000 */
[----:B------:R-:W-:Y:S03]  /*2f20*/  LDSM.16.M88.4 R52, [R3+0x19100] ;  /* 0x019100000334783b */ /* 0x000fe60000000200 */
[----:B------:R-:W-:Y:S08]  /*2f30*/  HMMA.16816.F32.BF16 R12, R228, R40, R20 ;  /* 0x00000028e40c723c */ /* 0x000ff00000041814 */
[----:B------:R-:W-:Y:S01]  /*2f40*/  HMMA.16816.F32.BF16 R20, R232, R50, R16 ;  /* 0x00000032e814723c */ /* 0x000fe20000041810 */
[----:B------:R-:W-:Y:S07]  /*2f50*/  LDSM.16.M88.4 R48, [R3+0x19900] ;  /* 0x019900000330783b */ /* 0x000fee0000000200 */
[----:B------:R-:W-:Y:S01]  /*2f60*/  HMMA.16816.F32.BF16 R76, R220, R56, R100 ;  /* 0x00000038dc4c723c */ /* 0x000fe20000041864 */
[----:B------:R2:W1:Y:S07]  /*2f70*/  MUFU.TANH R103, R6 ;  /* 0x0000000600677308 */ /* 0x00046e0000002400 */
[----:B------:R-:W-:Y:S01]  /*2f80*/  HMMA.16816.F32.BF16 R8, R228, R42, R8 ;  /* 0x0000002ae408723c */ /* 0x000fe20000041808 */
[----:B------:R-:W4:Y:S07]  /*2f90*/  LDSM.16.M88.4 R40, [R4+0x1a100] ;  /* 0x01a100000428783b */ /* 0x000f2e0000000200 */
[----:B------:R-:W-:Y:S01]  /*2fa0*/  HMMA.16816.F32.BF16 R16, R224, R34, R80 ;  /* 0x00000022e010723c */ /* 0x000fe20000041850 */
[----:B--2---:R-:W-:-:S04]  /*2fb0*/  FMUL.FTZ R6, R30, c[0x0][0x320] ;  /* 0x0000c8001e067a20 */ /* 0x004fc80000410000 */
[----:B------:R2:W1:Y:S03]  /*2fc0*/  MUFU.TANH R100, R6 ;  /* 0x0000000600647308 */ /* 0x0004660000002400 */
[C---:B------:R-:W-:Y:S08]  /*2fd0*/  HMMA.16816.F32.BF16 R24, R224.reuse, R32, R64 ;  /* 0x00000020e018723c */ /* 0x040ff00000041840 */
[----:B---3--:R-:W-:Y:S01]  /*2fe0*/  HMMA.16816.F32.BF16 R32, R224, R36, R96 ;  /* 0x00000024e020723c */ /* 0x008fe20000041860 */
[----:B--2---:R-:W-:-:S07]  /*2ff0*/  FMUL.FTZ R6, R31, c[0x0][0x320] ;  /* 0x0000c8001f067a20 */ /* 0x004fce0000410000 */
[C---:B-1----:R-:W-:Y:S01]  /*3000*/  HMMA.16816.F32.BF16 R28, R232.reuse, R60, R12 ;  /* 0x0000003ce81c723c */ /* 0x042fe2000004180c */
[----:B------:R1:W-:Y:S07]  /*3010*/  MUFU.TANH R95, R6 ;  /* 0x00000006005f7308 */ /* 0x0003ee0000002400 */
[----:B------:R-:W-:Y:S08]  /*3020*/  HMMA.16816.F32.BF16 R12, R232, R62, R8 ;  /* 0x0000003ee80c723c */ /* 0x000ff00000041808 */
[----:B------:R-:W-:Y:S01]  /*3030*/  HMMA.16816.F32.BF16 R60, R224, R38, R72 ;  /* 0x00000026e03c723c */ /* 0x000fe20000041848 */
[----:B-1----:R-:W-:Y:S01]  /*3040*/  FMUL.FTZ R6, R20, c[0x0][0x320] ;  /* 0x0000c80014067a20 */ /* 0x002fe20000410000 */
[----:B------:R-:W1:Y:S03]  /*3050*/  LDSM.16.M88.4 R36, [R5+0x19900] ;  /* 0x019900000524783b */ /* 0x000e660000000200 */
[----:B------:R2:W3:Y:S03]  /*3060*/  MUFU.TANH R94, R6 ;  /* 0x00000006005e7308 */ /* 0x0004e60000002400 */
[C---:B-----5:R-:W-:Y:S08]  /*3070*/  HMMA.16816.F32.BF16 R8, R228.reuse, R46, R16 ;  /* 0x0000002ee408723c */ /* 0x060ff00000041810 */
[----:B------:R-:W-:Y:S01]  /*3080*/  FMUL.FTZ R15, R15, c[0x0][0x320] ;  /* 0x0000c8000f0f7a20 */ /* 0x000fe20000410000 */
[----:B------:R-:W-:Y:S01]  /*3090*/  HMMA.16816.F32.BF16 R24, R228, R44, R24 ;  /* 0x0000002ce418723c */ /* 0x000fe20000041818 */
[----:B--2---:R-:W-:-:S04]  /*30a0*/  FMUL.FTZ R6, R21, c[0x0][0x320] ;  /* 0x0000c80015067a20 */ /* 0x004fc80000410000 */
[----:B------:R2:W5:Y:S03]  /*30b0*/  MUFU.TANH R93, R6 ;  /* 0x00000006005d7308 */ /* 0x0005660000002400 */
[----:B----4-:R-:W-:Y:S08]  /*30c0*/  HMMA.16816.F32.BF16 R44, R224, R40, R88 ;  /* 0x00000028e02c723c */ /* 0x010ff00000041858 */
[----:B------:R-:W-:Y:S01]  /*30d0*/  HMMA.16816.F32.BF16 R16, R232, R54, R8 ;  /* 0x00000036e810723c */ /* 0x000fe20000041808 */
[----:B--2---:R-:W-:-:S07]  /*30e0*/  FMUL.FTZ R6, R22, c[0x0][0x320] ;  /* 0x0000c80016067a20 */ /* 0x004fce0000410000 */
[----:B-1----:R-:W-:Y:S01]  /*30f0*/  HMMA.16816.F32.BF16 R8, R228, R36, R32 ;  /* 0x00000024e408723c */ /* 0x002fe20000041820 */
[----:B------:R-:W-:Y:S01]  /*3100*/  LDSM.16.M88.4 R32, [R5+0x1a900] ;  /* 0x01a900000520783b */ /* 0x000fe20000000200 */
[----:B------:R1:W2:Y:S06]  /*3110*/  MUFU.TANH R92, R6 ;  /* 0x00000006005c7308 */ /* 0x0002ac0000002400 */
[----:B------:R-:W-:Y:S08]  /*3120*/  HMMA.16816.F32.BF16 R68, R220, R58, R104 ;  /* 0x0000003adc44723c */ /* 0x000ff00000041868 */
[----:B------:R-:W-:Y:S01]  /*3130*/  HMMA.16816.F32.BF16 R56, R224, R42, R84 ;  /* 0x0000002ae038723c */ /* 0x000fe20000041854 */
[----:B------:R-:W-:Y:S01]  /*3140*/  LDSM.16.M88.4 R40, [R3+0x1a100] ;  /* 0x01a100000328783b */ /* 0x000fe20000000200 */
[----:B------:R-:W-:-:S02]  /*3150*/  FMUL.FTZ R16, R16, c[0x0][0x320] ;  /* 0x0000c80010107a20 */ /* 0x000fc40000410000 */
[----:B-1----:R-:W-:Y:S02]  /*3160*/  FMUL.FTZ R6, R23, c[0x0][0x320] ;  /* 0x0000c80017067a20 */ /* 0x002fe40000410000 */
[----:B------:R1:W4:Y:S01]  /*3170*/  LDSM.16.M88.4 R20, [R4+0x1a900] ;  /* 0x01a900000414783b */ /* 0x0003220000000200 */
[----:B------:R-:W-:Y:S01]  /*3180*/  FMUL.FTZ R17, R17, c[0x0][0x320] ;  /* 0x0000c80011117a20 */ /* 0x000fe20000410000 */
[----:B------:R2:W-:Y:S01]  /*3190*/  MUFU.TANH R83, R6 ;  /* 0x0000000600537308 */ /* 0x0005e20000002400 */
[----:B------:R-:W-:Y:S01]  /*31a0*/  HMMA.16816.F32.BF16 R24, R232, R52, R24 ;  /* 0x00000034e818723c */ /* 0x000fe20000041818 */
[----:B------:R-:W-:Y:S02]  /*31b0*/  FMUL.FTZ R18, R18, c[0x0][0x320] ;  /* 0x0000c80012127a20 */ /* 0x000fe40000410000 */
[----:B------:R-:W-:-:S04]  /*31c0*/  FMUL.FTZ R19, R19, c[0x0][0x320] ;  /* 0x0000c80013137a20 */ /* 0x000fc80000410000 */
[----:B------:R-:W-:Y:S01]  /*31d0*/  MUFU.TANH R160, R16 ;  /* 0x0000001000a07308 */ /* 0x000fe20000002400 */
[----:B--2---:R-:W-:-:S07]  /*31e0*/  FMUL.FTZ R6, R28, c[0x0][0x320] ;  /* 0x0000c8001c067a20 */ /* 0x004fce0000410000 */
[----:B------:R-:W-:Y:S01]  /*31f0*/  MUFU.TANH R161, R17 ;  /* 0x0000001100a17308 */ /* 0x000fe20000002400 */
[----:B-1----:R-:W-:-:S07]  /*3200*/  FMUL.FTZ R4, R29, c[0x0][0x320] ;  /* 0x0000c8001d047a20 */ /* 0x002fce0000410000 */
[----:B------:R1:W-:Y:S01]  /*3210*/  MUFU.TANH R81, R4 ;  /* 0x0000000400517308 */ /* 0x0003e20000002400 */
[----:B------:R-:W-:Y:S02]  /*3220*/  FMUL.FTZ R24, R24, c[0x0][0x320] ;  /* 0x0000c80018187a20 */ /* 0x000fe40000410000 */
[----:B------:R-:W-:Y:S02]  /*3230*/  FMUL.FTZ R25, R25, c[0x0][0x320] ;  /* 0x0000c80019197a20 */ /* 0x000fe40000410000 */
[----:B------:R-:W-:Y:S02]  /*3240*/  FMUL.FTZ R26, R26, c[0x0][0x320] ;  /* 0x0000c8001a1a7a20 */ /* 0x000fe40000410000 */
[----:B------:R-:W-:Y:S01]  /*3250*/  FMUL.FTZ R27, R27, c[0x0][0x320] ;  /* 0x0000c8001b1b7a20 */ /* 0x000fe20000410000 */
[----:B------:R-:W2:Y:S01]  /*3260*/  MUFU.TANH R82, R6 ;  /* 0x0000000600527308 */ /* 0x000ea20000002400 */
[----:B----4-:R-:W-:Y:S01]  /*3270*/  HMMA.16816.F32.BF16 R64, R224, R20, R76 ;  /* 0x00000014e040723c */ /* 0x010fe2000004184c */
[----:B-1----:R-:W-:-:S06]  /*3280*/  FMUL.FTZ R4, R30, c[0x0][0x320] ;  /* 0x0000c8001e047a20 */ /* 0x002fcc0000410000 */
[----:B------:R-:W-:Y:S01]  /*3290*/  MUFU.TANH R77, R15 ;  /* 0x0000000f004d7308 */ /* 0x000fe20000002400 */
[----:B------:R-:W-:Y:S07]  /*32a0*/  HMMA.16816.F32.BF16 R52, R224, R22, R68 ;  /* 0x00000016e034723c */ /* 0x000fee0000041844 */
[----:B------:R1:W4:Y:S01]  /*32b0*/  MUFU.TANH R80, R4 ;  /* 0x0000000400507308 */ /* 0x0003220000002400 */
[----:B------:R-:W-:Y:S07]  /*32c0*/  HMMA.16816.F32.BF16 R20, R232, R48, R8 ;  /* 0x00000030e814723c */ /* 0x000fee0000041808 */
[----:B------:R-:W-:Y:S01]  /*32d0*/  MUFU.TANH R49, R19 ;  /* 0x0000001300317308 */ /* 0x000fe20000002400 */
[----:B-1----:R-:W-:-:S07]  /*32e0*/  FMUL.FTZ R4, R31, c[0x0][0x320] ;  /* 0x0000c8001f047a20 */ /* 0x002fce0000410000 */
[----:B------:R-:W-:Y:S01]  /*32f0*/  MUFU.TANH R101, R24 ;  /* 0x0000001800657308 */ /* 0x000fe20000002400 */
[----:B------:R-:W-:Y:S07]  /*3300*/  HMMA.16816.F32.BF16 R28, R228, R38, R60 ;  /* 0x00000026e41c723c */ /* 0x000fee000004183c */
[----:B------:R1:W-:Y:S01]  /*3310*/  MUFU.TANH R75, R4 ;  /* 0x00000004004b7308 */ /* 0x0003e20000002400 */
[----:B------:R-:W-:Y:S02]  /*3320*/  FMUL.FTZ R22, R22, c[0x0][0x320] ;  /* 0x0000c80016167a20 */ /* 0x000fe40000410000 */
[----:B------:R-:W-:-:S02]  /*3330*/  FMUL.FTZ R21, R21, c[0x0][0x320] ;  /* 0x0000c80015157a20 */ /* 0x000fc40000410000 */
[----:B------:R-:W-:-:S03]  /*3340*/  FMUL.FTZ R20, R20, c[0x0][0x320] ;  /* 0x0000c80014147a20 */ /* 0x000fc60000410000 */
[----:B------:R2:W-:Y:S01]  /*3350*/  MUFU.TANH R60, R18 ;  /* 0x00000012003c7308 */ /* 0x0005e20000002400 */
[----:B------:R-:W-:Y:S02]  /*3360*/  FMUL.FTZ R23, R23, c[0x0][0x320] ;  /* 0x0000c80017177a20 */ /* 0x000fe40000410000 */
[----:B-1----:R-:W-:-:S05]  /*3370*/  FMUL.FTZ R4, R12, c[0x0][0x320] ;  /* 0x0000c8000c047a20 */ /* 0x002fca0000410000 */
[----:B------:R-:W-:Y:S01]  /*3380*/  MUFU.TANH R102, R25 ;  /* 0x0000001900667308 */ /* 0x000fe20000002400 */
[----:B------:R-:W-:Y:S07]  /*3390*/  HMMA.16816.F32.BF16 R36, R232, R50, R28 ;  /* 0x00000032e824723c */ /* 0x000fee000004181c */
[----:B------:R1:W1:Y:S01]  /*33a0*/  MUFU.TANH R74, R4 ;  /* 0x00000004004a7308 */ /* 0x0002620000002400 */
[C---:B--2---:R-:W-:Y:S07]  /*33b0*/  HMMA.16816.F32.BF16 R16, R228.reuse, R32, R64 ;  /* 0x00000020e410723c */ /* 0x044fee0000041840 */
[----:B------:R-:W-:Y:S01]  /*33c0*/  MUFU.TANH R162, R26 ;  /* 0x0000001a00a27308 */ /* 0x000fe20000002400 */
[----:B------:R-:W-:Y:S01]  /*33d0*/  HMMA.16816.F32.BF16 R28, R228, R34, R52 ;  /* 0x00000022e41c723c */ /* 0x000fe20000041834 */
[----:B-1----:R-:W-:-:S06]  /*33e0*/  FMUL.FTZ R4, R13, c[0x0][0x320] ;  /* 0x0000c8000d047a20 */ /* 0x002fcc0000410000 */
[----:B------:R-:W-:Y:S01]  /*33f0*/  MUFU.TANH R163, R27 ;  /* 0x0000001b00a37308 */ /* 0x000fe20000002400 */
[----:B------:R-:W-:Y:S02]  /*3400*/  FMUL.FTZ R36, R36, c[0x0][0x320] ;  /* 0x0000c80024247a20 */ /* 0x000fe40000410000 */
[----:B------:R-:W-:Y:S02]  /*3410*/  FMUL.FTZ R37, R37, c[0x0][0x320] ;  /* 0x0000c80025257a20 */ /* 0x000fe40000410000 */
[----:B------:R-:W-:Y:S02]  /*3420*/  FMUL.FTZ R38, R38, c[0x0][0x320] ;  /* 0x0000c80026267a20 */ /* 0x000fe40000410000 */
[----:B------:R-:W-:Y:S01]  /*3430*/  FMUL.FTZ R39, R39, c[0x0][0x320] ;  /* 0x0000c80027277a20 */ /* 0x000fe20000410000 */
[----:B------:R1:W2:Y:S08]  /*3440*/  MUFU.TANH R73, R4 ;  /* 0x0000000400497308 */ /* 0x0002b00000002400 */
[----:B------:R-:W-:Y:S01]  /*3450*/  MUFU.TANH R32, R22 ;  /* 0x0000001600207308 */ /* 0x000fe20000002400 */
[----:B-1----:R-:W-:-:S07]  /*3460*/  FMUL.FTZ R4, R14, c[0x0][0x320] ;  /* 0x0000c8000e047a20 */ /* 0x002fce0000410000 */
[----:B------:R-:W-:Y:S01]  /*3470*/  MUFU.TANH R33, R21 ;  /* 0x0000001500217308 */ /* 0x000fe20000002400 */
[----:B------:R-:W1:Y:S07]  /*3480*/  LDSM.16.M88.4 R12, [R5+0x1a100] ;  /* 0x01a10000050c783b */ /* 0x000e6e0000000200 */
[----:B------:R1:W1:Y:S08]  /*3490*/  MUFU.TANH R72, R4 ;  /* 0x0000000400487308 */ /* 0x0002700000002400 */
[----:B------:R-:W1:Y:S08]  /*34a0*/  MUFU.TANH R48, R20 ;  /* 0x0000001400307308 */ /* 0x000e700000002400 */
[----:B------:R-:W1:Y:S08]  /*34b0*/  MUFU.TANH R36, R36 ;  /* 0x0000002400247308 */ /* 0x000e700000002400 */
[----:B------:R-:W2:Y:S08]  /*34c0*/  MUFU.TANH R23, R23 ;  /* 0x0000001700177308 */ /* 0x000eb00000002400 */
[----:B------:R-:W2:Y:S01]  /*34d0*/  MUFU.TANH R37, R37 ;  /* 0x0000002500257308 */ /* 0x000ea20000002400 */
[----:B-1----:R-:W-:Y:S01]  /*34e0*/  HMMA.16816.F32.BF16 R4, R228, R12, R44 ;  /* 0x0000000ce404723c */ /* 0x002fe2000004182c */
[----:B------:R1:W2:Y:S01]  /*34f0*/  LDSM.16.M88.4 R44, [R3+0x1a900] ;  /* 0x01a90000032c783b */ /* 0x0002a20000000200 */
[----:B------:R-:W-:-:S05]  /*3500*/  DEPBAR.LE SB0, 0x2 ;  /* 0x000080800000791a */ /* 0x000fca0000000000 */
[----:B------:R-:W1:Y:S01]  /*3510*/  MUFU.TANH R38, R38 ;  /* 0x0000002600267308 */ /* 0x000e620000002400 */
[----:B------:R-:W-:Y:S07]  /*3520*/  HMMA.16816.F32.BF16 R8, R228, R14, R56 ;  /* 0x0000000ee408723c */ /* 0x000fee0000041838 */
[----:B------:R-:W-:Y:S01]  /*3530*/  MUFU.TANH R39, R39 ;  /* 0x0000002700277308 */ /* 0x000fe20000002400 */
[----:B-1----:R-:W-:-:S08]  /*3540*/  LOP3.LUT R3, R112, 0xffffffe0, RZ, 0xc0, !PT ;  /* 0xffffffe070037812 */ /* 0x002fd000078ec0ff */
[----:B------:R-:W-:Y:S01]  /*3550*/  HMMA.16816.F32.BF16 R24, R232, R40, R4 ;  /* 0x00000028e818723c */ /* 0x000fe20000041804 */
[----:B------:R-:W-:-:S07]  /*3560*/  IMAD.IADD R3, R113, 0x1, -R3 ;  /* 0x0000000171037824 */ /* 0x000fce00078e0a03 */
[----:B------:R-:W-:Y:S01]  /*3570*/  HMMA.16816.F32.BF16 R12, R232, R42, R8 ;  /* 0x0000002ae80c723c */ /* 0x000fe20000041808 */
[----:B------:R-:W-:-:S04]  /*3580*/  SHF.R.S32.HI R4, RZ, 0x1f, R3 ;  /* 0x0000001fff047819 */ /* 0x000fc80000011403 */
[----:B------:R-:W-:-:S03]  /*3590*/  LEA.HI R4, R4, R3, RZ, 0x2 ;  /* 0x0000000304047211 */ /* 0x000fc600078f10ff */
[----:B--2---:R-:W-:Y:S01]  /*35a0*/  HMMA.16816.F32.BF16 R8, R232, R44, R16 ;  /* 0x0000002ce808723c */ /* 0x004fe20000041810 */
[----:B------:R-:W-:-:S05]  /*35b0*/  LOP3.LUT R4, R4, 0x7ffffffc, RZ, 0xc0, !PT ;  /* 0x7ffffffc04047812 */ /* 0x000fca00078ec0ff */
[----:B------:R-:W-:Y:S01]  /*35c0*/  IMAD.IADD R3, R3, 0x1, -R4 ;  /* 0x0000000103037824 */ /* 0x000fe200078e0a04 */
[----:B------:R-:W-:Y:S01]  /*35d0*/  MOV R4, UR4 ;  /* 0x0000000400047c02 */ /* 0x000fe20008000f00 */
[----:B------:R-:W-:Y:S01]  /*35e0*/  HMMA.16816.F32.BF16 R28, R232, R46, R28 ;  /* 0x0000002ee81c723c */ /* 0x000fe2000004181c */
[----:B------:R-:W-:Y:S02]  /*35f0*/  FMUL.FTZ R24, R24, c[0x0][0x320] ;  /* 0x0000c80018187a20 */ /* 0x000fe40000410000 */
[----:B------:R-:W-:Y:S02]  /*3600*/  FMUL.FTZ R25, R25, c[0x0][0x320] ;  /* 0x0000c80019197a20 */ /* 0x000fe40000410000 */
[----:B------:R-:W-:Y:S02]  /*3610*/  IMAD R3, R3, -0x2, R4 ;  /* 0xfffffffe03037824 */ /* 0x000fe400078e0204 */
[----:B------:R-:W1:Y:S01]  /*3620*/  MUFU.TANH R24, R24 ;  /* 0x0000001800187308 */ /* 0x000e620000002400 */
[----:B------:R-:W-:-:S02]  /*3630*/  FMUL.FTZ R4, R12, c[0x0][0x320] ;  /* 0x0000c8000c047a20 */ /* 0x000fc40000410000 */
[----:B------:R-:W-:Y:S01]  /*3640*/  ISETP.GT.AND P6, PT, R3, RZ, PT ;  /* 0x000000ff0300720c */ /* 0x000fe20003fc4270 */
[----:B------:R-:W-:Y:S01]  /*3650*/  FMUL.FTZ R5, R13, c[0x0][0x320] ;  /* 0x0000c8000d057a20 */ /* 0x000fe20000410000 */
[C---:B------:R-:W-:Y:S01]  /*3660*/  ISETP.GT.AND P5, PT, R3.reuse, 0x1, PT ;  /* 0x000000010300780c */ /* 0x040fe20003fa4270 */
[----:B------:R-:W-:Y:S01]  /*3670*/  FMUL.FTZ R16, R14, c[0x0][0x320] ;  /* 0x0000c8000e107a20 */ /* 0x000fe20000410000 */
[----:B------:R-:W-:Y:S01]  /*3680*/  ISETP.GT.AND P1, PT, R3, 0x8, PT ;  /* 0x000000080300780c */ /* 0x000fe20003f24270 */
[----:B------:R2:W-:Y:S01]  /*3690*/  MUFU.TANH R18, R4 ;  /* 0x0000000400127308 */ /* 0x0005e20000002400 */
[----:B------:R-:W-:Y:S01]  /*36a0*/  FSEL R6, R108, -INF , P6 ;  /* 0xff8000006c067808 */ /* 0x000fe20003000000 */
[----:B------:R-:W-:Y:S01]  /*36b0*/  FMUL.FTZ R22, R11, c[0x0][0x320] ;  /* 0x0000c8000b167a20 */ /* 0x000fe20000410000 */
[----:B------:R-:W-:Y:S01]  /*36c0*/  FSEL R7, R103, -INF , P5 ;  /* 0xff80000067077808 */ /* 0x000fe20002800000 */
[----:B------:R-:W-:Y:S01]  /*36d0*/  FMUL.FTZ R19, R8, c[0x0][0x320] ;  /* 0x0000c80008137a20 */ /* 0x000fe20000410000 */
[----:B------:R-:W-:Y:S01]  /*36e0*/  FSEL R11, R100, -INF , P6 ;  /* 0xff800000640b7808 */ /* 0x000fe20003000000 */
[----:B------:R-:W-:Y:S01]  /*36f0*/  FMUL.FTZ R21, R10, c[0x0][0x320] ;  /* 0x0000c8000a157a20 */ /* 0x000fe20000410000 */
[----:B------:R-:W-:Y:S01]  /*3700*/  ISETP.GT.AND P6, PT, R3, 0x9, PT ;  /* 0x000000090300780c */ /* 0x000fe20003fc4270 */
[----:B------:R1:W-:Y:S01]  /*3710*/  MUFU.TANH R20, R5 ;  /* 0x0000000500147308 */ /* 0x0003e20000002400 */
[----:B---3--:R-:W-:Y:S01]  /*3720*/  FSEL R8, R94, -INF , P1 ;  /* 0xff8000005e087808 */ /* 0x008fe20000800000 */
[----:B------:R-:W-:Y:S01]  /*3730*/  FMUL.FTZ R26, R26, c[0x0][0x320] ;  /* 0x0000c8001a1a7a20 */ /* 0x000fe20000410000 */
[----:B------:R-:W-:Y:S01]  /*3740*/  FSEL R12, R95, -INF , P5 ;  /* 0xff8000005f0c7808 */ /* 0x000fe20002800000 */
[----:B------:R-:W-:Y:S01]  /*3750*/  FMUL.FTZ R27, R27, c[0x0][0x320] ;  /* 0x0000c8001b1b7a20 */ /* 0x000fe20000410000 */
[----:B------:R-:W-:Y:S01]  /*3760*/  ISETP.GT.AND P5, PT, R3, 0x10, PT ;  /* 0x000000100300780c */ /* 0x000fe20003fa4270 */
[----:B------:R-:W-:Y:S01]  /*3770*/  FMUL.FTZ R17, R15, c[0x0][0x320] ;  /* 0x0000c8000f117a20 */ /* 0x000fe20000410000 */
[----:B-----5:R-:W-:Y:S01]  /*3780*/  FSEL R10, R93, -INF , P6 ;  /* 0xff8000005d0a7808 */ /* 0x020fe20003000000 */
[----:B------:R-:W3:Y:S01]  /*3790*/  MUFU.TANH R25, R25 ;  /* 0x0000001900197308 */ /* 0x000ee20000002400 */
[----:B--2---:R-:W-:Y:S01]  /*37a0*/  FMNMX.FTZ R4, R6, R7, !PT ;  /* 0x0000000706047209 */ /* 0x004fe20007810000 */
[----:B------:R-:W-:Y:S01]  /*37b0*/  FMUL.FTZ R9, R9, c[0x0][0x320] ;  /* 0x0000c80009097a20 */ /* 0x000fe20000410000 */
[----:B------:R-:W-:Y:S01]  /*37c0*/  FSEL R13, R92, -INF , P1 ;  /* 0xff8000005c0d7808 */ /* 0x000fe20000800000 */
[----:B------:R-:W-:Y:S01]  /*37d0*/  FMUL.FTZ R28, R28, c[0x0][0x320] ;  /* 0x0000c8001c1c7a20 */ /* 0x000fe20000410000 */
[----:B------:R-:W-:Y:S01]  /*37e0*/  FMNMX.FTZ R4, R8, R4, !PT ;  /* 0x0000000408047209 */ /* 0x000fe20007810000 */
[----:B------:R-:W-:Y:S01]  /*37f0*/  FMUL.FTZ R29, R29, c[0x0][0x320] ;  /* 0x0000c8001d1d7a20 */ /* 0x000fe20000410000 */
[----:B------:R-:W-:Y:S01]  /*3800*/  ISETP.GT.AND P1, PT, R3, 0x11, PT ;  /* 0x000000110300780c */ /* 0x000fe20003f24270 */
[----:B------:R-:W2:Y:S01]  /*3810*/  MUFU.TANH R26, R26 ;  /* 0x0000001a001a7308 */ /* 0x000ea20000002400 */
[----:B------:R-:W-:Y:S01]  /*3820*/  FSEL R40, R82, -INF , P5 ;  /* 0xff80000052287808 */ /* 0x000fe20002800000 */
[----:B------:R-:W-:Y:S01]  /*3830*/  FMUL.FTZ R30, R30, c[0x0][0x320] ;  /* 0x0000c8001e1e7a20 */ /* 0x000fe20000410000 */
[----:B------:R-:W-:Y:S01]  /*3840*/  FMNMX.FTZ R4, R10, R4, !PT ;  /* 0x000000040a047209 */ /* 0x000fe20007810000 */
[----:B------:R-:W-:Y:S01]  /*3850*/  IMAD.SHL.U32 R103, R2, 0x2, RZ ;  /* 0x0000000202677824 */ /* 0x000fe200078e00ff */
[----:B------:R-:W-:-:S02]  /*3860*/  FSEL R14, R83, -INF , P6 ;  /* 0xff800000530e7808 */ /* 0x000fc40003000000 */
[----:B------:R-:W-:Y:S01]  /*3870*/  ISETP.GT.AND P6, PT, R3, 0x18, PT ;  /* 0x000000180300780c */ /* 0x000fe20003fc4270 */
[----:B------:R-:W5:Y:S01]  /*3880*/  MUFU.TANH R27, R27 ;  /* 0x0000001b001b7308 */ /* 0x000f620000002400 */
[----:B------:R-:W-:Y:S01]  /*3890*/  FSEL R41, R81, -INF , P1 ;  /* 0xff80000051297808 */ /* 0x000fe20000800000 */
[----:B------:R-:W-:Y:S01]  /*38a0*/  IMAD R237, R0, 0x2, R103 ;  /* 0x0000000200ed7824 */ /* 0x000fe200078e0267 */
[----:B------:R-:W-:Y:S02]  /*38b0*/  FMNMX.FTZ R4, R40, R4, !PT ;  /* 0x0000000428047209 */ /* 0x000fe40007810000 */
[----:B----4-:R-:W-:Y:S01]  /*38c0*/  FSEL R46, R80, -INF , P5 ;  /* 0xff800000502e7808 */ /* 0x010fe20002800000 */
[----:B------:R-:W-:Y:S01]  /*38d0*/  IMAD.IADD R0, R239, 0x1, R237 ;  /* 0x00000001ef007824 */ /* 0x000fe200078e02ed */
[----:B------:R-:W-:Y:S01]  /*38e0*/  ISETP.GT.AND P5, PT, R3, 0x19, PT ;  /* 0x000000190300780c */ /* 0x000fe20003fa4270 */
[----:B------:R-:W4:Y:S01]  /*38f0*/  MUFU.TANH R15, R16 ;  /* 0x00000010000f7308 */ /* 0x000f220000002400 */
[----:B------:R-:W-:-:S02]  /*3900*/  FSEL R44, R74, -INF , P6 ;  /* 0xff8000004a2c7808 */ /* 0x000fc40003000000 */
[----:B------:R-:W-:Y:S02]  /*3910*/  FMNMX.FTZ R4, R41, R4, !PT ;  /* 0x0000000429047209 */ /* 0x000fe40007810000 */
[----:B------:R-:W-:Y:S02]  /*3920*/  FSEL R47, R75, -INF , P1 ;  /* 0xff8000004b2f7808 */ /* 0x000fe40000800000 */
[----:B------:R-:W-:Y:S01]  /*3930*/  ISETP.GT.AND P1, PT, R3, 0x20, PT ;  /* 0x000000200300780c */ /* 0x000fe20003f24270 */
[----:B------:R-:W-:Y:S01]  /*3940*/  MUFU.TANH R16, R9 ;  /* 0x0000000900107308 */ /* 0x000fe20000002400 */
[----:B------:R-:W-:Y:S02]  /*3950*/  FSEL R45, R73, -INF , P5 ;  /* 0xff800000492d7808 */ /* 0x000fe40002800000 */
[----:B------:R-:W-:Y:S02]  /*3960*/  FMNMX.FTZ R4, R44, R4, !PT ;  /* 0x000000042c047209 */ /* 0x000fe40007810000 */
[----:B------:R-:W-:-:S02]  /*3970*/  FSEL R76, R72, -INF , P6 ;  /* 0xff800000484c7808 */ /* 0x000fc40003000000 */
[----:B------:R-:W-:Y:S01]  /*3980*/  ISETP.GT.AND P6, PT, R3, 0x21, PT ;  /* 0x000000210300780c */ /* 0x000fe20003fc4270 */
[----:B------:R-:W2:Y:S01]  /*3990*/  MUFU.TANH R17, R17 ;  /* 0x0000001100117308 */ /* 0x000ea20000002400 */
[----:B------:R-:W-:Y:S02]  /*39a0*/  FSEL R101, R101, -INF , P1 ;  /* 0xff80000065657808 */ /* 0x000fe40000800000 */
[----:B------:R-:W-:Y:S02]  /*39b0*/  FMNMX.FTZ R4, R45, R4, !PT ;  /* 0x000000042d047209 */ /* 0x000fe40007810000 */
[----:B-1----:R-:W-:Y:S02]  /*39c0*/  FMNMX.FTZ R5, R11, R12, !PT ;  /* 0x0000000c0b057209 */ /* 0x002fe40007810000 */
[----:B------:R-:W-:Y:S01]  /*39d0*/  FSEL R77, R77, -INF , P5 ;  /* 0xff8000004d4d7808 */ /* 0x000fe20002800000 */
[----:B------:R-:W-:Y:S01]  /*39e0*/  MUFU.TANH R19, R19 ;  /* 0x0000001300137308 */ /* 0x000fe20000002400 */
[----:B------:R-:W-:-:S02]  /*39f0*/  ISETP.GT.AND P5, PT, R3, 0x28, PT ;  /* 0x000000280300780c */ /* 0x000fc40003fa4270 */
[----:B------:R-:W-:Y:S02]  /*3a00*/  FSEL R102, R102, -INF , P6 ;  /* 0xff80000066667808 */ /* 0x000fe40003000000 */
[----:B------:R-:W-:Y:S02]  /*3a10*/  FMNMX.FTZ R4, R101, R4, !PT ;  /* 0x0000000465047209 */ /* 0x000fe40007810000 */
[----:B------:R-:W-:Y:S01]  /*3a20*/  FMNMX.FTZ R5, R13, R5, !PT ;  /* 0x000000050d057209 */ /* 0x000fe20007810000 */
[----:B------:R-:W1:Y:S01]  /*3a30*/  MUFU.TANH R9, R21 ;  /* 0x0000001500097308 */ /* 0x000e620000002400 */
[----:B------:R-:W-:Y:S02]  /*3a40*/  FSEL R162, R162, -INF , P1 ;  /* 0xff800000a2a27808 */ /* 0x000fe40000800000 */
[----:B------:R-:W-:Y:S02]  /*3a50*/  ISETP.GT.AND P1, PT, R3, 0x29, PT ;  /* 0x000000290300780c */ /* 0x000fe40003f24270 */
[----:B------:R-:W-:-:S02]  /*3a60*/  FSEL R160, R160, -INF , P5 ;  /* 0xff800000a0a07808 */ /* 0x000fc40002800000 */
[----:B------:R-:W-:Y:S01]  /*3a70*/  FMNMX.FTZ R4, R102, R4, !PT ;  /* 0x0000000466047209 */ /* 0x000fe20007810000 */
[----:B------:R-:W1:Y:S01]  /*3a80*/  MUFU.TANH R28, R28 ;  /* 0x0000001c001c7308 */ /* 0x000e620000002400 */
[----:B------:R-:W-:Y:S02]  /*3a90*/  FMNMX.FTZ R5, R14, R5, !PT ;  /* 0x000000050e057209 */ /* 0x000fe40007810000 */
[----:B------:R-:W-:Y:S02]  /*3aa0*/  FSEL R163, R163, -INF , P6 ;  /* 0xff800000a3a37808 */ /* 0x000fe40003000000 */
[----:B------:R-:W-:Y:S02]  /*3ab0*/  ISETP.GT.AND P6, PT, R3, 0x30, PT ;  /* 0x000000300300780c */ /* 0x000fe40003fc4270 */
[----:B------:R-:W-:Y:S01]  /*3ac0*/  FSEL R161, R161, -INF , P1 ;  /* 0xff800000a1a17808 */ /* 0x000fe20000800000 */
[----:B------:R-:W-:Y:S01]  /*3ad0*/  MUFU.TANH R30, R30 ;  /* 0x0000001e001e7308 */ /* 0x000fe20000002400 */
[----:B------:R-:W-:-:S02]  /*3ae0*/  FMNMX.FTZ R4, R160, R4, !PT ;  /* 0x00000004a0047209 */ /* 0x000fc40007810000 */
[----:B------:R-:W-:Y:S02]  /*3af0*/  FMNMX.FTZ R5, R46, R5, !PT ;  /* 0x000000052e057209 */ /* 0x000fe40007810000 */
[----:B------:R-:W-:Y:S01]  /*3b00*/  FSEL R189, R60, -INF , P5 ;  /* 0xff8000003cbd7808 */ /* 0x000fe20002800000 */
[----:B------:R-:W-:Y:S01]  /*3b10*/  BAR.SYNC.DEFER_BLOCKING 0x0 ;  /* 0x0000000000007b1d */ /* 0x000fe20000010000 */
        /* <DEDUP_REMOVED lines=15> */
[----:B------:R-:W-:-:S02]  /*3c10*/  ISETP.GT.AND P5, PT, R3, 0x40, PT ;  /* 0x000000400300780c */ /* 0x000fc40003fa4270 */
[----:B------:R-:W-:Y:S02]  /*3c20*/  FSEL R204, R37, -INF , P6 ;  /* 0xff80000025cc7808 */ /* 0x000fe40003000000 */
[----:B------:R-:W-:Y:S02]  /*3c30*/  FMNMX.FTZ R4, R205, R4, !PT ;  /* 0x00000004cd047209 */ /* 0x000fe40007810000 */
        /* <DEDUP_REMOVED lines=9> */
[----:B---3--:R-:W-:Y:S02]  /*3cd0*/  FSEL R244, R25, -INF , P1 ;  /* 0xff80000019f47808 */ /* 0x008fe40000800000 */
[----:B------:R-:W-:-:S02]  /*3ce0*/  FMNMX.FTZ R100, R245, R100, !PT ;  /* 0x00000064f5647209 */ /* 0x000fc40007810000 */
[----:B------:R-:W-:Y:S02]  /*3cf0*/  FMNMX.FTZ R4, R189, R5, !PT ;  /* 0x00000005bd047209 */ /* 0x000fe40007810000 */
[----:B--2---:R-:W-:Y:S01]  /*3d00*/  FSEL R248, R26, -INF , P5 ;  /* 0xff8000001af87808 */ /* 0x004fe20002800000 */
[----:B------:R-:W2:Y:S01]  /*3d10*/  MUFU.TANH R5, R29 ;  /* 0x0000001d00057308 */ /* 0x000ea20000002400 */
[----:B------:R-:W-:Y:S02]  /*3d20*/  ISETP.GT.AND P5, PT, R3, 0x49, PT ;  /* 0x000000490300780c */ /* 0x000fe40003fa4270 */
[----:B------:R-:W-:Y:S02]  /*3d30*/  FSEL R243, R18, -INF , P6 ;  /* 0xff80000012f37808 */ /* 0x000fe40003000000 */
[----:B------:R-:W-:Y:S02]  /*3d40*/  FMNMX.FTZ R100, R244, R100, !PT ;  /* 0x00000064f4647209 */ /* 0x000fe40007810000 */
[----:B------:R-:W-:-:S02]  /*3d50*/  FMNMX.FTZ R4, R188, R4, !PT ;  /* 0x00000004bc047209 */ /* 0x000fc40007810000 */
[----:B-----5:R-:W-:Y:S02]  /*3d60*/  FSEL R249, R27, -INF , P1 ;  /* 0xff8000001bf97808 */ /* 0x020fe40000800000 */
[----:B------:R-:W-:Y:S01]  /*3d70*/  ISETP.GT.AND P1, PT, R3, 0x50, PT ;  /* 0x000000500300780c */ /* 0x000fe20003f24270 */
[----:B------:R-:W-:Y:S01]  /*3d80*/  LDSM.16.MT88.4 R24, [R0+0x100] ;  /* 0x000100000018783b */ /* 0x000fe20000004200 */
[----:B------:R-:W-:Y:S02]  /*3d90*/  FSEL R242, R20, -INF , P5 ;  /* 0xff80000014f27808 */ /* 0x000fe40002800000 */
[----:B------:R-:W-:Y:S02]  /*3da0*/  FMNMX.FTZ R100, R243, R100, !PT ;  /* 0x00000064f3647209 */ /* 0x000fe40007810000 */
[----:B------:R-:W-:Y:S02]  /*3db0*/  FMNMX.FTZ R4, R207, R4, !PT ;  /* 0x00000004cf047209 */ /* 0x000fe40007810000 */
[----:B----4-:R-:W-:-:S02]  /*3dc0*/  FSEL R247, R15, -INF , P6 ;  /* 0xff8000000ff77808 */ /* 0x010fc40003000000 */
[----:B------:R-:W-:Y:S02]  /*3dd0*/  FSEL R246, R17, -INF , P5 ;  /* 0xff80000011f67808 */ /* 0x000fe40002800000 */
[----:B-1----:R-:W-:Y:S02]  /*3de0*/  FSEL R129, R9, -INF , P1 ;  /* 0xff80000009817808 */ /* 0x002fe40000800000 */
[----:B------:R-:W-:Y:S01]  /*3df0*/  FSEL R140, R19, -INF , P1 ;  /* 0xff800000138c7808 */ /* 0x000fe20000800000 */
[----:B------:R-:W1:Y:S01]  /*3e00*/  MUFU.TANH R9, R22 ;  /* 0x0000001600097308 */ /* 0x000e620000002400 */
[C---:B------:R-:W-:Y:S02]  /*3e10*/  ISETP.GT.AND P6, PT, R3.reuse, 0x51, PT ;  /* 0x000000510300780c */ /* 0x040fe40003fc4270 */
[C---:B------:R-:W-:Y:S02]  /*3e20*/  ISETP.GT.AND P5, PT, R3.reuse, 0x58, PT ;  /* 0x000000580300780c */ /* 0x040fe40003fa4270 */
[----:B------:R-:W-:-:S02]  /*3e30*/  ISETP.GT.AND P1, PT, R3, 0x59, PT ;  /* 0x000000590300780c */ /* 0x000fc40003f24270 */
[----:B------:R-:W-:Y:S02]  /*3e40*/  FMNMX.FTZ R100, R242, R100, !PT ;  /* 0x00000064f2647209 */ /* 0x000fe40007810000 */
[----:B------:R-:W-:Y:S02]  /*3e50*/  FMNMX.FTZ R3, R206, R4, !PT ;  /* 0x00000004ce037209 */ /* 0x000fe40007810000 */
[----:B------:R-:W-:Y:S02]  /*3e60*/  FSEL R128, R16, -INF , P6 ;  /* 0xff80000010807808 */ /* 0x000fe40003000000 */
[----:B------:R-:W-:Y:S01]  /*3e70*/  FMNMX.FTZ R100, R140, R100, !PT ;  /* 0x000000648c647209 */ /* 0x000fe20007810000 */
[----:B------:R-:W-:Y:S01]  /*3e80*/  LDSM.16.MT88.4 R16, [R103+0x100] ;  /* 0x000100006710783b */ /* 0x000fe20000004200 */
[----:B------:R-:W-:Y:S02]  /*3e90*/  FMNMX.FTZ R3, R241, R3, !PT ;  /* 0x00000003f1037209 */ /* 0x000fe40007810000 */
[----:B------:R-:W-:-:S02]  /*3ea0*/  FSEL R141, R28, -INF , P5 ;  /* 0xff8000001c8d7808 */ /* 0x000fc40002800000 */
[----:B------:R-:W-:Y:S02]  /*3eb0*/  FMNMX.FTZ R100, R128, R100, !PT ;  /* 0x0000006480647209 */ /* 0x000fe40007810000 */
[----:B------:R-:W-:Y:S02]  /*3ec0*/  FMNMX.FTZ R3, R240, R3, !PT ;  /* 0x00000003f0037209 */ /* 0x000fe40007810000 */
[----:B--2---:R-:W-:Y:S01]  /*3ed0*/  FSEL R121, R5, -INF , P1 ;  /* 0xff80000005797808 */ /* 0x004fe20000800000 */
[----:B------:R-:W-:Y:S01]  /*3ee0*/  FMUL.FTZ R5, R31, c[0x0][0x320] ;  /* 0x0000c8001f057a20 */ /* 0x000fe20000410000 */
[----:B------:R-:W-:Y:S02]  /*3ef0*/  FMNMX.FTZ R100, R141, R100, !PT ;  /* 0x000000648d647209 */ /* 0x000fe40007810000 */
[----:B------:R-:W-:Y:S02]  /*3f00*/  FMNMX.FTZ R3, R248, R3, !PT ;  /* 0x00000003f8037209 */ /* 0x000fe40007810000 */
[----:B------:R-:W-:Y:S01]  /*3f10*/  FMNMX.FTZ R100, R121, R100, !PT ;  /* 0x0000006479647209 */ /* 0x000fe20007810000 */
[----:B------:R-:W2:Y:S01]  /*3f20*/  MUFU.TANH R5, R5 ;  /* 0x0000000500057308 */ /* 0x000ea20000002400 */
[----:B------:R-:W-:-:S02]  /*3f30*/  FMNMX.FTZ R3, R249, R3, !PT ;  /* 0x00000003f9037209 */ /* 0x000fc40007810000 */
[----:B-1----:R-:W-:Y:S01]  /*3f40*/  FSEL R120, R9, -INF , P6 ;  /* 0xff80000009787808 */ /* 0x002fe20003000000 */
[----:B------:R-:W1:Y:S01]  /*3f50*/  SHFL.BFLY PT, R4, R100, 0x2, 0x1f ;  /* 0x0c401f0064047f89 */ /* 0x000e6200000e0000 */
[----:B------:R-:W-:Y:S02]  /*3f60*/  FMNMX.FTZ R3, R247, R3, !PT ;  /* 0x00000003f7037209 */ /* 0x000fe40007810000 */
[----:B------:R-:W-:Y:S02]  /*3f70*/  FSEL R132, R30, -INF , P5 ;  /* 0xff8000001e847808 */ /* 0x000fe40002800000 */
[----:B------:R-:W-:Y:S02]  /*3f80*/  FMNMX.FTZ R3, R246, R3, !PT ;  /* 0x00000003f6037209 */ /* 0x000fe40007810000 */
[----:B------:R-:W-:Y:S02]  /*3f90*/  IADD3 R2, R239, R103, RZ ;  /* 0x00000067ef027210 */ /* 0x000fe40007ffe0ff */
[----:B------:R-:W-:-:S02]  /*3fa0*/  FMNMX.FTZ R3, R129, R3, !PT ;  /* 0x0000000381037209 */ /* 0x000fc40007810000 */
[----:B--2---:R-:W-:Y:S01]  /*3fb0*/  FSEL R144, R5, -INF , P1 ;  /* 0xff80000005907808 */ /* 0x004fe20000800000 */
[----:B------:R-:W-:Y:S01]  /*3fc0*/  LDSM.16.MT88.4 R28, [R2+0x3100] ;  /* 0x00310000021c783b */ /* 0x000fe20000004200 */
[----:B------:R-:W-:-:S03]  /*3fd0*/  FMNMX.FTZ R3, R120, R3, !PT ;  /* 0x0000000378037209 */ /* 0x000fc60007810000 */
[----:B------:R-:W-:Y:S01]  /*3fe0*/  LDSM.16.MT88.4 R20, [R2+0x6100] ;  /* 0x006100000214783b */ /* 0x000fe20000004200 */
[----:B------:R-:W-:-:S03]  /*3ff0*/  FMNMX.FTZ R3, R132, R3, !PT ;  /* 0x0000000384037209 */ /* 0x000fc60007810000 */
[----:B------:R-:W-:Y:S01]  /*4000*/  LDSM.16.MT88.4 R32, [R2+0x100] ;  /* 0x000100000220783b */ /* 0x000fe20000004200 */
        /* <DEDUP_REMOVED lines=13> */
[----:B------:R-:W-:Y:S01]  /*40e0*/  FSETP.NEU.FTZ.AND P1, PT, R3, -INF , PT ;  /* 0xff8000000300780b */ /* 0x000fe20003f3d000 */
[----:B--2---:R-:W-:-:S04]  /*40f0*/  FFMA.FTZ R4, R7, c[0x0][0x2d0], -R9 ;  /* 0x0000b40007047a23 */ /* 0x004fc80000010809 */
[----:B------:R1:W-:Y:S02]  /*4100*/  MUFU.EX2 R114, R4 ;  /* 0x0000000400727308 */ /* 0x0003e40000000800 */
[----:B-1----:R-:W-:Y:S02]  /*4110*/  FFMA.FTZ R4, R8, c[0x0][0x2d0], -R9 ;  /* 0x0000b40008047a23 */ /* 0x002fe40000010809 */
[----:B------:R-:W-:-:S04]  /*4120*/  FMUL.FTZ R8, R3, c[0x0][0x2d0] ;  /* 0x0000b40003087a20 */ /* 0x000fc80000410000 */
[----:B------:R1:W-:Y:S01]  /*4130*/  MUFU.EX2 R133, R4 ;  /* 0x0000000400857308 */ /* 0x0003e20000000800 */
[----:B------:R-:W-:Y:S02]  /*4140*/  FSEL R8, R8, RZ, P1 ;  /* 0x000000ff08087208 */ /* 0x000fe40000800000 */
[----:B------:R-:W-:Y:S01]  /*4150*/  PLOP3.LUT P1, PT, PT, PT, UP1, 0x80, 0x0 ;  /* 0x000000000000781c */ /* 0x000fe20003f2f018 */
[--C-:B-1----:R-:W-:Y:S02]  /*4160*/  FFMA.FTZ R4, R10, c[0x0][0x2d0], -R9.reuse ;  /* 0x0000b4000a047a23 */ /* 0x102fe40000010809 */
[----:B------:R-:W-:Y:S02]  /*4170*/  FFMA.FTZ R10, R40, c[0x0][0x2d0], -R9 ;  /* 0x0000b400280a7a23 */ /* 0x000fe40000010809 */
[----:B------:R1:W2:Y:S08]  /*4180*/  MUFU.EX2 R122, R4 ;  /* 0x00000004007a7308 */ /* 0x0002b00000000800 */
[----:B------:R3:W-:Y:S01]  /*4190*/  MUFU.EX2 R123, R10 ;  /* 0x0000000a007b7308 */ /* 0x0007e20000000800 */
[----:B-1----:R-:W-:Y:S01]  /*41a0*/  FFMA.FTZ R4, R11, c[0x0][0x2d0], -R8 ;  /* 0x0000b4000b047a23 */ /* 0x002fe20000010808 */
[----:B--2---:R-:W-:Y:S01]  /*41b0*/  F2FP.BF16.PACK_AB R6, R122, R133 ;  /* 0x000000857a06723e */ /* 0x004fe200000010ff */
[----:B------:R-:W-:-:S05]  /*41c0*/  IMAD.MOV.U32 R11, RZ, RZ, R114 ;  /* 0x000000ffff0b7224 */ /* 0x000fca00078e0072 */
[----:B------:R1:W-:Y:S01]  /*41d0*/  MUFU.EX2 R131, R4 ;  /* 0x0000000400837308 */ /* 0x0003e20000000800 */
[----:B---3--:R-:W-:Y:S02]  /*41e0*/  FFMA.FTZ R10, R41, c[0x0][0x2d0], -R9 ;  /* 0x0000b400290a7a23 */ /* 0x008fe40000010809 */
[----:B------:R-:W-:Y:S05]  /*41f0*/  LDSM.16.MT88.4 R40, [R103+0x6100] ;  /* 0x006100006728783b */ /* 0x000fea0000004200 */
[----:B------:R2:W-:Y:S01]  /*4200*/  MUFU.EX2 R135, R10 ;  /* 0x0000000a00877308 */ /* 0x0005e20000000800 */
[----:B-1----:R-:W-:-:S07]  /*4210*/  FFMA.FTZ R4, R12, c[0x0][0x2d0], -R8 ;  /* 0x0000b4000c047a23 */ /* 0x002fce0000010808 */
[----:B------:R1:W3:Y:S01]  /*4220*/  MUFU.EX2 R251, R4 ;  /* 0x0000000400fb7308 */ /* 0x0002e20000000800 */
[----:B--2---:R-:W-:Y:S02]  /*4230*/  FFMA.FTZ R10, R44, c[0x0][0x2d0], -R9 ;  /* 0x0000b4002c0a7a23 */ /* 0x004fe40000010809 */
[----:B------:R-:W-:-:S05]  /*4240*/  IMAD.MOV.U32 R44, RZ, RZ, R129 ;  /* 0x000000ffff2c7224 */ /* 0x000fca00078e0081 */
[----:B------:R2:W-:Y:S01]  /*4250*/  MUFU.EX2 R136, R10 ;  /* 0x0000000a00887308 */ /* 0x0005e20000000800 */
[----:B-1----:R-:W-:Y:S01]  /*4260*/  FFMA.FTZ R4, R13, c[0x0][0x2d0], -R8 ;  /* 0x0000b4000d047a23 */ /* 0x002fe20000010808 */
[----:B---3--:R-:W-:-:S06]  /*4270*/  F2FP.BF16.PACK_AB R5, R251, R131 ;  /* 0x00000083fb05723e */ /* 0x008fcc00000010ff */
[----:B------:R1:W-:Y:S01]  /*4280*/  MUFU.EX2 R134, R4 ;  /* 0x0000000400867308 */ /* 0x0003e20000000800 */
[----:B--2---:R-:W-:-:S07]  /*4290*/  FFMA.FTZ R10, R45, c[0x0][0x2d0], -R9 ;  /* 0x0000b4002d0a7a23 */ /* 0x004fce0000010809 */
[----:B------:R2:W-:Y:S01]  /*42a0*/  MUFU.EX2 R78, R10 ;  /* 0x0000000a004e7308 */ /* 0x0005e20000000800 */
[--C-:B-1----:R-:W-:Y:S02]  /*42b0*/  FFMA.FTZ R4, R14, c[0x0][0x2d0], -R8.reuse ;  /* 0x0000b4000e047a23 */ /* 0x102fe40000010808 */
[----:B------:R-:W1:Y:S05]  /*42c0*/  LDSM.16.MT88.4 R12, [R237+0x100] ;  /* 0x00010000ed0c783b */ /* 0x000e6a0000004200 */
[----:B------:R3:W4:Y:S01]  /*42d0*/  MUFU.EX2 R145, R4 ;  /* 0x0000000400917308 */ /* 0x0007220000000800 */
[----:B--2---:R-:W-:Y:S01]  /*42e0*/  FFMA.FTZ R10, R46, c[0x0][0x2d0], -R8 ;  /* 0x0000b4002e0a7a23 */ /* 0x004fe20000010808 */
[----:B------:R-:W-:-:S06]  /*42f0*/  MOV R46, R130 ;  /* 0x00000082002e7202 */ /* 0x000fcc0000000f00 */
[----:B------:R2:W5:Y:S01]  /*4300*/  MUFU.EX2 R137, R10 ;  /* 0x0000000a00897308 */ /* 0x0005620000000800 */
[----:B---3--:R-:W-:Y:S02]  /*4310*/  F2FP.BF16.PACK_AB R4, R11, R130 ;  /* 0x000000820b04723e */ /* 0x008fe400000010ff */
[----:B----4-:R-:W-:Y:S01]  /*4320*/  F2FP.BF16.PACK_AB R7, R145, R134 ;  /* 0x000000869107723e */ /* 0x010fe200000010ff */
[----:B--2---:R-:W-:-:S06]  /*4330*/  FFMA.FTZ R10, R47, c[0x0][0x2d0], -R8 ;  /* 0x0000b4002f0a7a23 */ /* 0x004fcc0000010808 */
[C---:B------:R-:W-:Y:S01]  /*4340*/  HMMA.16816.F32.BF16 R56, R4.reuse, R28, RZ ;  /* 0x0000001c0438723c */ /* 0x040fe200000418ff */
[----:B------:R-:W-:Y:S01]  /*4350*/  IMAD.MOV.U32 R47, RZ, RZ, R131 ;  /* 0x000000ffff2f7224 */ /* 0x000fe200078e0083 */
[----:B------:R2:W3:Y:S06]  /*4360*/  MUFU.EX2 R252, R10 ;  /* 0x0000000a00fc7308 */ /* 0x0004ec0000000800 */
[C---:B------:R-:W-:Y:S01]  /*4370*/  HMMA.16816.F32.BF16 R64, R4.reuse, R30, RZ ;  /* 0x0000001e0440723c */ /* 0x040fe200000418ff */
[----:B------:R-:W-:Y:S07]  /*4380*/  LDSM.16.MT88.4 R28, [R237+0x3100] ;  /* 0x00310000ed1c783b */ /* 0x000fee0000004200 */
[----:B-1----:R-:W-:Y:S01]  /*4390*/  HMMA.16816.F32.BF16 R84, R4, R12, RZ ;  /* 0x0000000c0454723c */ /* 0x002fe200000418ff */
[----:B--2---:R-:W-:-:S04]  /*43a0*/  FFMA.FTZ R10, R76, c[0x0][0x2d0], -R8 ;  /* 0x0000b4004c0a7a23 */ /* 0x004fc80000010808 */
        /* <DEDUP_REMOVED lines=11> */
[----:B----4-:R-:W-:-:S06]  /*4460*/  MOV R10, R78 ;  /* 0x0000004e000a7202 */ /* 0x010fcc0000000f00 */
[C---:B------:R-:W-:Y:S08]  /*4470*/  HMMA.16816.F32.BF16 R104, R4.reuse, R24, RZ ;  /* 0x000000180468723c */ /* 0x040ff000000418ff */
[C---:B------:R-:W-:Y:S01]  /*4480*/  HMMA.16816.F32.BF16 R96, R4.reuse, R26, RZ ;  /* 0x0000001a0460723c */ /* 0x040fe200000418ff */
[----:B------:R-:W4:Y:S07]  /*4490*/  LDSM.16.MT88.4 R24, [R2+0x900] ;  /* 0x000900000218783b */ /* 0x000f2e0000004200 */
[C---:B--2---:R-:W-:Y:S08]  /*44a0*/  HMMA.16816.F32.BF16 R116, R4.reuse, R12, RZ ;  /* 0x0000000c0474723c */ /* 0x044ff000000418ff */
[C---:B------:R-:W-:Y:S01]  /*44b0*/  HMMA.16816.F32.BF16 R124, R4.reuse, R14, RZ ;  /* 0x0000000e047c723c */ /* 0x040fe200000418ff */
[----:B------:R-:W2:Y:S07]  /*44c0*/  LDSM.16.MT88.4 R12, [R2+0x6900] ;  /* 0x00690000020c783b */ /* 0x000eae0000004200 */
[C---:B------:R-:W-:Y:S07]  /*44d0*/  HMMA.16816.F32.BF16 R76, R4.reuse, R40, RZ ;  /* 0x00000028044c723c */ /* 0x040fee00000418ff */
[----:B-----5:R-:W-:Y:S01]  /*44e0*/  IMAD.MOV.U32 R40, RZ, RZ, R137 ;  /* 0x000000ffff287224 */ /* 0x020fe200078e0089 */
[----:B------:R-:W-:Y:S01]  /*44f0*/  HMMA.16816.F32.BF16 R92, R4, R36, RZ ;  /* 0x00000024045c723c */ /* 0x000fe200000418ff */
[----:B------:R-:W-:-:S07]  /*4500*/  IMAD.MOV.U32 R41, RZ, RZ, R136 ;  /* 0x000000ffff297224 */ /* 0x000fce00078e0088 */
[C---:B------:R-:W-:Y:S08]  /*4510*/  HMMA.16816.F32.BF16 R108, R4.reuse, R38, RZ ;  /* 0x00000026046c723c */ /* 0x040ff000000418ff */
[C---:B------:R-:W-:Y:S07]  /*4520*/  HMMA.16816.F32.BF16 R136, R4.reuse, R42, RZ ;  /* 0x0000002a0488723c */ /* 0x040fee00000418ff */
[----:B------:R-:W-:Y:S01]  /*4530*/  MOV R43, R141 ;  /* 0x0000008d002b7202 */ /* 0x000fe20000000f00 */
[----:B------:R-:W-:Y:S01]  /*4540*/  HMMA.16816.F32.BF16 R36, R4, R28, RZ ;  /* 0x0000001c0424723c */ /* 0x000fe200000418ff */
[----:B------:R-:W-:-:S07]  /*4550*/  IMAD.MOV.U32 R42, RZ, RZ, R140 ;  /* 0x000000ffff2a7224 */ /* 0x000fce00078e008c */
[C---:B------:R-:W-:Y:S01]  /*4560*/  HMMA.16816.F32.BF16 R112, R4.reuse, R30, RZ ;  /* 0x0000001e0470723c */ /* 0x040fe200000418ff */
[----:B------:R-:W5:Y:S07]  /*4570*/  LDSM.16.MT88.4 R28, [R2+0x3900] ;  /* 0x00390000021c783b */ /* 0x000f6e0000004200 */
[C---:B-1----:R-:W-:Y:S08]  /*4580*/  HMMA.16816.F32.BF16 R140, R4.reuse, R20, RZ ;  /* 0x00000014048c723c */ /* 0x042ff000000418ff */
[C---:B------:R-:W-:Y:S01]  /*4590*/  HMMA.16816.F32.BF16 R168, R4.reuse, R22, RZ ;  /* 0x0000001604a8723c */ /* 0x040fe200000418ff */
[----:B------:R-:W1:Y:S07]  /*45a0*/  LDSM.16.MT88.4 R20, [R237+0x900] ;  /* 0x00090000ed14783b */ /* 0x000e6e0000004200 */
[C---:B------:R-:W-:Y:S08]  /*45b0*/  HMMA.16816.F32.BF16 R88, R4.reuse, R32, RZ ;  /* 0x000000200458723c */ /* 0x040ff000000418ff */
[C---:B------:R-:W-:Y:S08]  /*45c0*/  HMMA.16816.F32.BF16 R172, R4.reuse, R16, RZ ;  /* 0x0000001004ac723c */ /* 0x040ff000000418ff */
[C---:B------:R-:W-:Y:S01]  /*45d0*/  HMMA.16816.F32.BF16 R180, R4.reuse, R18, RZ ;  /* 0x0000001204b4723c */ /* 0x040fe200000418ff */
[----:B------:R-:W1:Y:S07]  /*45e0*/  LDSM.16.MT88.4 R16, [R0+0x900] ;  /* 0x000900000010783b */ /* 0x000e6e0000004200 */
[----:B------:R-:W-:Y:S01]  /*45f0*/  HMMA.16816.F32.BF16 R72, R4, R34, RZ ;  /* 0x000000220448723c */ /* 0x000fe200000418ff */
[----:B------:R-:W1:Y:S06]  /*4600*/  LDSM.16.MT88.4 R32, [R103+0x900] ;  /* 0x000900006720783b */ /* 0x000e6c0000004200 */
[----:B------:R-:W-:-:S02]  /*4610*/  F2FP.BF16.PACK_AB R4, R135, R123 ;  /* 0x0000007b8704723e */ /* 0x000fc400000010ff */
[----:B---3--:R-:W-:Y:S02]  /*4620*/  F2FP.BF16.PACK_AB R5, R252, R40 ;  /* 0x00000028fc05723e */ /* 0x008fe400000010ff */
[----:B------:R-:W-:Y:S02]  /*4630*/  F2FP.BF16.PACK_AB R6, R10, R41 ;  /* 0x000000290a06723e */ /* 0x000fe400000010ff */
[----:B------:R-:W-:-:S07]  /*4640*/  F2FP.BF16.PACK_AB R7, R250, R45 ;  /* 0x0000002dfa07723e */ /* 0x000fce00000010ff */
[C---:B----4-:R-:W-:Y:S07]  /*4650*/  HMMA.16816.F32.BF16 R200, R4.reuse, R24, R88 ;  /* 0x0000001804c8723c */ /* 0x050fee0000041858 */
[----:B------:R-:W-:Y:S01]  /*4660*/  IMAD.MOV.U32 R24, RZ, RZ, R145 ;  /* 0x000000ffff187224 */ /* 0x000fe200078e0091 */
[----:B------:R-:W-:Y:S01]  /*4670*/  MOV R25, R144 ;  /* 0x0000009000197202 */ /* 0x000fe20000000f00 */
[----:B------:R-:W-:Y:S01]  /*4680*/  IMAD.MOV.U32 R91, RZ, RZ, R135 ;  /* 0x000000ffff5b7224 */ /* 0x000fe200078e0087 */
[----:B------:R-:W-:Y:S01]  /*4690*/  MOV R89, R133 ;  /* 0x0000008500597202 */ /* 0x000fe20000000f00 */
[----:B------:R-:W-:Y:S01]  /*46a0*/  IMAD.MOV.U32 R90, RZ, RZ, R134 ;  /* 0x000000ffff5a7224 */ /* 0x000fe200078e0086 */
[----:B--2---:R-:W-:Y:S01]  /*46b0*/  HMMA.16816.F32.BF16 R144, R4, R12, R52 ;  /* 0x0000000c0490723c */ /* 0x004fe20000041834 */
[----:B------:R-:W-:-:S07]  /*46c0*/  IMAD.MOV.U32 R88, RZ, RZ, R132 ;  /* 0x000000ffff587224 */ /* 0x000fce00078e0084 */
[C---:B------:R-:W-:Y:S01]  /*46d0*/  HMMA.16816.F32.BF16 R132, R4.reuse, R14, R48 ;  /* 0x0000000e0484723c */ /* 0x040fe20000041830 */
[----:B------:R-:W2:Y:S07]  /*46e0*/  LDSM.16.MT88.4 R12, [R103+0x3900] ;  /* 0x00390000670c783b */ /* 0x000eae0000004200 */
[C---:B-----5:R-:W-:Y:S07]  /*46f0*/  HMMA.16816.F32.BF16 R164, R4.reuse, R28, R56 ;  /* 0x0000001c04a4723c */ /* 0x060fee0000041838 */
[----:B------:R-:W-:Y:S01]  /*4700*/  MOV R29, R42 ;  /* 0x0000002a001d7202 */ /* 0x000fe20000000f00 */
[----:B-1----:R-:W-:Y:S01]  /*4710*/  HMMA.16816.F32.BF16 R84, R4, R20, R84 ;  /* 0x000000140454723c */ /* 0x002fe20000041854 */
[----:B------:R-:W-:-:S07]  /*4720*/  IMAD.MOV.U32 R28, RZ, RZ, R43 ;  /* 0x000000ffff1c7224 */ /* 0x000fce00078e002b */
[C---:B------:R-:W-:Y:S01]  /*4730*/  HMMA.16816.F32.BF16 R56, R4.reuse, R22, R68 ;  /* 0x000000160438723c */ /* 0x040fe20000041844 */
[----:B------:R-:W1:Y:S07]  /*4740*/  LDSM.16.MT88.4 R20, [R0+0x3900] ;  /* 0x003900000014783b */ /* 0x000e6e0000004200 */
[C---:B------:R-:W-:Y:S07]  /*4750*/  HMMA.16816.F32.BF16 R148, R4.reuse, R30, R64 ;  /* 0x0000001e0494723c */ /* 0x040fee0000041840 */
[----:B------:R-:W-:Y:S01]  /*4760*/  MOV R31, R40 ;  /* 0x00000028001f7202 */ /* 0x000fe20000000f00 */
[----:B------:R-:W-:Y:S01]  /*4770*/  HMMA.16816.F32.BF16 R64, R4, R16, R104 ;  /* 0x000000100440723c */ /* 0x000fe20000041868 */
[----:B------:R-:W-:-:S06]  /*4780*/  IMAD.MOV.U32 R30, RZ, RZ, R41 ;  /* 0x000000ffff1e7224 */ /* 0x000fcc00078e0029 */
[----:B------:R-:W-:Y:S01]  /*4790*/  MOV R104, R10 ;  /* 0x0000000a00687202 */ /* 0x000fe20000000f00 */
[----:B------:R-:W-:Y:S01]  /*47a0*/  HMMA.16816.F32.BF16 R52, R4, R18, R96 ;  /* 0x000000120434723c */ /* 0x000fe20000041860 */
[----:B------:R-:W3:Y:S01]  /*47b0*/  LDSM.16.MT88.4 R16, [R103+0x6900] ;  /* 0x006900006710783b */ /* 0x000ee20000004200 */
[----:B------:R-:W-:-:S05]  /*47c0*/  FFMA.FTZ R10, R101, c[0x0][0x2d0], -R9 ;  /* 0x0000b400650a7a23 */ /* 0x000fca0000010809 */
[----:B------:R-:W-:Y:S01]  /*47d0*/  IMAD.MOV.U32 R96, RZ, RZ, R47 ;  /* 0x000000ffff607224 */ /* 0x000fe200078e002f */
[C---:B------:R-:W-:Y:S01]  /*47e0*/  HMMA.16816.F32.BF16 R176, R4.reuse, R26, R72 ;  /* 0x0000001a04b0723c */ /* 0x040fe20000041848 */
[----:B------:R-:W-:Y:S01]  /*47f0*/  MOV R97, R46 ;  /* 0x0000002e00617202 */ /* 0x000fe20000000f00 */
[----:B------:R-:W-:Y:S01]  /*4800*/  IMAD.MOV.U32 R98, RZ, RZ, R45 ;  /* 0x000000ffff627224 */ /* 0x000fe200078e002d */
[----:B------:R-:W-:Y:S02]  /*4810*/  MOV R99, R44 ;  /* 0x0000002c00637202 */ /* 0x000fe40000000f00 */
[----:B------:R-:W-:Y:S02]  /*4820*/  MOV R101, R96 ;  /* 0x0000006000657202 */ /* 0x000fe40000000f00 */
[----:B------:R-:W-:Y:S01]  /*4830*/  MOV R27, R128 ;  /* 0x00000080001b7202 */ /* 0x000fe20000000f00 */
[----:B------:R-:W-:Y:S01]  /*4840*/  IMAD.MOV.U32 R72, RZ, RZ, R123 ;  /* 0x000000ffff487224 */ /* 0x000fe200078e007b */
[----:B------:R-:W-:Y:S01]  /*4850*/  MOV R73, R122 ;  /* 0x0000007a00497202 */ /* 0x000fe20000000f00 */
[----:B------:R-:W-:Y:S01]  /*4860*/  IMAD.MOV.U32 R74, RZ, RZ, R121 ;  /* 0x000000ffff4a7224 */ /* 0x000fe200078e0079 */
[----:B------:R-:W-:Y:S01]  /*4870*/  MOV R75, R120 ;  /* 0x00000078004b7202 */ /* 0x000fe20000000f00 */
[----:B------:R-:W-:Y:S02]  /*4880*/  HMMA.16816.F32.BF16 R128, R4, R32, R60 ;  /* 0x000000200480723c */ /* 0x000fe4000004183c */
[----:B------:R-:W-:Y:S01]  /*4890*/  IMAD.MOV.U32 R107, RZ, RZ, R73 ;  /* 0x000000ffff6b7224 */ /* 0x000fe200078e0049 */
[----:B------:R-:W-:Y:S01]  /*48a0*/  MOV R106, R74 ;  /* 0x0000004a006a7202 */ /* 0x000fe20000000f00 */
[----:B------:R-:W-:-:S04]  /*48b0*/  IMAD.MOV.U32 R105, RZ, RZ, R75 ;  /* 0x000000ffff697224 */ /* 0x000fc800078e004b */
[C---:B------:R-:W-:Y:S01]  /*48c0*/  HMMA.16816.F32.BF16 R120, R4.reuse, R34, R80 ;  /* 0x000000220478723c */ /* 0x040fe20000041850 */
[----:B------:R-:W-:Y:S06]  /*48d0*/  LDSM.16.MT88.4 R32, [R0+0x6900] ;  /* 0x006900000020783b */ /* 0x000fec0000004200 */
[----:B------:R-:W-:Y:S01]  /*48e0*/  IMAD.MOV.U32 R83, RZ, RZ, R27 ;  /* 0x000000ffff537224 */ /* 0x000fe200078e001b */
[----:B------:R-:W-:Y:S01]  /*48f0*/  MOV R80, R25 ;  /* 0x0000001900507202 */ /* 0x000fe20000000f00 */
[----:B------:R-:W-:Y:S01]  /*4900*/  IMAD.MOV.U32 R81, RZ, RZ, R24 ;  /* 0x000000ffff517224 */ /* 0x000fe200078e0018 */
[----:B--2---:R-:W-:Y:S01]  /*4910*/  HMMA.16816.F32.BF16 R40, R4, R12, R92 ;  /* 0x0000000c0428723c */ /* 0x004fe2000004185c */
[----:B------:R-:W2:Y:S01]  /*4920*/  LDSM.16.MT88.4 R24, [R237+0x3900] ;  /* 0x00390000ed18783b */ /* 0x000ea20000004200 */
[----:B------:R-:W-:-:S05]  /*4930*/  MOV R82, R72 ;  /* 0x0000004800527202 */ /* 0x000fca0000000f00 */
[----:B------:R-:W-:Y:S01]  /*4940*/  IMAD.MOV.U32 R95, RZ, RZ, R251 ;  /* 0x000000ffff5f7224 */ /* 0x000fe200078e00fb */
[C---:B------:R-:W-:Y:S01]  /*4950*/  HMMA.16816.F32.BF16 R48, R4.reuse, R14, R108 ;  /* 0x0000000e0430723c */ /* 0x040fe2000004186c */
[----:B------:R-:W4:Y:S01]  /*4960*/  LDSM.16.MT88.4 R12, [R237+0x6900] ;  /* 0x00690000ed0c783b */ /* 0x000f220000004200 */
[----:B------:R-:W-:Y:S01]  /*4970*/  MOV R94, R104 ;  /* 0x00000068005e7202 */ /* 0x000fe20000000f00 */
[----:B------:R-:W-:Y:S01]  /*4980*/  IMAD.MOV.U32 R93, RZ, RZ, R105 ;  /* 0x000000ffff5d7224 */ /* 0x000fe200078e0069 */
[----:B------:R-:W-:Y:S01]  /*4990*/  MOV R105, R90 ;  /* 0x0000005a00697202 */ /* 0x000fe20000000f00 */
[----:B------:R-:W-:Y:S02]  /*49a0*/  IMAD.MOV.U32 R104, RZ, RZ, R89 ;  /* 0x000000ffff687224 */ /* 0x000fe400078e0059 */
[----:B------:R-:W-:Y:S01]  /*49b0*/  IMAD.MOV.U32 R111, RZ, RZ, R107 ;  /* 0x000000ffff6f7224 */ /* 0x000fe200078e006b */
[----:B-1----:R-:W-:Y:S01]  /*49c0*/  HMMA.16816.F32.BF16 R60, R4, R20, R116 ;  /* 0x00000014043c723c */ /* 0x002fe20000041874 */
[----:B------:R1:W-:Y:S01]  /*49d0*/  MUFU.EX2 R119, R10 ;  /* 0x0000000a00777308 */ /* 0x0003e20000000800 */
[----:B------:R-:W-:Y:S01]  /*49e0*/  MOV R107, R252 ;  /* 0x000000fc006b7202 */ /* 0x000fe20000000f00 */
[----:B------:R-:W-:Y:S01]  /*49f0*/  IMAD.MOV.U32 R110, RZ, RZ, R81 ;  /* 0x000000ffff6e7224 */ /* 0x000fe200078e0051 */
[----:B------:R-:W-:Y:S01]  /*4a00*/  MOV R109, R82 ;  /* 0x00000052006d7202 */ /* 0x000fe20000000f00 */
[----:B------:R-:W-:-:S02]  /*4a10*/  IMAD.MOV.U32 R108, RZ, RZ, R83 ;  /* 0x000000ffff6c7224 */ /* 0x000fc400078e0053 */
[----:B------:R-:W-:Y:S01]  /*4a20*/  IMAD.MOV.U32 R118, RZ, RZ, R95 ;  /* 0x000000ffff767224 */ /* 0x000fe200078e005f */
[----:B---3--:R-:W-:Y:S01]  /*4a30*/  HMMA.16816.F32.BF16 R72, R4, R16, R76 ;  /* 0x000000100448723c */ /* 0x008fe2000004184c */
[----:B------:R-:W-:Y:S01]  /*4a40*/  MOV R95, R98 ;  /* 0x00000062005f7202 */ /* 0x000fe20000000f00 */
[----:B------:R-:W-:Y:S01]  /*4a50*/  IMAD.MOV.U32 R116, RZ, RZ, R31 ;  /* 0x000000ffff747224 */ /* 0x000fe200078e001f */
[----:B------:R-:W-:-:S05]  /*4a60*/  MOV R117, R28 ;  /* 0x0000001c00757202 */ /* 0x000fca0000000f00 */
[C---:B------:R-:W-:Y:S01]  /*4a70*/  HMMA.16816.F32.BF16 R76, R4.reuse, R18, R136 ;  /* 0x00000012044c723c */ /* 0x040fe20000041888 */
[----:B-1----:R-:W-:Y:S01]  /*4a80*/  FFMA.FTZ R10, R102, c[0x0][0x2d0], -R9 ;  /* 0x0000b400660a7a23 */ /* 0x002fe20000010809 */
[----:B------:R-:W1:Y:S03]  /*4a90*/  LDSM.16.MT88.4 R16, [R2+0x1100] ;  /* 0x001100000210783b */ /* 0x000e660000004200 */
[----:B------:R3:W5:Y:S02]  /*4aa0*/  MUFU.EX2 R92, R10 ;  /* 0x0000000a005c7308 */ /* 0x0007640000000800 */
[----:B------:R-:W-:Y:S01]  /*4ab0*/  MOV R139, R104 ;  /* 0x00000068008b7202 */ /* 0x000fe20000000f00 */
[C---:B------:R-:W-:Y:S07]  /*4ac0*/  HMMA.16816.F32.BF16 R68, R4.reuse, R22, R124 ;  /* 0x000000160444723c */ /* 0x040fee000004187c */
[----:B------:R-:W-:Y:S01]  /*4ad0*/  IMAD.MOV.U32 R124, RZ, RZ, R105 ;  /* 0x000000ffff7c7224 */ /* 0x000fe200078e0069 */
[----:B--2---:R-:W-:Y:S01]  /*4ae0*/  HMMA.16816.F32.BF16 R44, R4, R26, R112 ;  /* 0x0000001a042c723c */ /* 0x004fe20000041870 */
[----:B------:R-:W-:Y:S01]  /*4af0*/  IMAD.MOV.U32 R126, RZ, RZ, R107 ;  /* 0x000000ffff7e7224 */ /* 0x000fe200078e006b */
[----:B------:R-:W-:Y:S01]  /*4b00*/  MOV R127, R30 ;  /* 0x0000001e007f7202 */ /* 0x000fe20000000f00 */
[----:B---3--:R-:W-:Y:S01]  /*4b10*/  FFMA.FTZ R10, R160, c[0x0][0x2d0], -R9 ;  /* 0x0000b400a00a7a23 */ /* 0x008fe20000010809 */
[----:B-----5:R-:W-:-:S03]  /*4b20*/  MOV R136, R92 ;  /* 0x0000005c00887202 */ /* 0x020fc60000000f00 */
[----:B------:R-:W-:Y:S01]  /*4b30*/  IMAD.MOV.U32 R112, RZ, RZ, R97 ;  /* 0x000000ffff707224 */ /* 0x000fe200078e0061 */
[----:B------:R-:W-:Y:S01]  /*4b40*/  MOV R92, R106 ;  /* 0x0000006a005c7202 */ /* 0x000fe20000000f00 */
[----:B------:R2:W-:Y:S01]  /*4b50*/  MUFU.EX2 R251, R10 ;  /* 0x0000000a00fb7308 */ /* 0x0005e20000000800 */
[----:B------:R-:W-:Y:S01]  /*4b60*/  IMAD.MOV.U32 R113, RZ, RZ, R99 ;  /* 0x000000ffff717224 */ /* 0x000fe200078e0063 */
[C---:B------:R-:W-:Y:S01]  /*4b70*/  HMMA.16816.F32.BF16 R36, R4.reuse, R24, R36 ;  /* 0x000000180424723c */ /* 0x040fe20000041824 */
[----:B------:R-:W-:Y:S01]  /*4b80*/  MOV R114, R80 ;  /* 0x0000005000727202 */ /* 0x000fe20000000f00 */
[----:B------:R-:W-:Y:S01]  /*4b90*/  IMAD.MOV.U32 R106, RZ, RZ, R91 ;  /* 0x000000ffff6a7224 */ /* 0x000fe200078e005b */
[----:B------:R-:W-:Y:S01]  /*4ba0*/  MOV R115, R88 ;  /* 0x0000005800737202 */ /* 0x000fe20000000f00 */
[----:B------:R-:W3:Y:S01]  /*4bb0*/  LDSM.16.MT88.4 R24, [R2+0x4100] ;  /* 0x004100000218783b */ /* 0x000ee20000004200 */
[----:B------:R-:W-:Y:S01]  /*4bc0*/  MOV R20, R112 ;  /* 0x0000007000147202 */ /* 0x000fe20000000f00 */
[----:B------:R-:W-:Y:S01]  /*4bd0*/  IMAD.MOV.U32 R21, RZ, RZ, R113 ;  /* 0x000000ffff157224 */ /* 0x000fe200078e0071 */
[----:B------:R-:W-:Y:S01]  /*4be0*/  MOV R125, R106 ;  /* 0x0000006a007d7202 */ /* 0x000fe20000000f00 */
[----:B------:R-:W-:Y:S01]  /*4bf0*/  HMMA.16816.F32.BF16 R96, R4, R32, R172 ;  /* 0x000000200460723c */ /* 0x000fe200000418ac */
[----:B------:R-:W-:-:S02]  /*4c00*/  IMAD.MOV.U32 R138, RZ, RZ, R115 ;  /* 0x000000ffff8a7224 */ /* 0x000fc400078e0073 */
[----:B--2---:R-:W-:-:S04]  /*4c10*/  FFMA.FTZ R10, R161, c[0x0][0x2d0], -R9 ;  /* 0x0000b400a10a7a23 */ /* 0x004fc80000010809 */
[----:B------:R-:W-:Y:S01]  /*4c20*/  MOV R173, R118 ;  /* 0x0000007600ad7202 */ /* 0x000fe20000000f00 */
[----:B------:R-:W-:Y:S01]  /*4c30*/  IMAD.MOV.U32 R172, RZ, RZ, R101 ;  /* 0x000000ffffac7224 */ /* 0x000fe200078e0065 */
[C---:B----4-:R-:W-:Y:S01]  /*4c40*/  HMMA.16816.F32.BF16 R80, R4.reuse, R12, R140 ;  /* 0x0000000c0450723c */ /* 0x050fe2000004188c */
[----:B------:R2:W-:Y:S01]  /*4c50*/  MUFU.EX2 R102, R10 ;  /* 0x0000000a00667308 */ /* 0x0005e20000000800 */
[----:B------:R-:W-:Y:S01]  /*4c60*/  MOV R101, R250 ;  /* 0x000000fa00657202 */ /* 0x000fe20000000f00 */
[----:B------:R-:W-:Y:S01]  /*4c70*/  IMAD.MOV.U32 R118, RZ, RZ, R29 ;  /* 0x000000ffff767224 */ /* 0x000fe200078e001d */
[----:B------:R-:W-:Y:S01]  /*4c80*/  MOV R174, R117 ;  /* 0x0000007500ae7202 */ /* 0x000fe20000000f00 */
[----:B------:R-:W-:Y:S01]  /*4c90*/  LDSM.16.MT88.4 R28, [R103+0x1100] ;  /* 0x00110000671c783b */ /* 0x000fe20000004200 */
[----:B------:R-:W-:Y:S01]  /*4ca0*/  IMAD.MOV.U32 R33, RZ, RZ, R138 ;  /* 0x000000ffff217224 */ /* 0x000fe200078e008a */
[----:B------:R-:W-:Y:S01]  /*4cb0*/  MOV R32, R125 ;  /* 0x0000007d00207202 */ /* 0x000fe20000000f00 */
[----:B------:R-:W-:Y:S01]  /*4cc0*/  HMMA.16816.F32.BF16 R88, R4, R14, R168 ;  /* 0x0000000e0458723c */ /* 0x000fe200000418a8 */
[----:B------:R-:W4:Y:S01]  /*4cd0*/  LDSM.16.MT88.4 R12, [R2+0x7100] ;  /* 0x00710000020c783b */ /* 0x000f220000004200 */
[----:B------:R-:W-:-:S06]  /*4ce0*/  IMAD.MOV.U32 R175, RZ, RZ, R93 ;  /* 0x000000ffffaf7224 */ /* 0x000fcc00078e005d */
[----:B------:R-:W-:Y:S01]  /*4cf0*/  HMMA.16816.F32.BF16 R104, R4, R34, R180 ;  /* 0x000000220468723c */ /* 0x000fe200000418b4 */
[----:B--2---:R-:W-:-:S04]  /*4d00*/  FFMA.FTZ R10, R162, c[0x0][0x2d0], -R8 ;  /* 0x0000b400a20a7a23 */ /* 0x004fc80000010808 */
[----:B------:R2:W-:Y:S02]  /*4d10*/  MUFU.EX2 R137, R10 ;  /* 0x0000000a00897308 */ /* 0x0005e40000000800 */
[----:B------:R-:W-:Y:S01]  /*4d20*/  F2FP.BF16.PACK_AB R4, R136, R119 ;  /* 0x000000778804723e */ /* 0x000fe200000010ff */
[----:B------:R-:W-:Y:S01]  /*4d30*/  IMAD.MOV.U32 R34, RZ, RZ, R116 ;  /* 0x000000ffff227224 */ /* 0x000fe200078e0074 */
[----:B------:R-:W-:Y:S01]  /*4d40*/  MOV R35, R127 ;  /* 0x0000007f00237202 */ /* 0x000fe20000000f00 */
[----:B------:R-:W-:Y:S01]  /*4d50*/  IMAD.MOV.U32 R183, RZ, RZ, R126 ;  /* 0x000000ffffb77224 */ /* 0x000fe200078e007e */
[----:B------:R-:W-:Y:S01]  /*4d60*/  MOV R181, R110 ;  /* 0x0000006e00b57202 */ /* 0x000fe20000000f00 */
[----:B------:R-:W-:Y:S02]  /*4d70*/  IMAD.MOV.U32 R182, RZ, RZ, R109 ;  /* 0x000000ffffb67224 */ /* 0x000fe400078e006d */
[----:B------:R-:W-:Y:S02]  /*4d80*/  IMAD.MOV.U32 R180, RZ, RZ, R111 ;  /* 0x000000ffffb47224 */ /* 0x000fe400078e006f */
[----:B--2---:R-:W-:-:S04]  /*4d90*/  FFMA.FTZ R10, R163, c[0x0][0x2d0], -R8 ;  /* 0x0000b400a30a7a23 */ /* 0x004fc80000010808 */
[----:B------:R2:W5:Y:S02]  /*4da0*/  MUFU.EX2 R252, R10 ;  /* 0x0000000a00fc7308 */ /* 0x0005640000000800 */
[----:B--2---:R-:W-:Y:S01]  /*4db0*/  FFMA.FTZ R10, R189, c[0x0][0x2d0], -R8 ;  /* 0x0000b400bd0a7a23 */ /* 0x004fe20000010808 */
[----:B-----5:R-:W-:Y:S01]  /*4dc0*/  F2FP.BF16.PACK_AB R5, R252, R137 ;  /* 0x00000089fc05723e */ /* 0x020fe200000010ff */
[----:B------:R-:W-:-:S04]  /*4dd0*/  IMAD.MOV.U32 R189, RZ, RZ, R251 ;  /* 0x000000ffffbd7224 */ /* 0x000fc800078e00fb */
[----:B------:R2:W-:Y:S01]  /*4de0*/  MUFU.EX2 R251, R10 ;  /* 0x0000000a00fb7308 */ /* 0x0005e20000000800 */
[----:B------:R-:W-:Y:S01]  /*4df0*/  F2FP.BF16.PACK_AB R6, R102, R189 ;  /* 0x000000bd6606723e */ /* 0x000fe200000010ff */
[----:B--2---:R-:W-:Y:S01]  /*4e00*/  FFMA.FTZ R10, R188, c[0x0][0x2d0], -R8 ;  /* 0x0000b400bc0a7a23 */ /* 0x004fe20000010808 */
[----:B------:R-:W-:-:S05]  /*4e10*/  MOV R188, R114 ;  /* 0x0000007200bc7202 */ /* 0x000fca0000000f00 */
[----:B------:R-:W2:Y:S02]  /*4e20*/  MUFU.EX2 R250, R10 ;  /* 0x0000000a00fa7308 */ /* 0x000ea40000000800 */
[----:B--2---:R-:W-:Y:S01]  /*4e30*/  F2FP.BF16.PACK_AB R7, R250, R251 ;  /* 0x000000fbfa07723e */ /* 0x004fe200000010ff */
[----:B------:R-:W-:-:S06]  /*4e40*/  FFMA.FTZ R10, R190, c[0x0][0x2d0], -R9 ;  /* 0x0000b400be0a7a23 */ /* 0x000fcc0000010809 */
[C---:B-1----:R-:W-:Y:S01]  /*4e50*/  HMMA.16816.F32.BF16 R112, R4.reuse, R16, R200 ;  /* 0x000000100470723c */ /* 0x042fe200000418c8 */
[----:B------:R1:W-:Y:S06]  /*4e60*/  MUFU.EX2 R202, R10 ;  /* 0x0000000a00ca7308 */ /* 0x0003ec0000000800 */
[----:B------:R-:W-:Y:S01]  /*4e70*/  IMAD.MOV.U32 R201, RZ, RZ, R118 ;  /* 0x000000ffffc97224 */ /* 0x000fe200078e0076 */
[----:B------:R-:W-:Y:S01]  /*4e80*/  HMMA.16816.F32.BF16 R168, R4, R18, R176 ;  /* 0x0000001204a8723c */ /* 0x000fe200000418b0 */
[----:B------:R-:W2:Y:S01]  /*4e90*/  LDSM.16.MT88.4 R16, [R0+0x1100] ;  /* 0x001100000010783b */ /* 0x000ea20000004200 */
[----:B------:R-:W-:-:S02]  /*4ea0*/  MOV R200, R119 ;  /* 0x0000007700c87202 */ /* 0x000fc40000000f00 */
[----:B------:R-:W-:Y:S01]  /*4eb0*/  MOV R203, R189 ;  /* 0x000000bd00cb7202 */ /* 0x000fe20000000f00 */
[----:B------:R-:W-:Y:S02]  /*4ec0*/  IMAD.MOV.U32 R189, RZ, RZ, R124 ;  /* 0x000000ffffbd7224 */ /* 0x000fe400078e007c */
[----:B------:R-:W-:Y:S01]  /*4ed0*/  IMAD.MOV.U32 R177, RZ, RZ, R20 ;  /* 0x000000ffffb17224 */ /* 0x000fe200078e0014 */
[----:B------:R-:W-:Y:S01]  /*4ee0*/  MOV R176, R21 ;  /* 0x0000001500b07202 */ /* 0x000fe20000000f00 */
[----:B---3--:R-:W-:Y:S01]  /*4ef0*/  HMMA.16816.F32.BF16 R160, R4, R26, R148 ;  /* 0x0000001a04a0723c */ /* 0x008fe20000041894 */
[----:B------:R-:W3:Y:S01]  /*4f00*/  LDSM.16.MT88.4 R20, [R237+0x1100] ;  /* 0x00110000ed14783b */ /* 0x000ee20000004200 */
[----:B------:R-:W-:Y:S01]  /*4f10*/  IMAD.MOV.U32 R179, RZ, RZ, R101 ;  /* 0x000000ffffb37224 */ /* 0x000fe200078e0065 */
[----:B------:R-:W-:Y:S01]  /*4f20*/  MOV R178, R108 ;  /* 0x0000006c00b27202 */ /* 0x000fe20000000f00 */
[----:B-1----:R-:W-:Y:S01]  /*4f30*/  FFMA.FTZ R10, R191, c[0x0][0x2d0], -R9 ;  /* 0x0000b400bf0a7a23 */ /* 0x002fe20000010809 */
[----:B------:R-:W-:-:S03]  /*4f40*/  MOV R101, R92 ;  /* 0x0000005c00657202 */ /* 0x000fc60000000f00 */
[C---:B----4-:R-:W-:Y:S07]  /*4f50*/  HMMA.16816.F32.BF16 R140, R4.reuse, R12, R144 ;  /* 0x0000000c048c723c */ /* 0x050fee0000041890 */
[----:B------:R-:W-:Y:S01]  /*4f60*/  IMAD.MOV.U32 R147, RZ, RZ, R188 ;  /* 0x000000ffff937224 */ /* 0x000fe200078e00bc */
[----:B------:R-:W-:Y:S01]  /*4f70*/  HMMA.16816.F32.BF16 R148, R4, R14, R132 ;  /* 0x0000000e0494723c */ /* 0x000fe20000041884 */
[----:B------:R-:W1:Y:S01]  /*4f80*/  LDSM.16.MT88.4 R12, [R103+0x4100] ;  /* 0x00410000670c783b */ /* 0x000e620000004200 */
[----:B------:R-:W-:Y:S01]  /*4f90*/  IMAD.MOV.U32 R146, RZ, RZ, R136 ;  /* 0x000000ffff927224 */ /* 0x000fe200078e0088 */
[----:B------:R-:W-:-:S02]  /*4fa0*/  MOV R145, R137 ;  /* 0x0000008900917202 */ /* 0x000fc40000000f00 */
[----:B------:R-:W-:Y:S02]  /*4fb0*/  MOV R188, R139 ;  /* 0x0000008b00bc7202 */ /* 0x000fe40000000f00 */
[----:B------:R-:W-:Y:S01]  /*4fc0*/  MOV R144, R94 ;  /* 0x0000005e00907202 */ /* 0x000fe20000000f00 */
[C---:B------:R-:W-:Y:S01]  /*4fd0*/  HMMA.16816.F32.BF16 R164, R4.reuse, R24, R164 ;  /* 0x0000001804a4723c */ /* 0x040fe200000418a4 */
[----:B------:R-:W4:Y:S07]  /*4fe0*/  LDSM.16.MT88.4 R24, [R237+0x4100] ;  /* 0x00410000ed18783b */ /* 0x000f2e0000004200 */
[C---:B------:R-:W-:Y:S08]  /*4ff0*/  HMMA.16816.F32.BF16 R132, R4.reuse, R30, R120 ;  /* 0x0000001e0484723c */ /* 0x040ff00000041878 */
[C---:B--2---:R-:W-:Y:S08]  /*5000*/  HMMA.16816.F32.BF16 R120, R4.reuse, R16, R64 ;  /* 0x000000100478723c */ /* 0x044ff00000041840 */
[C---:B------:R-:W-:Y:S01]  /*5010*/  HMMA.16816.F32.BF16 R116, R4.reuse, R18, R52 ;  /* 0x000000120474723c */ /* 0x040fe20000041834 */
[----:B------:R-:W2:Y:S07]  /*5020*/  LDSM.16.MT88.4 R16, [R103+0x7100] ;  /* 0x007100006710783b */ /* 0x000eae0000004200 */
[C---:B------:R-:W-:Y:S07]  /*5030*/  HMMA.16816.F32.BF16 R136, R4.reuse, R28, R128 ;  /* 0x0000001c0488723c */ /* 0x040fee0000041880 */
[----:B------:R-:W-:Y:S01]  /*5040*/  IMAD.MOV.U32 R29, RZ, RZ, R95 ;  /* 0x000000ffff1d7224 */ /* 0x000fe200078e005f */
[C---:B---3--:R-:W-:Y:S08]  /*5050*/  HMMA.16816.F32.BF16 R128, R4.reuse, R20, R84 ;  /* 0x000000140480723c */ /* 0x048ff00000041854 */
[C---:B------:R-:W-:Y:S01]  /*5060*/  HMMA.16816.F32.BF16 R124, R4.reuse, R22, R56 ;  /* 0x00000016047c723c */ /* 0x040fe20000041838 */
[----:B------:R-:W3:Y:S07]  /*5070*/  LDSM.16.MT88.4 R20, [R0+0x4100] ;  /* 0x004100000014783b */ /* 0x000eee0000004200 */
[C---:B-1----:R-:W-:Y:S08]  /*5080*/  HMMA.16816.F32.BF16 R108, R4.reuse, R12, R40 ;  /* 0x0000000c046c723c */ /* 0x042ff00000041828 */
[C---:B------:R-:W-:Y:S01]  /*5090*/  HMMA.16816.F32.BF16 R92, R4.reuse, R14, R48 ;  /* 0x0000000e045c723c */ /* 0x040fe20000041830 */
[----:B------:R-:W1:Y:S07]  /*50a0*/  LDSM.16.MT88.4 R12, [R237+0x7100] ;  /* 0x00710000ed0c783b */ /* 0x000e6e0000004200 */
[C---:B----4-:R-:W-:Y:S08]  /*50b0*/  HMMA.16816.F32.BF16 R84, R4.reuse, R24, R36 ;  /* 0x000000180454723c */ /* 0x050ff00000041824 */
[C---:B------:R-:W-:Y:S01]  /*50c0*/  HMMA.16816.F32.BF16 R36, R4.reuse, R26, R44 ;  /* 0x0000001a0424723c */ /* 0x040fe2000004182c */
[----:B------:R-:W4:Y:S07]  /*50d0*/  LDSM.16.MT88.4 R24, [R0+0x7100] ;  /* 0x007100000018783b */ /* 0x000f2e0000004200 */
[C---:B--2---:R-:W-:Y:S07]  /*50e0*/  HMMA.16816.F32.BF16 R52, R4.reuse, R16, R72 ;  /* 0x000000100434723c */ /* 0x044fee0000041848 */
[----:B------:R-:W-:Y:S01]  /*50f0*/  MOV R73, R179 ;  /* 0x000000b300497202 */ /* 0x000fe20000000f00 */
[----:B------:R-:W-:Y:S01]  /*5100*/  IMAD.MOV.U32 R72, RZ, RZ, R200 ;  /* 0x000000ffff487224 */ /* 0x000fe200078e00c8 */
[----:B------:R-:W-:Y:S01]  /*5110*/  MOV R179, R201 ;  /* 0x000000c900b37202 */ /* 0x000fe20000000f00 */
[----:B------:R-:W-:Y:S01]  /*5120*/  HMMA.16816.F32.BF16 R40, R4, R18, R76 ;  /* 0x000000120428723c */ /* 0x000fe2000004184c */
[----:B------:R2:W5:Y:S01]  /*5130*/  MUFU.EX2 R201, R10 ;  /* 0x0000000a00c97308 */ /* 0x0005620000000800 */
[----:B------:R-:W5:Y:S01]  /*5140*/  LDSM.16.MT88.4 R16, [R2+0x7900] ;  /* 0x007900000210783b */ /* 0x000f620000004200 */
[----:B------:R-:W-:Y:S01]  /*5150*/  MOV R75, R29 ;  /* 0x0000001d004b7202 */ /* 0x000fe20000000f00 */
[----:B------:R-:W-:-:S02]  /*5160*/  IMAD.MOV.U32 R74, RZ, RZ, R144 ;  /* 0x000000ffff4a7224 */ /* 0x000fc400078e0090 */
[----:B------:R-:W-:Y:S02]  /*5170*/  LDSM.16.MT88.4 R28, [R237+0x1900] ;  /* 0x00190000ed1c783b */ /* 0x000fe40000004200 */
[C---:B---3--:R-:W-:Y:S08]  /*5180*/  HMMA.16816.F32.BF16 R48, R4.reuse, R20, R60 ;  /* 0x000000140430723c */ /* 0x048ff0000004183c */
[----:B-1----:R-:W-:Y:S01]  /*5190*/  HMMA.16816.F32.BF16 R56, R4, R12, R80 ;  /* 0x0000000c0438723c */ /* 0x002fe20000041850 */
[----:B--2---:R-:W-:Y:S01]  /*51a0*/  FFMA.FTZ R10, R205, c[0x0][0x2d0], -R9 ;  /* 0x0000b400cd0a7a23 */ /* 0x004fe20000010809 */
[----:B------:R-:W-:-:S03]  /*51b0*/  MOV R205, R146 ;  /* 0x0000009200cd7202 */ /* 0x000fc60000000f00 */
[----:B------:R1:W-:Y:S02]  /*51c0*/  MUFU.EX2 R200, R10 ;  /* 0x0000000a00c87308 */ /* 0x0003e40000000800 */
[----:B------:R-:W-:Y:S01]  /*51d0*/  IMAD.MOV.U32 R80, RZ, RZ, R177 ;  /* 0x000000ffff507224 */ /* 0x000fe200078e00b1 */
[C---:B------:R-:W-:Y:S01]  /*51e0*/  HMMA.16816.F32.BF16 R60, R4.reuse, R14, R88 ;  /* 0x0000000e043c723c */ /* 0x040fe20000041858 */
[----:B------:R-:W2:Y:S01]  /*51f0*/  LDSM.16.MT88.4 R12, [R103+0x1900] ;  /* 0x00190000670c783b */ /* 0x000ea20000004200 */
[----:B------:R-:W-:Y:S01]  /*5200*/  MOV R177, R183 ;  /* 0x000000b700b17202 */ /* 0x000fe20000000f00 */
[----:B------:R-:W-:Y:S01]  /*5210*/  IMAD.MOV.U32 R83, RZ, RZ, R145 ;  /* 0x000000ffff537224 */ /* 0x000fe200078e0091 */
[----:B------:R-:W-:Y:S01]  /*5220*/  MOV R81, R176 ;  /* 0x000000b000517202 */ /* 0x000fe20000000f00 */
[----:B------:R-:W-:Y:S02]  /*5230*/  IMAD.MOV.U32 R82, RZ, RZ, R147 ;  /* 0x000000ffff527224 */ /* 0x000fe400078e0093 */
[----:B------:R-:W-:Y:S01]  /*5240*/  IMAD.MOV.U32 R176, RZ, RZ, R35 ;  /* 0x000000ffffb07224 */ /* 0x000fe200078e0023 */
[----:B------:R-:W-:Y:S01]  /*5250*/  HMMA.16816.F32.BF16 R44, R4, R22, R68 ;  /* 0x00000016042c723c */ /* 0x000fe20000041844 */
[----:B------:R-:W3:Y:S01]  /*5260*/  LDSM.16.MT88.4 R20, [R2+0x4900] ;  /* 0x004900000214783b */ /* 0x000ee20000004200 */
[----:B-1----:R-:W-:Y:S01]  /*5270*/  FFMA.FTZ R10, R204, c[0x0][0x2d0], -R9 ;  /* 0x0000b400cc0a7a23 */ /* 0x002fe20000010809 */
[----:B------:R-:W-:Y:S01]  /*5280*/  MOV R204, R178 ;  /* 0x000000b200cc7202 */ /* 0x000fe20000000f00 */
[----:B------:R-:W-:-:S04]  /*5290*/  IMAD.MOV.U32 R178, RZ, RZ, R32 ;  /* 0x000000ffffb27224 */ /* 0x000fc800078e0020 */
[C---:B----4-:R-:W-:Y:S01]  /*52a0*/  HMMA.16816.F32.BF16 R68, R4.reuse, R24, R96 ;  /* 0x000000180444723c */ /* 0x050fe20000041860 */
[----:B------:R1:W4:Y:S06]  /*52b0*/  MUFU.EX2 R191, R10 ;  /* 0x0000000a00bf7308 */ /* 0x00032c0000000800 */
[----:B------:R-:W-:Y:S01]  /*52c0*/  MOV R99, R189 ;  /* 0x000000bd00637202 */ /* 0x000fe20000000f00 */
[----:B------:R-:W-:Y:S01]  /*52d0*/  IMAD.MOV.U32 R98, RZ, RZ, R188 ;  /* 0x000000ffff627224 */ /* 0x000fe200078e00bc */
[----:B------:R-:W-:Y:S01]  /*52e0*/  HMMA.16816.F32.BF16 R64, R4, R26, R104 ;  /* 0x0000001a0440723c */ /* 0x000fe20000041868 */
[----:B------:R-:W2:Y:S06]  /*52f0*/  LDSM.16.MT88.4 R24, [R0+0x1900] ;  /* 0x001900000018783b */ /* 0x000eac0000004200 */
[----:B-----5:R-:W-:Y:S01]  /*5300*/  F2FP.BF16.PACK_AB R4, R201, R202 ;  /* 0x000000cac904723e */ /* 0x020fe200000010ff */
[--C-:B-1----:R-:W-:Y:S01]  /*5310*/  FFMA.FTZ R10, R207, c[0x0][0x2d0], -R8.reuse ;  /* 0x0000b400cf0a7a23 */ /* 0x102fe20000010808 */
[----:B----4-:R-:W-:Y:S01]  /*5320*/  F2FP.BF16.PACK_AB R6, R191, R200 ;  /* 0x000000c8bf06723e */ /* 0x010fe200000010ff */
[----:B------:R-:W-:Y:S01]  /*5330*/  IMAD.MOV.U32 R207, RZ, RZ, R179 ;  /* 0x000000ffffcf7224 */ /* 0x000fe200078e00b3 */
[----:B------:R-:W-:Y:S01]  /*5340*/  MOV R179, R34 ;  /* 0x0000002200b37202 */ /* 0x000fe20000000f00 */
[----:B------:R1:W-:Y:S02]  /*5350*/  MUFU.EX2 R190, R10 ;  /* 0x0000000a00be7308 */ /* 0x0003e40000000800 */
[----:B-1----:R-:W-:Y:S01]  /*5360*/  FFMA.FTZ R10, R206, c[0x0][0x2d0], -R8 ;  /* 0x0000b400ce0a7a23 */ /* 0x002fe20000010808 */
[----:B------:R-:W-:-:S02]  /*5370*/  MOV R206, R33 ;  /* 0x0000002100ce7202 */ /* 0x000fc40000000f00 */
[----:B------:R-:W-:Y:S03]  /*5380*/  LDSM.16.MT88.4 R32, [R2+0x1900] ;  /* 0x001900000220783b */ /* 0x000fe60000004200 */
[----:B------:R1:W4:Y:S02]  /*5390*/  MUFU.EX2 R189, R10 ;  /* 0x0000000a00bd7308 */ /* 0x0003240000000800 */
[----:B-1----:R-:W-:Y:S01]  /*53a0*/  FFMA.FTZ R10, R241, c[0x0][0x2d0], -R8 ;  /* 0x0000b400f10a7a23 */ /* 0x002fe20000010808 */
[----:B----4-:R-:W-:Y:S02]  /*53b0*/  F2FP.BF16.PACK_AB R5, R189, R190 ;  /* 0x000000bebd05723e */ /* 0x010fe400000010ff */
[----:B------:R-:W-:-:S03]  /*53c0*/  MOV R241, R74 ;  /* 0x0000004a00f17202 */ /* 0x000fc60000000f00 */
[----:B------:R1:W-:Y:S02]  /*53d0*/  MUFU.EX2 R188, R10 ;  /* 0x0000000a00bc7308 */ /* 0x0003e40000000800 */
[----:B-1----:R-:W-:Y:S02]  /*53e0*/  FFMA.FTZ R10, R240, c[0x0][0x2d0], -R8 ;  /* 0x0000b400f00a7a23 */ /* 0x002fe40000010808 */
[----:B------:R-:W-:-:S04]  /*53f0*/  IMAD.MOV.U32 R240, RZ, RZ, R75 ;  /* 0x000000fffff07224 */ /* 0x000fc800078e004b */
[----:B------:R-:W1:Y:S02]  /*5400*/  MUFU.EX2 R183, R10 ;  /* 0x0000000a00b77308 */ /* 0x000e640000000800 */
[----:B-1----:R-:W-:Y:S01]  /*5410*/  F2FP.BF16.PACK_AB R7, R183, R188 ;  /* 0x000000bcb707723e */ /* 0x002fe200000010ff */
[----:B------:R-:W-:Y:S01]  /*5420*/  FFMA.FTZ R10, R245, c[0x0][0x2d0], -R9 ;  /* 0x0000b400f50a7a23 */ /* 0x000fe20000010809 */
[----:B------:R-:W-:Y:S01]  /*5430*/  MOV R245, R240 ;  /* 0x000000f000f57202 */ /* 0x000fe20000000f00 */
[----:B------:R-:W-:-:S04]  /*5440*/  IMAD.MOV.U32 R240, RZ, RZ, R241 ;  /* 0x000000fffff07224 */ /* 0x000fc800078e00f1 */
[C---:B------:R-:W-:Y:S08]  /*5450*/  HMMA.16816.F32.BF16 R88, R4.reuse, R16, R140 ;  /* 0x000000100458723c */ /* 0x040ff0000004188c */
[C---:B------:R-:W-:Y:S01]  /*5460*/  HMMA.16816.F32.BF16 R140, R4.reuse, R18, R148 ;  /* 0x00000012048c723c */ /* 0x040fe20000041894 */
[----:B------:R-:W1:Y:S06]  /*5470*/  LDSM.16.MT88.4 R16, [R103+0x4900] ;  /* 0x004900006710783b */ /* 0x000e6c0000004200 */
[----:B------:R-:W-:Y:S01]  /*5480*/  IMAD.MOV.U32 R150, RZ, RZ, R98 ;  /* 0x000000ffff967224 */ /* 0x000fe200078e0062 */
[----:B--2---:R-:W-:Y:S01]  /*5490*/  HMMA.16816.F32.BF16 R104, R4, R12, R136 ;  /* 0x0000000c0468723c */ /* 0x004fe20000041888 */
[----:B------:R-:W-:Y:S01]  /*54a0*/  MOV R148, R99 ;  /* 0x0000006300947202 */ /* 0x000fe20000000f00 */
[----:B------:R-:W-:Y:S01]  /*54b0*/  IMAD.MOV.U32 R151, RZ, RZ, R206 ;  /* 0x000000ffff977224 */ /* 0x000fe200078e00ce */
[----:B------:R-:W-:Y:S01]  /*54c0*/  MOV R149, R80 ;  /* 0x0000005000957202 */ /* 0x000fe20000000f00 */
[----:B------:R-:W-:-:S03]  /*54d0*/  IMAD.MOV.U32 R206, RZ, RZ, R73 ;  /* 0x000000ffffce7224 */ /* 0x000fc600078e0049 */
[----:B------:R-:W-:Y:S01]  /*54e0*/  MOV R139, R207 ;  /* 0x000000cf008b7202 */ /* 0x000fe20000000f00 */
[C---:B------:R-:W-:Y:S01]  /*54f0*/  HMMA.16816.F32.BF16 R132, R4.reuse, R14, R132 ;  /* 0x0000000e0484723c */ /* 0x040fe20000041884 */
[----:B------:R-:W2:Y:S01]  /*5500*/  LDSM.16.MT88.4 R12, [R237+0x4900] ;  /* 0x00490000ed0c783b */ /* 0x000ea20000004200 */
[----:B------:R-:W-:Y:S01]  /*5510*/  IMAD.MOV.U32 R138, RZ, RZ, R204 ;  /* 0x000000ffff8a7224 */ /* 0x000fe200078e00cc */
[----:B------:R-:W-:Y:S01]  /*5520*/  MOV R207, R72 ;  /* 0x0000004800cf7202 */ /* 0x000fe20000000f00 */
[----:B------:R-:W-:Y:S01]  /*5530*/  IMAD.MOV.U32 R204, RZ, RZ, R83 ;  /* 0x000000ffffcc7224 */ /* 0x000fe200078e0053 */
[----:B------:R-:W-:Y:S01]  /*5540*/  MOV R136, R82 ;  /* 0x0000005200887202 */ /* 0x000fe20000000f00 */
[----:B------:R-:W-:Y:S01]  /*5550*/  IMAD.MOV.U32 R137, RZ, RZ, R81 ;  /* 0x000000ffff897224 */ /* 0x000fe200078e0051 */
[----:B------:R-:W-:Y:S01]  /*5560*/  MOV R241, R206 ;  /* 0x000000ce00f17202 */ /* 0x000fe20000000f00 */
[----:B---3--:R-:W-:Y:S01]  /*5570*/  HMMA.16816.F32.BF16 R144, R4, R20, R164 ;  /* 0x000000140490723c */ /* 0x008fe200000418a4 */
[----:B------:R-:W-:Y:S01]  /*5580*/  IMAD.MOV.U32 R206, RZ, RZ, R207 ;  /* 0x000000ffffce7224 */ /* 0x000fe200078e00cf */
[----:B------:R-:W-:Y:S01]  /*5590*/  MOV R207, R204 ;  /* 0x000000cc00cf7202 */ /* 0x000fe20000000f00 */
[----:B------:R-:W-:Y:S01]  /*55a0*/  IMAD.MOV.U32 R204, RZ, RZ, R205 ;  /* 0x000000ffffcc7224 */ /* 0x000fe200078e00cd */
[----:B------:R-:W-:Y:S01]  /*55b0*/  MOV R205, R203 ;  /* 0x000000cb00cd7202 */ /* 0x000fe20000000f00 */
[----:B------:R-:W-:-:S03]  /*55c0*/  IMAD.MOV.U32 R203, RZ, RZ, R102 ;  /* 0x000000ffffcb7224 */ /* 0x000fc600078e0066 */
[C---:B------:R-:W-:Y:S01]  /*55d0*/  HMMA.16816.F32.BF16 R76, R4.reuse, R22, R160 ;  /* 0x00000016044c723c */ /* 0x040fe200000418a0 */
[----:B------:R-:W3:Y:S07]  /*55e0*/  LDSM.16.MT88.4 R20, [R0+0x4900] ;  /* 0x004900000014783b */ /* 0x000eee0000004200 */
[C---:B------:R-:W-:Y:S08]  /*55f0*/  HMMA.16816.F32.BF16 R96, R4.reuse, R28, R128 ;  /* 0x0000001c0460723c */ /* 0x040ff00000041880 */
[C---:B------:R-:W-:Y:S07]  /*5600*/  HMMA.16816.F32.BF16 R128, R4.reuse, R24, R120 ;  /* 0x000000180480723c */ /* 0x040fee0000041878 */
[----:B------:R-:W-:Y:S01]  /*5610*/  IMAD.MOV.U32 R120, RZ, RZ, R179 ;  /* 0x000000ffff787224 */ /* 0x000fe200078e00b3 */
[----:B------:R-:W-:Y:S01]  /*5620*/  HMMA.16816.F32.BF16 R160, R4, R26, R116 ;  /* 0x0000001a04a0723c */ /* 0x000fe20000041874 */
[----:B------:R-:W4:Y:S01]  /*5630*/  LDSM.16.MT88.4 R24, [R103+0x7900] ;  /* 0x007900006718783b */ /* 0x000f220000004200 */
[----:B------:R-:W-:Y:S01]  /*5640*/  MOV R121, R178 ;  /* 0x000000b200797202 */ /* 0x000fe20000000f00 */
[----:B------:R-:W-:Y:S01]  /*5650*/  IMAD.MOV.U32 R122, RZ, RZ, R177 ;  /* 0x000000ffff7a7224 */ /* 0x000fe200078e00b1 */
[----:B------:R-:W-:-:S04]  /*5660*/  MOV R123, R176 ;  /* 0x000000b0007b7202 */ /* 0x000fc80000000f00 */
[C---:B------:R-:W-:Y:S01]  /*5670*/  HMMA.16816.F32.BF16 R124, R4.reuse, R30, R124 ;  /* 0x0000001e047c723c */ /* 0x040fe2000004187c */
[----:B------:R-:W5:Y:S07]  /*5680*/  LDSM.16.MT88.4 R28, [R237+0x7900] ;  /* 0x00790000ed1c783b */ /* 0x000f6e0000004200 */
[C---:B-1----:R-:W-:Y:S08]  /*5690*/  HMMA.16816.F32.BF16 R116, R4.reuse, R18, R92 ;  /* 0x000000120474723c */ /* 0x042ff0000004185c */
[C---:B--2---:R-:W-:Y:S08]  /*56a0*/  HMMA.16816.F32.BF16 R92, R4.reuse, R12, R84 ;  /* 0x0000000c045c723c */ /* 0x044ff00000041854 */
[C---:B------:R-:W-:Y:S01]  /*56b0*/  HMMA.16816.F32.BF16 R164, R4.reuse, R14, R36 ;  /* 0x0000000e04a4723c */ /* 0x040fe20000041824 */
[----:B------:R-:W1:Y:S06]  /*56c0*/  LDSM.16.MT88.4 R12, [R0+0x7900] ;  /* 0x00790000000c783b */ /* 0x000e6c0000004200 */
[----:B------:R-:W-:Y:S01]  /*56d0*/  IMAD.MOV.U32 R38, RZ, RZ, R181 ;  /* 0x000000ffff267224 */ /* 0x000fe200078e00b5 */
[----:B------:R-:W-:Y:S01]  /*56e0*/  MOV R39, R182 ;  /* 0x000000b600277202 */ /* 0x000fe20000000f00 */
[----:B------:R2:W-:Y:S01]  /*56f0*/  MUFU.EX2 R181, R10 ;  /* 0x0000000a00b57308 */ /* 0x0005e20000000800 */
[----:B------:R-:W-:Y:S01]  /*5700*/  MOV R37, R180 ;  /* 0x000000b400257202 */ /* 0x000fe20000000f00 */
[C---:B------:R-:W-:Y:S01]  /*5710*/  HMMA.16816.F32.BF16 R108, R4.reuse, R16, R108 ;  /* 0x00000010046c723c */ /* 0x040fe2000004186c */
[----:B------:R-:W1:Y:S07]  /*5720*/  LDSM.16.MT88.4 R16, [R2+0x2100] ;  /* 0x002100000210783b */ /* 0x000e6e0000004200 */
[----:B------:R-:W-:Y:S01]  /*5730*/  HMMA.16816.F32.BF16 R112, R4, R32, R112 ;  /* 0x000000200470723c */ /* 0x000fe20000041870 */
[----:B--2---:R-:W-:-:S07]  /*5740*/  FFMA.FTZ R10, R244, c[0x0][0x2d0], -R9 ;  /* 0x0000b400f40a7a23 */ /* 0x004fce0000010809 */
[C---:B------:R-:W-:Y:S01]  /*5750*/  HMMA.16816.F32.BF16 R168, R4.reuse, R34, R168 ;  /* 0x0000002204a8723c */ /* 0x040fe200000418a8 */
[----:B------:R-:W-:Y:S01]  /*5760*/  IMAD.MOV.U32 R244, RZ, RZ, R123 ;  /* 0x000000fffff47224 */ /* 0x000fe200078e007b */
[----:B------:R2:W1:Y:S06]  /*5770*/  MUFU.EX2 R182, R10 ;  /* 0x0000000a00b67308 */ /* 0x00046c0000000800 */
[C---:B---3--:R-:W-:Y:S08]  /*5780*/  HMMA.16816.F32.BF16 R84, R4.reuse, R20, R48 ;  /* 0x000000140454723c */ /* 0x048ff00000041830 */
[----:B------:R-:W-:Y:S01]  /*5790*/  HMMA.16816.F32.BF16 R80, R4, R22, R44 ;  /* 0x000000160450723c */ /* 0x000fe2000004182c */
[----:B------:R-:W3:Y:S01]  /*57a0*/  LDSM.16.MT88.4 R20, [R2+0x5100] ;  /* 0x005100000214783b */ /* 0x000ee20000004200 */
[----:B--2---:R-:W-:Y:S01]  /*57b0*/  FFMA.FTZ R10, R243, c[0x0][0x2d0], -R9 ;  /* 0x0000b400f30a7a23 */ /* 0x004fe20000010809 */
[----:B------:R-:W-:-:S03]  /*57c0*/  MOV R243, R122 ;  /* 0x0000007a00f37202 */ /* 0x000fc60000000f00 */
[----:B------:R2:W-:Y:S02]  /*57d0*/  MUFU.EX2 R180, R10 ;  /* 0x0000000a00b47308 */ /* 0x0005e40000000800 */
[C---:B----4-:R-:W-:Y:S08]  /*57e0*/  HMMA.16816.F32.BF16 R72, R4.reuse, R24, R52 ;  /* 0x000000180448723c */ /* 0x050ff00000041834 */
[----:B------:R-:W-:Y:S01]  /*57f0*/  HMMA.16816.F32.BF16 R32, R4, R26, R40 ;  /* 0x0000001a0420723c */ /* 0x000fe20000041828 */
[----:B------:R-:W4:Y:S01]  /*5800*/  LDSM.16.MT88.4 R24, [R2+0x8100] ;  /* 0x008100000218783b */ /* 0x000f220000004200 */
[----:B--2---:R-:W-:-:S06]  /*5810*/  FFMA.FTZ R10, R242, c[0x0][0x2d0], -R9 ;  /* 0x0000b400f20a7a23 */ /* 0x004fcc0000010809 */
[C---:B-----5:R-:W-:Y:S01]  /*5820*/  HMMA.16816.F32.BF16 R40, R4.reuse, R28, R56 ;  /* 0x0000001c0428723c */ /* 0x060fe20000041838 */
[----:B------:R-:W-:Y:S01]  /*5830*/  IMAD.MOV.U32 R242, RZ, RZ, R121 ;  /* 0x000000fffff27224 */ /* 0x000fe200078e0079 */
[----:B------:R2:W-:Y:S06]  /*5840*/  MUFU.EX2 R179, R10 ;  /* 0x0000000a00b37308 */ /* 0x0005ec0000000800 */
[----:B-1----:R-:W-:Y:S01]  /*5850*/  HMMA.16816.F32.BF16 R44, R4, R12, R68 ;  /* 0x0000000c042c723c */ /* 0x002fe20000041844 */
[----:B--2---:R-:W-:Y:S01]  /*5860*/  FFMA.FTZ R10, R248, c[0x0][0x2d0], -R8 ;  /* 0x0000b400f80a7a23 */ /* 0x004fe20000010808 */
[----:B------:R-:W-:-:S03]  /*5870*/  MOV R248, R120 ;  /* 0x0000007800f87202 */ /* 0x000fc60000000f00 */
[----:B------:R1:W-:Y:S02]  /*5880*/  MUFU.EX2 R178, R10 ;  /* 0x0000000a00b27308 */ /* 0x0003e40000000800 */
[----:B-1----:R-:W-:Y:S02]  /*5890*/  FFMA.FTZ R10, R249, c[0x0][0x2d0], -R8 ;  /* 0x0000b400f90a7a23 */ /* 0x002fe40000010808 */
[----:B------:R-:W-:-:S04]  /*58a0*/  IMAD.MOV.U32 R249, RZ, RZ, R39 ;  /* 0x000000fffff97224 */ /* 0x000fc800078e0027 */
[----:B------:R1:W2:Y:S02]  /*58b0*/  MUFU.EX2 R177, R10 ;  /* 0x0000000a00b17308 */ /* 0x0002a40000000800 */
[----:B-1----:R-:W-:Y:S01]  /*58c0*/  FFMA.FTZ R10, R247, c[0x0][0x2d0], -R8 ;  /* 0x0000b400f70a7a23 */ /* 0x002fe20000010808 */
[----:B------:R-:W-:-:S05]  /*58d0*/  MOV R247, R38 ;  /* 0x0000002600f77202 */ /* 0x000fca0000000f00 */
[----:B------:R1:W-:Y:S02]  /*58e0*/  MUFU.EX2 R176, R10 ;  /* 0x0000000a00b07308 */ /* 0x0003e40000000800 */
[----:B-1----:R-:W-:Y:S02]  /*58f0*/  FFMA.FTZ R10, R246, c[0x0][0x2d0], -R8 ;  /* 0x0000b400f60a7a23 */ /* 0x002fe40000010808 */
[----:B------:R-:W-:Y:S02]  /*5900*/  IMAD.MOV.U32 R246, RZ, RZ, R37 ;  /* 0x000000fffff67224 */ /* 0x000fe400078e0025 */
[C---:B------:R-:W-:Y:S02]  /*5910*/  HMMA.16816.F32.BF16 R36, R4.reuse, R30, R60 ;  /* 0x0000001e0424723c */ /* 0x040fe4000004183c */
[----:B------:R1:W5:Y:S06]  /*5920*/  MUFU.EX2 R102, R10 ;  /* 0x0000000a00667308 */ /* 0x00036c0000000800 */
[----:B------:R-:W-:Y:S01]  /*5930*/  HMMA.16816.F32.BF16 R28, R4, R14, R64 ;  /* 0x0000000e041c723c */ /* 0x000fe20000041840 */
[----:B------:R-:W4:Y:S06]  /*5940*/  LDSM.16.MT88.4 R12, [R103+0x2100] ;  /* 0x00210000670c783b */ /* 0x000f2c0000004200 */
[----:B------:R-:W-:Y:S01]  /*5950*/  F2FP.BF16.PACK_AB R4, R182, R181 ;  /* 0x000000b5b604723e */ /* 0x000fe200000010ff */
[----:B------:R-:W-:Y:S01]  /*5960*/  IMAD.MOV.U32 R66, RZ, RZ, R137 ;  /* 0x000000ffff427224 */ /* 0x000fe200078e0089 */
[----:B--2---:R-:W-:Y:S01]  /*5970*/  F2FP.BF16.PACK_AB R5, R177, R178 ;  /* 0x000000b2b105723e */ /* 0x004fe200000010ff */
[----:B-1----:R-:W-:Y:S01]  /*5980*/  IMAD.MOV.U32 R10, RZ, RZ, R139 ;  /* 0x000000ffff0a7224 */ /* 0x002fe200078e008b */
[----:B------:R-:W-:-:S02]  /*5990*/  F2FP.BF16.PACK_AB R6, R179, R180 ;  /* 0x000000b4b306723e */ /* 0x000fc400000010ff */
[----:B-----5:R-:W-:Y:S01]  /*59a0*/  F2FP.BF16.PACK_AB R7, R102, R176 ;  /* 0x000000b06607723e */ /* 0x020fe200000010ff */
[----:B------:R-:W-:Y:S01]  /*59b0*/  FFMA.FTZ R10, R10, c[0x0][0x2d0], -R9 ;  /* 0x0000b4000a0a7a23 */ /* 0x000fe20000010809 */
[----:B------:R-:W-:Y:S02]  /*59c0*/  MOV R67, R136 ;  /* 0x0000008800437202 */ /* 0x000fe40000000f00 */
[----:B------:R-:W-:Y:S02]  /*59d0*/  MOV R65, R138 ;  /* 0x0000008a00417202 */ /* 0x000fe40000000f00 */
[----:B------:R-:W-:Y:S01]  /*59e0*/  MOV R64, R67 ;  /* 0x0000004300407202 */ /* 0x000fe20000000f00 */
[----:B------:R-:W-:Y:S01]  /*59f0*/  HMMA.16816.F32.BF16 R112, R4, R16, R112 ;  /* 0x000000100470723c */ /* 0x000fe20000041870 */
[----:B------:R-:W-:-:S07]  /*5a00*/  IMAD.MOV.U32 R67, RZ, RZ, R172 ;  /* 0x000000ffff437224 */ /* 0x000fce00078e00ac */
[C---:B------:R-:W-:Y:S01]  /*5a10*/  HMMA.16816.F32.BF16 R48, R4.reuse, R18, R168 ;  /* 0x000000120430723c */ /* 0x040fe200000418a8 */
[----:B------:R-:W1:Y:S07]  /*5a20*/  LDSM.16.MT88.4 R16, [R237+0x2100] ;  /* 0x00210000ed10783b */ /* 0x000e6e0000004200 */
[C---:B---3--:R-:W-:Y:S08]  /*5a30*/  HMMA.16816.F32.BF16 R52, R4.reuse, R22, R76 ;  /* 0x000000160434723c */ /* 0x048ff0000004184c */
[C---:B----4-:R-:W-:Y:S08]  /*5a40*/  HMMA.16816.F32.BF16 R76, R4.reuse, R24, R88 ;  /* 0x00000018044c723c */ /* 0x050ff00000041858 */
[C---:B------:R-:W-:Y:S01]  /*5a50*/  HMMA.16816.F32.BF16 R56, R4.reuse, R26, R140 ;  /* 0x0000001a0438723c */ /* 0x040fe2000004188c */
[----:B------:R-:W2:Y:S06]  /*5a60*/  LDSM.16.MT88.4 R24, [R103+0x5100] ;  /* 0x005100006718783b */ /* 0x000eac0000004200 */
[----:B------:R-:W-:Y:S01]  /*5a70*/  MOV R142, R101 ;  /* 0x00000065008e7202 */ /* 0x000fe20000000f00 */
[C---:B------:R-:W-:Y:S01]  /*5a80*/  HMMA.16816.F32.BF16 R144, R4.reuse, R20, R144 ;  /* 0x000000140490723c */ /* 0x040fe20000041890 */
[----:B------:R-:W3:Y:S01]  /*5a90*/  LDSM.16.MT88.4 R20, [R0+0x2100] ;  /* 0x002100000014783b */ /* 0x000ee20000004200 */
[----:B------:R4:W-:Y:S01]  /*5aa0*/  MUFU.EX2 R101, R10 ;  /* 0x0000000a00657308 */ /* 0x0009e20000000800 */
[----:B------:R-:W-:Y:S01]  /*5ab0*/  IMAD.MOV.U32 R143, RZ, RZ, R66 ;  /* 0x000000ffff8f7224 */ /* 0x000fe200078e0042 */
[----:B------:R-:W-:Y:S01]  /*5ac0*/  MOV R66, R150 ;  /* 0x0000009600427202 */ /* 0x000fe20000000f00 */
[----:B------:R-:W-:Y:S01]  /*5ad0*/  IMAD.MOV.U32 R150, RZ, RZ, R175 ;  /* 0x000000ffff967224 */ /* 0x000fe200078e00af */
[----:B------:R-:W-:Y:S01]  /*5ae0*/  MOV R141, R64 ;  /* 0x00000040008d7202 */ /* 0x000fe20000000f00 */
[----:B------:R-:W-:Y:S01]  /*5af0*/  IMAD.MOV.U32 R64, RZ, RZ, R67 ;  /* 0x000000ffff407224 */ /* 0x000fe200078e0043 */
[----:B------:R-:W-:Y:S01]  /*5b00*/  HMMA.16816.F32.BF16 R104, R4, R12, R104 ;  /* 0x0000000c0468723c */ /* 0x000fe20000041868 */
[----:B------:R-:W-:-:S07]  /*5b10*/  MOV R67, R11 ;  /* 0x0000000b00437202 */ /* 0x000fce0000000f00 */
[C---:B------:R-:W-:Y:S01]  /*5b20*/  HMMA.16816.F32.BF16 R60, R4.reuse, R14, R132 ;  /* 0x0000000e043c723c */ /* 0x040fe20000041884 */
[----:B------:R-:W5:Y:S01]  /*5b30*/  LDSM.16.MT88.4 R12, [R237+0x5100] ;  /* 0x00510000ed0c783b */ /* 0x000f620000004200 */
[--C-:B----4-:R-:W-:Y:S02]  /*5b40*/  FFMA.FTZ R10, R65, c[0x0][0x2d0], -R9.reuse ;  /* 0x0000b400410a7a23 */ /* 0x110fe40000010809 */
[----:B------:R-:W-:Y:S01]  /*5b50*/  IMAD.MOV.U32 R65, RZ, RZ, R148 ;  /* 0x000000ffff417224 */ /* 0x000fe200078e0094 */
[----:B------:R-:W-:Y:S01]  /*5b60*/  MOV R148, R173 ;  /* 0x000000ad00947202 */ /* 0x000fe20000000f00 */
[----:B------:R-:W-:Y:S02]  /*5b70*/  LDSM.16.MT88.4 R132, [R0+0x2900] ;  /* 0x002900000084783b */ /* 0x000fe40000004200 */
[C---:B-1----:R-:W-:Y:S08]  /*5b80*/  HMMA.16816.F32.BF16 R120, R4.reuse, R16, R96 ;  /* 0x000000100478723c */ /* 0x042ff00000041860 */
[C---:B------:R-:W-:Y:S01]  /*5b90*/  HMMA.16816.F32.BF16 R68, R4.reuse, R18, R124 ;  /* 0x000000120444723c */ /* 0x040fe2000004187c */
[----:B------:R-:W1:Y:S04]  /*5ba0*/  LDSM.16.MT88.4 R16, [R0+0x5100] ;  /* 0x005100000010783b */ /* 0x000e680000004200 */
[----:B------:R-:W-:Y:S03]  /*5bb0*/  LDSM.16.MT88.4 R124, [R237+0x2900] ;  /* 0x00290000ed7c783b */ /* 0x000fe60000004200 */
[C---:B--2---:R-:W-:Y:S01]  /*5bc0*/  HMMA.16816.F32.BF16 R136, R4.reuse, R24, R108 ;  /* 0x000000180488723c */ /* 0x044fe2000004186c */
[----:B------:R-:W-:Y:S07]  /*5bd0*/  LDSM.16.MT88.4 R108, [R103+0x2900] ;  /* 0x00290000676c783b */ /* 0x000fee0000004200 */
[C---:B------:R-:W-:Y:S01]  /*5be0*/  HMMA.16816.F32.BF16 R88, R4.reuse, R26, R116 ;  /* 0x0000001a0458723c */ /* 0x040fe20000041874 */
[----:B------:R-:W2:Y:S04]  /*5bf0*/  LDSM.16.MT88.4 R24, [R237+0x8100] ;  /* 0x00810000ed18783b */ /* 0x000ea80000004200 */
[----:B------:R-:W-:Y:S03]  /*5c00*/  LDSM.16.MT88.4 R116, [R2+0x2900] ;  /* 0x002900000274783b */ /* 0x000fe60000004200 */
[C---:B---3--:R-:W-:Y:S08]  /*5c10*/  HMMA.16816.F32.BF16 R128, R4.reuse, R20, R128 ;  /* 0x000000140480723c */ /* 0x048ff00000041880 */
[C---:B------:R-:W-:Y:S01]  /*5c20*/  HMMA.16816.F32.BF16 R160, R4.reuse, R22, R160 ;  /* 0x0000001604a0723c */ /* 0x040fe200000418a0 */
[----:B------:R-:W3:Y:S07]  /*5c30*/  LDSM.16.MT88.4 R20, [R103+0x8100] ;  /* 0x008100006714783b */ /* 0x000eee0000004200 */
[C---:B-----5:R-:W-:Y:S08]  /*5c40*/  HMMA.16816.F32.BF16 R92, R4.reuse, R12, R92 ;  /* 0x0000000c045c723c */ /* 0x060ff0000004185c */
[C---:B------:R-:W-:Y:S01]  /*5c50*/  HMMA.16816.F32.BF16 R164, R4.reuse, R14, R164 ;  /* 0x0000000e04a4723c */ /* 0x040fe200000418a4 */
[----:B------:R-:W4:Y:S07]  /*5c60*/  LDSM.16.MT88.4 R12, [R0+0x8100] ;  /* 0x00810000000c783b */ /* 0x000f2e0000004200 */
[C---:B-1----:R-:W-:Y:S01]  /*5c70*/  HMMA.16816.F32.BF16 R84, R4.reuse, R16, R84 ;  /* 0x000000100454723c */ /* 0x042fe20000041854 */
[----:B------:R1:W5:Y:S07]  /*5c80*/  MUFU.EX2 R17, R10 ;  /* 0x0000000a00117308 */ /* 0x00036e0000000800 */
[C---:B--2---:R-:W-:Y:S07]  /*5c90*/  HMMA.16816.F32.BF16 R40, R4.reuse, R24, R40 ;  /* 0x000000180428723c */ /* 0x044fee0000041828 */
[----:B------:R-:W-:Y:S01]  /*5ca0*/  MOV R25, R67 ;  /* 0x0000004300197202 */ /* 0x000fe20000000f00 */
[C---:B------:R-:W-:Y:S01]  /*5cb0*/  HMMA.16816.F32.BF16 R168, R4.reuse, R18, R80 ;  /* 0x0000001204a8723c */ /* 0x040fe20000041850 */
[--C-:B-1----:R-:W-:Y:S01]  /*5cc0*/  FFMA.FTZ R10, R174, c[0x0][0x2d0], -R9.reuse ;  /* 0x0000b400ae0a7a23 */ /* 0x102fe20000010809 */
[----:B------:R-:W1:Y:S01]  /*5cd0*/  LDSM.16.MT88.4 R80, [R2+0x8900] ;  /* 0x008900000250783b */ /* 0x000e620000004200 */
[----:B------:R-:W-:Y:S01]  /*5ce0*/  FFMA.FTZ R9, R142, c[0x0][0x2d0], -R9 ;  /* 0x0000b4008e097a23 */ /* 0x000fe20000010809 */
[----:B-----5:R-:W-:Y:S01]  /*5cf0*/  F2FP.BF16.PACK_AB R96, R17, R101 ;  /* 0x000000651160723e */ /* 0x020fe200000010ff */
[----:B------:R-:W-:Y:S01]  /*5d00*/  IMAD.MOV.U32 R142, RZ, RZ, R65 ;  /* 0x000000ffff8e7224 */ /* 0x000fe200078e0041 */
[----:B------:R-:W-:Y:S01]  /*5d10*/  MOV R65, R148 ;  /* 0x0000009400417202 */ /* 0x000fe20000000f00 */
[----:B------:R2:W-:Y:S01]  /*5d20*/  MUFU.EX2 R16, R9 ;  /* 0x0000000900107308 */ /* 0x0005e20000000800 */
[----:B---3--:R-:W-:Y:S01]  /*5d30*/  HMMA.16816.F32.BF16 R32, R4, R22, R32 ;  /* 0x000000160420723c */ /* 0x008fe20000041820 */
[----:B------:R-:W-:-:S06]  /*5d40*/  IMAD.MOV.U32 R19, RZ, RZ, R142 ;  /* 0x000000ffff137224 */ /* 0x000fcc00078e008e */
[----:B------:R-:W-:Y:S01]  /*5d50*/  MOV R23, R65 ;  /* 0x0000004100177202 */ /* 0x000fe20000000f00 */
[----:B------:R-:W-:Y:S01]  /*5d60*/  HMMA.16816.F32.BF16 R172, R4, R20, R72 ;  /* 0x0000001404ac723c */ /* 0x000fe20000041848 */
[----:B------:R-:W3:Y:S01]  /*5d70*/  MUFU.EX2 R18, R10 ;  /* 0x0000000a00127308 */ /* 0x000ee20000000800 */
[----:B------:R-:W-:Y:S01]  /*5d80*/  LDSM.16.MT88.4 R72, [R103+0x8900] ;  /* 0x008900006748783b */ /* 0x000fe20000004200 */
[----:B--2---:R-:W-:Y:S01]  /*5d90*/  FFMA.FTZ R9, R143, c[0x0][0x2d0], -R8 ;  /* 0x0000b4008f097a23 */ /* 0x004fe20000010808 */
[----:B------:R-:W-:Y:S01]  /*5da0*/  MOV R143, R66 ;  /* 0x00000042008f7202 */ /* 0x000fe20000000f00 */
[----:B------:R-:W-:-:S03]  /*5db0*/  IMAD.MOV.U32 R66, RZ, RZ, R149 ;  /* 0x000000ffff427224 */ /* 0x000fc600078e0095 */
[C---:B------:R-:W-:Y:S01]  /*5dc0*/  HMMA.16816.F32.BF16 R36, R4.reuse, R26, R36 ;  /* 0x0000001a0424723c */ /* 0x040fe20000041824 */
[----:B------:R2:W-:Y:S01]  /*5dd0*/  MUFU.EX2 R11, R9 ;  /* 0x00000009000b7308 */ /* 0x0005e20000000800 */
[----:B------:R-:W-:Y:S01]  /*5de0*/  IMAD.MOV.U32 R20, RZ, RZ, R64 ;  /* 0x000000ffff147224 */ /* 0x000fe200078e0040 */
[----:B------:R-:W-:Y:S01]  /*5df0*/  MOV R21, R143 ;  /* 0x0000008f00157202 */ /* 0x000fe20000000f00 */
[----:B------:R-:W-:Y:S02]  /*5e00*/  IMAD.MOV.U32 R22, RZ, RZ, R66 ;  /* 0x000000ffff167224 */ /* 0x000fe400078e0042 */
[----:B------:R-:W-:Y:S01]  /*5e10*/  LDSM.16.MT88.4 R64, [R0+0x5900] ;  /* 0x005900000040783b */ /* 0x000fe20000004200 */
[----:B---3--:R-:W-:Y:S01]  /*5e20*/  F2FP.BF16.PACK_AB R98, R16, R18 ;  /* 0x000000121062723e */ /* 0x008fe200000010ff */
[C---:B----4-:R-:W-:Y:S08]  /*5e30*/  HMMA.16816.F32.BF16 R44, R4.reuse, R12, R44 ;  /* 0x0000000c042c723c */ /* 0x050ff0000004182c */
[----:B------:R-:W-:Y:S01]  /*5e40*/  HMMA.16816.F32.BF16 R28, R4, R14, R28 ;  /* 0x0000000e041c723c */ /* 0x000fe2000004181c */
[----:B--2---:R-:W-:Y:S01]  /*5e50*/  FFMA.FTZ R9, R150, c[0x0][0x2d0], -R8 ;  /* 0x0000b40096097a23 */ /* 0x004fe20000010808 */
[----:B------:R-:W-:Y:S03]  /*5e60*/  LDSM.16.MT88.4 R12, [R0+0x8900] ;  /* 0x00890000000c783b */ /* 0x000fe60000004200 */
[----:B------:R2:W3:Y:S02]  /*5e70*/  MUFU.EX2 R10, R9 ;  /* 0x00000009000a7308 */ /* 0x0004e40000000800 */
[----:B------:R-:W-:-:S04]  /*5e80*/  FADD.FTZ R4, R22, R25 ;  /* 0x0000001916047221 */ /* 0x000fc80000010000 */
[----:B------:R-:W-:-:S04]  /*5e90*/  FADD.FTZ R4, R21, R4 ;  /* 0x0000000415047221 */ /* 0x000fc80000010000 */
[----:B------:R-:W-:-:S04]  /*5ea0*/  FADD.FTZ R4, R246, R4 ;  /* 0x00000004f6047221 */ /* 0x000fc80000010000 */
[----:B------:R-:W-:Y:S02]  /*5eb0*/  FADD.FTZ R4, R249, R4 ;  /* 0x00000004f9047221 */ /* 0x000fe40000010000 */
[----:B--2---:R-:W-:Y:S01]  /*5ec0*/  FFMA.FTZ R9, R151, c[0x0][0x2d0], -R8 ;  /* 0x0000b40097097a23 */ /* 0x004fe20000010808 */
[----:B---3--:R-:W-:Y:S01]  /*5ed0*/  F2FP.BF16.PACK_AB R97, R10, R11 ;  /* 0x0000000b0a61723e */ /* 0x008fe200000010ff */
[----:B------:R2:W-:Y:S01]  /*5ee0*/  LDSM.16.MT88.4 R148, [R2+0x5900] ;  /* 0x005900000294783b */ /* 0x0005e20000004200 */
[----:B------:R-:W-:Y:S02]  /*5ef0*/  FADD.FTZ R4, R242, R4 ;  /* 0x00000004f2047221 */ /* 0x000fe40000010000 */
[----:B------:R-:W-:Y:S01]  /*5f00*/  FFMA.FTZ R8, R141, c[0x0][0x2d0], -R8 ;  /* 0x0000b4008d087a23 */ /* 0x000fe20000010808 */
[----:B------:R-:W-:Y:S01]  /*5f10*/  MUFU.EX2 R9, R9 ;  /* 0x0000000900097308 */ /* 0x000fe20000000800 */
[----:B------:R-:W-:Y:S01]  /*5f20*/  FADD.FTZ R5, R244, R4 ;  /* 0x00000004f4057221 */ /* 0x000fe20000010000 */
[----:B------:R-:W3:Y:S06]  /*5f30*/  LDSM.16.MT88.4 R140, [R103+0x5900] ;  /* 0x00590000678c783b */ /* 0x000eec0000004200 */
[----:B------:R-:W4:Y:S01]  /*5f40*/  MUFU.EX2 R8, R8 ;  /* 0x0000000800087308 */ /* 0x000f220000000800 */
[----:B--2---:R-:W-:-:S04]  /*5f50*/  FADD.FTZ R2, R20, R23 ;  /* 0x0000001714027221 */ /* 0x004fc80000010000 */
[----:B------:R-:W-:Y:S01]  /*5f60*/  FADD.FTZ R2, R19, R2 ;  /* 0x0000000213027221 */ /* 0x000fe20000010000 */
[----:B----4-:R-:W-:-:S03]  /*5f70*/  F2FP.BF16.PACK_AB R99, R8, R9 ;  /* 0x000000090863723e */ /* 0x010fc600000010ff */
[----:B------:R-:W-:-:S04]  /*5f80*/  FADD.FTZ R2, R247, R2 ;  /* 0x00000002f7027221 */ /* 0x000fc80000010000 */
[----:B------:R-:W-:Y:S01]  /*5f90*/  FADD.FTZ R2, R248, R2 ;  /* 0x00000002f8027221 */ /* 0x000fe20000010000 */
[----:B-1----:R-:W-:Y:S03]  /*5fa0*/  HMMA.16816.F32.BF16 R76, R96, R80, R76 ;  /* 0x00000050604c723c */ /* 0x002fe6000004184c */
[----:B------:R-:W-:-:S04]  /*5fb0*/  FADD.FTZ R2, R243, R2 ;  /* 0x00000002f3027221 */ /* 0x000fc80000010000 */
[----:B------:R-:W-:Y:S01]  /*5fc0*/  FADD.FTZ R4, R245, R2 ;  /* 0x00000002f5047221 */ /* 0x000fe20000010000 */
[C---:B------:R-:W-:Y:S01]  /*5fd0*/  HMMA.16816.F32.BF16 R80, R96.reuse, R82, R56 ;  /* 0x000000526050723c */ /* 0x040fe20000041838 */
[----:B------:R-:W-:Y:S01]  /*5fe0*/  FADD.FTZ R2, R240, R5 ;  /* 0x00000005f0027221 */ /* 0x000fe20000010000 */
[----:B------:R-:W1:Y:S01]  /*5ff0*/  LDSM.16.MT88.4 R56, [R237+0x5900] ;  /* 0x00590000ed38783b */ /* 0x000e620000004200 */
[----:B------:R-:W-:Y:S02]  /*6000*/  FADD.FTZ R0, R241, R4 ;  /* 0x00000004f1007221 */ /* 0x000fe40000010000 */
[----:B------:R-:W-:Y:S02]  /*6010*/  FADD.FTZ R2, R206, R2 ;  /* 0x00000002ce027221 */ /* 0x000fe40000010000 */
[----:B------:R-:W-:Y:S01]  /*6020*/  FADD.FTZ R0, R207, R0 ;  /* 0x00000000cf007221 */ /* 0x000fe20000010000 */
[----:B---3--:R-:W-:Y:S01]  /*6030*/  HMMA.16816.F32.BF16 R136, R96, R140, R136 ;  /* 0x0000008c6088723c */ /* 0x008fe20000041888 */
[----:B------:R-:W-:-:S02]  /*6040*/  FADD.FTZ R2, R204, R2 ;  /* 0x00000002cc027221 */ /* 0x000fc40000010000 */
[----:B------:R-:W-:Y:S02]  /*6050*/  FADD.FTZ R0, R252, R0 ;  /* 0x00000000fc007221 */ /* 0x000fe40000010000 */
[----:B------:R-:W-:Y:S02]  /*6060*/  FADD.FTZ R2, R205, R2 ;  /* 0x00000002cd027221 */ /* 0x000fe40000010000 */
[----:B------:R-:W-:Y:S01]  /*6070*/  FADD.FTZ R0, R251, R0 ;  /* 0x00000000fb007221 */ /* 0x000fe20000010000 */
[----:B------:R-:W-:Y:S01]  /*6080*/  HMMA.16816.F32.BF16 R140, R96, R142, R88 ;  /* 0x0000008e608c723c */ /* 0x000fe20000041858 */
[----:B------:R-:W-:Y:S01]  /*6090*/  FADD.FTZ R2, R203, R2 ;  /* 0x00000002cb027221 */ /* 0x000fe20000010000 */
[----:B------:R-:W2:Y:S01]  /*60a0*/  LDSM.16.MT88.4 R88, [R237+0x8900] ;  /* 0x00890000ed58783b */ /* 0x000ea20000004200 */
        /* <DEDUP_REMOVED lines=30> */
[----:B------:R-:W-:-:S05]  /*6290*/  FADD.FTZ R0, R8, R2 ;  /* 0x0000000208007221 */ /* 0x000fca0000010000 */
[----:B------:R3:W-:Y:S01]  /*62a0*/  STL [R1+0x8], R0 ;  /* 0x0000080001007387 */ /* 0x0007e20000100800 */
[C---:B------:R-:W-:Y:S03]  /*62b0*/  HMMA.16816.F32.BF16 R60, R96.reuse, R64, R84 ;  /* 0x00000040603c723c */ /* 0x040fe60000041854 */
[----:B------:R3:W-:Y:S05]  /*62c0*/  STL [R1+0x4], R4 ;  /* 0x0000040401007387 */ /* 0x0007ea0000100800 */
[C---:B------:R-:W-:Y:S08]  /*62d0*/  HMMA.16816.F32.BF16 R112, R96.reuse, R116, R112 ;  /* 0x000000746070723c */ /* 0x040ff00000041870 */
[C---:B------:R-:W-:Y:S08]  /*62e0*/  HMMA.16816.F32.BF16 R128, R96.reuse, R132, R128 ;  /* 0x000000846080723c */ /* 0x040ff00000041880 */
[C---:B-1----:R-:W-:Y:S08]  /*62f0*/  HMMA.16816.F32.BF16 R52, R96.reuse, R56, R92 ;  /* 0x000000386034723c */ /* 0x042ff0000004185c */
[C---:B------:R-:W-:Y:S08]  /*6300*/  HMMA.16816.F32.BF16 R68, R96.reuse, R72, R172 ;  /* 0x000000486044723c */ /* 0x040ff000000418ac */
[C---:B--2---:R-:W-:Y:S08]  /*6310*/  HMMA.16816.F32.BF16 R84, R96.reuse, R88, R40 ;  /* 0x000000586054723c */ /* 0x044ff00000041828 */
        /* <DEDUP_REMOVED lines=9> */
[----:B---3--:R-:W2:Y:S04]  /*63b0*/  LDL.64 R206, [R1+0x10] ;  /* 0x0000100001ce7983 */ /* 0x008ea80000100a00 */
[----:B------:R-:W3:Y:S01]  /*63c0*/  LDL R203, [R1] ;  /* 0x0000000001cb7983 */ /* 0x000ee20000100800 */
[----:B------:R-:W-:-:S02]  /*63d0*/  IMAD.MOV.U32 R204, RZ, RZ, c[0x0][0x1e4] ;  /* 0x00007900ffcc7624 */ /* 0x000fc400078e00ff */
[----:B------:R-:W-:Y:S02]  /*63e0*/  IMAD.MOV.U32 R205, RZ, RZ, c[0x0][0x1e0] ;  /* 0x00007800ffcd7624 */ /* 0x000fe400078e00ff */
[----:B------:R-:W-:Y:S02]  /*63f0*/  IMAD R7, R204, 0x60, RZ ;  /* 0x00000060cc077824 */ /* 0x000fe400078e02ff */
[----:B------:R-:W-:Y:S01]  /*6400*/  IMAD.WIDE.U32 R4, R205, 0x60, RZ ;  /* 0x00000060cd047825 */ /* 0x000fe200078e00ff */
[----:B------:R-:W-:-:S04]  /*6410*/  UIADD3 UR5, UR16, -0x3, URZ ;  /* 0xfffffffd10057890 */ /* 0x000fc8000fffe03f */
[----:B------:R-:W-:Y:S01]  /*6420*/  IADD3 R0, R5, R7, RZ ;  /* 0x0000000705007210 */ /* 0x000fe20007ffe0ff */
[----:B------:R-:W-:-:S04]  /*6430*/  USHF.R.S32.HI UR4, URZ, 0x1f, UR5 ;  /* 0x0000001f3f047899 */ /* 0x000fc80008011405 */
[----:B------:R-:W-:-:S04]  /*6440*/  IMAD R0, R0, UR5, RZ ;  /* 0x0000000500007c24 */ /* 0x000fc8000f8e02ff */
[C---:B------:R-:W-:Y:S02]  /*6450*/  IMAD R0, R4.reuse, UR4, R0 ;  /* 0x0000000404007c24 */ /* 0x040fe4000f8e0200 */
[C---:B------:R-:W-:Y:S01]  /*6460*/  IMAD.SHL.U32 R8, R205.reuse, 0x40, RZ ;  /* 0x00000040cd087824 */ /* 0x040fe200078e00ff */
[----:B------:R-:W-:Y:S01]  /*6470*/  SHF.L.U64.HI R2, R205, 0x6, R204 ;  /* 0x00000006cd027819 */ /* 0x000fe200000102cc */
        /* <DEDUP_REMOVED lines=10> */
[----:B---3--:R1:W-:Y:S01]  /*6520*/  LDGSTS.E.BYPASS.LTC128B.128 [R203+0x12100], [R4.64], !P4 ;  /* 0x1210000004cb7fae */ /* 0x0083e2000e101d54 */
        /* <DEDUP_REMOVED lines=13> */
.L_x_662:
[----:B---3--:R-:W-:Y:S01]  /*6600*/  PLOP3.LUT P1, PT, PT, PT, UP0, 0x40, 0x0 ;  /* 0x000000000000781c */ /* 0x008fe20003f2e808 */
[----:B------:R-:W0:-:S12]  /*6610*/  LDGDEPBAR ;  /* 0x00000000000079af */ /* 0x000e180000000000 */
[----:B------:R-:W-:Y:S05]  /*6620*/  @P1 BRA `(.L_x_663) ;  /* 0x0000403000001947 */ /* 0x000fea0003800000 */
[----:B------:R-:W-:Y:S01]  /*6630*/  IMAD.MOV.U32 R240, RZ, RZ, 0x20 ;  /* 0x00000020fff07424 */ /* 0x000fe200078e00ff */
[----:B------:R-:W-:Y:S01]  /*6640*/  MOV R101, R3 ;  /* 0x0000000300657202 */ /* 0x000fe20000000f00 */
[----:B------:R-:W-:Y:S01]  /*6650*/  IMAD.MOV.U32 R0, RZ, RZ, R100 ;  /* 0x000000ffff007224 */ /* 0x000fe200078e0064 */
[----:B------:R-:W-:Y:S02]  /*6660*/  UIADD3 UR16, UR16, -0x2, URZ ;  /* 0xfffffffe10107890 */ /* 0x000fe4000fffe03f */
[----:B------:R-:W-:Y:S01]  /*6670*/  SEL R240, R240, 0xffffffe0, !P0 ;  /* 0xffffffe0f0f07807 */ /* 0x000fe20004000000 */
[----:B------:R-:W-:Y:S02]  /*6680*/  UMOV UR15, URZ ;  /* 0x0000003f000f7c82 */ /* 0x000fe40008000000 */
[----:B------:R-:W-:Y:S02]  /*6690*/  UMOV UR5, 0x1 ;  /* 0x0000000100057882 */ /* 0x000fe40000000000 */
[----:B------:R-:W-:-:S02]  /*66a0*/  ULDC.64 UR8, c[0x0][0x208] ;  /* 0x0000820000087ab9 */ /* 0x000fc40000000a00 */
[----:B------:R-:W-:Y:S02]  /*66b0*/  ULDC.64 UR6, c[0x0][0x1e0] ;  /* 0x0000780000067ab9 */ /* 0x000fe40000000a00 */
.L_x_664:
        /* <DEDUP_REMOVED lines=8> */
[----:B------:R-:W4:Y:S04]  /*6740*/  LDL R38, [R1] ;  /* 0x0000000001267983 */ /* 0x000f280000100800 */
[----:B------:R-:W-:Y:S01]  /*6750*/  BAR.SYNC.DEFER_BLOCKING 0x0 ;  /* 0x0000000000007b1d */ /* 0x000fe20000010000 */
[----:B------:R-:W-:Y:S01]  /*6760*/  PLOP3.LUT P0, PT, PT, PT, UP0, 0x80, 0x0 ;  /* 0x000000000000781c */ /* 0x000fe20003f0f008 */
[----:B------:R-:W-:Y:S02]  /*6770*/  @UP0 USHF.R.S32.HI UR10, URZ, 0x1f, UR14 ;  /* 0x0000001f3f0a0899 */ /* 0x000fe4000801140e */
[----:B------:R-:W-:Y:S02]  /*6780*/  @UP0 UIMAD.WIDE.U32 UR18, UR14, UR8, URZ ;  /* 0x000000080e1202a5 */ /* 0x000fe4000f8e003f */
[----:B------:R-:W-:Y:S02]  /*6790*/  @UP0 UIMAD UR10, UR10, UR8, URZ ;  /* 0x000000080a0a02a4 */ /* 0x000fe4000f8e023f */
[----:B------:R-:W-:Y:S02]  /*67a0*/  UISETP.GE.AND UP1, UPT, UR15, 0x1, UPT ;  /* 0x000000010f00788c */ /* 0x000fe4000bf26270 */
[----:B------:R-:W-:Y:S01]  /*67b0*/  @UP0 UIMAD UR10, UR14, UR9, UR10 ;  /* 0x000000090e0a02a4 */ /* 0x000fe2000f8e020a */
[----:B-1----:R-:W-:Y:S03]  /*67c0*/  MOV R2, UR18 ;  /* 0x0000001200027c02 */ /* 0x002fe60008000f00 */
[----:B------:R-:W-:Y:S04]  /*67d0*/  @UP0 UIADD3 UR10, UR19, UR10, URZ ;  /* 0x0000000a130a0290 */ /* 0x000fe8000fffe03f */
[----:B------:R-:W-:Y:S02]  /*67e0*/  @UP0 UIMAD UR10, UR10, 0x60, URZ ;  /* 0x000000600a0a08a4 */ /* 0x000fe4000f8e023f */
[----:B------:R-:W-:Y:S01]  /*67f0*/  UISETP.GE.AND UP0, UPT, UR16, 0x2, UPT ;  /* 0x000000021000788c */ /* 0x000fe2000bf06270 */
[----:B-1----:R-:W1:Y:S10]  /*6800*/  LDSM.16.M88.4 R8, [R236+UR4+0x12100] ;  /* 0x01210004ec08783b */ /* 0x002e740008000200 */
[----:B------:R-:W-:Y:S01]  /*6810*/  @UP0 UIADD3 UR13, UR16, -0x2, URZ ;  /* 0xfffffffe100d0890 */ /* 0x000fe2000fffe03f */
[----:B------:R-:W5:Y:S03]  /*6820*/  LDSM.16.M88.4 R16, [R236+UR4+0x12900] ;  /* 0x01290004ec10783b */ /* 0x000f660008000200 */
[----:B------:R-:W-:Y:S05]  /*6830*/  @UP0 UIMAD.WIDE.U32 UR18, UR13, UR6, URZ ;  /* 0x000000060d1202a5 */ /* 0x000fea000f8e003f */
[----:B------:R-:W5:Y:S08]  /*6840*/  LDSM.16.M88.4 R24, [R236+UR4+0x13100] ;  /* 0x01310004ec18783b */ /* 0x000f700008000200 */
[----:B------:R-:W2:Y:S08]  /*6850*/  LDSM.16.M88.4 R32, [R236+UR4+0x13900] ;  /* 0x01390004ec20783b */ /* 0x000eb00008000200 */
[----:B------:R-:W2:Y:S01]  /*6860*/  LDSM.16.M88.4 R40, [R236+UR4+0x14100] ;  /* 0x01410004ec28783b */ /* 0x000ea20008000200 */
[C---:B-1----:R-:W-:Y:S07]  /*6870*/  HMMA.16816.F32.BF16 R4, R152.reuse, R8, RZ ;  /* 0x000000089804723c */ /* 0x042fee00000418ff */
[----:B------:R-:W1:Y:S01]  /*6880*/  LDSM.16.M88.4 R48, [R236+UR4+0x14900] ;  /* 0x01490004ec30783b */ /* 0x000e620008000200 */
[C---:B------:R-:W-:Y:S08]  /*6890*/  HMMA.16816.F32.BF16 R8, R152.reuse, R10, RZ ;  /* 0x0000000a9808723c */ /* 0x040ff000000418ff */
[C---:B-----5:R-:W-:Y:S08]  /*68a0*/  HMMA.16816.F32.BF16 R12, R152.reuse, R16, RZ ;  /* 0x00000010980c723c */ /* 0x060ff000000418ff */
[C---:B------:R-:W-:Y:S08]  /*68b0*/  HMMA.16816.F32.BF16 R16, R152.reuse, R18, RZ ;  /* 0x000000129810723c */ /* 0x040ff000000418ff */
[C---:B------:R-:W-:Y:S08]  /*68c0*/  HMMA.16816.F32.BF16 R20, R152.reuse, R24, RZ ;  /* 0x000000189814723c */ /* 0x040ff000000418ff */
[C---:B------:R-:W-:Y:S01]  /*68d0*/  HMMA.16816.F32.BF16 R24, R152.reuse, R26, RZ ;  /* 0x0000001a9818723c */ /* 0x040fe200000418ff */
[----:B--2---:R-:W-:Y:S03]  /*68e0*/  @P0 MOV R37, R31 ;  /* 0x0000001f00250202 */ /* 0x004fe60000000f00 */
[----:B---3--:R-:W-:Y:S04]  /*68f0*/  @P0 MOV R36, R28 ;  /* 0x0000001c00240202 */ /* 0x008fe80000000f00 */
[C---:B------:R-:W-:Y:S01]  /*6900*/  HMMA.16816.F32.BF16 R28, R152.reuse, R32, RZ ;  /* 0x00000020981c723c */ /* 0x040fe200000418ff */
[----:B------:R-:W-:Y:S03]  /*6910*/  @P0 IMAD.WIDE.U32 R36, R2, 0x60, R36 ;  /* 0x0000006002240825 */ /* 0x000fe600078e0024 */
[-C--:B------:R-:W-:Y:S01]  /*6920*/  IADD3 R2, R240, R100.reuse, RZ ;  /* 0x00000064f0027210 */ /* 0x080fe20007ffe0ff */
[----:B----4-:R-:W-:Y:S03]  /*6930*/  @P0 IMAD R102, R102, 0x9000, R38 ;  /* 0x0000900066660824 */ /* 0x010fe600078e0226 */
        /* <DEDUP_REMOVED lines=18> */
[----:B------:R-:W-:Y:S01]  /*6a60*/  USEL UR15, UR13, URZ, !UP1 ;  /* 0x0000003f0d0f7287 */ /* 0x000fe2000c800000 */
[----:B------:R-:W-:Y:S01]  /*6a70*/  @P0 IADD3 R3, P6, R3, 0x100, RZ ;  /* 0x0000010003030810 */ /* 0x000fe20007fde0ff */
[----:B------:R-:W-:Y:S01]  /*6a80*/  @UP0 USHF.L.U64.HI UR13, UR6, 0x6, UR7 ;  /* 0x00000006060d0899 */ /* 0x000fe20008010207 */
[--C-:B------:R-:W-:Y:S01]  /*6a90*/  @P0 IADD3.X R191, RZ, c[0x0][0x1fc], R46.reuse, P1, P5 ;  /* 0x00007f00ffbf0a10 */ /* 0x100fe20000fea42e */
[----:B------:R-:W-:Y:S01]  /*6aa0*/  @UP0 UIMAD UR10, UR10, 0x60, URZ ;  /* 0x000000600a0a08a4 */ /* 0x000fe2000f8e023f */
[----:B------:R-:W-:Y:S02]  /*6ab0*/  @P0 IADD3 R200, P5, R3, c[0x0][0x1f8], RZ ;  /* 0x00007e0003c80a10 */ /* 0x000fe40007fbe0ff */
[----:B------:R-:W5:Y:S02]  /*6ac0*/  LDSM.16.M88.4 R172, [R2+0x13900] ;  /* 0x0139000002ac783b */ /* 0x000f640000000200 */
        /* <DEDUP_REMOVED lines=21> */
[----:B------:R1:W-:Y:S02]  /*6c20*/  @P0 LDGSTS.E.BYPASS.LTC128B.128 [R102+0x2100], [R190.64], !P4 ;  /* 0x02100000be660fae */ /* 0x0003e4000e101d54 */
[C---:B------:R-:W-:Y:S06]  /*6c30*/  HMMA.16816.F32.BF16 R8, R156.reuse, R162, R8 ;  /* 0x000000a29c08723c */ /* 0x040fec0000041808 */
[----:B------:R1:W-:Y:S02]  /*6c40*/  @P0 LDGSTS.E.BYPASS.LTC128B.128 [R102+0x5100], [R190.64+0x80], !P3 ;  /* 0x05100080be660fae */ /* 0x0003e4000d901d54 */
[C---:B---3--:R-:W-:Y:S06]  /*6c50*/  HMMA.16816.F32.BF16 R12, R156.reuse, R164, R12 ;  /* 0x000000a49c0c723c */ /* 0x048fec000004180c */
        /* <DEDUP_REMOVED lines=8> */
[C---:B-----5:R-:W-:Y:S04]  /*6ce0*/  HMMA.16816.F32.BF16 R28, R156.reuse, R172, R28 ;  /* 0x000000ac9c1c723c */ /* 0x060fe8000004181c */
[----:B-1----:R-:W-:Y:S02]  /*6cf0*/  IADD3 R102, R238, R2, RZ ;  /* 0x00000002ee667210 */ /* 0x002fe40007ffe0ff */
[----:B------:R-:W1:Y:S02]  /*6d00*/  LDSM.16.M88.4 R188, [R3+0x12100] ;  /* 0x0121000003bc783b */ /* 0x000e640000000200 */
[C---:B------:R-:W-:Y:S06]  /*6d10*/  HMMA.16816.F32.BF16 R32, R156.reuse, R174, R32 ;  /* 0x000000ae9c20723c */ /* 0x040fec0000041820 */
[----:B------:R-:W2:Y:S02]  /*6d20*/  LDSM.16.M88.4 R168, [R3+0x13900] ;  /* 0x0139000003a8783b */ /* 0x000ea40000000200 */
[C---:B------:R-:W-:Y:S06]  /*6d30*/  HMMA.16816.F32.BF16 R36, R156.reuse, R176, R36 ;  /* 0x000000b09c24723c */ /* 0x040fec0000041824 */
[----:B------:R-:W3:Y:S02]  /*6d40*/  LDSM.16.M88.4 R172, [R3+0x14100] ;  /* 0x0141000003ac783b */ /* 0x000ee40000000200 */
[C---:B------:R-:W-:Y:S06]  /*6d50*/  HMMA.16816.F32.BF16 R40, R156.reuse, R178, R40 ;  /* 0x000000b29c28723c */ /* 0x040fec0000041828 */
[----:B------:R-:W4:Y:S02]  /*6d60*/  LDSM.16.M88.4 R176, [R3+0x14900] ;  /* 0x0149000003b0783b */ /* 0x000f240000000200 */
[C---:B------:R-:W-:Y:S06]  /*6d70*/  HMMA.16816.F32.BF16 R44, R156.reuse, R180, R44 ;  /* 0x000000b49c2c723c */ /* 0x040fec000004182c */
[----:B------:R-:W-:Y:S02]  /*6d80*/  LDSM.16.M88.4 R200, [R236+UR4+0x15900] ;  /* 0x01590004ecc8783b */ /* 0x000fe40008000200 */
[----:B------:R-:W-:Y:S06]  /*6d90*/  HMMA.16816.F32.BF16 R48, R156, R182, R48 ;  /* 0x000000b69c30723c */ /* 0x000fec0000041830 */
[----:B------:R-:W-:Y:S02]  /*6da0*/  LDSM.16.M88.4 R180, [R102+0x13100] ;  /* 0x0131000066b4783b */ /* 0x000fe40000000200 */
[C---:B-1----:R-:W-:Y:S06]  /*6db0*/  HMMA.16816.F32.BF16 R4, R184.reuse, R188, R4 ;  /* 0x000000bcb804723c */ /* 0x042fec0000041804 */
[----:B------:R-:W-:Y:S02]  /*6dc0*/  LDSM.16.M88.4 R204, [R236+UR4+0x16100] ;  /* 0x01610004eccc783b */ /* 0x000fe40008000200 */
[C---:B------:R-:W-:Y:S06]  /*6dd0*/  HMMA.16816.F32.BF16 R8, R184.reuse, R190, R8 ;  /* 0x000000beb808723c */ /* 0x040fec0000041808 */
[----:B------:R-:W-:Y:S02]  /*6de0*/  LDSM.16.M88.4 R188, [R102+0x13900] ;  /* 0x0139000066bc783b */ /* 0x000fe40000000200 */
[C---:B------:R-:W-:Y:S08]  /*6df0*/  HMMA.16816.F32.BF16 R12, R184.reuse, R160, R12 ;  /* 0x000000a0b80c723c */ /* 0x040ff0000004180c */
[C---:B------:R-:W-:Y:S01]  /*6e00*/  HMMA.16816.F32.BF16 R16, R184.reuse, R162, R16 ;  /* 0x000000a2b810723c */ /* 0x040fe20000041810 */
[----:B------:R-:W1:Y:S07]  /*6e10*/  LDSM.16.M88.4 R160, [R102+0x12100] ;  /* 0x0121000066a0783b */ /* 0x000e6e0000000200 */
[C---:B------:R-:W-:Y:S08]  /*6e20*/  HMMA.16816.F32.BF16 R20, R184.reuse, R164, R20 ;  /* 0x000000a4b814723c */ /* 0x040ff00000041814 */
[C---:B------:R-:W-:Y:S01]  /*6e30*/  HMMA.16816.F32.BF16 R24, R184.reuse, R166, R24 ;  /* 0x000000a6b818723c */ /* 0x040fe20000041818 */
[----:B------:R-:W5:Y:S07]  /*6e40*/  LDSM.16.M88.4 R164, [R102+0x12900] ;  /* 0x0129000066a4783b */ /* 0x000f6e0000000200 */
        /* <DEDUP_REMOVED lines=9> */
[C---:B-1----:R-:W-:Y:S08]  /*6ee0*/  HMMA.16816.F32.BF16 R4, R192.reuse, R160, R4 ;  /* 0x000000a0c004723c */ /* 0x042ff00000041804 */
[C---:B------:R-:W-:Y:S01]  /*6ef0*/  HMMA.16816.F32.BF16 R8, R192.reuse, R162, R8 ;  /* 0x000000a2c008723c */ /* 0x040fe20000041808 */
[----:B------:R-:W1:Y:S07]  /*6f00*/  LDSM.16.M88.4 R160, [R236+UR4+0x16900] ;  /* 0x01690004eca0783b */ /* 0x000e6e0008000200 */
[C---:B-----5:R-:W-:Y:S08]  /*6f10*/  HMMA.16816.F32.BF16 R12, R192.reuse, R164, R12 ;  /* 0x000000a4c00c723c */ /* 0x060ff0000004180c */
[C---:B------:R-:W-:Y:S01]  /*6f20*/  HMMA.16816.F32.BF16 R16, R192.reuse, R166, R16 ;  /* 0x000000a6c010723c */ /* 0x040fe20000041810 */
[----:B------:R-:W5:Y:S07]  /*6f30*/  LDSM.16.M88.4 R164, [R236+UR4+0x17100] ;  /* 0x01710004eca4783b */ /* 0x000f6e0008000200 */
        /* <DEDUP_REMOVED lines=18> */
[C---:B------:R-:W-:Y:S08]  /*7060*/  HMMA.16816.F32.BF16 R20, R196.reuse, R204, R20 ;  /* 0x000000ccc414723c */ /* 0x040ff00000041814 */
[C---:B------:R-:W-:Y:S01]  /*7070*/  HMMA.16816.F32.BF16 R24, R196.reuse, R206, R24 ;  /* 0x000000cec418723c */ /* 0x040fe20000041818 */
[----:B------:R-:W-:Y:S07]  /*7080*/  LDSM.16.M88.4 R204, [R2+0x19900] ;  /* 0x0199000002cc783b */ /* 0x000fee0000000200 */
[C---:B-1----:R-:W-:Y:S08]  /*7090*/  HMMA.16816.F32.BF16 R28, R196.reuse, R160, R28 ;  /* 0x000000a0c41c723c */ /* 0x042ff0000004181c */
[C---:B------:R-:W-:Y:S01]  /*70a0*/  HMMA.16816.F32.BF16 R32, R196.reuse, R162, R32 ;  /* 0x000000a2c420723c */ /* 0x040fe20000041820 */
[----:B------:R-:W1:Y:S07]  /*70b0*/  LDSM.16.M88.4 R160, [R2+0x16900] ;  /* 0x0169000002a0783b */ /* 0x000e6e0000000200 */
[C---:B-----5:R-:W-:Y:S08]  /*70c0*/  HMMA.16816.F32.BF16 R36, R196.reuse, R164, R36 ;  /* 0x000000a4c424723c */ /* 0x060ff00000041824 */
[C---:B------:R-:W-:Y:S01]  /*70d0*/  HMMA.16816.F32.BF16 R40, R196.reuse, R166, R40 ;  /* 0x000000a6c428723c */ /* 0x040fe20000041828 */
[----:B------:R-:W5:Y:S07]  /*70e0*/  LDSM.16.M88.4 R164, [R2+0x17100] ;  /* 0x0171000002a4783b */ /* 0x000f6e0000000200 */
        /* <DEDUP_REMOVED lines=11> */
[----:B------:R-:W2:Y:S07]  /*71a0*/  LDSM.16.M88.4 R180, [R3+0x17100] ;  /* 0x0171000003b4783b */ /* 0x000eae0000000200 */
[C---:B-1----:R-:W-:Y:S08]  /*71b0*/  HMMA.16816.F32.BF16 R28, R208.reuse, R160, R28 ;  /* 0x000000a0d01c723c */ /* 0x042ff0000004181c */
[C---:B------:R-:W-:Y:S01]  /*71c0*/  HMMA.16816.F32.BF16 R32, R208.reuse, R162, R32 ;  /* 0x000000a2d020723c */ /* 0x040fe20000041820 */
[----:B------:R-:W1:Y:S07]  /*71d0*/  LDSM.16.M88.4 R160, [R3+0x17900] ;  /* 0x0179000003a0783b */ /* 0x000e6e0000000200 */
[C---:B-----5:R-:W-:Y:S08]  /*71e0*/  HMMA.16816.F32.BF16 R36, R208.reuse, R164, R36 ;  /* 0x000000a4d024723c */ /* 0x060ff00000041824 */
[C---:B------:R-:W-:Y:S01]  /*71f0*/  HMMA.16816.F32.BF16 R40, R208.reuse, R166, R40 ;  /* 0x000000a6d028723c */ /* 0x040fe20000041828 */
[----:B------:R-:W5:Y:S07]  /*7200*/  LDSM.16.M88.4 R164, [R102+0x15100] ;  /* 0x0151000066a4783b */ /* 0x000f6e0000000200 */
[C---:B------:R-:W-:Y:S08]  /*7210*/  HMMA.16816.F32.BF16 R44, R208.reuse, R188, R44 ;  /* 0x000000bcd02c723c */ /* 0x040ff0000004182c */
[----:B------:R-:W-:Y:S01]  /*7220*/  HMMA.16816.F32.BF16 R48, R208, R190, R48 ;  /* 0x000000bed030723c */ /* 0x000fe20000041830 */
[----:B------:R-:W-:Y:S07]  /*7230*/  LDSM.16.M88.4 R188, [R236+UR4+0x18100] ;  /* 0x01810004ecbc783b */ /* 0x000fee0008000200 */
[C---:B------:R-:W-:Y:S08]  /*7240*/  HMMA.16816.F32.BF16 R4, R212.reuse, R200, R4 ;  /* 0x000000c8d404723c */ /* 0x040ff00000041804 */
[C---:B------:R-:W-:Y:S01]  /*7250*/  HMMA.16816.F32.BF16 R8, R212.reuse, R202, R8 ;  /* 0x000000cad408723c */ /* 0x040fe20000041808 */
[----:B------:R-:W-:Y:S07]  /*7260*/  LDSM.16.M88.4 R200, [R236+UR4+0x1a900] ;  /* 0x01a90004ecc8783b */ /* 0x000fee0008000200 */
        /* <DEDUP_REMOVED lines=11> */
[----:B------:R-:W3:Y:S07]  /*7320*/  LDSM.16.M88.4 R180, [R100+0x17100] ;  /* 0x0171000064b4783b */ /* 0x000eee0000000200 */
[C---:B-1----:R-:W-:Y:S08]  /*7330*/  HMMA.16816.F32.BF16 R44, R212.reuse, R160, R44 ;  /* 0x000000a0d42c723c */ /* 0x042ff0000004182c */
[----:B------:R-:W-:Y:S01]  /*7340*/  HMMA.16816.F32.BF16 R48, R212, R162, R48 ;  /* 0x000000a2d430723c */ /* 0x000fe20000041830 */
[----:B------:R-:W1:Y:S07]  /*7350*/  LDSM.16.M88.4 R160, [R100+0x17900] ;  /* 0x0179000064a0783b */ /* 0x000e6e0000000200 */
[C---:B-----5:R-:W-:Y:S08]  /*7360*/  HMMA.16816.F32.BF16 R4, R216.reuse, R164, R4 ;  /* 0x000000a4d804723c */ /* 0x060ff00000041804 */
        /* <DEDUP_REMOVED lines=8> */
[C---:B----4-:R-:W-:Y:S08]  /*73f0*/  HMMA.16816.F32.BF16 R28, R216.reuse, R176, R28 ;  /* 0x000000b0d81c723c */ /* 0x050ff0000004181c */
[C---:B------:R-:W-:Y:S01]  /*7400*/  HMMA.16816.F32.BF16 R32, R216.reuse, R178, R32 ;  /* 0x000000b2d820723c */ /* 0x040fe20000041820 */
[----:B------:R-:W4:Y:S07]  /*7410*/  LDSM.16.M88.4 R176, [R236+UR4+0x1a100] ;  /* 0x01a10004ecb0783b */ /* 0x000f2e0008000200 */
[C---:B------:R-:W-:Y:S08]  /*7420*/  HMMA.16816.F32.BF16 R36, R216.reuse, R180, R36 ;  /* 0x000000b4d824723c */ /* 0x040ff00000041824 */
[C---:B------:R-:W-:Y:S01]  /*7430*/  HMMA.16816.F32.BF16 R40, R216.reuse, R182, R40 ;  /* 0x000000b6d828723c */ /* 0x040fe20000041828 */
[----:B------:R-:W-:Y:S07]  /*7440*/  LDSM.16.M88.4 R180, [R2+0x18900] ;  /* 0x0189000002b4783b */ /* 0x000fee0000000200 */
[C---:B-1----:R-:W-:Y:S08]  /*7450*/  HMMA.16816.F32.BF16 R44, R216.reuse, R160, R44 ;  /* 0x000000a0d82c723c */ /* 0x042ff0000004182c */
[----:B------:R-:W-:Y:S01]  /*7460*/  HMMA.16816.F32.BF16 R48, R216, R162, R48 ;  /* 0x000000a2d830723c */ /* 0x000fe20000041830 */
[----:B------:R-:W1:Y:S07]  /*7470*/  LDSM.16.M88.4 R160, [R2+0x18100] ;  /* 0x0181000002a0783b */ /* 0x000e6e0000000200 */
[C---:B------:R-:W-:Y:S08]  /*7480*/  HMMA.16816.F32.BF16 R4, R220.reuse, R188, R4 ;  /* 0x000000bcdc04723c */ /* 0x040ff00000041804 */
[C---:B------:R-:W-:Y:S01]  /*7490*/  HMMA.16816.F32.BF16 R8, R220.reuse, R190, R8 ;  /* 0x000000bedc08723c */ /* 0x040fe20000041808 */
[----:B------:R-:W1:Y:S07]  /*74a0*/  LDSM.16.M88.4 R188, [R2+0x19100] ;  /* 0x0191000002bc783b */ /* 0x000e6e0000000200 */
[C---:B-----5:R-:W-:Y:S08]  /*74b0*/  HMMA.16816.F32.BF16 R12, R220.reuse, R164, R12 ;  /* 0x000000a4dc0c723c */ /* 0x060ff0000004180c */
        /* <DEDUP_REMOVED lines=13> */
[----:B------:R-:W-:Y:S07]  /*7590*/  LDSM.16.M88.4 R200, [R3+0x1a900] ;  /* 0x01a9000003c8783b */ /* 0x000fee0000000200 */
[C---:B-1----:R-:W-:Y:S08]  /*75a0*/  HMMA.16816.F32.BF16 R4, R224.reuse, R160, R4 ;  /* 0x000000a0e004723c */ /* 0x042ff00000041804 */
[C---:B------:R-:W-:Y:S01]  /*75b0*/  HMMA.16816.F32.BF16 R8, R224.reuse, R162, R8 ;  /* 0x000000a2e008723c */ /* 0x040fe20000041808 */
[----:B------:R-:W1:Y:S07]  /*75c0*/  LDSM.16.M88.4 R160, [R3+0x18900] ;  /* 0x0189000003a0783b */ /* 0x000e6e0000000200 */
[C---:B------:R-:W-:Y:S08]  /*75d0*/  HMMA.16816.F32.BF16 R12, R224.reuse, R180, R12 ;  /* 0x000000b4e00c723c */ /* 0x040ff0000004180c */
[C---:B------:R-:W-:Y:S01]  /*75e0*/  HMMA.16816.F32.BF16 R16, R224.reuse, R182, R16 ;  /* 0x000000b6e010723c */ /* 0x040fe20000041810 */
[----:B------:R-:W4:Y:S07]  /*75f0*/  LDSM.16.M88.4 R180, [R3+0x19900] ;  /* 0x0199000003b4783b */ /* 0x000f2e0000000200 */
[C---:B------:R-:W-:Y:S08]  /*7600*/  HMMA.16816.F32.BF16 R20, R224.reuse, R188, R20 ;  /* 0x000000bce014723c */ /* 0x040ff00000041814 */
[C---:B------:R-:W-:Y:S01]  /*7610*/  HMMA.16816.F32.BF16 R24, R224.reuse, R190, R24 ;  /* 0x000000bee018723c */ /* 0x040fe20000041818 */
[----:B------:R-:W1:Y:S07]  /*7620*/  LDSM.16.M88.4 R188, [R3+0x1a100] ;  /* 0x01a1000003bc783b */ /* 0x000e6e0000000200 */
[C---:B------:R-:W-:Y:S08]  /*7630*/  HMMA.16816.F32.BF16 R28, R224.reuse, R204, R28 ;  /* 0x000000cce01c723c */ /* 0x040ff0000004181c */
[C---:B------:R-:W-:Y:S01]  /*7640*/  HMMA.16816.F32.BF16 R32, R224.reuse, R206, R32 ;  /* 0x000000cee020723c */ /* 0x040fe20000041820 */
[----:B------:R-:W1:Y:S07]  /*7650*/  LDSM.16.M88.4 R204, [R102+0x18100] ;  /* 0x0181000066cc783b */ /* 0x000e6e0000000200 */
[C---:B-----5:R-:W-:Y:S08]  /*7660*/  HMMA.16816.F32.BF16 R36, R224.reuse, R164, R36 ;  /* 0x000000a4e024723c */ /* 0x060ff00000041824 */
[C---:B------:R-:W-:Y:S08]  /*7670*/  HMMA.16816.F32.BF16 R40, R224.reuse, R166, R40 ;  /* 0x000000a6e028723c */ /* 0x040ff00000041828 */
[C---:B--2---:R-:W-:Y:S08]  /*7680*/  HMMA.16816.F32.BF16 R44, R224.reuse, R168, R44 ;  /* 0x000000a8e02c723c */ /* 0x044ff0000004182c */
[----:B------:R-:W-:Y:S08]  /*7690*/  HMMA.16816.F32.BF16 R48, R224, R170, R48 ;  /* 0x000000aae030723c */ /* 0x000ff00000041830 */
[C---:B---3--:R-:W-:Y:S08]  /*76a0*/  HMMA.16816.F32.BF16 R4, R228.reuse, R172, R4 ;  /* 0x000000ace404723c */ /* 0x048ff00000041804 */
[C---:B------:R-:W-:Y:S08]  /*76b0*/  HMMA.16816.F32.BF16 R8, R228.reuse, R174, R8 ;  /* 0x000000aee408723c */ /* 0x040ff00000041808 */
[C---:B-1----:R-:W-:Y:S08]  /*76c0*/  HMMA.16816.F32.BF16 R12, R228.reuse, R160, R12 ;  /* 0x000000a0e40c723c */ /* 0x042ff0000004180c */
[C---:B------:R-:W-:Y:S01]  /*76d0*/  HMMA.16816.F32.BF16 R16, R228.reuse, R162, R16 ;  /* 0x000000a2e410723c */ /* 0x040fe20000041810 */
[----:B------:R-:W1:Y:S07]  /*76e0*/  LDSM.16.M88.4 R160, [R100+0x18900] ;  /* 0x0189000064a0783b */ /* 0x000e6e0000000200 */
[C---:B------:R-:W-:Y:S08]  /*76f0*/  HMMA.16816.F32.BF16 R20, R228.reuse, R176, R20 ;  /* 0x000000b0e414723c */ /* 0x040ff00000041814 */
[C---:B------:R-:W-:Y:S08]  /*7700*/  HMMA.16816.F32.BF16 R24, R228.reuse, R178, R24 ;  /* 0x000000b2e418723c */ /* 0x040ff00000041818 */
[C---:B----4-:R-:W-:Y:S08]  /*7710*/  HMMA.16816.F32.BF16 R28, R228.reuse, R180, R28 ;  /* 0x000000b4e41c723c */ /* 0x050ff0000004181c */
        /* <DEDUP_REMOVED lines=43> */
[----:B------:R-:W-:Y:S01]  /*79d0*/  MUFU.TANH R173, R14 ;  /* 0x0000000e00ad7308 */ /* 0x000fe20000002400 */
[C---:B------:R-:W-:Y:S01]  /*79e0*/  HMMA.16816.F32.BF16 R24, R232.reuse, R6, R24 ;  /* 0x00000006e818723c */ /* 0x040fe20000041818 */
[----:B------:R-:W2:Y:S08]  /*79f0*/  LDSM.16.M88.4 R4, [R100+0x1a100] ;  /* 0x01a100006404783b */ /* 0x000eb00000000200 */
[----:B------:R1:W-:Y:S05]  /*7a00*/  MUFU.TANH R175, R15 ;  /* 0x0000000f00af7308 */ /* 0x0003ea0000002400 */
[----:B------:R-:W-:Y:S02]  /*7a10*/  FMUL.FTZ R20, R20, c[0x0][0x320] ;  /* 0x0000c80014147a20 */ /* 0x000fe40000410000 */
[----:B------:R-:W-:Y:S03]  /*7a20*/  FMUL.FTZ R21, R21, c[0x0][0x320] ;  /* 0x0000c80015157a20 */ /* 0x000fe60000410000 */
[----:B------:R-:W2:Y:S01]  /*7a30*/  MUFU.TANH R171, R16 ;  /* 0x0000001000ab7308 */ /* 0x000ea20000002400 */
[----:B------:R-:W-:Y:S02]  /*7a40*/  FMUL.FTZ R22, R22, c[0x0][0x320] ;  /* 0x0000c80016167a20 */ /* 0x000fe40000410000 */
[----:B------:R-:W-:Y:S02]  /*7a50*/  FMUL.FTZ R23, R23, c[0x0][0x320] ;  /* 0x0000c80017177a20 */ /* 0x000fe40000410000 */
[----:B------:R-:W-:Y:S02]  /*7a60*/  FMUL.FTZ R24, R24, c[0x0][0x320] ;  /* 0x0000c80018187a20 */ /* 0x000fe40000410000 */
[----:B------:R-:W-:Y:S02]  /*7a70*/  FMUL.FTZ R25, R25, c[0x0][0x320] ;  /* 0x0000c80019197a20 */ /* 0x000fe40000410000 */
[----:B------:R-:W-:Y:S01]  /*7a80*/  FMUL.FTZ R26, R26, c[0x0][0x320] ;  /* 0x0000c8001a1a7a20 */ /* 0x000fe20000410000 */
[----:B------:R-:W-:Y:S01]  /*7a90*/  MUFU.TANH R177, R20 ;  /* 0x0000001400b17308 */ /* 0x000fe20000002400 */
[----:B------:R-:W-:Y:S01]  /*7aa0*/  FMUL.FTZ R27, R27, c[0x0][0x320] ;  /* 0x0000c8001b1b7a20 */ /* 0x000fe20000410000 */
[C---:B-1----:R-:W-:Y:S08]  /*7ab0*/  HMMA.16816.F32.BF16 R28, R232.reuse, R8, R28 ;  /* 0x00000008e81c723c */ /* 0x042ff0000004181c */
[----:B------:R-:W-:Y:S01]  /*7ac0*/  MUFU.TANH R179, R21 ;  /* 0x0000001500b37308 */ /* 0x000fe20000002400 */
        /* <DEDUP_REMOVED lines=18> */
[----:B------:R-:W-:Y:S01]  /*7bf0*/  LDSM.16.MT88.4 R12, [R103+UR4+0x100] ;  /* 0x00010004670c783b */ /* 0x000fe20008004200 */
[----:B------:R-:W-:Y:S01]  /*7c00*/  FMNMX.FTZ R100, R171, R100, !PT ;  /* 0x00000064ab647209 */ /* 0x000fe20007810000 */
[----:B------:R-:W-:Y:S01]  /*7c10*/  FMUL.FTZ R37, R37, c[0x0][0x320] ;  /* 0x0000c80025257a20 */ /* 0x000fe20000410000 */
[----:B------:R-:W-:Y:S01]  /*7c20*/  FMNMX.FTZ R2, R165, R2, !PT ;  /* 0x00000002a5027209 */ /* 0x000fe20007810000 */
[----:B------:R-:W-:Y:S01]  /*7c30*/  FMUL.FTZ R38, R38, c[0x0][0x320] ;  /* 0x0000c80026267a20 */ /* 0x000fe20000410000 */
[----:B--2---:R-:W-:Y:S01]  /*7c40*/  FMNMX.FTZ R100, R172, R100, !PT ;  /* 0x00000064ac647209 */ /* 0x004fe20007810000 */
[C---:B-1----:R-:W-:Y:S03]  /*7c50*/  HMMA.16816.F32.BF16 R44, R232.reuse, R8, R44 ;  /* 0x00000008e82c723c */ /* 0x042fe6000004182c */
[----:B------:R-:W1:Y:S01]  /*7c60*/  MUFU.TANH R180, R25 ;  /* 0x0000001900b47308 */ /* 0x000e620000002400 */
[----:B------:R-:W-:Y:S01]  /*7c70*/  FMUL.FTZ R33, R33, c[0x0][0x320] ;  /* 0x0000c80021217a20 */ /* 0x000fe20000410000 */
[----:B------:R-:W-:Y:S01]  /*7c80*/  FMNMX.FTZ R100, R177, R100, !PT ;  /* 0x00000064b1647209 */ /* 0x000fe20007810000 */
[----:B------:R-:W-:Y:S01]  /*7c90*/  FMUL.FTZ R39, R39, c[0x0][0x320] ;  /* 0x0000c80027277a20 */ /* 0x000fe20000410000 */
[----:B------:R-:W-:Y:S01]  /*7ca0*/  FMNMX.FTZ R2, R173, R2, !PT ;  /* 0x00000002ad027209 */ /* 0x000fe20007810000 */
[----:B------:R-:W-:Y:S04]  /*7cb0*/  HMMA.16816.F32.BF16 R48, R232, R10, R48 ;  /* 0x0000000ae830723c */ /* 0x000fe80000041830 */
[----:B------:R-:W-:Y:S01]  /*7cc0*/  FMNMX.FTZ R100, R179, R100, !PT ;  /* 0x00000064b3647209 */ /* 0x000fe20007810000 */
[----:B------:R-:W2:Y:S01]  /*7cd0*/  MUFU.TANH R189, R28 ;  /* 0x0000001c00bd7308 */ /* 0x000ea20000002400 */
[----:B------:R-:W-:Y:S01]  /*7ce0*/  FMUL.FTZ R40, R40, c[0x0][0x320] ;  /* 0x0000c80028287a20 */ /* 0x000fe20000410000 */
[----:B------:R-:W-:Y:S01]  /*7cf0*/  FMNMX.FTZ R2, R175, R2, !PT ;  /* 0x00000002af027209 */ /* 0x000fe20007810000 */
[----:B------:R-:W-:Y:S01]  /*7d00*/  FMUL.FTZ R41, R41, c[0x0][0x320] ;  /* 0x0000c80029297a20 */ /* 0x000fe20000410000 */
[----:B---3--:R-:W-:Y:S03]  /*7d10*/  FMNMX.FTZ R100, R178, R100, !PT ;  /* 0x00000064b2647209 */ /* 0x008fe60007810000 */
[----:B------:R-:W-:Y:S02]  /*7d20*/  FMUL.FTZ R34, R34, c[0x0][0x320] ;  /* 0x0000c80022227a20 */ /* 0x000fe40000410000 */
[----:B------:R-:W-:Y:S01]  /*7d30*/  FMUL.FTZ R35, R35, c[0x0][0x320] ;  /* 0x0000c80023237a20 */ /* 0x000fe20000410000 */
[----:B------:R-:W3:Y:S01]  /*7d40*/  MUFU.TANH R190, R29 ;  /* 0x0000001d00be7308 */ /* 0x000ee20000002400 */
        /* <DEDUP_REMOVED lines=14> */
[----:B---3--:R-:W-:Y:S09]  /*7e30*/  FMNMX.FTZ R100, R190, R100, !PT ;  /* 0x00000064be647209 */ /* 0x008ff20007810000 */
[----:B------:R-:W3:Y:S01]  /*7e40*/  MUFU.TANH R16, R36 ;  /* 0x0000002400107308 */ /* 0x000ee20000002400 */
[----:B-1----:R-:W-:Y:S09]  /*7e50*/  FMNMX.FTZ R100, R241, R100, !PT ;  /* 0x00000064f1647209 */ /* 0x002ff20007810000 */
[----:B------:R-:W1:Y:S01]  /*7e60*/  MUFU.TANH R244, R37 ;  /* 0x0000002500f47308 */ /* 0x000e620000002400 */
[----:B--2---:R-:W-:Y:S09]  /*7e70*/  FMNMX.FTZ R100, R243, R100, !PT ;  /* 0x00000064f3647209 */ /* 0x004ff20007810000 */
        /* <DEDUP_REMOVED lines=15> */
[----:B-1----:R-:W-:Y:S05]  /*7f70*/  FMNMX.FTZ R100, R204, R100, !PT ;  /* 0x00000064cc647209 */ /* 0x002fea0007810000 */
[----:B------:R-:W1:Y:S04]  /*7f80*/  SHFL.BFLY PT, R4, R100, 0x2, 0x1f ;  /* 0x0c401f0064047f89 */ /* 0x000e6800000e0000 */
[----:B------:R-:W4:Y:S01]  /*7f90*/  MUFU.TANH R182, R22 ;  /* 0x0000001600b67308 */ /* 0x000f220000002400 */
[----:B--2---:R-:W-:Y:S09]  /*7fa0*/  FMNMX.FTZ R2, R174, R2, !PT ;  /* 0x00000002ae027209 */ /* 0x004ff20007810000 */
[----:B------:R-:W2:Y:S01]  /*7fb0*/  MUFU.TANH R183, R23 ;  /* 0x0000001700b77308 */ /* 0x000ea20000002400 */
[----:B---3--:R-:W-:Y:S09]  /*7fc0*/  FMNMX.FTZ R2, R176, R2, !PT ;  /* 0x00000002b0027209 */ /* 0x008ff20007810000 */
[----:B------:R-:W3:Y:S01]  /*7fd0*/  MUFU.TANH R181, R26 ;  /* 0x0000001a00b57308 */ /* 0x000ee20000002400 */
[----:B-1----:R-:W-:Y:S02]  /*7fe0*/  FMNMX.FTZ R100, R100, R4, !PT ;  /* 0x0000000464647209 */ /* 0x002fe40007810000 */
[----:B----4-:R-:W-:Y:S03]  /*7ff0*/  FMNMX.FTZ R2, R182, R2, !PT ;  /* 0x00000002b6027209 */ /* 0x010fe60007810000 */
        /* <DEDUP_REMOVED lines=8> */
[C---:B------:R-:W-:Y:S02]  /*8080*/  FMUL.FTZ R160, R100.reuse, c[0x0][0x2d0] ;  /* 0x0000b40064a07a20 */ /* 0x040fe40000410000 */
[----:B------:R-:W-:Y:S02]  /*8090*/  FADD.FTZ R0, -R100, R0 ;  /* 0x0000000064007221 */ /* 0x000fe40000010100 */
[----:B------:R-:W1:Y:S01]  /*80a0*/  MUFU.TANH R242, R34 ;  /* 0x0000002200f27308 */ /* 0x000e620000002400 */
[--C-:B------:R-:W-:Y:S02]  /*80b0*/  FFMA.FTZ R4, R169, c[0x0][0x2d0], -R160.reuse ;  /* 0x0000b400a9047a23 */ /* 0x100fe400000108a0 */
[----:B------:R-:W-:Y:S01]  /*80c0*/  FMUL.FTZ R0, R0, c[0x0][0x2d0] ;  /* 0x0000b40000007a20 */ /* 0x000fe20000410000 */
[----:B--2---:R-:W-:Y:S06]  /*80d0*/  FMNMX.FTZ R2, R25, R2, !PT ;  /* 0x0000000219027209 */ /* 0x004fec0007810000 */
[----:B------:R-:W2:Y:S01]  /*80e0*/  MUFU.TANH R245, R35 ;  /* 0x0000002300f57308 */ /* 0x000ea20000002400 */
[----:B---3--:R-:W-:Y:S01]  /*80f0*/  FMNMX.FTZ R2, R24, R2, !PT ;  /* 0x0000000218027209 */ /* 0x008fe20007810000 */
[----:B------:R-:W-:Y:S08]  /*8100*/  LDSM.16.MT88.4 R28, [R237+UR4+0x100] ;  /* 0x00010004ed1c783b */ /* 0x000ff00008004200 */
[----:B------:R-:W3:Y:S01]  /*8110*/  MUFU.TANH R191, R38 ;  /* 0x0000002600bf7308 */ /* 0x000ee20000002400 */
[----:B-1----:R-:W-:Y:S09]  /*8120*/  FMNMX.FTZ R2, R242, R2, !PT ;  /* 0x00000002f2027209 */ /* 0x002ff20007810000 */
[----:B------:R-:W1:Y:S01]  /*8130*/  MUFU.TANH R248, R39 ;  /* 0x0000002700f87308 */ /* 0x000e620000002400 */
[----:B--2---:R-:W-:Y:S09]  /*8140*/  FMNMX.FTZ R2, R245, R2, !PT ;  /* 0x00000002f5027209 */ /* 0x004ff20007810000 */
[----:B------:R-:W2:Y:S01]  /*8150*/  MUFU.TANH R252, R42 ;  /* 0x0000002a00fc7308 */ /* 0x000ea20000002400 */
[----:B---3--:R-:W-:Y:S09]  /*8160*/  FMNMX.FTZ R2, R191, R2, !PT ;  /* 0x00000002bf027209 */ /* 0x008ff20007810000 */
[----:B------:R3:W-:Y:S01]  /*8170*/  MUFU.EX2 R249, R4 ;  /* 0x0000000400f97308 */ /* 0x0007e20000000800 */
[----:B-1----:R-:W-:Y:S09]  /*8180*/  FMNMX.FTZ R2, R248, R2, !PT ;  /* 0x00000002f8027209 */ /* 0x002ff20007810000 */
[----:B------:R-:W1:Y:S01]  /*8190*/  MUFU.TANH R17, R43 ;  /* 0x0000002b00117308 */ /* 0x000e620000002400 */
[----:B--2---:R-:W-:Y:S09]  /*81a0*/  FMNMX.FTZ R2, R252, R2, !PT ;  /* 0x00000002fc027209 */ /* 0x004ff20007810000 */
[----:B------:R-:W2:Y:S01]  /*81b0*/  MUFU.TANH R203, R46 ;  /* 0x0000002e00cb7308 */ /* 0x000ea20000002400 */
[--C-:B---3--:R-:W-:Y:S09]  /*81c0*/  FFMA.FTZ R4, R167, c[0x0][0x2d0], -R160.reuse ;  /* 0x0000b400a7047a23 */ /* 0x108ff200000108a0 */
[----:B------:R-:W3:Y:S01]  /*81d0*/  MUFU.TANH R202, R47 ;  /* 0x0000002f00ca7308 */ /* 0x000ee20000002400 */
[----:B-1----:R-:W-:Y:S02]  /*81e0*/  FMNMX.FTZ R2, R17, R2, !PT ;  /* 0x0000000211027209 */ /* 0x002fe40007810000 */
[----:B------:R-:W-:Y:S07]  /*81f0*/  MOV R167, R17 ;  /* 0x0000001100a77202 */ /* 0x000fee0000000f00 */
[----:B------:R-:W1:Y:S01]  /*8200*/  MUFU.TANH R206, R50 ;  /* 0x0000003200ce7308 */ /* 0x000e620000002400 */
[----:B--2---:R-:W-:Y:S09]  /*8210*/  FMNMX.FTZ R2, R203, R2, !PT ;  /* 0x00000002cb027209 */ /* 0x004ff20007810000 */
[----:B------:R-:W2:Y:S01]  /*8220*/  MUFU.TANH R18, R51 ;  /* 0x0000003300127308 */ /* 0x000ea20000002400 */
[----:B---3--:R-:W-:Y:S01]  /*8230*/  FMNMX.FTZ R2, R202, R2, !PT ;  /* 0x00000002ca027209 */ /* 0x008fe20007810000 */
[----:B------:R-:W-:Y:S08]  /*8240*/  LDSM.16.MT88.4 R44, [R103+UR4+0x3100] ;  /* 0x00310004672c783b */ /* 0x000ff00008004200 */
[----:B------:R3:W-:Y:S01]  /*8250*/  MUFU.EX2 R207, R4 ;  /* 0x0000000400cf7308 */ /* 0x0007e20000000800 */
[----:B-1----:R-:W-:Y:S04]  /*8260*/  FMNMX.FTZ R2, R206, R2, !PT ;  /* 0x00000002ce027209 */ /* 0x002fe80007810000 */
[----:B--2---:R-:W-:Y:S02]  /*8270*/  FMNMX.FTZ R2, R18, R2, !PT ;  /* 0x0000000212027209 */ /* 0x004fe40007810000 */
[----:B------:R-:W-:Y:S03]  /*8280*/  MOV R169, R18 ;  /* 0x0000001200a97202 */ /* 0x000fe60000000f00 */
[----:B------:R-:W1:Y:S01]  /*8290*/  SHFL.BFLY PT, R3, R2, 0x2, 0x1f ;  /* 0x0c401f0002037f89 */ /* 0x000e6200000e0000 */
[--C-:B---3--:R-:W-:Y:S04]  /*82a0*/  FFMA.FTZ R4, R166, c[0x0][0x2d0], -R160.reuse ;  /* 0x0000b400a6047a23 */ /* 0x108fe800000108a0 */
[----:B------:R2:W-:Y:S01]  /*82b0*/  MUFU.EX2 R166, R4 ;  /* 0x0000000400a67308 */ /* 0x0005e20000000800 */
[----:B-1----:R-:W-:Y:S05]  /*82c0*/  FMNMX.FTZ R2, R2, R3, !PT ;  /* 0x0000000302027209 */ /* 0x002fea0007810000 */
[----:B------:R-:W1:Y:S01]  /*82d0*/  SHFL.BFLY PT, R3, R2, 0x1, 0x1f ;  /* 0x0c201f0002037f89 */ /* 0x000e6200000e0000 */
[--C-:B--2---:R-:W-:Y:S01]  /*82e0*/  FFMA.FTZ R4, R102, c[0x0][0x2d0], -R160.reuse ;  /* 0x0000b40066047a23 */ /* 0x104fe200000108a0 */
[----:B------:R-:W-:Y:S03]  /*82f0*/  IADD3 R102, R103, UR4, RZ ;  /* 0x0000000467667c10 */ /* 0x000fe6000fffe0ff */
[----:B------:R2:W-:Y:S01]  /*8300*/  MUFU.EX2 R19, R4 ;  /* 0x0000000400137308 */ /* 0x0005e20000000800 */
[----:B------:R-:W-:Y:S05]  /*8310*/  IADD3 R102, R239, R102, RZ ;  /* 0x00000066ef667210 */ /* 0x000fea0007ffe0ff */
[----:B------:R-:W3:Y:S01]  /*8320*/  LDSM.16.MT88.4 R20, [R102+0x100] ;  /* 0x000100006614783b */ /* 0x000ee20000004200 */
[----:B-1----:R-:W-:Y:S03]  /*8330*/  FMNMX.FTZ R3, R2, R3, !PT ;  /* 0x0000000302037209 */ /* 0x002fe60007810000 */
[----:B------:R1:W4:Y:S02]  /*8340*/  MUFU.EX2 R2, R0 ;  /* 0x0000000000027308 */ /* 0x0003240000000800 */
[C---:B------:R-:W-:Y:S04]  /*8350*/  FMUL.FTZ R161, R3.reuse, c[0x0][0x2d0] ;  /* 0x0000b40003a17a20 */ /* 0x040fe80000410000 */
[----:B--2---:R-:W-:Y:S01]  /*8360*/  FFMA.FTZ R4, R170, c[0x0][0x2d0], -R161 ;  /* 0x0000b400aa047a23 */ /* 0x004fe200000108a1 */
[----:B------:R-:W-:Y:S03]  /*8370*/  MOV R170, R16 ;  /* 0x0000001000aa7202 */ /* 0x000fe60000000f00 */
[----:B------:R2:W-:Y:S01]  /*8380*/  MUFU.EX2 R251, R4 ;  /* 0x0000000400fb7308 */ /* 0x0005e20000000800 */
[----:B-1----:R-:W-:Y:S01]  /*8390*/  FADD.FTZ R0, -R3, R101 ;  /* 0x0000006503007221 */ /* 0x002fe20000010100 */
[----:B------:R-:W-:Y:S01]  /*83a0*/  IADD3 R101, R237, UR4, RZ ;  /* 0x00000004ed657c10 */ /* 0x000fe2000fffe0ff */
[----:B----4-:R-:W-:Y:S02]  /*83b0*/  FMUL.FTZ R5, R2, R105 ;  /* 0x0000006902057220 */ /* 0x010fe40000410000 */
[----:B------:R-:W-:Y:S01]  /*83c0*/  FMUL.FTZ R0, R0, c[0x0][0x2d0] ;  /* 0x0000b40000007a20 */ /* 0x000fe20000410000 */
[----:B------:R-:W-:Y:S01]  /*83d0*/  IADD3 R101, R239, R101, RZ ;  /* 0x00000065ef657210 */ /* 0x000fe20007ffe0ff */
[C---:B------:R-:W-:Y:S02]  /*83e0*/  FMUL.FTZ R8, R2.reuse, R108 ;  /* 0x0000006c02087220 */ /* 0x040fe40000410000 */
[----:B------:R-:W-:Y:S02]  /*83f0*/  FMUL.FTZ R9, R2, R109 ;  /* 0x0000006d02097220 */ /* 0x000fe40000410000 */
[----:B------:R-:W1:Y:S01]  /*8400*/  MUFU.EX2 R0, R0 ;  /* 0x0000000000007308 */ /* 0x000e620000000800 */
[--C-:B--2---:R-:W-:Y:S01]  /*8410*/  FFMA.FTZ R4, R168, c[0x0][0x2d0], -R161.reuse ;  /* 0x0000b400a8047a23 */ /* 0x104fe200000108a1 */
[----:B------:R-:W-:Y:S01]  /*8420*/  MOV R168, R252 ;  /* 0x000000fc00a87202 */ /* 0x000fe20000000f00 */
[C---:B------:R-:W-:Y:S01]  /*8430*/  FMUL.FTZ R16, R2.reuse, R116 ;  /* 0x0000007402107220 */ /* 0x040fe20000410000 */
[----:B------:R-:W2:Y:S01]  /*8440*/  LDSM.16.MT88.4 R36, [R101+0x100] ;  /* 0x000100006524783b */ /* 0x000ea20000004200 */
[C---:B------:R-:W-:Y:S02]  /*8450*/  FMUL.FTZ R17, R2.reuse, R117 ;  /* 0x0000007502117220 */ /* 0x040fe40000410000 */
[C---:B------:R-:W-:Y:S02]  /*8460*/  FMUL.FTZ R32, R2.reuse, R132 ;  /* 0x0000008402207220 */ /* 0x040fe40000410000 */
[C---:B------:R-:W-:Y:S01]  /*8470*/  FMUL.FTZ R33, R2.reuse, R133 ;  /* 0x0000008502217220 */ /* 0x040fe20000410000 */
[----:B------:R-:W4:Y:S01]  /*8480*/  MUFU.EX2 R250, R4 ;  /* 0x0000000400fa7308 */ /* 0x000f220000000800 */
        /* <DEDUP_REMOVED lines=13> */
[C---:B-1----:R-:W-:Y:S02]  /*8560*/  FMUL.FTZ R6, R0.reuse, R106 ;  /* 0x0000006a00067220 */ /* 0x042fe40000410000 */
[C---:B------:R-:W-:Y:S02]  /*8570*/  FMUL.FTZ R7, R0.reuse, R107 ;  /* 0x0000006b00077220 */ /* 0x040fe40000410000 */
[C---:B------:R-:W-:Y:S02]  /*8580*/  FMUL.FTZ R10, R0.reuse, R110 ;  /* 0x0000006e000a7220 */ /* 0x040fe40000410000 */
[C---:B------:R-:W-:Y:S02]  /*8590*/  FMUL.FTZ R11, R0.reuse, R111 ;  /* 0x0000006f000b7220 */ /* 0x040fe40000410000 */
[----:B------:R-:W-:Y:S01]  /*85a0*/  FMUL.FTZ R18, R0, R118 ;  /* 0x0000007600127220 */ /* 0x000fe20000410000 */
[----:B----4-:R-:W-:Y:S01]  /*85b0*/  F2FP.BF16.PACK_AB R105, R250, R251 ;  /* 0x000000fbfa69723e */ /* 0x010fe200000010ff */
[--C-:B------:R-:W-:Y:S01]  /*85c0*/  FFMA.FTZ R4, R164, c[0x0][0x2d0], -R161.reuse ;  /* 0x0000b400a4047a23 */ /* 0x100fe200000108a1 */
[----:B------:R-:W-:Y:S01]  /*85d0*/  MOV R164, R249 ;  /* 0x000000f900a47202 */ /* 0x000fe20000000f00 */
[C---:B------:R-:W-:Y:S01]  /*85e0*/  FMUL.FTZ R26, R0.reuse, R126 ;  /* 0x0000007e001a7220 */ /* 0x040fe20000410000 */
[----:B------:R-:W1:Y:S01]  /*85f0*/  LDSM.16.MT88.4 R108, [R102+0x3100] ;  /* 0x00310000666c783b */ /* 0x000e620000004200 */
[----:B------:R4:W-:Y:S01]  /*8600*/  MUFU.EX2 R249, R4 ;  /* 0x0000000400f97308 */ /* 0x0009e20000000800 */
[C---:B------:R-:W-:Y:S02]  /*8610*/  FMUL.FTZ R27, R0.reuse, R127 ;  /* 0x0000007f001b7220 */ /* 0x040fe40000410000 */
[C---:B------:R-:W-:Y:S02]  /*8620*/  FMUL.FTZ R34, R0.reuse, R134 ;  /* 0x0000008600227220 */ /* 0x040fe40000410000 */
[C---:B------:R-:W-:Y:S02]  /*8630*/  FMUL.FTZ R35, R0.reuse, R135 ;  /* 0x0000008700237220 */ /* 0x040fe40000410000 */
[C---:B------:R-:W-:Y:S01]  /*8640*/  FMUL.FTZ R42, R0.reuse, R142 ;  /* 0x0000008e002a7220 */ /* 0x040fe20000410000 */
[----:B------:R-:W-:Y:S01]  /*8650*/  LDSM.16.MT88.4 R132, [R102+0x3900] ;  /* 0x003900006684783b */ /* 0x000fe20000004200 */
        /* <DEDUP_REMOVED lines=9> */
[----:B------:R-:W-:Y:S02]  /*86f0*/  FMUL.FTZ R57, R2, R57 ;  /* 0x0000003902397220 */ /* 0x000fe40000410000 */
[C---:B------:R-:W-:Y:S02]  /*8700*/  FMUL.FTZ R58, R0.reuse, R58 ;  /* 0x0000003a003a7220 */ /* 0x040fe40000410000 */
[C---:B------:R-:W-:Y:S02]  /*8710*/  FMUL.FTZ R59, R0.reuse, R59 ;  /* 0x0000003b003b7220 */ /* 0x040fe40000410000 */
[--C-:B----4-:R-:W-:Y:S01]  /*8720*/  FFMA.FTZ R4, R165, c[0x0][0x2d0], -R161.reuse ;  /* 0x0000b400a5047a23 */ /* 0x110fe200000108a1 */
[----:B------:R-:W-:Y:S01]  /*8730*/  MOV R165, R19 ;  /* 0x0000001300a57202 */ /* 0x000fe20000000f00 */
[----:B------:R-:W-:Y:S02]  /*8740*/  FMUL.FTZ R19, R0, R119 ;  /* 0x0000007700137220 */ /* 0x000fe40000410000 */
[----:B------:R-:W4:Y:S01]  /*8750*/  MUFU.EX2 R252, R4 ;  /* 0x0000000400fc7308 */ /* 0x000f220000000800 */
[----:B------:R-:W-:Y:S01]  /*8760*/  F2FP.BF16.PACK_AB R106, R165, R166 ;  /* 0x000000a6a56a723e */ /* 0x000fe200000010ff */
[----:B------:R-:W-:Y:S01]  /*8770*/  LDSM.16.MT88.4 R116, [R101+0x3100] ;  /* 0x003100006574783b */ /* 0x000fe20000004200 */
        /* <DEDUP_REMOVED lines=10> */
[----:B------:R-:W-:Y:S01]  /*8820*/  FMUL.FTZ R70, R0, R70 ;  /* 0x0000004600467220 */ /* 0x000fe20000410000 */
[----:B----4-:R-:W-:Y:S01]  /*8830*/  F2FP.BF16.PACK_AB R107, R252, R249 ;  /* 0x000000f9fc6b723e */ /* 0x010fe200000010ff */
[----:B------:R-:W-:Y:S01]  /*8840*/  FMUL.FTZ R4, R2, R104 ;  /* 0x0000006802047220 */ /* 0x000fe20000410000 */
[----:B------:R-:W-:Y:S01]  /*8850*/  F2FP.BF16.PACK_AB R104, R207, R164 ;  /* 0x000000a4cf68723e */ /* 0x000fe200000010ff */
[----:B------:R-:W-:Y:S02]  /*8860*/  FMUL.FTZ R71, R0, R71 ;  /* 0x0000004700477220 */ /* 0x000fe40000410000 */
[C---:B------:R-:W-:Y:S02]  /*8870*/  FMUL.FTZ R72, R2.reuse, R72 ;  /* 0x0000004802487220 */ /* 0x040fe40000410000 */
[----:B------:R-:W-:Y:S02]  /*8880*/  FMUL.FTZ R73, R2, R73 ;  /* 0x0000004902497220 */ /* 0x000fe40000410000 */
[C---:B------:R-:W-:Y:S05]  /*8890*/  HMMA.16816.F32.BF16 R4, R104.reuse, R12, R4 ;  /* 0x0000000c6804723c */ /* 0x040fea0000041804 */
[----:B------:R-:W-:Y:S02]  /*88a0*/  FMUL.FTZ R74, R0, R74 ;  /* 0x0000004a004a7220 */ /* 0x000fe40000410000 */
[C---:B------:R-:W-:Y:S01]  /*88b0*/  FMUL.FTZ R12, R2.reuse, R112 ;  /* 0x00000070020c7220 */ /* 0x040fe20000410000 */
[C---:B------:R-:W-:Y:S04]  /*88c0*/  HMMA.16816.F32.BF16 R8, R104.reuse, R14, R8 ;  /* 0x0000000e6808723c */ /* 0x040fe80000041808 */
[----:B------:R-:W-:Y:S02]  /*88d0*/  FMUL.FTZ R13, R2, R113 ;  /* 0x00000071020d7220 */ /* 0x000fe40000410000 */
[C---:B------:R-:W-:Y:S02]  /*88e0*/  FMUL.FTZ R75, R0.reuse, R75 ;  /* 0x0000004b004b7220 */ /* 0x040fe40000410000 */
[C---:B------:R-:W-:Y:S04]  /*88f0*/  FMUL.FTZ R14, R0.reuse, R114 ;  /* 0x00000072000e7220 */ /* 0x040fe80000410000 */
[----:B------:R-:W-:Y:S02]  /*8900*/  FMUL.FTZ R15, R0, R115 ;  /* 0x00000073000f7220 */ /* 0x000fe40000410000 */
[----:B------:R-:W4:Y:S01]  /*8910*/  LDSM.16.MT88.4 R112, [R237+UR4+0x3100] ;  /* 0x00310004ed70783b */ /* 0x000f220008004200 */
[C---:B------:R-:W-:Y:S02]  /*8920*/  FMUL.FTZ R76, R2.reuse, R76 ;  /* 0x0000004c024c7220 */ /* 0x040fe40000410000 */
[----:B------:R-:W-:Y:S02]  /*8930*/  FMUL.FTZ R77, R2, R77 ;  /* 0x0000004d024d7220 */ /* 0x000fe40000410000 */
[C---:B---3--:R-:W-:Y:S03]  /*8940*/  HMMA.16816.F32.BF16 R12, R104.reuse, R20, R12 ;  /* 0x00000014680c723c */ /* 0x048fe6000004180c */
        /* <DEDUP_REMOVED lines=8> */
[C---:B------:R-:W-:Y:S04]  /*89d0*/  FMUL.FTZ R22, R0.reuse, R122 ;  /* 0x0000007a00167220 */ /* 0x040fe80000410000 */
[----:B------:R-:W-:Y:S01]  /*89e0*/  FMUL.FTZ R23, R0, R123 ;  /* 0x0000007b00177220 */ /* 0x000fe20000410000 */
[----:B------:R-:W-:Y:S01]  /*89f0*/  MOV R151, R121 ;  /* 0x0000007900977202 */ /* 0x000fe20000000f00 */
[----:B------:R-:W-:Y:S02]  /*8a00*/  FMUL.FTZ R24, R2, R124 ;  /* 0x0000007c02187220 */ /* 0x000fe40000410000 */
[--C-:B------:R-:W-:Y:S02]  /*8a10*/  FFMA.FTZ R124, R176, c[0x0][0x2d0], -R161.reuse ;  /* 0x0000b400b07c7a23 */ /* 0x100fe400000108a1 */
[C---:B------:R-:W-:Y:S01]  /*8a20*/  FMUL.FTZ R80, R2.reuse, R80 ;  /* 0x0000005002507220 */ /* 0x040fe20000410000 */
[C---:B------:R-:W-:Y:S03]  /*8a30*/  HMMA.16816.F32.BF16 R20, R104.reuse, R28, R20 ;  /* 0x0000001c6814723c */ /* 0x040fe60000041814 */
[----:B------:R-:W-:Y:S02]  /*8a40*/  FMUL.FTZ R81, R2, R81 ;  /* 0x0000005102517220 */ /* 0x000fe40000410000 */
[----:B------:R-:W-:Y:S02]  /*8a50*/  FMUL.FTZ R82, R0, R82 ;  /* 0x0000005200527220 */ /* 0x000fe40000410000 */
[C---:B------:R-:W-:Y:S01]  /*8a60*/  FMUL.FTZ R28, R2.reuse, R128 ;  /* 0x00000080021c7220 */ /* 0x040fe20000410000 */
[C---:B------:R-:W-:Y:S04]  /*8a70*/  HMMA.16816.F32.BF16 R24, R104.reuse, R30, R24 ;  /* 0x0000001e6818723c */ /* 0x040fe80000041818 */
[----:B------:R-:W-:Y:S02]  /*8a80*/  FMUL.FTZ R29, R2, R129 ;  /* 0x00000081021d7220 */ /* 0x000fe40000410000 */
[C---:B------:R-:W-:Y:S02]  /*8a90*/  FMUL.FTZ R83, R0.reuse, R83 ;  /* 0x0000005300537220 */ /* 0x040fe40000410000 */
[C---:B------:R-:W-:Y:S04]  /*8aa0*/  FMUL.FTZ R30, R0.reuse, R130 ;  /* 0x00000082001e7220 */ /* 0x040fe80000410000 */
[----:B------:R-:W-:Y:S02]  /*8ab0*/  FMUL.FTZ R31, R0, R131 ;  /* 0x00000083001f7220 */ /* 0x000fe40000410000 */
[----:B------:R-:W-:Y:S01]  /*8ac0*/  LDSM.16.MT88.4 R128, [R103+UR4+0x3900] ;  /* 0x003900046780783b */ /* 0x000fe20008004200 */
[C---:B------:R-:W-:Y:S02]  /*8ad0*/  FMUL.FTZ R84, R2.reuse, R84 ;  /* 0x0000005402547220 */ /* 0x040fe40000410000 */
[----:B------:R-:W-:Y:S02]  /*8ae0*/  FMUL.FTZ R85, R2, R85 ;  /* 0x0000005502557220 */ /* 0x000fe40000410000 */
[C---:B--2---:R-:W-:Y:S03]  /*8af0*/  HMMA.16816.F32.BF16 R28, R104.reuse, R36, R28 ;  /* 0x00000024681c723c */ /* 0x044fe6000004181c */
        /* <DEDUP_REMOVED lines=12> */
[----:B------:R-:W-:Y:S01]  /*8bc0*/  FMUL.FTZ R89, R2, R89 ;  /* 0x0000005902597220 */ /* 0x000fe20000410000 */
[----:B------:R-:W-:Y:S01]  /*8bd0*/  MOV R169, R203 ;  /* 0x000000cb00a97202 */ /* 0x000fe20000000f00 */
[C---:B------:R-:W-:Y:S02]  /*8be0*/  FMUL.FTZ R90, R0.reuse, R90 ;  /* 0x0000005a005a7220 */ /* 0x040fe40000410000 */
[----:B------:R-:W-:Y:S01]  /*8bf0*/  FMUL.FTZ R91, R0, R91 ;  /* 0x0000005b005b7220 */ /* 0x000fe20000410000 */
[C---:B------:R-:W-:Y:S03]  /*8c00*/  HMMA.16816.F32.BF16 R36, R104.reuse, R44, R36 ;  /* 0x0000002c6824723c */ /* 0x040fe60000041824 */
[C---:B------:R-:W-:Y:S02]  /*8c10*/  FMUL.FTZ R92, R2.reuse, R92 ;  /* 0x0000005c025c7220 */ /* 0x040fe40000410000 */
[C---:B------:R-:W-:Y:S02]  /*8c20*/  FMUL.FTZ R93, R2.reuse, R93 ;  /* 0x0000005d025d7220 */ /* 0x040fe40000410000 */
        /* <DEDUP_REMOVED lines=10> */
[----:B------:R-:W-:Y:S02]  /*8cd0*/  FMUL.FTZ R95, R0, R95 ;  /* 0x0000005f005f7220 */ /* 0x000fe40000410000 */
[C---:B------:R-:W-:Y:S02]  /*8ce0*/  FMUL.FTZ R96, R2.reuse, R96 ;  /* 0x0000006002607220 */ /* 0x040fe40000410000 */
[----:B------:R-:W-:Y:S01]  /*8cf0*/  FMUL.FTZ R97, R2, R97 ;  /* 0x0000006102617220 */ /* 0x000fe20000410000 */
[C---:B-1----:R-:W-:Y:S03]  /*8d00*/  HMMA.16816.F32.BF16 R44, R104.reuse, R108, R44 ;  /* 0x0000006c682c723c */ /* 0x042fe6000004182c */
[C---:B------:R-:W-:Y:S02]  /*8d10*/  FMUL.FTZ R98, R0.reuse, R98 ;  /* 0x0000006200627220 */ /* 0x040fe40000410000 */
[----:B------:R-:W-:Y:S03]  /*8d20*/  FMUL.FTZ R99, R0, R99 ;  /* 0x0000006300637220 */ /* 0x000fe60000410000 */
[C---:B------:R-:W-:Y:S01]  /*8d30*/  HMMA.16816.F32.BF16 R48, R104.reuse, R110, R48 ;  /* 0x0000006e6830723c */ /* 0x040fe20000041830 */
[----:B------:R-:W1:Y:S07]  /*8d40*/  LDSM.16.MT88.4 R108, [R103+UR4+0x6100] ;  /* 0x00610004676c783b */ /* 0x000e6e0008004200 */
[C---:B----4-:R-:W-:Y:S08]  /*8d50*/  HMMA.16816.F32.BF16 R52, R104.reuse, R112, R52 ;  /* 0x000000706834723c */ /* 0x050ff00000041834 */
[C---:B------:R-:W-:Y:S01]  /*8d60*/  HMMA.16816.F32.BF16 R56, R104.reuse, R114, R56 ;  /* 0x000000726838723c */ /* 0x040fe20000041838 */
[----:B------:R-:W2:Y:S07]  /*8d70*/  LDSM.16.MT88.4 R112, [R102+0x6100] ;  /* 0x006100006670783b */ /* 0x000eae0000004200 */
[C---:B------:R-:W-:Y:S07]  /*8d80*/  HMMA.16816.F32.BF16 R60, R104.reuse, R116, R60 ;  /* 0x00000074683c723c */ /* 0x040fee000004183c */
[--C-:B------:R-:W-:Y:S01]  /*8d90*/  FFMA.FTZ R116, R162, c[0x0][0x2d0], -R160.reuse ;  /* 0x0000b400a2747a23 */ /* 0x100fe200000108a0 */
[C---:B------:R-:W-:Y:S03]  /*8da0*/  HMMA.16816.F32.BF16 R64, R104.reuse, R118, R64 ;  /* 0x000000766840723c */ /* 0x040fe60000041840 */
[----:B------:R3:W-:Y:S01]  /*8db0*/  MUFU.EX2 R248, R116 ;  /* 0x0000007400f87308 */ /* 0x0007e20000000800 */
[----:B------:R-:W-:Y:S02]  /*8dc0*/  MOV R162, R120 ;  /* 0x0000007800a27202 */ /* 0x000fe40000000f00 */
[----:B------:R-:W-:Y:S02]  /*8dd0*/  LDSM.16.MT88.4 R120, [R237+UR4+0x900] ;  /* 0x00090004ed78783b */ /* 0x000fe40008004200 */
[C---:B-1----:R-:W-:Y:S07]  /*8de0*/  HMMA.16816.F32.BF16 R68, R104.reuse, R108, R68 ;  /* 0x0000006c6844723c */ /* 0x042fee0000041844 */
[--C-:B------:R-:W-:Y:S01]  /*8df0*/  FFMA.FTZ R108, R171, c[0x0][0x2d0], -R160.reuse ;  /* 0x0000b400ab6c7a23 */ /* 0x100fe200000108a0 */
[C---:B------:R-:W-:Y:S03]  /*8e00*/  HMMA.16816.F32.BF16 R72, R104.reuse, R110, R72 ;  /* 0x0000006e6848723c */ /* 0x040fe60000041848 */
[----:B------:R1:W-:Y:S01]  /*8e10*/  MUFU.EX2 R246, R108 ;  /* 0x0000006c00f67308 */ /* 0x0003e20000000800 */
[----:B------:R-:W-:Y:S04]  /*8e20*/  MOV R171, R241 ;  /* 0x000000f100ab7202 */ /* 0x000fe80000000f00 */
[C---:B--2---:R-:W-:Y:S04]  /*8e30*/  HMMA.16816.F32.BF16 R76, R104.reuse, R112, R76 ;  /* 0x00000070684c723c */ /* 0x044fe8000004184c */
[--C-:B---3--:R-:W-:Y:S01]  /*8e40*/  FFMA.FTZ R116, R163, c[0x0][0x2d0], -R160.reuse ;  /* 0x0000b400a3747a23 */ /* 0x108fe200000108a0 */
[----:B------:R2:W-:Y:S01]  /*8e50*/  MUFU.EX2 R241, R124 ;  /* 0x0000007c00f17308 */ /* 0x0005e20000000800 */
[----:B------:R-:W-:Y:S01]  /*8e60*/  MOV R163, R243 ;  /* 0x000000f300a37202 */ /* 0x000fe20000000f00 */
[--C-:B------:R-:W-:Y:S01]  /*8e70*/  FFMA.FTZ R112, R173, c[0x0][0x2d0], -R161.reuse ;  /* 0x0000b400ad707a23 */ /* 0x100fe200000108a1 */
[C---:B------:R-:W-:Y:S07]  /*8e80*/  HMMA.16816.F32.BF16 R80, R104.reuse, R114, R80 ;  /* 0x000000726850723c */ /* 0x040fee0000041850 */
[----:B------:R3:W4:Y:S01]  /*8e90*/  MUFU.EX2 R247, R116 ;  /* 0x0000007400f77308 */ /* 0x0007220000000800 */
[--C-:B-1----:R-:W-:Y:S09]  /*8ea0*/  FFMA.FTZ R108, R172, c[0x0][0x2d0], -R160.reuse ;  /* 0x0000b400ac6c7a23 */ /* 0x102ff200000108a0 */
[----:B------:R1:W-:Y:S01]  /*8eb0*/  MUFU.EX2 R244, R112 ;  /* 0x0000007000f47308 */ /* 0x0003e20000000800 */
[----:B--2---:R-:W-:Y:S09]  /*8ec0*/  LDSM.16.MT88.4 R124, [R101+0x900] ;  /* 0x00090000657c783b */ /* 0x004ff20000004200 */
[----:B------:R2:W5:Y:S01]  /*8ed0*/  MUFU.EX2 R245, R108 ;  /* 0x0000006c00f57308 */ /* 0x0005620000000800 */
[----:B---3--:R-:W3:Y:S01]  /*8ee0*/  LDSM.16.MT88.4 R116, [R237+UR4+0x6100] ;  /* 0x00610004ed74783b */ /* 0x008ee20008004200 */
[--C-:B-1----:R-:W-:Y:S08]  /*8ef0*/  FFMA.FTZ R112, R175, c[0x0][0x2d0], -R161.reuse ;  /* 0x0000b400af707a23 */ /* 0x102ff000000108a1 */
[----:B------:R1:W1:Y:S01]  /*8f00*/  MUFU.EX2 R243, R112 ;  /* 0x0000007000f37308 */ /* 0x0002620000000800 */
[----:B--2---:R-:W2:Y:S08]  /*8f10*/  LDSM.16.MT88.4 R108, [R101+0x6100] ;  /* 0x00610000656c783b */ /* 0x004eb00000004200 */
[----:B-1----:R-:W1:Y:S01]  /*8f20*/  LDSM.16.MT88.4 R112, [R103+UR4+0x900] ;  /* 0x000900046770783b */ /* 0x002e620008004200 */
[C---:B---3--:R-:W-:Y:S07]  /*8f30*/  HMMA.16816.F32.BF16 R84, R104.reuse, R116, R84 ;  /* 0x000000746854723c */ /* 0x048fee0000041854 */
[--C-:B------:R-:W-:Y:S01]  /*8f40*/  FFMA.FTZ R116, R174, c[0x0][0x2d0], -R161.reuse ;  /* 0x0000b400ae747a23 */ /* 0x100fe200000108a1 */
[C---:B------:R-:W-:Y:S03]  /*8f50*/  HMMA.16816.F32.BF16 R88, R104.reuse, R118, R88 ;  /* 0x000000766858723c */ /* 0x040fe60000041858 */
[----:B------:R3:W1:Y:S05]  /*8f60*/  MUFU.EX2 R242, R116 ;  /* 0x0000007400f27308 */ /* 0x00066a0000000800 */
[C---:B--2---:R-:W-:Y:S08]  /*8f70*/  HMMA.16816.F32.BF16 R92, R104.reuse, R108, R92 ;  /* 0x0000006c685c723c */ /* 0x044ff0000004185c */
[----:B------:R-:W-:Y:S01]  /*8f80*/  HMMA.16816.F32.BF16 R96, R104, R110, R96 ;  /* 0x0000006e6860723c */ /* 0x000fe20000041860 */
[----:B------:R-:W-:Y:S06]  /*8f90*/  LDSM.16.MT88.4 R108, [R237+UR4+0x3900] ;  /* 0x00390004ed6c783b */ /* 0x000fec0008004200 */
[----:B----4-:R-:W-:Y:S02]  /*8fa0*/  F2FP.BF16.PACK_AB R104, R247, R248 ;  /* 0x000000f8f768723e */ /* 0x010fe400000010ff */
[----:B---3--:R-:W2:Y:S03]  /*8fb0*/  LDSM.16.MT88.4 R116, [R102+0x900] ;  /* 0x000900006674783b */ /* 0x008ea60000004200 */
[----:B-----5:R-:W-:Y:S02]  /*8fc0*/  F2FP.BF16.PACK_AB R106, R245, R246 ;  /* 0x000000f6f56a723e */ /* 0x020fe400000010ff */
[----:B------:R-:W-:Y:S02]  /*8fd0*/  F2FP.BF16.PACK_AB R105, R243, R244 ;  /* 0x000000f4f369723e */ /* 0x000fe400000010ff */
[----:B-1----:R-:W-:Y:S07]  /*8fe0*/  F2FP.BF16.PACK_AB R107, R241, R242 ;  /* 0x000000f2f16b723e */ /* 0x002fee00000010ff */
[C---:B------:R-:W-:Y:S08]  /*8ff0*/  HMMA.16816.F32.BF16 R4, R104.reuse, R112, R4 ;  /* 0x000000706804723c */ /* 0x040ff00000041804 */
[C---:B------:R-:W-:Y:S01]  /*9000*/  HMMA.16816.F32.BF16 R8, R104.reuse, R114, R8 ;  /* 0x000000726808723c */ /* 0x040fe20000041808 */
[----:B------:R-:W1:Y:S07]  /*9010*/  LDSM.16.MT88.4 R112, [R101+0x3900] ;  /* 0x003900006570783b */ /* 0x000e6e0000004200 */
[C---:B--2---:R-:W-:Y:S08]  /*9020*/  HMMA.16816.F32.BF16 R12, R104.reuse, R116, R12 ;  /* 0x00000074680c723c */ /* 0x044ff0000004180c */
[C---:B------:R-:W-:Y:S01]  /*9030*/  HMMA.16816.F32.BF16 R16, R104.reuse, R118, R16 ;  /* 0x000000766810723c */ /* 0x040fe20000041810 */
[----:B------:R-:W2:Y:S07]  /*9040*/  LDSM.16.MT88.4 R116, [R103+UR4+0x6900] ;  /* 0x006900046774783b */ /* 0x000eae0008004200 */
[C---:B------:R-:W-:Y:S07]  /*9050*/  HMMA.16816.F32.BF16 R20, R104.reuse, R120, R20 ;  /* 0x000000786814723c */ /* 0x040fee0000041814 */
[--C-:B------:R-:W-:Y:S01]  /*9060*/  FFMA.FTZ R120, R177, c[0x0][0x2d0], -R160.reuse ;  /* 0x0000b400b1787a23 */ /* 0x100fe200000108a0 */
[C---:B------:R-:W-:Y:S03]  /*9070*/  HMMA.16816.F32.BF16 R24, R104.reuse, R122, R24 ;  /* 0x0000007a6818723c */ /* 0x040fe60000041818 */
[----:B------:R3:W-:Y:S05]  /*9080*/  MUFU.EX2 R206, R120 ;  /* 0x0000007800ce7308 */ /* 0x0007ea0000000800 */
[C---:B------:R-:W-:Y:S07]  /*9090*/  HMMA.16816.F32.BF16 R28, R104.reuse, R124, R28 ;  /* 0x0000007c681c723c */ /* 0x040fee000004181c */
[--C-:B------:R-:W-:Y:S01]  /*90a0*/  FFMA.FTZ R124, R182, c[0x0][0x2d0], -R161.reuse ;  /* 0x0000b400b67c7a23 */ /* 0x100fe200000108a1 */
[C---:B------:R-:W-:Y:S03]  /*90b0*/  HMMA.16816.F32.BF16 R32, R104.reuse, R126, R32 ;  /* 0x0000007e6820723c */ /* 0x040fe60000041820 */
[----:B------:R4:W-:Y:S05]  /*90c0*/  MUFU.EX2 R203, R124 ;  /* 0x0000007c00cb7308 */ /* 0x0009ea0000000800 */
[C---:B------:R-:W-:Y:S01]  /*90d0*/  HMMA.16816.F32.BF16 R36, R104.reuse, R128, R36 ;  /* 0x000000806824723c */ /* 0x040fe20000041824 */
[----:B---3--:R-:W3:Y:S07]  /*90e0*/  LDSM.16.MT88.4 R120, [R102+0x6900] ;  /* 0x006900006678783b */ /* 0x008eee0000004200 */
[C---:B------:R-:W-:Y:S01]  /*90f0*/  HMMA.16816.F32.BF16 R40, R104.reuse, R130, R40 ;  /* 0x000000826828723c */ /* 0x040fe20000041828 */
[----:B------:R-:W-:Y:S07]  /*9100*/  LDSM.16.MT88.4 R128, [R103+UR4+0x4100] ;  /* 0x004100046780783b */ /* 0x000fee0008004200 */
[C---:B------:R-:W-:Y:S01]  /*9110*/  HMMA.16816.F32.BF16 R44, R104.reuse, R132, R44 ;  /* 0x00000084682c723c */ /* 0x040fe2000004182c */
[----:B----4-:R-:W-:Y:S07]  /*9120*/  LDSM.16.MT88.4 R124, [R237+UR4+0x1100] ;  /* 0x00110004ed7c783b */ /* 0x010fee0008004200 */
[C---:B------:R-:W-:Y:S01]  /*9130*/  HMMA.16816.F32.BF16 R48, R104.reuse, R134, R48 ;  /* 0x000000866830723c */ /* 0x040fe20000041830 */
[----:B------:R-:W-:Y:S07]  /*9140*/  LDSM.16.MT88.4 R132, [R102+0x4100] ;  /* 0x004100006684783b */ /* 0x000fee0000004200 */
[C---:B------:R-:W-:Y:S07]  /*9150*/  HMMA.16816.F32.BF16 R52, R104.reuse, R108, R52 ;  /* 0x0000006c6834723c */ /* 0x040fee0000041834 */
[--C-:B------:R-:W-:Y:S01]  /*9160*/  FFMA.FTZ R108, R179, c[0x0][0x2d0], -R160.reuse ;  /* 0x0000b400b36c7a23 */ /* 0x100fe200000108a0 */
[C---:B------:R-:W-:Y:S03]  /*9170*/  HMMA.16816.F32.BF16 R56, R104.reuse, R110, R56 ;  /* 0x0000006e6838723c */ /* 0x040fe60000041838 */
[----:B------:R4:W5:Y:S05]  /*9180*/  MUFU.EX2 R204, R108 ;  /* 0x0000006c00cc7308 */ /* 0x00096a0000000800 */
[C---:B-1----:R-:W-:Y:S07]  /*9190*/  HMMA.16816.F32.BF16 R60, R104.reuse, R112, R60 ;  /* 0x00000070683c723c */ /* 0x042fee000004183c */
[--C-:B------:R-:W-:Y:S01]  /*91a0*/  FFMA.FTZ R112, R180, c[0x0][0x2d0], -R160.reuse ;  /* 0x0000b400b4707a23 */ /* 0x100fe200000108a0 */
[C---:B------:R-:W-:Y:S03]  /*91b0*/  HMMA.16816.F32.BF16 R64, R104.reuse, R114, R64 ;  /* 0x000000726840723c */ /* 0x040fe60000041840 */
[----:B------:R1:W-:Y:S05]  /*91c0*/  MUFU.EX2 R207, R112 ;  /* 0x0000007000cf7308 */ /* 0x0003ea0000000800 */
[C---:B--2---:R-:W-:Y:S04]  /*91d0*/  HMMA.16816.F32.BF16 R68, R104.reuse, R116, R68 ;  /* 0x000000746844723c */ /* 0x044fe80000041844 */
[--C-:B----4-:R-:W-:Y:S03]  /*91e0*/  FFMA.FTZ R108, R178, c[0x0][0x2d0], -R160.reuse ;  /* 0x0000b400b26c7a23 */ /* 0x110fe600000108a0 */
[--C-:B------:R-:W-:Y:S01]  /*91f0*/  FFMA.FTZ R116, R183, c[0x0][0x2d0], -R161.reuse ;  /* 0x0000b400b7747a23 */ /* 0x100fe200000108a1 */
[C---:B------:R-:W-:Y:S01]  /*9200*/  HMMA.16816.F32.BF16 R72, R104.reuse, R118, R72 ;  /* 0x000000766848723c */ /* 0x040fe20000041848 */
[----:B------:R2:W4:Y:S07]  /*9210*/  MUFU.EX2 R205, R108 ;  /* 0x0000006c00cd7308 */ /* 0x00052e0000000800 */
[C---:B---3--:R-:W-:Y:S03]  /*9220*/  HMMA.16816.F32.BF16 R76, R104.reuse, R120, R76 ;  /* 0x00000078684c723c */ /* 0x048fe6000004184c */
[----:B------:R3:W3:Y:S01]  /*9230*/  MUFU.EX2 R202, R116 ;  /* 0x0000007400ca7308 */ /* 0x0006e20000000800 */
[----:B-1----:R-:W-:Y:S03]  /*9240*/  LDSM.16.MT88.4 R112, [R101+0x6900] ;  /* 0x006900006570783b */ /* 0x002fe60000004200 */
[--C-:B------:R-:W-:Y:S01]  /*9250*/  FFMA.FTZ R120, R188, c[0x0][0x2d0], -R161.reuse ;  /* 0x0000b400bc787a23 */ /* 0x100fe200000108a1 */
[C---:B------:R-:W-:Y:S05]  /*9260*/  HMMA.16816.F32.BF16 R80, R104.reuse, R122, R80 ;  /* 0x0000007a6850723c */ /* 0x040fea0000041850 */
[----:B------:R1:W-:Y:S01]  /*9270*/  MUFU.EX2 R201, R120 ;  /* 0x0000007800c97308 */ /* 0x0003e20000000800 */
[----:B--2---:R-:W2:Y:S01]  /*9280*/  LDSM.16.MT88.4 R108, [R237+UR4+0x6900] ;  /* 0x00690004ed6c783b */ /* 0x004ea20008004200 */
[--C-:B---3--:R-:W-:Y:S08]  /*9290*/  FFMA.FTZ R116, R181, c[0x0][0x2d0], -R161.reuse ;  /* 0x0000b400b5747a23 */ /* 0x108ff000000108a1 */
[----:B------:R3:W2:Y:S01]  /*92a0*/  MUFU.EX2 R200, R116 ;  /* 0x0000007400c87308 */ /* 0x0006a20000000800 */
[----:B-1----:R-:W-:Y:S08]  /*92b0*/  LDSM.16.MT88.4 R120, [R102+0x1100] ;  /* 0x001100006678783b */ /* 0x002ff00000004200 */
[----:B---3--:R-:W1:Y:S01]  /*92c0*/  LDSM.16.MT88.4 R116, [R103+UR4+0x1100] ;  /* 0x001100046774783b */ /* 0x008e620008004200 */
[C---:B--2---:R-:W-:Y:S08]  /*92d0*/  HMMA.16816.F32.BF16 R84, R104.reuse, R108, R84 ;  /* 0x0000006c6854723c */ /* 0x044ff00000041854 */
[C---:B------:R-:W-:Y:S01]  /*92e0*/  HMMA.16816.F32.BF16 R88, R104.reuse, R110, R88 ;  /* 0x0000006e6858723c */ /* 0x040fe20000041858 */
[----:B------:R-:W2:Y:S07]  /*92f0*/  LDSM.16.MT88.4 R108, [R101+0x1100] ;  /* 0x00110000656c783b */ /* 0x000eae0000004200 */
[C---:B------:R-:W-:Y:S08]  /*9300*/  HMMA.16816.F32.BF16 R92, R104.reuse, R112, R92 ;  /* 0x00000070685c723c */ /* 0x040ff0000004185c */
[----:B------:R-:W-:Y:S01]  /*9310*/  HMMA.16816.F32.BF16 R96, R104, R114, R96 ;  /* 0x000000726860723c */ /* 0x000fe20000041860 */
[----:B------:R-:W3:Y:S06]  /*9320*/  LDSM.16.MT88.4 R112, [R237+UR4+0x4100] ;  /* 0x00410004ed70783b */ /* 0x000eec0008004200 */
[----:B-----5:R-:W-:Y:S02]  /*9330*/  F2FP.BF16.PACK_AB R104, R204, R206 ;  /* 0x000000cecc68723e */ /* 0x020fe400000010ff */
[----:B----4-:R-:W-:Y:S03]  /*9340*/  F2FP.BF16.PACK_AB R106, R207, R205 ;  /* 0x000000cdcf6a723e */ /* 0x010fe600000010ff */
[----:B------:R-:W-:Y:S02]  /*9350*/  F2FP.BF16.PACK_AB R105, R202, R203 ;  /* 0x000000cbca69723e */ /* 0x000fe400000010ff */
[----:B------:R-:W-:Y:S07]  /*9360*/  F2FP.BF16.PACK_AB R107, R201, R200 ;  /* 0x000000c8c96b723e */ /* 0x000fee00000010ff */
[C---:B-1----:R-:W-:Y:S08]  /*9370*/  HMMA.16816.F32.BF16 R4, R104.reuse, R116, R4 ;  /* 0x000000746804723c */ /* 0x042ff00000041804 */
[C---:B------:R-:W-:Y:S01]  /*9380*/  HMMA.16816.F32.BF16 R8, R104.reuse, R118, R8 ;  /* 0x000000766808723c */ /* 0x040fe20000041808 */
[----:B------:R-:W1:Y:S07]  /*9390*/  LDSM.16.MT88.4 R116, [R101+0x4100] ;  /* 0x004100006574783b */ /* 0x000e6e0000004200 */
[C---:B------:R-:W-:Y:S08]  /*93a0*/  HMMA.16816.F32.BF16 R12, R104.reuse, R120, R12 ;  /* 0x00000078680c723c */ /* 0x040ff0000004180c */
[C---:B------:R-:W-:Y:S01]  /*93b0*/  HMMA.16816.F32.BF16 R16, R104.reuse, R122, R16 ;  /* 0x0000007a6810723c */ /* 0x040fe20000041810 */
[----:B------:R-:W4:Y:S07]  /*93c0*/  LDSM.16.MT88.4 R120, [R103+UR4+0x7100] ;  /* 0x007100046778783b */ /* 0x000f2e0008004200 */
[C---:B------:R-:W-:Y:S07]  /*93d0*/  HMMA.16816.F32.BF16 R20, R104.reuse, R124, R20 ;  /* 0x0000007c6814723c */ /* 0x040fee0000041814 */
[--C-:B------:R-:W-:Y:S01]  /*93e0*/  FFMA.FTZ R124, R149, c[0x0][0x2d0], -R161.reuse ;  /* 0x0000b400957c7a23 */ /* 0x100fe200000108a1 */
[C---:B------:R-:W-:Y:S03]  /*93f0*/  HMMA.16816.F32.BF16 R24, R104.reuse, R126, R24 ;  /* 0x0000007e6818723c */ /* 0x040fe60000041818 */
[----:B------:R5:W-:Y:S05]  /*9400*/  MUFU.EX2 R181, R124 ;  /* 0x0000007c00b57308 */ /* 0x000bea0000000800 */
[C---:B--2---:R-:W-:Y:S08]  /*9410*/  HMMA.16816.F32.BF16 R28, R104.reuse, R108, R28 ;  /* 0x0000006c681c723c */ /* 0x044ff0000004181c */
[C---:B------:R-:W-:Y:S01]  /*9420*/  HMMA.16816.F32.BF16 R32, R104.reuse, R110, R32 ;  /* 0x0000006e6820723c */ /* 0x040fe20000041820 */
[----:B------:R-:W2:Y:S07]  /*9430*/  LDSM.16.MT88.4 R108, [R102+0x7100] ;  /* 0x00710000666c783b */ /* 0x000eae0000004200 */
[C---:B------:R-:W-:Y:S01]  /*9440*/  HMMA.16816.F32.BF16 R36, R104.reuse, R128, R36 ;  /* 0x000000806824723c */ /* 0x040fe20000041824 */
[----:B-----5:R-:W-:Y:S07]  /*9450*/  LDSM.16.MT88.4 R124, [R237+UR4+0x1900] ;  /* 0x00190004ed7c783b */ /* 0x020fee0008004200 */
[C---:B------:R-:W-:Y:S01]  /*9460*/  HMMA.16816.F32.BF16 R40, R104.reuse, R130, R40 ;  /* 0x000000826828723c */ /* 0x040fe20000041828 */
[----:B------:R-:W-:Y:S07]  /*9470*/  LDSM.16.MT88.4 R128, [R101+0x1900] ;  /* 0x001900006580783b */ /* 0x000fee0000004200 */
[C---:B------:R-:W-:Y:S08]  /*9480*/  HMMA.16816.F32.BF16 R44, R104.reuse, R132, R44 ;  /* 0x00000084682c723c */ /* 0x040ff0000004182c */
[C---:B------:R-:W-:Y:S01]  /*9490*/  HMMA.16816.F32.BF16 R48, R104.reuse, R134, R48 ;  /* 0x000000866830723c */ /* 0x040fe20000041830 */
[----:B------:R-:W-:Y:S07]  /*94a0*/  LDSM.16.MT88.4 R132, [R103+UR4+0x4900] ;  /* 0x004900046784783b */ /* 0x000fee0008004200 */
[C---:B---3--:R-:W-:Y:S07]  /*94b0*/  HMMA.16816.F32.BF16 R52, R104.reuse, R112, R52 ;  /* 0x000000706834723c */ /* 0x048fee0000041834 */
[--C-:B------:R-:W-:Y:S01]  /*94c0*/  FFMA.FTZ R112, R189, c[0x0][0x2d0], -R160.reuse ;  /* 0x0000b400bd707a23 */ /* 0x100fe200000108a0 */
[C---:B------:R-:W-:Y:S03]  /*94d0*/  HMMA.16816.F32.BF16 R56, R104.reuse, R114, R56 ;  /* 0x000000726838723c */ /* 0x040fe60000041838 */
[----:B------:R3:W-:Y:S05]  /*94e0*/  MUFU.EX2 R191, R112 ;  /* 0x0000007000bf7308 */ /* 0x0007ea0000000800 */
[C---:B-1----:R-:W-:Y:S07]  /*94f0*/  HMMA.16816.F32.BF16 R60, R104.reuse, R116, R60 ;  /* 0x00000074683c723c */ /* 0x042fee000004183c */
[--C-:B------:R-:W-:Y:S01]  /*9500*/  FFMA.FTZ R116, R171, c[0x0][0x2d0], -R160.reuse ;  /* 0x0000b400ab747a23 */ /* 0x100fe200000108a0 */
[C---:B------:R-:W-:Y:S03]  /*9510*/  HMMA.16816.F32.BF16 R64, R104.reuse, R118, R64 ;  /* 0x000000766840723c */ /* 0x040fe60000041840 */
[----:B------:R1:W-:Y:S05]  /*9520*/  MUFU.EX2 R188, R116 ;  /* 0x0000007400bc7308 */ /* 0x0003ea0000000800 */
[C---:B----4-:R-:W-:Y:S04]  /*9530*/  HMMA.16816.F32.BF16 R68, R104.reuse, R120, R68 ;  /* 0x000000786844723c */ /* 0x050fe80000041844 */
[--C-:B---3--:R-:W-:Y:S03]  /*9540*/  FFMA.FTZ R112, R190, c[0x0][0x2d0], -R160.reuse ;  /* 0x0000b400be707a23 */ /* 0x108fe600000108a0 */
[--C-:B------:R-:W-:Y:S01]  /*9550*/  FFMA.FTZ R120, R151, c[0x0][0x2d0], -R161.reuse ;  /* 0x0000b40097787a23 */ /* 0x100fe200000108a1 */
[C---:B------:R-:W-:Y:S01]  /*9560*/  HMMA.16816.F32.BF16 R72, R104.reuse, R122, R72 ;  /* 0x0000007a6848723c */ /* 0x040fe20000041848 */
[----:B------:R3:W4:Y:S07]  /*9570*/  MUFU.EX2 R190, R112 ;  /* 0x0000007000be7308 */ /* 0x00072e0000000800 */
[C---:B--2---:R-:W-:Y:S03]  /*9580*/  HMMA.16816.F32.BF16 R76, R104.reuse, R108, R76 ;  /* 0x0000006c684c723c */ /* 0x044fe6000004184c */
[----:B------:R2:W-:Y:S01]  /*9590*/  MUFU.EX2 R182, R120 ;  /* 0x0000007800b67308 */ /* 0x0005e20000000800 */
[--C-:B-1----:R-:W-:Y:S03]  /*95a0*/  FFMA.FTZ R116, R163, c[0x0][0x2d0], -R160.reuse ;  /* 0x0000b400a3747a23 */ /* 0x102fe600000108a0 */
[--C-:B------:R-:W-:Y:S01]  /*95b0*/  FFMA.FTZ R108, R150, c[0x0][0x2d0], -R161.reuse ;  /* 0x0000b400966c7a23 */ /* 0x100fe200000108a1 */
[C---:B------:R-:W-:Y:S05]  /*95c0*/  HMMA.16816.F32.BF16 R80, R104.reuse, R110, R80 ;  /* 0x0000006e6850723c */ /* 0x040fea0000041850 */
[----:B------:R1:W5:Y:S01]  /*95d0*/  MUFU.EX2 R189, R116 ;  /* 0x0000007400bd7308 */ /* 0x0003620000000800 */
[----:B---3--:R-:W3:Y:S09]  /*95e0*/  LDSM.16.MT88.4 R112, [R237+UR4+0x7100] ;  /* 0x00710004ed70783b */ /* 0x008ef20008004200 */
[----:B------:R4:W-:Y:S01]  /*95f0*/  MUFU.EX2 R180, R108 ;  /* 0x0000006c00b47308 */ /* 0x0009e20000000800 */
[----:B--2---:R-:W-:Y:S01]  /*9600*/  LDSM.16.MT88.4 R120, [R102+0x1900] ;  /* 0x001900006678783b */ /* 0x004fe20000004200 */
[--C-:B-1----:R-:W-:Y:S08]  /*9610*/  FFMA.FTZ R116, R162, c[0x0][0x2d0], -R161.reuse ;  /* 0x0000b400a2747a23 */ /* 0x102ff000000108a1 */
[----:B------:R1:W2:Y:S01]  /*9620*/  MUFU.EX2 R183, R116 ;  /* 0x0000007400b77308 */ /* 0x0002a20000000800 */
[----:B----4-:R-:W-:Y:S01]  /*9630*/  LDSM.16.MT88.4 R108, [R103+UR4+0x1900] ;  /* 0x00190004676c783b */ /* 0x010fe20008004200 */
[C---:B---3--:R-:W-:Y:S08]  /*9640*/  HMMA.16816.F32.BF16 R84, R104.reuse, R112, R84 ;  /* 0x000000706854723c */ /* 0x048ff00000041854 */
[C---:B------:R-:W-:Y:S01]  /*9650*/  HMMA.16816.F32.BF16 R88, R104.reuse, R114, R88 ;  /* 0x000000726858723c */ /* 0x040fe20000041858 */
[----:B-1----:R-:W1:Y:S08]  /*9660*/  LDSM.16.MT88.4 R116, [R101+0x7100] ;  /* 0x007100006574783b */ /* 0x002e700000004200 */
[----:B------:R-:W3:Y:S01]  /*9670*/  LDSM.16.MT88.4 R112, [R102+0x4900] ;  /* 0x004900006670783b */ /* 0x000ee20000004200 */
[C---:B-1----:R-:W-:Y:S08]  /*9680*/  HMMA.16816.F32.BF16 R92, R104.reuse, R116, R92 ;  /* 0x00000074685c723c */ /* 0x042ff0000004185c */
[----:B------:R-:W-:Y:S01]  /*9690*/  HMMA.16816.F32.BF16 R96, R104, R118, R96 ;  /* 0x000000766860723c */ /* 0x000fe20000041860 */
[----:B------:R-:W1:Y:S06]  /*96a0*/  LDSM.16.MT88.4 R116, [R237+UR4+0x4900] ;  /* 0x00490004ed74783b */ /* 0x000e6c0008004200 */
[----:B------:R-:W-:Y:S02]  /*96b0*/  F2FP.BF16.PACK_AB R104, R190, R191 ;  /* 0x000000bfbe68723e */ /* 0x000fe400000010ff */
[----:B-----5:R-:W-:Y:S03]  /*96c0*/  F2FP.BF16.PACK_AB R106, R189, R188 ;  /* 0x000000bcbd6a723e */ /* 0x020fe600000010ff */
[----:B--2---:R-:W-:Y:S02]  /*96d0*/  F2FP.BF16.PACK_AB R105, R182, R183 ;  /* 0x000000b7b669723e */ /* 0x004fe400000010ff */
[----:B------:R-:W-:Y:S07]  /*96e0*/  F2FP.BF16.PACK_AB R107, R181, R180 ;  /* 0x000000b4b56b723e */ /* 0x000fee00000010ff */
[C---:B------:R-:W-:Y:S08]  /*96f0*/  HMMA.16816.F32.BF16 R4, R104.reuse, R108, R4 ;  /* 0x0000006c6804723c */ /* 0x040ff00000041804 */
[C---:B------:R-:W-:Y:S01]  /*9700*/  HMMA.16816.F32.BF16 R8, R104.reuse, R110, R8 ;  /* 0x0000006e6808723c */ /* 0x040fe20000041808 */
[----:B------:R-:W2:Y:S07]  /*9710*/  LDSM.16.MT88.4 R108, [R101+0x4900] ;  /* 0x00490000656c783b */ /* 0x000eae0000004200 */
[C---:B------:R-:W-:Y:S08]  /*9720*/  HMMA.16816.F32.BF16 R12, R104.reuse, R120, R12 ;  /* 0x00000078680c723c */ /* 0x040ff0000004180c */
[C---:B------:R-:W-:Y:S01]  /*9730*/  HMMA.16816.F32.BF16 R16, R104.reuse, R122, R16 ;  /* 0x0000007a6810723c */ /* 0x040fe20000041810 */
[----:B------:R-:W4:Y:S07]  /*9740*/  LDSM.16.MT88.4 R120, [R103+UR4+0x7900] ;  /* 0x007900046778783b */ /* 0x000f2e0008004200 */
[C---:B------:R-:W-:Y:S07]  /*9750*/  HMMA.16816.F32.BF16 R20, R104.reuse, R124, R20 ;  /* 0x0000007c6814723c */ /* 0x040fee0000041814 */
[--C-:B------:R-:W-:Y:S01]  /*9760*/  FFMA.FTZ R124, R144, c[0x0][0x2d0], -R160.reuse ;  /* 0x0000b400907c7a23 */ /* 0x100fe200000108a0 */
[C---:B------:R-:W-:Y:S01]  /*9770*/  HMMA.16816.F32.BF16 R24, R104.reuse, R126, R24 ;  /* 0x0000007e6818723c */ /* 0x040fe20000041818 */
[----:B------:R-:W5:Y:S02]  /*9780*/  LDL.LU R144, [R1+0x4] ;  /* 0x0000040001907983 */ /* 0x000f640000300800 */
[----:B------:R1:W-:Y:S05]  /*9790*/  MUFU.EX2 R175, R124 ;  /* 0x0000007c00af7308 */ /* 0x0003ea0000000800 */
[C---:B------:R-:W-:Y:S08]  /*97a0*/  HMMA.16816.F32.BF16 R28, R104.reuse, R128, R28 ;  /* 0x00000080681c723c */ /* 0x040ff0000004181c */
[C---:B------:R-:W-:Y:S01]  /*97b0*/  HMMA.16816.F32.BF16 R32, R104.reuse, R130, R32 ;  /* 0x000000826820723c */ /* 0x040fe20000041820 */
[----:B------:R-:W-:Y:S07]  /*97c0*/  LDSM.16.MT88.4 R128, [R101+0x2100] ;  /* 0x002100006580783b */ /* 0x000fee0000004200 */
[C---:B------:R-:W-:Y:S01]  /*97d0*/  HMMA.16816.F32.BF16 R36, R104.reuse, R132, R36 ;  /* 0x000000846824723c */ /* 0x040fe20000041824 */
[----:B-1----:R-:W-:Y:S07]  /*97e0*/  LDSM.16.MT88.4 R124, [R237+UR4+0x2100] ;  /* 0x00210004ed7c783b */ /* 0x002fee0008004200 */
[C---:B------:R-:W-:Y:S01]  /*97f0*/  HMMA.16816.F32.BF16 R40, R104.reuse, R134, R40 ;  /* 0x000000866828723c */ /* 0x040fe20000041828 */
[----:B------:R-:W-:Y:S07]  /*9800*/  LDSM.16.MT88.4 R132, [R102+0x5100] ;  /* 0x005100006684783b */ /* 0x000fee0000004200 */
[C---:B---3--:R-:W-:Y:S07]  /*9810*/  HMMA.16816.F32.BF16 R44, R104.reuse, R112, R44 ;  /* 0x00000070682c723c */ /* 0x048fee000004182c */
[--C-:B------:R-:W-:Y:S01]  /*9820*/  FFMA.FTZ R112, R148, c[0x0][0x2d0], -R160.reuse ;  /* 0x0000b40094707a23 */ /* 0x100fe200000108a0 */
[C---:B------:R-:W-:Y:S01]  /*9830*/  HMMA.16816.F32.BF16 R48, R104.reuse, R114, R48 ;  /* 0x000000726830723c */ /* 0x040fe20000041830 */
[----:B------:R-:W-:Y:S02]  /*9840*/  LDSM.16.MT88.4 R148, [R102+0x5900] ;  /* 0x005900006694783b */ /* 0x000fe40000004200 */
[----:B------:R1:W-:Y:S05]  /*9850*/  MUFU.EX2 R178, R112 ;  /* 0x0000007000b27308 */ /* 0x0003ea0000000800 */
[C---:B------:R-:W-:Y:S07]  /*9860*/  HMMA.16816.F32.BF16 R52, R104.reuse, R116, R52 ;  /* 0x000000746834723c */ /* 0x040fee0000041834 */
[--C-:B------:R-:W-:Y:S01]  /*9870*/  FFMA.FTZ R116, R147, c[0x0][0x2d0], -R160.reuse ;  /* 0x0000b40093747a23 */ /* 0x100fe200000108a0 */
[C---:B------:R-:W-:Y:S03]  /*9880*/  HMMA.16816.F32.BF16 R56, R104.reuse, R118, R56 ;  /* 0x000000766838723c */ /* 0x040fe60000041838 */
[----:B------:R3:W3:Y:S05]  /*9890*/  MUFU.EX2 R179, R116 ;  /* 0x0000007400b37308 */ /* 0x0006ea0000000800 */
[C---:B--2---:R-:W-:Y:S01]  /*98a0*/  HMMA.16816.F32.BF16 R60, R104.reuse, R108, R60 ;  /* 0x0000006c683c723c */ /* 0x044fe2000004183c */
[----:B-1----:R-:W1:Y:S06]  /*98b0*/  LDSM.16.MT88.4 R112, [R102+0x7900] ;  /* 0x007900006670783b */ /* 0x002e6c0000004200 */
[--C-:B------:R-:W-:Y:S01]  /*98c0*/  FFMA.FTZ R108, R145, c[0x0][0x2d0], -R161.reuse ;  /* 0x0000b400916c7a23 */ /* 0x100fe200000108a1 */
[C---:B------:R-:W-:Y:S03]  /*98d0*/  HMMA.16816.F32.BF16 R64, R104.reuse, R110, R64 ;  /* 0x0000006e6840723c */ /* 0x040fe60000041840 */
[----:B------:R2:W-:Y:S01]  /*98e0*/  MUFU.EX2 R177, R108 ;  /* 0x0000006c00b17308 */ /* 0x0005e20000000800 */
[----:B------:R-:W-:Y:S04]  /*98f0*/  MOV R145, R164 ;  /* 0x000000a400917202 */ /* 0x000fe80000000f00 */
[C---:B----4-:R-:W-:Y:S04]  /*9900*/  HMMA.16816.F32.BF16 R68, R104.reuse, R120, R68 ;  /* 0x000000786844723c */ /* 0x050fe80000041844 */
[--C-:B---3--:R-:W-:Y:S03]  /*9910*/  FFMA.FTZ R116, R146, c[0x0][0x2d0], -R161.reuse ;  /* 0x0000b40092747a23 */ /* 0x108fe600000108a1 */
[--C-:B------:R-:W-:Y:S01]  /*9920*/  FFMA.FTZ R120, R143, c[0x0][0x2d0], -R160.reuse ;  /* 0x0000b4008f787a23 */ /* 0x100fe200000108a0 */
[C---:B------:R-:W-:Y:S01]  /*9930*/  HMMA.16816.F32.BF16 R72, R104.reuse, R122, R72 ;  /* 0x0000007a6848723c */ /* 0x040fe20000041848 */
[----:B------:R3:W4:Y:S10]  /*9940*/  MUFU.EX2 R176, R116 ;  /* 0x0000007400b07308 */ /* 0x0007340000000800 */
[----:B------:R4:W4:Y:S01]  /*9950*/  MUFU.EX2 R174, R120 ;  /* 0x0000007800ae7308 */ /* 0x0009220000000800 */
[----:B--2---:R-:W-:Y:S01]  /*9960*/  LDSM.16.MT88.4 R108, [R101+0x7900] ;  /* 0x00790000656c783b */ /* 0x004fe20000004200 */
[C---:B-1----:R-:W-:Y:S07]  /*9970*/  HMMA.16816.F32.BF16 R76, R104.reuse, R112, R76 ;  /* 0x00000070684c723c */ /* 0x042fee000004184c */
[----:B---3--:R-:W1:Y:S01]  /*9980*/  LDSM.16.MT88.4 R116, [R237+UR4+0x7900] ;  /* 0x00790004ed74783b */ /* 0x008e620008004200 */
[--C-:B------:R-:W-:Y:S01]  /*9990*/  FFMA.FTZ R112, R141, c[0x0][0x2d0], -R161.reuse ;  /* 0x0000b4008d707a23 */ /* 0x100fe200000108a1 */
[C---:B------:R-:W-:Y:S03]  /*99a0*/  HMMA.16816.F32.BF16 R80, R104.reuse, R114, R80 ;  /* 0x000000726850723c */ /* 0x040fe60000041850 */
[----:B------:R2:W-:Y:S01]  /*99b0*/  MUFU.EX2 R172, R112 ;  /* 0x0000007000ac7308 */ /* 0x0005e20000000800 */
[----:B----4-:R-:W-:Y:S09]  /*99c0*/  FFMA.FTZ R120, R142, c[0x0][0x2d0], -R161 ;  /* 0x0000b4008e787a23 */ /* 0x010ff200000108a1 */
[----:B------:R3:W4:Y:S01]  /*99d0*/  MUFU.EX2 R173, R120 ;  /* 0x0000007800ad7308 */ /* 0x0007220000000800 */
[----:B--2---:R-:W-:Y:S08]  /*99e0*/  LDSM.16.MT88.4 R112, [R102+0x2100] ;  /* 0x002100006670783b */ /* 0x004ff00000004200 */
[----:B---3--:R-:W2:Y:S01]  /*99f0*/  LDSM.16.MT88.4 R120, [R103+UR4+0x2100] ;  /* 0x002100046778783b */ /* 0x008ea20008004200 */
[C---:B-1----:R-:W-:Y:S08]  /*9a00*/  HMMA.16816.F32.BF16 R84, R104.reuse, R116, R84 ;  /* 0x000000746854723c */ /* 0x042ff00000041854 */
[C---:B------:R-:W-:Y:S01]  /*9a10*/  HMMA.16816.F32.BF16 R88, R104.reuse, R118, R88 ;  /* 0x000000766858723c */ /* 0x040fe20000041858 */
[----:B------:R-:W1:Y:S07]  /*9a20*/  LDSM.16.MT88.4 R116, [R103+UR4+0x5100] ;  /* 0x005100046774783b */ /* 0x000e6e0008004200 */
[C---:B------:R-:W-:Y:S08]  /*9a30*/  HMMA.16816.F32.BF16 R92, R104.reuse, R108, R92 ;  /* 0x0000006c685c723c */ /* 0x040ff0000004185c */
[----:B------:R-:W-:Y:S01]  /*9a40*/  HMMA.16816.F32.BF16 R96, R104, R110, R96 ;  /* 0x0000006e6860723c */ /* 0x000fe20000041860 */
[----:B------:R-:W3:Y:S06]  /*9a50*/  LDSM.16.MT88.4 R108, [R237+UR4+0x5100] ;  /* 0x00510004ed6c783b */ /* 0x000eec0008004200 */
[----:B------:R-:W-:Y:S02]  /*9a60*/  F2FP.BF16.PACK_AB R104, R179, R178 ;  /* 0x000000b2b368723e */ /* 0x000fe400000010ff */
[----:B------:R-:W-:Y:S03]  /*9a70*/  F2FP.BF16.PACK_AB R105, R177, R176 ;  /* 0x000000b0b169723e */ /* 0x000fe600000010ff */
[----:B------:R-:W-:Y:S02]  /*9a80*/  F2FP.BF16.PACK_AB R106, R174, R175 ;  /* 0x000000afae6a723e */ /* 0x000fe400000010ff */
[----:B----4-:R-:W-:Y:S07]  /*9a90*/  F2FP.BF16.PACK_AB R107, R172, R173 ;  /* 0x000000adac6b723e */ /* 0x010fee00000010ff */
[C---:B--2---:R-:W-:Y:S08]  /*9aa0*/  HMMA.16816.F32.BF16 R4, R104.reuse, R120, R4 ;  /* 0x000000786804723c */ /* 0x044ff00000041804 */
[C---:B------:R-:W-:Y:S01]  /*9ab0*/  HMMA.16816.F32.BF16 R8, R104.reuse, R122, R8 ;  /* 0x0000007a6808723c */ /* 0x040fe20000041808 */
[----:B------:R-:W2:Y:S07]  /*9ac0*/  LDSM.16.MT88.4 R120, [R101+0x5100] ;  /* 0x005100006578783b */ /* 0x000eae0000004200 */
[C---:B------:R-:W-:Y:S08]  /*9ad0*/  HMMA.16816.F32.BF16 R12, R104.reuse, R112, R12 ;  /* 0x00000070680c723c */ /* 0x040ff0000004180c */
[C---:B------:R-:W-:Y:S01]  /*9ae0*/  HMMA.16816.F32.BF16 R16, R104.reuse, R114, R16 ;  /* 0x000000726810723c */ /* 0x040fe20000041810 */
[----:B------:R-:W4:Y:S07]  /*9af0*/  LDSM.16.MT88.4 R112, [R103+UR4+0x8100] ;  /* 0x008100046770783b */ /* 0x000f2e0008004200 */
[C---:B------:R-:W-:Y:S08]  /*9b00*/  HMMA.16816.F32.BF16 R20, R104.reuse, R124, R20 ;  /* 0x0000007c6814723c */ /* 0x040ff00000041814 */
[C---:B------:R-:W-:Y:S01]  /*9b10*/  HMMA.16816.F32.BF16 R24, R104.reuse, R126, R24 ;  /* 0x0000007e6818723c */ /* 0x040fe20000041818 */
[----:B------:R-:W-:Y:S07]  /*9b20*/  LDSM.16.MT88.4 R124, [R237+UR4+0x2900] ;  /* 0x00290004ed7c783b */ /* 0x000fee0008004200 */
[C---:B------:R-:W-:Y:S08]  /*9b30*/  HMMA.16816.F32.BF16 R28, R104.reuse, R128, R28 ;  /* 0x00000080681c723c */ /* 0x040ff0000004181c */
[C---:B------:R-:W-:Y:S08]  /*9b40*/  HMMA.16816.F32.BF16 R32, R104.reuse, R130, R32 ;  /* 0x000000826820723c */ /* 0x040ff00000041820 */
[C---:B-1----:R-:W-:Y:S08]  /*9b50*/  HMMA.16816.F32.BF16 R36, R104.reuse, R116, R36 ;  /* 0x000000746824723c */ /* 0x042ff00000041824 */
[C---:B------:R-:W-:Y:S01]  /*9b60*/  HMMA.16816.F32.BF16 R40, R104.reuse, R118, R40 ;  /* 0x000000766828723c */ /* 0x040fe20000041828 */
[----:B------:R-:W1:Y:S07]  /*9b70*/  LDSM.16.MT88.4 R116, [R102+0x8100] ;  /* 0x008100006674783b */ /* 0x000e6e0000004200 */
[C---:B------:R-:W-:Y:S08]  /*9b80*/  HMMA.16816.F32.BF16 R44, R104.reuse, R132, R44 ;  /* 0x00000084682c723c */ /* 0x040ff0000004182c */
[C---:B------:R-:W-:Y:S01]  /*9b90*/  HMMA.16816.F32.BF16 R48, R104.reuse, R134, R48 ;  /* 0x000000866830723c */ /* 0x040fe20000041830 */
[----:B------:R-:W-:Y:S03]  /*9ba0*/  LDSM.16.MT88.4 R132, [R101+0x2900] ;  /* 0x002900006584783b */ /* 0x000fe60000004200 */
[----:B-----5:R-:W-:Y:S04]  /*9bb0*/  FFMA.FTZ R2, R2, R144, R145 ;  /* 0x0000009002027223 */ /* 0x020fe80000010091 */
[C---:B---3--:R-:W-:Y:S07]  /*9bc0*/  HMMA.16816.F32.BF16 R52, R104.reuse, R108, R52 ;  /* 0x0000006c6834723c */ /* 0x048fee0000041834 */
[--C-:B------:R-:W-:Y:S01]  /*9bd0*/  FFMA.FTZ R108, R140, c[0x0][0x2d0], -R160.reuse ;  /* 0x0000b4008c6c7a23 */ /* 0x100fe200000108a0 */
[C---:B------:R-:W-:Y:S01]  /*9be0*/  HMMA.16816.F32.BF16 R56, R104.reuse, R110, R56 ;  /* 0x0000006e6838723c */ /* 0x040fe20000041838 */
[----:B------:R-:W-:Y:S02]  /*9bf0*/  LDSM.16.MT88.4 R140, [R103+UR4+0x5900] ;  /* 0x00590004678c783b */ /* 0x000fe40008004200 */
[----:B------:R3:W-:Y:S05]  /*9c00*/  MUFU.EX2 R171, R108 ;  /* 0x0000006c00ab7308 */ /* 0x0007ea0000000800 */
[C---:B--2---:R-:W-:Y:S07]  /*9c10*/  HMMA.16816.F32.BF16 R60, R104.reuse, R120, R60 ;  /* 0x00000078683c723c */ /* 0x044fee000004183c */
        /* <DEDUP_REMOVED lines=8> */
[C---:B-1----:R-:W-:Y:S03]  /*9ca0*/  HMMA.16816.F32.BF16 R76, R104.reuse, R116, R76 ;  /* 0x00000074684c723c */ /* 0x042fe6000004184c */
[----:B------:R1:W-:Y:S01]  /*9cb0*/  MUFU.EX2 R167, R112 ;  /* 0x0000007000a77308 */ /* 0x0003e20000000800 */
[--C-:B--2---:R-:W-:Y:S03]  /*9cc0*/  FFMA.FTZ R120, R168, c[0x0][0x2d0], -R161.reuse ;  /* 0x0000b400a8787a23 */ /* 0x104fe600000108a1 */
[--C-:B------:R-:W-:Y:S01]  /*9cd0*/  FFMA.FTZ R116, R139, c[0x0][0x2d0], -R161.reuse ;  /* 0x0000b4008b747a23 */ /* 0x100fe200000108a1 */
[C---:B------:R-:W-:Y:S05]  /*9ce0*/  HMMA.16816.F32.BF16 R80, R104.reuse, R118, R80 ;  /* 0x000000766850723c */ /* 0x040fea0000041850 */
[----:B------:R2:W5:Y:S01]  /*9cf0*/  MUFU.EX2 R168, R120 ;  /* 0x0000007800a87308 */ /* 0x0005620000000800 */
[----:B---3--:R-:W3:Y:S09]  /*9d00*/  LDSM.16.MT88.4 R108, [R237+UR4+0x8100] ;  /* 0x00810004ed6c783b */ /* 0x008ef20008004200 */
[----:B------:R5:W-:Y:S01]  /*9d10*/  MUFU.EX2 R164, R116 ;  /* 0x0000007400a47308 */ /* 0x000be20000000800 */
[----:B-1----:R-:W-:Y:S01]  /*9d20*/  FFMA.FTZ R112, R138, c[0x0][0x2d0], -R160 ;  /* 0x0000b4008a707a23 */ /* 0x002fe200000108a0 */
[----:B------:R-:W-:Y:S02]  /*9d30*/  MOV R138, R137 ;  /* 0x00000089008a7202 */ /* 0x000fe40000000f00 */
[----:B------:R-:W-:Y:S02]  /*9d40*/  MOV R137, R166 ;  /* 0x000000a600897202 */ /* 0x000fe40000000f00 */
[----:B----4-:R-:W-:Y:S04]  /*9d50*/  F2FP.BF16.PACK_AB R160, R170, R171 ;  /* 0x000000abaaa0723e */ /* 0x010fe800000010ff */
[----:B------:R1:W4:Y:S01]  /*9d60*/  MUFU.EX2 R166, R112 ;  /* 0x0000007000a67308 */ /* 0x0003220000000800 */
[----:B--2---:R-:W2:Y:S08]  /*9d70*/  LDSM.16.MT88.4 R120, [R101+0x8100] ;  /* 0x008100006578783b */ /* 0x004eb00000004200 */
[----:B-----5:R-:W-:Y:S01]  /*9d80*/  LDSM.16.MT88.4 R116, [R102+0x2900] ;  /* 0x002900006674783b */ /* 0x020fe20000004200 */
[C---:B---3--:R-:W-:Y:S03]  /*9d90*/  HMMA.16816.F32.BF16 R84, R104.reuse, R108, R84 ;  /* 0x0000006c6854723c */ /* 0x048fe60000041854 */
[----:B-1----:R-:W-:Y:S01]  /*9da0*/  FFMA.FTZ R112, R136, c[0x0][0x2d0], -R161 ;  /* 0x0000b40088707a23 */ /* 0x002fe200000108a1 */
[----:B------:R-:W-:Y:S02]  /*9db0*/  MOV R136, R165 ;  /* 0x000000a500887202 */ /* 0x000fe40000000f00 */
[----:B------:R-:W-:Y:S01]  /*9dc0*/  F2FP.BF16.PACK_AB R161, R168, R169 ;  /* 0x000000a9a8a1723e */ /* 0x000fe200000010ff */
[----:B------:R1:W3:Y:S01]  /*9dd0*/  MUFU.EX2 R165, R112 ;  /* 0x0000007000a57308 */ /* 0x0002e20000000800 */
[C---:B------:R-:W-:Y:S04]  /*9de0*/  HMMA.16816.F32.BF16 R88, R104.reuse, R110, R88 ;  /* 0x0000006e6858723c */ /* 0x040fe80000041858 */
[----:B----4-:R-:W-:Y:S04]  /*9df0*/  F2FP.BF16.PACK_AB R162, R166, R167 ;  /* 0x000000a7a6a2723e */ /* 0x010fe800000010ff */
[C---:B--2---:R-:W-:Y:S08]  /*9e00*/  HMMA.16816.F32.BF16 R92, R104.reuse, R120, R92 ;  /* 0x00000078685c723c */ /* 0x044ff0000004185c */
[----:B------:R-:W-:Y:S01]  /*9e10*/  HMMA.16816.F32.BF16 R96, R104, R122, R96 ;  /* 0x0000007a6860723c */ /* 0x000fe20000041860 */
[----:B-1----:R-:W1:Y:S03]  /*9e20*/  LDSM.16.MT88.4 R112, [R103+UR4+0x2900] ;  /* 0x002900046770783b */ /* 0x002e660008004200 */
[----:B---3--:R-:W-:Y:S07]  /*9e30*/  F2FP.BF16.PACK_AB R163, R164, R165 ;  /* 0x000000a5a4a3723e */ /* 0x008fee00000010ff */
[C---:B-1----:R-:W-:Y:S01]  /*9e40*/  HMMA.16816.F32.BF16 R104, R160.reuse, R112, R4 ;  /* 0x00000070a068723c */ /* 0x042fe20000041804 */
[----:B------:R-:W1:Y:S07]  /*9e50*/  LDSM.16.MT88.4 R4, [R237+UR4+0x5900] ;  /* 0x00590004ed04783b */ /* 0x000e6e0008004200 */
[C---:B------:R-:W-:Y:S01]  /*9e60*/  HMMA.16816.F32.BF16 R108, R160.reuse, R114, R8 ;  /* 0x00000072a06c723c */ /* 0x040fe20000041808 */
[----:B------:R-:W2:Y:S07]  /*9e70*/  LDSM.16.MT88.4 R8, [R101+0x5900] ;  /* 0x005900006508783b */ /* 0x000eae0000004200 */
[C---:B------:R-:W-:Y:S01]  /*9e80*/  HMMA.16816.F32.BF16 R112, R160.reuse, R116, R12 ;  /* 0x00000074a070723c */ /* 0x040fe2000004180c */
[----:B------:R-:W3:Y:S06]  /*9e90*/  LDL.LU R13, [R1+0x8] ;  /* 0x00000800010d7983 */ /* 0x000eec0000300800 */
[----:B------:R-:W-:Y:S01]  /*9ea0*/  MOV R14, R138 ;  /* 0x0000008a000e7202 */ /* 0x000fe20000000f00 */
[C---:B------:R-:W-:Y:S01]  /*9eb0*/  HMMA.16816.F32.BF16 R116, R160.reuse, R118, R16 ;  /* 0x00000076a074723c */ /* 0x040fe20000041810 */
[----:B------:R-:W4:Y:S03]  /*9ec0*/  LDL.64 R16, [R1+0x10] ;  /* 0x0000100001107983 */ /* 0x000f260000100a00 */
[----:B------:R-:W-:Y:S01]  /*9ed0*/  MOV R15, R137 ;  /* 0x00000089000f7202 */ /* 0x000fe20000000f00 */
[----:B------:R-:W-:Y:S02]  /*9ee0*/  FADD.FTZ R2, R14, R2 ;  /* 0x000000020e027221 */ /* 0x000fe40000010000 */
[----:B------:R-:W5:Y:S01]  /*9ef0*/  LDL.64 R18, [R1+0x28] ;  /* 0x0000280001127983 */ /* 0x000f620000100a00 */
[C---:B------:R-:W-:Y:S04]  /*9f00*/  HMMA.16816.F32.BF16 R120, R160.reuse, R124, R20 ;  /* 0x0000007ca078723c */ /* 0x040fe80000041814 */
[----:B------:R-:W-:Y:S01]  /*9f10*/  FADD.FTZ R2, R15, R2 ;  /* 0x000000020f027221 */ /* 0x000fe20000010000 */
[----:B------:R-:W5:Y:S02]  /*9f20*/  LDL R21, [R1+0x30] ;  /* 0x0000300001157983 */ /* 0x000f640000100800 */
[----:B------:R-:W-:Y:S01]  /*9f30*/  MOV R23, R136 ;  /* 0x0000008800177202 */ /* 0x000fe20000000f00 */
[C---:B------:R-:W-:Y:S04]  /*9f40*/  HMMA.16816.F32.BF16 R124, R160.reuse, R126, R24 ;  /* 0x0000007ea07c723c */ /* 0x040fe80000041818 */
[----:B------:R-:W-:Y:S04]  /*9f50*/  FADD.FTZ R2, R23, R2 ;  /* 0x0000000217027221 */ /* 0x000fe80000010000 */
[C---:B------:R-:W-:Y:S04]  /*9f60*/  HMMA.16816.F32.BF16 R128, R160.reuse, R132, R28 ;  /* 0x00000084a080723c */ /* 0x040fe8000004181c */
[----:B------:R-:W-:Y:S04]  /*9f70*/  FADD.FTZ R2, R248, R2 ;  /* 0x00000002f8027221 */ /* 0x000fe80000010000 */
[C---:B------:R-:W-:Y:S04]  /*9f80*/  HMMA.16816.F32.BF16 R132, R160.reuse, R134, R32 ;  /* 0x00000086a084723c */ /* 0x040fe80000041820 */
[----:B------:R-:W-:Y:S04]  /*9f90*/  FADD.FTZ R2, R247, R2 ;  /* 0x00000002f7027221 */ /* 0x000fe80000010000 */
[C---:B------:R-:W-:Y:S04]  /*9fa0*/  HMMA.16816.F32.BF16 R136, R160.reuse, R140, R36 ;  /* 0x0000008ca088723c */ /* 0x040fe80000041824 */
[----:B------:R-:W-:Y:S04]  /*9fb0*/  FADD.FTZ R2, R246, R2 ;  /* 0x00000002f6027221 */ /* 0x000fe80000010000 */
[C---:B------:R-:W-:Y:S08]  /*9fc0*/  HMMA.16816.F32.BF16 R140, R160.reuse, R142, R40 ;  /* 0x0000008ea08c723c */ /* 0x040ff00000041828 */
        /* <DEDUP_REMOVED lines=8> */
[----:B------:R-:W-:Y:S03]  /*a050*/  LDSM.16.MT88.4 R8, [R237+UR4+0x8900] ;  /* 0x00890004ed08783b */ /* 0x000fe60008004200 */
[----:B---3--:R-:W-:Y:S05]  /*a060*/  FFMA.FTZ R0, R0, R13, R251 ;  /* 0x0000000d00007223 */ /* 0x008fea00000100fb */
[----:B------:R-:W1:Y:S03]  /*a070*/  LDSM.16.MT88.4 R12, [R103+UR4+0x8900] ;  /* 0x00890004670c783b */ /* 0x000e660008004200 */
[----:B------:R-:W-:Y:S04]  /*a080*/  FADD.FTZ R0, R250, R0 ;  /* 0x00000000fa007221 */ /* 0x000fe80000010000 */
[----:B------:R-:W-:Y:S02]  /*a090*/  FADD.FTZ R0, R249, R0 ;  /* 0x00000000f9007221 */ /* 0x000fe40000010000 */
[----:B----4-:R-:W-:Y:S02]  /*a0a0*/  FADD.FTZ R16, R245, R2 ;  /* 0x00000002f5107221 */ /* 0x010fe40000010000 */
[----:B------:R-:W-:Y:S01]  /*a0b0*/  FADD.FTZ R0, R252, R0 ;  /* 0x00000000fc007221 */ /* 0x000fe20000010000 */
[----:B-----5:R-:W-:Y:S03]  /*a0c0*/  @P0 MOV R19, R17 ;  /* 0x0000001100130202 */ /* 0x020fe60000000f00 */
[----:B------:R-:W-:Y:S02]  /*a0d0*/  FADD.FTZ R0, R244, R0 ;  /* 0x00000000f4007221 */ /* 0x000fe40000010000 */
[----:B------:R-:W-:Y:S02]  /*a0e0*/  @P0 IMAD.WIDE.U32 R18, R4, 0x60, R18 ;  /* 0x0000006004120825 */ /* 0x000fe400078e0012 */
[----:B------:R-:W2:Y:S02]  /*a0f0*/  LDSM.16.MT88.4 R4, [R102+0x8900] ;  /* 0x008900006604783b */ /* 0x000ea40000004200 */
[----:B------:R-:W-:Y:S04]  /*a100*/  FADD.FTZ R0, R243, R0 ;  /* 0x00000000f3007221 */ /* 0x000fe80000010000 */
[----:B------:R-:W-:Y:S04]  /*a110*/  FADD.FTZ R0, R242, R0 ;  /* 0x00000000f2007221 */ /* 0x000fe80000010000 */
[----:B------:R-:W-:Y:S02]  /*a120*/  FADD.FTZ R2, R241, R0 ;  /* 0x00000000f1027221 */ /* 0x000fe40000010000 */
[----:B------:R-:W-:Y:S02]  /*a130*/  FADD.FTZ R0, R206, R16 ;  /* 0x00000010ce007221 */ /* 0x000fe40000010000 */
[----:B------:R-:W-:Y:S02]  /*a140*/  FADD.FTZ R2, R203, R2 ;  /* 0x00000002cb027221 */ /* 0x000fe40000010000 */
[----:B------:R-:W-:Y:S02]  /*a150*/  FADD.FTZ R16, R204, R0 ;  /* 0x00000000cc107221 */ /* 0x000fe40000010000 */
[----:B------:R-:W-:Y:S01]  /*a160*/  FADD.FTZ R0, R202, R2 ;  /* 0x00000002ca007221 */ /* 0x000fe20000010000 */
[----:B------:R-:W-:Y:S01]  /*a170*/  @P0 SHF.L.U32 R2, R18, 0x1, RZ ;  /* 0x0000000112020819 */ /* 0x000fe200000006ff */
[----:B------:R-:W-:Y:S01]  /*a180*/  FADD.FTZ R20, R205, R16 ;  /* 0x00000010cd147221 */ /* 0x000fe20000010000 */
[C---:B-1----:R-:W-:Y:S03]  /*a190*/  HMMA.16816.F32.BF16 R68, R160.reuse, R12, R68 ;  /* 0x0000000ca044723c */ /* 0x042fe60000041844 */
[----:B------:R-:W-:Y:S01]  /*a1a0*/  FADD.FTZ R17, R200, R0 ;  /* 0x00000000c8117221 */ /* 0x000fe20000010000 */
[----:B------:R-:W-:Y:S02]  /*a1b0*/  MOV R0, UR15 ;  /* 0x0000000f00007c02 */ /* 0x000fe40008000f00 */
[----:B------:R-:W-:Y:S01]  /*a1c0*/  @P0 IADD3 R16, R19, UR10, RZ ;  /* 0x0000000a13100c10 */ /* 0x000fe2000fffe0ff */
[----:B------:R-:W-:Y:S01]  /*a1d0*/  FADD.FTZ R22, R201, R17 ;  /* 0x00000011c9167221 */ /* 0x000fe20000010000 */
[C---:B------:R-:W-:Y:S01]  /*a1e0*/  HMMA.16816.F32.BF16 R72, R160.reuse, R14, R72 ;  /* 0x0000000ea048723c */ /* 0x040fe20000041848 */
[----:B------:R1:W3:Y:S01]  /*a1f0*/  LDSM.16.MT88.4 R12, [R101+0x8900] ;  /* 0x00890000650c783b */ /* 0x0002e20000004200 */
[----:B------:R-:W-:Y:S02]  /*a200*/  @UP0 USHF.L.U32 UR10, UR6, 0x6, URZ ;  /* 0x00000006060a0899 */ /* 0x000fe4000800063f */
[----:B------:R-:W-:Y:S01]  /*a210*/  @P0 IMAD R0, R0, 0x4800, R21 ;  /* 0x0000480000000824 */ /* 0x000fe200078e0215 */
[----:B------:R-:W-:Y:S01]  /*a220*/  @P0 SHF.L.U64.HI R18, R18, 0x1, R16 ;  /* 0x0000000112120819 */ /* 0x000fe20000010210 */
[----:B------:R-:W-:Y:S01]  /*a230*/  FADD.FTZ R19, R207, R20 ;  /* 0x00000014cf137221 */ /* 0x000fe20000010000 */
[----:B------:R-:W-:Y:S01]  /*a240*/  @P0 IADD3 R16, P6, R2, c[0x0][0x1c8], RZ ;  /* 0x0000720002100a10 */ /* 0x000fe20007fde0ff */
[----:B------:R-:W-:Y:S01]  /*a250*/  FADD.FTZ R22, R183, R22 ;  /* 0x00000016b7167221 */ /* 0x000fe20000010000 */
[----:B------:R-:W-:Y:S01]  /*a260*/  @P0 SHF.L.U32 R0, R0, 0x1, RZ ;  /* 0x0000000100000819 */ /* 0x000fe200000006ff */
[----:B------:R-:W-:Y:S01]  /*a270*/  UISETP.GE.AND UP0, UPT, UR5, 0x1, UPT ;  /* 0x000000010500788c */ /* 0x000fe2000bf06270 */
[C---:B--2---:R-:W-:Y:S03]  /*a280*/  HMMA.16816.F32.BF16 R76, R160.reuse, R4, R76 ;  /* 0x00000004a04c723c */ /* 0x044fe6000004184c */
[----:B------:R-:W-:Y:S01]  /*a290*/  @P0 IADD3.X R17, R18, c[0x0][0x1cc], RZ, P6, !PT ;  /* 0x0000730012110a10 */ /* 0x000fe200037fe4ff */
[----:B------:R-:W-:Y:S01]  /*a2a0*/  FADD.FTZ R19, R191, R19 ;  /* 0x00000013bf137221 */ /* 0x000fe20000010000 */
[----:B------:R-:W-:Y:S02]  /*a2b0*/  @P0 IADD3 R20, P5, R2, 0x80, RZ ;  /* 0x0000008002140810 */ /* 0x000fe40007fbe0ff */
[----:B------:R-:W-:Y:S01]  /*a2c0*/  FADD.FTZ R4, R182, R22 ;  /* 0x00000016b6047221 */ /* 0x000fe20000010000 */
[----:B------:R-:W-:Y:S01]  /*a2d0*/  @!PT LDS RZ, [RZ] ;  /* 0x00000000fffff984 */ /* 0x000fe20000000800 */
[----:B------:R-:W-:Y:S01]  /*a2e0*/  @!PT LDS RZ, [RZ] ;  /* 0x00000000fffff984 */ /* 0x000fe20000000800 */
[----:B------:R-:W-:Y:S01]  /*a2f0*/  @!PT LDS RZ, [RZ] ;  /* 0x00000000fffff984 */ /* 0x000fe20000000800 */
[----:B------:R2:W-:Y:S01]  /*a300*/  @P0 LDGSTS.E.BYPASS.LTC128B.128 [R0+0x12100], [R16.64], !P4 ;  /* 0x1210000010000fae */ /* 0x0005e2000e101d54 */
[----:B------:R-:W-:Y:S01]  /*a310*/  @P0 IADD3 R20, P1, R20, c[0x0][0x1c8], RZ ;  /* 0x0000720014140a10 */ /* 0x000fe20007f3e0ff */
[C---:B------:R-:W-:Y:S03]  /*a320*/  HMMA.16816.F32.BF16 R80, R160.reuse, R6, R80 ;  /* 0x00000006a050723c */ /* 0x040fe60000041850 */
[----:B------:R-:W-:Y:S01]  /*a330*/  @P0 IADD3.X R21, RZ, c[0x0][0x1cc], R18, P1, P5 ;  /* 0x00007300ff150a10 */ /* 0x000fe20000fea412 */
[----:B------:R-:W-:Y:S01]  /*a340*/  FADD.FTZ R4, R180, R4 ;  /* 0x00000004b4047221 */ /* 0x000fe20000010000 */
[----:B------:R-:W-:Y:S01]  /*a350*/  @P0 IADD3 R2, P5, R2, 0x100, RZ ;  /* 0x0000010002020810 */ /* 0x000fe20007fbe0ff */
[----:B------:R-:W-:Y:S01]  /*a360*/  FADD.FTZ R5, R190, R19 ;  /* 0x00000013be057221 */ /* 0x000fe20000010000 */
[----:B-1----:R-:W-:Y:S01]  /*a370*/  MOV R101, R3 ;  /* 0x0000000300657202 */ /* 0x002fe20000000f00 */
[----:B------:R2:W-:Y:S01]  /*a380*/  @P0 LDGSTS.E.BYPASS.LTC128B.128 [R0+0x15100], [R20.64], !P3 ;  /* 0x1510000014000fae */ /* 0x0005e2000d901d54 */
[----:B------:R-:W-:Y:S01]  /*a390*/  @P0 IADD3 R6, P1, R2, c[0x0][0x1c8], RZ ;  /* 0x0000720002060a10 */ /* 0x000fe20007f3e0ff */
[C---:B------:R-:W-:Y:S03]  /*a3a0*/  HMMA.16816.F32.BF16 R84, R160.reuse, R8, R84 ;  /* 0x00000008a054723c */ /* 0x040fe60000041854 */
[----:B------:R-:W-:Y:S01]  /*a3b0*/  @P0 IADD3.X R7, RZ, c[0x0][0x1cc], R18, P1, P5 ;  /* 0x00007300ff070a10 */ /* 0x000fe20000fea412 */
[----:B------:R-:W-:Y:S04]  /*a3c0*/  FADD.FTZ R5, R188, R5 ;  /* 0x00000005bc057221 */ /* 0x000fe80000010000 */
[----:B------:R1:W-:Y:S01]  /*a3d0*/  @P0 LDGSTS.E.BYPASS.LTC128B.128 [R0+0x18100], [R6.64], !P2 ;  /* 0x1810000006000fae */ /* 0x0003e2000d101d54 */
[----:B------:R-:W-:Y:S01]  /*a3e0*/  FADD.FTZ R2, R189, R5 ;  /* 0x00000005bd027221 */ /* 0x000fe20000010000 */
[C---:B------:R-:W-:Y:S03]  /*a3f0*/  HMMA.16816.F32.BF16 R88, R160.reuse, R10, R88 ;  /* 0x0000000aa058723c */ /* 0x040fe60000041858 */
[----:B------:R-:W-:Y:S01]  /*a400*/  FADD.FTZ R5, R181, R4 ;  /* 0x00000004b5057221 */ /* 0x000fe20000010000 */
[----:B------:R-:W-:Y:S01]  /*a410*/  @P0 IADD3 R4, P1, R16, UR10, RZ ;  /* 0x0000000a10040c10 */ /* 0x000fe2000ff3e0ff */
[----:B------:R-:W-:Y:S02]  /*a420*/  FADD.FTZ R18, R178, R2 ;  /* 0x00000002b2127221 */ /* 0x000fe40000010000 */
[----:B------:R-:W-:Y:S01]  /*a430*/  FADD.FTZ R2, R176, R5 ;  /* 0x00000005b0027221 */ /* 0x000fe20000010000 */
[----:B------:R-:W-:Y:S01]  /*a440*/  @P0 IADD3.X R5, R17, UR13, RZ, P1, !PT ;  /* 0x0000000d11050c10 */ /* 0x000fe20008ffe4ff */
[----:B------:R-:W-:Y:S01]  /*a450*/  FADD.FTZ R8, R179, R18 ;  /* 0x00000012b3087221 */ /* 0x000fe20000010000 */
[C---:B---3--:R-:W-:Y:S03]  /*a460*/  HMMA.16816.F32.BF16 R92, R160.reuse, R12, R92 ;  /* 0x0000000ca05c723c */ /* 0x048fe6000004185c */
[----:B------:R3:W-:Y:S01]  /*a470*/  @P0 LDGSTS.E.BYPASS.LTC128B.128 [R0+0x13100], [R4.64], !P4 ;  /* 0x1310000004000fae */ /* 0x0007e2000e101d54 */
[----:B------:R-:W-:Y:S04]  /*a480*/  FADD.FTZ R2, R177, R2 ;  /* 0x00000002b1027221 */ /* 0x000fe80000010000 */
[----:B------:R-:W-:Y:S01]  /*a490*/  FADD.FTZ R2, R173, R2 ;  /* 0x00000002ad027221 */ /* 0x000fe20000010000 */
[----:B------:R-:W-:Y:S02]  /*a4a0*/  HMMA.16816.F32.BF16 R96, R160, R14, R96 ;  /* 0x0000000ea060723c */ /* 0x000fe40000041860 */
[----:B------:R3:W-:Y:S01]  /*a4b0*/  @P0 LDGSTS.E.BYPASS.LTC128B.128 [R0+0x16100], [R4.64+0x80], !P3 ;  /* 0x1610008004000fae */ /* 0x0007e2000d901d54 */
[----:B------:R-:W-:Y:S01]  /*a4c0*/  FADD.FTZ R2, R172, R2 ;  /* 0x00000002ac027221 */ /* 0x000fe20000010000 */
[----:B-1----:R-:W-:Y:S01]  /*a4d0*/  @P0 IADD3 R6, P1, R4, UR10, RZ ;  /* 0x0000000a04060c10 */ /* 0x002fe2000ff3e0ff */
[----:B------:R-:W-:Y:S05]  /*a4e0*/  UIADD3 UR10, UR5, 0x1, URZ ;  /* 0x00000001050a7890 */ /* 0x000fea000fffe03f */
[----:B------:R3:W-:Y:S01]  /*a4f0*/  @P0 LDGSTS.E.BYPASS.LTC128B.128 [R0+0x19100], [R4.64+0x100], !P2 ;  /* 0x1910010004000fae */ /* 0x0007e2000d101d54 */
[----:B------:R-:W-:Y:S01]  /*a500*/  USEL UR5, UR10, URZ, !UP0 ;  /* 0x0000003f0a057287 */ /* 0x000fe2000c000000 */
[----:B------:R-:W-:Y:S06]  /*a510*/  @P0 IADD3.X R7, R5, UR13, RZ, P1, !PT ;  /* 0x0000000d05070c10 */ /* 0x000fec0008ffe4ff */
[----:B------:R2:W-:Y:S08]  /*a520*/  @P0 LDGSTS.E.BYPASS.LTC128B.128 [R0+0x14100], [R6.64], !P4 ;  /* 0x1410000006000fae */ /* 0x0005f0000e101d54 */
[----:B------:R2:W-:Y:S08]  /*a530*/  @P0 LDGSTS.E.BYPASS.LTC128B.128 [R0+0x17100], [R6.64+0x80], !P3 ;  /* 0x1710008006000fae */ /* 0x0005f0000d901d54 */
[----:B------:R2:W-:Y:S01]  /*a540*/  @P0 LDGSTS.E.BYPASS.LTC128B.128 [R0+0x1a100], [R6.64+0x100], !P2 ;  /* 0x1a10010006000fae */ /* 0x0005e2000d101d54 */
[----:B------:R-:W-:Y:S01]  /*a550*/  ISETP.LT.AND P0, PT, RZ, UR16, PT ;  /* 0x00000010ff007c0c */ /* 0x000fe2000bf01270 */
[----:B------:R-:W-:Y:S01]  /*a560*/  UMOV UR16, UR14 ;  /* 0x0000000e00107c82 */ /* 0x000fe20008000000 */
[----:B---3--:R-:W-:Y:S05]  /*a570*/  FADD.FTZ R4, R175, R8 ;  /* 0x00000008af047221 */ /* 0x008fea0000010000 */
        /* <DEDUP_REMOVED lines=11> */
[----:B------:R1:W-:Y:S04]  /*a630*/  STL [R1+0x4], R4 ;  /* 0x0000040401007387 */ /* 0x0003e80000100800 */
[----:B------:R1:W-:Y:S01]  /*a640*/  STL [R1+0x8], R2 ;  /* 0x0000080201007387 */ /* 0x0003e20000100800 */
[----:B------:R-:W-:-:S05]  /*a650*/  @P0 BRA `(.L_x_664) ;  /* 0xffffc06000000947 */ /* 0x000fca000383ffff */
.L_x_663:
[----:B-1----:R-:W2:Y:S04]  /*a660*/  LDL.LU R2, [R1+0x4] ;  /* 0x0000040001027983 */ /* 0x002ea80000300800 */
        /* <DEDUP_REMOVED lines=124> */
.L_x_659:
        /* <DEDUP_REMOVED lines=152> */
.L_x_666:
        /* <DEDUP_REMOVED lines=139> */
.L_x_668:
[----:B---3--:R-:W-:Y:S05]  /*c060*/  BSYNC B0 ;  /* 0x0000000000007941 */ /* 0x008fea0003800000 */
.L_x_667:
        /* <DEDUP_REMOVED lines=23> */
.L_x_670:
[----:B------:R-:W-:Y:S05]  /*c1e0*/  BSYNC B0 ;  /* 0x0000000000007941 */ /* 0x000fea0003800000 */
.L_x_669:
        /* <DEDUP_REMOVED lines=23> */
.L_x_672:
[----:B------:R-:W-:Y:S05]  /*c360*/  BSYNC B0 ;  /* 0x0000000000007941 */ /* 0x000fea0003800000 */
.L_x_671:
        /* <DEDUP_REMOVED lines=24> */
.L_x_665:
        /* <DEDUP_REMOVED lines=19> */
.L_x_673:
        /* <DEDUP_REMOVED lines=42> */
.L_x_675:
[----:B------:R-:W-:Y:S05]  /*c8c0*/  BSYNC B0 ;  /* 0x0000000000007941 */ /* 0x000fea0003800000 */
.L_x_674:
        /* <DEDUP_REMOVED lines=66> */
.L_x_677:
[----:B------:R-:W-:Y:S05]  /*ccf0*/  BSYNC B0 ;  /* 0x0000000000007941 */ /* 0x000fea0003800000 */
.L_x_676:
        /* <DEDUP_REMOVED lines=21> */
.L_x_679:
[----:B------:R-:W-:Y:S05]  /*ce50*/  BSYNC B0 ;  /* 0x0000000000007941 */ /* 0x000fea0003800000 */
.L_x_678:
        /* <DEDUP_REMOVED lines=21> */
.L_x_681:
[----:B------:R-:W-:Y:S05]  /*cfb0*/  BSYNC B0 ;  /* 0x0000000000007941 */ /* 0x000fea0003800000 */
.L_x_680:
        /* <DEDUP_REMOVED lines=22> */
.L_x_682:
        /* <DEDUP_REMOVED lines=14> */
.L_x_1343:


//--------------------- .text._ZN7cutlass13device_kernelIN5flash19enable_sm80_to_sm89INS1_16FlashAttnFwdSm80INS1_25CollectiveMainloopFwdSm80ILi8ELi2ELb0EN4cute5tupleIJNS5_1CILi128EEENS7_ILi64EEENS7_ILi192EEEEEELi192ENS_10bfloat16_tEfNS_4arch4Sm80ELb0ELb0ELb1ELb1ELb0ELb1ELb1ELb0EEENS1_21CollectiveEpilogueFwdINS6_IJS8_SA_S9_EEENS6_IJNS7_ILi1EEESI_SI_EEESC_SE_Li256ELb1ELb1ELb0ELb0EEENS1_19SingleTileSchedulerILb1ELb0ELb1ELi128EEEEEEEEEvNT_6ParamsE --------------------------
	.section	.text._ZN7cutlass13device_kernelIN5flash19enable_sm80_to_sm89INS1_16FlashAttnFwdSm80INS1_25CollectiveMainloopFwdSm80ILi8ELi2ELb0EN4cute5tupleIJNS5_1CILi128EEENS7_ILi64EEENS7_ILi192EEEEEELi192ENS_10bfloat16_tEfNS_4arch4Sm80ELb0ELb0ELb1ELb1ELb0ELb1ELb1ELb0EEENS1_21CollectiveEpilogueFwdINS6_IJS8_SA_S9_EEENS6_IJNS7_ILi1EEESI_SI_EEESC_SE_Li256ELb1ELb1ELb0ELb0EEENS1_19SingleTileSchedulerILb1ELb0ELb1ELi128EEEEEEEEEvNT_6ParamsE,"ax",@progbits
	.sectioninfo	@"SHI_REGISTERS=237"
	.align	128
.text._ZN7cutlass13device_kernelIN5flash19enable_sm80_to_sm89INS1_16FlashAttnFwdSm80INS1_25CollectiveMainloopFwdSm80ILi8ELi2ELb0EN4cute5tupleIJNS5_1CILi128EEENS7_ILi64EEENS7_ILi192EEEEEELi192ENS_10bfloat16_tEfNS_4arch4Sm80ELb0ELb0ELb1ELb1ELb0ELb1ELb1ELb0EEENS1_21CollectiveEpilogueFwdINS6_IJS8_SA_S9_EEENS6_IJNS7_ILi1EEESI_SI_EEESC_SE_Li256ELb1ELb1ELb0ELb0EEENS1_19SingleTileSchedulerILb1ELb0ELb1ELi128EEEEEEEEEvNT_6ParamsE:
        .type           _ZN7cutlass13device_kernelIN5flash19enable_sm80_to_sm89INS1_16FlashAttnFwdSm80INS1_25CollectiveMainloopFwdSm80ILi8ELi2ELb0EN4cute5tupleIJNS5_1CILi128EEENS7_ILi64EEENS7_ILi192EEEEEELi192ENS_10bfloat16_tEfNS_4arch4Sm80ELb0ELb0ELb1ELb1ELb0ELb1ELb1ELb0EEENS1_21CollectiveEpilogueFwdINS6_IJS8_SA_S9_EEENS6_IJNS7_ILi1EEESI_SI_EEESC_SE_Li256ELb1ELb1ELb0ELb0EEENS1_19SingleTileSchedulerILb1ELb0ELb1ELi128EEEEEEEEEvNT_6ParamsE,@function
        .size           _ZN7cutlass13device_kernelIN5flash19enable_sm80_to_sm89INS1_16FlashAttnFwdSm80INS1_25CollectiveMainloopFwdSm80ILi8ELi2ELb0EN4cute5tupleIJNS5_1CILi128EEENS7_ILi64EEENS7_ILi192EEEEEELi192ENS_10bfloat16_tEfNS_4arch4Sm80ELb0ELb0ELb1ELb1ELb0ELb1ELb1ELb0EEENS1_21CollectiveEpilogueFwdINS6_IJS8_SA_S9_EEENS6_IJNS7_ILi1EEESI_SI_EEESC_SE_Li256ELb1ELb1ELb0ELb0EEENS1_19SingleTileSchedulerILb1ELb0ELb1ELi128EEEEEEEEEvNT_6ParamsE,(.L_x_1344 - _ZN7cutlass13device_kernelIN5flash19enable_sm80_to_sm89INS1_16FlashAttnFwdSm80INS1_25CollectiveMainloopFwdSm80ILi8ELi2ELb0EN4cute5tupleIJNS5_1CILi128EEENS7_ILi64EEENS7_ILi192EEEEEELi192ENS_10bfloat16_tEfNS_4arch4Sm80ELb0ELb0ELb1ELb1ELb0ELb1ELb1ELb0EEENS1_21CollectiveEpilogueFwdINS6_IJS8_SA_S9_EEENS6_IJNS7_ILi1EEESI_SI_EEESC_SE_Li256ELb1ELb1ELb0ELb0EEENS1_19SingleTileSchedulerILb1ELb0ELb1ELi128EEEEEEEEEvNT_6ParamsE)
        .other          _ZN7cutlass13device_kernelIN5flash19enable_sm80_to_sm89INS1_16FlashAttnFwdSm80INS1_25CollectiveMainloopFwdSm80ILi8ELi2ELb0EN4cute5tupleIJNS5_1CILi128EEENS7_ILi64EEENS7_ILi192EEEEEELi192ENS_10bfloat16_tEfNS_4arch4Sm80ELb0ELb0ELb1ELb1ELb0ELb1ELb1ELb0EEENS1_21CollectiveEpilogueFwdINS6_IJS8_SA_S9_EEENS6_IJNS7_ILi1EEESI_SI_EEESC_SE_Li256ELb1ELb1ELb0ELb0EEENS1_19SingleTileSchedulerILb1ELb0ELb1ELi128EEEEEEEEEvNT_6ParamsE,@"STO_CUDA_ENTRY STV_DEFAULT"
_ZN7cutlass13device_kernelIN5flash19enable_sm80_to_sm89INS1_16FlashAttnFwdSm80INS1_25CollectiveMainloopFwdSm80ILi8ELi2ELb0EN4cute5tupleIJNS5_1CILi128EEENS7_ILi64EEENS7_ILi192EEEEEELi192ENS_10bfloat16_tEfNS_4arch4Sm80ELb0ELb0ELb1ELb1ELb0ELb1ELb1ELb0EEENS1_21CollectiveEpilogueFwdINS6_IJS8_SA_S9_EEENS6_IJNS7_ILi1EEESI_SI_EEESC_SE_Li256ELb1ELb1ELb0ELb0EEENS1_19SingleTileSchedulerILb1ELb0ELb1ELi128EEEEEEEEEvNT_6ParamsE:
        /* <DEDUP_REMOVED lines=16> */
.L_x_684:
        /* <DEDUP_REMOVED lines=8> */
.L_x_686:
[----:B------:R-:W-:-:S05]  /*0180*/  MOV R5, c[0x0][0x54c] ;  /* 0x0001530000057a02 */ /* 0x000fca0000000f00 */
.L_x_685:
[----:B-----5:R-:W-:Y:S01]  /*0190*/  IMAD R5, R5, c[0x0][0x548], RZ ;  /* 0x0001520005057a24 */ /* 0x020fe200078e02ff */
[----:B------:R-:W-:-:S04]  /*01a0*/  SHF.L.U32 R0, R91, 0x7, RZ ;  /* 0x000000075b007819 */ /* 0x000fc800000006ff */
[----:B------:R-:W-:-:S04]  /*01b0*/  ISETP.GE.AND P0, PT, R0, R5, PT ;  /* 0x000000050000720c */ /* 0x000fc80003f06270 */
[----:B------:R-:W-:Y:S01]  /*01c0*/  SEL R192, R192, 0xffffffff, !P0 ;  /* 0xffffffffc0c07807 */ /* 0x000fe20004000000 */
[----:B------:R-:W-:Y:S05]  /*01d0*/  BRA `(.L_x_687) ;  /* 0x0000012000007947 */ /* 0x000fea0003800000 */
.L_x_683:
[----:B---3--:R-:W-:-:S04]  /*01e0*/  ISETP.NE.U32.AND P0, PT, RZ, c[0x0][0x568], PT ;  /* 0x00015a00ff007a0c */ /* 0x008fc80003f05070 */
[----:B------:R-:W-:-:S13]  /*01f0*/  ISETP.NE.AND.EX P0, PT, RZ, c[0x0][0x56c], PT, P0 ;  /* 0x00015b00ff007a0c */ /* 0x000fda0003f05300 */
[----:B------:R-:W-:Y:S05]  /*0200*/  @!P0 BRA `(.L_x_688) ;  /* 0x0000002000008947 */ /* 0x000fea0003800000 */
[----:B------:R1:W5:Y:S01]  /*0210*/  LDG.E R5, [R4.64] ;  /* 0x0000000604057981 */ /* 0x000362000c1e1900 */
[----:B------:R-:W-:Y:S05]  /*0220*/  BRA `(.L_x_689) ;  /* 0x0000009000007947 */ /* 0x000fea0003800000 */
.L_x_688:
        /* <DEDUP_REMOVED lines=8> */
.L_x_690:
[----:B------:R-:W-:-:S05]  /*02b0*/  MOV R5, c[0x0][0x54c] ;  /* 0x0001530000057a02 */ /* 0x000fca0000000f00 */
.L_x_689:
[----:B-----5:R-:W-:Y:S01]  /*02c0*/  IMAD R5, R5, c[0x0][0x548], RZ ;  /* 0x0001520005057a24 */ /* 0x020fe200078e02ff */
[----:B------:R-:W-:-:S04]  /*02d0*/  SHF.L.U32 R0, R91, 0x7, RZ ;  /* 0x000000075b007819 */ /* 0x000fc800000006ff */
[----:B------:R-:W-:-:S04]  /*02e0*/  ISETP.GE.AND P0, PT, R0, R5, PT ;  /* 0x000000050000720c */ /* 0x000fc80003f06270 */
[----:B------:R-:W-:-:S04]  /*02f0*/  SEL R192, R192, 0xffffffff, !P0 ;  /* 0xffffffffc0c07807 */ /* 0x000fc80004000000 */
.L_x_687:
        /* <DEDUP_REMOVED lines=14> */
[CC--:B-1----:R-:W-:Y:S01]  /*03e0*/  IMAD.WIDE R4, R192.reuse, R3.reuse, c[0x0][0x350] ;  /* 0x0000d400c0047625 */ /* 0x0c2fe200078e0203 */
[----:B------:R-:W-:Y:S02]  /*03f0*/  ISETP.NE.AND.EX P1, PT, RZ, c[0x0][0x34c], PT, P1 ;  /* 0x0000d300ff007a0c */ /* 0x000fe40003f25310 */
[----:B------:R-:W-:Y:S01]  /*0400*/  ISETP.NE.AND.EX P5, PT, RZ, c[0x0][0x354], PT, P3 ;  /* 0x0000d500ff007a0c */ /* 0x000fe20003fa5330 */
[----:B------:R-:W-:Y:S01]  /*0410*/  @P2 IMAD.WIDE R14, R192, R3, c[0x0][0x370] ;  /* 0x0000dc00c00e2625 */ /* 0x000fe200078e0203 */
[----:B------:R-:W-:-:S03]  /*0420*/  ISETP.NE.AND.EX P4, PT, RZ, c[0x0][0x35c], PT, P4 ;  /* 0x0000d700ff007a0c */ /* 0x000fc60003f85340 */
[CC--:B------:R-:W-:Y:S01]  /*0430*/  IMAD.WIDE R8, R192.reuse, R3.reuse, c[0x0][0x358] ;  /* 0x0000d600c0087625 */ /* 0x0c0fe200078e0203 */
[----:B------:R1:W5:Y:S01]  /*0440*/  @P2 LDG.E R96, [R14.64] ;  /* 0x000000060e602981 */ /* 0x000362000c1e1900 */
[----:B------:R-:W-:Y:S02]  /*0450*/  P2R R6, PR, RZ, 0x20 ;  /* 0x00000020ff067803 */ /* 0x000fe40000000000 */
[----:B------:R-:W-:Y:S02]  /*0460*/  @P0 IMAD.WIDE R12, R192, R3, c[0x0][0x360] ;  /* 0x0000d800c00c0625 */ /* 0x000fe400078e0203 */
[----:B------:R1:W5:Y:S04]  /*0470*/  @P1 LDG.E R97, [R10.64] ;  /* 0x000000060a611981 */ /* 0x000368000c1e1900 */
[----:B------:R1:W5:Y:S04]  /*0480*/  @P0 LDG.E R93, [R12.64] ;  /* 0x000000060c5d0981 */ /* 0x000368000c1e1900 */
[----:B------:R1:W5:Y:S04]  /*0490*/  @P5 LDG.E R95, [R4.64] ;  /* 0x00000006045f5981 */ /* 0x000368000c1e1900 */
[----:B------:R1:W5:Y:S04]  /*04a0*/  @P4 LDG.E R21, [R8.64] ;  /* 0x0000000608154981 */ /* 0x000368000c1e1900 */
[----:B------:R-:W2:Y:S01]  /*04b0*/  S2R R195, SR_CTAID.Y ;  /* 0x0000000000c37919 */ /* 0x000ea20000002600 */
[----:B------:R-:W-:-:S02]  /*04c0*/  IMAD.MOV.U32 R2, RZ, RZ, c[0x0][0x1d0] ;  /* 0x00007400ff027624 */ /* 0x000fc400078e00ff */
[----:B------:R-:W-:Y:S01]  /*04d0*/  IMAD.MOV.U32 R99, RZ, RZ, c[0x0][0x228] ;  /* 0x00008a00ff637624 */ /* 0x000fe200078e00ff */
[----:B--2---:R-:W-:Y:S01]  /*04e0*/  SHF.R.S32.HI R94, RZ, 0x1f, R195 ;  /* 0x0000001fff5e7819 */ /* 0x004fe200000114c3 */
[----:B------:R-:W-:Y:S05]  /*04f0*/  @P0 BRA `(.L_x_691) ;  /* 0x0000004000000947 */ /* 0x000fea0003800000 */
[----:B-1----:R-:W-:Y:S05]  /*0500*/  @!P1 BRA `(.L_x_691) ;  /* 0x0000003000009947 */ /* 0x002fea0003800000 */
[----:B-----5:R-:W2:Y:S04]  /*0510*/  LDG.E R93, [R10.64] ;  /* 0x000000060a5d7981 */ /* 0x020ea8000c1e1900 */
[----:B------:R-:W2:Y:S02]  /*0520*/  LDG.E R0, [R10.64+0x4] ;  /* 0x000004060a007981 */ /* 0x000ea4000c1e1900 */
[----:B--2---:R-:W-:Y:S02]  /*0530*/  IADD3 R93, -R93, R0, RZ ;  /* 0x000000005d5d7210 */ /* 0x004fe40007ffe1ff */
.L_x_691:
[----:B-1----:R-:W-:-:S04]  /*0540*/  ISETP.NE.U32.AND P0, PT, RZ, c[0x0][0x368], PT ;  /* 0x0000da00ff007a0c */ /* 0x002fc80003f05070 */
[----:B------:R-:W-:-:S13]  /*0550*/  ISETP.NE.AND.EX P0, PT, RZ, c[0x0][0x36c], PT, P0 ;  /* 0x0000db00ff007a0c */ /* 0x000fda0003f05300 */
[----:B------:R-:W-:Y:S05]  /*0560*/  @!P0 BRA `(.L_x_692) ;  /* 0x0000003000008947 */ /* 0x000fea0003800000 */
[----:B------:R-:W-:-:S05]  /*0570*/  IMAD.WIDE R4, R192, R3, c[0x0][0x368] ;  /* 0x0000da00c0047625 */ /* 0x000fca00078e0203 */
[----:B------:R1:W5:Y:S01]  /*0580*/  LDG.E R2, [R4.64] ;  /* 0x0000000604027981 */ /* 0x000362000c1e1900 */
[----:B------:R-:W-:Y:S05]  /*0590*/  BRA `(.L_x_693) ;  /* 0x0000004000007947 */ /* 0x000fea0003800000 */
.L_x_692:
[----:B------:R-:W-:Y:S05]  /*05a0*/  @!P5 BRA `(.L_x_693) ;  /* 0x000000300000d947 */ /* 0x000fea0003800000 */
[----:B------:R-:W2:Y:S04]  /*05b0*/  LDG.E R2, [R4.64] ;  /* 0x0000000604027981 */ /* 0x000ea8000c1e1900 */
[----:B------:R-:W2:Y:S02]  /*05c0*/  LDG.E R7, [R4.64+0x4] ;  /* 0x0000040604077981 */ /* 0x000ea4000c1e1900 */
[----:B--2---:R-:W-:Y:S02]  /*05d0*/  IADD3 R2, -R2, R7, RZ ;  /* 0x0000000702027210 */ /* 0x004fe40007ffe1ff */
.L_x_693:
[----:B-1----:R-:W2:Y:S04]  /*05e0*/  @P4 LDG.E R4, [R8.64] ;  /* 0x0000000608044981 */ /* 0x002ea8000c1e1900 */
[----:B------:R-:W2:Y:S01]  /*05f0*/  @P4 LDG.E R5, [R8.64+0x4] ;  /* 0x0000040608054981 */ /* 0x000ea2000c1e1900 */
[----:B-----5:R-:W-:Y:S01]  /*0600*/  IMAD.IADD R0, R2, 0x1, -R96 ;  /* 0x0000000102007824 */ /* 0x020fe200078e0a60 */
[----:B------:R-:W-:Y:S01]  /*0610*/  ISETP.NE.U32.AND P0, PT, RZ, c[0x0][0x378], PT ;  /* 0x0000de00ff007a0c */ /* 0x000fe20003f05070 */
[----:B------:R-:W-:-:S03]  /*0620*/  IMAD.MOV.U32 R92, RZ, RZ, R2 ;  /* 0x000000ffff5c7224 */ /* 0x000fc600078e0002 */
[----:B------:R-:W-:Y:S01]  /*0630*/  ISETP.NE.AND.EX P0, PT, RZ, c[0x0][0x37c], PT, P0 ;  /* 0x0000df00ff007a0c */ /* 0x000fe20003f05300 */
[----:B------:R-:W-:-:S05]  /*0640*/  IMAD.MOV R11, RZ, RZ, -R0 ;  /* 0x000000ffff0b7224 */ /* 0x000fca00078e0a00 */
[----:B------:R-:W-:-:S07]  /*0650*/  IMNMX R11, RZ, R11, !PT ;  /* 0x0000000bff0b7217 */ /* 0x000fce0007800200 */
[----:B------:R-:W-:-:S05]  /*0660*/  @P0 IMAD.WIDE R12, R192, R3, c[0x0][0x378] ;  /* 0x0000de00c00c0625 */ /* 0x000fca00078e0203 */
[----:B------:R1:W5:Y:S01]  /*0670*/  @P0 LDG.E R92, [R12.64] ;  /* 0x000000060c5c0981 */ /* 0x000362000c1e1900 */
[----:B--2---:R-:W-:-:S04]  /*0680*/  @P4 IMAD.IADD R99, R5, 0x1, -R4 ;  /* 0x0000000105634824 */ /* 0x004fc800078e0a04 */
[----:B------:R-:W-:-:S05]  /*0690*/  IMAD.IADD R89, R0, 0x1, R99 ;  /* 0x0000000100597824 */ /* 0x000fca00078e0263 */
[----:B------:R-:W-:-:S04]  /*06a0*/  IADD3 R4, R89, 0x3f, RZ ;  /* 0x0000003f59047810 */ /* 0x000fc80007ffe0ff */
[----:B------:R-:W-:-:S04]  /*06b0*/  SHF.R.S32.HI R133, RZ, 0x1f, R4 ;  /* 0x0000001fff857819 */ /* 0x000fc80000011404 */
[----:B------:R-:W-:-:S04]  /*06c0*/  LEA.HI R133, R133, R4, RZ, 0x6 ;  /* 0x0000000485857211 */ /* 0x000fc800078f30ff */
[----:B------:R-:W-:-:S05]  /*06d0*/  LOP3.LUT R5, R133, 0xffffffc0, RZ, 0xc0, !PT ;  /* 0xffffffc085057812 */ /* 0x000fca00078ec0ff */
[----:B------:R-:W-:-:S05]  /*06e0*/  IMAD.IADD R0, R5, 0x1, -R0 ;  /* 0x0000000105007824 */ /* 0x000fca00078e0a00 */
[----:B------:R-:W-:-:S04]  /*06f0*/  IMNMX R0, R0, R99, PT ;  /* 0x0000006300007217 */ /* 0x000fc80003800200 */
[----:B------:R-:W-:Y:S02]  /*0700*/  ISETP.GT.AND P0, PT, R0, R11, PT ;  /* 0x0000000b0000720c */ /* 0x000fe40003f04270 */
[----:B------:R-:W-:-:S11]  /*0710*/  SHF.R.U32.HI R11, RZ, 0x6, R11 ;  /* 0x00000006ff0b7819 */ /* 0x000fd6000001160b */
        /* <DEDUP_REMOVED lines=12> */
[----:B------:R-:W-:Y:S01]  /*07e0*/  IMAD.MOV.U32 R102, RZ, RZ, c[0x0][0x238] ;  /* 0x00008e00ff667624 */ /* 0x000fe200078e00ff */
[----:B------:R-:W-:Y:S01]  /*07f0*/  SHF.R.S32.HI R3, RZ, 0x1f, R21 ;  /* 0x0000001fff037819 */ /* 0x000fe20000011415 */
[----:B------:R-:W-:Y:S01]  /*0800*/  IMAD.MOV.U32 R137, RZ, RZ, 0x6 ;  /* 0x00000006ff897424 */ /* 0x000fe200078e00ff */
[-C--:B------:R-:W-:Y:S01]  /*0810*/  LEA.HI R5, R7, R90.reuse, RZ, 0x3 ;  /* 0x0000005a07057211 */ /* 0x080fe200078f18ff */
[----:B------:R-:W-:Y:S01]  /*0820*/  IMAD R14, R94, c[0x0][0x240], RZ ;  /* 0x000090005e0e7a24 */ /* 0x000fe200078e02ff */
[----:B------:R-:W-:Y:S01]  /*0830*/  IADD3 R18, R0, -0x1, RZ ;  /* 0xffffffff00127810 */ /* 0x000fe20007ffe0ff */
[----:B------:R-:W-:Y:S01]  /*0840*/  IMAD.SHL.U32 R103, R102, 0x40, RZ ;  /* 0x0000004066677824 */ /* 0x000fe200078e00ff */
[----:B------:R-:W-:Y:S01]  /*0850*/  SHF.R.S32.HI R4, RZ, 0x3, R5 ;  /* 0x00000003ff047819 */ /* 0x000fe20000011405 */
[----:B------:R-:W-:Y:S01]  /*0860*/  IMAD R22, R94, c[0x0][0x260], RZ ;  /* 0x000098005e167a24 */ /* 0x000fe200078e02ff */
[----:B------:R-:W-:Y:S01]  /*0870*/  LOP3.LUT R5, R5, 0x1ffffff8, RZ, 0xc0, !PT ;  /* 0x1ffffff805057812 */ /* 0x000fe200078ec0ff */
[----:B------:R-:W-:Y:S01]  /*0880*/  IMAD.SHL.U32 R105, R102, 0x20, RZ ;  /* 0x0000002066697824 */ /* 0x000fe200078e00ff */
[----:B------:R-:W-:Y:S01]  /*0890*/  IADD3 R21, P0, R4, R21, RZ ;  /* 0x0000001504157210 */ /* 0x000fe20007f1e0ff */
[----:B------:R-:W-:Y:S01]  /*08a0*/  IMAD R22, R195, c[0x0][0x264], R22 ;  /* 0x00009900c3167a24 */ /* 0x000fe200078e0216 */
[----:B------:R-:W-:Y:S01]  /*08b0*/  SHF.L.U64.HI R101, R102, R137, c[0x0][0x23c] ;  /* 0x00008f0066657619 */ /* 0x000fe20000010289 */
[----:B------:R-:W-:Y:S01]  /*08c0*/  IMAD.IADD R8, R90, 0x1, -R5 ;  /* 0x000000015a087824 */ /* 0x000fe200078e0a05 */
[----:B------:R-:W-:Y:S01]  /*08d0*/  LEA.HI.X.SX32 R10, R4, R3, 0x1, P0 ;  /* 0x00000003040a7211 */ /* 0x000fe200000f0eff */
[----:B------:R-:W-:Y:S01]  /*08e0*/  IMAD.MOV.U32 R5, RZ, RZ, c[0x0][0x258] ;  /* 0x00009600ff057624 */ /* 0x000fe200078e00ff */
[----:B------:R-:W-:Y:S01]  /*08f0*/  SHF.R.S32.HI R15, RZ, 0x1f, R192 ;  /* 0x0000001fff0f7819 */ /* 0x000fe200000114c0 */
[----:B------:R-:W-:Y:S01]  /*0900*/  IMAD.SHL.U32 R8, R8, 0x8, RZ ;  /* 0x0000000808087824 */ /* 0x000fe200078e00ff */
[----:B------:R-:W-:Y:S01]  /*0910*/  SEL R150, R192, RZ, !P4 ;  /* 0x000000ffc0967207 */ /* 0x000fe20006000000 */
[C---:B------:R-:W-:Y:S01]  /*0920*/  IMAD R152, R10.reuse, c[0x0][0x238], RZ ;  /* 0x00008e000a987a24 */ /* 0x040fe200078e02ff */
[----:B------:R-:W-:Y:S01]  /*0930*/  SHF.L.U64.HI R98, R5, R137, c[0x0][0x25c] ;  /* 0x0000970005627619 */ /* 0x000fe20000010289 */
[----:B------:R-:W-:Y:S01]  /*0940*/  IMAD R10, R10, c[0x0][0x258], RZ ;  /* 0x000096000a0a7a24 */ /* 0x000fe200078e02ff */
[----:B------:R-:W-:Y:S01]  /*0950*/  SHF.R.S32.HI R9, RZ, 0x1f, R8 ;  /* 0x0000001fff097819 */ /* 0x000fe20000011408 */
[----:B------:R-:W-:Y:S01]  /*0960*/  IMAD R152, R21, c[0x0][0x23c], R152 ;  /* 0x00008f0015987a24 */ /* 0x000fe200078e0298 */
[----:B------:R-:W-:Y:S01]  /*0970*/  SEL R155, R15, RZ, !P4 ;  /* 0x000000ff0f9b7207 */ /* 0x000fe20006000000 */
[C---:B------:R-:W-:Y:S01]  /*0980*/  IMAD R3, R21.reuse, c[0x0][0x25c], R10 ;  /* 0x0000970015037a24 */ /* 0x040fe200078e020a */
[----:B------:R-:W-:Y:S01]  /*0990*/  ISETP.GE.AND P5, PT, R8, c[0x0][0x1d4], PT ;  /* 0x0000750008007a0c */ /* 0x000fe20003fa6270 */
[----:B------:R-:W-:Y:S01]  /*09a0*/  IMAD.WIDE.U32 R12, R21, c[0x0][0x238], R8 ;  /* 0x00008e00150c7a25 */ /* 0x000fe200078e0008 */
[----:B------:R-:W-:Y:S01]  /*09b0*/  LEA.HI R30, R7, R90, RZ, 0x2 ;  /* 0x0000005a071e7211 */ /* 0x000fe200078f10ff */
[----:B------:R-:W-:Y:S01]  /*09c0*/  ULDC.U8 UR4, c[0x0][0x298] ;  /* 0x0000a60000047ab9 */ /* 0x000fe20000000000 */
[----:B------:R-:W-:Y:S01]  /*09d0*/  LOP3.LUT R194, R194, 0xfffffffd, RZ, 0xc0, !PT ;  /* 0xfffffffdc2c27812 */ /* 0x000fe200078ec0ff */
[----:B------:R-:W-:Y:S01]  /*09e0*/  IMAD.IADD R153, R13, 0x1, R152 ;  /* 0x000000010d997824 */ /* 0x000fe200078e0298 */
[----:B------:R-:W-:Y:S01]  /*09f0*/  SHF.R.S32.HI R115, RZ, 0x2, R30 ;  /* 0x00000002ff737819 */ /* 0x000fe2000001141e */
[----:B------:R-:W-:Y:S01]  /*0a00*/  IMAD.WIDE.U32 R20, R21, c[0x0][0x258], R8 ;  /* 0x0000960015147a25 */ /* 0x000fe200078e0008 */
[----:B------:R-:W-:-:S02]  /*0a10*/  SHF.R.S32.HI R9, RZ, 0x1f, R18 ;  /* 0x0000001fff097819 */ /* 0x000fc40000011412 */
[----:B-----5:R-:W-:Y:S01]  /*0a20*/  SHF.R.S32.HI R117, RZ, 0x1f, R92 ;  /* 0x0000001fff757819 */ /* 0x020fe2000001145c */
[----:B------:R-:W-:Y:S02]  /*0a30*/  IMAD.MOV.U32 R152, RZ, RZ, R12 ;  /* 0x000000ffff987224 */ /* 0x000fe400078e000c */
[----:B------:R-:W-:Y:S02]  /*0a40*/  IMAD.IADD R21, R21, 0x1, R3 ;  /* 0x0000000115157824 */ /* 0x000fe400078e0203 */
[C---:B------:R-:W-:Y:S02]  /*0a50*/  IMAD R3, R195.reuse, c[0x0][0x244], R14 ;  /* 0x00009100c3037a24 */ /* 0x040fe400078e020e */
[----:B------:R-:W-:-:S04]  /*0a60*/  IMAD.WIDE.U32 R152, R195, c[0x0][0x240], R152 ;  /* 0x00009000c3987a25 */ /* 0x000fc800078e0098 */
[----:B------:R-:W-:Y:S02]  /*0a70*/  IMAD.IADD R153, R153, 0x1, R3 ;  /* 0x0000000199997824 */ /* 0x000fe400078e0203 */
[-C--:B------:R-:W-:Y:S02]  /*0a80*/  IMAD R12, R101, R18.reuse, RZ ;  /* 0x00000012650c7224 */ /* 0x080fe400078e02ff */
[----:B------:R-:W-:Y:S02]  /*0a90*/  IMAD.SHL.U32 R3, R4, 0x40, RZ ;  /* 0x0000004004037824 */ /* 0x000fe400078e00ff */
[----:B------:R-:W-:Y:S01]  /*0aa0*/  IMAD.IADD R13, R99, 0x1, -R4 ;  /* 0x00000001630d7824 */ /* 0x000fe200078e0a04 */
[----:B------:R-:W-:Y:S01]  /*0ab0*/  IADD3 R4, R8, 0x40, RZ ;  /* 0x0000004008047810 */ /* 0x000fe20007ffe0ff */
[----:B------:R-:W-:Y:S01]  /*0ac0*/  IMAD.SHL.U32 R100, R5, 0x40, RZ ;  /* 0x0000004005647824 */ /* 0x000fe200078e00ff */
[----:B------:R-:W-:Y:S01]  /*0ad0*/  LOP3.LUT R3, R3, 0x1c0, RZ, 0xc0, !PT ;  /* 0x000001c003037812 */ /* 0x000fe200078ec0ff */
[----:B------:R-:W-:Y:S01]  /*0ae0*/  IMAD R10, R98, R18, RZ ;  /* 0x00000012620a7224 */ /* 0x000fe200078e02ff */
[----:B------:R-:W-:Y:S01]  /*0af0*/  ISETP.GE.AND P4, PT, R4, c[0x0][0x1d4], PT ;  /* 0x0000750004007a0c */ /* 0x000fe20003f86270 */
[----:B------:R-:W-:-:S02]  /*0b00*/  IMAD R19, R9, R103, R12 ;  /* 0x0000006709137224 */ /* 0x000fc400078e020c */
[----:B------:R-:W-:Y:S02]  /*0b10*/  IMAD R12, R18, -0x40, R13 ;  /* 0xffffffc0120c7824 */ /* 0x000fe400078e020d */
[----:B------:R-:W-:Y:S02]  /*0b20*/  IMAD R157, R155, c[0x0][0x248], RZ ;  /* 0x000092009b9d7a24 */ /* 0x000fe400078e02ff */
[----:B------:R-:W-:Y:S01]  /*0b30*/  IMAD R9, R9, R100, R10 ;  /* 0x0000006409097224 */ /* 0x000fe200078e020a */
[----:B------:R-:W-:Y:S01]  /*0b40*/  LOP3.LUT R10, R3, 0x38, R8, 0xf8, !PT ;  /* 0x00000038030a7812 */ /* 0x000fe200078ef808 */
[C---:B------:R-:W-:Y:S01]  /*0b50*/  IMAD R157, R150.reuse, c[0x0][0x24c], R157 ;  /* 0x00009300969d7a24 */ /* 0x040fe200078e029d */
[----:B------:R-:W-:Y:S01]  /*0b60*/  SHF.R.U32.HI R3, RZ, 0x3, R3 ;  /* 0x00000003ff037819 */ /* 0x000fe20000011603 */
[----:B------:R-:W-:Y:S01]  /*0b70*/  IMAD.WIDE.U32 R152, R150, c[0x0][0x248], R152 ;  /* 0x0000920096987a25 */ /* 0x000fe200078e0098 */
[C---:B------:R-:W-:Y:S02]  /*0b80*/  ISETP.GE.AND P1, PT, R12.reuse, 0x21, PT ;  /* 0x000000210c00780c */ /* 0x040fe40003f26270 */
[----:B------:R-:W-:Y:S01]  /*0b90*/  ISETP.GE.AND P2, PT, R12, 0x1, PT ;  /* 0x000000010c00780c */ /* 0x000fe20003f46270 */
[----:B------:R-:W-:Y:S01]  /*0ba0*/  IMAD.IADD R157, R153, 0x1, R157 ;  /* 0x00000001999d7824 */ /* 0x000fe200078e029d */
[----:B------:R-:W-:Y:S01]  /*0bb0*/  LOP3.LUT R3, R10, R3, RZ, 0x3c, !PT ;  /* 0x000000030a037212 */ /* 0x000fe200078e3cff */
[----:B------:R-:W-:Y:S01]  /*0bc0*/  IMAD.MOV.U32 R156, RZ, RZ, R152 ;  /* 0x000000ffff9c7224 */ /* 0x000fe200078e0098 */
[----:B------:R-:W-:Y:S01]  /*0bd0*/  LEA.HI R10, R7, R90, RZ, 0x6 ;  /* 0x0000005a070a7211 */ /* 0x000fe200078f30ff */
[----:B------:R-:W-:Y:S01]  /*0be0*/  IMAD.WIDE.U32 R20, R195, c[0x0][0x260], R20 ;  /* 0x00009800c3147a25 */ /* 0x000fe200078e0014 */
[----:B------:R-:W-:-:S03]  /*0bf0*/  IADD3 R8, R8, 0x80, RZ ;  /* 0x0000008008087810 */ /* 0x000fc60007ffe0ff */
[----:B------:R-:W-:-:S04]  /*0c00*/  IMAD.WIDE.U32 R12, R18, R103, R156 ;  /* 0x00000067120c7225 */ /* 0x000fc800078e009c */
[----:B------:R-:W-:Y:S01]  /*0c10*/  IMAD.MOV.U32 R106, RZ, RZ, 0x5 ;  /* 0x00000005ff6a7424 */ /* 0x000fe200078e00ff */
[----:B------:R-:W-:Y:S01]  /*0c20*/  @P1 IADD3 R4, P6, R105, R12, RZ ;  /* 0x0000000c69041210 */ /* 0x000fe20007fde0ff */
[----:B------:R-:W-:Y:S02]  /*0c30*/  IMAD.SHL.U32 R10, R10, 0x8, RZ ;  /* 0x000000080a0a7824 */ /* 0x000fe400078e00ff */
[----:B------:R-:W-:Y:S01]  /*0c40*/  IMAD.IADD R23, R21, 0x1, R22 ;  /* 0x0000000115177824 */ /* 0x000fe200078e0216 */
[-C--:B------:R-:W-:Y:S01]  /*0c50*/  SHF.L.U64.HI R102, R102, R106.reuse, c[0x0][0x23c] ;  /* 0x00008f0066667619 */ /* 0x080fe2000001026a */
[----:B------:R-:W-:Y:S01]  /*0c60*/  IMAD.MOV.U32 R22, RZ, RZ, R20 ;  /* 0x000000ffff167224 */ /* 0x000fe200078e0014 */
[----:B------:R-:W-:Y:S01]  /*0c70*/  @P2 LEA R20, P0, R12, c[0x0][0x220], 0x1 ;  /* 0x000088000c142a11 */ /* 0x000fe200078008ff */
[----:B------:R-:W-:Y:S01]  /*0c80*/  IMAD R155, R155, c[0x0][0x268], RZ ;  /* 0x00009a009b9b7a24 */ /* 0x000fe200078e02ff */
[----:B------:R-:W-:Y:S01]  /*0c90*/  LOP3.LUT R10, R3, 0xfffffe00, R10, 0xf8, !PT ;  /* 0xfffffe00030a7812 */ /* 0x000fe200078ef80a */
[----:B------:R-:W-:Y:S01]  /*0ca0*/  IMAD.IADD R13, R13, 0x1, R19 ;  /* 0x000000010d0d7824 */ /* 0x000fe200078e0213 */
[----:B------:R-:W-:Y:S01]  /*0cb0*/  SHF.L.U64.HI R106, R5, R106, c[0x0][0x25c] ;  /* 0x00009700056a7619 */ /* 0x000fe2000001026a */
[----:B------:R-:W-:-:S02]  /*0cc0*/  IMAD R155, R150, c[0x0][0x26c], R155 ;  /* 0x00009b00969b7a24 */ /* 0x000fc400078e029b */
[----:B------:R-:W-:Y:S01]  /*0cd0*/  IMAD.WIDE.U32 R150, R150, c[0x0][0x268], R22 ;  /* 0x00009a0096967a25 */ /* 0x000fe200078e0016 */
[--C-:B------:R-:W-:Y:S02]  /*0ce0*/  @P2 LEA.HI.X R21, R12, c[0x0][0x224], R13.reuse, 0x1, P0 ;  /* 0x000089000c152a11 */ /* 0x100fe400000f0c0d */
[----:B------:R-:W-:Y:S01]  /*0cf0*/  @P1 LEA R22, P0, R4, c[0x0][0x220], 0x1 ;  /* 0x0000880004161a11 */ /* 0x000fe200078008ff */
[----:B------:R-:W-:Y:S01]  /*0d00*/  @P1 IMAD.X R3, R102, 0x1, R13, P6 ;  /* 0x0000000166031824 */ /* 0x000fe200030e060d */
[----:B------:R-:W-:Y:S01]  /*0d10*/  ISETP.NE.AND P6, PT, R6, RZ, PT ;  /* 0x000000ff0600720c */ /* 0x000fe20003fc5270 */
[----:B------:R-:W-:Y:S02]  /*0d20*/  @P2 IMAD.SHL.U32 R12, R10, 0x2, RZ ;  /* 0x000000020a0c2824 */ /* 0x000fe400078e00ff */
[----:B------:R-:W-:Y:S01]  /*0d30*/  IMAD.SHL.U32 R107, R5, 0x20, RZ ;  /* 0x00000020056b7824 */ /* 0x000fe200078e00ff */
[----:B------:R-:W-:Y:S01]  /*0d40*/  @P1 LEA.HI.X R23, R4, c[0x0][0x224], R3, 0x1, P0 ;  /* 0x0000890004171a11 */ /* 0x000fe200000f0c03 */
[----:B------:R-:W-:Y:S01]  /*0d50*/  @P1 IMAD.SHL.U32 R5, R10, 0x2, RZ ;  /* 0x000000020a051824 */ /* 0x000fe200078e00ff */
[----:B------:R-:W-:Y:S01]  /*0d60*/  @!PT LDS RZ, [RZ] ;  /* 0x00000000fffff984 */ /* 0x000fe20000000800 */
[----:B------:R-:W-:Y:S01]  /*0d70*/  @!PT LDS RZ, [RZ] ;  /* 0x00000000fffff984 */ /* 0x000fe20000000800 */
[----:B------:R-:W-:Y:S01]  /*0d80*/  @!PT LDS RZ, [RZ] ;  /* 0x00000000fffff984 */ /* 0x000fe20000000800 */
[----:B------:R1:W-:Y:S01]  /*0d90*/  @P2 LDGSTS.E.BYPASS.LTC128B.128 [R12+0xc100], [R20.64], !P5 ;  /* 0x0c100000140c2fae */ /* 0x0003e2000e901d46 */
[----:B------:R-:W-:Y:S01]  /*0da0*/  IMAD.IADD R155, R151, 0x1, R155 ;  /* 0x00000001979b7824 */ /* 0x000fe200078e029b */
[----:B------:R-:W-:Y:S01]  /*0db0*/  ISETP.GT.AND P0, PT, R18, R11, PT ;  /* 0x0000000b1200720c */ /* 0x000fe20003f04270 */
[----:B------:R-:W-:Y:S01]  /*0dc0*/  IMAD.MOV.U32 R154, RZ, RZ, R150 ;  /* 0x000000ffff9a7224 */ /* 0x000fe200078e0096 */
[----:B------:R1:W-:Y:S01]  /*0dd0*/  @P2 LDGSTS.E.BYPASS.LTC128B.128 [R12+0xe100], [R20.64+0x80], !P4 ;  /* 0x0e100080140c2fae */ /* 0x0003e2000e101d46 */
[----:B------:R-:W-:-:S02]  /*0de0*/  IMAD.MOV.U32 R104, RZ, RZ, 0x1 ;  /* 0x00000001ff687424 */ /* 0x000fc400078e00ff */
[----:B------:R-:W-:Y:S02]  /*0df0*/  IMAD.IADD R170, R95, 0x1, R2 ;  /* 0x000000015faa7824 */ /* 0x000fe400078e0202 */
[----:B------:R-:W-:Y:S02]  /*0e00*/  IMAD.MOV.U32 R13, RZ, RZ, c[0x0][0x27c] ;  /* 0x00009f00ff0d7624 */ /* 0x000fe400078e00ff */
[----:B------:R-:W-:-:S04]  /*0e10*/  IMAD.WIDE.U32 R28, R170, c[0x0][0x1e0], RZ ;  /* 0x00007800aa1c7a25 */ /* 0x000fc800078e00ff */
[----:B------:R-:W-:Y:S02]  /*0e20*/  IMAD.SHL.U32 R13, R13, 0x2, RZ ;  /* 0x000000020d0d7824 */ /* 0x000fe400078e00ff */
[----:B------:R-:W-:Y:S02]  /*0e30*/  IMAD R168, R94, c[0x0][0x1e8], RZ ;  /* 0x00007a005ea87a24 */ /* 0x000fe400078e02ff */
[----:B------:R-:W-:-:S04]  /*0e40*/  IMAD.WIDE.U32 R172, R115, c[0x0][0x1e0], RZ ;  /* 0x0000780073ac7a25 */ /* 0x000fc800078e00ff */
[----:B------:R-:W-:Y:S02]  /*0e50*/  IMAD R168, R195, c[0x0][0x1ec], R168 ;  /* 0x00007b00c3a87a24 */ /* 0x000fe400078e02a8 */
[----:B------:R-:W-:Y:S02]  /*0e60*/  IMAD.MOV.U32 R67, RZ, RZ, 0x1 ;  /* 0x00000001ff437424 */ /* 0x000fe400078e00ff */
[----:B------:R-:W-:Y:S01]  /*0e70*/  IMAD.MOV.U32 R55, RZ, RZ, RZ ;  /* 0x000000ffff377224 */ /* 0x000fe200078e00ff */
[----:B--2---:R-:W-:Y:S01]  /*0e80*/  @P3 SHF.R.S32.HI R17, RZ, 0x1f, R16 ;  /* 0x0000001fff113819 */ /* 0x004fe20000011410 */
[----:B------:R-:W-:Y:S02]  /*0e90*/  @!P3 IMAD.MOV.U32 R16, RZ, RZ, R192 ;  /* 0x000000ffff10b224 */ /* 0x000fe400078e00c0 */
[----:B------:R-:W-:Y:S01]  /*0ea0*/  @!P3 IMAD.MOV.U32 R17, RZ, RZ, R15 ;  /* 0x000000ffff11b224 */ /* 0x000fe200078e000f */
[----:B------:R-:W-:Y:S01]  /*0eb0*/  ISETP.GE.AND P3, PT, R8, c[0x0][0x1d4], PT ;  /* 0x0000750008007a0c */ /* 0x000fe20003f66270 */
[----:B------:R-:W-:Y:S01]  /*0ec0*/  IMAD.WIDE.U32 R14, R18, R100, R154 ;  /* 0x00000064120e7225 */ /* 0x000fe200078e009a */
[----:B------:R-:W-:-:S02]  /*0ed0*/  SEL R166, R16, RZ, !P6 ;  /* 0x000000ff10a67207 */ /* 0x000fc40007000000 */
[----:B------:R-:W-:Y:S01]  /*0ee0*/  SEL R4, R17, RZ, !P6 ;  /* 0x000000ff11047207 */ /* 0x000fe20007000000 */
[----:B------:R-:W-:Y:S01]  /*0ef0*/  IMAD.IADD R9, R15, 0x1, R9 ;  /* 0x000000010f097824 */ /* 0x000fe200078e0209 */
[----:B------:R-:W-:Y:S01]  /*0f00*/  @P2 LEA R16, P6, R14, c[0x0][0x250], 0x1 ;  /* 0x000094000e102a11 */ /* 0x000fe200078c08ff */
[----:B------:R-:W-:Y:S02]  /*0f10*/  @P2 IMAD.SHL.U32 R8, R10, 0x2, RZ ;  /* 0x000000020a082824 */ /* 0x000fe400078e00ff */
[----:B------:R-:W-:Y:S01]  /*0f20*/  IMAD R125, R4, c[0x0][0x1f0], RZ ;  /* 0x00007c00047d7a24 */ /* 0x000fe200078e02ff */
[----:B------:R-:W-:Y:S01]  /*0f30*/  @P2 LEA.HI.X R17, R14, c[0x0][0x254], R9, 0x1, P6 ;  /* 0x000095000e112a11 */ /* 0x000fe200030f0c09 */
[----:B------:R-:W-:Y:S01]  /*0f40*/  IMAD R123, R4, c[0x0][0x218], RZ ;  /* 0x00008600047b7a24 */ /* 0x000fe200078e02ff */
[----:B------:R-:W-:Y:S01]  /*0f50*/  @P1 IADD3 R3, P6, R107, R14, RZ ;  /* 0x0000000e6b031210 */ /* 0x000fe20007fde0ff */
[----:B------:R1:W-:Y:S01]  /*0f60*/  @P2 LDGSTS.E.BYPASS.LTC128B.128 [R12+0x10100], [R20.64+0x100], !P3 ;  /* 0x10100100140c2fae */ /* 0x0003e2000d901d46 */
[----:B------:R-:W-:Y:S01]  /*0f70*/  @P0 IADD3 R14, R0, -0x2, RZ ;  /* 0xfffffffe000e0810 */ /* 0x000fe20007ffe0ff */
[----:B------:R-:W-:-:S02]  /*0f80*/  IMAD R125, R166, c[0x0][0x1f4], R125 ;  /* 0x00007d00a67d7a24 */ /* 0x000fc400078e027d */
[----:B------:R2:W-:Y:S01]  /*0f90*/  @P1 LDGSTS.E.BYPASS.LTC128B.128 [R5+0xd100], [R22.64], !P5 ;  /* 0x0d10000016051fae */ /* 0x0005e2000e901d46 */
[----:B------:R-:W-:Y:S01]  /*0fa0*/  @P0 SHF.R.S32.HI R0, RZ, 0x1f, R14 ;  /* 0x0000001fff000819 */ /* 0x000fe2000001140e */
[----:B------:R-:W-:Y:S02]  /*0fb0*/  @P0 IMAD R6, R101, R14, RZ ;  /* 0x0000000e65060224 */ /* 0x000fe400078e02ff */
[----:B------:R2:W-:Y:S01]  /*0fc0*/  @P1 LDGSTS.E.BYPASS.LTC128B.128 [R5+0xf100], [R22.64+0x80], !P4 ;  /* 0x0f10008016051fae */ /* 0x0005e2000e101d46 */
[----:B------:R-:W-:Y:S02]  /*0fd0*/  IMAD.MOV.U32 R4, RZ, RZ, c[0x0][0x280] ;  /* 0x0000a000ff047624 */ /* 0x000fe400078e00ff */
[----:B------:R-:W-:Y:S01]  /*0fe0*/  @P0 IMAD R6, R0, R103, R6 ;  /* 0x0000006700060224 */ /* 0x000fe200078e0206 */
[----:B------:R2:W-:Y:S01]  /*0ff0*/  @P1 LDGSTS.E.BYPASS.LTC128B.128 [R5+0x11100], [R22.64+0x100], !P3 ;  /* 0x1110010016051fae */ /* 0x0005e2000d901d46 */
[----:B------:R-:W-:Y:S01]  /*1000*/  @P1 IMAD.X R0, R106, 0x1, R9, P6 ;  /* 0x000000016a001824 */ /* 0x000fe200030e0609 */
[----:B------:R-:W-:Y:S01]  /*1010*/  SHF.L.U64.HI R131, R4, R137, c[0x0][0x284] ;  /* 0x0000a10004837619 */ /* 0x000fe20000010289 */
[----:B------:R-:W-:Y:S01]  /*1020*/  IMAD R123, R166, c[0x0][0x21c], R123 ;  /* 0x00008700a67b7a24 */ /* 0x000fe200078e027b */
[----:B------:R-:W0:Y:S01]  /*1030*/  LDGDEPBAR ;  /* 0x00000000000079af */ /* 0x000e220000000000 */
[----:B------:R-:W-:-:S03]  /*1040*/  IMAD.SHL.U32 R135, R4, 0x40, RZ ;  /* 0x0000004004877824 */ /* 0x000fc600078e00ff */
[----:B------:R-:W-:Y:S01]  /*1050*/  BAR.SYNC.DEFER_BLOCKING 0x0 ;  /* 0x0000000000007b1d */ /* 0x000fe20000010000 */
[----:B--2---:R-:W-:Y:S02]  /*1060*/  LOP3.LUT R5, R30, 0xfffffffc, RZ, 0xc0, !PT ;  /* 0xfffffffc1e057812 */ /* 0x004fe400078ec0ff */
[----:B------:R-:W-:-:S03]  /*1070*/  SHF.R.S32.HI R30, RZ, 0x1f, R30 ;  /* 0x0000001fff1e7819 */ /* 0x000fc6000001141e */
[----:B------:R-:W-:Y:S01]  /*1080*/  @!PT LDS RZ, [RZ] ;  /* 0x00000000fffff984 */ /* 0x000fe20000000800 */
[----:B------:R-:W-:Y:S01]  /*1090*/  @!PT LDS RZ, [RZ] ;  /* 0x00000000fffff984 */ /* 0x000fe20000000800 */
[----:B------:R-:W-:Y:S01]  /*10a0*/  @!PT LDS RZ, [RZ] ;  /* 0x00000000fffff984 */ /* 0x000fe20000000800 */
[----:B------:R2:W-:Y:S01]  /*10b0*/  @P2 LDGSTS.E.BYPASS.LTC128B.128 [R8+0x100], [R16.64], !P5 ;  /* 0x0010000010082fae */ /* 0x0005e2000e901d46 */
[----:B------:R-:W-:Y:S01]  /*10c0*/  IMAD.IADD R22, R90, 0x1, -R5 ;  /* 0x000000015a167824 */ /* 0x000fe200078e0a05 */
[----:B------:R-:W-:Y:S02]  /*10d0*/  SHF.R.S32.HI R5, RZ, 0x1f, R170 ;  /* 0x0000001fff057819 */ /* 0x000fe400000114aa */
[----:B------:R2:W-:Y:S01]  /*10e0*/  @P2 LDGSTS.E.BYPASS.LTC128B.128 [R8+0x2100], [R16.64+0x80], !P4 ;  /* 0x0210008010082fae */ /* 0x0005e2000e101d46 */
[----:B-1----:R-:W-:Y:S01]  /*10f0*/  IMAD.SHL.U32 R20, R22, 0x4, RZ ;  /* 0x0000000416147824 */ /* 0x002fe200078e00ff */
[----:B------:R-:W-:Y:S01]  /*1100*/  LEA.HI R30, R30, R115, RZ, 0x3 ;  /* 0x000000731e1e7211 */ /* 0x000fe200078f18ff */
[----:B------:R-:W-:Y:S01]  /*1110*/  IMAD.SHL.U32 R22, R22, 0x8, RZ ;  /* 0x0000000816167824 */ /* 0x000fe200078e00ff */
[----:B------:R2:W-:Y:S01]  /*1120*/  @P2 LDGSTS.E.BYPASS.LTC128B.128 [R8+0x4100], [R16.64+0x100], !P3 ;  /* 0x0410010010082fae */ /* 0x0005e2000d901d46 */
[----:B------:R-:W-:Y:S02]  /*1130*/  ISETP.LE.AND P2, PT, R104, c[0x0][0x27c], PT ;  /* 0x00009f0068007a0c */ /* 0x000fe40003f43270 */
[----:B------:R-:W-:-:S02]  /*1140*/  IADD3 R19, R20, 0x20, RZ ;  /* 0x0000002014137810 */ /* 0x000fc40007ffe0ff */
[----:B------:R-:W-:Y:S02]  /*1150*/  LOP3.LUT R30, R30, 0xfffffff8, RZ, 0xc0, !PT ;  /* 0xfffffff81e1e7812 */ /* 0x000fe400078ec0ff */
[----:B------:R-:W-:Y:S01]  /*1160*/  SHF.R.S32.HI R23, RZ, 0x1f, R22 ;  /* 0x0000001fff177819 */ /* 0x000fe20000011416 */
[----:B------:R-:W-:Y:S01]  /*1170*/  IMAD.IADD R15, R20, 0x1, R19 ;  /* 0x00000001140f7824 */ /* 0x000fe200078e0213 */
[----:B------:R-:W-:Y:S02]  /*1180*/  SHF.R.S32.HI R21, RZ, 0x1f, R20 ;  /* 0x0000001fff157819 */ /* 0x000fe40000011414 */
[C---:B------:R-:W-:Y:S01]  /*1190*/  IADD3 R145, R22.reuse, 0x60, RZ ;  /* 0x0000006016917810 */ /* 0x040fe20007ffe0ff */
[C-C-:B------:R-:W-:Y:S01]  /*11a0*/  IMAD.WIDE.U32 R164, R115.reuse, c[0x0][0x290], R22.reuse ;  /* 0x0000a40073a47a25 */ /* 0x140fe200078e0016 */
[----:B------:R-:W-:Y:S02]  /*11b0*/  IADD3 R144, R22, 0x80, RZ ;  /* 0x0000008016907810 */ /* 0x000fe40007ffe0ff */
[----:B------:R-:W-:Y:S01]  /*11c0*/  @P2 LOP3.LUT R194, R194, 0x2, RZ, 0xfc, !PT ;  /* 0x00000002c2c22812 */ /* 0x000fe200078efcff */
[----:B------:R-:W-:Y:S01]  /*11d0*/  IMAD.WIDE.U32 R162, R115, c[0x0][0x280], R22 ;  /* 0x0000a00073a27a25 */ /* 0x000fe200078e0016 */
[----:B------:R-:W-:-:S02]  /*11e0*/  @P1 LEA R32, P2, R3, c[0x0][0x250], 0x1 ;  /* 0x0000940003201a11 */ /* 0x000fc400078408ff */
[----:B------:R-:W-:Y:S01]  /*11f0*/  LOP3.LUT R194, R194, 0xfffffffe, RZ, 0xc0, !PT ;  /* 0xfffffffec2c27812 */ /* 0x000fe200078ec0ff */
[----:B------:R-:W-:Y:S01]  /*1200*/  IMAD.WIDE.U32 R38, R115, c[0x0][0x290], R20 ;  /* 0x0000a40073267a25 */ /* 0x000fe200078e0014 */
[----:B------:R-:W-:Y:S02]  /*1210*/  @P1 LEA.HI.X R33, R3, c[0x0][0x254], R0, 0x1, P2 ;  /* 0x0000950003211a11 */ /* 0x000fe400010f0c00 */
[----:B------:R-:W-:Y:S01]  /*1220*/  ISETP.GE.AND P2, PT, R22, c[0x0][0x27c], PT ;  /* 0x00009f0016007a0c */ /* 0x000fe20003f46270 */
[----:B------:R-:W-:Y:S01]  /*1230*/  IMAD R3, R5, c[0x0][0x1e0], RZ ;  /* 0x0000780005037a24 */ /* 0x000fe200078e02ff */
[----:B------:R-:W-:Y:S01]  /*1240*/  IADD3 R0, -R13, c[0x0][0x1d4], RZ ;  /* 0x000075000d007a10 */ /* 0x000fe20007ffe1ff */
[----:B------:R-:W-:Y:S01]  /*1250*/  IMAD.WIDE.U32 R36, R115, c[0x0][0x280], R20 ;  /* 0x0000a00073247a25 */ /* 0x000fe200078e0014 */
[----:B------:R-:W-:Y:S02]  /*1260*/  SEL R9, RZ, c[0x0][0x27c], !P2 ;  /* 0x00009f00ff097a07 */ /* 0x000fe40005000000 */
[----:B--2---:R-:W-:Y:S01]  /*1270*/  IADD3 R17, R20, 0x40, RZ ;  /* 0x0000004014117810 */ /* 0x004fe20007ffe0ff */
[----:B------:R-:W-:Y:S01]  /*1280*/  IMAD R3, R170, c[0x0][0x1e4], R3 ;  /* 0x00007900aa037a24 */ /* 0x000fe200078e0203 */
[-C--:B------:R-:W-:Y:S01]  /*1290*/  SEL R2, R13, R0.reuse, !P2 ;  /* 0x000000000d027207 */ /* 0x080fe20005000000 */
[----:B------:R-:W-:Y:S01]  /*12a0*/  IMAD.IADD R9, R22, 0x1, R9 ;  /* 0x0000000116097824 */ /* 0x000fe200078e0209 */
[----:B------:R-:W-:Y:S01]  /*12b0*/  ISETP.GE.AND P2, PT, R15, c[0x0][0x27c], PT ;  /* 0x00009f000f007a0c */ /* 0x000fe20003f46270 */
[----:B------:R-:W-:Y:S01]  /*12c0*/  IMAD.IADD R16, R20, 0x1, R17 ;  /* 0x0000000114107824 */ /* 0x000fe200078e0211 */
[----:B------:R-:W-:Y:S01]  /*12d0*/  SHF.R.S32.HI R8, RZ, 0x1f, R115 ;  /* 0x0000001fff087819 */ /* 0x000fe20000011473 */
[----:B------:R-:W-:Y:S01]  /*12e0*/  IMAD.IADD R29, R29, 0x1, R3 ;  /* 0x000000011d1d7824 */ /* 0x000fe200078e0203 */
[----:B------:R-:W-:Y:S01]  /*12f0*/  SEL R26, RZ, c[0x0][0x27c], !P2 ;  /* 0x00009f00ff1a7a07 */ /* 0x000fe20005000000 */
[----:B------:R-:W-:Y:S01]  /*1300*/  IMAD.WIDE.U32 R34, R195, c[0x0][0x210], R22 ;  /* 0x00008400c3227a25 */ /* 0x000fe200078e0016 */
[----:B------:R-:W-:-:S02]  /*1310*/  SEL R3, R13, R0, !P2 ;  /* 0x000000000d037207 */ /* 0x000fc40005000000 */
[----:B------:R-:W-:Y:S01]  /*1320*/  SHF.R.S32.HI R24, RZ, 0x1f, R9 ;  /* 0x0000001fff187819 */ /* 0x000fe20000011409 */
[----:B------:R-:W-:Y:S01]  /*1330*/  IMAD.WIDE.U32 R28, R195, c[0x0][0x1e8], R28 ;  /* 0x00007a00c31c7a25 */ /* 0x000fe200078e001c */
[----:B------:R-:W-:Y:S02]  /*1340*/  ISETP.GE.AND P2, PT, R16, c[0x0][0x27c], PT ;  /* 0x00009f0010007a0c */ /* 0x000fe40003f46270 */
[-C--:B------:R-:W-:Y:S01]  /*1350*/  LEA.HI R142, R24, R9.reuse, RZ, 0x3 ;  /* 0x00000009188e7211 */ /* 0x080fe200078f18ff */
[C---:B------:R-:W-:Y:S01]  /*1360*/  IMAD R160, R8.reuse, c[0x0][0x290], RZ ;  /* 0x0000a40008a07a24 */ /* 0x040fe200078e02ff */
[----:B------:R-:W-:Y:S01]  /*1370*/  SHF.R.S32.HI R12, RZ, 0x1f, R3 ;  /* 0x0000001fff0c7819 */ /* 0x000fe20000011403 */
[----:B------:R-:W-:Y:S01]  /*1380*/  IMAD.IADD R169, R29, 0x1, R168 ;  /* 0x000000011da97824 */ /* 0x000fe200078e02a8 */
[----:B------:R-:W-:Y:S01]  /*1390*/  SEL R0, R13, R0, !P2 ;  /* 0x000000000d007207 */ /* 0x000fe20005000000 */
[----:B------:R-:W-:Y:S01]  /*13a0*/  IMAD R158, R8, c[0x0][0x280], RZ ;  /* 0x0000a000089e7a24 */ /* 0x000fe200078e02ff */
[----:B------:R-:W-:Y:S01]  /*13b0*/  LEA.HI R24, R24, R9, RZ, 0x6 ;  /* 0x0000000918187211 */ /* 0x000fe200078f30ff */
[----:B------:R-:W-:Y:S01]  /*13c0*/  IMAD.IADD R9, R115, 0x1, -R30 ;  /* 0x0000000173097824 */ /* 0x000fe200078e0a1e */
[----:B------:R-:W-:Y:S01]  /*13d0*/  SHF.R.S32.HI R13, RZ, 0x1f, R2 ;  /* 0x0000001fff0d7819 */ /* 0x000fe20000011402 */
[----:B------:R-:W-:Y:S01]  /*13e0*/  IMAD.MOV.U32 R168, RZ, RZ, R28 ;  /* 0x000000ffffa87224 */ /* 0x000fe200078e001c */
[----:B------:R-:W-:Y:S01]  /*13f0*/  SEL R27, RZ, c[0x0][0x27c], !P2 ;  /* 0x00009f00ff1b7a07 */ /* 0x000fe20005000000 */
[----:B------:R-:W-:Y:S01]  /*1400*/  IMAD.SHL.U32 R24, R24, 0x40, RZ ;  /* 0x0000004018187824 */ /* 0x000fe200078e00ff */
[----:B------:R-:W-:Y:S01]  /*1410*/  LEA.HI R12, R12, R3, RZ, 0x4 ;  /* 0x000000030c0c7211 */ /* 0x000fe200078f20ff */
[----:B------:R-:W-:Y:S01]  /*1420*/  IMAD.IADD R3, R26, 0x1, R15 ;  /* 0x000000011a037824 */ /* 0x000fe200078e020f */
[----:B------:R-:W-:Y:S01]  /*1430*/  LEA.HI R13, R13, R2, RZ, 0x4 ;  /* 0x000000020d0d7211 */ /* 0x000fe200078f20ff */
[----:B------:R-:W-:Y:S01]  /*1440*/  IMAD.IADD R27, R27, 0x1, R16 ;  /* 0x000000011b1b7824 */ /* 0x000fe200078e0210 */
[----:B------:R-:W-:Y:S01]  /*1450*/  LEA.HI R2, R7, R90, RZ, 0x5 ;  /* 0x0000005a07027211 */ /* 0x000fe200078f28ff */
[----:B------:R-:W-:Y:S01]  /*1460*/  IMAD.WIDE.U32 R168, R166, c[0x0][0x1f0], R168 ;  /* 0x00007c00a6a87a25 */ /* 0x000fe200078e00a8 */
[----:B------:R-:W-:-:S02]  /*1470*/  LOP3.LUT P6, RZ, R9, 0x4, RZ, 0xc0, !PT ;  /* 0x0000000409ff7812 */ /* 0x000fc400078cc0ff */
[----:B------:R-:W-:Y:S01]  /*1480*/  SHF.R.S32.HI R7, RZ, 0x1f, R0 ;  /* 0x0000001fff077819 */ /* 0x000fe20000011400 */
[----:B------:R-:W-:Y:S01]  /*1490*/  IMAD.SHL.U32 R9, R9, 0x40, RZ ;  /* 0x0000004009097824 */ /* 0x000fe200078e00ff */
[----:B------:R-:W-:Y:S01]  /*14a0*/  SHF.R.S32.HI R112, RZ, 0x1f, R3 ;  /* 0x0000001fff707819 */ /* 0x000fe20000011403 */
[----:B------:R-:W-:Y:S01]  /*14b0*/  IMAD.SHL.U32 R2, R2, 0x10, RZ ;  /* 0x0000001002027824 */ /* 0x000fe200078e00ff */
[----:B------:R-:W-:Y:S01]  /*14c0*/  LEA.HI R7, R7, R0, RZ, 0x4 ;  /* 0x0000000007077211 */ /* 0x000fe200078f20ff */
[----:B------:R-:W-:Y:S01]  /*14d0*/  IMAD.IADD R125, R169, 0x1, R125 ;  /* 0x00000001a97d7824 */ /* 0x000fe200078e027d */
[----:B------:R-:W-:Y:S01]  /*14e0*/  LOP3.LUT R9, R9, 0x1c0, RZ, 0xc0, !PT ;  /* 0x000001c009097812 */ /* 0x000fe200078ec0ff */
[----:B------:R-:W-:Y:S01]  /*14f0*/  IMAD R28, R94, c[0x0][0x210], RZ ;  /* 0x000084005e1c7a24 */ /* 0x000fe200078e02ff */
[----:B------:R-:W-:Y:S01]  /*1500*/  SHF.R.S32.HI R0, RZ, 0x1f, R27 ;  /* 0x0000001fff007819 */ /* 0x000fe2000001141b */
[C---:B------:R-:W-:Y:S01]  /*1510*/  IMAD R160, R115.reuse, c[0x0][0x294], R160 ;  /* 0x0000a50073a07a24 */ /* 0x040fe200078e02a0 */
[CC--:B------:R-:W-:Y:S01]  /*1520*/  LEA.HI R141, R112.reuse, R3.reuse, RZ, 0x3 ;  /* 0x00000003708d7211 */ /* 0x0c0fe200078f18ff */
[----:B------:R-:W-:Y:S01]  /*1530*/  IMAD R158, R115, c[0x0][0x284], R158 ;  /* 0x0000a100739e7a24 */ /* 0x000fe200078e029e */
[----:B------:R-:W-:Y:S01]  /*1540*/  SHF.R.S32.HI R12, RZ, 0x4, R12 ;  /* 0x00000004ff0c7819 */ /* 0x000fe2000001140c */
[----:B------:R-:W-:Y:S01]  /*1550*/  IMAD R28, R195, c[0x0][0x214], R28 ;  /* 0x00008500c31c7a24 */ /* 0x000fe200078e021c */
[----:B------:R-:W-:Y:S01]  /*1560*/  LEA.HI R112, R112, R3, RZ, 0x6 ;  /* 0x0000000370707211 */ /* 0x000fe200078f30ff */
[----:B------:R-:W-:Y:S01]  /*1570*/  IMAD.IADD R165, R165, 0x1, R160 ;  /* 0x00000001a5a57824 */ /* 0x000fe200078e02a0 */
[----:B------:R-:W-:Y:S01]  /*1580*/  SHF.R.U32.HI R3, RZ, 0x3, R9 ;  /* 0x00000003ff037819 */ /* 0x000fe20000011609 */
[----:B------:R-:W-:Y:S01]  /*1590*/  IMAD.IADD R163, R163, 0x1, R158 ;  /* 0x00000001a3a37824 */ /* 0x000fe200078e029e */
[----:B------:R-:W-:Y:S01]  /*15a0*/  SHF.R.S32.HI R13, RZ, 0x4, R13 ;  /* 0x00000004ff0d7819 */ /* 0x000fe2000001140d */
[----:B------:R-:W-:Y:S01]  /*15b0*/  IMAD.SHL.U32 R112, R112, 0x40, RZ ;  /* 0x0000004070707824 */ /* 0x000fe200078e00ff */
[----:B------:R-:W-:Y:S01]  /*15c0*/  LOP3.LUT R30, R9, 0x38, R142, 0xf8, !PT ;  /* 0x00000038091e7812 */ /* 0x000fe200078ef88e */
[----:B------:R-:W-:Y:S01]  /*15d0*/  IMAD.IADD R161, R160, 0x1, R39 ;  /* 0x00000001a0a17824 */ /* 0x000fe200078e0227 */
[-C--:B------:R-:W-:Y:S01]  /*15e0*/  LEA.HI R140, R0, R27.reuse, RZ, 0x3 ;  /* 0x0000001b008c7211 */ /* 0x080fe200078f18ff */
[----:B------:R-:W-:Y:S01]  /*15f0*/  IMAD.IADD R159, R158, 0x1, R37 ;  /* 0x000000019e9f7824 */ /* 0x000fe200078e0225 */
[----:B------:R-:W-:Y:S01]  /*1600*/  SHF.R.S32.HI R7, RZ, 0x4, R7 ;  /* 0x00000004ff077819 */ /* 0x000fe20000011407 */
[----:B------:R-:W-:Y:S01]  /*1610*/  IMAD.IADD R29, R35, 0x1, R28 ;  /* 0x00000001231d7824 */ /* 0x000fe200078e021c */
[----:B------:R-:W-:Y:S01]  /*1620*/  LEA.HI.SX32 R109, R141, R12, 0x1d ;  /* 0x0000000c8d6d7211 */ /* 0x000fe200078feaff */
[----:B------:R-:W-:Y:S01]  /*1630*/  IMAD.MOV.U32 R160, RZ, RZ, R38 ;  /* 0x000000ffffa07224 */ /* 0x000fe200078e0026 */
[----:B------:R-:W-:Y:S01]  /*1640*/  LEA.HI R0, R0, R27, RZ, 0x6 ;  /* 0x0000001b00007211 */ /* 0x000fe200078f30ff */
[----:B------:R-:W-:Y:S01]  /*1650*/  IMAD.MOV.U32 R158, RZ, RZ, R36 ;  /* 0x000000ffff9e7224 */ /* 0x000fe200078e0024 */
[----:B------:R-:W-:Y:S01]  /*1660*/  LOP3.LUT R2, R2, 0xfffffe00, RZ, 0xc0, !PT ;  /* 0xfffffe0002027812 */ /* 0x000fe200078ec0ff */
[----:B------:R-:W-:Y:S01]  /*1670*/  IMAD.MOV.U32 R28, RZ, RZ, R34 ;  /* 0x000000ffff1c7224 */ /* 0x000fe200078e0022 */
[----:B------:R-:W-:Y:S01]  /*1680*/  LOP3.LUT R24, R24, 0xfffff000, RZ, 0xc0, !PT ;  /* 0xfffff00018187812 */ /* 0x000fe200078ec0ff */
[----:B------:R-:W-:Y:S01]  /*1690*/  IMAD.SHL.U32 R0, R0, 0x40, RZ ;  /* 0x0000004000007824 */ /* 0x000fe200078e00ff */
[----:B------:R-:W-:Y:S01]  /*16a0*/  LOP3.LUT R113, R30, R3, RZ, 0x3c, !PT ;  /* 0x000000031e717212 */ /* 0x000fe200078e3cff */
[----:B------:R-:W-:Y:S01]  /*16b0*/  IMAD.WIDE.U32 R162, R92, c[0x0][0x280], R162 ;  /* 0x0000a0005ca27a25 */ /* 0x000fe200078e00a2 */
[----:B------:R-:W-:-:S02]  /*16c0*/  LEA.HI.SX32 R110, R142, R13, 0x1d ;  /* 0x0000000d8e6e7211 */ /* 0x000fc400078feaff */
[----:B------:R-:W-:Y:S01]  /*16d0*/  LEA.HI.SX32 R108, R140, R7, 0x1d ;  /* 0x000000078c6c7211 */ /* 0x000fe200078feaff */
[----:B------:R-:W-:Y:S01]  /*16e0*/  IMAD.WIDE.U32 R166, R166, c[0x0][0x218], R28 ;  /* 0x00008600a6a67a25 */ /* 0x000fe200078e001c */
[----:B------:R-:W-:Y:S02]  /*16f0*/  SHF.R.S32.HI R12, RZ, 0x1f, R109 ;  /* 0x0000001fff0c7819 */ /* 0x000fe4000001146d */
[----:B------:R-:W-:Y:S01]  /*1700*/  IADD3 R113, R113, R24, R2 ;  /* 0x0000001871717210 */ /* 0x000fe20007ffe002 */
[C---:B------:R-:W-:Y:S01]  /*1710*/  IMAD.WIDE.U32 R164, R92.reuse, c[0x0][0x290], R164 ;  /* 0x0000a4005ca47a25 */ /* 0x040fe200078e00a4 */
[----:B------:R-:W-:Y:S02]  /*1720*/  SHF.R.S32.HI R13, RZ, 0x1f, R110 ;  /* 0x0000001fff0d7819 */ /* 0x000fe4000001146e */
[----:B------:R-:W-:Y:S01]  /*1730*/  SHF.R.S32.HI R7, RZ, 0x1f, R108 ;  /* 0x0000001fff077819 */ /* 0x000fe2000001146c */
[----:B------:R-:W-:Y:S01]  /*1740*/  IMAD.WIDE.U32 R160, R92, c[0x0][0x290], R160 ;  /* 0x0000a4005ca07a25 */ /* 0x000fe200078e00a0 */
[----:B------:R-:W-:-:S02]  /*1750*/  LOP3.LUT R24, R9, 0x38, R140, 0xf8, !PT ;  /* 0x0000003809187812 */ /* 0x000fc400078ef88c */
[----:B------:R-:W-:Y:S01]  /*1760*/  LEA.HI R12, R12, R109, RZ, 0x3 ;  /* 0x0000006d0c0c7211 */ /* 0x000fe200078f18ff */
[----:B------:R-:W-:Y:S01]  /*1770*/  IMAD.SHL.U32 R109, R109, 0x8, RZ ;  /* 0x000000086d6d7824 */ /* 0x000fe200078e00ff */
[----:B------:R-:W-:Y:S01]  /*1780*/  LOP3.LUT R26, R9, 0x38, R141, 0xf8, !PT ;  /* 0x00000038091a7812 */ /* 0x000fe200078ef88d */
[----:B------:R-:W-:Y:S01]  /*1790*/  IMAD.WIDE.U32 R158, R92, c[0x0][0x280], R158 ;  /* 0x0000a0005c9e7a25 */ /* 0x000fe200078e009e */
[----:B------:R-:W-:Y:S02]  /*17a0*/  LEA.HI R13, R13, R110, RZ, 0x3 ;  /* 0x0000006e0d0d7211 */ /* 0x000fe400078f18ff */
[----:B------:R-:W-:Y:S01]  /*17b0*/  LEA.HI R7, R7, R108, RZ, 0x3 ;  /* 0x0000006c07077211 */ /* 0x000fe200078f18ff */
[----:B------:R-:W-:Y:S01]  /*17c0*/  IMAD.SHL.U32 R110, R110, 0x8, RZ ;  /* 0x000000086e6e7824 */ /* 0x000fe200078e00ff */
[----:B------:R-:W-:Y:S01]  /*17d0*/  LOP3.LUT R0, R0, 0xfffff000, RZ, 0xc0, !PT ;  /* 0xfffff00000007812 */ /* 0x000fe200078ec0ff */
[----:B------:R-:W-:Y:S01]  /*17e0*/  IMAD.SHL.U32 R108, R108, 0x8, RZ ;  /* 0x000000086c6c7824 */ /* 0x000fe200078e00ff */
[-C--:B------:R-:W-:Y:S01]  /*17f0*/  LOP3.LUT R111, R24, R3.reuse, RZ, 0x3c, !PT ;  /* 0x00000003186f7212 */ /* 0x080fe200078e3cff */
[----:B------:R-:W-:Y:S01]  /*1800*/  IMAD.SHL.U32 R12, R12, 0x200, RZ ;  /* 0x000002000c0c7824 */ /* 0x000fe200078e00ff */
[----:B------:R-:W-:Y:S01]  /*1810*/  LOP3.LUT R25, R26, R3, RZ, 0x3c, !PT ;  /* 0x000000031a197212 */ /* 0x000fe200078e3cff */
[----:B------:R-:W-:Y:S01]  /*1820*/  IMAD.SHL.U32 R7, R7, 0x200, RZ ;  /* 0x0000020007077824 */ /* 0x000fe200078e00ff */
[----:B------:R-:W-:Y:S01]  /*1830*/  LOP3.LUT R26, R9, 0x38, R109, 0xf8, !PT ;  /* 0x00000038091a7812 */ /* 0x000fe200078ef86d */
[----:B------:R-:W-:Y:S01]  /*1840*/  IMAD.SHL.U32 R13, R13, 0x200, RZ ;  /* 0x000002000d0d7824 */ /* 0x000fe200078e00ff */
[----:B------:R-:W-:Y:S01]  /*1850*/  IADD3 R111, R111, R0, R2 ;  /* 0x000000006f6f7210 */ /* 0x000fe20007ffe002 */
[----:B------:R-:W-:Y:S01]  /*1860*/  IMAD.IADD R123, R167, 0x1, R123 ;  /* 0x00000001a77b7824 */ /* 0x000fe200078e027b */
[----:B------:R-:W-:-:S02]  /*1870*/  LOP3.LUT R0, R9, 0x18, R22, 0xf8, !PT ;  /* 0x0000001809007812 */ /* 0x000fc400078ef816 */
[C---:B------:R-:W-:Y:S02]  /*1880*/  LOP3.LUT R30, R9.reuse, 0x38, R110, 0xf8, !PT ;  /* 0x00000038091e7812 */ /* 0x040fe400078ef86e */
[----:B------:R-:W-:Y:S02]  /*1890*/  LOP3.LUT R24, R9, 0x38, R108, 0xf8, !PT ;  /* 0x0000003809187812 */ /* 0x000fe400078ef86c */
[----:B------:R-:W-:Y:S01]  /*18a0*/  LOP3.LUT R9, R26, R3, RZ, 0x3c, !PT ;  /* 0x000000031a097212 */ /* 0x000fe200078e3cff */
[----:B------:R-:W-:Y:S01]  /*18b0*/  @P0 IMAD.WIDE.U32 R26, R14, R103, R156 ;  /* 0x000000670e1a0225 */ /* 0x000fe200078e009c */
[----:B------:R-:W-:Y:S02]  /*18c0*/  LOP3.LUT R112, R112, 0xfffff000, RZ, 0xc0, !PT ;  /* 0xfffff00070707812 */ /* 0x000fe400078ec0ff */
[----:B------:R-:W-:Y:S01]  /*18d0*/  LOP3.LUT R114, R12, 0xfffff000, RZ, 0xc0, !PT ;  /* 0xfffff0000c727812 */ /* 0x000fe200078ec0ff */
[----:B------:R-:W-:Y:S01]  /*18e0*/  @P1 IMAD.SHL.U32 R14, R10, 0x2, RZ ;  /* 0x000000020a0e1824 */ /* 0x000fe200078e00ff */
[----:B------:R-:W-:Y:S01]  /*18f0*/  IADD3 R112, R25, R112, R2 ;  /* 0x0000007019707210 */ /* 0x000fe20007ffe002 */
[----:B------:R-:W-:Y:S01]  /*1900*/  @P0 IMAD.IADD R6, R27, 0x1, R6 ;  /* 0x000000011b060824 */ /* 0x000fe200078e0206 */
[----:B------:R-:W-:-:S02]  /*1910*/  LOP3.LUT R0, R2, R0, R3, 0xf6, !PT ;  /* 0x0000000002007212 */ /* 0x000fc400078ef603 */
[----:B------:R1:W-:Y:S01]  /*1920*/  @P1 LDGSTS.E.BYPASS.LTC128B.128 [R14+0x1100], [R32.64], !P5 ;  /* 0x01100000200e1fae */ /* 0x0003e2000e901d46 */
[-C--:B------:R-:W-:Y:S02]  /*1930*/  LOP3.LUT R25, R30, R3.reuse, RZ, 0x3c, !PT ;  /* 0x000000031e197212 */ /* 0x080fe400078e3cff */
[----:B------:R-:W-:Y:S01]  /*1940*/  LOP3.LUT R3, R24, R3, RZ, 0x3c, !PT ;  /* 0x0000000318037212 */ /* 0x000fe200078e3cff */
[----:B------:R1:W-:Y:S01]  /*1950*/  @P1 LDGSTS.E.BYPASS.LTC128B.128 [R14+0x3100], [R32.64+0x80], !P4 ;  /* 0x03100080200e1fae */ /* 0x0003e2000e101d46 */
[----:B------:R-:W-:Y:S02]  /*1960*/  LOP3.LUT R138, R7, 0xfffff000, RZ, 0xc0, !PT ;  /* 0xfffff000078a7812 */ /* 0x000fe400078ec0ff */
[----:B------:R-:W-:Y:S01]  /*1970*/  LOP3.LUT R116, R13, 0xfffff000, RZ, 0xc0, !PT ;  /* 0xfffff0000d747812 */ /* 0x000fe200078ec0ff */
[----:B------:R1:W-:Y:S01]  /*1980*/  @P1 LDGSTS.E.BYPASS.LTC128B.128 [R14+0x5100], [R32.64+0x100], !P3 ;  /* 0x05100100200e1fae */ /* 0x0003e2000d901d46 */
[----:B------:R-:W-:Y:S02]  /*1990*/  @P0 LEA R12, P1, R26, c[0x0][0x220], 0x1 ;  /* 0x000088001a0c0a11 */ /* 0x000fe400078208ff */
[----:B------:R-:W-:Y:S01]  /*19a0*/  IADD3 R138, R3, R138, R2 ;  /* 0x0000008a038a7210 */ /* 0x000fe20007ffe002 */
[----:B------:R-:W-:Y:S01]  /*19b0*/  @P0 IMAD.SHL.U32 R3, R10, 0x2, RZ ;  /* 0x000000020a030824 */ /* 0x000fe200078e00ff */
[----:B------:R-:W-:Y:S01]  /*19c0*/  @P0 LEA.HI.X R13, R26, c[0x0][0x224], R6, 0x1, P1 ;  /* 0x000089001a0d0a11 */ /* 0x000fe200008f0c06 */
[----:B------:R-:W0:Y:S01]  /*19d0*/  LDGDEPBAR ;  /* 0x00000000000079af */ /* 0x000e220000000000 */
[----:B------:R-:W-:Y:S01]  /*19e0*/  @P0 LEA R24, P1, R105, R12, 0x1 ;  /* 0x0000000c69180211 */ /* 0x000fe200078208ff */
[----:B------:R-:W-:Y:S01]  /*19f0*/  IMAD.MOV.U32 R6, RZ, RZ, c[0x0][0x290] ;  /* 0x0000a400ff067624 */ /* 0x000fe200078e00ff */
[----:B------:R-:W-:Y:S01]  /*1a00*/  IADD3 R116, R25, R116, R2 ;  /* 0x0000007419747210 */ /* 0x000fe20007ffe002 */
[----:B------:R2:W-:Y:S01]  /*1a10*/  @P0 LDGSTS.E.BYPASS.LTC128B.128 [R3+0x12100], [R12.64], !P5 ;  /* 0x121000000c030fae */ /* 0x0005e2000e901d46 */
[----:B------:R-:W-:Y:S01]  /*1a20*/  @P0 LEA.HI.X R25, R105, R13, R102, 0x1, P1 ;  /* 0x0000000d69190211 */ /* 0x000fe200008f0c66 */
[----:B------:R-:W-:Y:S01]  /*1a30*/  IMAD.SHL.U32 R129, R6, 0x40, RZ ;  /* 0x0000004006817824 */ /* 0x000fe200078e00ff */
[----:B------:R-:W-:Y:S01]  /*1a40*/  IADD3 R114, R9, R114, R2 ;  /* 0x0000007209727210 */ /* 0x000fe20007ffe002 */
[----:B------:R2:W-:Y:S01]  /*1a50*/  @P0 LDGSTS.E.BYPASS.LTC128B.128 [R3+0x14100], [R12.64+0x80], !P4 ;  /* 0x141000800c030fae */ /* 0x0005e2000e101d46 */
[----:B------:R-:W-:Y:S01]  /*1a60*/  IMAD.MOV.U32 R2, RZ, RZ, c[0x0][0x1e0] ;  /* 0x00007800ff027624 */ /* 0x000fe200078e00ff */
[----:B------:R-:W-:-:S02]  /*1a70*/  LOP3.LUT R142, R142, 0xfffffff8, RZ, 0xc0, !PT ;  /* 0xfffffff88e8e7812 */ /* 0x000fc400078ec0ff */
[----:B------:R2:W-:Y:S01]  /*1a80*/  @P0 LDGSTS.E.BYPASS.LTC128B.128 [R3+0x16100], [R12.64+0x100], !P3 ;  /* 0x161001000c030fae */ /* 0x0005e2000d901d46 */
[----:B------:R-:W-:Y:S01]  /*1a90*/  LOP3.LUT R141, R141, 0xfffffff8, RZ, 0xc0, !PT ;  /* 0xfffffff88d8d7812 */ /* 0x000fe200078ec0ff */
[----:B------:R-:W-:Y:S01]  /*1aa0*/  IMAD.SHL.U32 R139, R2, 0x40, RZ ;  /* 0x00000040028b7824 */ /* 0x000fe200078e00ff */
[----:B------:R-:W-:Y:S01]  /*1ab0*/  LOP3.LUT R140, R140, 0xfffffff8, RZ, 0xc0, !PT ;  /* 0xfffffff88c8c7812 */ /* 0x000fe200078ec0ff */
[----:B------:R3:W-:Y:S01]  /*1ac0*/  @P0 LDGSTS.E.BYPASS.LTC128B.128 [R3+0x13100], [R24.64], !P5 ;  /* 0x1310000018030fae */ /* 0x0007e2000e901d46 */
[-C--:B------:R-:W-:Y:S02]  /*1ad0*/  SHF.L.U64.HI R127, R6, R137.reuse, c[0x0][0x294] ;  /* 0x0000a500067f7619 */ /* 0x080fe40000010289 */
[----:B------:R-:W-:Y:S01]  /*1ae0*/  SHF.L.U64.HI R137, R2, R137, c[0x0][0x1e4] ;  /* 0x0000790002897619 */ /* 0x000fe20000010289 */
[----:B------:R3:W-:Y:S01]  /*1af0*/  @P0 LDGSTS.E.BYPASS.LTC128B.128 [R3+0x15100], [R24.64+0x80], !P4 ;  /* 0x1510008018030fae */ /* 0x0007e2000e101d46 */
[----:B------:R-:W-:Y:S02]  /*1b00*/  IADD3 R143, R22, 0xa0, RZ ;  /* 0x000000a0168f7810 */ /* 0x000fe40007ffe0ff */
[----:B-1----:R-:W-:Y:S01]  /*1b10*/  IADD3 R14, R20, 0x10, RZ ;  /* 0x00000010140e7810 */ /* 0x002fe20007ffe0ff */
[----:B------:R3:W-:Y:S01]  /*1b20*/  @P0 LDGSTS.E.BYPASS.LTC128B.128 [R3+0x17100], [R24.64+0x100], !P3 ;  /* 0x1710010018030fae */ /* 0x0007e2000d901d46 */
[----:B------:R-:W-:-:S02]  /*1b30*/  IADD3 R170, P0, R170, R115, RZ ;  /* 0x00000073aaaa7210 */ /* 0x000fc40007f1e0ff */
[----:B------:R-:W-:Y:S01]  /*1b40*/  SHF.R.S32.HI R136, RZ, 0x1f, R142 ;  /* 0x0000001fff887819 */ /* 0x000fe2000001148e */
[----:B------:R-:W0:Y:S01]  /*1b50*/  LDGDEPBAR ;  /* 0x00000000000079af */ /* 0x000e220000000000 */
[----:B------:R-:W-:Y:S01]  /*1b60*/  SHF.R.S32.HI R130, RZ, 0x1f, R110 ;  /* 0x0000001fff827819 */ /* 0x000fe2000001146e */
[----:B------:R-:W-:Y:S01]  /*1b70*/  IMAD.X R171, R5, 0x1, R8, P0 ;  /* 0x0000000105ab7824 */ /* 0x000fe200000e0608 */
[----:B------:R-:W-:Y:S01]  /*1b80*/  IADD3 R122, P1, P0, R168, R172, R22 ;  /* 0x000000aca87a7210 */ /* 0x000fe2000783e016 */
[----:B------:R-:W-:Y:S01]  /*1b90*/  IMAD R8, R8, c[0x0][0x1e0], RZ ;  /* 0x0000780008087a24 */ /* 0x000fe200078e02ff */
[----:B------:R-:W-:Y:S02]  /*1ba0*/  SHF.R.S32.HI R134, RZ, 0x1f, R141 ;  /* 0x0000001fff867819 */ /* 0x000fe4000001148d */
[----:B------:R-:W-:Y:S01]  /*1bb0*/  SHF.R.S32.HI R132, RZ, 0x1f, R140 ;  /* 0x0000001fff847819 */ /* 0x000fe2000001148c */
[----:B------:R-:W-:Y:S01]  /*1bc0*/  IMAD R5, R115, c[0x0][0x1e4], R8 ;  /* 0x0000790073057a24 */ /* 0x000fe200078e0208 */
[----:B------:R-:W-:-:S02]  /*1bd0*/  SHF.R.S32.HI R128, RZ, 0x1f, R109 ;  /* 0x0000001fff807819 */ /* 0x000fc4000001146d */
[C---:B--2---:R-:W-:Y:S01]  /*1be0*/  IADD3 R13, R20.reuse, 0x30, RZ ;  /* 0x00000030140d7810 */ /* 0x044fe20007ffe0ff */
[----:B------:R-:W-:Y:S01]  /*1bf0*/  IMAD.IADD R124, R173, 0x1, R5 ;  /* 0x00000001ad7c7824 */ /* 0x000fe200078e0205 */
[----:B------:R-:W-:Y:S02]  /*1c00*/  IADD3 R12, R20, 0x50, RZ ;  /* 0x00000050140c7810 */ /* 0x000fe40007ffe0ff */
[----:B------:R-:W-:Y:S02]  /*1c10*/  SHF.R.S32.HI R126, RZ, 0x1f, R108 ;  /* 0x0000001fff7e7819 */ /* 0x000fe4000001146c */
[----:B------:R-:W-:Y:S02]  /*1c20*/  IADD3.X R121, R125, R124, R23, P1, P0 ;  /* 0x0000007c7d797210 */ /* 0x000fe40000fe0417 */
[----:B------:R-:W-:Y:S01]  /*1c30*/  ISETP.NE.AND P0, PT, RZ, UR4, PT ;  /* 0x00000004ff007c0c */ /* 0x000fe2000bf05270 */
[C---:B---3--:R-:W-:Y:S02]  /*1c40*/  IMAD R3, R117.reuse, c[0x0][0x290], RZ ;  /* 0x0000a40075037a24 */ /* 0x048fe400078e02ff */
[----:B------:R-:W-:-:S02]  /*1c50*/  IMAD R117, R117, c[0x0][0x280], RZ ;  /* 0x0000a00075757a24 */ /* 0x000fc400078e02ff */
[C---:B------:R-:W-:Y:S02]  /*1c60*/  IMAD R3, R92.reuse, c[0x0][0x294], R3 ;  /* 0x0000a5005c037a24 */ /* 0x040fe400078e0203 */
[----:B------:R-:W-:Y:S02]  /*1c70*/  IMAD R117, R92, c[0x0][0x284], R117 ;  /* 0x0000a1005c757a24 */ /* 0x000fe400078e0275 */
[----:B------:R-:W-:-:S04]  /*1c80*/  IMAD.IADD R120, R165, 0x1, R3 ;  /* 0x00000001a5787824 */ /* 0x000fc800078e0203 */
[----:B------:R-:W-:Y:S01]  /*1c90*/  @P0 LOP3.LUT R194, R194, 0x1, RZ, 0xfc, !PT ;  /* 0x00000001c2c20812 */ /* 0x000fe200078efcff */
[----:B------:R-:W-:Y:S02]  /*1ca0*/  IMAD.IADD R119, R163, 0x1, R117 ;  /* 0x00000001a3777824 */ /* 0x000fe400078e0275 */
[----:B------:R-:W-:Y:S02]  /*1cb0*/  IMAD.IADD R118, R3, 0x1, R161 ;  /* 0x0000000103767824 */ /* 0x000fe400078e02a1 */
[----:B------:R-:W-:Y:S02]  /*1cc0*/  IMAD.IADD R117, R117, 0x1, R159 ;  /* 0x0000000175757824 */ /* 0x000fe400078e029f */
.L_x_719:
[----:B------:R-:W-:Y:S01]  /*1cd0*/  SHF.R.S32.HI R4, RZ, 0x1f, R18 ;  /* 0x0000001fff047819 */ /* 0x000fe20000011412 */
[----:B------:R-:W-:Y:S04]  /*1ce0*/  DEPBAR.LE SB0, 0x2 ;  /* 0x000080800000791a */ /* 0x000fe80000000000 */
[----:B------:R-:W-:Y:S01]  /*1cf0*/  BAR.SYNC.DEFER_BLOCKING 0x0 ;  /* 0x0000000000007b1d */ /* 0x000fe20000010000 */
[----:B------:R-:W-:Y:S01]  /*1d00*/  ISETP.LE.AND P1, PT, R104, c[0x0][0x27c], PT ;  /* 0x00009f0068007a0c */ /* 0x000fe20003f23270 */
[-C--:B------:R-:W-:Y:S02]  /*1d10*/  IMAD R149, R137, R18.reuse, RZ ;  /* 0x0000001289957224 */ /* 0x080fe400078e02ff */
[----:B------:R-:W-:Y:S04]  /*1d20*/  IMAD.WIDE.U32 R28, R139, R18, RZ ;  /* 0x000000128b1c7225 */ /* 0x000fe800078e00ff */
[----:B------:R-:W-:Y:S01]  /*1d30*/  IMAD R149, R4, R139, R149 ;  /* 0x0000008b04957224 */ /* 0x000fe200078e0295 */
[----:B-1----:R-:W-:Y:S01]  /*1d40*/  IADD3 R6, P0, R122, R28, RZ ;  /* 0x0000001c7a067210 */ /* 0x002fe20007f1e0ff */
[----:B------:R-:W-:Y:S02]  /*1d50*/  IMAD R2, R55, 0x3000, R0 ;  /* 0x0000300037027824 */ /* 0x000fe400078e0200 */
[----:B------:R-:W-:Y:S03]  /*1d60*/  IMAD.IADD R149, R29, 0x1, R149 ;  /* 0x000000011d957824 */ /* 0x000fe600078e0295 */
[----:B------:R-:W-:Y:S01]  /*1d70*/  IADD3 R147, R2, 0x20, RZ ;  /* 0x0000002002937810 */ /* 0x000fe20007ffe0ff */
[----:B------:R-:W-:Y:S01]  /*1d80*/  IMAD.X R3, R149, 0x1, R121, P0 ;  /* 0x0000000195037824 */ /* 0x000fe200000e0679 */
[----:B------:R-:W-:Y:S02]  /*1d90*/  LEA R80, P0, R6, c[0x0][0x1c8], 0x1 ;  /* 0x0000720006507a11 */ /* 0x000fe400078008ff */
[----:B------:R-:W-:Y:S02]  /*1da0*/  @P6 IADD3 R147, R2, -0x20, RZ ;  /* 0xffffffe002936810 */ /* 0x000fe40007ffe0ff */
[----:B------:R-:W-:Y:S02]  /*1db0*/  LEA.HI.X R81, R6, c[0x0][0x1cc], R3, 0x1, P0 ;  /* 0x0000730006517a11 */ /* 0x000fe400000f0c03 */
[----:B------:R-:W-:Y:S01]  /*1dc0*/  LEA R148, R2, 0x100, 0x1 ;  /* 0x0000010002947811 */ /* 0x000fe200078e08ff */
[----:B------:R-:W-:Y:S01]  /*1dd0*/  BSSY B1, `(.L_x_695) ;  /* 0x00003a9000017945 */ /* 0x000fe20003800000 */
[----:B------:R-:W-:Y:S01]  /*1de0*/  LEA R147, R147, 0x100, 0x1 ;  /* 0x0000010093937811 */ /* 0x000fe200078e08ff */
[----:B-----5:R-:W-:-:S05]  /*1df0*/  @!P1 BRA `(.L_x_696) ;  /* 0x0000389000009947 */ /* 0x020fca0003800000 */
[-C--:B------:R-:W-:Y:S01]  /*1e00*/  IMAD R9, R131, R18.reuse, RZ ;  /* 0x0000001283097224 */ /* 0x080fe200078e02ff */
[----:B------:R-:W-:Y:S01]  /*1e10*/  LOP3.LUT P1, RZ, R194, 0x1, RZ, 0xc0, !PT ;  /* 0x00000001c2ff7812 */ /* 0x000fe2000782c0ff */
[-C--:B------:R-:W-:Y:S02]  /*1e20*/  IMAD R3, R127, R18.reuse, RZ ;  /* 0x000000127f037224 */ /* 0x080fe400078e02ff */
[----:B------:R-:W-:Y:S02]  /*1e30*/  IMAD R146, R18, -0x40, R99 ;  /* 0xffffffc012927824 */ /* 0x000fe400078e0263 */
[C---:B------:R-:W-:Y:S02]  /*1e40*/  IMAD R9, R4.reuse, R135, R9 ;  /* 0x0000008704097224 */ /* 0x040fe400078e0209 */
[----:B------:R-:W-:Y:S01]  /*1e50*/  IMAD R3, R4, R129, R3 ;  /* 0x0000008104037224 */ /* 0x000fe200078e0203 */
[----:B------:R-:W-:Y:S01]  /*1e60*/  IMNMX R146, R146, 0x40, PT ;  /* 0x0000004092927817 */ /* 0x000fe20003800200 */
[-C--:B------:R-:W-:Y:S04]  /*1e70*/  IMAD.WIDE.U32 R6, R135, R18.reuse, RZ ;  /* 0x0000001287067225 */ /* 0x080fe800078e00ff */
[----:B------:R-:W-:Y:S01]  /*1e80*/  IMAD.WIDE.U32 R4, R129, R18, RZ ;  /* 0x0000001281047225 */ /* 0x000fe200078e00ff */
[----:B------:R-:W-:Y:S04]  /*1e90*/  IADD3 R2, R7, R9, RZ ;  /* 0x0000000907027210 */ /* 0x000fe80007ffe0ff */
        /* <DEDUP_REMOVED lines=61> */
.L_x_699:
[----:B------:R-:W-:Y:S05]  /*2270*/  BSYNC B0 ;  /* 0x0000000000007941 */ /* 0x000fea0003800000 */
.L_x_698:
[----:B------:R-:W-:-:S05]  /*2280*/  @P1 BRA `(.L_x_700) ;  /* 0x000035d000001947 */ /* 0x000fca0003800000 */
[----:B------:R-:W-:Y:S01]  /*2290*/  ISETP.GE.AND P0, PT, R22, c[0x0][0x1d4], PT ;  /* 0x0000750016007a0c */ /* 0x000fe20003f06270 */
[----:B-----5:R-:W-:Y:S01]  /*22a0*/  IMAD.MOV.U32 R3, RZ, RZ, R32 ;  /* 0x000000ffff037224 */ /* 0x020fe200078e0020 */
[----:B------:R-:W-:Y:S01]  /*22b0*/  BSSY B0, `(.L_x_701) ;  /* 0x0000060000007945 */ /* 0x000fe20003800000 */
[----:B------:R-:W-:Y:S02]  /*22c0*/  IMAD.MOV.U32 R2, RZ, RZ, R33 ;  /* 0x000000ffff027224 */ /* 0x000fe400078e0021 */
[----:B------:R-:W-:Y:S01]  /*22d0*/  IMAD.MOV.U32 R25, RZ, RZ, R60 ;  /* 0x000000ffff197224 */ /* 0x000fe200078e003c */
[----:B-1----:R-:W-:Y:S01]  /*22e0*/  PRMT R9, R3, 0x7610, R9 ;  /* 0x0000761003097816 */ /* 0x002fe20000000009 */
        /* <DEDUP_REMOVED lines=47> */
[----:B------:R-:W-:Y:S02]  /*25e0*/  @!P0 PRMT R43, R44, 0x5410, R43 ;  /* 0x000054102c2b8816 */ /* 0x000fe4000000002b */
[----:B------:R-:W-:Y:S01]  /*25f0*/  @!P0 PRMT R42, R45, 0x5410, R42 ;  /* 0x000054102d2a8816 */ /* 0x000fe2000000002a */
[C---:B------:R-:W-:Y:S01]  /*2600*/  @!P0 IMAD.U32 R50, R52.reuse, 0x10000, RZ ;  /* 0x0001000034328824 */ /* 0x040fe200078e00ff */
[----:B------:R-:W-:Y:S02]  /*2610*/  @!P0 SHF.R.U32.HI R56, RZ, 0x10, R79 ;  /* 0x00000010ff388819 */ /* 0x000fe4000001164f */
[----:B------:R-:W-:Y:S02]  /*2620*/  @!P0 LOP3.LUT R52, R52, 0xffff0000, RZ, 0xc0, !PT ;  /* 0xffff000034348812 */ /* 0x000fe400078ec0ff */
[----:B------:R-:W-:Y:S02]  /*2630*/  @!P0 SHF.L.U32 R44, R43, 0x10, RZ ;  /* 0x000000102b2c8819 */ /* 0x000fe400000006ff */
[----:B------:R-:W-:Y:S02]  /*2640*/  @!P0 PRMT R56, R51, 0x5410, R56 ;  /* 0x0000541033388816 */ /* 0x000fe40000000038 */
[----:B------:R-:W-:Y:S01]  /*2650*/  @!P0 LOP3.LUT R43, R43, 0xffff0000, RZ, 0xc0, !PT ;  /* 0xffff00002b2b8812 */ /* 0x000fe200078ec0ff */
[C---:B-1----:R-:W-:Y:S01]  /*2660*/  @!P0 IMAD.U32 R51, R24.reuse, 0x10000, RZ ;  /* 0x0001000018338824 */ /* 0x042fe200078e00ff */
[----:B------:R-:W-:Y:S02]  /*2670*/  @!P0 LOP3.LUT R45, R24, 0xffff0000, RZ, 0xc0, !PT ;  /* 0xffff0000182d8812 */ /* 0x000fe400078ec0ff */
[C---:B------:R-:W-:Y:S02]  /*2680*/  @!P0 LOP3.LUT R46, R25.reuse, 0xffff0000, RZ, 0xc0, !PT ;  /* 0xffff0000192e8812 */ /* 0x040fe400078ec0ff */
[----:B------:R-:W-:Y:S01]  /*2690*/  @!P0 SHF.L.U32 R54, R25, 0x10, RZ ;  /* 0x0000001019368819 */ /* 0x000fe200000006ff */
[----:B------:R-:W-:Y:S01]  /*26a0*/  @!P0 FMUL.FTZ R83, R45, R50 ;  /* 0x000000322d538220 */ /* 0x000fe20000410000 */
        /* <DEDUP_REMOVED lines=11> */
[----:B------:R-:W-:Y:S01]  /*2760*/  @!P0 SHF.L.U32 R50, R26, 0x10, RZ ;  /* 0x000000101a328819 */ /* 0x000fe200000006ff */
[C---:B------:R-:W-:Y:S01]  /*2770*/  @!P0 IMAD.U32 R51, R56.reuse, 0x10000, RZ ;  /* 0x0001000038338824 */ /* 0x040fe200078e00ff */
[----:B------:R-:W-:Y:S01]  /*2780*/  @!P0 LOP3.LUT R56, R56, 0xffff0000, RZ, 0xc0, !PT ;  /* 0xffff000038388812 */ /* 0x000fe200078ec0ff */
        /* <DEDUP_REMOVED lines=18> */
.L_x_702:
[----:B------:R-:W-:Y:S05]  /*28b0*/  BSYNC B0 ;  /* 0x0000000000007941 */ /* 0x000fea0003800000 */
.L_x_701:
        /* <DEDUP_REMOVED lines=56> */
.L_x_704:
[----:B------:R-:W-:Y:S05]  /*2c40*/  BSYNC B0 ;  /* 0x0000000000007941 */ /* 0x000fea0003800000 */
.L_x_703:
        /* <DEDUP_REMOVED lines=56> */
.L_x_706:
[----:B------:R-:W-:Y:S05]  /*2fd0*/  BSYNC B0 ;  /* 0x0000000000007941 */ /* 0x000fea0003800000 */
.L_x_705:
        /* <DEDUP_REMOVED lines=56> */
.L_x_708:
[----:B------:R-:W-:Y:S05]  /*3360*/  BSYNC B0 ;  /* 0x0000000000007941 */ /* 0x000fea0003800000 */
.L_x_707:
        /* <DEDUP_REMOVED lines=56> */
.L_x_710:
[----:B------:R-:W-:Y:S05]  /*36f0*/  BSYNC B0 ;  /* 0x0000000000007941 */ /* 0x000fea0003800000 */
.L_x_709:
        /* <DEDUP_REMOVED lines=56> */
.L_x_697:
        /* <DEDUP_REMOVED lines=47> */
.L_x_712:
[----:B------:R-:W-:Y:S05]  /*3d70*/  BSYNC B0 ;  /* 0x0000000000007941 */ /* 0x000fea0003800000 */
.L_x_711:
[----:B------:R-:W-:Y:S04]  /*3d80*/  IADD3 R175, P0, R172, R28, RZ ;  /* 0x0000001cacaf7210 */ /* 0x000fe80007f1e0ff */
[----:B------:R-:W-:Y:S01]  /*3d90*/  IADD3.X R149, R124, R149, RZ, P0, !PT ;  /* 0x000000957c957210 */ /* 0x000fe200007fe4ff */
        /* <DEDUP_REMOVED lines=33> */
[----:B------:R-:W-:Y:S01]  /*3fb0*/  IMAD R177, R55, 0x3000, RZ ;  /* 0x0000300037b17824 */ /* 0x000fe200078e02ff */
[----:B------:R-:W-:Y:S02]  /*3fc0*/  PRMT R88, R7, 0x7610, R88 ;  /* 0x0000761007587816 */ /* 0x000fe40000000058 */
[----:B------:R-:W-:Y:S01]  /*3fd0*/  PRMT R87, R6, 0x7610, R87 ;  /* 0x0000761006577816 */ /* 0x000fe20000000057 */
[----:B------:R-:W-:-:S05]  /*3fe0*/  @P0 BRA `(.L_x_714) ;  /* 0x000007a000000947 */ /* 0x000fca0003800000 */
[----:B------:R-:W-:Y:S01]  /*3ff0*/  ISETP.GE.AND P2, PT, R110, c[0x0][0x1d4], PT ;  /* 0x000075006e007a0c */ /* 0x000fe20003f46270 */
[--C-:B------:R-:W-:Y:S01]  /*4000*/  IMAD.IADD R183, R116, 0x1, R177.reuse ;  /* 0x0000000174b77824 */ /* 0x100fe200078e02b1 */
[C---:B------:R-:W-:Y:S01]  /*4010*/  IADD3 R181, P1, P0, R168.reuse, R175, R142 ;  /* 0x000000afa8b57210 */ /* 0x040fe2000783e08e */
[----:B------:R-:W-:Y:S01]  /*4020*/  IMAD.IADD R182, R113, 0x1, R177 ;  /* 0x0000000171b67824 */ /* 0x000fe200078e02b1 */
[----:B------:R-:W-:Y:S01]  /*4030*/  MOV R48, R41 ;  /* 0x0000002900307202 */ /* 0x000fe20000000f00 */
[----:B------:R-:W-:Y:S01]  /*4040*/  IMAD.MOV.U32 R52, RZ, RZ, R57 ;  /* 0x000000ffff347224 */ /* 0x000fe200078e0039 */
[C---:B------:R-:W-:Y:S01]  /*4050*/  IADD3.X R176, R125.reuse, R149, R136, P1, P0 ;  /* 0x000000957db07210 */ /* 0x040fe20000fe0488 */
[----:B------:R-:W-:Y:S02]  /*4060*/  IMAD.MOV.U32 R50, RZ, RZ, R42 ;  /* 0x000000ffff327224 */ /* 0x000fe400078e002a */
[----:B------:R-:W-:Y:S02]  /*4070*/  IMAD.MOV.U32 R54, RZ, RZ, R56 ;  /* 0x000000ffff367224 */ /* 0x000fe400078e0038 */
[----:B------:R-:W-:Y:S02]  /*4080*/  IMAD.MOV.U32 R49, RZ, RZ, R40 ;  /* 0x000000ffff317224 */ /* 0x000fe400078e0028 */
[----:B------:R-:W-:Y:S01]  /*4090*/  @!P2 IADD3 R179, P1, P0, R168, R175, R110 ;  /* 0x000000afa8b3a210 */ /* 0x000fe2000783e06e */
[----:B------:R-:W-:Y:S02]  /*40a0*/  IMAD.MOV.U32 R60, RZ, RZ, R58 ;  /* 0x000000ffff3c7224 */ /* 0x000fe400078e003a */
[----:B------:R-:W-:Y:S01]  /*40b0*/  IMAD.MOV.U32 R66, RZ, RZ, R59 ;  /* 0x000000ffff427224 */ /* 0x000fe200078e003b */
[----:B------:R-:W-:Y:S02]  /*40c0*/  @!P2 IADD3.X R174, R125, R149, R130, P1, P0 ;  /* 0x000000957daea210 */ /* 0x000fe40000fe0482 */
[C---:B------:R-:W-:Y:S04]  /*40d0*/  LEA R180, P0, R181.reuse, c[0x0][0x1c8], 0x1 ;  /* 0x00007200b5b47a11 */ /* 0x040fe800078008ff */
[----:B------:R-:W-:Y:S01]  /*40e0*/  LEA.HI.X R181, R181, c[0x0][0x1cc], R176, 0x1, P0 ;  /* 0x00007300b5b57a11 */ /* 0x000fe200000f0cb0 */
[----:B------:R-:W-:Y:S01]  /*40f0*/  IMAD.SHL.U32 R176, R183, 0x2, RZ ;  /* 0x00000002b7b07824 */ /* 0x000fe200078e00ff */
[C---:B------:R-:W-:Y:S04]  /*4100*/  @!P2 LEA R178, P0, R179.reuse, c[0x0][0x1c8], 0x1 ;  /* 0x00007200b3b2aa11 */ /* 0x040fe800078008ff */
[----:B------:R-:W-:Y:S01]  /*4110*/  @!P2 LEA.HI.X R179, R179, c[0x0][0x1cc], R174, 0x1, P0 ;  /* 0x00007300b3b3aa11 */ /* 0x000fe200000f0cae */
[----:B------:R-:W1:Y:S01]  /*4120*/  LDS.128 R28, [R176+0xc100] ;  /* 0x00c10000b01c7984 */ /* 0x000e620000000c00 */
[----:B------:R-:W-:Y:S02]  /*4130*/  SHF.L.U32 R174, R182, 0x1, RZ ;  /* 0x00000001b6ae7819 */ /* 0x000fe400000006ff */
[----:B------:R-:W-:Y:S05]  /*4140*/  ISETP.GE.AND P0, PT, R22, c[0x0][0x27c], PT ;  /* 0x00009f0016007a0c */ /* 0x000fea0003f06270 */
[----:B------:R-:W2:Y:S08]  /*4150*/  LDS.128 R80, [R174+0xc100] ;  /* 0x00c10000ae507984 */ /* 0x000eb00000000c00 */
[----:B------:R-:W-:Y:S02]  /*4160*/  @!P0 SHF.R.U64 R61, R56, 0x10, R57 ;  /* 0x00000010383d8819 */ /* 0x000fe40000001239 */
[----:B------:R-:W-:Y:S02]  /*4170*/  @!P0 SHF.R.U64 R63, R58, 0x10, R59 ;  /* 0x000000103a3f8819 */ /* 0x000fe4000000123b */
[----:B------:R-:W-:Y:S02]  /*4180*/  @!P0 PRMT R58, R54, 0x5410, R61 ;  /* 0x00005410363a8816 */ /* 0x000fe4000000003d */
[----:B------:R-:W-:Y:S02]  /*4190*/  @!P0 SHF.R.U32.HI R51, RZ, 0x10, R41 ;  /* 0x00000010ff338819 */ /* 0x000fe40000011629 */
[----:B------:R-:W-:Y:S02]  /*41a0*/  @!P0 SHF.R.U32.HI R59, RZ, 0x10, R59 ;  /* 0x00000010ff3b8819 */ /* 0x000fe4000001163b */
[----:B------:R-:W-:Y:S02]  /*41b0*/  @!P0 PRMT R48, R48, 0x5410, R51 ;  /* 0x0000541030308816 */ /* 0x000fe40000000033 */
[----:B------:R-:W-:Y:S02]  /*41c0*/  @!P0 PRMT R66, R66, 0x5410, R59 ;  /* 0x0000541042428816 */ /* 0x000fe4000000003b */
[----:B------:R-:W-:Y:S02]  /*41d0*/  @!P0 PRMT R60, R60, 0x5410, R63 ;  /* 0x000054103c3c8816 */ /* 0x000fe4000000003f */
[----:B------:R-:W-:Y:S01]  /*41e0*/  @!P0 SHF.R.U32.HI R57, RZ, 0x10, R57 ;  /* 0x00000010ff398819 */ /* 0x000fe20000011639 */
[----:B------:R-:W-:Y:S01]  /*41f0*/  @!P0 IMAD.U32 R64, R66, 0x10000, RZ ;  /* 0x0001000042408824 */ /* 0x000fe200078e00ff */
[----:B------:R-:W-:Y:S02]  /*4200*/  @!P0 SHF.R.U64 R53, R42, 0x10, R43 ;  /* 0x000000102a358819 */ /* 0x000fe4000000122b */
[----:B------:R-:W-:Y:S01]  /*4210*/  @!P0 PRMT R56, R52, 0x5410, R57 ;  /* 0x0000541034388816 */ /* 0x000fe20000000039 */
[----:B------:R-:W-:Y:S01]  /*4220*/  @!P0 IMAD.U32 R57, R58, 0x10000, RZ ;  /* 0x000100003a398824 */ /* 0x000fe200078e00ff */
[----:B------:R-:W-:Y:S01]  /*4230*/  @!P0 SHF.R.U32.HI R42, RZ, 0x10, R43 ;  /* 0x00000010ff2a8819 */ /* 0x000fe2000001162b */
[----:B-1----:R-:W-:Y:S01]  /*4240*/  @!P0 IMAD.U32 R51, R29, 0x10000, RZ ;  /* 0x000100001d338824 */ /* 0x002fe200078e00ff */
[C---:B------:R-:W-:Y:S02]  /*4250*/  @!P0 SHF.L.U32 R54, R56.reuse, 0x10, RZ ;  /* 0x0000001038368819 */ /* 0x040fe400000006ff */
[----:B------:R-:W-:Y:S02]  /*4260*/  @!P0 LOP3.LUT R56, R56, 0xffff0000, RZ, 0xc0, !PT ;  /* 0xffff000038388812 */ /* 0x000fe400078ec0ff */
[----:B------:R-:W-:Y:S01]  /*4270*/  @!P0 LOP3.LUT R66, R66, 0xffff0000, RZ, 0xc0, !PT ;  /* 0xffff000042428812 */ /* 0x000fe200078ec0ff */
[----:B------:R-:W-:Y:S01]  /*4280*/  @!P0 FMUL.FTZ R176, R51, R54 ;  /* 0x0000003633b08220 */ /* 0x000fe20000410000 */
[----:B------:R-:W-:Y:S01]  /*4290*/  @!P0 SHF.R.U64 R40, R40, 0x10, R41 ;  /* 0x0000001028288819 */ /* 0x000fe20000001229 */
[----:B--2---:R-:W-:Y:S01]  /*42a0*/  @!P0 IMAD.U32 R52, R80, 0x10000, RZ ;  /* 0x0001000050348824 */ /* 0x004fe200078e00ff */
[C---:B------:R-:W-:Y:S01]  /*42b0*/  @!P0 SHF.L.U32 R59, R81.reuse, 0x10, RZ ;  /* 0x00000010513b8819 */ /* 0x040fe200000006ff */
[C---:B------:R-:W-:Y:S01]  /*42c0*/  @!P0 IMAD.U32 R63, R82.reuse, 0x10000, RZ ;  /* 0x00010000523f8824 */ /* 0x040fe200078e00ff */
[----:B------:R-:W-:Y:S01]  /*42d0*/  @!P0 LOP3.LUT R61, R81, 0xffff0000, RZ, 0xc0, !PT ;  /* 0xffff0000513d8812 */ /* 0x000fe200078ec0ff */
[C---:B------:R-:W-:Y:S01]  /*42e0*/  @!P0 IMAD.U32 R65, R83.reuse, 0x10000, RZ ;  /* 0x0001000053418824 */ /* 0x040fe200078e00ff */
[----:B------:R-:W-:Y:S02]  /*42f0*/  @!P0 LOP3.LUT R62, R82, 0xffff0000, RZ, 0xc0, !PT ;  /* 0xffff0000523e8812 */ /* 0x000fe400078ec0ff */
[----:B------:R-:W-:Y:S02]  /*4300*/  @!P0 LOP3.LUT R68, R83, 0xffff0000, RZ, 0xc0, !PT ;  /* 0xffff000053448812 */ /* 0x000fe400078ec0ff */
[----:B------:R-:W-:Y:S02]  /*4310*/  @!P0 PRMT R40, R49, 0x5410, R40 ;  /* 0x0000541031288816 */ /* 0x000fe40000000028 */
[----:B------:R-:W-:Y:S02]  /*4320*/  MOV R41, R43 ;  /* 0x0000002b00297202 */ /* 0x000fe40000000f00 */
[----:B------:R-:W-:Y:S01]  /*4330*/  @!P0 PRMT R43, R50, 0x5410, R53 ;  /* 0x00005410322b8816 */ /* 0x000fe20000000035 */
[----:B------:R-:W-:Y:S01]  /*4340*/  @!P0 IMAD.U32 R50, R28, 0x10000, RZ ;  /* 0x000100001c328824 */ /* 0x000fe200078e00ff */
[----:B------:R-:W-:Y:S01]  /*4350*/  @!P0 PRMT R41, R41, 0x5410, R42 ;  /* 0x0000541029298816 */ /* 0x000fe2000000002a */
[C---:B------:R-:W-:Y:S01]  /*4360*/  @!P0 IMAD.U32 R49, R40.reuse, 0x10000, RZ ;  /* 0x0001000028318824 */ /* 0x040fe200078e00ff */
[----:B------:R-:W-:Y:S01]  /*4370*/  @!P0 LOP3.LUT R40, R40, 0xffff0000, RZ, 0xc0, !PT ;  /* 0xffff000028288812 */ /* 0x000fe200078ec0ff */
[----:B------:R-:W-:Y:S02]  /*4380*/  @!P0 FMUL.FTZ R174, R50, R57 ;  /* 0x0000003932ae8220 */ /* 0x000fe40000410000 */
[----:B------:R-:W-:Y:S02]  /*4390*/  @!P0 IMAD.U32 R42, R48, 0x10000, RZ ;  /* 0x00010000302a8824 */ /* 0x000fe400078e00ff */
[-C--:B------:R-:W-:Y:S02]  /*43a0*/  @!P0 FMUL.FTZ R2, R50, R49.reuse ;  /* 0x0000003132028220 */ /* 0x080fe40000410000 */
[----:B------:R-:W-:Y:S01]  /*43b0*/  @!P0 FFMA.FTZ R174, R52, R49, -R174 ;  /* 0x0000003134ae8223 */ /* 0x000fe200000108ae */
[----:B------:R-:W-:Y:S01]  /*43c0*/  @!P0 LOP3.LUT R49, R29, 0xffff0000, RZ, 0xc0, !PT ;  /* 0xffff00001d318812 */ /* 0x000fe200078ec0ff */
[----:B------:R-:W-:Y:S01]  /*43d0*/  @!P0 FFMA.FTZ R2, R57, R52, R2 ;  /* 0x0000003439028223 */ /* 0x000fe20000010002 */
[----:B------:R-:W-:Y:S01]  /*43e0*/  @!P0 LOP3.LUT R57, R80, 0xffff0000, RZ, 0xc0, !PT ;  /* 0xffff000050398812 */ /* 0x000fe200078ec0ff */
[-C--:B------:R-:W-:Y:S01]  /*43f0*/  @!P0 FMUL.FTZ R4, R51, R42.reuse ;  /* 0x0000002a33048220 */ /* 0x080fe20000410000 */
[----:B------:R-:W-:Y:S01]  /*4400*/  @!P0 LOP3.LUT R51, R28, 0xffff0000, RZ, 0xc0, !PT ;  /* 0xffff00001c338812 */ /* 0x000fe200078ec0ff */
[----:B------:R-:W-:Y:S01]  /*4410*/  @!P0 FFMA.FTZ R176, R59, R42, -R176 ;  /* 0x0000002a3bb08223 */ /* 0x000fe200000108b0 */
[----:B------:R-:W-:Y:S01]  /*4420*/  @!P0 LOP3.LUT R42, R48, 0xffff0000, RZ, 0xc0, !PT ;  /* 0xffff0000302a8812 */ /* 0x000fe200078ec0ff */
[C---:B------:R-:W-:Y:S01]  /*4430*/  @!P0 FMUL.FTZ R183, R49.reuse, R56 ;  /* 0x0000003831b78220 */ /* 0x040fe20000410000 */
[----:B------:R-:W-:Y:S01]  /*4440*/  @!P0 LOP3.LUT R52, R58, 0xffff0000, RZ, 0xc0, !PT ;  /* 0xffff00003a348812 */ /* 0x000fe200078ec0ff */
[C---:B------:R-:W-:Y:S01]  /*4450*/  @!P0 IMAD.U32 R58, R60.reuse, 0x10000, RZ ;  /* 0x000100003c3a8824 */ /* 0x040fe200078e00ff */
[----:B------:R-:W-:Y:S01]  /*4460*/  @!P0 LOP3.LUT R60, R60, 0xffff0000, RZ, 0xc0, !PT ;  /* 0xffff00003c3c8812 */ /* 0x000fe200078ec0ff */
[----:B------:R-:W-:Y:S02]  /*4470*/  @!P0 FMUL.FTZ R5, R49, R42 ;  /* 0x0000002a31058220 */ /* 0x000fe40000410000 */
[----:B------:R-:W-:Y:S02]  /*4480*/  @!P0 FMUL.FTZ R185, R51, R52 ;  /* 0x0000003433b98220 */ /* 0x000fe40000410000 */
[----:B------:R-:W-:Y:S01]  /*4490*/  @!P0 FFMA.FTZ R183, R61, R42, -R183 ;  /* 0x0000002a3db78223 */ /* 0x000fe200000108b7 */
[C---:B------:R-:W-:Y:S01]  /*44a0*/  @!P0 LOP3.LUT R42, R30.reuse, 0xffff0000, RZ, 0xc0, !PT ;  /* 0xffff00001e2a8812 */ /* 0x040fe200078ec0ff */
[-C--:B------:R-:W-:Y:S02]  /*44b0*/  @!P0 FMUL.FTZ R3, R51, R40.reuse ;  /* 0x0000002833038220 */ /* 0x080fe40000410000 */
[----:B------:R-:W-:Y:S01]  /*44c0*/  @!P0 FFMA.FTZ R185, R57, R40, -R185 ;  /* 0x0000002839b98223 */ /* 0x000fe200000108b9 */
[C---:B------:R-:W-:Y:S01]  /*44d0*/  @!P0 SHF.L.U32 R40, R43.reuse, 0x10, RZ ;  /* 0x000000102b288819 */ /* 0x040fe200000006ff */
[----:B------:R-:W-:Y:S01]  /*44e0*/  @!P0 IMAD.U32 R49, R30, 0x10000, RZ ;  /* 0x000100001e318824 */ /* 0x000fe200078e00ff */
[----:B------:R-:W-:Y:S01]  /*44f0*/  @!P0 LOP3.LUT R43, R43, 0xffff0000, RZ, 0xc0, !PT ;  /* 0xffff00002b2b8812 */ /* 0x000fe200078ec0ff */
[C---:B------:R-:W-:Y:S01]  /*4500*/  @!P0 FMUL.FTZ R189, R42.reuse, R60 ;  /* 0x0000003c2abd8220 */ /* 0x040fe20000410000 */
[----:B------:R-:W-:Y:S01]  /*4510*/  @!P0 F2FP.BF16.PACK_AB R176, R183, R176 ;  /* 0x000000b0b7b0823e */ /* 0x000fe200000010ff */
[----:B------:R-:W-:Y:S01]  /*4520*/  @!P0 FMUL.FTZ R184, R49, R58 ;  /* 0x0000003a31b88220 */ /* 0x000fe20000410000 */
[----:B------:R-:W-:Y:S01]  /*4530*/  @!P0 F2FP.BF16.PACK_AB R185, R185, R174 ;  /* 0x000000aeb9b9823e */ /* 0x000fe200000010ff */
[-C--:B------:R-:W-:Y:S01]  /*4540*/  @!P0 FMUL.FTZ R7, R42, R43.reuse ;  /* 0x0000002b2a078220 */ /* 0x080fe20000410000 */
[C---:B------:R-:W-:Y:S01]  /*4550*/  @!P0 LOP3.LUT R42, R31.reuse, 0xffff0000, RZ, 0xc0, !PT ;  /* 0xffff00001f2a8812 */ /* 0x040fe200078ec0ff */
[----:B------:R-:W-:Y:S01]  /*4560*/  @!P0 FFMA.FTZ R189, R62, R43, -R189 ;  /* 0x0000002b3ebd8223 */ /* 0x000fe200000108bd */
[----:B------:R-:W-:Y:S01]  /*4570*/  @!P0 SHF.L.U32 R43, R31, 0x10, RZ ;  /* 0x000000101f2b8819 */ /* 0x000fe200000006ff */
[-C--:B------:R-:W-:Y:S01]  /*4580*/  @!P0 FMUL.FTZ R6, R49, R40.reuse ;  /* 0x0000002831068220 */ /* 0x080fe20000410000 */
[----:B------:R-:W-:Y:S01]  /*4590*/  @!P0 MOV R80, R185 ;  /* 0x000000b900508202 */ /* 0x000fe20000000f00 */
        /* <DEDUP_REMOVED lines=9> */
[----:B------:R-:W-:Y:S02]  /*4630*/  @!P0 FFMA.FTZ R5, R56, R61, R5 ;  /* 0x0000003d38058223 */ /* 0x000fe40000010005 */
[----:B------:R-:W-:Y:S02]  /*4640*/  @!P0 FFMA.FTZ R182, R65, R40, -R182 ;  /* 0x0000002841b68223 */ /* 0x000fe400000108b6 */
[----:B------:R-:W-:Y:S01]  /*4650*/  @!P0 FFMA.FTZ R187, R68, R41, -R187 ;  /* 0x0000002944bb8223 */ /* 0x000fe200000108bb */
[----:B------:R-:W-:Y:S01]  /*4660*/  @!P0 F2FP.BF16.PACK_AB R183, R5, R4 ;  /* 0x0000000405b7823e */ /* 0x000fe200000010ff */
        /* <DEDUP_REMOVED lines=18> */
.L_x_714:
[----:B------:R-:W-:Y:S05]  /*4790*/  BSYNC B0 ;  /* 0x0000000000007941 */ /* 0x000fea0003800000 */
.L_x_713:
[----:B------:R-:W-:Y:S01]  /*47a0*/  ISETP.GE.AND P0, PT, R15, c[0x0][0x1d4], PT ;  /* 0x000075000f007a0c */ /* 0x000fe20003f06270 */
[----:B------:R-:W-:Y:S01]  /*47b0*/  @!UPT UIADD3 URZ, URZ, URZ, URZ ;  /* 0x0000003f3f3ff290 */ /* 0x000fe2000fffe03f */
[----:B------:R-:W-:Y:S11]  /*47c0*/  BSSY B0, `(.L_x_715) ;  /* 0x0000074000007945 */ /* 0x000ff60003800000 */
[----:B------:R-:W-:-:S05]  /*47d0*/  @P0 BRA `(.L_x_716) ;  /* 0x0000072000000947 */ /* 0x000fca0003800000 */
[----:B------:R-:W-:Y:S01]  /*47e0*/  ISETP.GE.AND P2, PT, R109, c[0x0][0x1d4], PT ;  /* 0x000075006d007a0c */ /* 0x000fe20003f46270 */
[----:B------:R-:W-:Y:S01]  /*47f0*/  IMAD.IADD R68, R114, 0x1, R177 ;  /* 0x0000000172447824 */ /* 0x000fe200078e02b1 */
[----:B------:R-:W-:Y:S03]  /*4800*/  IADD3 R65, P1, P0, R168, R175, R141 ;  /* 0x000000afa8417210 */ /* 0x000fe6000783e08d */
[----:B------:R-:W-:Y:S01]  /*4810*/  IMAD.SHL.U32 R66, R68, 0x2, RZ ;  /* 0x0000000244427824 */ /* 0x000fe200078e00ff */
[C---:B------:R-:W-:Y:S04]  /*4820*/  IADD3.X R58, R125.reuse, R149, R134, P1, P0 ;  /* 0x000000957d3a7210 */ /* 0x040fe80000fe0486 */
[----:B-1----:R-:W1:Y:S03]  /*4830*/  LDS.128 R28, [R66+0xc100] ;  /* 0x00c10000421c7984 */ /* 0x002e660000000c00 */
[----:B------:R-:W-:Y:S04]  /*4840*/  @!P2 IADD3 R63, P1, P0, R168, R175, R109 ;  /* 0x000000afa83fa210 */ /* 0x000fe8000783e06d */
[----:B------:R-:W-:Y:S02]  /*4850*/  @!P2 IADD3.X R60, R125, R149, R128, P1, P0 ;  /* 0x000000957d3ca210 */ /* 0x000fe40000fe0480 */
[C---:B------:R-:W-:Y:S04]  /*4860*/  LEA R64, P0, R65.reuse, c[0x0][0x1c8], 0x1 ;  /* 0x0000720041407a11 */ /* 0x040fe800078008ff */
[----:B------:R-:W-:Y:S02]  /*4870*/  LEA.HI.X R65, R65, c[0x0][0x1cc], R58, 0x1, P0 ;  /* 0x0000730041417a11 */ /* 0x000fe400000f0c3a */
[C---:B------:R-:W-:Y:S04]  /*4880*/  @!P2 LEA R62, P0, R63.reuse, c[0x0][0x1c8], 0x1 ;  /* 0x000072003f3eaa11 */ /* 0x040fe800078008ff */
[----:B------:R-:W-:Y:S01]  /*4890*/  @!P2 LEA.HI.X R63, R63, c[0x0][0x1cc], R60, 0x1, P0 ;  /* 0x000073003f3faa11 */ /* 0x000fe200000f0c3c */
[----:B------:R-:W-:Y:S01]  /*48a0*/  IMAD.IADD R60, R112, 0x1, R177 ;  /* 0x00000001703c7824 */ /* 0x000fe200078e02b1 */
[----:B------:R-:W-:Y:S03]  /*48b0*/  ISETP.GE.AND P0, PT, R15, c[0x0][0x27c], PT ;  /* 0x00009f000f007a0c */ /* 0x000fe60003f06270 */
[----:B------:R-:W-:Y:S05]  /*48c0*/  IMAD.SHL.U32 R58, R60, 0x2, RZ ;  /* 0x000000023c3a7824 */ /* 0x000fea00078e00ff */
[----:B------:R2:W3:Y:S05]  /*48d0*/  LDS.128 R80, [R58+0xc100] ;  /* 0x00c100003a507984 */ /* 0x0004ea0000000c00 */
[----:B------:R-:W-:Y:S02]  /*48e0*/  @!P0 SHF.R.U64 R34, R34, 0x10, R35 ;  /* 0x0000001022228819 */ /* 0x000fe40000001223 */
[----:B------:R-:W-:Y:S02]  /*48f0*/  @!P0 SHF.R.U32.HI R49, RZ, 0x10, R79 ;  /* 0x00000010ff318819 */ /* 0x000fe4000001164f */
[----:B------:R-:W-:Y:S01]  /*4900*/  @!P0 PRMT R47, R47, 0x5410, R34 ;  /* 0x000054102f2f8816 */ /* 0x000fe20000000022 */
[C---:B-1----:R-:W-:Y:S01]  /*4910*/  @!P0 IMAD.U32 R34, R28.reuse, 0x10000, RZ ;  /* 0x000100001c228824 */ /* 0x042fe200078e00ff */
[----:B------:R-:W-:Y:S02]  /*4920*/  @!P0 SHF.R.U32.HI R41, RZ, 0x10, R35 ;  /* 0x00000010ff298819 */ /* 0x000fe40000011623 */
[----:B------:R-:W-:Y:S02]  /*4930*/  @!P0 LOP3.LUT R35, R28, 0xffff0000, RZ, 0xc0, !PT ;  /* 0xffff00001c238812 */ /* 0x000fe400078ec0ff */
[----:B------:R-:W-:Y:S02]  /*4940*/  @!P0 PRMT R86, R86, 0x5410, R49 ;  /* 0x0000541056568816 */ /* 0x000fe40000000031 */
[----:B------:R-:W-:Y:S02]  /*4950*/  @!P0 SHF.R.U64 R32, R32, 0x10, R33 ;  /* 0x0000001020208819 */ /* 0x000fe40000001221 */
[C---:B------:R-:W-:Y:S01]  /*4960*/  @!P0 LOP3.LUT R56, R86.reuse, 0xffff0000, RZ, 0xc0, !PT ;  /* 0xffff000056388812 */ /* 0x040fe200078ec0ff */
[----:B------:R-:W-:Y:S01]  /*4970*/  @!P0 IMAD.U32 R59, R86, 0x10000, RZ ;  /* 0x00010000563b8824 */ /* 0x000fe200078e00ff */
[----:B------:R-:W-:Y:S02]  /*4980*/  @!P0 SHF.R.U64 R43, R76, 0x10, R77 ;  /* 0x000000104c2b8819 */ /* 0x000fe4000000124d */
[----:B------:R-:W-:Y:S02]  /*4990*/  @!P0 PRMT R45, R45, 0x5410, R32 ;  /* 0x000054102d2d8816 */ /* 0x000fe40000000020 */
[----:B------:R-:W-:Y:S02]  /*49a0*/  @!P0 SHF.R.U32.HI R33, RZ, 0x10, R33 ;  /* 0x00000010ff218819 */ /* 0x000fe40000011621 */
[C---:B------:R-:W-:Y:S02]  /*49b0*/  @!P0 LOP3.LUT R32, R45.reuse, 0xffff0000, RZ, 0xc0, !PT ;  /* 0xffff00002d208812 */ /* 0x040fe400078ec0ff */
[----:B------:R-:W-:Y:S02]  /*49c0*/  @!P0 PRMT R88, R88, 0x5410, R43 ;  /* 0x0000541058588816 */ /* 0x000fe4000000002b */
[----:B------:R-:W-:Y:S01]  /*49d0*/  @!P0 PRMT R44, R44, 0x5410, R33 ;  /* 0x000054102c2c8816 */ /* 0x000fe20000000021 */
[----:B------:R-:W-:Y:S01]  /*49e0*/  @!P0 IMAD.U32 R33, R45, 0x10000, RZ ;  /* 0x000100002d218824 */ /* 0x000fe200078e00ff */
[C---:B------:R-:W-:Y:S01]  /*49f0*/  @!P0 SHF.L.U32 R43, R88.reuse, 0x10, RZ ;  /* 0x00000010582b8819 */ /* 0x040fe200000006ff */
[----:B------:R-:W-:Y:S01]  /*4a00*/  @!P0 FMUL.FTZ R3, R35, R32 ;  /* 0x0000002023038220 */ /* 0x000fe20000410000 */
[----:B------:R-:W-:Y:S01]  /*4a10*/  @!P0 LOP3.LUT R42, R88, 0xffff0000, RZ, 0xc0, !PT ;  /* 0xffff0000582a8812 */ /* 0x000fe200078ec0ff */
[----:B------:R-:W-:Y:S01]  /*4a20*/  @!P0 FMUL.FTZ R2, R34, R33 ;  /* 0x0000002122028220 */ /* 0x000fe20000410000 */
[----:B------:R-:W-:Y:S01]  /*4a30*/  @!P0 PRMT R46, R46, 0x5410, R41 ;  /* 0x000054102e2e8816 */ /* 0x000fe20000000029 */
[----:B--2---:R-:W-:Y:S01]  /*4a40*/  @!P0 FMUL.FTZ R58, R34, R43 ;  /* 0x0000002b223a8220 */ /* 0x004fe20000410000 */
[C---:B---3--:R-:W-:Y:S01]  /*4a50*/  @!P0 LOP3.LUT R49, R80.reuse, 0xffff0000, RZ, 0xc0, !PT ;  /* 0xffff000050318812 */ /* 0x048fe200078ec0ff */
[----:B------:R-:W-:Y:S01]  /*4a60*/  @!P0 IMAD.U32 R40, R80, 0x10000, RZ ;  /* 0x0001000050288824 */ /* 0x000fe200078e00ff */
[----:B------:R-:W-:Y:S01]  /*4a70*/  @!P0 SHF.L.U32 R34, R29, 0x10, RZ ;  /* 0x000000101d228819 */ /* 0x000fe200000006ff */
[----:B------:R-:W-:Y:S01]  /*4a80*/  @!P0 FMUL.FTZ R179, R35, R42 ;  /* 0x0000002a23b38220 */ /* 0x000fe20000410000 */
[----:B------:R-:W-:Y:S01]  /*4a90*/  @!P0 LOP3.LUT R35, R29, 0xffff0000, RZ, 0xc0, !PT ;  /* 0xffff00001d238812 */ /* 0x000fe200078ec0ff */
[----:B------:R-:W-:Y:S01]  /*4aa0*/  @!P0 FFMA.FTZ R2, R43, R40, R2 ;  /* 0x000000282b028223 */ /* 0x000fe20000010002 */
[----:B------:R-:W-:Y:S01]  /*4ab0*/  @!P0 LOP3.LUT R51, R81, 0xffff0000, RZ, 0xc0, !PT ;  /* 0xffff000051338812 */ /* 0x000fe200078ec0ff */
[----:B------:R-:W-:Y:S01]  /*4ac0*/  @!P0 FFMA.FTZ R58, R40, R33, -R58 ;  /* 0x00000021283a8223 */ /* 0x000fe2000001083a */
[----:B------:R-:W-:Y:S01]  /*4ad0*/  @!P0 LOP3.LUT R61, R83, 0xffff0000, RZ, 0xc0, !PT ;  /* 0xffff0000533d8812 */ /* 0x000fe200078ec0ff */
[----:B------:R-:W-:Y:S01]  /*4ae0*/  @!P0 FFMA.FTZ R179, R49, R32, -R179 ;  /* 0x0000002031b38223 */ /* 0x000fe200000108b3 */
[----:B------:R-:W-:Y:S01]  /*4af0*/  @!P0 LOP3.LUT R57, R82, 0xffff0000, RZ, 0xc0, !PT ;  /* 0xffff000052398812 */ /* 0x000fe200078ec0ff */
[----:B------:R-:W-:Y:S01]  /*4b00*/  @!P0 IMAD.U32 R33, R44, 0x10000, RZ ;  /* 0x000100002c218824 */ /* 0x000fe200078e00ff */
[----:B------:R-:W-:Y:S01]  /*4b10*/  @!P0 SHF.R.U32.HI R76, RZ, 0x10, R77 ;  /* 0x00000010ff4c8819 */ /* 0x000fe2000001164d */
[----:B------:R-:W-:Y:S01]  /*4b20*/  @!P0 IMAD.U32 R40, R81, 0x10000, RZ ;  /* 0x0001000051288824 */ /* 0x000fe200078e00ff */
[----:B------:R-:W-:Y:S01]  /*4b30*/  @!P0 F2FP.BF16.PACK_AB R58, R179, R58 ;  /* 0x0000003ab33a823e */ /* 0x000fe200000010ff */
[----:B------:R-:W-:Y:S01]  /*4b40*/  @!P0 FMUL.FTZ R4, R34, R33 ;  /* 0x0000002122048220 */ /* 0x000fe20000410000 */
[----:B------:R-:W-:Y:S01]  /*4b50*/  @!P0 PRMT R87, R87, 0x5410, R76 ;  /* 0x0000541057578816 */ /* 0x000fe2000000004c */
[----:B------:R-:W-:Y:S01]  /*4b60*/  @!P0 IMAD.U32 R54, R83, 0x10000, RZ ;  /* 0x0001000053368824 */ /* 0x000fe200078e00ff */
[----:B------:R-:W-:Y:S01]  /*4b70*/  @!P0 LOP3.LUT R32, R44, 0xffff0000, RZ, 0xc0, !PT ;  /* 0xffff00002c208812 */ /* 0x000fe200078ec0ff */
[----:B------:R-:W-:Y:S01]  /*4b80*/  @!P0 IMAD.U32 R50, R82, 0x10000, RZ ;  /* 0x0001000052328824 */ /* 0x000fe200078e00ff */
[C---:B------:R-:W-:Y:S01]  /*4b90*/  @!P0 LOP3.LUT R48, R87.reuse, 0xffff0000, RZ, 0xc0, !PT ;  /* 0xffff000057308812 */ /* 0x040fe200078ec0ff */
[----:B------:R-:W-:Y:S01]  /*4ba0*/  @!P0 IMAD.U32 R43, R87, 0x10000, RZ ;  /* 0x00010000572b8824 */ /* 0x000fe200078e00ff */
[----:B------:R-:W-:Y:S01]  /*4bb0*/  @!P0 SHF.R.U64 R78, R78, 0x10, R79 ;  /* 0x000000104e4e8819 */ /* 0x000fe2000000124f */
[C---:B------:R-:W-:Y:S02]  /*4bc0*/  @!P0 FMUL.FTZ R5, R35.reuse, R32 ;  /* 0x0000002023058220 */ /* 0x040fe40000410000 */
[----:B------:R-:W-:Y:S01]  /*4bd0*/  @!P0 FMUL.FTZ R181, R35, R48 ;  /* 0x0000003023b58220 */ /* 0x000fe20000410000 */
[C---:B------:R-:W-:Y:S01]  /*4be0*/  @!P0 LOP3.LUT R35, R31.reuse, 0xffff0000, RZ, 0xc0, !PT ;  /* 0xffff00001f238812 */ /* 0x040fe200078ec0ff */
[----:B------:R-:W-:Y:S01]  /*4bf0*/  @!P0 FMUL.FTZ R60, R34, R43 ;  /* 0x0000002b223c8220 */ /* 0x000fe20000410000 */
[----:B------:R-:W-:Y:S01]  /*4c00*/  @!P0 SHF.L.U32 R34, R31, 0x10, RZ ;  /* 0x000000101f228819 */ /* 0x000fe200000006ff */
[----:B------:R-:W-:Y:S01]  /*4c10*/  @!P0 FFMA.FTZ R181, R51, R32, -R181 ;  /* 0x0000002033b58223 */ /* 0x000fe200000108b5 */
[----:B------:R-:W-:Y:S01]  /*4c20*/  @!P0 LOP3.LUT R32, R46, 0xffff0000, RZ, 0xc0, !PT ;  /* 0xffff00002e208812 */ /* 0x000fe200078ec0ff */
[----:B------:R-:W-:Y:S01]  /*4c30*/  @!P0 FFMA.FTZ R60, R40, R33, -R60 ;  /* 0x00000021283c8223 */ /* 0x000fe2000001083c */
[----:B------:R-:W-:Y:S01]  /*4c40*/  @!P0 PRMT R85, R85, 0x5410, R78 ;  /* 0x0000541055558816 */ /* 0x000fe2000000004e */
[----:B------:R-:W-:Y:S02]  /*4c50*/  @!P0 IMAD.U32 R33, R46, 0x10000, RZ ;  /* 0x000100002e218824 */ /* 0x000fe400078e00ff */
[C---:B------:R-:W-:Y:S01]  /*4c60*/  @!P0 FMUL.FTZ R66, R34.reuse, R59 ;  /* 0x0000003b22428220 */ /* 0x040fe20000410000 */
[----:B------:R-:W-:Y:S01]  /*4c70*/  @!P0 F2FP.BF16.PACK_AB R181, R181, R60 ;  /* 0x0000003cb5b5823e */ /* 0x000fe200000010ff */
[----:B------:R-:W-:Y:S01]  /*4c80*/  @!P0 FMUL.FTZ R183, R35, R56 ;  /* 0x0000003823b78220 */ /* 0x000fe20000410000 */
[----:B------:R-:W-:Y:S01]  /*4c90*/  @!P0 LOP3.LUT R52, R85, 0xffff0000, RZ, 0xc0, !PT ;  /* 0xffff000055348812 */ /* 0x000fe200078ec0ff */
[----:B------:R-:W-:Y:S01]  /*4ca0*/  @!P0 FMUL.FTZ R8, R34, R33 ;  /* 0x0000002122088220 */ /* 0x000fe20000410000 */
[----:B------:R-:W-:Y:S01]  /*4cb0*/  @!P0 MOV R81, R181 ;  /* 0x000000b500518202 */ /* 0x000fe20000000f00 */
[-C--:B------:R-:W-:Y:S01]  /*4cc0*/  @!P0 FMUL.FTZ R9, R35, R32.reuse ;  /* 0x0000002023098220 */ /* 0x080fe20000410000 */
[C---:B------:R-:W-:Y:S01]  /*4cd0*/  @!P0 SHF.L.U32 R34, R30.reuse, 0x10, RZ ;  /* 0x000000101e228819 */ /* 0x040fe200000006ff */
[----:B------:R-:W-:Y:S01]  /*4ce0*/  @!P0 IMAD.U32 R53, R85, 0x10000, RZ ;  /* 0x0001000055358824 */ /* 0x000fe200078e00ff */
[----:B------:R-:W-:Y:S01]  /*4cf0*/  @!P0 LOP3.LUT R35, R30, 0xffff0000, RZ, 0xc0, !PT ;  /* 0xffff00001e238812 */ /* 0x000fe200078ec0ff */
        /* <DEDUP_REMOVED lines=32> */
.L_x_716:
[----:B------:R-:W-:Y:S05]  /*4f00*/  BSYNC B0 ;  /* 0x0000000000007941 */ /* 0x000fea0003800000 */
.L_x_715:
[----:B------:R-:W-:Y:S11]  /*4f10*/  ISETP.GE.AND P0, PT, R16, c[0x0][0x1d4], PT ;  /* 0x0000750010007a0c */ /* 0x000ff60003f06270 */
[----:B------:R-:W-:Y:S02]  /*4f20*/  @!UPT UIADD3 URZ, URZ, URZ, URZ ;  /* 0x0000003f3f3ff290 */ /* 0x000fe4000fffe03f */
[----:B------:R-:W-:-:S05]  /*4f30*/  @P0 BRA `(.L_x_700) ;  /* 0x0000092000000947 */ /* 0x000fca0003800000 */
[----:B------:R-:W-:Y:S01]  /*4f40*/  IADD3 R61, P1, P0, R168, R175, R140 ;  /* 0x000000afa83d7210 */ /* 0x000fe2000783e08c */
[--C-:B------:R-:W-:Y:S02]  /*4f50*/  IMAD.IADD R60, R138, 0x1, R177.reuse ;  /* 0x000000018a3c7824 */ /* 0x100fe400078e02b1 */
[----:B------:R-:W-:Y:S01]  /*4f60*/  IMAD.IADD R177, R111, 0x1, R177 ;  /* 0x000000016fb17824 */ /* 0x000fe200078e02b1 */
[----:B------:R-:W-:Y:S01]  /*4f70*/  IADD3.X R54, R125, R149, R132, P1, P0 ;  /* 0x000000957d367210 */ /* 0x000fe20000fe0484 */
[----:B-1----:R-:W-:Y:S01]  /*4f80*/  IMAD.SHL.U32 R63, R60, 0x2, RZ ;  /* 0x000000023c3f7824 */ /* 0x002fe200078e00ff */
[----:B------:R-:W-:Y:S02]  /*4f90*/  LEA R60, P0, R61, c[0x0][0x1c8], 0x1 ;  /* 0x000072003d3c7a11 */ /* 0x000fe400078008ff */
[----:B------:R-:W-:Y:S02]  /*4fa0*/  SHF.L.U32 R62, R177, 0x1, RZ ;  /* 0x00000001b13e7819 */ /* 0x000fe400000006ff */
[----:B------:R-:W-:Y:S01]  /*4fb0*/  LEA.HI.X R61, R61, c[0x0][0x1cc], R54, 0x1, P0 ;  /* 0x000073003d3d7a11 */ /* 0x000fe200000f0c36 */
[----:B------:R-:W1:Y:S01]  /*4fc0*/  LDS.128 R28, [R63+0xc100] ;  /* 0x00c100003f1c7984 */ /* 0x000e620000000c00 */
[----:B------:R-:W-:Y:S07]  /*4fd0*/  ISETP.GE.AND P0, PT, R16, c[0x0][0x27c], PT ;  /* 0x00009f0010007a0c */ /* 0x000fee0003f06270 */
[----:B------:R-:W2:Y:S06]  /*4fe0*/  LDS.128 R56, [R62+0xc100] ;  /* 0x00c100003e387984 */ /* 0x000eac0000000c00 */
[----:B------:R-:W-:Y:S02]  /*4ff0*/  @!P0 SHF.R.U64 R35, R72, 0x10, R73 ;  /* 0x0000001048238819 */ /* 0x000fe40000001249 */
[--C-:B------:R-:W-:Y:S02]  /*5000*/  @!P0 SHF.R.U64 R24, R24, 0x10, R25.reuse ;  /* 0x0000001018188819 */ /* 0x100fe40000001219 */
[----:B------:R-:W-:Y:S02]  /*5010*/  @!P0 SHF.R.U32.HI R25, RZ, 0x10, R25 ;  /* 0x00000010ff198819 */ /* 0x000fe40000011619 */
[----:B------:R-:W-:Y:S02]  /*5020*/  @!P0 PRMT R37, R37, 0x5410, R24 ;  /* 0x0000541025258816 */ /* 0x000fe40000000018 */
[----:B------:R-:W-:Y:S02]  /*5030*/  @!P0 PRMT R36, R36, 0x5410, R25 ;  /* 0x0000541024248816 */ /* 0x000fe40000000019 */
[----:B------:R-:W-:Y:S01]  /*5040*/  @!P0 PRMT R84, R84, 0x5410, R35 ;  /* 0x0000541054548816 */ /* 0x000fe20000000023 */
[----:B------:R-:W-:Y:S01]  /*5050*/  @!P0 IMAD.U32 R25, R37, 0x10000, RZ ;  /* 0x0001000025198824 */ /* 0x000fe200078e00ff */
[----:B------:R-:W-:Y:S02]  /*5060*/  @!P0 SHF.R.U64 R41, R74, 0x10, R75 ;  /* 0x000000104a298819 */ /* 0x000fe4000000124b */
[C---:B------:R-:W-:Y:S01]  /*5070*/  @!P0 LOP3.LUT R40, R84.reuse, 0xffff0000, RZ, 0xc0, !PT ;  /* 0xffff000054288812 */ /* 0x040fe200078ec0ff */
[----:B------:R-:W-:Y:S01]  /*5080*/  @!P0 IMAD.U32 R35, R84, 0x10000, RZ ;  /* 0x0001000054238824 */ /* 0x000fe200078e00ff */
[--C-:B------:R-:W-:Y:S02]  /*5090*/  @!P0 SHF.R.U64 R26, R26, 0x10, R27.reuse ;  /* 0x000000101a1a8819 */ /* 0x100fe4000000121b */
[----:B------:R-:W-:Y:S02]  /*50a0*/  @!P0 SHF.R.U32.HI R27, RZ, 0x10, R27 ;  /* 0x00000010ff1b8819 */ /* 0x000fe4000001161b */
[----:B------:R-:W-:Y:S02]  /*50b0*/  @!P0 PRMT R39, R39, 0x5410, R26 ;  /* 0x0000541027278816 */ /* 0x000fe4000000001a */
[----:B------:R-:W-:Y:S02]  /*50c0*/  @!P0 PRMT R38, R38, 0x5410, R27 ;  /* 0x0000541026268816 */ /* 0x000fe4000000001b */
[----:B------:R-:W-:Y:S01]  /*50d0*/  @!P0 PRMT R70, R70, 0x5410, R41 ;  /* 0x0000541046468816 */ /* 0x000fe20000000029 */
[C---:B-1----:R-:W-:Y:S01]  /*50e0*/  @!P0 IMAD.U32 R24, R28.reuse, 0x10000, RZ ;  /* 0x000100001c188824 */ /* 0x042fe200078e00ff */
[----:B------:R-:W-:Y:S01]  /*50f0*/  @!P0 LOP3.LUT R26, R28, 0xffff0000, RZ, 0xc0, !PT ;  /* 0xffff00001c1a8812 */ /* 0x000fe200078ec0ff */
[----:B------:R-:W-:Y:S01]  /*5100*/  @!P0 IMAD.U32 R27, R29, 0x10000, RZ ;  /* 0x000100001d1b8824 */ /* 0x000fe200078e00ff */
[----:B------:R-:W-:Y:S01]  /*5110*/  @!P0 LOP3.LUT R48, R70, 0xffff0000, RZ, 0xc0, !PT ;  /* 0xffff000046308812 */ /* 0x000fe200078ec0ff */
[----:B------:R-:W-:Y:S01]  /*5120*/  @!P0 FMUL.FTZ R54, R24, R35 ;  /* 0x0000002318368220 */ /* 0x000fe20000410000 */
[----:B------:R-:W-:Y:S01]  /*5130*/  @!P0 LOP3.LUT R33, R30, 0xffff0000, RZ, 0xc0, !PT ;  /* 0xffff00001e218812 */ /* 0x000fe200078ec0ff */
[-C--:B------:R-:W-:Y:S01]  /*5140*/  @!P0 FMUL.FTZ R2, R24, R25.reuse ;  /* 0x0000001918028220 */ /* 0x080fe20000410000 */
[----:B------:R-:W-:Y:S01]  /*5150*/  @!P0 SHF.R.U32.HI R72, RZ, 0x10, R73 ;  /* 0x00000010ff488819 */ /* 0x000fe20000011649 */
[----:B------:R-:W-:Y:S01]  /*5160*/  @!P0 IMAD.U32 R24, R36, 0x10000, RZ ;  /* 0x0001000024188824 */ /* 0x000fe200078e00ff */
[----:B--2---:R-:W-:Y:S01]  /*5170*/  @!P0 SHF.L.U32 R34, R56, 0x10, RZ ;  /* 0x0000001038228819 */ /* 0x004fe200000006ff */
[----:B------:R-:W-:Y:S01]  /*5180*/  @!P0 FMUL.FTZ R63, R26, R40 ;  /* 0x000000281a3f8220 */ /* 0x000fe20000410000 */
[----:B------:R-:W-:Y:S01]  /*5190*/  @!P0 SHF.L.U32 R43, R57, 0x10, RZ ;  /* 0x00000010392b8819 */ /* 0x000fe200000006ff */
[----:B------:R-:W-:Y:S01]  /*51a0*/  @!P0 FMUL.FTZ R4, R27, R24 ;  /* 0x000000181b048220 */ /* 0x000fe20000410000 */
[----:B------:R-:W-:Y:S01]  /*51b0*/  @!P0 LOP3.LUT R42, R56, 0xffff0000, RZ, 0xc0, !PT ;  /* 0xffff0000382a8812 */ /* 0x000fe200078ec0ff */
[----:B------:R-:W-:Y:S01]  /*51c0*/  @!P0 FFMA.FTZ R54, R34, R25, -R54 ;  /* 0x0000001922368223 */ /* 0x000fe20000010836 */
[----:B------:R-:W-:Y:S01]  /*51d0*/  @!P0 LOP3.LUT R46, R57, 0xffff0000, RZ, 0xc0, !PT ;  /* 0xffff0000392e8812 */ /* 0x000fe200078ec0ff */
[----:B------:R-:W-:Y:S01]  /*51e0*/  @!P0 IMAD.U32 R45, R70, 0x10000, RZ ;  /* 0x00010000462d8824 */ /* 0x000fe200078e00ff */
[C---:B------:R-:W-:Y:S01]  /*51f0*/  @!P0 LOP3.LUT R49, R58.reuse, 0xffff0000, RZ, 0xc0, !PT ;  /* 0xffff00003a318812 */ /* 0x040fe200078ec0ff */
[----:B------:R-:W-:Y:S01]  /*5200*/  @!P0 IMAD.U32 R47, R58, 0x10000, RZ ;  /* 0x000100003a2f8824 */ /* 0x000fe200078e00ff */
[----:B------:R-:W-:Y:S01]  /*5210*/  @!P0 LOP3.LUT R53, R59, 0xffff0000, RZ, 0xc0, !PT ;  /* 0xffff00003b358812 */ /* 0x000fe200078ec0ff */
[----:B------:R-:W-:Y:S01]  /*5220*/  @!P0 IMAD.U32 R32, R31, 0x10000, RZ ;  /* 0x000100001f208824 */ /* 0x000fe200078e00ff */
[----:B------:R-:W-:Y:S01]  /*5230*/  @!P0 LOP3.LUT R25, R37, 0xffff0000, RZ, 0xc0, !PT ;  /* 0xffff000025198812 */ /* 0x000fe200078ec0ff */
[----:B------:R-:W-:Y:S01]  /*5240*/  @!P0 FMUL.FTZ R68, R33, R48 ;  /* 0x0000003021448220 */ /* 0x000fe20000410000 */
[----:B------:R-:W-:Y:S01]  /*5250*/  @!P0 PRMT R71, R71, 0x5410, R72 ;  /* 0x0000541047478816 */ /* 0x000fe20000000048 */
[----:B------:R-:W-:Y:S01]  /*5260*/  @!P0 FFMA.FTZ R2, R35, R34, R2 ;  /* 0x0000002223028223 */ /* 0x000fe20000010002 */
[----:B------:R-:W-:Y:S01]  /*5270*/  @!P0 SHF.R.U32.HI R74, RZ, 0x10, R75 ;  /* 0x00000010ff4a8819 */ /* 0x000fe2000001164b */
[-C--:B------:R-:W-:Y:S01]  /*5280*/  @!P0 FMUL.FTZ R3, R26, R25.reuse ;  /* 0x000000191a038220 */ /* 0x080fe20000410000 */
[C---:B------:R-:W-:Y:S01]  /*5290*/  @!P0 LOP3.LUT R44, R71.reuse, 0xffff0000, RZ, 0xc0, !PT ;  /* 0xffff0000472c8812 */ /* 0x040fe200078ec0ff */
[----:B------:R-:W-:Y:S01]  /*52a0*/  @!P0 IMAD.U32 R41, R71, 0x10000, RZ ;  /* 0x0001000047298824 */ /* 0x000fe200078e00ff */
[----:B------:R-:W-:Y:S01]  /*52b0*/  @!P0 LOP3.LUT R26, R29, 0xffff0000, RZ, 0xc0, !PT ;  /* 0xffff00001d1a8812 */ /* 0x000fe200078ec0ff */
[----:B------:R-:W-:Y:S01]  /*52c0*/  @!P0 FFMA.FTZ R63, R42, R25, -R63 ;  /* 0x000000192a3f8223 */ /* 0x000fe2000001083f */
[----:B------:R-:W-:Y:S01]  /*52d0*/  @!P0 LOP3.LUT R25, R36, 0xffff0000, RZ, 0xc0, !PT ;  /* 0xffff000024198812 */ /* 0x000fe200078ec0ff */
[----:B------:R-:W-:Y:S01]  /*52e0*/  @!P0 FMUL.FTZ R62, R27, R41 ;  /* 0x000000291b3e8220 */ /* 0x000fe20000410000 */
[----:B------:R-:W-:Y:S01]  /*52f0*/  @!P0 PRMT R69, R69, 0x5410, R74 ;  /* 0x0000541045458816 */ /* 0x000fe2000000004a */
[----:B------:R-:W-:Y:S01]  /*5300*/  @!P0 IMAD.U32 R27, R30, 0x10000, RZ ;  /* 0x000100001e1b8824 */ /* 0x000fe200078e00ff */
[----:B------:R-:W-:Y:S01]  /*5310*/  @!P0 F2FP.BF16.PACK_AB R54, R63, R54 ;  /* 0x000000363f36823e */ /* 0x000fe200000010ff */
[----:B------:R-:W-:Y:S01]  /*5320*/  @!P0 FFMA.FTZ R62, R43, R24, -R62 ;  /* 0x000000182b3e8223 */ /* 0x000fe2000001083e */
[----:B------:R-:W-:Y:S01]  /*5330*/  @!P0 SHF.L.U32 R24, R39, 0x10, RZ ;  /* 0x0000001027188819 */ /* 0x000fe200000006ff */
[C---:B------:R-:W-:Y:S01]  /*5340*/  @!P0 FMUL.FTZ R65, R26.reuse, R44 ;  /* 0x0000002c1a418220 */ /* 0x040fe20000410000 */
[----:B------:R-:W-:Y:S01]  /*5350*/  @!P0 MOV R56, R54 ;  /* 0x0000003600388202 */ /* 0x000fe20000000f00 */
[----:B------:R-:W-:Y:S01]  /*5360*/  @!P0 FMUL.FTZ R64, R27, R45 ;  /* 0x0000002d1b408220 */ /* 0x000fe20000410000 */
[----:B------:R-:W-:Y:S01]  /*5370*/  @!P0 LOP3.LUT R52, R69, 0xffff0000, RZ, 0xc0, !PT ;  /* 0xffff000045348812 */ /* 0x000fe200078ec0ff */
[-C--:B------:R-:W-:Y:S01]  /*5380*/  @!P0 FMUL.FTZ R6, R27, R24.reuse ;  /* 0x000000181b068220 */ /* 0x080fe20000410000 */
[----:B------:R-:W-:Y:S01]  /*5390*/  @!P0 LOP3.LUT R27, R31, 0xffff0000, RZ, 0xc0, !PT ;  /* 0xffff00001f1b8812 */ /* 0x000fe200078ec0ff */
[----:B------:R-:W-:Y:S02]  /*53a0*/  @!P0 IMAD.U32 R51, R69, 0x10000, RZ ;  /* 0x0001000045338824 */ /* 0x000fe400078e00ff */
[-C--:B------:R-:W-:Y:S01]  /*53b0*/  @!P0 FMUL.FTZ R5, R26, R25.reuse ;  /* 0x000000191a058220 */ /* 0x080fe20000410000 */
[----:B------:R-:W-:Y:S01]  /*53c0*/  @!P0 LOP3.LUT R26, R39, 0xffff0000, RZ, 0xc0, !PT ;  /* 0xffff0000271a8812 */ /* 0x000fe200078ec0ff */
[----:B------:R-:W-:Y:S01]  /*53d0*/  @!P0 FFMA.FTZ R65, R46, R25, -R65 ;  /* 0x000000192e418223 */ /* 0x000fe20000010841 */
[C---:B------:R-:W-:Y:S01]  /*53e0*/  @!P0 SHF.L.U32 R25, R38.reuse, 0x10, RZ ;  /* 0x0000001026198819 */ /* 0x040fe200000006ff */
[----:B------:R-:W-:Y:S01]  /*53f0*/  @!P0 FFMA.FTZ R64, R47, R24, -R64 ;  /* 0x000000182f408223 */ /* 0x000fe20000010840 */
[----:B------:R-:W-:Y:S01]  /*5400*/  @!P0 LOP3.LUT R24, R38, 0xffff0000, RZ, 0xc0, !PT ;  /* 0xffff000026188812 */ /* 0x000fe200078ec0ff */
[----:B------:R-:W-:Y:S01]  /*5410*/  @!P0 IMAD.U32 R50, R59, 0x10000, RZ ;  /* 0x000100003b328824 */ /* 0x000fe200078e00ff */
[----:B------:R-:W-:Y:S01]  /*5420*/  @!P0 F2FP.BF16.PACK_AB R65, R65, R62 ;  /* 0x0000003e4141823e */ /* 0x000fe200000010ff */
        /* <DEDUP_REMOVED lines=15> */
[----:B------:R-:W-:Y:S02]  /*5520*/  @!P0 FMUL.FTZ R9, R27, R24 ;  /* 0x000000181b098220 */ /* 0x000fe40000410000 */
[----:B------:R-:W-:Y:S02]  /*5530*/  @!P0 FFMA.FTZ R7, R48, R49, R7 ;  /* 0x0000003130078223 */ /* 0x000fe40000010007 */
[----:B------:R-:W-:Y:S02]  /*5540*/  @!P0 FFMA.FTZ R8, R51, R50, R8 ;  /* 0x0000003233088223 */ /* 0x000fe40000010008 */
[----:B------:R-:W-:Y:S01]  /*5550*/  @!P0 IMAD.MOV.U32 R57, RZ, RZ, R65 ;  /* 0x000000ffff398224 */ /* 0x000fe200078e0041 */
[----:B------:R-:W-:Y:S01]  /*5560*/  @!P0 F2FP.BF16.PACK_AB R62, R7, R6 ;  /* 0x00000006073e823e */ /* 0x000fe200000010ff */
[----:B------:R-:W-:Y:S01]  /*5570*/  @!P0 IMAD.MOV.U32 R58, RZ, RZ, R63 ;  /* 0x000000ffff3a8224 */ /* 0x000fe200078e003f */
[----:B------:R-:W-:Y:S01]  /*5580*/  @!P0 F2FP.BF16.PACK_AB R63, R5, R4 ;  /* 0x00000004053f823e */ /* 0x000fe200000010ff */
        /* <DEDUP_REMOVED lines=16> */
.L_x_696:
        /* <DEDUP_REMOVED lines=29> */
.L_x_700:
[----:B------:R-:W-:Y:S05]  /*5860*/  BSYNC B1 ;  /* 0x0000000000017941 */ /* 0x000fea0003800000 */
.L_x_695:
[C---:B------:R-:W-:Y:S01]  /*5870*/  ISETP.GT.AND P0, PT, R18.reuse, R11, PT ;  /* 0x0000000b1200720c */ /* 0x040fe20003f04270 */
[----:B------:R-:W-:Y:S01]  /*5880*/  @!UPT UIADD3 URZ, URZ, URZ, URZ ;  /* 0x0000003f3f3ff290 */ /* 0x000fe2000fffe03f */
[----:B------:R-:W-:Y:S11]  /*5890*/  BSSY B0, `(.L_x_717) ;  /* 0x0000042000007945 */ /* 0x000ff60003800000 */
[----:B-12---:R-:W-:Y:S01]  /*58a0*/  @P0 IADD3 R5, R18, -0x1, RZ ;  /* 0xffffffff12050810 */ /* 0x006fe20007ffe0ff */
[----:B------:R-:W-:Y:S02]  /*58b0*/  @P0 IMAD.MOV.U32 R6, RZ, RZ, R150 ;  /* 0x000000ffff060224 */ /* 0x000fe400078e0096 */
[----:B------:R-:W-:Y:S01]  /*58c0*/  @P0 IMAD.MOV.U32 R7, RZ, RZ, R155 ;  /* 0x000000ffff070224 */ /* 0x000fe200078e009b */
[----:B------:R-:W-:Y:S01]  /*58d0*/  @P0 SHF.R.S32.HI R4, RZ, 0x1f, R5 ;  /* 0x0000001fff040819 */ /* 0x000fe20000011405 */
[----:B------:R-:W-:Y:S02]  /*58e0*/  @P0 IMAD R3, R98, R5, RZ ;  /* 0x0000000562030224 */ /* 0x000fe400078e02ff */
[-C--:B------:R-:W-:Y:S04]  /*58f0*/  @P0 IMAD.WIDE.U32 R6, R5, R100.reuse, R6 ;  /* 0x0000006405060225 */ /* 0x080fe800078e0006 */
[----:B------:R-:W-:Y:S01]  /*5900*/  @P0 IMAD R3, R4, R100, R3 ;  /* 0x0000006404030224 */ /* 0x000fe200078e0203 */
[----:B------:R-:W-:Y:S01]  /*5910*/  @P0 LEA R8, P1, R6, c[0x0][0x250], 0x1 ;  /* 0x0000940006080a11 */ /* 0x000fe200078208ff */
[----:B------:R-:W-:Y:S02]  /*5920*/  @P0 IMAD R2, R67, 0x3000, R10 ;  /* 0x0000300043020824 */ /* 0x000fe400078e020a */
[----:B------:R-:W-:Y:S02]  /*5930*/  @P0 IMAD.IADD R3, R7, 0x1, R3 ;  /* 0x0000000107030824 */ /* 0x000fe400078e0203 */
[----:B------:R-:W-:Y:S03]  /*5940*/  @P0 IMAD.SHL.U32 R4, R2, 0x2, RZ ;  /* 0x0000000202040824 */ /* 0x000fe600078e00ff */
[----:B------:R-:W-:Y:S02]  /*5950*/  @P0 LEA.HI.X R9, R6, c[0x0][0x254], R3, 0x1, P1 ;  /* 0x0000950006090a11 */ /* 0x000fe400008f0c03 */
[----:B------:R-:W-:Y:S02]  /*5960*/  @P0 LEA R6, P1, R107, R8, 0x1 ;  /* 0x000000086b060211 */ /* 0x000fe400078208ff */
[----:B------:R-:W-:Y:S01]  /*5970*/  IADD3 R3, R67, 0x1, RZ ;  /* 0x0000000143037810 */ /* 0x000fe20007ffe0ff */
        /* <DEDUP_REMOVED lines=9> */
[----:B------:R1:W-:Y:S01]  /*5a10*/  @P0 LDGSTS.E.BYPASS.LTC128B.128 [R4+0x5100], [R6.64+0x100], !P3 ;  /* 0x0510010006040fae */ /* 0x0003e2000d901d46 */
[----:B------:R-:W-:Y:S03]  /*5a20*/  ISETP.GE.AND P0, PT, R67, 0x1, PT ;  /* 0x000000014300780c */ /* 0x000fe60003f06270 */
[----:B------:R-:W0:Y:S01]  /*5a30*/  LDGDEPBAR ;  /* 0x00000000000079af */ /* 0x000e220000000000 */
[----:B------:R-:W-:Y:S02]  /*5a40*/  SEL R67, R3, RZ, !P0 ;  /* 0x000000ff03437207 */ /* 0x000fe40004000000 */
[----:B------:R-:W-:Y:S01]  /*5a50*/  ISETP.GE.AND P0, PT, R115, R146, PT ;  /* 0x000000927300720c */ /* 0x000fe20003f06270 */
[----:B------:R-:W-:Y:S04]  /*5a60*/  DEPBAR.LE SB0, 0x2 ;  /* 0x000080800000791a */ /* 0x000fe80000000000 */
[----:B------:R-:W-:Y:S08]  /*5a70*/  BAR.SYNC.DEFER_BLOCKING 0x0 ;  /* 0x0000000000007b1d */ /* 0x000ff00000010000 */
[----:B------:R-:W-:-:S05]  /*5a80*/  @P0 BRA `(.L_x_718) ;  /* 0x0000022000000947 */ /* 0x000fca0003800000 */
[C---:B-1----:R-:W-:Y:S01]  /*5a90*/  LEA R4, P0, R18.reuse, R170, 0x6 ;  /* 0x000000aa12047211 */ /* 0x042fe200078030ff */
[----:B------:R-:W-:Y:S02]  /*5aa0*/  IMAD.MOV.U32 R28, RZ, RZ, R166 ;  /* 0x000000ffff1c7224 */ /* 0x000fe400078e00a6 */
[----:B------:R-:W-:Y:S01]  /*5ab0*/  IMAD.MOV.U32 R29, RZ, RZ, R123 ;  /* 0x000000ffff1d7224 */ /* 0x000fe200078e007b */
[----:B------:R-:W-:Y:S03]  /*5ac0*/  LEA.HI.X.SX32 R5, R18, R171, 0x6, P0 ;  /* 0x000000ab12057211 */ /* 0x000fe600000f36ff */
[----:B------:R-:W-:Y:S04]  /*5ad0*/  IMAD.WIDE.U32 R28, R4, c[0x0][0x208], R28 ;  /* 0x00008200041c7a25 */ /* 0x000fe800078e001c */
[----:B------:R-:W-:Y:S01]  /*5ae0*/  IMAD R2, R5, c[0x0][0x208], RZ ;  /* 0x0000820005027a24 */ /* 0x000fe200078e02ff */
[----:B------:R-:W-:Y:S03]  /*5af0*/  LEA R8, P0, R28, c[0x0][0x1f8], 0x1 ;  /* 0x00007e001c087a11 */ /* 0x000fe600078008ff */
[----:B------:R-:W-:Y:S04]  /*5b00*/  IMAD R2, R4, c[0x0][0x20c], R2 ;  /* 0x0000830004027a24 */ /* 0x000fe800078e0202 */
[----:B------:R-:W-:Y:S05]  /*5b10*/  IMAD.IADD R2, R29, 0x1, R2 ;  /* 0x000000011d027824 */ /* 0x000fea00078e0202 */
[----:B------:R-:W-:Y:S02]  /*5b20*/  LEA.HI.X R9, R28, c[0x0][0x1fc], R2, 0x1, P0 ;  /* 0x00007f001c097a11 */ /* 0x000fe400000f0c02 */
[----:B------:R-:W-:Y:S11]  /*5b30*/  ISETP.GE.AND P0, PT, R22, c[0x0][0x1d4], PT ;  /* 0x0000750016007a0c */ /* 0x000ff60003f06270 */
[----:B------:R-:W-:Y:S02]  /*5b40*/  @!UPT UIADD3 URZ, URZ, URZ, URZ ;  /* 0x0000003f3f3ff290 */ /* 0x000fe4000fffe03f */
[----:B-----5:R-:W1:Y:S04]  /*5b50*/  @!P0 LDS.128 R24, [R148] ;  /* 0x0000000094188984 */ /* 0x020e680000000c00 */
        /* <DEDUP_REMOVED lines=21> */
.L_x_718:
[----:B-1----:R-:W-:Y:S05]  /*5cb0*/  BSYNC B0 ;  /* 0x0000000000007941 */ /* 0x002fea0003800000 */
.L_x_717:
[----:B------:R-:W-:Y:S04]  /*5cc0*/  IADD3 R2, R18, -0x2, RZ ;  /* 0xfffffffe12027810 */ /* 0x000fe80007ffe0ff */
[C---:B------:R-:W-:Y:S11]  /*5cd0*/  ISETP.GE.AND P0, PT, R2.reuse, R11, PT ;  /* 0x0000000b0200720c */ /* 0x040ff60003f06270 */
[----:B------:R-:W-:Y:S02]  /*5ce0*/  @!UPT UIADD3 URZ, URZ, URZ, URZ ;  /* 0x0000003f3f3ff290 */ /* 0x000fe4000fffe03f */
[----:B------:R-:W-:Y:S01]  /*5cf0*/  @P0 SHF.R.S32.HI R5, RZ, 0x1f, R2 ;  /* 0x0000001fff050819 */ /* 0x000fe20000011402 */
[----:B------:R-:W-:Y:S02]  /*5d00*/  @P0 IMAD R4, R101, R2, RZ ;  /* 0x0000000265040224 */ /* 0x000fe400078e02ff */
[----:B------:R-:W-:Y:S02]  /*5d10*/  @P0 IMAD.MOV.U32 R6, RZ, RZ, R152 ;  /* 0x000000ffff060224 */ /* 0x000fe400078e0098 */
[----:B------:R-:W-:Y:S02]  /*5d20*/  @P0 IMAD.MOV.U32 R7, RZ, RZ, R157 ;  /* 0x000000ffff070224 */ /* 0x000fe400078e009d */
[-C--:B------:R-:W-:Y:S02]  /*5d30*/  @P0 IMAD R4, R5, R103.reuse, R4 ;  /* 0x0000006705040224 */ /* 0x080fe400078e0204 */
[----:B------:R-:W-:Y:S04]  /*5d40*/  @P0 IMAD.WIDE.U32 R6, R2, R103, R6 ;  /* 0x0000006702060225 */ /* 0x000fe800078e0006 */
[----:B------:R-:W-:Y:S01]  /*5d50*/  @P0 IMAD.IADD R4, R7, 0x1, R4 ;  /* 0x0000000107040824 */ /* 0x000fe200078e0204 */
[C---:B------:R-:W-:Y:S01]  /*5d60*/  @P0 LEA R8, P1, R6.reuse, c[0x0][0x220], 0x1 ;  /* 0x0000880006080a11 */ /* 0x040fe200078208ff */
[----:B------:R-:W-:Y:S03]  /*5d70*/  @P0 IMAD R3, R67, 0x3000, R10 ;  /* 0x0000300043030824 */ /* 0x000fe600078e020a */
[----:B------:R-:W-:Y:S01]  /*5d80*/  @P0 LEA.HI.X R9, R6, c[0x0][0x224], R4, 0x1, P1 ;  /* 0x0000890006090a11 */ /* 0x000fe200008f0c04 */
[----:B------:R-:W-:Y:S01]  /*5d90*/  @P0 IMAD.SHL.U32 R5, R3, 0x2, RZ ;  /* 0x0000000203050824 */ /* 0x000fe200078e00ff */
[----:B------:R-:W-:Y:S02]  /*5da0*/  @P0 LEA R6, P1, R105, R8, 0x1 ;  /* 0x0000000869060211 */ /* 0x000fe400078208ff */
[----:B------:R-:W-:Y:S02]  /*5db0*/  IADD3 R4, R55, 0x1, RZ ;  /* 0x0000000137047810 */ /* 0x000fe40007ffe0ff */
        /* <DEDUP_REMOVED lines=13> */
[C---:B------:R-:W-:Y:S02]  /*5e90*/  ISETP.GT.AND P0, PT, R18.reuse, R11, PT ;  /* 0x0000000b1200720c */ /* 0x040fe40003f04270 */
[----:B------:R-:W-:Y:S11]  /*5ea0*/  IADD3 R18, R18, -0x1, RZ ;  /* 0xffffffff12127810 */ /* 0x000ff60007ffe0ff */
[----:B------:R-:W-:-:S05]  /*5eb0*/  @P0 BRA `(.L_x_719) ;  /* 0xffffbe1000000947 */ /* 0x000fca000383ffff */
[----:B------:R-:W-:Y:S06]  /*5ec0*/  BAR.SYNC.DEFER_BLOCKING 0x0 ;  /* 0x0000000000007b1d */ /* 0x000fec0000010000 */
.L_x_694:
[----:B-1----:R-:W-:Y:S01]  /*5ed0*/  ISETP.GE.AND P0, PT, R89, 0x1, PT ;  /* 0x000000015900780c */ /* 0x002fe20003f06270 */
[----:B------:R-:W-:Y:S01]  /*5ee0*/  IMAD.IADD R2, R95, 0x1, R96 ;  /* 0x000000015f027824 */ /* 0x000fe200078e0260 */
[----:B------:R-:W-:Y:S01]  /*5ef0*/  PLOP3.LUT P2, PT, PT, PT, PT, 0x80, 0x0 ;  /* 0x000000000000781c */ /* 0x000fe20003f4f070 */
[----:B------:R-:W-:Y:S01]  /*5f00*/  CS2R R98, SRZ ;  /* 0x0000000000627805 */ /* 0x000fe2000001ff00 */
[----:B------:R-:W-:Y:S01]  /*5f10*/  CS2R R10, SRZ ;  /* 0x00000000000a7805 */ /* 0x000fe2000001ff00 */
[----:B------:R-:W-:Y:S01]  /*5f20*/  MOV R96, RZ ;  /* 0x000000ff00607202 */ /* 0x000fe20000000f00 */
[----:B------:R-:W-:Y:S01]  /*5f30*/  IMAD.MOV.U32 R95, RZ, RZ, RZ ;  /* 0x000000ffff5f7224 */ /* 0x000fe200078e00ff */
[----:B------:R-:W-:Y:S01]  /*5f40*/  CS2R R8, SRZ ;  /* 0x0000000000087805 */ /* 0x000fe2000001ff00 */
[----:B------:R-:W-:Y:S01]  /*5f50*/  CS2R R6, SRZ ;  /* 0x0000000000067805 */ /* 0x000fe2000001ff00 */
[----:B------:R-:W-:Y:S01]  /*5f60*/  MOV R13, RZ ;  /* 0x000000ff000d7202 */ /* 0x000fe20000000f00 */
[----:B------:R-:W-:Y:S01]  /*5f70*/  IMAD.MOV.U32 R4, RZ, RZ, RZ ;  /* 0x000000ffff047224 */ /* 0x000fe200078e00ff */
[----:B------:R-:W-:Y:S01]  /*5f80*/  MOV R88, RZ ;  /* 0x000000ff00587202 */ /* 0x000fe20000000f00 */
        /* <DEDUP_REMOVED lines=50> */
[----:B------:R-:W-:Y:S01]  /*62b0*/  IMAD.WIDE.U32 R20, R97, c[0x0][0x178], RZ ;  /* 0x00005e0061147a25 */ /* 0x000fe200078e00ff */
[----:B------:R-:W-:Y:S01]  /*62c0*/  SHF.R.S32.HI R0, RZ, 0x1f, R97 ;  /* 0x0000001fff007819 */ /* 0x000fe20000011461 */
[----:B------:R-:W-:Y:S01]  /*62d0*/  BSSY B0, `(.L_x_721) ;  /* 0x000009f000007945 */ /* 0x000fe20003800000 */
[-C--:B------:R-:W-:Y:S01]  /*62e0*/  LEA.HI R5, R9, R90.reuse, RZ, 0x3 ;  /* 0x0000005a09057211 */ /* 0x080fe200078f18ff */
[----:B------:R-:W-:Y:S01]  /*62f0*/  IMAD R42, R93, c[0x0][0x2c4], RZ ;  /* 0x0000b1005d2a7a24 */ /* 0x000fe200078e02ff */
[----:B------:R-:W-:Y:S01]  /*6300*/  LEA.HI R13, R9, R90, RZ, 0x4 ;  /* 0x0000005a090d7211 */ /* 0x000fe200078f20ff */
[----:B------:R-:W-:Y:S01]  /*6310*/  IMAD R0, R0, c[0x0][0x178], RZ ;  /* 0x00005e0000007a24 */ /* 0x000fe200078e02ff */
[----:B------:R-:W-:Y:S02]  /*6320*/  SHF.R.S32.HI R6, RZ, 0x3, R5 ;  /* 0x00000003ff067819 */ /* 0x000fe40000011405 */
[----:B------:R-:W-:Y:S01]  /*6330*/  LOP3.LUT R15, R5, 0xfffffff8, RZ, 0xc0, !PT ;  /* 0xfffffff8050f7812 */ /* 0x000fe200078ec0ff */
[----:B------:R-:W-:Y:S01]  /*6340*/  IMAD R7, R97, c[0x0][0x17c], R0 ;  /* 0x00005f0061077a24 */ /* 0x000fe200078e0200 */
[----:B------:R-:W-:Y:S01]  /*6350*/  SHF.R.S32.HI R8, RZ, 0x4, R13 ;  /* 0x00000004ff087819 */ /* 0x000fe2000001140d */
[----:B------:R-:W-:Y:S01]  /*6360*/  IMAD.SHL.U32 R201, R6, 0x40, RZ ;  /* 0x0000004006c97824 */ /* 0x000fe200078e00ff */
[----:B------:R-:W-:Y:S01]  /*6370*/  ISETP.NE.U32.AND P3, PT, RZ, c[0x0][0x348], PT ;  /* 0x0000d200ff007a0c */ /* 0x000fe20003f65070 */
[----:B------:R-:W-:Y:S01]  /*6380*/  IMAD.IADD R15, R90, 0x1, -R15 ;  /* 0x000000015a0f7824 */ /* 0x000fe200078e0a0f */
[----:B------:R-:W-:Y:S01]  /*6390*/  LEA.HI R3, R13, R8, RZ, 0x1 ;  /* 0x000000080d037211 */ /* 0x000fe200078f08ff */
[----:B------:R-:W-:Y:S01]  /*63a0*/  IMAD.MOV.U32 R0, RZ, RZ, 0x1 ;  /* 0x00000001ff007424 */ /* 0x000fe200078e00ff */
[----:B------:R-:W-:Y:S01]  /*63b0*/  LOP3.LUT R201, R201, 0x1c0, RZ, 0xc0, !PT ;  /* 0x000001c0c9c97812 */ /* 0x000fe200078ec0ff */
[----:B------:R-:W-:Y:S01]  /*63c0*/  IMAD.SHL.U32 R16, R15, 0x8, RZ ;  /* 0x000000080f107824 */ /* 0x000fe200078e00ff */
[----:B------:R-:W-:Y:S01]  /*63d0*/  LOP3.LUT R3, R3, 0xfffffffe, RZ, 0xc0, !PT ;  /* 0xfffffffe03037812 */ /* 0x000fe200078ec0ff */
[----:B------:R-:W-:Y:S01]  /*63e0*/  IMAD.IADD R21, R21, 0x1, R7 ;  /* 0x0000000115157824 */ /* 0x000fe200078e0207 */
[----:B------:R-:W-:-:S02]  /*63f0*/  ISETP.NE.AND P4, PT, R0, c[0x0][0x2c4], PT ;  /* 0x0000b10000007a0c */ /* 0x000fc40003f85270 */
[----:B------:R-:W-:Y:S01]  /*6400*/  LOP3.LUT R0, R201, 0x38, R16, 0xf8, !PT ;  /* 0x00000038c9007812 */ /* 0x000fe200078ef810 */
[----:B------:R-:W-:Y:S01]  /*6410*/  IMAD.IADD R3, R8, 0x1, -R3 ;  /* 0x0000000108037824 */ /* 0x000fe200078e0a03 */
[----:B------:R-:W-:Y:S01]  /*6420*/  SHF.R.U32.HI R201, RZ, 0x3, R201 ;  /* 0x00000003ffc97819 */ /* 0x000fe200000116c9 */
[----:B------:R-:W-:Y:S01]  /*6430*/  IMAD.SHL.U32 R8, R15, 0x40, RZ ;  /* 0x000000400f087824 */ /* 0x000fe200078e00ff */
[----:B------:R-:W-:Y:S01]  /*6440*/  IADD3 R7, R16, 0x80, RZ ;  /* 0x0000008010077810 */ /* 0x000fe20007ffe0ff */
[----:B------:R-:W-:Y:S01]  /*6450*/  IMAD.WIDE.U32 R20, R195, c[0x0][0x1b8], R20 ;  /* 0x00006e00c3147a25 */ /* 0x000fe200078e0014 */
[----:B------:R-:W-:Y:S02]  /*6460*/  LOP3.LUT R201, R0, R201, RZ, 0x3c, !PT ;  /* 0x000000c900c97212 */ /* 0x000fe400078e3cff */
[C---:B------:R-:W-:Y:S01]  /*6470*/  ISETP.GE.AND P2, PT, R7.reuse, c[0x0][0x1d4], PT ;  /* 0x0000750007007a0c */ /* 0x040fe20003f46270 */
[----:B------:R-:W-:Y:S01]  /*6480*/  IMAD R0, R94, c[0x0][0x1b8], RZ ;  /* 0x00006e005e007a24 */ /* 0x000fe200078e02ff */
[----:B------:R-:W-:-:S02]  /*6490*/  ISETP.GE.AND P1, PT, R7, c[0x0][0x198], PT ;  /* 0x0000660007007a0c */ /* 0x000fc40003f26270 */
[----:B-1----:R-:W-:Y:S01]  /*64a0*/  SHF.R.S32.HI R11, RZ, 0x1f, R192 ;  /* 0x0000001fff0b7819 */ /* 0x002fe200000114c0 */
[----:B------:R-:W-:Y:S01]  /*64b0*/  IMAD R7, R195, c[0x0][0x1bc], R0 ;  /* 0x00006f00c3077a24 */ /* 0x000fe200078e0200 */
[----:B------:R-:W-:Y:S01]  /*64c0*/  ISETP.NE.AND.EX P3, PT, RZ, c[0x0][0x34c], PT, P3 ;  /* 0x0000d300ff007a0c */ /* 0x000fe20003f65330 */
[----:B------:R-:W-:Y:S01]  /*64d0*/  IMAD R0, R15, 0x20, R6 ;  /* 0x000000200f007824 */ /* 0x000fe200078e0206 */
[----:B------:R-:W-:Y:S01]  /*64e0*/  LOP3.LUT R8, R8, 0x1c0, RZ, 0xc0, !PT ;  /* 0x000001c008087812 */ /* 0x000fe200078ec0ff */
[----:B------:R-:W-:Y:S01]  /*64f0*/  IMAD.IADD R21, R21, 0x1, R7 ;  /* 0x0000000115157824 */ /* 0x000fe200078e0207 */
[----:B------:R-:W-:Y:S01]  /*6500*/  SEL R19, R11, RZ, !P3 ;  /* 0x000000ff0b137207 */ /* 0x000fe20005800000 */
[----:B------:R-:W-:Y:S01]  /*6510*/  IMAD R17, R91, 0x80, R0 ;  /* 0x000000805b117824 */ /* 0x000fe200078e0200 */
[----:B------:R-:W-:Y:S02]  /*6520*/  LOP3.LUT R5, R8, 0x8, R5, 0xf8, !PT ;  /* 0x0000000808057812 */ /* 0x000fe400078ef805 */
[----:B------:R-:W-:Y:S01]  /*6530*/  LOP3.LUT R194, R194, 0xfffffffe, RZ, 0xc0, !PT ;  /* 0xfffffffec2c27812 */ /* 0x000fe200078ec0ff */
[----:B------:R-:W-:Y:S01]  /*6540*/  @P4 IMAD.HI.U32 R0, R17, c[0x0][0x2c8], RZ ;  /* 0x0000b20011004a27 */ /* 0x000fe200078e00ff */
[----:B------:R-:W-:-:S02]  /*6550*/  SEL R14, R192, RZ, !P3 ;  /* 0x000000ffc00e7207 */ /* 0x000fc40005800000 */
[----:B------:R-:W-:Y:S01]  /*6560*/  SHF.R.U32.HI R8, RZ, 0x3, R8 ;  /* 0x00000003ff087819 */ /* 0x000fe20000011608 */
[----:B------:R-:W-:Y:S01]  /*6570*/  IMAD.MOV.U32 R24, RZ, RZ, R17 ;  /* 0x000000ffff187224 */ /* 0x000fe200078e0011 */
[----:B------:R-:W-:Y:S01]  /*6580*/  @P4 SHF.R.U32.HI R24, RZ, c[0x0][0x2cc], R0 ;  /* 0x0000b300ff184a19 */ /* 0x000fe20000011600 */
[----:B------:R-:W-:Y:S01]  /*6590*/  IMAD R19, R19, c[0x0][0x1c0], RZ ;  /* 0x0000700013137a24 */ /* 0x000fe200078e02ff */
[----:B------:R-:W-:Y:S02]  /*65a0*/  LOP3.LUT R13, R13, 0xfffffff0, RZ, 0xc0, !PT ;  /* 0xfffffff00d0d7812 */ /* 0x000fe400078ec0ff */
[----:B------:R-:W-:Y:S01]  /*65b0*/  @P2 LOP3.LUT R194, R194, 0x1, RZ, 0xfc, !PT ;  /* 0x00000001c2c22812 */ /* 0x000fe200078efcff */
[----:B------:R-:W-:Y:S01]  /*65c0*/  IMAD R19, R14, c[0x0][0x1c4], R19 ;  /* 0x000071000e137a24 */ /* 0x000fe200078e0213 */
[----:B------:R-:W-:Y:S01]  /*65d0*/  P2R R10, PR, RZ, 0x2 ;  /* 0x00000002ff0a7803 */ /* 0x000fe20000000000 */
[----:B------:R-:W-:Y:S01]  /*65e0*/  IMAD.IADD R0, R90, 0x1, -R13 ;  /* 0x000000015a007824 */ /* 0x000fe200078e0a0d */
[----:B------:R-:W-:-:S02]  /*65f0*/  LOP3.LUT R8, R5, R8, RZ, 0x3c, !PT ;  /* 0x0000000805087212 */ /* 0x000fc400078e3cff */
[C---:B------:R-:W-:Y:S02]  /*6600*/  LOP3.LUT P2, RZ, R15.reuse, 0x4, RZ, 0xc0, !PT ;  /* 0x000000040fff7812 */ /* 0x040fe4000784c0ff */
[----:B------:R-:W-:Y:S01]  /*6610*/  LOP3.LUT P1, RZ, R15, 0x2, RZ, 0xc0, !PT ;  /* 0x000000020fff7812 */ /* 0x000fe2000782c0ff */
[----:B------:R-:W-:Y:S01]  /*6620*/  IMAD.WIDE.U32 R14, R14, c[0x0][0x1c0], R20 ;  /* 0x000070000e0e7a25 */ /* 0x000fe200078e0014 */
[----:B------:R-:W-:Y:S02]  /*6630*/  SHF.R.S32.HI R5, RZ, 0x1f, R24 ;  /* 0x0000001fff057819 */ /* 0x000fe40000011418 */
[----:B------:R-:W-:Y:S01]  /*6640*/  SHF.R.S32.HI R7, RZ, 0x1f, R2 ;  /* 0x0000001fff077819 */ /* 0x000fe20000011402 */
[----:B------:R-:W-:Y:S01]  /*6650*/  IMAD.IADD R15, R15, 0x1, R19 ;  /* 0x000000010f0f7824 */ /* 0x000fe200078e0213 */
[----:B------:R-:W-:Y:S01]  /*6660*/  IADD3 R21, P3, R6, R2, RZ ;  /* 0x0000000206157210 */ /* 0x000fe20007f7e0ff */
[----:B------:R-:W-:Y:S01]  /*6670*/  IMAD R5, R5, c[0x0][0x1b0], RZ ;  /* 0x00006c0005057a24 */ /* 0x000fe200078e02ff */
[----:B------:R-:W-:-:S02]  /*6680*/  IADD3 R18, -R24, RZ, RZ ;  /* 0x000000ff18127210 */ /* 0x000fc40007ffe1ff */
[----:B------:R-:W-:Y:S01]  /*6690*/  LEA.HI.X.SX32 R2, R6, R7, 0x1, P3 ;  /* 0x0000000706027211 */ /* 0x000fe200018f0eff */
[C---:B------:R-:W-:Y:S01]  /*66a0*/  IMAD R13, R24.reuse, c[0x0][0x1b4], R5 ;  /* 0x00006d00180d7a24 */ /* 0x040fe200078e0205 */
[----:B------:R-:W-:Y:S01]  /*66b0*/  SHF.R.S32.HI R7, RZ, 0x1f, R0 ;  /* 0x0000001fff077819 */ /* 0x000fe20000011400 */
[----:B------:R-:W-:Y:S01]  /*66c0*/  IMAD.WIDE.U32 R24, R24, c[0x0][0x1b0], R14 ;  /* 0x00006c0018187a25 */ /* 0x000fe200078e000e */
[----:B------:R-:W-:Y:S02]  /*66d0*/  LEA.HI R93, R9, R90, RZ, 0x5 ;  /* 0x0000005a095d7211 */ /* 0x000fe400078f28ff */
[----:B------:R-:W-:Y:S01]  /*66e0*/  ISETP.GE.AND P6, PT, R16, c[0x0][0x1d4], PT ;  /* 0x0000750010007a0c */ /* 0x000fe20003fc6270 */
[C---:B------:R-:W-:Y:S02]  /*66f0*/  IMAD R14, R2.reuse, c[0x0][0x1e0], RZ ;  /* 0x00007800020e7a24 */ /* 0x040fe400078e02ff */
[----:B------:R-:W-:Y:S01]  /*6700*/  IMAD R12, R2, c[0x0][0x208], RZ ;  /* 0x00008200020c7a24 */ /* 0x000fe200078e02ff */
[----:B------:R-:W-:Y:S01]  /*6710*/  LEA.HI R2, R7, R0, RZ, 0x3 ;  /* 0x0000000007027211 */ /* 0x000fe200078f18ff */
[----:B------:R-:W-:Y:S01]  /*6720*/  IMAD R18, R18, c[0x0][0x2c4], R17 ;  /* 0x0000b10012127a24 */ /* 0x000fe200078e0211 */
[----:B------:R-:W-:Y:S01]  /*6730*/  SHF.R.S32.HI R17, RZ, 0x1f, R16 ;  /* 0x0000001fff117819 */ /* 0x000fe20000011410 */
[C---:B------:R-:W-:Y:S01]  /*6740*/  IMAD R14, R21.reuse, c[0x0][0x1e4], R14 ;  /* 0x00007900150e7a24 */ /* 0x040fe200078e020e */
[C---:B------:R-:W-:Y:S01]  /*6750*/  LOP3.LUT R7, R2.reuse, 0xfffffff8, RZ, 0xc0, !PT ;  /* 0xfffffff802077812 */ /* 0x040fe200078ec0ff */
[C---:B------:R-:W-:Y:S01]  /*6760*/  IMAD R12, R21.reuse, c[0x0][0x20c], R12 ;  /* 0x00008300150c7a24 */ /* 0x040fe200078e020c */
[----:B------:R-:W-:Y:S01]  /*6770*/  SHF.R.S32.HI R5, RZ, 0x1f, R18 ;  /* 0x0000001fff057819 */ /* 0x000fe20000011412 */
[----:B------:R-:W-:Y:S01]  /*6780*/  IMAD.WIDE.U32 R22, R21, c[0x0][0x1e0], R16 ;  /* 0x0000780015167a25 */ /* 0x000fe200078e0010 */
[----:B------:R-:W-:-:S03]  /*6790*/  SHF.L.U32 R2, R2, 0x6, RZ ;  /* 0x0000000602027819 */ /* 0x000fc600000006ff */
[----:B------:R-:W-:-:S04]  /*67a0*/  IMAD.WIDE.U32 R20, R21, c[0x0][0x208], R16 ;  /* 0x0000820015147a25 */ /* 0x000fc800078e0010 */
[----:B------:R-:W-:Y:S01]  /*67b0*/  IMAD.IADD R7, R0, 0x1, -R7 ;  /* 0x0000000100077824 */ /* 0x000fe200078e0a07 */
[----:B------:R-:W-:Y:S01]  /*67c0*/  LEA.HI R0, R9, R90, RZ, 0x6 ;  /* 0x0000005a09007211 */ /* 0x000fe200078f30ff */
[----:B------:R-:W-:Y:S02]  /*67d0*/  IMAD.IADD R25, R25, 0x1, R13 ;  /* 0x0000000119197824 */ /* 0x000fe400078e020d */
[----:B------:R-:W-:Y:S01]  /*67e0*/  IMAD.IADD R21, R21, 0x1, R12 ;  /* 0x0000000115157824 */ /* 0x000fe200078e020c */
[----:B------:R-:W-:Y:S01]  /*67f0*/  LOP3.LUT P4, RZ, R7, 0x4, RZ, 0xc0, !PT ;  /* 0x0000000407ff7812 */ /* 0x000fe2000788c0ff */
[----:B------:R-:W-:Y:S02]  /*6800*/  IMAD.IADD R23, R23, 0x1, R14 ;  /* 0x0000000117177824 */ /* 0x000fe400078e020e */
[----:B------:R-:W-:Y:S02]  /*6810*/  IMAD.SHL.U32 R14, R7, 0x40, RZ ;  /* 0x00000040070e7824 */ /* 0x000fe400078e00ff */
[----:B------:R-:W-:-:S02]  /*6820*/  IMAD R5, R5, c[0x0][0x1a8], RZ ;  /* 0x00006a0005057a24 */ /* 0x000fc400078e02ff */
[----:B------:R-:W-:Y:S01]  /*6830*/  IMAD.SHL.U32 R0, R0, 0x8, RZ ;  /* 0x0000000800007824 */ /* 0x000fe200078e00ff */
[----:B------:R-:W-:Y:S01]  /*6840*/  LOP3.LUT R14, R14, 0x1c0, RZ, 0xc0, !PT ;  /* 0x000001c00e0e7812 */ /* 0x000fe200078ec0ff */
[C---:B------:R-:W-:Y:S02]  /*6850*/  IMAD R5, R18.reuse, c[0x0][0x1ac], R5 ;  /* 0x00006b0012057a24 */ /* 0x040fe400078e0205 */
[----:B------:R-:W-:Y:S01]  /*6860*/  IMAD.WIDE.U32 R18, R18, c[0x0][0x1a8], R24 ;  /* 0x00006a0012127a25 */ /* 0x000fe200078e0018 */
[----:B------:R-:W-:-:S03]  /*6870*/  LOP3.LUT R201, R201, 0xfffffe00, R0, 0xf8, !PT ;  /* 0xfffffe00c9c97812 */ /* 0x000fc600078ef800 */
[----:B------:R-:W-:Y:S01]  /*6880*/  IMAD.IADD R15, R19, 0x1, R5 ;  /* 0x00000001130f7824 */ /* 0x000fe200078e0205 */
[----:B------:R-:W-:Y:S01]  /*6890*/  LEA R5, P3, R18, c[0x0][0x160], 0x1 ;  /* 0x0000580012057a11 */ /* 0x000fe200078608ff */
[----:B------:R-:W-:-:S03]  /*68a0*/  IMAD.WIDE.U32 R204, R195, c[0x0][0x1e8], R22 ;  /* 0x00007a00c3cc7a25 */ /* 0x000fc600078e0016 */
[----:B------:R-:W-:Y:S01]  /*68b0*/  LEA.HI.X R0, R18, c[0x0][0x164], R15, 0x1, P3 ;  /* 0x0000590012007a11 */ /* 0x000fe200018f0c0f */
[----:B------:R-:W-:Y:S01]  /*68c0*/  IMAD R15, R91, 0x80, R6 ;  /* 0x000000805b0f7824 */ /* 0x000fe200078e0206 */
[----:B------:R-:W-:Y:S01]  /*68d0*/  ISETP.NE.U32.AND P3, PT, RZ, c[0x0][0x350], PT ;  /* 0x0000d400ff007a0c */ /* 0x000fe20003f65070 */
[----:B------:R-:W-:Y:S01]  /*68e0*/  IMAD.WIDE.U32 R20, R195, c[0x0][0x210], R20 ;  /* 0x00008400c3147a25 */ /* 0x000fe200078e0014 */
[----:B------:R1:W3:Y:S02]  /*68f0*/  SHFL.IDX PT, R18, R5, RZ, 0x181f ;  /* 0x00181fff05127589 */ /* 0x0002e400000e0000 */
[----:B------:R-:W-:Y:S02]  /*6900*/  ISETP.NE.AND.EX P3, PT, RZ, c[0x0][0x354], PT, P3 ;  /* 0x0000d500ff007a0c */ /* 0x000fe40003f65330 */
[----:B------:R1:W4:Y:S01]  /*6910*/  SHFL.IDX PT, R19, R0, RZ, 0x181f ;  /* 0x00181fff00137589 */ /* 0x00032200000e0000 */
[----:B--2---:R-:W-:Y:S01]  /*6920*/  @P0 SHF.R.S32.HI R13, RZ, 0x1f, R4 ;  /* 0x0000001fff0d0819 */ /* 0x004fe20000011404 */
[----:B------:R-:W-:Y:S01]  /*6930*/  @!P0 IMAD.MOV.U32 R13, RZ, RZ, R11 ;  /* 0x000000ffff0d8224 */ /* 0x000fe200078e000b */
[----:B------:R-:W-:Y:S01]  /*6940*/  @P0 MOV R12, R4 ;  /* 0x00000004000c0202 */ /* 0x000fe20000000f00 */
[----:B------:R-:W-:Y:S01]  /*6950*/  IMAD R4, R94, c[0x0][0x1e8], RZ ;  /* 0x00007a005e047a24 */ /* 0x000fe200078e02ff */
[----:B------:R-:W-:Y:S01]  /*6960*/  P2R R11, PR, RZ, 0x10 ;  /* 0x00000010ff0b7803 */ /* 0x000fe20000000000 */
[----:B------:R-:W-:Y:S01]  /*6970*/  @!P0 IMAD.MOV.U32 R12, RZ, RZ, R192 ;  /* 0x000000ffff0c8224 */ /* 0x000fe200078e00c0 */
[----:B------:R-:W-:Y:S01]  /*6980*/  LOP3.LUT P0, RZ, R7, 0x2, RZ, 0xc0, !PT ;  /* 0x0000000207ff7812 */ /* 0x000fe2000780c0ff */
[----:B------:R-:W-:-:S02]  /*6990*/  IMAD R11, R195, c[0x0][0x1ec], R4 ;  /* 0x00007b00c30b7a24 */ /* 0x000fc400078e0204 */
[C---:B------:R-:W-:Y:S01]  /*69a0*/  IMAD R4, R3.reuse, 0x200, R8 ;  /* 0x0000020003047824 */ /* 0x040fe200078e0208 */
[----:B------:R-:W-:Y:S01]  /*69b0*/  SEL R202, R12, RZ, !P3 ;  /* 0x000000ff0cca7207 */ /* 0x000fe20005800000 */
[----:B------:R-:W-:Y:S01]  /*69c0*/  IMAD.SHL.U32 R3, R3, 0x8, RZ ;  /* 0x0000000803037824 */ /* 0x000fe200078e00ff */
[----:B------:R-:W-:Y:S01]  /*69d0*/  SEL R12, R13, RZ, !P3 ;  /* 0x000000ff0d0c7207 */ /* 0x000fe20005800000 */
[----:B------:R-:W-:Y:S01]  /*69e0*/  IMAD.IADD R205, R11, 0x1, R205 ;  /* 0x000000010bcd7824 */ /* 0x000fe200078e02cd */
[----:B------:R-:W-:Y:S01]  /*69f0*/  LEA.HI R11, R9, R90, RZ, 0x3 ;  /* 0x0000005a090b7211 */ /* 0x000fe200078f18ff */
[----:B------:R-:W-:Y:S01]  /*6a00*/  IMAD R94, R94, c[0x0][0x210], RZ ;  /* 0x000084005e5e7a24 */ /* 0x000fe200078e02ff */
[----:B------:R-:W-:Y:S01]  /*6a10*/  LOP3.LUT R3, R14, 0x8, R3, 0xf8, !PT ;  /* 0x000000080e037812 */ /* 0x000fe200078ef803 */
[C---:B------:R-:W-:Y:S01]  /*6a20*/  IMAD R209, R12.reuse, c[0x0][0x1f0], RZ ;  /* 0x00007c000cd17a24 */ /* 0x040fe200078e02ff */
[----:B------:R-:W-:Y:S01]  /*6a30*/  SHF.R.U32.HI R14, RZ, 0x3, R14 ;  /* 0x00000003ff0e7819 */ /* 0x000fe2000001160e */
[----:B------:R-:W-:Y:S01]  /*6a40*/  IMAD R94, R195, c[0x0][0x214], R94 ;  /* 0x00008500c35e7a24 */ /* 0x000fe200078e025e */
[----:B------:R-:W-:Y:S01]  /*6a50*/  LOP3.LUT R11, R11, 0xfffffff8, RZ, 0xc0, !PT ;  /* 0xfffffff80b0b7812 */ /* 0x000fe200078ec0ff */
[----:B------:R-:W-:Y:S01]  /*6a60*/  IMAD R207, R12, c[0x0][0x218], RZ ;  /* 0x000086000ccf7a24 */ /* 0x000fe200078e02ff */
[----:B------:R-:W-:Y:S01]  /*6a70*/  LOP3.LUT R3, R3, R14, RZ, 0x3c, !PT ;  /* 0x0000000e03037212 */ /* 0x000fe200078e3cff */
[----:B------:R-:W-:-:S02]  /*6a80*/  IMAD.IADD R95, R94, 0x1, R21 ;  /* 0x000000015e5f7824 */ /* 0x000fc400078e0215 */
[----:B------:R-:W-:Y:S01]  /*6a90*/  IMAD.IADD R8, R90, 0x1, -R11 ;  /* 0x000000015a087824 */ /* 0x000fe200078e0a0b */
[----:B------:R-:W-:Y:S01]  /*6aa0*/  LOP3.LUT R2, R3, 0xfffffe00, R2, 0xf8, !PT ;  /* 0xfffffe0003027812 */ /* 0x000fe200078ef802 */
[----:B------:R-:W-:Y:S01]  /*6ab0*/  IMAD.MOV.U32 R3, RZ, RZ, 0x10 ;  /* 0x00000010ff037424 */ /* 0x000fe200078e00ff */
[----:B------:R-:W-:Y:S01]  /*6ac0*/  IADD3 R11, R16, 0x40, RZ ;  /* 0x00000040100b7810 */ /* 0x000fe20007ffe0ff */
[----:B------:R-:W-:Y:S02]  /*6ad0*/  IMAD.MOV.U32 R94, RZ, RZ, R20 ;  /* 0x000000ffff5e7224 */ /* 0x000fe400078e0014 */
[C---:B------:R-:W-:Y:S01]  /*6ae0*/  IMAD R209, R202.reuse, c[0x0][0x1f4], R209 ;  /* 0x00007d00cad17a24 */ /* 0x040fe200078e02d1 */
[----:B------:R-:W-:Y:S01]  /*6af0*/  SEL R3, R3, 0xfffffff0, !P0 ;  /* 0xfffffff003037807 */ /* 0x000fe20004000000 */
[C---:B------:R-:W-:Y:S01]  /*6b00*/  IMAD R207, R202.reuse, c[0x0][0x21c], R207 ;  /* 0x00008700cacf7a24 */ /* 0x040fe200078e02cf */
[----:B------:R-:W-:Y:S01]  /*6b10*/  ISETP.GE.AND P0, PT, R15, R42, PT ;  /* 0x0000002a0f00720c */ /* 0x000fe20003f06270 */
[----:B------:R-:W-:Y:S01]  /*6b20*/  IMAD.WIDE.U32 R204, R202, c[0x0][0x1f0], R204 ;  /* 0x00007c00cacc7a25 */ /* 0x000fe200078e00cc */
[----:B------:R-:W-:-:S02]  /*6b30*/  ISETP.GE.AND P5, PT, R11, c[0x0][0x1d4], PT ;  /* 0x000075000b007a0c */ /* 0x000fc40003fa6270 */
[----:B------:R-:W-:Y:S01]  /*6b40*/  ISETP.GE.AND P4, PT, R11, c[0x0][0x198], PT ;  /* 0x000066000b007a0c */ /* 0x000fe20003f86270 */
[----:B------:R-:W-:Y:S02]  /*6b50*/  IMAD.SHL.U32 R8, R8, 0x8, RZ ;  /* 0x0000000808087824 */ /* 0x000fe400078e00ff */
[----:B------:R-:W-:-:S03]  /*6b60*/  IMAD.WIDE.U32 R202, R202, c[0x0][0x218], R94 ;  /* 0x00008600caca7a25 */ /* 0x000fc600078e005e */
[----:B------:R-:W-:Y:S01]  /*6b70*/  ISETP.GE.AND P3, PT, R8, c[0x0][0x198], PT ;  /* 0x0000660008007a0c */ /* 0x000fe20003f66270 */
[----:B------:R-:W-:Y:S02]  /*6b80*/  IMAD.IADD R209, R205, 0x1, R209 ;  /* 0x00000001cdd17824 */ /* 0x000fe400078e02d1 */
[----:B------:R-:W-:Y:S01]  /*6b90*/  IMAD.IADD R207, R203, 0x1, R207 ;  /* 0x00000001cbcf7824 */ /* 0x000fe200078e02cf */
[----:B------:R-:W-:Y:S05]  /*6ba0*/  @P0 BRA `(.L_x_722) ;  /* 0x0000011000000947 */ /* 0x000fea0003800000 */
[C---:B-1-34-:R-:W-:Y:S02]  /*6bb0*/  IADD3 R12, R8.reuse, 0x80, RZ ;  /* 0x00000080080c7810 */ /* 0x05afe40007ffe0ff */
[----:B------:R-:W-:Y:S02]  /*6bc0*/  SHF.R.S32.HI R14, RZ, 0x1f, R11 ;  /* 0x0000001fff0e7819 */ /* 0x000fe4000001140b */
[----:B------:R-:W-:Y:S02]  /*6bd0*/  LEA R20, P0, R8, R18, 0x1 ;  /* 0x0000001208147211 */ /* 0x000fe400078008ff */
[----:B------:R-:W-:-:S02]  /*6be0*/  SHF.R.S32.HI R13, RZ, 0x1f, R12 ;  /* 0x0000001fff0d7819 */ /* 0x000fc4000001140c */
[----:B------:R-:W-:Y:S02]  /*6bf0*/  LEA.HI R14, R14, R11, RZ, 0x3 ;  /* 0x0000000b0e0e7211 */ /* 0x000fe400078f18ff */
[----:B------:R-:W-:Y:S02]  /*6c00*/  LEA.HI.X R21, R8, R19, R17, 0x1, P0 ;  /* 0x0000001308157211 */ /* 0x000fe400000f0c11 */
[----:B------:R-:W-:Y:S01]  /*6c10*/  LEA.HI R13, R13, R12, RZ, 0x3 ;  /* 0x0000000c0d0d7211 */ /* 0x000fe200078f18ff */
[----:B------:R-:W-:Y:S01]  /*6c20*/  IMAD.SHL.U32 R12, R201, 0x2, RZ ;  /* 0x00000002c90c7824 */ /* 0x000fe200078e00ff */
[----:B------:R-:W-:Y:S02]  /*6c30*/  ISETP.NE.AND P0, PT, R10, RZ, PT ;  /* 0x000000ff0a00720c */ /* 0x000fe40003f05270 */
[----:B------:R-:W-:Y:S02]  /*6c40*/  LOP3.LUT R14, R14, 0xfffffff8, RZ, 0xc0, !PT ;  /* 0xfffffff80e0e7812 */ /* 0x000fe400078ec0ff */
[----:B------:R-:W-:Y:S01]  /*6c50*/  LOP3.LUT R13, R13, 0xfffffff8, RZ, 0xc0, !PT ;  /* 0xfffffff80d0d7812 */ /* 0x000fe200078ec0ff */
[----:B------:R-:W-:Y:S01]  /*6c60*/  @!PT LDS RZ, [RZ] ;  /* 0x00000000fffff984 */ /* 0x000fe20000000800 */
[----:B------:R1:W-:Y:S02]  /*6c70*/  LDGSTS.E.BYPASS.LTC128B.128 [R12+0x18100], [R20.64], !P3 ;  /* 0x18100000140c7fae */ /* 0x0003e4000d901d46 */
[----:B------:R-:W-:-:S04]  /*6c80*/  IMAD.WIDE R22, R14, 0x2, R18 ;  /* 0x000000020e167825 */ /* 0x000fc800078e0212 */
[----:B------:R-:W-:Y:S01]  /*6c90*/  IMAD.WIDE R18, R13, 0x2, R18 ;  /* 0x000000020d127825 */ /* 0x000fe200078e0212 */
[----:B------:R1:W-:Y:S04]  /*6ca0*/  LDGSTS.E.BYPASS.LTC128B.128 [R12+0x1c100], [R22.64], !P4 ;  /* 0x1c100000160c7fae */ /* 0x0003e8000e101d46 */
[----:B------:R1:W-:Y:S02]  /*6cb0*/  LDGSTS.E.BYPASS.LTC128B.128 [R12+0x20100], [R18.64], !P0 ;  /* 0x20100000120c7fae */ /* 0x0003e4000c101d46 */
.L_x_722:
[----:B-1-34-:R-:W-:Y:S05]  /*6cc0*/  BSYNC B0 ;  /* 0x0000000000007941 */ /* 0x01afea0003800000 */
.L_x_721:
        /* <DEDUP_REMOVED lines=8> */
[----:B---3--:R-:W-:Y:S02]  /*6d50*/  LEA R20, P0, R8, R18, 0x1 ;  /* 0x0000001208147211 */ /* 0x008fe400078008ff */
[----:B------:R-:W-:Y:S02]  /*6d60*/  SHF.R.S32.HI R12, RZ, 0x1f, R13 ;  /* 0x0000001fff0c7819 */ /* 0x000fe4000001140d */
[----:B------:R-:W-:Y:S02]  /*6d70*/  LEA.HI R14, R14, R11, RZ, 0x3 ;  /* 0x0000000b0e0e7211 */ /* 0x000fe400078f18ff */
[----:B--2---:R-:W-:-:S02]  /*6d80*/  LEA.HI.X R21, R8, R19, R17, 0x1, P0 ;  /* 0x0000001308157211 */ /* 0x004fc400000f0c11 */
        /* <DEDUP_REMOVED lines=11> */
.L_x_724:
[----:B------:R-:W-:Y:S05]  /*6e40*/  BSYNC B0 ;  /* 0x0000000000007941 */ /* 0x000fea0003800000 */
.L_x_723:
        /* <DEDUP_REMOVED lines=8> */
[----:B---3--:R-:W-:Y:S02]  /*6ed0*/  LEA R20, P0, R8, R18, 0x1 ;  /* 0x0000001208147211 */ /* 0x008fe400078008ff */
[----:B------:R-:W-:Y:S02]  /*6ee0*/  SHF.R.S32.HI R12, RZ, 0x1f, R13 ;  /* 0x0000001fff0c7819 */ /* 0x000fe4000001140d */
[----:B------:R-:W-:Y:S02]  /*6ef0*/  LEA.HI R14, R14, R11, RZ, 0x3 ;  /* 0x0000000b0e0e7211 */ /* 0x000fe400078f18ff */
[----:B----4-:R-:W-:-:S02]  /*6f00*/  LEA.HI.X R21, R8, R19, R17, 0x1, P0 ;  /* 0x0000001308157211 */ /* 0x010fc400000f0c11 */
        /* <DEDUP_REMOVED lines=11> */
.L_x_726:
[----:B------:R-:W-:Y:S05]  /*6fc0*/  BSYNC B0 ;  /* 0x0000000000007941 */ /* 0x000fea0003800000 */
.L_x_725:
[----:B------:R-:W-:Y:S01]  /*6fd0*/  IADD3 R15, R15, 0x60, RZ ;  /* 0x000000600f0f7810 */ /* 0x000fe20007ffe0ff */
[----:B---3--:R-:W3:Y:S01]  /*6fe0*/  SHFL.IDX PT, R18, R5, 0x3, 0x181f ;  /* 0x00781f0005127f89 */ /* 0x008ee200000e0000 */
[----:B------:R-:W-:Y:S01]  /*6ff0*/  P2R R13, PR, RZ, 0x4 ;  /* 0x00000004ff0d7803 */ /* 0x000fe20000000000 */
[----:B------:R-:W-:Y:S01]  /*7000*/  IMAD.SHL.U32 R134, R201, 0x2, RZ ;  /* 0x00000002c9867824 */ /* 0x000fe200078e00ff */
[----:B------:R-:W-:Y:S01]  /*7010*/  ISETP.GE.AND P0, PT, R15, R42, PT ;  /* 0x0000002a0f00720c */ /* 0x000fe20003f06270 */
[----:B----4-:R4:W5:Y:S01]  /*7020*/  SHFL.IDX PT, R19, R0, 0x3, 0x181f ;  /* 0x00781f0000137f89 */ /* 0x01096200000e0000 */
[----:B------:R-:W-:Y:S01]  /*7030*/  ISETP.NE.AND P2, PT, R10, RZ, PT ;  /* 0x000000ff0a00720c */ /* 0x000fe20003f45270 */
[----:B------:R-:W-:Y:S01]  /*7040*/  IMAD.MOV.U32 R88, RZ, RZ, 0x6 ;  /* 0x00000006ff587424 */ /* 0x000fe200078e00ff */
[----:B------:R-:W-:Y:S01]  /*7050*/  P2R R12, PR, RZ, 0x2 ;  /* 0x00000002ff0c7803 */ /* 0x000fe20000000000 */
[----:B------:R-:W-:Y:S01]  /*7060*/  IMAD.MOV.U32 R206, RZ, RZ, R202 ;  /* 0x000000ffffce7224 */ /* 0x000fe200078e00ca */
[----:B------:R-:W-:Y:S01]  /*7070*/  LEA.HI.SX32 R95, R133, 0xffffffff, 0x1a ;  /* 0xffffffff855f7811 */ /* 0x000fe200078fd2ff */
[----:B------:R-:W-:Y:S01]  /*7080*/  IMAD.MOV.U32 R208, RZ, RZ, R204 ;  /* 0x000000ffffd07224 */ /* 0x000fe200078e00cc */
[----:B------:R-:W-:Y:S01]  /*7090*/  SHF.R.S32.HI R47, RZ, 0x5, R93 ;  /* 0x00000005ff2f7819 */ /* 0x000fe2000001145d */
[----:B------:R-:W-:Y:S01]  /*70a0*/  IMAD.IADD R6, R89, 0x1, -R6 ;  /* 0x0000000159067824 */ /* 0x000fe200078e0a06 */
[----:B------:R-:W-:Y:S01]  /*70b0*/  IADD3 R200, R134, 0x100, RZ ;  /* 0x0000010086c87810 */ /* 0x000fe20007ffe0ff */
[----:B------:R-:W-:-:S02]  /*70c0*/  IMAD.MOV.U32 R198, RZ, RZ, 0x5 ;  /* 0x00000005ffc67424 */ /* 0x000fc400078e00ff */
[----:B------:R-:W-:-:S04]  /*70d0*/  @!P0 SHF.R.S32.HI R10, RZ, 0x1f, R11 ;  /* 0x0000001fff0a8819 */ /* 0x000fc8000001140b */
[----:B------:R-:W-:Y:S02]  /*70e0*/  @!P0 LEA.HI R15, R10, R11, RZ, 0x3 ;  /* 0x0000000b0a0f8211 */ /* 0x000fe400078f18ff */
[----:B------:R-:W-:Y:S02]  /*70f0*/  SHF.R.S32.HI R10, RZ, 0x1f, R95 ;  /* 0x0000001fff0a7819 */ /* 0x000fe4000001145f */
[C---:B---3--:R-:W-:Y:S02]  /*7100*/  @!P0 LEA R16, P1, R8.reuse, R18, 0x1 ;  /* 0x0000001208108211 */ /* 0x048fe400078208ff */
[----:B------:R-:W-:Y:S02]  /*7110*/  @!P0 LOP3.LUT R15, R15, 0xfffffff8, RZ, 0xc0, !PT ;  /* 0xfffffff80f0f8812 */ /* 0x000fe400078ec0ff */
[C---:B-12-4-:R-:W-:Y:S02]  /*7120*/  IADD3 R0, R8.reuse, 0x80, RZ ;  /* 0x0000008008007810 */ /* 0x056fe40007ffe0ff */
[----:B-----5:R-:W-:Y:S01]  /*7130*/  @!P0 LEA.HI.X R17, R8, R19, R17, 0x1, P1 ;  /* 0x0000001308118211 */ /* 0x020fe200008f0c11 */
[----:B------:R-:W-:Y:S01]  /*7140*/  @!P0 IMAD.WIDE R14, R15, 0x2, R18 ;  /* 0x000000020f0e8825 */ /* 0x000fe200078e0212 */
[----:B------:R-:W-:-:S02]  /*7150*/  @!P0 SHF.R.S32.HI R5, RZ, 0x1f, R0 ;  /* 0x0000001fff058819 */ /* 0x000fc40000011400 */
[----:B------:R-:W-:Y:S01]  /*7160*/  LOP3.LUT P1, RZ, R194, 0x1, RZ, 0xc0, !PT ;  /* 0x00000001c2ff7812 */ /* 0x000fe2000782c0ff */
[----:B------:R-:W-:Y:S01]  /*7170*/  @!PT LDS RZ, [RZ] ;  /* 0x00000000fffff984 */ /* 0x000fe20000000800 */
[----:B------:R1:W-:Y:S01]  /*7180*/  @!P0 LDGSTS.E.BYPASS.LTC128B.128 [R134+0x1b100], [R16.64], !P3 ;  /* 0x1b10000010868fae */ /* 0x0003e2000d901d46 */
[----:B------:R-:W-:Y:S02]  /*7190*/  @!P0 LEA.HI R5, R5, R0, RZ, 0x3 ;  /* 0x0000000005058211 */ /* 0x000fe400078f18ff */
[----:B------:R-:W-:Y:S01]  /*71a0*/  ISETP.GE.AND P3, PT, R89, 0x41, PT ;  /* 0x000000415900780c */ /* 0x000fe20003f66270 */
[----:B------:R2:W-:Y:S01]  /*71b0*/  @!P0 LDGSTS.E.BYPASS.LTC128B.128 [R134+0x1f100], [R14.64], !P4 ;  /* 0x1f1000000e868fae */ /* 0x0005e2000e101d46 */
[----:B------:R-:W-:-:S05]  /*71c0*/  @!P0 LOP3.LUT R5, R5, 0xfffffff8, RZ, 0xc0, !PT ;  /* 0xfffffff805058812 */ /* 0x000fca00078ec0ff */
[----:B------:R-:W-:-:S04]  /*71d0*/  @!P0 IMAD.WIDE R20, R5, 0x2, R18 ;  /* 0x0000000205148825 */ /* 0x000fc800078e0212 */
[----:B------:R-:W-:Y:S01]  /*71e0*/  IMAD.MOV.U32 R5, RZ, RZ, c[0x0][0x208] ;  /* 0x00008200ff057624 */ /* 0x000fe200078e00ff */
[----:B------:R3:W-:Y:S03]  /*71f0*/  @!P0 LDGSTS.E.BYPASS.LTC128B.128 [R134+0x23100], [R20.64], !P2 ;  /* 0x2310000014868fae */ /* 0x0007e6000d101d46 */
[C---:B------:R-:W-:Y:S01]  /*7200*/  IMAD.SHL.U32 R199, R5.reuse, 0x20, RZ ;  /* 0x0000002005c77824 */ /* 0x040fe200078e00ff */
[----:B------:R-:W0:Y:S01]  /*7210*/  LDGDEPBAR ;  /* 0x00000000000079af */ /* 0x000e220000000000 */
[C---:B-1----:R-:W-:Y:S01]  /*7220*/  SHF.L.U64.HI R16, R5.reuse, R88, c[0x0][0x20c] ;  /* 0x0000830005107619 */ /* 0x042fe20000010258 */
[----:B------:R-:W-:Y:S02]  /*7230*/  IMAD.SHL.U32 R17, R5, 0x40, RZ ;  /* 0x0000004005117824 */ /* 0x000fe400078e00ff */
[----:B--2---:R-:W-:Y:S02]  /*7240*/  IMAD.MOV.U32 R15, RZ, RZ, c[0x0][0x1e0] ;  /* 0x00007800ff0f7624 */ /* 0x004fe400078e00ff */
[----:B------:R-:W-:-:S02]  /*7250*/  IMAD R14, R16, R95, RZ ;  /* 0x0000005f100e7224 */ /* 0x000fc400078e02ff */
[-C--:B------:R-:W-:Y:S01]  /*7260*/  IMAD.WIDE.U32 R18, R95, R17.reuse, R206 ;  /* 0x000000115f127225 */ /* 0x080fe200078e00ce */
[C---:B------:R-:W-:Y:S02]  /*7270*/  SHF.L.U64.HI R88, R15.reuse, R88, c[0x0][0x1e4] ;  /* 0x000079000f587619 */ /* 0x040fe40000010258 */
[CC--:B------:R-:W-:Y:S01]  /*7280*/  SHF.L.U64.HI R196, R15.reuse, R198.reuse, c[0x0][0x1e4] ;  /* 0x000079000fc47619 */ /* 0x0c0fe200000102c6 */
[----:B------:R-:W-:Y:S01]  /*7290*/  IMAD R14, R10, R17, R14 ;  /* 0x000000110a0e7224 */ /* 0x000fe200078e020e */
[----:B------:R-:W-:Y:S01]  /*72a0*/  BAR.SYNC.DEFER_BLOCKING 0x0 ;  /* 0x0000000000007b1d */ /* 0x000fe20000010000 */
[----:B------:R-:W-:Y:S01]  /*72b0*/  LEA R22, P0, R18, c[0x0][0x1f8], 0x1 ;  /* 0x00007e0012167a11 */ /* 0x000fe200078008ff */
[----:B------:R-:W-:Y:S01]  /*72c0*/  IMAD.SHL.U32 R153, R15, 0x40, RZ ;  /* 0x000000400f997824 */ /* 0x000fe200078e00ff */
[----:B------:R-:W-:Y:S01]  /*72d0*/  SHF.L.U64.HI R198, R5, R198, c[0x0][0x20c] ;  /* 0x0000830005c67619 */ /* 0x000fe200000102c6 */
[----:B------:R-:W-:Y:S01]  /*72e0*/  IMAD.IADD R14, R19, 0x1, R14 ;  /* 0x00000001130e7824 */ /* 0x000fe200078e020e */
[----:B------:R-:W-:Y:S01]  /*72f0*/  @P3 LEA.HI.SX32 R19, R133, 0xfffffffe, 0x1a ;  /* 0xfffffffe85133811 */ /* 0x000fe200078fd2ff */
[----:B------:R-:W-:Y:S01]  /*7300*/  IMAD.SHL.U32 R197, R15, 0x20, RZ ;  /* 0x000000200fc57824 */ /* 0x000fe200078e00ff */
[----:B------:R-:W-:-:S02]  /*7310*/  SHF.L.U64.HI R5, R199, 0x1, R198 ;  /* 0x00000001c7057819 */ /* 0x000fc400000102c6 */
[----:B------:R-:W-:Y:S01]  /*7320*/  LEA.HI.X R23, R18, c[0x0][0x1fc], R14, 0x1, P0 ;  /* 0x00007f0012177a11 */ /* 0x000fe200000f0c0e */
[----:B------:R-:W-:Y:S01]  /*7330*/  @P3 IMAD R14, R88, R19, RZ ;  /* 0x00000013580e3224 */ /* 0x000fe200078e02ff */
[----:B------:R-:W-:Y:S01]  /*7340*/  @P3 SHF.R.S32.HI R18, RZ, 0x1f, R19 ;  /* 0x0000001fff123819 */ /* 0x000fe20000011413 */
[----:B---3--:R-:W-:-:S04]  /*7350*/  @P3 IMAD.WIDE.U32 R20, R19, R153, R208 ;  /* 0x0000009913143225 */ /* 0x008fc800078e00d0 */
[----:B------:R-:W-:Y:S01]  /*7360*/  @P3 IMAD R14, R18, R153, R14 ;  /* 0x00000099120e3224 */ /* 0x000fe200078e020e */
[----:B------:R-:W-:-:S03]  /*7370*/  @P3 LEA R18, P0, R20, c[0x0][0x1c8], 0x1 ;  /* 0x0000720014123a11 */ /* 0x000fc600078008ff */
[----:B------:R-:W-:-:S05]  /*7380*/  @P3 IMAD.IADD R14, R21, 0x1, R14 ;  /* 0x00000001150e3824 */ /* 0x000fca00078e020e */
[----:B------:R-:W-:Y:S01]  /*7390*/  @P3 LEA.HI.X R19, R20, c[0x0][0x1cc], R14, 0x1, P0 ;  /* 0x0000730014133a11 */ /* 0x000fe200000f0c0e */
[----:B------:R-:W-:Y:S02]  /*73a0*/  IMAD R14, R88, R95, RZ ;  /* 0x0000005f580e7224 */ /* 0x000fe400078e02ff */
[----:B------:R-:W-:-:S04]  /*73b0*/  IMAD.WIDE.U32 R20, R95, R153, R208 ;  /* 0x000000995f147225 */ /* 0x000fc800078e00d0 */
[----:B------:R-:W-:Y:S02]  /*73c0*/  IMAD R14, R10, R153, R14 ;  /* 0x000000990a0e7224 */ /* 0x000fe400078e020e */
[----:B------:R-:W-:Y:S02]  /*73d0*/  IMAD R10, R95, -0x40, R6 ;  /* 0xffffffc05f0a7824 */ /* 0x000fe400078e0206 */
[----:B------:R-:W-:Y:S01]  /*73e0*/  IMAD.IADD R21, R21, 0x1, R14 ;  /* 0x0000000115157824 */ /* 0x000fe200078e020e */
[----:B------:R-:W-:Y:S02]  /*73f0*/  P2R R14, PR, RZ, 0x8 ;  /* 0x00000008ff0e7803 */ /* 0x000fe40000000000 */
[----:B------:R-:W-:-:S13]  /*7400*/  ISETP.GE.AND P4, PT, R10, 0x1, PT ;  /* 0x000000010a00780c */ /* 0x000fda0003f86270 */
[----:B------:R-:W-:-:S04]  /*7410*/  @P4 LEA R24, P0, R20, c[0x0][0x1c8], 0x1 ;  /* 0x0000720014184a11 */ /* 0x000fc800078008ff */
[----:B------:R-:W-:Y:S02]  /*7420*/  @P4 LEA.HI.X R25, R20, c[0x0][0x1cc], R21, 0x1, P0 ;  /* 0x0000730014194a11 */ /* 0x000fe400000f0c15 */
[----:B------:R-:W-:-:S03]  /*7430*/  ISETP.GE.AND P0, PT, R10, 0x21, PT ;  /* 0x000000210a00780c */ /* 0x000fc60003f06270 */
[----:B------:R-:W-:Y:S01]  /*7440*/  @!PT LDS RZ, [RZ] ;  /* 0x00000000fffff984 */ /* 0x000fe20000000800 */
[----:B------:R-:W-:Y:S01]  /*7450*/  @!PT LDS RZ, [RZ] ;  /* 0x00000000fffff984 */ /* 0x000fe20000000800 */
[----:B------:R-:W-:Y:S01]  /*7460*/  @!PT LDS RZ, [RZ] ;  /* 0x00000000fffff984 */ /* 0x000fe20000000800 */
[----:B------:R1:W-:Y:S04]  /*7470*/  @P4 LDGSTS.E.BYPASS.LTC128B.128 [R134+0xc100], [R24.64], !P6 ;  /* 0x0c10000018864fae */ /* 0x0003e8000f101d46 */
[----:B------:R1:W-:Y:S04]  /*7480*/  @P4 LDGSTS.E.BYPASS.LTC128B.128 [R134+0xe100], [R24.64+0x80], !P5 ;  /* 0x0e10008018864fae */ /* 0x0003e8000e901d46 */
[----:B------:R1:W-:Y:S02]  /*7490*/  @P4 LDGSTS.E.BYPASS.LTC128B.128 [R134+0x10100], [R24.64+0x100], !P1 ;  /* 0x1010010018864fae */ /* 0x0003e4000c901d46 */
[----:B------:R-:W-:-:S05]  /*74a0*/  @P0 IADD3 R6, P2, R197, R20, RZ ;  /* 0x00000014c5060210 */ /* 0x000fca0007f5e0ff */
[----:B------:R-:W-:Y:S01]  /*74b0*/  @P0 IMAD.X R21, R196, 0x1, R21, P2 ;  /* 0x00000001c4150824 */ /* 0x000fe200010e0615 */
[----:B------:R-:W-:-:S04]  /*74c0*/  @P0 LEA R20, P2, R6, c[0x0][0x1c8], 0x1 ;  /* 0x0000720006140a11 */ /* 0x000fc800078408ff */
[----:B------:R-:W-:Y:S01]  /*74d0*/  @P0 LEA.HI.X R21, R6, c[0x0][0x1cc], R21, 0x1, P2 ;  /* 0x0000730006150a11 */ /* 0x000fe200010f0c15 */
[----:B------:R-:W-:Y:S01]  /*74e0*/  IMAD.SHL.U32 R6, R199, 0x2, RZ ;  /* 0x00000002c7067824 */ /* 0x000fe200078e00ff */
[----:B------:R-:W-:-:S03]  /*74f0*/  ISETP.GE.AND P2, PT, R8, c[0x0][0x1d4], PT ;  /* 0x0000750008007a0c */ /* 0x000fc60003f46270 */
[----:B------:R1:W-:Y:S01]  /*7500*/  @P0 LDGSTS.E.BYPASS.LTC128B.128 [R134+0xd100], [R20.64], !P6 ;  /* 0x0d10000014860fae */ /* 0x0003e2000f101d46 */
[----:B------:R-:W-:-:S03]  /*7510*/  IADD3 R28, P4, R6, R22, RZ ;  /* 0x00000016061c7210 */ /* 0x000fc60007f9e0ff */
[----:B------:R1:W-:Y:S02]  /*7520*/  @P0 LDGSTS.E.BYPASS.LTC128B.128 [R134+0xf100], [R20.64+0x80], !P5 ;  /* 0x0f10008014860fae */ /* 0x0003e4000e901d46 */
[----:B------:R-:W-:Y:S01]  /*7530*/  IMAD.X R29, R5, 0x1, R23, P4 ;  /* 0x00000001051d7824 */ /* 0x000fe200020e0617 */
[C---:B------:R-:W-:Y:S01]  /*7540*/  @P3 LEA R26, P4, R197.reuse, R18, 0x1 ;  /* 0x00000012c51a3211 */ /* 0x040fe200078808ff */
[----:B------:R1:W-:Y:S01]  /*7550*/  @P0 LDGSTS.E.BYPASS.LTC128B.128 [R134+0x11100], [R20.64+0x100], !P1 ;  /* 0x1110010014860fae */ /* 0x0003e2000c901d46 */
[C---:B------:R-:W-:Y:S02]  /*7560*/  ISETP.LT.OR P0, PT, R10.reuse, 0x1, P2 ;  /* 0x000000010a00780c */ /* 0x040fe40001701670 */
[----:B------:R-:W-:Y:S01]  /*7570*/  @P3 LEA.HI.X R27, R197, R19, R196, 0x1, P4 ;  /* 0x00000013c51b3211 */ /* 0x000fe200020f0cc4 */
[----:B------:R-:W0:Y:S01]  /*7580*/  LDGDEPBAR ;  /* 0x00000000000079af */ /* 0x000e220000000000 */
[----:B------:R-:W-:Y:S02]  /*7590*/  ISETP.GE.AND P4, PT, R11, c[0x0][0x1d4], PT ;  /* 0x000075000b007a0c */ /* 0x000fe40003f86270 */
[----:B------:R-:W-:-:S07]  /*75a0*/  ISETP.LT.OR P2, PT, R10, 0x21, P2 ;  /* 0x000000210a00780c */ /* 0x000fce0001741670 */
[----:B------:R1:W-:Y:S01]  /*75b0*/  LDGSTS.E.BYPASS.LTC128B.128 [R134+0x100], [R22.64], !P0 ;  /* 0x0010000016867fae */ /* 0x0003e2000c101d46 */
[C---:B------:R-:W-:Y:S02]  /*75c0*/  ISETP.LT.OR P0, PT, R10.reuse, 0x1, P4 ;  /* 0x000000010a00780c */ /* 0x040fe40002701670 */
[----:B------:R-:W-:-:S11]  /*75d0*/  ISETP.LT.OR P4, PT, R10, 0x21, P4 ;  /* 0x000000210a00780c */ /* 0x000fd60002781670 */
[----:B------:R1:W-:Y:S01]  /*75e0*/  LDGSTS.E.BYPASS.LTC128B.128 [R134+0x2100], [R22.64+0x80], !P0 ;  /* 0x0210008016867fae */ /* 0x0003e2000c101d46 */
[----:B------:R-:W-:Y:S01]  /*75f0*/  ISETP.GE.AND P0, PT, R0, c[0x0][0x1d4], PT ;  /* 0x0000750000007a0c */ /* 0x000fe20003f06270 */
[----:B------:R-:W-:-:S03]  /*7600*/  IMAD R0, R47, 0x400, R2 ;  /* 0x000004002f007824 */ /* 0x000fc600078e0202 */
[C---:B------:R-:W-:Y:S02]  /*7610*/  ISETP.LT.OR P3, PT, R10.reuse, 0x1, P0 ;  /* 0x000000010a00780c */ /* 0x040fe40000761670 */
[----:B------:R-:W-:-:S11]  /*7620*/  ISETP.LT.OR P0, PT, R10, 0x21, P0 ;  /* 0x000000210a00780c */ /* 0x000fd60000701670 */
[----:B------:R1:W-:Y:S01]  /*7630*/  LDGSTS.E.BYPASS.LTC128B.128 [R134+0x4100], [R22.64+0x100], !P3 ;  /* 0x0410010016867fae */ /* 0x0003e2000d901d46 */
[----:B------:R-:W-:-:S03]  /*7640*/  ISETP.NE.AND P3, PT, R14, RZ, PT ;  /* 0x000000ff0e00720c */ /* 0x000fc60003f65270 */
[----:B------:R1:W-:Y:S01]  /*7650*/  LDGSTS.E.BYPASS.LTC128B.128 [R134+0x1100], [R28.64], !P2 ;  /* 0x011000001c867fae */ /* 0x0003e2000d101d46 */
[----:B------:R-:W-:-:S03]  /*7660*/  ISETP.NE.AND P2, PT, R13, RZ, PT ;  /* 0x000000ff0d00720c */ /* 0x000fc60003f45270 */
[----:B------:R1:W-:Y:S04]  /*7670*/  LDGSTS.E.BYPASS.LTC128B.128 [R134+0x3100], [R28.64+0x80], !P4 ;  /* 0x031000801c867fae */ /* 0x0003e8000e101d46 */
[----:B------:R1:W-:Y:S01]  /*7680*/  LDGSTS.E.BYPASS.LTC128B.128 [R134+0x5100], [R28.64+0x100], !P0 ;  /* 0x051001001c867fae */ /* 0x0003e2000c101d46 */
[----:B------:R-:W-:-:S03]  /*7690*/  ISETP.LT.AND P0, PT, RZ, c[0x0][0x27c], PT ;  /* 0x00009f00ff007a0c */ /* 0x000fc60003f01270 */
[----:B------:R-:W0:Y:S04]  /*76a0*/  LDGDEPBAR ;  /* 0x00000000000079af */ /* 0x000e280000000000 */
[----:B------:R1:W-:Y:S04]  /*76b0*/  @P3 LDGSTS.E.BYPASS.LTC128B.128 [R134+0x12100], [R18.64], !P6 ;  /* 0x1210000012863fae */ /* 0x0003e8000f101d46 */
[----:B------:R1:W-:Y:S04]  /*76c0*/  @P3 LDGSTS.E.BYPASS.LTC128B.128 [R134+0x14100], [R18.64+0x80], !P5 ;  /* 0x1410008012863fae */ /* 0x0003e8000e901d46 */
[----:B------:R1:W-:Y:S04]  /*76d0*/  @P3 LDGSTS.E.BYPASS.LTC128B.128 [R134+0x16100], [R18.64+0x100], !P1 ;  /* 0x1610010012863fae */ /* 0x0003e8000c901d46 */
[----:B------:R1:W-:Y:S04]  /*76e0*/  @P3 LDGSTS.E.BYPASS.LTC128B.128 [R134+0x13100], [R26.64], !P6 ;  /* 0x131000001a863fae */ /* 0x0003e8000f101d46 */
[----:B------:R1:W-:Y:S04]  /*76f0*/  @P3 LDGSTS.E.BYPASS.LTC128B.128 [R134+0x15100], [R26.64+0x80], !P5 ;  /* 0x151000801a863fae */ /* 0x0003e8000e901d46 */
[----:B------:R1:W-:Y:S01]  /*7700*/  @P3 LDGSTS.E.BYPASS.LTC128B.128 [R134+0x17100], [R26.64+0x100], !P1 ;  /* 0x171001001a863fae */ /* 0x0003e2000c901d46 */
[----:B------:R-:W-:-:S03]  /*7710*/  ISETP.NE.AND P1, PT, R12, RZ, PT ;  /* 0x000000ff0c00720c */ /* 0x000fc60003f25270 */
[----:B------:R-:W0:Y:S01]  /*7720*/  LDGDEPBAR ;  /* 0x00000000000079af */ /* 0x000e220000000000 */
[----:B------:R-:W-:Y:S05]  /*7730*/  @P0 BRA `(.L_x_727) ;  /* 0x0000002000000947 */ /* 0x000fea0003800000 */
[----:B------:R-:W-:-:S04]  /*7740*/  DEPBAR.LE SB0, 0x3 ;  /* 0x000080c00000791a */ /* 0x000fc80000000000 */
[----:B------:R-:W-:Y:S05]  /*7750*/  BRA `(.L_x_728) ;  /* 0x00005c1000007947 */ /* 0x000fea0003800000 */
.L_x_727:
[----:B------:R-:W-:Y:S01]  /*7760*/  SHF.R.S32.HI R8, RZ, 0x1f, R92 ;  /* 0x0000001fff087819 */ /* 0x000fe2000001145c */
[----:B------:R-:W-:Y:S01]  /*7770*/  IMAD.WIDE.U32 R12, R92, c[0x0][0x280], RZ ;  /* 0x0000a0005c0c7a25 */ /* 0x000fe200078e00ff */
[----:B------:R-:W-:Y:S01]  /*7780*/  ULDC.U8 UR4, c[0x0][0x298] ;  /* 0x0000a60000047ab9 */ /* 0x000fe20000000000 */
[-C--:B-1----:R-:W-:Y:S01]  /*7790*/  LEA.HI R18, R9, R90.reuse, RZ, 0x2 ;  /* 0x0000005a09127211 */ /* 0x082fe200078f10ff */
[----:B------:R-:W-:Y:S01]  /*77a0*/  BSSY B2, `(.L_x_728) ;  /* 0x00005bc000027945 */ /* 0x000fe20003800000 */
[----:B------:R-:W-:Y:S01]  /*77b0*/  IMAD R11, R8, c[0x0][0x280], RZ ;  /* 0x0000a000080b7a24 */ /* 0x000fe200078e02ff */
[----:B------:R-:W-:Y:S02]  /*77c0*/  LEA R40, P0, R12, c[0x0][0x270], 0x1 ;  /* 0x00009c000c287a11 */ /* 0x000fe400078008ff */
[----:B------:R-:W-:Y:S01]  /*77d0*/  LOP3.LUT R9, R18, 0xfffffffc, RZ, 0xc0, !PT ;  /* 0xfffffffc12097812 */ /* 0x000fe200078ec0ff */
[----:B------:R-:W-:Y:S01]  /*77e0*/  IMAD R10, R92, c[0x0][0x284], R11 ;  /* 0x0000a1005c0a7a24 */ /* 0x000fe200078e020b */
[----:B------:R-:W-:Y:S01]  /*77f0*/  SHF.R.S32.HI R18, RZ, 0x2, R18 ;  /* 0x00000002ff127819 */ /* 0x000fe20000011412 */
[----:B------:R-:W-:Y:S01]  /*7800*/  IMAD R11, R8, c[0x0][0x290], RZ ;  /* 0x0000a400080b7a24 */ /* 0x000fe200078e02ff */
[----:B------:R-:W-:Y:S01]  /*7810*/  IADD3 R44, -R9, R90, RZ ;  /* 0x0000005a092c7210 */ /* 0x000fe20007ffe1ff */
[----:B------:R-:W-:-:S02]  /*7820*/  IMAD.IADD R10, R10, 0x1, R13 ;  /* 0x000000010a0a7824 */ /* 0x000fc400078e020d */
[----:B------:R-:W-:Y:S01]  /*7830*/  IMAD R8, R92, c[0x0][0x294], R11 ;  /* 0x0000a5005c087a24 */ /* 0x000fe200078e020b */
[----:B------:R-:W-:Y:S01]  /*7840*/  SHF.L.U32 R19, R44, 0x3, RZ ;  /* 0x000000032c137819 */ /* 0x000fe200000006ff */
[----:B------:R-:W-:Y:S01]  /*7850*/  IMAD R37, R91, 0x80, R18 ;  /* 0x000000805b257824 */ /* 0x000fe200078e0212 */
[----:B------:R-:W-:Y:S01]  /*7860*/  LEA.HI.X R41, R12, c[0x0][0x274], R10, 0x1, P0 ;  /* 0x00009d000c297a11 */ /* 0x000fe200000f0c0a */
[----:B------:R-:W-:-:S04]  /*7870*/  IMAD.WIDE.U32 R12, R92, c[0x0][0x290], RZ ;  /* 0x0000a4005c0c7a25 */ /* 0x000fc800078e00ff */
[----:B------:R-:W-:Y:S01]  /*7880*/  IMAD.IADD R8, R8, 0x1, R13 ;  /* 0x0000000108087824 */ /* 0x000fe200078e020d */
[----:B------:R-:W-:-:S04]  /*7890*/  LEA R48, P0, R12, c[0x0][0x288], 0x1 ;  /* 0x0000a2000c307a11 */ /* 0x000fc800078008ff */
[----:B------:R-:W-:Y:S02]  /*78a0*/  LEA.HI.X R49, R12, c[0x0][0x28c], R8, 0x1, P0 ;  /* 0x0000a3000c317a11 */ /* 0x000fe400000f0c08 */
[----:B------:R-:W-:-:S13]  /*78b0*/  ISETP.NE.AND P0, PT, RZ, UR4, PT ;  /* 0x00000004ff007c0c */ /* 0x000fda000bf05270 */
        /* <DEDUP_REMOVED lines=17> */
[C---:B------:R-:W-:Y:S01]  /*79d0*/  ISETP.GE.AND P0, PT, R13.reuse, c[0x0][0x27c], PT ;  /* 0x00009f000d007a0c */ /* 0x040fe20003f06270 */
[----:B------:R-:W-:Y:S01]  /*79e0*/  CS2R R38, SRZ ;  /* 0x0000000000267805 */ /* 0x000fe2000001ff00 */
[----:B------:R-:W-:Y:S01]  /*79f0*/  CS2R R26, SRZ ;  /* 0x00000000001a7805 */ /* 0x000fe2000001ff00 */
[----:B------:R-:W-:-:S10]  /*7a00*/  IADD3 R8, R13, 0x10, RZ ;  /* 0x000000100d087810 */ /* 0x000fd40007ffe0ff */
[----:B------:R-:W-:-:S04]  /*7a10*/  @!P0 IMAD.WIDE R24, R13, 0x2, R40 ;  /* 0x000000020d188825 */ /* 0x000fc800078e0228 */
[----:B------:R-:W-:Y:S01]  /*7a20*/  @!P0 IMAD.WIDE R14, R13, 0x2, R48 ;  /* 0x000000020d0e8825 */ /* 0x000fe200078e0230 */
[----:B------:R1:W5:Y:S04]  /*7a30*/  @!P0 LD.E.64 R38, [R24.64] ;  /* 0x0000000618268980 */ /* 0x000368000c101b00 */
[----:B------:R2:W5:Y:S01]  /*7a40*/  @!P0 LD.E.64 R26, [R14.64] ;  /* 0x000000060e1a8980 */ /* 0x000562000c101b00 */
[----:B------:R-:W-:Y:S01]  /*7a50*/  ISETP.GE.AND P0, PT, R8, c[0x0][0x27c], PT ;  /* 0x00009f0008007a0c */ /* 0x000fe20003f06270 */
[----:B------:R-:W-:Y:S01]  /*7a60*/  CS2R R32, SRZ ;  /* 0x0000000000207805 */ /* 0x000fe2000001ff00 */
[----:B------:R-:W-:-:S11]  /*7a70*/  CS2R R22, SRZ ;  /* 0x0000000000167805 */ /* 0x000fd6000001ff00 */
[----:B------:R-:W-:-:S04]  /*7a80*/  @!P0 SHF.R.S32.HI R9, RZ, 0x1f, R8 ;  /* 0x0000001fff098819 */ /* 0x000fc80000011408 */
[----:B------:R-:W-:-:S04]  /*7a90*/  @!P0 LEA.HI R9, R9, R8, RZ, 0x2 ;  /* 0x0000000809098211 */ /* 0x000fc800078f10ff */
[----:B------:R-:W-:Y:S02]  /*7aa0*/  @!P0 LOP3.LUT R9, R9, 0xfffffffc, RZ, 0xc0, !PT ;  /* 0xfffffffc09098812 */ /* 0x000fe400078ec0ff */
[----:B------:R-:W-:-:S03]  /*7ab0*/  IADD3 R8, R13, 0x20, RZ ;  /* 0x000000200d087810 */ /* 0x000fc60007ffe0ff */
[----:B------:R-:W-:-:S04]  /*7ac0*/  @!P0 IMAD.WIDE R10, R9, 0x2, R40 ;  /* 0x00000002090a8825 */ /* 0x000fc800078e0228 */
[----:B------:R-:W-:Y:S01]  /*7ad0*/  @!P0 IMAD.WIDE R20, R9, 0x2, R48 ;  /* 0x0000000209148825 */ /* 0x000fe200078e0230 */
[----:B------:R3:W5:Y:S04]  /*7ae0*/  @!P0 LD.E.64 R32, [R10.64] ;  /* 0x000000060a208980 */ /* 0x000768000c101b00 */
[----:B------:R4:W5:Y:S01]  /*7af0*/  @!P0 LD.E.64 R22, [R20.64] ;  /* 0x0000000614168980 */ /* 0x000962000c101b00 */
[----:B------:R-:W-:Y:S01]  /*7b00*/  ISETP.GE.AND P0, PT, R8, c[0x0][0x27c], PT ;  /* 0x00009f0008007a0c */ /* 0x000fe20003f06270 */
[----:B------:R-:W-:Y:S01]  /*7b10*/  CS2R R28, SRZ ;  /* 0x00000000001c7805 */ /* 0x000fe2000001ff00 */
[----:B--2---:R-:W-:-:S11]  /*7b20*/  CS2R R14, SRZ ;  /* 0x00000000000e7805 */ /* 0x004fd6000001ff00 */
        /* <DEDUP_REMOVED lines=9> */
[----:B-1----:R-:W-:Y:S01]  /*7bc0*/  CS2R R24, SRZ ;  /* 0x0000000000187805 */ /* 0x002fe2000001ff00 */
[----:B---3--:R-:W-:-:S11]  /*7bd0*/  CS2R R10, SRZ ;  /* 0x00000000000a7805 */ /* 0x008fd6000001ff00 */
[----:B------:R-:W-:-:S04]  /*7be0*/  @!P0 SHF.R.S32.HI R9, RZ, 0x1f, R8 ;  /* 0x0000001fff098819 */ /* 0x000fc80000011408 */
[----:B------:R-:W-:-:S04]  /*7bf0*/  @!P0 LEA.HI R9, R9, R8, RZ, 0x2 ;  /* 0x0000000809098211 */ /* 0x000fc800078f10ff */
[----:B------:R-:W-:Y:S02]  /*7c00*/  @!P0 LOP3.LUT R9, R9, 0xfffffffc, RZ, 0xc0, !PT ;  /* 0xfffffffc09098812 */ /* 0x000fe400078ec0ff */
[----:B------:R-:W-:-:S03]  /*7c10*/  IADD3 R8, R13, 0x40, RZ ;  /* 0x000000400d087810 */ /* 0x000fc60007ffe0ff */
[----:B----4-:R-:W-:-:S04]  /*7c20*/  @!P0 IMAD.WIDE R20, R9, 0x2, R40 ;  /* 0x0000000209148825 */ /* 0x010fc800078e0228 */
[----:B------:R-:W-:Y:S01]  /*7c30*/  @!P0 IMAD.WIDE R30, R9, 0x2, R48 ;  /* 0x00000002091e8825 */ /* 0x000fe200078e0230 */
[----:B------:R1:W5:Y:S04]  /*7c40*/  @!P0 LD.E.64 R24, [R20.64] ;  /* 0x0000000614188980 */ /* 0x000368000c101b00 */
[----:B------:R3:W5:Y:S01]  /*7c50*/  @!P0 LD.E.64 R10, [R30.64] ;  /* 0x000000061e0a8980 */ /* 0x000762000c101b00 */
[----:B------:R-:W-:Y:S01]  /*7c60*/  ISETP.GE.AND P0, PT, R8, c[0x0][0x27c], PT ;  /* 0x00009f0008007a0c */ /* 0x000fe20003f06270 */
[----:B--2---:R-:W-:-:S12]  /*7c70*/  CS2R R34, SRZ ;  /* 0x0000000000227805 */ /* 0x004fd8000001ff00 */
[----:B------:R-:W-:-:S04]  /*7c80*/  @!P0 SHF.R.S32.HI R9, RZ, 0x1f, R8 ;  /* 0x0000001fff098819 */ /* 0x000fc80000011408 */
[----:B------:R-:W-:-:S04]  /*7c90*/  @!P0 LEA.HI R9, R9, R8, RZ, 0x2 ;  /* 0x0000000809098211 */ /* 0x000fc800078f10ff */
[----:B------:R-:W-:Y:S02]  /*7ca0*/  @!P0 LOP3.LUT R12, R9, 0xfffffffc, RZ, 0xc0, !PT ;  /* 0xfffffffc090c8812 */ /* 0x000fe400078ec0ff */
[----:B------:R-:W-:-:S03]  /*7cb0*/  CS2R R8, SRZ ;  /* 0x0000000000087805 */ /* 0x000fc6000001ff00 */
[----:B------:R-:W-:-:S04]  /*7cc0*/  @!P0 IMAD.WIDE R36, R12, 0x2, R40 ;  /* 0x000000020c248825 */ /* 0x000fc800078e0228 */
[----:B------:R-:W-:Y:S01]  /*7cd0*/  @!P0 IMAD.WIDE R44, R12, 0x2, R48 ;  /* 0x000000020c2c8825 */ /* 0x000fe200078e0230 */
[----:B------:R-:W-:Y:S01]  /*7ce0*/  IADD3 R12, R13, 0x50, RZ ;  /* 0x000000500d0c7810 */ /* 0x000fe20007ffe0ff */
[----:B------:R2:W5:Y:S04]  /*7cf0*/  @!P0 LD.E.64 R34, [R36.64] ;  /* 0x0000000624228980 */ /* 0x000568000c101b00 */
[----:B------:R2:W5:Y:S01]  /*7d00*/  @!P0 LD.E.64 R8, [R44.64] ;  /* 0x000000062c088980 */ /* 0x000562000c101b00 */
[----:B------:R-:W-:Y:S01]  /*7d10*/  ISETP.GE.AND P0, PT, R12, c[0x0][0x27c], PT ;  /* 0x00009f000c007a0c */ /* 0x000fe20003f06270 */
[----:B---3--:R-:W-:Y:S01]  /*7d20*/  CS2R R30, SRZ ;  /* 0x00000000001e7805 */ /* 0x008fe2000001ff00 */
[----:B------:R-:W-:-:S11]  /*7d30*/  CS2R R64, SRZ ;  /* 0x0000000000407805 */ /* 0x000fd6000001ff00 */
[----:B-1----:R-:W-:-:S04]  /*7d40*/  @!P0 SHF.R.S32.HI R21, RZ, 0x1f, R12 ;  /* 0x0000001fff158819 */ /* 0x002fc8000001140c */
[----:B------:R-:W-:-:S04]  /*7d50*/  @!P0 LEA.HI R12, R21, R12, RZ, 0x2 ;  /* 0x0000000c150c8211 */ /* 0x000fc800078f10ff */
[----:B------:R-:W-:-:S05]  /*7d60*/  @!P0 LOP3.LUT R12, R12, 0xfffffffc, RZ, 0xc0, !PT ;  /* 0xfffffffc0c0c8812 */ /* 0x000fca00078ec0ff */
[----:B------:R-:W-:-:S04]  /*7d70*/  @!P0 IMAD.WIDE R40, R12, 0x2, R40 ;  /* 0x000000020c288825 */ /* 0x000fc800078e0228 */
[----:B------:R-:W-:Y:S01]  /*7d80*/  @!P0 IMAD.WIDE R48, R12, 0x2, R48 ;  /* 0x000000020c308825 */ /* 0x000fe200078e0230 */
[----:B------:R2:W5:Y:S04]  /*7d90*/  @!P0 LD.E.64 R30, [R40.64] ;  /* 0x00000006281e8980 */ /* 0x000568000c101b00 */
[----:B------:R2:W5:Y:S02]  /*7da0*/  @!P0 LD.E.64 R64, [R48.64] ;  /* 0x0000000630408980 */ /* 0x000564000c101b00 */
.L_x_731:
[----:B------:R-:W-:Y:S05]  /*7db0*/  BSYNC B0 ;  /* 0x0000000000007941 */ /* 0x000fea0003800000 */
.L_x_730:
[----:B------:R-:W-:Y:S01]  /*7dc0*/  SHF.R.S32.HI R21, RZ, 0x1f, R18 ;  /* 0x0000001fff157819 */ /* 0x000fe20000011412 */
[----:B------:R-:W-:Y:S01]  /*7dd0*/  IMAD R43, R91, -0x80, R42 ;  /* 0xffffff805b2b7824 */ /* 0x000fe200078e022a */
[--C-:B--2--5:R-:W-:Y:S01]  /*7de0*/  SHF.R.U64 R37, R32, 0x10, R33.reuse ;  /* 0x0000001020257819 */ /* 0x124fe20000001221 */
[----:B------:R-:W-:Y:S01]  /*7df0*/  IMAD.MOV.U32 R60, RZ, RZ, R32 ;  /* 0x000000ffff3c7224 */ /* 0x000fe200078e0020 */
[----:B------:R-:W-:Y:S01]  /*7e00*/  LEA.HI R21, R21, R18, RZ, 0x3 ;  /* 0x0000001215157211 */ /* 0x000fe200078f18ff */
[----:B------:R-:W-:Y:S01]  /*7e10*/  IMAD.MOV.U32 R61, RZ, RZ, R33 ;  /* 0x000000ffff3d7224 */ /* 0x000fe200078e0021 */
[----:B------:R-:W-:Y:S01]  /*7e20*/  IMNMX R43, R43, 0x80, PT ;  /* 0x000000802b2b7817 */ /* 0x000fe20003800200 */
[----:B------:R-:W-:Y:S01]  /*7e30*/  IMAD.MOV.U32 R58, RZ, RZ, R28 ;  /* 0x000000ffff3a7224 */ /* 0x000fe200078e001c */
[----:B------:R-:W-:Y:S01]  /*7e40*/  LOP3.LUT R21, R21, 0xfffffff8, RZ, 0xc0, !PT ;  /* 0xfffffff815157812 */ /* 0x000fe200078ec0ff */
[----:B------:R-:W-:Y:S01]  /*7e50*/  IMAD.MOV.U32 R59, RZ, RZ, R29 ;  /* 0x000000ffff3b7224 */ /* 0x000fe200078e001d */
[----:B------:R-:W-:Y:S01]  /*7e60*/  SHF.R.U32.HI R36, RZ, 0x10, R33 ;  /* 0x00000010ff247819 */ /* 0x000fe20000011621 */
[----:B------:R-:W-:Y:S01]  /*7e70*/  IMAD.MOV.U32 R62, RZ, RZ, R38 ;  /* 0x000000ffff3e7224 */ /* 0x000fe200078e0026 */
[----:B------:R-:W-:Y:S01]  /*7e80*/  SHF.R.U64 R33, R28, 0x10, R29 ;  /* 0x000000101c217819 */ /* 0x000fe2000000121d */
[----:B------:R-:W-:Y:S01]  /*7e90*/  IMAD.IADD R20, R18, 0x1, -R21 ;  /* 0x0000000112147824 */ /* 0x000fe200078e0a15 */
[----:B------:R-:W-:Y:S01]  /*7ea0*/  SHF.R.U32.HI R32, RZ, 0x10, R29 ;  /* 0x00000010ff207819 */ /* 0x000fe2000001161d */
[--C-:B------:R-:W-:Y:S01]  /*7eb0*/  IMAD.MOV.U32 R63, RZ, RZ, R39.reuse ;  /* 0x000000ffff3f7224 */ /* 0x100fe200078e0027 */
[--C-:B------:R-:W-:Y:S01]  /*7ec0*/  SHF.R.U64 R41, R38, 0x10, R39.reuse ;  /* 0x0000001026297819 */ /* 0x100fe20000001227 */
[C---:B------:R-:W-:Y:S01]  /*7ed0*/  IMAD.SHL.U32 R12, R20.reuse, 0x40, RZ ;  /* 0x00000040140c7824 */ /* 0x040fe200078e00ff */
[----:B------:R-:W-:Y:S01]  /*7ee0*/  LOP3.LUT P0, RZ, R20, 0x4, RZ, 0xc0, !PT ;  /* 0x0000000414ff7812 */ /* 0x000fe2000780c0ff */
[----:B------:R-:W-:Y:S01]  /*7ef0*/  IMAD.MOV.U32 R56, RZ, RZ, R24 ;  /* 0x000000ffff387224 */ /* 0x000fe200078e0018 */
[----:B------:R-:W-:Y:S01]  /*7f00*/  SHF.R.U32.HI R40, RZ, 0x10, R39 ;  /* 0x00000010ff287819 */ /* 0x000fe20000011627 */
[--C-:B------:R-:W-:Y:S01]  /*7f10*/  IMAD.MOV.U32 R57, RZ, RZ, R25.reuse ;  /* 0x000000ffff397224 */ /* 0x100fe200078e0019 */
[----:B------:R-:W-:Y:S01]  /*7f20*/  LOP3.LUT R12, R12, 0x1c0, RZ, 0xc0, !PT ;  /* 0x000001c00c0c7812 */ /* 0x000fe200078ec0ff */
[----:B------:R-:W-:Y:S01]  /*7f30*/  IMAD.MOV.U32 R54, RZ, RZ, R34 ;  /* 0x000000ffff367224 */ /* 0x000fe200078e0022 */
[----:B------:R-:W-:Y:S01]  /*7f40*/  SHF.R.U64 R29, R24, 0x10, R25 ;  /* 0x00000010181d7819 */ /* 0x000fe20000001219 */
[----:B------:R-:W-:Y:S01]  /*7f50*/  IMAD.MOV.U32 R55, RZ, RZ, R35 ;  /* 0x000000ffff377224 */ /* 0x000fe200078e0023 */
[----:B------:R-:W-:Y:S01]  /*7f60*/  LOP3.LUT R19, R12, 0x18, R19, 0xf8, !PT ;  /* 0x000000180c137812 */ /* 0x000fe200078ef813 */
[----:B------:R-:W-:Y:S01]  /*7f70*/  IMAD.MOV.U32 R50, RZ, RZ, R26 ;  /* 0x000000ffff327224 */ /* 0x000fe200078e001a */
[----:B------:R-:W-:Y:S01]  /*7f80*/  SHF.R.U32.HI R12, RZ, 0x3, R12 ;  /* 0x00000003ff0c7819 */ /* 0x000fe2000001160c */
[----:B------:R-:W-:Y:S01]  /*7f90*/  IMAD.MOV.U32 R51, RZ, RZ, R27 ;  /* 0x000000ffff337224 */ /* 0x000fe200078e001b */
[----:B------:R-:W-:Y:S01]  /*7fa0*/  SHF.R.U32.HI R28, RZ, 0x10, R25 ;  /* 0x00000010ff1c7819 */ /* 0x000fe20000011619 */
[----:B------:R-:W-:Y:S01]  /*7fb0*/  IMAD.MOV.U32 R48, RZ, RZ, R22 ;  /* 0x000000ffff307224 */ /* 0x000fe200078e0016 */
[----:B------:R-:W-:Y:S01]  /*7fc0*/  LOP3.LUT R12, R19, R12, RZ, 0x3c, !PT ;  /* 0x0000000c130c7212 */ /* 0x000fe200078e3cff */
[----:B------:R-:W-:Y:S01]  /*7fd0*/  IMAD.MOV.U32 R49, RZ, RZ, R23 ;  /* 0x000000ffff317224 */ /* 0x000fe200078e0017 */
[--C-:B------:R-:W-:Y:S01]  /*7fe0*/  SHF.R.U64 R25, R34, 0x10, R35.reuse ;  /* 0x0000001022197819 */ /* 0x100fe20000001223 */
[----:B------:R-:W-:Y:S01]  /*7ff0*/  IMAD.MOV.U32 R44, RZ, RZ, R10 ;  /* 0x000000ffff2c7224 */ /* 0x000fe200078e000a */
[----:B------:R-:W-:Y:S01]  /*8000*/  SHF.R.U32.HI R24, RZ, 0x10, R35 ;  /* 0x00000010ff187819 */ /* 0x000fe20000011623 */
[----:B------:R-:W-:Y:S01]  /*8010*/  IMAD R21, R47, 0x200, R12 ;  /* 0x000002002f157824 */ /* 0x000fe200078e020c */
[----:B------:R-:W-:Y:S01]  /*8020*/  SHF.R.U64 R39, R26, 0x10, R27 ;  /* 0x000000101a277819 */ /* 0x000fe2000000121b */
[----:B------:R-:W-:Y:S01]  /*8030*/  IMAD.MOV.U32 R45, RZ, RZ, R11 ;  /* 0x000000ffff2d7224 */ /* 0x000fe200078e000b */
[----:B------:R-:W-:Y:S01]  /*8040*/  SHF.R.U32.HI R38, RZ, 0x10, R27 ;  /* 0x00000010ff267819 */ /* 0x000fe2000001161b */
[----:B------:R-:W-:Y:S01]  /*8050*/  IMAD.MOV.U32 R53, RZ, RZ, R30 ;  /* 0x000000ffff357224 */ /* 0x000fe200078e001e */
[C---:B------:R-:W-:Y:S01]  /*8060*/  IADD3 R12, R21.reuse, 0x20, RZ ;  /* 0x00000020150c7810 */ /* 0x040fe20007ffe0ff */
[----:B------:R-:W-:Y:S01]  /*8070*/  IMAD.MOV.U32 R52, RZ, RZ, R31 ;  /* 0x000000ffff347224 */ /* 0x000fe200078e001f */
[----:B------:R-:W-:Y:S01]  /*8080*/  @P0 IADD3 R12, R21, -0x20, RZ ;  /* 0xffffffe0150c0810 */ /* 0x000fe20007ffe0ff */
[----:B------:R-:W-:Y:S01]  /*8090*/  IMAD.MOV.U32 R46, RZ, RZ, R14 ;  /* 0x000000ffff2e7224 */ /* 0x000fe200078e000e */
[----:B------:R-:W-:Y:S01]  /*80a0*/  ISETP.GE.AND P0, PT, R18, R43, PT ;  /* 0x0000002b1200720c */ /* 0x000fe20003f06270 */
[----:B------:R-:W-:Y:S01]  /*80b0*/  IMAD.MOV.U32 R47, RZ, RZ, R15 ;  /* 0x000000ffff2f7224 */ /* 0x000fe200078e000f */
[----:B------:R-:W-:Y:S01]  /*80c0*/  SHF.R.U64 R35, R22, 0x10, R23 ;  /* 0x0000001016237819 */ /* 0x000fe20000001217 */
[----:B------:R-:W-:-:S04]  /*80d0*/  DEPBAR.LE SB0, 0x3 ;  /* 0x000080c00000791a */ /* 0x000fc80000000000 */
[----:B------:R-:W-:Y:S01]  /*80e0*/  SHF.R.U32.HI R34, RZ, 0x10, R23 ;  /* 0x00000010ff227819 */ /* 0x000fe20000011617 */
[----:B------:R-:W-:Y:S01]  /*80f0*/  BSSY B1, `(.L_x_732) ;  /* 0x000012a000017945 */ /* 0x000fe20003800000 */
[--C-:B------:R-:W-:Y:S01]  /*8100*/  SHF.R.U64 R27, R10, 0x10, R11.reuse ;  /* 0x000000100a1b7819 */ /* 0x100fe2000000120b */
[----:B------:R-:W-:Y:S01]  /*8110*/  IMAD.MOV.U32 R10, RZ, RZ, R8 ;  /* 0x000000ffff0a7224 */ /* 0x000fe200078e0008 */
[----:B------:R-:W-:Y:S01]  /*8120*/  SHF.R.U32.HI R26, RZ, 0x10, R11 ;  /* 0x00000010ff1a7819 */ /* 0x000fe2000001160b */
[----:B------:R-:W-:Y:S01]  /*8130*/  IMAD.MOV.U32 R11, RZ, RZ, R9 ;  /* 0x000000ffff0b7224 */ /* 0x000fe200078e0009 */
[--C-:B------:R-:W-:Y:S02]  /*8140*/  SHF.R.U64 R20, R30, 0x10, R31.reuse ;  /* 0x000000101e147819 */ /* 0x100fe4000000121f */
[----:B------:R-:W-:Y:S02]  /*8150*/  SHF.R.U32.HI R19, RZ, 0x10, R31 ;  /* 0x00000010ff137819 */ /* 0x000fe4000001161f */
[--C-:B------:R-:W-:Y:S01]  /*8160*/  SHF.R.U64 R23, R8, 0x10, R9.reuse ;  /* 0x0000001008177819 */ /* 0x100fe20000001209 */
[----:B------:R-:W-:Y:S01]  /*8170*/  IMAD.MOV.U32 R8, RZ, RZ, R64 ;  /* 0x000000ffff087224 */ /* 0x000fe200078e0040 */
[----:B------:R-:W-:Y:S01]  /*8180*/  SHF.R.U32.HI R22, RZ, 0x10, R9 ;  /* 0x00000010ff167819 */ /* 0x000fe20000011609 */
[----:B------:R-:W-:Y:S01]  /*8190*/  IMAD.MOV.U32 R9, RZ, RZ, R65 ;  /* 0x000000ffff097224 */ /* 0x000fe200078e0041 */
[----:B------:R-:W-:-:S02]  /*81a0*/  SHF.R.U64 R31, R14, 0x10, R15 ;  /* 0x000000100e1f7819 */ /* 0x000fc4000000120f */
[----:B------:R-:W-:Y:S02]  /*81b0*/  SHF.R.U32.HI R30, RZ, 0x10, R15 ;  /* 0x00000010ff1e7819 */ /* 0x000fe4000001160f */
[--C-:B------:R-:W-:Y:S02]  /*81c0*/  SHF.R.U64 R15, R64, 0x10, R65.reuse ;  /* 0x00000010400f7819 */ /* 0x100fe40000001241 */
[----:B------:R-:W-:Y:S02]  /*81d0*/  SHF.R.U32.HI R14, RZ, 0x10, R65 ;  /* 0x00000010ff0e7819 */ /* 0x000fe40000011641 */
        /* <DEDUP_REMOVED lines=24> */
[----:B------:R-:W-:Y:S02]  /*8360*/  LEA R21, R21, 0x18100, 0x1 ;  /* 0x0001810015157811 */ /* 0x000fe400078e08ff */
[----:B------:R-:W-:Y:S01]  /*8370*/  LEA R12, R12, 0x18100, 0x1 ;  /* 0x000181000c0c7811 */ /* 0x000fe200078e08ff */
[----:B------:R-:W-:Y:S06]  /*8380*/  BAR.SYNC.DEFER_BLOCKING 0x0 ;  /* 0x0000000000007b1d */ /* 0x000fec0000010000 */
[----:B------:R-:W-:Y:S05]  /*8390*/  @P0 BRA `(.L_x_733) ;  /* 0x00000ff000000947 */ /* 0x000fea0003800000 */
[----:B------:R-:W-:Y:S01]  /*83a0*/  ISETP.GE.AND P0, PT, R13, c[0x0][0x27c], PT ;  /* 0x00009f000d007a0c */ /* 0x000fe20003f06270 */
[----:B------:R-:W-:-:S12]  /*83b0*/  BSSY B0, `(.L_x_734) ;  /* 0x0000028000007945 */ /* 0x000fd80003800000 */
[----:B------:R-:W-:Y:S05]  /*83c0*/  @P0 BRA `(.L_x_735) ;  /* 0x0000026000000947 */ /* 0x000fea0003800000 */
[----:B------:R-:W1:Y:S01]  /*83d0*/  LDS.128 R8, [R21] ;  /* 0x0000000015087984 */ /* 0x000e620000000c00 */
[----:B------:R-:W-:Y:S01]  /*83e0*/  SHF.L.U32 R51, R41, 0x10, RZ ;  /* 0x0000001029337819 */ /* 0x000fe200000006ff */
[C---:B------:R-:W-:Y:S01]  /*83f0*/  IMAD.U32 R47, R39.reuse, 0x10000, RZ ;  /* 0x00010000272f7824 */ /* 0x040fe200078e00ff */
[----:B------:R-:W-:Y:S02]  /*8400*/  LOP3.LUT R45, R39, 0xffff0000, RZ, 0xc0, !PT ;  /* 0xffff0000272d7812 */ /* 0x000fe400078ec0ff */
[----:B------:R-:W-:Y:S02]  /*8410*/  LOP3.LUT R49, R41, 0xffff0000, RZ, 0xc0, !PT ;  /* 0xffff000029317812 */ /* 0x000fe400078ec0ff */
[----:B------:R-:W-:Y:S02]  /*8420*/  SHF.L.U32 R53, R40, 0x10, RZ ;  /* 0x0000001028357819 */ /* 0x000fe400000006ff */
[----:B-1----:R-:W-:Y:S02]  /*8430*/  LOP3.LUT R42, R8, 0xffff0000, RZ, 0xc0, !PT ;  /* 0xffff0000082a7812 */ /* 0x002fe400078ec0ff */
[----:B------:R-:W-:-:S02]  /*8440*/  LOP3.LUT R50, R9, 0xffff0000, RZ, 0xc0, !PT ;  /* 0xffff000009327812 */ /* 0x000fc400078ec0ff */
[----:B------:R-:W-:Y:S02]  /*8450*/  SHF.L.U32 R44, R8, 0x10, RZ ;  /* 0x00000010082c7819 */ /* 0x000fe400000006ff */
[----:B------:R-:W-:Y:S01]  /*8460*/  SHF.L.U32 R8, R9, 0x10, RZ ;  /* 0x0000001009087819 */ /* 0x000fe200000006ff */
[----:B------:R-:W-:Y:S01]  /*8470*/  FMUL.FTZ R9, R42, R47 ;  /* 0x0000002f2a097220 */ /* 0x000fe20000410000 */
[----:B------:R-:W-:Y:S01]  /*8480*/  SHF.L.U32 R48, R10, 0x10, RZ ;  /* 0x000000100a307819 */ /* 0x000fe200000006ff */
[----:B------:R-:W-:Y:S01]  /*8490*/  FMUL.FTZ R42, R42, R51 ;  /* 0x000000332a2a7220 */ /* 0x000fe20000410000 */
[----:B------:R-:W-:Y:S01]  /*84a0*/  LOP3.LUT R46, R10, 0xffff0000, RZ, 0xc0, !PT ;  /* 0xffff00000a2e7812 */ /* 0x000fe200078ec0ff */
[C---:B------:R-:W-:Y:S01]  /*84b0*/  IMAD.U32 R10, R11.reuse, 0x10000, RZ ;  /* 0x000100000b0a7824 */ /* 0x040fe200078e00ff */
[----:B------:R-:W-:Y:S01]  /*84c0*/  LOP3.LUT R52, R11, 0xffff0000, RZ, 0xc0, !PT ;  /* 0xffff00000b347812 */ /* 0x000fe200078ec0ff */
[----:B------:R-:W-:Y:S02]  /*84d0*/  FMUL.FTZ R11, R50, R45 ;  /* 0x0000002d320b7220 */ /* 0x000fe40000410000 */
[----:B------:R-:W-:Y:S01]  /*84e0*/  FFMA.FTZ R42, R44, R47, R42 ;  /* 0x0000002f2c2a7223 */ /* 0x000fe2000001002a */
[----:B------:R-:W-:Y:S01]  /*84f0*/  LOP3.LUT R47, R38, 0xffff0000, RZ, 0xc0, !PT ;  /* 0xffff0000262f7812 */ /* 0x000fe200078ec0ff */
[----:B------:R-:W-:-:S02]  /*8500*/  FMUL.FTZ R50, R50, R49 ;  /* 0x0000003132327220 */ /* 0x000fc40000410000 */
[----:B------:R-:W-:Y:S01]  /*8510*/  FFMA.FTZ R11, R8, R49, -R11 ;  /* 0x00000031080b7223 */ /* 0x000fe2000001080b */
[----:B------:R-:W-:Y:S01]  /*8520*/  SHF.L.U32 R49, R38, 0x10, RZ ;  /* 0x0000001026317819 */ /* 0x000fe200000006ff */
[----:B------:R-:W-:Y:S01]  /*8530*/  FFMA.FTZ R9, R44, R51, -R9 ;  /* 0x000000332c097223 */ /* 0x000fe20000010809 */
[----:B------:R-:W-:Y:S01]  /*8540*/  LOP3.LUT R51, R40, 0xffff0000, RZ, 0xc0, !PT ;  /* 0xffff000028337812 */ /* 0x000fe200078ec0ff */
[----:B------:R-:W-:Y:S02]  /*8550*/  FFMA.FTZ R50, R8, R45, R50 ;  /* 0x0000002d08327223 */ /* 0x000fe40000010032 */
[----:B------:R-:W-:Y:S02]  /*8560*/  FMUL.FTZ R8, R46, R49 ;  /* 0x000000312e087220 */ /* 0x000fe40000410000 */
[----:B------:R-:W-:Y:S02]  /*8570*/  FMUL.FTZ R44, R52, R47 ;  /* 0x0000002f342c7220 */ /* 0x000fe40000410000 */
[----:B------:R-:W-:-:S02]  /*8580*/  FMUL.FTZ R46, R46, R53 ;  /* 0x000000352e2e7220 */ /* 0x000fc40000410000 */
[----:B------:R-:W-:Y:S02]  /*8590*/  FMUL.FTZ R52, R52, R51 ;  /* 0x0000003334347220 */ /* 0x000fe40000410000 */
[----:B------:R-:W-:Y:S01]  /*85a0*/  FFMA.FTZ R53, R48, R53, -R8 ;  /* 0x0000003530357223 */ /* 0x000fe20000010808 */
[----:B------:R-:W-:Y:S01]  /*85b0*/  F2FP.BF16.PACK_AB R8, R42, R9 ;  /* 0x000000092a08723e */ /* 0x000fe200000010ff */
[----:B------:R-:W-:Y:S01]  /*85c0*/  FFMA.FTZ R46, R48, R49, R46 ;  /* 0x00000031302e7223 */ /* 0x000fe2000001002e */
[----:B------:R-:W-:Y:S01]  /*85d0*/  F2FP.BF16.PACK_AB R9, R50, R11 ;  /* 0x0000000b3209723e */ /* 0x000fe200000010ff */
[C---:B------:R-:W-:Y:S02]  /*85e0*/  FFMA.FTZ R44, R10.reuse, R51, -R44 ;  /* 0x000000330a2c7223 */ /* 0x040fe4000001082c */
[----:B------:R-:W-:Y:S01]  /*85f0*/  FFMA.FTZ R47, R10, R47, R52 ;  /* 0x0000002f0a2f7223 */ /* 0x000fe20000010034 */
[----:B------:R-:W-:-:S04]  /*8600*/  F2FP.BF16.PACK_AB R10, R46, R53 ;  /* 0x000000352e0a723e */ /* 0x000fc800000010ff */
[----:B------:R-:W-:-:S05]  /*8610*/  F2FP.BF16.PACK_AB R11, R47, R44 ;  /* 0x0000002c2f0b723e */ /* 0x000fca00000010ff */
[----:B------:R1:W-:Y:S02]  /*8620*/  STS.128 [R21], R8 ;  /* 0x0000000815007388 */ /* 0x0003e40000000c00 */
.L_x_735:
[----:B------:R-:W-:Y:S05]  /*8630*/  BSYNC B0 ;  /* 0x0000000000007941 */ /* 0x000fea0003800000 */
.L_x_734:
[----:B-1----:R-:W-:Y:S01]  /*8640*/  IADD3 R8, R13, 0x10, RZ ;  /* 0x000000100d087810 */ /* 0x002fe20007ffe0ff */
[----:B------:R-:W-:Y:S03]  /*8650*/  BSSY B0, `(.L_x_736) ;  /* 0x0000029000007945 */ /* 0x000fe60003800000 */
[----:B------:R-:W-:-:S13]  /*8660*/  ISETP.GE.AND P0, PT, R8, c[0x0][0x27c], PT ;  /* 0x00009f0008007a0c */ /* 0x000fda0003f06270 */
        /* <DEDUP_REMOVED lines=39> */
.L_x_737:
[----:B------:R-:W-:Y:S05]  /*88e0*/  BSYNC B0 ;  /* 0x0000000000007941 */ /* 0x000fea0003800000 */
.L_x_736:
[----:B-1----:R-:W-:Y:S01]  /*88f0*/  IADD3 R8, R13, 0x20, RZ ;  /* 0x000000200d087810 */ /* 0x002fe20007ffe0ff */
[----:B------:R-:W-:Y:S03]  /*8900*/  BSSY B0, `(.L_x_738) ;  /* 0x0000029000007945 */ /* 0x000fe60003800000 */
[----:B------:R-:W-:-:S13]  /*8910*/  ISETP.GE.AND P0, PT, R8, c[0x0][0x27c], PT ;  /* 0x00009f0008007a0c */ /* 0x000fda0003f06270 */
[----:B------:R-:W-:Y:S05]  /*8920*/  @P0 BRA `(.L_x_739) ;  /* 0x0000026000000947 */ /* 0x000fea0003800000 */
[----:B------:R-:W1:Y:S01]  /*8930*/  LDS.128 R8, [R21+0x4000] ;  /* 0x0040000015087984 */ /* 0x000e620000000c00 */
        /* <DEDUP_REMOVED lines=36> */
[----:B------:R1:W-:Y:S02]  /*8b80*/  STS.128 [R21+0x4000], R8 ;  /* 0x0040000815007388 */ /* 0x0003e40000000c00 */
.L_x_739:
[----:B------:R-:W-:Y:S05]  /*8b90*/  BSYNC B0 ;  /* 0x0000000000007941 */ /* 0x000fea0003800000 */
.L_x_738:
        /* <DEDUP_REMOVED lines=42> */
.L_x_741:
[----:B------:R-:W-:Y:S05]  /*8e40*/  BSYNC B0 ;  /* 0x0000000000007941 */ /* 0x000fea0003800000 */
.L_x_740:
        /* <DEDUP_REMOVED lines=42> */
.L_x_743:
[----:B------:R-:W-:Y:S05]  /*90f0*/  BSYNC B0 ;  /* 0x0000000000007941 */ /* 0x000fea0003800000 */
.L_x_742:
[----:B-1----:R-:W-:-:S04]  /*9100*/  IADD3 R8, R13, 0x50, RZ ;  /* 0x000000500d087810 */ /* 0x002fc80007ffe0ff */
[----:B------:R-:W-:-:S13]  /*9110*/  ISETP.GE.AND P0, PT, R8, c[0x0][0x27c], PT ;  /* 0x00009f0008007a0c */ /* 0x000fda0003f06270 */
[----:B------:R-:W-:Y:S05]  /*9120*/  @P0 BRA `(.L_x_733) ;  /* 0x0000026000000947 */ /* 0x000fea0003800000 */
[----:B------:R-:W1:Y:S01]  /*9130*/  LDS.128 R8, [R12+0x8000] ;  /* 0x008000000c087984 */ /* 0x000e620000000c00 */
[C---:B------:R-:W-:Y:S01]  /*9140*/  SHF.L.U32 R51, R20.reuse, 0x10, RZ ;  /* 0x0000001014337819 */ /* 0x040fe200000006ff */
        /* <DEDUP_REMOVED lines=36> */
.L_x_733:
[----:B------:R-:W-:Y:S05]  /*9390*/  BSYNC B1 ;  /* 0x0000000000017941 */ /* 0x000fea0003800000 */
.L_x_732:
        /* <DEDUP_REMOVED lines=20> */
[-C--:B------:R-:W-:Y:S02]  /*94e0*/  FMUL.FTZ R11, R39, R43.reuse ;  /* 0x0000002b270b7220 */ /* 0x080fe40000410000 */
        /* <DEDUP_REMOVED lines=15> */
[-C--:B------:R-:W-:Y:S01]  /*95e0*/  FFMA.FTZ R18, R18, R47.reuse, -R8 ;  /* 0x0000002f12127223 */ /* 0x080fe20000010808 */
[----:B------:R-:W-:Y:S01]  /*95f0*/  F2FP.BF16.PACK_AB R8, R41, R10 ;  /* 0x0000000a2908723e */ /* 0x000fe200000010ff */
[----:B------:R-:W-:-:S02]  /*9600*/  FFMA.FTZ R11, R11, R47, R46 ;  /* 0x0000002f0b0b7223 */ /* 0x000fc4000001002e */
[-C--:B------:R-:W-:Y:S02]  /*9610*/  FFMA.FTZ R39, R40, R45.reuse, -R39 ;  /* 0x0000002d28277223 */ /* 0x080fe40000010827 */
[----:B------:R-:W-:Y:S01]  /*9620*/  FFMA.FTZ R48, R38, R45, R48 ;  /* 0x0000002d26307223 */ /* 0x000fe20000010030 */
[----:B------:R-:W-:-:S04]  /*9630*/  F2FP.BF16.PACK_AB R10, R11, R18 ;  /* 0x000000120b0a723e */ /* 0x000fc800000010ff */
[----:B------:R-:W-:-:S05]  /*9640*/  F2FP.BF16.PACK_AB R11, R48, R39 ;  /* 0x00000027300b723e */ /* 0x000fca00000010ff */
[----:B------:R1:W-:Y:S02]  /*9650*/  STS.128 [R21+0x2000], R8 ;  /* 0x0020000815007388 */ /* 0x0003e40000000c00 */
.L_x_746:
[----:B------:R-:W-:Y:S05]  /*9660*/  BSYNC B0 ;  /* 0x0000000000007941 */ /* 0x000fea0003800000 */
.L_x_745:
[----:B-1----:R-:W-:Y:S01]  /*9670*/  IADD3 R8, R13, 0x10, RZ ;  /* 0x000000100d087810 */ /* 0x002fe20007ffe0ff */
[----:B------:R-:W-:Y:S03]  /*9680*/  BSSY B0, `(.L_x_747) ;  /* 0x0000029000007945 */ /* 0x000fe60003800000 */
[----:B------:R-:W-:-:S13]  /*9690*/  ISETP.GE.AND P0, PT, R8, c[0x0][0x27c], PT ;  /* 0x00009f0008007a0c */ /* 0x000fda0003f06270 */
[----:B------:R-:W-:Y:S05]  /*96a0*/  @P0 BRA `(.L_x_748) ;  /* 0x0000026000000947 */ /* 0x000fea0003800000 */
[----:B------:R-:W1:Y:S01]  /*96b0*/  LDS.128 R8, [R12+0x2000] ;  /* 0x002000000c087984 */ /* 0x000e620000000c00 */
        /* <DEDUP_REMOVED lines=37> */
.L_x_748:
[----:B------:R-:W-:Y:S05]  /*9910*/  BSYNC B0 ;  /* 0x0000000000007941 */ /* 0x000fea0003800000 */
.L_x_747:
        /* <DEDUP_REMOVED lines=42> */
.L_x_750:
[----:B------:R-:W-:Y:S05]  /*9bc0*/  BSYNC B0 ;  /* 0x0000000000007941 */ /* 0x000fea0003800000 */
.L_x_749:
        /* <DEDUP_REMOVED lines=42> */
.L_x_752:
[----:B------:R-:W-:Y:S05]  /*9e70*/  BSYNC B0 ;  /* 0x0000000000007941 */ /* 0x000fea0003800000 */
.L_x_751:
        /* <DEDUP_REMOVED lines=42> */
.L_x_754:
[----:B------:R-:W-:Y:S05]  /*a120*/  BSYNC B0 ;  /* 0x0000000000007941 */ /* 0x000fea0003800000 */
.L_x_753:
        /* <DEDUP_REMOVED lines=42> */
.L_x_729:
        /* <DEDUP_REMOVED lines=18> */
[----:B------:R-:W-:Y:S01]  /*a4f0*/  CS2R R10, SRZ ;  /* 0x00000000000a7805 */ /* 0x000fe2000001ff00 */
[----:B------:R-:W-:Y:S01]  /*a500*/  CS2R R8, SRZ ;  /* 0x0000000000087805 */ /* 0x000fe2000001ff00 */
[----:B------:R-:W-:-:S08]  /*a510*/  IADD3 R13, R19, 0x20, RZ ;  /* 0x00000020130d7810 */ /* 0x000fd00007ffe0ff */
[----:B------:R-:W-:-:S04]  /*a520*/  @!P0 IMAD.WIDE R22, R19, 0x2, R40 ;  /* 0x0000000213168825 */ /* 0x000fc800078e0228 */
[----:B------:R-:W-:Y:S01]  /*a530*/  @!P0 IMAD.WIDE R24, R19, 0x2, R48 ;  /* 0x0000000213188825 */ /* 0x000fe200078e0230 */
[----:B------:R1:W5:Y:S04]  /*a540*/  @!P0 LD.E.128 R32, [R22.64] ;  /* 0x0000000616208980 */ /* 0x000368000c101d00 */
[----:B------:R2:W5:Y:S01]  /*a550*/  @!P0 LD.E.128 R8, [R24.64] ;  /* 0x0000000618088980 */ /* 0x000562000c101d00 */
[----:B------:R-:W-:Y:S01]  /*a560*/  ISETP.GE.AND P0, PT, R13, c[0x0][0x27c], PT ;  /* 0x00009f000d007a0c */ /* 0x000fe20003f06270 */
[----:B------:R-:W-:Y:S01]  /*a570*/  CS2R R30, SRZ ;  /* 0x00000000001e7805 */ /* 0x000fe2000001ff00 */
[----:B------:R-:W-:Y:S01]  /*a580*/  CS2R R28, SRZ ;  /* 0x00000000001c7805 */ /* 0x000fe2000001ff00 */
[----:B------:R-:W-:-:S10]  /*a590*/  CS2R R14, SRZ ;  /* 0x00000000000e7805 */ /* 0x000fd4000001ff00 */
[----:B------:R-:W-:-:S04]  /*a5a0*/  @!P0 SHF.R.S32.HI R12, RZ, 0x1f, R13 ;  /* 0x0000001fff0c8819 */ /* 0x000fc8000001140d */
[----:B------:R-:W-:-:S04]  /*a5b0*/  @!P0 LEA.HI R12, R12, R13, RZ, 0x3 ;  /* 0x0000000d0c0c8211 */ /* 0x000fc800078f18ff */
[----:B------:R-:W-:Y:S02]  /*a5c0*/  @!P0 LOP3.LUT R20, R12, 0xfffffff8, RZ, 0xc0, !PT ;  /* 0xfffffff80c148812 */ /* 0x000fe400078ec0ff */
[----:B------:R-:W-:Y:S01]  /*a5d0*/  CS2R R12, SRZ ;  /* 0x00000000000c7805 */ /* 0x000fe2000001ff00 */
[----:B------:R-:W-:Y:S02]  /*a5e0*/  IADD3 R21, R19, 0x40, RZ ;  /* 0x0000004013157810 */ /* 0x000fe40007ffe0ff */
[----:B-1----:R-:W-:-:S04]  /*a5f0*/  @!P0 IMAD.WIDE R22, R20, 0x2, R40 ;  /* 0x0000000214168825 */ /* 0x002fc800078e0228 */
[----:B------:R-:W-:Y:S01]  /*a600*/  @!P0 IMAD.WIDE R36, R20, 0x2, R48 ;  /* 0x0000000214248825 */ /* 0x000fe200078e0230 */
[----:B------:R1:W5:Y:S04]  /*a610*/  @!P0 LD.E.128 R28, [R22.64] ;  /* 0x00000006161c8980 */ /* 0x000368000c101d00 */
[----:B------:R3:W5:Y:S01]  /*a620*/  @!P0 LD.E.128 R12, [R36.64] ;  /* 0x00000006240c8980 */ /* 0x000762000c101d00 */
[----:B------:R-:W-:Y:S01]  /*a630*/  ISETP.GE.AND P0, PT, R21, c[0x0][0x27c], PT ;  /* 0x00009f0015007a0c */ /* 0x000fe20003f06270 */
[----:B------:R-:W-:Y:S01]  /*a640*/  CS2R R26, SRZ ;  /* 0x00000000001a7805 */ /* 0x000fe2000001ff00 */
[----:B--2---:R-:W-:-:S11]  /*a650*/  CS2R R24, SRZ ;  /* 0x0000000000187805 */ /* 0x004fd6000001ff00 */
[----:B------:R-:W-:-:S04]  /*a660*/  @!P0 SHF.R.S32.HI R20, RZ, 0x1f, R21 ;  /* 0x0000001fff148819 */ /* 0x000fc80000011415 */
[----:B------:R-:W-:Y:S01]  /*a670*/  @!P0 LEA.HI R20, R20, R21, RZ, 0x3 ;  /* 0x0000001514148211 */ /* 0x000fe200078f18ff */
[----:B-1----:R-:W-:-:S03]  /*a680*/  CS2R R22, SRZ ;  /* 0x0000000000167805 */ /* 0x002fc6000001ff00 */
[----:B------:R-:W-:-:S05]  /*a690*/  @!P0 LOP3.LUT R20, R20, 0xfffffff8, RZ, 0xc0, !PT ;  /* 0xfffffff814148812 */ /* 0x000fca00078ec0ff */
[----:B------:R-:W-:-:S04]  /*a6a0*/  @!P0 IMAD.WIDE R40, R20, 0x2, R40 ;  /* 0x0000000214288825 */ /* 0x000fc800078e0228 */
[----:B------:R-:W-:Y:S01]  /*a6b0*/  @!P0 IMAD.WIDE R48, R20, 0x2, R48 ;  /* 0x0000000214308825 */ /* 0x000fe200078e0230 */
[----:B------:R3:W5:Y:S01]  /*a6c0*/  @!P0 LD.E.128 R24, [R40.64] ;  /* 0x0000000628188980 */ /* 0x000762000c101d00 */
[----:B------:R-:W-:-:S06]  /*a6d0*/  CS2R R20, SRZ ;  /* 0x0000000000147805 */ /* 0x000fcc000001ff00 */
[----:B------:R3:W5:Y:S02]  /*a6e0*/  @!P0 LD.E.128 R20, [R48.64] ;  /* 0x0000000630148980 */ /* 0x000764000c101d00 */
.L_x_756:
[----:B------:R-:W-:Y:S05]  /*a6f0*/  BSYNC B0 ;  /* 0x0000000000007941 */ /* 0x000fea0003800000 */
.L_x_755:
[--C-:B-----5:R-:W-:Y:S01]  /*a700*/  SHF.R.U64 R39, R8, 0x10, R9.reuse ;  /* 0x0000001008277819 */ /* 0x120fe20000001209 */
[--C-:B------:R-:W-:Y:S01]  /*a710*/  IMAD.MOV.U32 R38, RZ, RZ, R9.reuse ;  /* 0x000000ffff267224 */ /* 0x100fe200078e0009 */
[----:B------:R-:W-:Y:S01]  /*a720*/  SHF.R.U32.HI R51, RZ, 0x10, R9 ;  /* 0x00000010ff337819 */ /* 0x000fe20000011609 */
[--C-:B------:R-:W-:Y:S01]  /*a730*/  IMAD.MOV.U32 R66, RZ, RZ, R33.reuse ;  /* 0x000000ffff427224 */ /* 0x100fe200078e0021 */
[--C-:B------:R-:W-:Y:S01]  /*a740*/  SHF.R.U64 R43, R32, 0x10, R33.reuse ;  /* 0x00000010202b7819 */ /* 0x100fe20000001221 */
[----:B------:R-:W-:Y:S01]  /*a750*/  IMAD.MOV.U32 R50, RZ, RZ, R12 ;  /* 0x000000ffff327224 */ /* 0x000fe200078e000c */
[----:B------:R-:W-:Y:S01]  /*a760*/  SHF.R.U32.HI R65, RZ, 0x10, R33 ;  /* 0x00000010ff417819 */ /* 0x000fe20000011621 */
[----:B------:R-:W-:Y:S01]  /*a770*/  IMAD.MOV.U32 R45, RZ, RZ, R20 ;  /* 0x000000ffff2d7224 */ /* 0x000fe200078e0014 */
[----:B------:R-:W-:Y:S01]  /*a780*/  SHF.R.U64 R9, R12, 0x10, R13 ;  /* 0x000000100c097819 */ /* 0x000fe2000000120d */
[--C-:B------:R-:W-:Y:S01]  /*a790*/  IMAD.MOV.U32 R63, RZ, RZ, R35.reuse ;  /* 0x000000ffff3f7224 */ /* 0x100fe200078e0023 */
[--C-:B---3--:R-:W-:Y:S01]  /*a7a0*/  SHF.R.U64 R41, R34, 0x10, R35.reuse ;  /* 0x0000001022297819 */ /* 0x108fe20000001223 */
[----:B------:R-:W-:Y:S01]  /*a7b0*/  IMAD.MOV.U32 R60, RZ, RZ, R30 ;  /* 0x000000ffff3c7224 */ /* 0x000fe200078e001e */
[----:B------:R-:W-:Y:S01]  /*a7c0*/  SHF.R.U32.HI R40, RZ, 0x10, R35 ;  /* 0x00000010ff287819 */ /* 0x000fe20000011623 */
[----:B------:R-:W-:Y:S01]  /*a7d0*/  IMAD R91, R91, -0x80, R42 ;  /* 0xffffff805b5b7824 */ /* 0x000fe200078e022a */
[----:B------:R-:W-:Y:S01]  /*a7e0*/  SHF.R.U64 R33, R30, 0x10, R31 ;  /* 0x000000101e217819 */ /* 0x000fe2000000121f */
[----:B------:R-:W-:Y:S01]  /*a7f0*/  IMAD.MOV.U32 R62, RZ, RZ, R28 ;  /* 0x000000ffff3e7224 */ /* 0x000fe200078e001c */
[----:B------:R-:W-:Y:S01]  /*a800*/  SHF.R.U64 R12, R20, 0x10, R21 ;  /* 0x00000010140c7819 */ /* 0x000fe20000001215 */
[----:B------:R-:W-:Y:S01]  /*a810*/  IMAD.MOV.U32 R46, RZ, RZ, R8 ;  /* 0x000000ffff2e7224 */ /* 0x000fe200078e0008 */
[----:B------:R-:W-:Y:S01]  /*a820*/  SHF.R.U64 R35, R28, 0x10, R29 ;  /* 0x000000101c237819 */ /* 0x000fe2000000121d */
[--C-:B------:R-:W-:Y:S01]  /*a830*/  IMAD.MOV.U32 R36, RZ, RZ, R11.reuse ;  /* 0x000000ffff247224 */ /* 0x100fe200078e000b */
[----:B------:R-:W-:Y:S01]  /*a840*/  SHF.R.U64 R37, R10, 0x10, R11 ;  /* 0x000000100a257819 */ /* 0x000fe2000000120b */
        /* <DEDUP_REMOVED lines=15> */
[----:B------:R-:W-:Y:S01]  /*a940*/  PRMT R23, R45, 0x5410, R12 ;  /* 0x000054102d177816 */ /* 0x000fe2000000000c */
[----:B------:R-:W-:Y:S01]  /*a950*/  IMAD.MOV.U32 R54, RZ, RZ, R24 ;  /* 0x000000ffff367224 */ /* 0x000fe200078e0018 */
[----:B------:R-:W-:Y:S01]  /*a960*/  IMNMX R45, R91, 0x80, PT ;  /* 0x000000805b2d7817 */ /* 0x000fe20003800200 */
[----:B------:R-:W-:Y:S01]  /*a970*/  IMAD.MOV.U32 R48, RZ, RZ, R10 ;  /* 0x000000ffff307224 */ /* 0x000fe200078e000a */
[----:B------:R-:W-:Y:S01]  /*a980*/  SHF.R.U32.HI R34, RZ, 0x10, R29 ;  /* 0x00000010ff227819 */ /* 0x000fe2000001161d */
[----:B------:R-:W-:Y:S01]  /*a990*/  IMAD.MOV.U32 R29, RZ, RZ, R25 ;  /* 0x000000ffff1d7224 */ /* 0x000fe200078e0019 */
[----:B------:R-:W-:Y:S01]  /*a9a0*/  ISETP.GE.AND P0, PT, R18, R45, PT ;  /* 0x0000002d1200720c */ /* 0x000fe20003f06270 */
[----:B------:R-:W-:Y:S01]  /*a9b0*/  IMAD.MOV.U32 R56, RZ, RZ, R26 ;  /* 0x000000ffff387224 */ /* 0x000fe200078e001a */
[----:B------:R-:W-:Y:S01]  /*a9c0*/  SHF.R.U32.HI R32, RZ, 0x10, R31 ;  /* 0x00000010ff207819 */ /* 0x000fe2000001161f */
[----:B------:R-:W-:Y:S01]  /*a9d0*/  IMAD.MOV.U32 R52, RZ, RZ, R14 ;  /* 0x000000ffff347224 */ /* 0x000fe200078e000e */
[----:B------:R-:W-:Y:S01]  /*a9e0*/  SHF.R.U64 R31, R24, 0x10, R25 ;  /* 0x00000010181f7819 */ /* 0x000fe20000001219 */
[----:B------:R-:W-:Y:S01]  /*a9f0*/  IMAD.MOV.U32 R24, RZ, RZ, R27 ;  /* 0x000000ffff187224 */ /* 0x000fe200078e001b */
[----:B------:R-:W-:Y:S01]  /*aa00*/  SHF.R.U32.HI R58, RZ, 0x10, R25 ;  /* 0x00000010ff3a7819 */ /* 0x000fe20000011619 */
[----:B------:R-:W-:Y:S01]  /*aa10*/  IMAD.MOV.U32 R10, RZ, RZ, R22 ;  /* 0x000000ffff0a7224 */ /* 0x000fe200078e0016 */
[----:B------:R-:W-:Y:S01]  /*aa20*/  SHF.R.U64 R25, R26, 0x10, R27 ;  /* 0x000000101a197819 */ /* 0x000fe2000000121b */
[----:B------:R-:W-:-:S04]  /*aa30*/  DEPBAR.LE SB0, 0x3 ;  /* 0x000080c00000791a */ /* 0x000fc80000000000 */
[----:B------:R-:W-:Y:S01]  /*aa40*/  SHF.R.U32.HI R49, RZ, 0x10, R27 ;  /* 0x00000010ff317819 */ /* 0x000fe2000001161b */
[----:B------:R-:W-:Y:S01]  /*aa50*/  BSSY B1, `(.L_x_757) ;  /* 0x0000150000017945 */ /* 0x000fe20003800000 */
        /* <DEDUP_REMOVED lines=84> */
[C---:B------:R-:W-:Y:S01]  /*afa0*/  FFMA.FTZ R56, R49.reuse, R66, -R56 ;  /* 0x0000004231387223 */ /* 0x040fe20000010838 */
        /* <DEDUP_REMOVED lines=9> */
[----:B------:R-:W-:Y:S02]  /*b040*/  IMAD.U32 R64, R36, 0x10000, RZ ;  /* 0x0001000024407824 */ /* 0x000fe400078e00ff */
[----:B------:R-:W-:Y:S02]  /*b050*/  FFMA.FTZ R8, R50, R54, R61 ;  /* 0x0000003632087223 */ /* 0x000fe4000001003d */
[----:B------:R-:W-:Y:S01]  /*b060*/  FFMA.FTZ R54, R52, R59, -R57 ;  /* 0x0000003b34367223 */ /* 0x000fe20000010839 */
        /* <DEDUP_REMOVED lines=25> */
.L_x_760:
[----:B------:R-:W-:Y:S05]  /*b200*/  BSYNC B0 ;  /* 0x0000000000007941 */ /* 0x000fea0003800000 */
.L_x_759:
        /* <DEDUP_REMOVED lines=8> */
[-C--:B------:R-:W-:Y:S01]  /*b290*/  LEA.HI R10, R11, R12.reuse, RZ, 0x3 ;  /* 0x0000000c0b0a7211 */ /* 0x080fe200078f18ff */
        /* <DEDUP_REMOVED lines=45> */
[----:B------:R-:W-:Y:S01]  /*b570*/  SHF.L.U32 R9, R11, 0x10, RZ ;  /* 0x000000100b097819 */ /* 0x000fe200000006ff */
        /* <DEDUP_REMOVED lines=14> */
[C---:B------:R-:W-:Y:S01]  /*b660*/  FFMA.FTZ R56, R51.reuse, R56, -R61 ;  /* 0x0000003833387223 */ /* 0x040fe2000001083d */
[----:B------:R-:W-:Y:S01]  /*b670*/  SHF.L.U32 R11, R30, 0x10, RZ ;  /* 0x000000101e0b7819 */ /* 0x000fe200000006ff */
[----:B------:R-:W-:Y:S01]  /*b680*/  FFMA.FTZ R51, R51, R54, R57 ;  /* 0x0000003633337223 */ /* 0x000fe20000010039 */
[----:B------:R-:W-:Y:S01]  /*b690*/  F2FP.BF16.PACK_AB R8, R8, R49 ;  /* 0x000000310808723e */ /* 0x000fe200000010ff */
[C---:B------:R-:W-:Y:S02]  /*b6a0*/  FMUL.FTZ R57, R59.reuse, R10 ;  /* 0x0000000a3b397220 */ /* 0x040fe40000410000 */
        /* <DEDUP_REMOVED lines=32> */
.L_x_762:
[----:B------:R-:W-:Y:S05]  /*b8b0*/  BSYNC B0 ;  /* 0x0000000000007941 */ /* 0x000fea0003800000 */
.L_x_761:
[----:B-1----:R-:W-:-:S04]  /*b8c0*/  IADD3 R12, R19, 0x40, RZ ;  /* 0x00000040130c7810 */ /* 0x002fc80007ffe0ff */
        /* <DEDUP_REMOVED lines=8> */
[----:B------:R-:W-:Y:S02]  /*b950*/  LEA.HI R11, R11, R12, RZ, 0x6 ;  /* 0x0000000c0b0b7211 */ /* 0x000fe400078f30ff */
[----:B------:R-:W-:Y:S02]  /*b960*/  SHF.R.S32.HI R13, RZ, 0x3, R10 ;  /* 0x00000003ff0d7819 */ /* 0x000fe4000001140a */
[----:B------:R-:W-:-:S02]  /*b970*/  LOP3.LUT R9, R9, 0x1c0, RZ, 0xc0, !PT ;  /* 0x000001c009097812 */ /* 0x000fc400078ec0ff */
[----:B------:R-:W-:Y:S02]  /*b980*/  LEA.HI R8, R8, R13, RZ, 0x1d ;  /* 0x0000000d08087211 */ /* 0x000fe400078fe8ff */
[----:B------:R-:W-:Y:S02]  /*b990*/  LOP3.LUT R15, R9, 0x38, R10, 0xf8, !PT ;  /* 0x00000038090f7812 */ /* 0x000fe400078ef80a */
[----:B------:R-:W-:Y:S02]  /*b9a0*/  SHF.R.S32.HI R13, RZ, 0x1f, R8 ;  /* 0x0000001fff0d7819 */ /* 0x000fe40000011408 */
[----:B------:R-:W-:Y:S02]  /*b9b0*/  SHF.R.U32.HI R10, RZ, 0x3, R9 ;  /* 0x00000003ff0a7819 */ /* 0x000fe40000011609 */
[----:B------:R-:W-:Y:S01]  /*b9c0*/  LEA.HI R13, R13, R8, RZ, 0x3 ;  /* 0x000000080d0d7211 */ /* 0x000fe200078f18ff */
[----:B------:R-:W-:Y:S01]  /*b9d0*/  IMAD.SHL.U32 R8, R8, 0x8, RZ ;  /* 0x0000000808087824 */ /* 0x000fe200078e00ff */
[----:B------:R-:W-:-:S02]  /*b9e0*/  SHF.L.U32 R11, R11, 0x7, RZ ;  /* 0x000000070b0b7819 */ /* 0x000fc400000006ff */
[----:B------:R-:W-:Y:S02]  /*b9f0*/  SHF.L.U32 R13, R13, 0xa, RZ ;  /* 0x0000000a0d0d7819 */ /* 0x000fe400000006ff */
[----:B------:R-:W-:Y:S02]  /*ba00*/  LOP3.LUT R9, R9, 0x38, R8, 0xf8, !PT ;  /* 0x0000003809097812 */ /* 0x000fe400078ef808 */
[----:B------:R-:W-:Y:S02]  /*ba10*/  LOP3.LUT R8, R13, 0x7fffe000, RZ, 0xc0, !PT ;  /* 0x7fffe0000d087812 */ /* 0x000fe400078ec0ff */
[----:B------:R-:W-:Y:S02]  /*ba20*/  LOP3.LUT R12, R11, 0x7fffe000, RZ, 0xc0, !PT ;  /* 0x7fffe0000b0c7812 */ /* 0x000fe400078ec0ff */
[----:B------:R-:W-:Y:S02]  /*ba30*/  LOP3.LUT R9, R9, R10, RZ, 0x3c, !PT ;  /* 0x0000000a09097212 */ /* 0x000fe400078e3cff */
[C---:B------:R-:W-:Y:S01]  /*ba40*/  LEA R8, R47.reuse, R8, 0x9 ;  /* 0x000000082f087211 */ /* 0x040fe200078e48ff */
[----:B------:R-:W-:Y:S01]  /*ba50*/  IMAD R12, R47, 0x200, R12 ;  /* 0x000002002f0c7824 */ /* 0x000fe200078e020c */
[----:B------:R-:W-:-:S02]  /*ba60*/  LOP3.LUT R15, R15, R10, RZ, 0x3c, !PT ;  /* 0x0000000a0f0f7212 */ /* 0x000fc400078e3cff */
[----:B------:R-:W-:Y:S01]  /*ba70*/  LOP3.LUT R57, R23, 0xffff0000, RZ, 0xc0, !PT ;  /* 0xffff000017397812 */ /* 0x000fe200078ec0ff */
[----:B------:R-:W-:Y:S01]  /*ba80*/  IMAD.IADD R47, R8, 0x1, R9 ;  /* 0x00000001082f7824 */ /* 0x000fe200078e0209 */
[----:B------:R-:W-:Y:S01]  /*ba90*/  SHF.L.U32 R64, R24, 0x10, RZ ;  /* 0x0000001018407819 */ /* 0x000fe200000006ff */
[----:B------:R-:W-:Y:S02]  /*baa0*/  IMAD.IADD R12, R12, 0x1, R15 ;  /* 0x000000010c0c7824 */ /* 0x000fe400078e020f */
[----:B------:R-:W-:Y:S02]  /*bab0*/  IMAD.SHL.U32 R47, R47, 0x2, RZ ;  /* 0x000000022f2f7824 */ /* 0x000fe400078e00ff */
[----:B------:R-:W-:-:S03]  /*bac0*/  IMAD.SHL.U32 R46, R12, 0x2, RZ ;  /* 0x000000020c2e7824 */ /* 0x000fc600078e00ff */
[----:B------:R-:W1:Y:S04]  /*bad0*/  LDS.128 R8, [R47+0x18100] ;  /* 0x018100002f087984 */ /* 0x000e680000000c00 */
[----:B------:R-:W2:Y:S01]  /*bae0*/  LDS.128 R12, [R46+0x18100] ;  /* 0x018100002e0c7984 */ /* 0x000ea20000000c00 */
[----:B-1----:R-:W-:Y:S01]  /*baf0*/  IMAD.U32 R55, R8, 0x10000, RZ ;  /* 0x0001000008377824 */ /* 0x002fe200078e00ff */
[C---:B------:R-:W-:Y:S01]  /*bb00*/  LOP3.LUT R59, R10.reuse, 0xffff0000, RZ, 0xc0, !PT ;  /* 0xffff00000a3b7812 */ /* 0x040fe200078ec0ff */
[----:B------:R-:W-:Y:S01]  /*bb10*/  IMAD.U32 R53, R10, 0x10000, RZ ;  /* 0x000100000a357824 */ /* 0x000fe200078e00ff */
[----:B------:R-:W-:Y:S01]  /*bb20*/  LOP3.LUT R8, R8, 0xffff0000, RZ, 0xc0, !PT ;  /* 0xffff000008087812 */ /* 0x000fe200078ec0ff */
[----:B------:R-:W-:Y:S01]  /*bb30*/  FMUL.FTZ R56, R55, R54 ;  /* 0x0000003637387220 */ /* 0x000fe20000410000 */
[C---:B--2---:R-:W-:Y:S01]  /*bb40*/  SHF.L.U32 R49, R12.reuse, 0x10, RZ ;  /* 0x000000100c317819 */ /* 0x044fe200000006ff */
[C---:B------:R-:W-:Y:S01]  /*bb50*/  IMAD.U32 R50, R13.reuse, 0x10000, RZ ;  /* 0x000100000d327824 */ /* 0x040fe200078e00ff */
[----:B------:R-:W-:Y:S01]  /*bb60*/  LOP3.LUT R52, R12, 0xffff0000, RZ, 0xc0, !PT ;  /* 0xffff00000c347812 */ /* 0x000fe200078ec0ff */
[C---:B------:R-:W-:Y:S01]  /*bb70*/  IMAD.U32 R51, R14.reuse, 0x10000, RZ ;  /* 0x000100000e337824 */ /* 0x040fe200078e00ff */
[----:B------:R-:W-:Y:S01]  /*bb80*/  LOP3.LUT R12, R13, 0xffff0000, RZ, 0xc0, !PT ;  /* 0xffff00000d0c7812 */ /* 0x000fe200078ec0ff */
[-C--:B------:R-:W-:Y:S01]  /*bb90*/  FMUL.FTZ R10, R55, R62.reuse ;  /* 0x0000003e370a7220 */ /* 0x080fe20000410000 */
[----:B------:R-:W-:Y:S01]  /*bba0*/  LOP3.LUT R48, R14, 0xffff0000, RZ, 0xc0, !PT ;  /* 0xffff00000e307812 */ /* 0x000fe200078ec0ff */
[----:B------:R-:W-:Y:S01]  /*bbb0*/  FFMA.FTZ R56, R49, R62, -R56 ;  /* 0x0000003e31387223 */ /* 0x000fe20000010838 */
[----:B------:R-:W-:Y:S01]  /*bbc0*/  SHF.L.U32 R13, R15, 0x10, RZ ;  /* 0x000000100f0d7819 */ /* 0x000fe200000006ff */
[----:B------:R-:W-:Y:S01]  /*bbd0*/  FFMA.FTZ R49, R49, R54, R10 ;  /* 0x0000003631317223 */ /* 0x000fe2000001000a */
[----:B------:R-:W-:Y:S01]  /*bbe0*/  LOP3.LUT R14, R15, 0xffff0000, RZ, 0xc0, !PT ;  /* 0xffff00000f0e7812 */ /* 0x000fe200078ec0ff */
[----:B------:R-:W-:Y:S01]  /*bbf0*/  IMAD.U32 R62, R21, 0x10000, RZ ;  /* 0x00010000153e7824 */ /* 0x000fe200078e00ff */
[C---:B------:R-:W-:Y:S01]  /*bc00*/  SHF.L.U32 R15, R9.reuse, 0x10, RZ ;  /* 0x00000010090f7819 */ /* 0x040fe200000006ff */
[----:B------:R-:W-:Y:S01]  /*bc10*/  FMUL.FTZ R55, R8, R57 ;  /* 0x0000003908377220 */ /* 0x000fe20000410000 */
[----:B------:R-:W-:Y:S01]  /*bc20*/  LOP3.LUT R60, R9, 0xffff0000, RZ, 0xc0, !PT ;  /* 0xffff0000093c7812 */ /* 0x000fe200078ec0ff */
[----:B------:R-:W-:Y:S01]  /*bc30*/  FMUL.FTZ R61, R53, R62 ;  /* 0x0000003e353d7220 */ /* 0x000fe20000410000 */
[----:B------:R-:W-:-:S02]  /*bc40*/  SHF.L.U32 R9, R11, 0x10, RZ ;  /* 0x000000100b097819 */ /* 0x000fc400000006ff */
[----:B------:R-:W-:Y:S02]  /*bc50*/  LOP3.LUT R58, R11, 0xffff0000, RZ, 0xc0, !PT ;  /* 0xffff00000b3a7812 */ /* 0x000fe400078ec0ff */
[----:B------:R-:W-:Y:S02]  /*bc60*/  LOP3.LUT R11, R27, 0xffff0000, RZ, 0xc0, !PT ;  /* 0xffff00001b0b7812 */ /* 0x000fe400078ec0ff */
[----:B------:R-:W-:Y:S02]  /*bc70*/  SHF.L.U32 R54, R25, 0x10, RZ ;  /* 0x0000001019367819 */ /* 0x000fe400000006ff */
[----:B------:R-:W-:Y:S01]  /*bc80*/  LOP3.LUT R10, R21, 0xffff0000, RZ, 0xc0, !PT ;  /* 0xffff0000150a7812 */ /* 0x000fe200078ec0ff */
[-C--:B------:R-:W-:Y:S02]  /*bc90*/  FMUL.FTZ R8, R8, R11.reuse ;  /* 0x0000000b08087220 */ /* 0x080fe40000410000 */
[----:B------:R-:W-:Y:S02]  /*bca0*/  FFMA.FTZ R55, R52, R11, -R55 ;  /* 0x0000000b34377223 */ /* 0x000fe40000010837 */
[-C--:B------:R-:W-:Y:S01]  /*bcb0*/  FMUL.FTZ R11, R53, R54.reuse ;  /* 0x00000036350b7220 */ /* 0x080fe20000410000 */
[----:B------:R-:W-:Y:S01]  /*bcc0*/  LOP3.LUT R53, R25, 0xffff0000, RZ, 0xc0, !PT ;  /* 0xffff000019357812 */ /* 0x000fe200078ec0ff */
[----:B------:R-:W-:Y:S01]  /*bcd0*/  FFMA.FTZ R54, R51, R54, -R61 ;  /* 0x0000003633367223 */ /* 0x000fe2000001083d */
[----:B------:R-:W-:Y:S01]  /*bce0*/  LOP3.LUT R61, R26, 0xffff0000, RZ, 0xc0, !PT ;  /* 0xffff00001a3d7812 */ /* 0x000fe200078ec0ff */
[----:B------:R-:W-:-:S02]  /*bcf0*/  FFMA.FTZ R8, R52, R57, R8 ;  /* 0x0000003934087223 */ /* 0x000fc40000010008 */
[----:B------:R-:W-:Y:S01]  /*bd00*/  FFMA.FTZ R51, R51, R62, R11 ;  /* 0x0000003e33337223 */ /* 0x000fe2000001000b */
[----:B------:R-:W-:Y:S01]  /*bd10*/  SHF.L.U32 R11, R22, 0x10, RZ ;  /* 0x00000010160b7819 */ /* 0x000fe200000006ff */
[C---:B------:R-:W-:Y:S01]  /*bd20*/  FMUL.FTZ R57, R59.reuse, R10 ;  /* 0x0000000a3b397220 */ /* 0x040fe20000410000 */
[----:B------:R-:W-:Y:S01]  /*bd30*/  F2FP.BF16.PACK_AB R8, R8, R49 ;  /* 0x000000310808723e */ /* 0x000fe200000010ff */
[----:B------:R-:W-:Y:S02]  /*bd40*/  IMAD.U32 R52, R26, 0x10000, RZ ;  /* 0x000100001a347824 */ /* 0x000fe400078e00ff */
[-C--:B------:R-:W-:Y:S02]  /*bd50*/  FMUL.FTZ R59, R59, R53.reuse ;  /* 0x000000353b3b7220 */ /* 0x080fe40000410000 */
[----:B------:R-:W-:Y:S02]  /*bd60*/  FFMA.FTZ R53, R48, R53, -R57 ;  /* 0x0000003530357223 */ /* 0x000fe40000010839 */
[----:B------:R-:W-:-:S02]  /*bd70*/  FMUL.FTZ R57, R15, R11 ;  /* 0x0000000b0f397220 */ /* 0x000fc40000410000 */
[-C--:B------:R-:W-:Y:S02]  /*bd80*/  FMUL.FTZ R15, R15, R52.reuse ;  /* 0x000000340f0f7220 */ /* 0x080fe40000410000 */
[----:B------:R-:W-:Y:S02]  /*bd90*/  IMAD.U32 R62, R20, 0x10000, RZ ;  /* 0x00010000143e7824 */ /* 0x000fe400078e00ff */
        /* <DEDUP_REMOVED lines=11> */
[----:B------:R-:W-:Y:S02]  /*be50*/  FMUL.FTZ R13, R60, R9 ;  /* 0x000000093c0d7220 */ /* 0x000fe40000410000 */
[----:B------:R-:W-:Y:S02]  /*be60*/  FMUL.FTZ R59, R58, R57 ;  /* 0x000000393a3b7220 */ /* 0x000fe40000410000 */
[----:B------:R-:W-:Y:S02]  /*be70*/  FMUL.FTZ R60, R60, R61 ;  /* 0x0000003d3c3c7220 */ /* 0x000fe40000410000 */
        /* <DEDUP_REMOVED lines=13> */
.L_x_758:
[----:B------:R-:W-:Y:S05]  /*bf50*/  BSYNC B1 ;  /* 0x0000000000017941 */ /* 0x000fea0003800000 */
.L_x_757:
        /* <DEDUP_REMOVED lines=8> */
[----:B------:R-:W-:-:S03]  /*bfe0*/  IMAD.SHL.U32 R10, R18, 0x40, RZ ;  /* 0x00000040120a7824 */ /* 0x000fc600078e00ff */
[----:B------:R-:W-:Y:S02]  /*bff0*/  LEA.HI R44, R9, R44, RZ, 0x1d ;  /* 0x0000002c092c7211 */ /* 0x000fe400078fe8ff */
[----:B------:R-:W-:Y:S02]  /*c000*/  LEA.HI R8, R11, R18, RZ, 0x3 ;  /* 0x000000120b087211 */ /* 0x000fe400078f18ff */
[----:B------:R-:W-:Y:S01]  /*c010*/  SHF.R.S32.HI R9, RZ, 0x1f, R44 ;  /* 0x0000001fff097819 */ /* 0x000fe2000001142c */
[----:B------:R-:W-:Y:S01]  /*c020*/  IMAD.SHL.U32 R11, R44, 0x8, RZ ;  /* 0x000000082c0b7824 */ /* 0x000fe200078e00ff */
[----:B------:R-:W-:Y:S02]  /*c030*/  LOP3.LUT R10, R10, 0x1c0, RZ, 0xc0, !PT ;  /* 0x000001c00a0a7812 */ /* 0x000fe400078ec0ff */
[----:B------:R-:W-:Y:S02]  /*c040*/  LEA.HI R9, R9, R44, RZ, 0x3 ;  /* 0x0000002c09097211 */ /* 0x000fe400078f18ff */
[----:B------:R-:W-:-:S02]  /*c050*/  SHF.L.U32 R8, R8, 0x6, RZ ;  /* 0x0000000608087819 */ /* 0x000fc400000006ff */
[----:B------:R-:W-:Y:S01]  /*c060*/  LOP3.LUT R12, R10, 0x38, R19, 0xf8, !PT ;  /* 0x000000380a0c7812 */ /* 0x000fe200078ef813 */
[----:B------:R-:W-:Y:S01]  /*c070*/  IMAD.SHL.U32 R9, R9, 0x400, RZ ;  /* 0x0000040009097824 */ /* 0x000fe200078e00ff */
[----:B------:R-:W-:Y:S02]  /*c080*/  SHF.R.U32.HI R13, RZ, 0x3, R10 ;  /* 0x00000003ff0d7819 */ /* 0x000fe4000001160a */
[----:B------:R-:W-:Y:S02]  /*c090*/  LOP3.LUT R8, R8, 0xfffffe00, RZ, 0xc0, !PT ;  /* 0xfffffe0008087812 */ /* 0x000fe400078ec0ff */
[----:B------:R-:W-:Y:S02]  /*c0a0*/  LOP3.LUT R10, R10, 0x38, R11, 0xf8, !PT ;  /* 0x000000380a0a7812 */ /* 0x000fe400078ef80b */
[----:B------:R-:W-:Y:S02]  /*c0b0*/  LOP3.LUT R12, R8, R12, R13, 0xf6, !PT ;  /* 0x0000000c080c7212 */ /* 0x000fe400078ef60d */
[----:B------:R-:W-:-:S02]  /*c0c0*/  LOP3.LUT R13, R10, R13, RZ, 0x3c, !PT ;  /* 0x0000000d0a0d7212 */ /* 0x000fc400078e3cff */
[----:B------:R-:W-:Y:S02]  /*c0d0*/  LOP3.LUT R9, R9, 0x7fffe000, RZ, 0xc0, !PT ;  /* 0x7fffe00009097812 */ /* 0x000fe400078ec0ff */
[----:B------:R-:W-:Y:S02]  /*c0e0*/  SHF.L.U32 R45, R12, 0x1, RZ ;  /* 0x000000010c2d7819 */ /* 0x000fe400000006ff */
[----:B------:R-:W-:-:S03]  /*c0f0*/  IADD3 R44, R13, R9, R8 ;  /* 0x000000090d2c7210 */ /* 0x000fc60007ffe008 */
[----:B------:R-:W1:Y:S02]  /*c100*/  LDS.128 R12, [R45+0x18100] ;  /* 0x018100002d0c7984 */ /* 0x000e640000000c00 */
[----:B------:R-:W-:-:S05]  /*c110*/  IMAD.SHL.U32 R44, R44, 0x2, RZ ;  /* 0x000000022c2c7824 */ /* 0x000fca00078e00ff */
[----:B------:R-:W2:Y:S01]  /*c120*/  LDS.128 R8, [R44+0x18100] ;  /* 0x018100002c087984 */ /* 0x000ea20000000c00 */
[C---:B-1----:R-:W-:Y:S01]  /*c130*/  IMAD.U32 R47, R12.reuse, 0x10000, RZ ;  /* 0x000100000c2f7824 */ /* 0x042fe200078e00ff */
[----:B------:R-:W-:Y:S01]  /*c140*/  LOP3.LUT R46, R12, 0xffff0000, RZ, 0xc0, !PT ;  /* 0xffff00000c2e7812 */ /* 0x000fe200078ec0ff */
[----:B------:R-:W-:Y:S01]  /*c150*/  IMAD.U32 R48, R14, 0x10000, RZ ;  /* 0x000100000e307824 */ /* 0x000fe200078e00ff */
[C---:B------:R-:W-:Y:S02]  /*c160*/  SHF.L.U32 R12, R13.reuse, 0x10, RZ ;  /* 0x000000100d0c7819 */ /* 0x040fe400000006ff */
[----:B------:R-:W-:Y:S02]  /*c170*/  LOP3.LUT R49, R13, 0xffff0000, RZ, 0xc0, !PT ;  /* 0xffff00000d317812 */ /* 0x000fe400078ec0ff */
[C---:B------:R-:W-:Y:S01]  /*c180*/  SHF.L.U32 R13, R15.reuse, 0x10, RZ ;  /* 0x000000100f0d7819 */ /* 0x040fe200000006ff */
[----:B--2---:R-:W-:Y:S01]  /*c190*/  IMAD.U32 R52, R8, 0x10000, RZ ;  /* 0x0001000008347824 */ /* 0x004fe200078e00ff */
[----:B------:R-:W-:Y:S01]  /*c1a0*/  LOP3.LUT R53, R15, 0xffff0000, RZ, 0xc0, !PT ;  /* 0xffff00000f357812 */ /* 0x000fe200078ec0ff */
[----:B------:R-:W-:Y:S01]  /*c1b0*/  IMAD.U32 R15, R37, 0x10000, RZ ;  /* 0x00010000250f7824 */ /* 0x000fe200078e00ff */
[----:B------:R-:W-:-:S02]  /*c1c0*/  SHF.L.U32 R50, R10, 0x10, RZ ;  /* 0x000000100a327819 */ /* 0x000fc400000006ff */
[----:B------:R-:W-:Y:S02]  /*c1d0*/  LOP3.LUT R51, R8, 0xffff0000, RZ, 0xc0, !PT ;  /* 0xffff000008337812 */ /* 0x000fe400078ec0ff */
[C---:B------:R-:W-:Y:S02]  /*c1e0*/  SHF.L.U32 R8, R9.reuse, 0x10, RZ ;  /* 0x0000001009087819 */ /* 0x040fe400000006ff */
[----:B------:R-:W-:Y:S01]  /*c1f0*/  LOP3.LUT R56, R9, 0xffff0000, RZ, 0xc0, !PT ;  /* 0xffff000009387812 */ /* 0x000fe200078ec0ff */
[----:B------:R-:W-:Y:S01]  /*c200*/  IMAD.U32 R9, R41, 0x10000, RZ ;  /* 0x0001000029097824 */ /* 0x000fe200078e00ff */
        /* <DEDUP_REMOVED lines=11> */
[-C--:B------:R-:W-:Y:S01]  /*c2c0*/  FMUL.FTZ R57, R37, R55.reuse ;  /* 0x0000003725397220 */ /* 0x080fe20000410000 */
[----:B------:R-:W-:Y:S01]  /*c2d0*/  LOP3.LUT R43, R43, 0xffff0000, RZ, 0xc0, !PT ;  /* 0xffff00002b2b7812 */ /* 0x000fe200078ec0ff */
[-C--:B------:R-:W-:Y:S01]  /*c2e0*/  FMUL.FTZ R48, R9, R52.reuse ;  /* 0x0000003409307220 */ /* 0x080fe20000410000 */
[----:B------:R-:W-:Y:S01]  /*c2f0*/  SHF.L.U32 R54, R11, 0x10, RZ ;  /* 0x000000100b367819 */ /* 0x000fe200000006ff */
[----:B------:R-:W-:Y:S01]  /*c300*/  FMUL.FTZ R55, R41, R55 ;  /* 0x0000003729377220 */ /* 0x000fe20000410000 */
[----:B------:R-:W-:Y:S01]  /*c310*/  LOP3.LUT R11, R11, 0xffff0000, RZ, 0xc0, !PT ;  /* 0xffff00000b0b7812 */ /* 0x000fe200078ec0ff */
[----:B------:R-:W-:-:S02]  /*c320*/  FMUL.FTZ R52, R15, R52 ;  /* 0x000000340f347220 */ /* 0x000fc40000410000 */
[-C--:B------:R-:W-:Y:S02]  /*c330*/  FFMA.FTZ R57, R41, R14.reuse, -R57 ;  /* 0x0000000e29397223 */ /* 0x080fe40000010839 */
[----:B------:R-:W-:Y:S01]  /*c340*/  FFMA.FTZ R55, R37, R14, R55 ;  /* 0x0000000e25377223 */ /* 0x000fe20000010037 */
[----:B------:R-:W-:Y:S01]  /*c350*/  SHF.L.U32 R37, R40, 0x10, RZ ;  /* 0x0000001028257819 */ /* 0x000fe200000006ff */
[----:B------:R-:W-:Y:S01]  /*c360*/  FFMA.FTZ R52, R9, R47, R52 ;  /* 0x0000002f09347223 */ /* 0x000fe20000010034 */
[C---:B------:R-:W-:Y:S01]  /*c370*/  SHF.L.U32 R9, R38.reuse, 0x10, RZ ;  /* 0x0000001026097819 */ /* 0x040fe200000006ff */
[----:B------:R-:W-:Y:S01]  /*c380*/  FMUL.FTZ R14, R39, R51 ;  /* 0x00000033270e7220 */ /* 0x000fe20000410000 */
[----:B------:R-:W-:Y:S01]  /*c390*/  LOP3.LUT R38, R38, 0xffff0000, RZ, 0xc0, !PT ;  /* 0xffff000026267812 */ /* 0x000fe200078ec0ff */
[----:B------:R-:W-:Y:S01]  /*c3a0*/  FFMA.FTZ R48, R15, R47, -R48 ;  /* 0x0000002f0f307223 */ /* 0x000fe20000010830 */
[----:B------:R-:W-:Y:S01]  /*c3b0*/  LOP3.LUT R40, R40, 0xffff0000, RZ, 0xc0, !PT ;  /* 0xffff000028287812 */ /* 0x000fe200078ec0ff */
[C---:B------:R-:W-:Y:S01]  /*c3c0*/  IMAD.U32 R15, R42.reuse, 0x10000, RZ ;  /* 0x000100002a0f7824 */ /* 0x040fe200078e00ff */
[----:B------:R-:W-:Y:S01]  /*c3d0*/  LOP3.LUT R42, R42, 0xffff0000, RZ, 0xc0, !PT ;  /* 0xffff00002a2a7812 */ /* 0x000fe200078ec0ff */
[----:B------:R-:W-:-:S02]  /*c3e0*/  FMUL.FTZ R51, R43, R51 ;  /* 0x000000332b337220 */ /* 0x000fc40000410000 */
[----:B------:R-:W-:Y:S02]  /*c3f0*/  FFMA.FTZ R43, R43, R46, -R14 ;  /* 0x0000002e2b2b7223 */ /* 0x000fe4000001080e */
[C---:B------:R-:W-:Y:S01]  /*c400*/  IMAD.U32 R14, R36.reuse, 0x10000, RZ ;  /* 0x00010000240e7824 */ /* 0x040fe200078e00ff */
[----:B------:R-:W-:Y:S01]  /*c410*/  LOP3.LUT R36, R36, 0xffff0000, RZ, 0xc0, !PT ;  /* 0xffff000024247812 */ /* 0x000fe200078ec0ff */
[-C--:B------:R-:W-:Y:S02]  /*c420*/  FMUL.FTZ R41, R9, R8.reuse ;  /* 0x0000000809297220 */ /* 0x080fe40000410000 */
[----:B------:R-:W-:Y:S02]  /*c430*/  FMUL.FTZ R8, R15, R8 ;  /* 0x000000080f087220 */ /* 0x000fe40000410000 */
[----:B------:R-:W-:Y:S02]  /*c440*/  FFMA.FTZ R51, R39, R46, R51 ;  /* 0x0000002e27337223 */ /* 0x000fe40000010033 */
[----:B------:R-:W-:-:S02]  /*c450*/  FFMA.FTZ R41, R15, R12, -R41 ;  /* 0x0000000c0f297223 */ /* 0x000fc40000010829 */
[----:B------:R-:W-:Y:S02]  /*c460*/  FFMA.FTZ R9, R9, R12, R8 ;  /* 0x0000000c09097223 */ /* 0x000fe40000010008 */
[----:B------:R-:W-:Y:S02]  /*c470*/  FMUL.FTZ R46, R14, R54 ;  /* 0x000000360e2e7220 */ /* 0x000fe40000410000 */
[----:B------:R-:W-:Y:S02]  /*c480*/  FMUL.FTZ R12, R38, R56 ;  /* 0x00000038260c7220 */ /* 0x000fe40000410000 */
[----:B------:R-:W-:Y:S02]  /*c490*/  FMUL.FTZ R8, R36, R11 ;  /* 0x0000000b24087220 */ /* 0x000fe40000410000 */
[----:B------:R-:W-:Y:S02]  /*c4a0*/  FMUL.FTZ R54, R37, R54 ;  /* 0x0000003625367220 */ /* 0x000fe40000410000 */
[----:B------:R-:W-:-:S02]  /*c4b0*/  FMUL.FTZ R56, R42, R56 ;  /* 0x000000382a387220 */ /* 0x000fc40000410000 */
[----:B------:R-:W-:Y:S02]  /*c4c0*/  FMUL.FTZ R11, R40, R11 ;  /* 0x0000000b280b7220 */ /* 0x000fe40000410000 */
[----:B------:R-:W-:Y:S02]  /*c4d0*/  FFMA.FTZ R15, R37, R13, -R46 ;  /* 0x0000000d250f7223 */ /* 0x000fe4000001082e */
[----:B------:R-:W-:Y:S01]  /*c4e0*/  FFMA.FTZ R42, R42, R49, -R12 ;  /* 0x000000312a2a7223 */ /* 0x000fe2000001080c */
[----:B------:R-:W-:Y:S01]  /*c4f0*/  F2FP.BF16.PACK_AB R12, R43, R48 ;  /* 0x000000302b0c723e */ /* 0x000fe200000010ff */
        /* <DEDUP_REMOVED lines=13> */
.L_x_764:
[----:B------:R-:W-:Y:S05]  /*c5d0*/  BSYNC B0 ;  /* 0x0000000000007941 */ /* 0x000fea0003800000 */
.L_x_763:
        /* <DEDUP_REMOVED lines=27> */
[----:B------:R-:W-:Y:S02]  /*c790*/  IADD3 R12, R15, R12, R9 ;  /* 0x0000000c0f0c7210 */ /* 0x000fe40007ffe009 */
[----:B------:R-:W-:Y:S02]  /*c7a0*/  LOP3.LUT R36, R11, R8, RZ, 0x3c, !PT ;  /* 0x000000080b247212 */ /* 0x000fe400078e3cff */
[----:B------:R-:W-:Y:S01]  /*c7b0*/  LOP3.LUT R10, R10, 0x7fffe000, RZ, 0xc0, !PT ;  /* 0x7fffe0000a0a7812 */ /* 0x000fe200078ec0ff */
[----:B------:R-:W-:-:S03]  /*c7c0*/  IMAD.SHL.U32 R37, R12, 0x2, RZ ;  /* 0x000000020c257824 */ /* 0x000fc600078e00ff */
[----:B------:R-:W-:Y:S02]  /*c7d0*/  IADD3 R36, R36, R10, R9 ;  /* 0x0000000a24247210 */ /* 0x000fe40007ffe009 */
[----:B------:R-:W1:Y:S02]  /*c7e0*/  LDS.128 R12, [R37+0x18100] ;  /* 0x01810000250c7984 */ /* 0x000e640000000c00 */
[----:B------:R-:W-:-:S05]  /*c7f0*/  SHF.L.U32 R36, R36, 0x1, RZ ;  /* 0x0000000124247819 */ /* 0x000fca00000006ff */
[----:B------:R-:W2:Y:S01]  /*c800*/  LDS.128 R8, [R36+0x18100] ;  /* 0x0181000024087984 */ /* 0x000ea20000000c00 */
        /* <DEDUP_REMOVED lines=16> */
[----:B------:R-:W-:Y:S01]  /*c910*/  FMUL.FTZ R42, R44, R42 ;  /* 0x0000002a2c2a7220 */ /* 0x000fe20000410000 */
[----:B------:R-:W-:Y:S01]  /*c920*/  SHF.L.U32 R40, R14, 0x10, RZ ;  /* 0x000000100e287819 */ /* 0x000fe200000006ff */
        /* <DEDUP_REMOVED lines=8> */
[----:B------:R-:W-:Y:S01]  /*c9b0*/  FMUL.FTZ R15, R44, R15 ;  /* 0x0000000f2c0f7220 */ /* 0x000fe20000410000 */
[----:B------:R-:W-:Y:S01]  /*c9c0*/  LOP3.LUT R14, R14, 0xffff0000, RZ, 0xc0, !PT ;  /* 0xffff00000e0e7812 */ /* 0x000fe200078ec0ff */
[-C--:B------:R-:W-:Y:S01]  /*c9d0*/  FMUL.FTZ R39, R35, R47.reuse ;  /* 0x0000002f23277220 */ /* 0x080fe20000410000 */
[----:B------:R-:W-:Y:S01]  /*c9e0*/  LOP3.LUT R11, R11, 0xffff0000, RZ, 0xc0, !PT ;  /* 0xffff00000b0b7812 */ /* 0x000fe200078ec0ff */
[----:B------:R-:W-:-:S02]  /*c9f0*/  FMUL.FTZ R47, R9, R47 ;  /* 0x0000002f092f7220 */ /* 0x000fc40000410000 */
[-C--:B------:R-:W-:Y:S02]  /*ca00*/  FFMA.FTZ R49, R44, R38.reuse, -R49 ;  /* 0x000000262c317223 */ /* 0x080fe40000010831 */
[----:B------:R-:W-:Y:S02]  /*ca10*/  FFMA.FTZ R15, R31, R38, R15 ;  /* 0x000000261f0f7223 */ /* 0x000fe4000001000f */
[-C--:B------:R-:W-:Y:S02]  /*ca20*/  FFMA.FTZ R39, R9, R40.reuse, -R39 ;  /* 0x0000002809277223 */ /* 0x080fe40000010827 */
[----:B------:R-:W-:Y:S01]  /*ca30*/  FFMA.FTZ R47, R35, R40, R47 ;  /* 0x00000028232f7223 */ /* 0x000fe2000001002f */
[C---:B------:R-:W-:Y:S01]  /*ca40*/  SHF.L.U32 R40, R28.reuse, 0x10, RZ ;  /* 0x000000101c287819 */ /* 0x040fe200000006ff */
[-C--:B------:R-:W-:Y:S01]  /*ca50*/  FMUL.FTZ R38, R29, R46.reuse ;  /* 0x0000002e1d267220 */ /* 0x080fe20000410000 */
[----:B------:R-:W-:Y:S01]  /*ca60*/  LOP3.LUT R28, R28, 0xffff0000, RZ, 0xc0, !PT ;  /* 0xffff00001c1c7812 */ /* 0x000fe200078ec0ff */
[----:B------:R-:W-:-:S02]  /*ca70*/  FMUL.FTZ R46, R33, R46 ;  /* 0x0000002e212e7220 */ /* 0x000fc40000410000 */
[C---:B------:R-:W-:Y:S01]  /*ca80*/  IMAD.U32 R9, R30.reuse, 0x10000, RZ ;  /* 0x000100001e097824 */ /* 0x040fe200078e00ff */
[----:B------:R-:W-:Y:S01]  /*ca90*/  LOP3.LUT R30, R30, 0xffff0000, RZ, 0xc0, !PT ;  /* 0xffff00001e1e7812 */ /* 0x000fe200078ec0ff */
[C---:B------:R-:W-:Y:S01]  /*caa0*/  IMAD.U32 R31, R34.reuse, 0x10000, RZ ;  /* 0x00010000221f7824 */ /* 0x040fe200078e00ff */
[----:B------:R-:W-:Y:S01]  /*cab0*/  LOP3.LUT R34, R34, 0xffff0000, RZ, 0xc0, !PT ;  /* 0xffff000022227812 */ /* 0x000fe200078ec0ff */
[C---:B------:R-:W-:Y:S01]  /*cac0*/  IMAD.U32 R44, R32.reuse, 0x10000, RZ ;  /* 0x00010000202c7824 */ /* 0x040fe200078e00ff */
[----:B------:R-:W-:Y:S01]  /*cad0*/  LOP3.LUT R32, R32, 0xffff0000, RZ, 0xc0, !PT ;  /* 0xffff000020207812 */ /* 0x000fe200078ec0ff */
[-C--:B------:R-:W-:Y:S02]  /*cae0*/  FFMA.FTZ R38, R33, R14.reuse, -R38 ;  /* 0x0000000e21267223 */ /* 0x080fe40000010826 */
[----:B------:R-:W-:Y:S02]  /*caf0*/  FFMA.FTZ R46, R29, R14, R46 ;  /* 0x0000000e1d2e7223 */ /* 0x000fe4000001002e */
[----:B------:R-:W-:-:S02]  /*cb00*/  FMUL.FTZ R33, R9, R8 ;  /* 0x0000000809217220 */ /* 0x000fc40000410000 */
[-C--:B------:R-:W-:Y:S02]  /*cb10*/  FMUL.FTZ R14, R40, R45.reuse ;  /* 0x0000002d280e7220 */ /* 0x080fe40000410000 */
[C---:B------:R-:W-:Y:S02]  /*cb20*/  FMUL.FTZ R8, R31.reuse, R8 ;  /* 0x000000081f087220 */ /* 0x040fe40000410000 */
[C---:B------:R-:W-:Y:S02]  /*cb30*/  FMUL.FTZ R45, R44.reuse, R45 ;  /* 0x0000002d2c2d7220 */ /* 0x040fe40000410000 */
[-C--:B------:R-:W-:Y:S02]  /*cb40*/  FFMA.FTZ R33, R31, R12.reuse, -R33 ;  /* 0x0000000c1f217223 */ /* 0x080fe40000010821 */
[----:B------:R-:W-:Y:S02]  /*cb50*/  FFMA.FTZ R9, R9, R12, R8 ;  /* 0x0000000c09097223 */ /* 0x000fe40000010008 */
[----:B------:R-:W-:Y:S01]  /*cb60*/  FFMA.FTZ R44, R44, R13, -R14 ;  /* 0x0000000d2c2c7223 */ /* 0x000fe2000001080e */
[----:B------:R-:W-:Y:S01]  /*cb70*/  F2FP.BF16.PACK_AB R14, R38, R39 ;  /* 0x00000027260e723e */ /* 0x000fe200000010ff */
[----:B------:R-:W-:-:S02]  /*cb80*/  FFMA.FTZ R45, R40, R13, R45 ;  /* 0x0000000d282d7223 */ /* 0x000fc4000001002d */
[-C--:B------:R-:W-:Y:S02]  /*cb90*/  FMUL.FTZ R13, R30, R48.reuse ;  /* 0x000000301e0d7220 */ /* 0x080fe40000410000 */
[-C--:B------:R-:W-:Y:S02]  /*cba0*/  FMUL.FTZ R12, R28, R11.reuse ;  /* 0x0000000b1c0c7220 */ /* 0x080fe40000410000 */
        /* <DEDUP_REMOVED lines=15> */
.L_x_766:
[----:B------:R-:W-:Y:S05]  /*cca0*/  BSYNC B0 ;  /* 0x0000000000007941 */ /* 0x000fea0003800000 */
.L_x_765:
        /* <DEDUP_REMOVED lines=13> */
[----:B------:R-:W-:Y:S02]  /*cd80*/  LOP3.LUT R12, R12, 0x1c0, RZ, 0xc0, !PT ;  /* 0x000001c00c0c7812 */ /* 0x000fe400078ec0ff */
        /* <DEDUP_REMOVED lines=12> */
[----:B------:R-:W-:Y:S02]  /*ce50*/  LOP3.LUT R9, R11, 0x7fffe000, RZ, 0xc0, !PT ;  /* 0x7fffe0000b097812 */ /* 0x000fe400078ec0ff */
[----:B------:R-:W-:-:S02]  /*ce60*/  IADD3 R13, R14, R13, R8 ;  /* 0x0000000d0e0d7210 */ /* 0x000fc40007ffe008 */
[----:B------:R-:W-:-:S03]  /*ce70*/  IADD3 R9, R10, R9, R8 ;  /* 0x000000090a097210 */ /* 0x000fc60007ffe008 */
[----:B------:R-:W-:Y:S01]  /*ce80*/  IMAD.SHL.U32 R19, R13, 0x2, RZ ;  /* 0x000000020d137824 */ /* 0x000fe200078e00ff */
[----:B------:R-:W-:-:S04]  /*ce90*/  SHF.L.U32 R18, R9, 0x1, RZ ;  /* 0x0000000109127819 */ /* 0x000fc800000006ff */
[----:B------:R-:W1:Y:S04]  /*cea0*/  LDS.128 R12, [R19+0x18100] ;  /* 0x01810000130c7984 */ /* 0x000e680000000c00 */
[----:B------:R-:W2:Y:S01]  /*ceb0*/  LDS.128 R8, [R18+0x18100] ;  /* 0x0181000012087984 */ /* 0x000ea20000000c00 */
[C---:B-1----:R-:W-:Y:S01]  /*cec0*/  IMAD.U32 R29, R12.reuse, 0x10000, RZ ;  /* 0x000100000c1d7824 */ /* 0x042fe200078e00ff */
        /* <DEDUP_REMOVED lines=8> */
[----:B------:R-:W-:Y:S01]  /*cf50*/  SHF.L.U32 R32, R10, 0x10, RZ ;  /* 0x000000100a207819 */ /* 0x000fe200000006ff */
[----:B------:R-:W-:Y:S01]  /*cf60*/  IMAD.U32 R15, R21, 0x10000, RZ ;  /* 0x00010000150f7824 */ /* 0x000fe200078e00ff */
[----:B------:R-:W-:Y:S01]  /*cf70*/  LOP3.LUT R38, R9, 0xffff0000, RZ, 0xc0, !PT ;  /* 0xffff000009267812 */ /* 0x000fe200078ec0ff */
[----:B------:R-:W-:Y:S01]  /*cf80*/  IMAD.U32 R36, R11, 0x10000, RZ ;  /* 0x000100000b247824 */ /* 0x000fe200078e00ff */
[----:B------:R-:W-:-:S02]  /*cf90*/  SHF.L.U32 R9, R25, 0x10, RZ ;  /* 0x0000001019097819 */ /* 0x000fc400000006ff */
[----:B------:R-:W-:Y:S01]  /*cfa0*/  LOP3.LUT R37, R10, 0xffff0000, RZ, 0xc0, !PT ;  /* 0xffff00000a257812 */ /* 0x000fe200078ec0ff */
[-C--:B------:R-:W-:Y:S01]  /*cfb0*/  FMUL.FTZ R10, R15, R32.reuse ;  /* 0x000000200f0a7220 */ /* 0x080fe20000410000 */
[C---:B------:R-:W-:Y:S01]  /*cfc0*/  SHF.L.U32 R30, R14.reuse, 0x10, RZ ;  /* 0x000000100e1e7819 */ /* 0x040fe200000006ff */
[----:B------:R-:W-:Y:S01]  /*cfd0*/  FMUL.FTZ R32, R9, R32 ;  /* 0x0000002009207220 */ /* 0x000fe20000410000 */
[----:B------:R-:W-:Y:S02]  /*cfe0*/  LOP3.LUT R21, R21, 0xffff0000, RZ, 0xc0, !PT ;  /* 0xffff000015157812 */ /* 0x000fe400078ec0ff */
        /* <DEDUP_REMOVED lines=11> */
[----:B------:R-:W-:-:S02]  /*d0a0*/  FMUL.FTZ R30, R9, R34 ;  /* 0x00000022091e7220 */ /* 0x000fc40000410000 */
[----:B------:R-:W-:Y:S02]  /*d0b0*/  FMUL.FTZ R34, R15, R34 ;  /* 0x000000220f227220 */ /* 0x000fe40000410000 */
[-C--:B------:R-:W-:Y:S02]  /*d0c0*/  FFMA.FTZ R39, R25, R14.reuse, -R39 ;  /* 0x0000000e19277223 */ /* 0x080fe40000010827 */
[----:B------:R-:W-:Y:S02]  /*d0d0*/  FFMA.FTZ R37, R21, R14, R37 ;  /* 0x0000000e15257223 */ /* 0x000fe40000010025 */
[----:B------:R-:W-:Y:S02]  /*d0e0*/  FFMA.FTZ R34, R9, R29, R34 ;  /* 0x0000001d09227223 */ /* 0x000fe40000010022 */
[----:B------:R-:W-:Y:S02]  /*d0f0*/  FMUL.FTZ R14, R23, R33 ;  /* 0x00000021170e7220 */ /* 0x000fe40000410000 */
[----:B------:R-:W-:-:S02]  /*d100*/  FFMA.FTZ R30, R15, R29, -R30 ;  /* 0x0000001d0f1e7223 */ /* 0x000fc4000001081e */
[C---:B------:R-:W-:Y:S01]  /*d110*/  IMAD.U32 R9, R22.reuse, 0x10000, RZ ;  /* 0x0001000016097824 */ /* 0x040fe200078e00ff */
[----:B------:R-:W-:Y:S01]  /*d120*/  LOP3.LUT R22, R22, 0xffff0000, RZ, 0xc0, !PT ;  /* 0xffff000016167812 */ /* 0x000fe200078ec0ff */
[C---:B------:R-:W-:Y:S01]  /*d130*/  IMAD.U32 R15, R26.reuse, 0x10000, RZ ;  /* 0x000100001a0f7824 */ /* 0x040fe200078e00ff */
[----:B------:R-:W-:Y:S01]  /*d140*/  LOP3.LUT R26, R26, 0xffff0000, RZ, 0xc0, !PT ;  /* 0xffff00001a1a7812 */ /* 0x000fe200078ec0ff */
[C---:B------:R-:W-:Y:S02]  /*d150*/  FMUL.FTZ R33, R27.reuse, R33 ;  /* 0x000000211b217220 */ /* 0x040fe40000410000 */
[----:B------:R-:W-:Y:S01]  /*d160*/  FFMA.FTZ R27, R27, R28, -R14 ;  /* 0x0000001c1b1b7223 */ /* 0x000fe2000001080e */
[C---:B------:R-:W-:Y:S01]  /*d170*/  SHF.L.U32 R14, R20.reuse, 0x10, RZ ;  /* 0x00000010140e7819 */ /* 0x040fe200000006ff */
[-C--:B------:R-:W-:Y:S01]  /*d180*/  FMUL.FTZ R25, R9, R8.reuse ;  /* 0x0000000809197220 */ /* 0x080fe20000410000 */
[----:B------:R-:W-:Y:S01]  /*d190*/  LOP3.LUT R20, R20, 0xffff0000, RZ, 0xc0, !PT ;  /* 0xffff000014147812 */ /* 0x000fe200078ec0ff */
[C---:B------:R-:W-:Y:S01]  /*d1a0*/  IMAD.U32 R21, R24.reuse, 0x10000, RZ ;  /* 0x0001000018157824 */ /* 0x040fe200078e00ff */
[----:B------:R-:W-:Y:S01]  /*d1b0*/  LOP3.LUT R24, R24, 0xffff0000, RZ, 0xc0, !PT ;  /* 0xffff000018187812 */ /* 0x000fe200078ec0ff */
[----:B------:R-:W-:-:S02]  /*d1c0*/  FMUL.FTZ R8, R15, R8 ;  /* 0x000000080f087220 */ /* 0x000fc40000410000 */
[----:B------:R-:W-:Y:S02]  /*d1d0*/  FFMA.FTZ R33, R23, R28, R33 ;  /* 0x0000001c17217223 */ /* 0x000fe40000010021 */
[-C--:B------:R-:W-:Y:S02]  /*d1e0*/  FFMA.FTZ R25, R15, R12.reuse, -R25 ;  /* 0x0000000c0f197223 */ /* 0x080fe40000010819 */
[----:B------:R-:W-:Y:S02]  /*d1f0*/  FFMA.FTZ R9, R9, R12, R8 ;  /* 0x0000000c09097223 */ /* 0x000fe40000010008 */
[----:B------:R-:W-:Y:S02]  /*d200*/  FMUL.FTZ R28, R14, R36 ;  /* 0x000000240e1c7220 */ /* 0x000fe40000410000 */
[----:B------:R-:W-:Y:S02]  /*d210*/  FMUL.FTZ R12, R22, R38 ;  /* 0x00000026160c7220 */ /* 0x000fe40000410000 */
[----:B------:R-:W-:-:S02]  /*d220*/  FMUL.FTZ R8, R20, R11 ;  /* 0x0000000b14087220 */ /* 0x000fc40000410000 */
[C---:B------:R-:W-:Y:S02]  /*d230*/  FMUL.FTZ R36, R21.reuse, R36 ;  /* 0x0000002415247220 */ /* 0x040fe40000410000 */
[----:B------:R-:W-:Y:S02]  /*d240*/  FMUL.FTZ R38, R26, R38 ;  /* 0x000000261a267220 */ /* 0x000fe40000410000 */
        /* <DEDUP_REMOVED lines=17> */
.L_x_744:
[----:B------:R-:W-:Y:S05]  /*d360*/  BSYNC B2 ;  /* 0x0000000000027941 */ /* 0x000fea0003800000 */
.L_x_728:
[----:B------:R-:W-:-:S04]  /*d370*/  DEPBAR.LE SB0, 0x2 ;  /* 0x000080800000791a */ /* 0x000fc80000000000 */
[----:B------:R-:W-:Y:S01]  /*d380*/  IMAD.SHL.U32 R32, R0, 0x2, RZ ;  /* 0x0000000200207824 */ /* 0x000fe200078e00ff */
[----:B------:R-:W-:Y:S01]  /*d390*/  BAR.SYNC.DEFER_BLOCKING 0x0 ;  /* 0x0000000000007b1d */ /* 0x000fe20000010000 */
[----:B------:R-:W-:Y:S01]  /*d3a0*/  IMAD.SHL.U32 R191, R4, 0x2, RZ ;  /* 0x0000000204bf7824 */ /* 0x000fe200078e00ff */
[----:B------:R-:W-:Y:S01]  /*d3b0*/  LEA R190, R0, 0x18100, 0x1 ;  /* 0x0001810000be7811 */ /* 0x000fe200078e08ff */
[----:B------:R-:W-:Y:S01]  /*d3c0*/  IMAD.MOV.U32 R4, RZ, RZ, 0x20 ;  /* 0x00000020ff047424 */ /* 0x000fe200078e00ff */
[----:B-1----:R-:W-:Y:S01]  /*d3d0*/  @P3 LEA.HI.SX32 R9, R133, 0xfffffffe, 0x1a ;  /* 0xfffffffe85093811 */ /* 0x002fe200078fd2ff */
[----:B------:R-:W-:Y:S01]  /*d3e0*/  IMAD.SHL.U32 R189, R3, 0x2, RZ ;  /* 0x0000000203bd7824 */ /* 0x000fe200078e00ff */
[----:B------:R-:W-:Y:S01]  /*d3f0*/  P2R R135, PR, RZ, 0x2 ;  /* 0x00000002ff877803 */ /* 0x000fe20000000000 */
[----:B------:R-:W-:Y:S01]  /*d400*/  IMAD R95, R95, -0x40, R89 ;  /* 0xffffffc05f5f7824 */ /* 0x000fe200078e0259 */
[----:B------:R-:W-:Y:S01]  /*d410*/  SEL R0, R4, 0xffffffe0, !P1 ;  /* 0xffffffe004007807 */ /* 0x000fe20004800000 */
[----:B------:R-:W-:Y:S01]  /*d420*/  IMAD.IADD R3, R190, 0x1, R189 ;  /* 0x00000001be037824 */ /* 0x000fe200078e02bd */
[----:B------:R-:W-:Y:S01]  /*d430*/  @P3 SHF.R.S32.HI R8, RZ, 0x1f, R9 ;  /* 0x0000001fff083819 */ /* 0x000fe20000011409 */
[----:B------:R-:W-:Y:S01]  /*d440*/  @P3 IMAD R16, R16, R9, RZ ;  /* 0x0000000910103224 */ /* 0x000fe200078e02ff */
[----:B------:R-:W-:Y:S01]  /*d450*/  LOP3.LUT P1, RZ, R194, 0x1, RZ, 0xc0, !PT ;  /* 0x00000001c2ff7812 */ /* 0x000fe2000782c0ff */
[----:B------:R-:W-:Y:S01]  /*d460*/  IMAD.IADD R91, R191, 0x1, R0 ;  /* 0x00000001bf5b7824 */ /* 0x000fe200078e0200 */
[----:B------:R-:W-:Y:S01]  /*d470*/  LOP3.LUT P4, RZ, R7, 0x4, RZ, 0xc0, !PT ;  /* 0x0000000407ff7812 */ /* 0x000fe2000788c0ff */
[----:B------:R-:W-:Y:S01]  /*d480*/  @P3 IMAD.WIDE.U32 R10, R9, R17, R206 ;  /* 0x00000011090a3225 */ /* 0x000fe200078e00ce */
[----:B------:R-:W-:-:S03]  /*d490*/  LOP3.LUT R93, R93, 0xffffffe0, RZ, 0xc0, !PT ;  /* 0xffffffe05d5d7812 */ /* 0x000fc600078ec0ff */
[----:B------:R-:W-:Y:S01]  /*d4a0*/  @P3 IMAD R8, R8, R17, R16 ;  /* 0x0000001108083224 */ /* 0x000fe200078e0210 */
[----:B------:R-:W-:Y:S01]  /*d4b0*/  @P3 LEA R60, P0, R10, c[0x0][0x1f8], 0x1 ;  /* 0x00007e000a3c3a11 */ /* 0x000fe200078008ff */
[----:B------:R-:W-:Y:S02]  /*d4c0*/  IMAD.MOV.U32 R4, RZ, RZ, 0x40 ;  /* 0x00000040ff047424 */ /* 0x000fe400078e00ff */
[----:B------:R-:W-:Y:S01]  /*d4d0*/  @P3 IMAD.IADD R8, R11, 0x1, R8 ;  /* 0x000000010b083824 */ /* 0x000fe200078e0208 */
[----:B------:R-:W-:Y:S01]  /*d4e0*/  LDSM.16.M88.4 R32, [R32+0x18100] ;  /* 0x018100002020783b */ /* 0x000fe20000000200 */
[----:B------:R-:W-:Y:S01]  /*d4f0*/  IMAD.IADD R90, R90, 0x1, -R93 ;  /* 0x000000015a5a7824 */ /* 0x000fe200078e0a5d */
[----:B------:R-:W-:Y:S01]  /*d500*/  SEL R0, R4, 0xffffffc0, !P4 ;  /* 0xffffffc004007807 */ /* 0x000fe20006000000 */
[----:B------:R-:W-:Y:S01]  /*d510*/  IMAD.SHL.U32 R185, R2, 0x2, RZ ;  /* 0x0000000202b97824 */ /* 0x000fe200078e00ff */
[----:B------:R-:W1:Y:S01]  /*d520*/  LDSM.16.M88.4 R20, [R191+0xc100] ;  /* 0x00c10000bf14783b */ /* 0x000e620000000200 */
[----:B------:R-:W-:-:S02]  /*d530*/  @P3 LEA.HI.X R61, R10, c[0x0][0x1fc], R8, 0x1, P0 ;  /* 0x00007f000a3d3a11 */ /* 0x000fc400000f0c08 */
[----:B------:R-:W-:Y:S01]  /*d540*/  @P3 IADD3 R72, P0, R6, R60, RZ ;  /* 0x0000003c06483210 */ /* 0x000fe20007f1e0ff */
[----:B------:R-:W2:Y:S01]  /*d550*/  LDSM.16.M88.4 R48, [R191+0xc900] ;  /* 0x00c90000bf30783b */ /* 0x000ea20000000200 */
[----:B------:R-:W-:Y:S01]  /*d560*/  SEL R188, R4, 0xffffffc0, !P2 ;  /* 0xffffffc004bc7807 */ /* 0x000fe20005000000 */
[----:B------:R-:W-:Y:S02]  /*d570*/  IMAD.IADD R187, R190, 0x1, R0 ;  /* 0x00000001bebb7824 */ /* 0x000fe400078e0200 */
[----:B------:R-:W3:Y:S01]  /*d580*/  LDSM.16.M88.4 R64, [R191+0xd100] ;  /* 0x00d10000bf40783b */ /* 0x000ee20000000200 */
[----:B------:R-:W-:Y:S02]  /*d590*/  @P3 IMAD.X R73, R5, 0x1, R61, P0 ;  /* 0x0000000105493824 */ /* 0x000fe400000e063d */
[----:B------:R-:W-:Y:S01]  /*d5a0*/  IMAD.IADD R94, R191, 0x1, R188 ;  /* 0x00000001bf5e7824 */ /* 0x000fe200078e02bc */
[----:B------:R-:W-:Y:S01]  /*d5b0*/  LDSM.16.M88.4 R56, [R3] ;  /* 0x000000000338783b */ /* 0x000fe20000000200 */
[----:B------:R-:W-:-:S02]  /*d5c0*/  IMAD.IADD R186, R3, 0x1, R0 ;  /* 0x0000000103ba7824 */ /* 0x000fc400078e0200 */
[----:B------:R-:W-:Y:S01]  /*d5d0*/  IMAD.IADD R92, R188, 0x1, R91 ;  /* 0x00000001bc5c7824 */ /* 0x000fe200078e025b */
[----:B------:R-:W4:Y:S01]  /*d5e0*/  LDSM.16.M88.4 R44, [R91+0xc100] ;  /* 0x00c100005b2c783b */ /* 0x000f220000000200 */
[C-C-:B------:R-:W-:Y:S02]  /*d5f0*/  IMAD.IADD R175, R189.reuse, 0x1, R185.reuse ;  /* 0x00000001bdaf7824 */ /* 0x140fe400078e02b9 */
[C---:B------:R-:W-:Y:S01]  /*d600*/  IMAD.IADD R184, R0.reuse, 0x1, R185 ;  /* 0x0000000100b87824 */ /* 0x040fe200078e02b9 */
[----:B------:R-:W5:Y:S01]  /*d610*/  LDSM.16.M88.4 R12, [R91+0xc900] ;  /* 0x00c900005b0c783b */ /* 0x000f620000000200 */
[----:B------:R-:W-:Y:S02]  /*d620*/  IMAD.IADD R0, R0, 0x1, R175 ;  /* 0x0000000100007824 */ /* 0x000fe400078e02af */
[----:B------:R-:W-:Y:S01]  /*d630*/  IMAD.IADD R162, R189, 0x1, R184 ;  /* 0x00000001bda27824 */ /* 0x000fe200078e02b8 */
[----:B------:R-:W3:Y:S04]  /*d640*/  LDSM.16.M88.4 R52, [R191+0xd900] ;  /* 0x00d90000bf34783b */ /* 0x000ee80000000200 */
[----:B------:R-:W3:Y:S04]  /*d650*/  LDSM.16.M88.4 R8, [R91+0xd100] ;  /* 0x00d100005b08783b */ /* 0x000ee80000000200 */
[----:B------:R-:W-:Y:S04]  /*d660*/  LDSM.16.M88.4 R40, [R91+0xd900] ;  /* 0x00d900005b28783b */ /* 0x000fe80000000200 */
[----:B------:R-:W-:Y:S01]  /*d670*/  @!PT LDS RZ, [RZ] ;  /* 0x00000000fffff984 */ /* 0x000fe20000000800 */
[----:B------:R-:W-:Y:S01]  /*d680*/  @!PT LDS RZ, [RZ] ;  /* 0x00000000fffff984 */ /* 0x000fe20000000800 */
[----:B------:R-:W-:Y:S01]  /*d690*/  @!PT LDS RZ, [RZ] ;  /* 0x00000000fffff984 */ /* 0x000fe20000000800 */
[----:B------:R3:W-:Y:S01]  /*d6a0*/  @P3 LDGSTS.E.BYPASS.LTC128B.128 [R134+0x6100], [R60.64], !P6 ;  /* 0x061000003c863fae */ /* 0x0007e2000f101d46 */
[C---:B-1----:R-:W-:Y:S03]  /*d6b0*/  HMMA.16816.F32.BF16 R24, R32.reuse, R20, RZ ;  /* 0x000000142018723c */ /* 0x042fe600000418ff */
[----:B------:R1:W-:Y:S04]  /*d6c0*/  @P3 LDGSTS.E.BYPASS.LTC128B.128 [R134+0x8100], [R60.64+0x80], !P5 ;  /* 0x081000803c863fae */ /* 0x0003e8000e901d46 */
[----:B------:R1:W-:Y:S01]  /*d6d0*/  @P3 LDGSTS.E.BYPASS.LTC128B.128 [R134+0xa100], [R60.64+0x100], !P1 ;  /* 0x0a1001003c863fae */ /* 0x0003e2000c901d46 */
[C---:B------:R-:W-:Y:S03]  /*d6e0*/  HMMA.16816.F32.BF16 R20, R32.reuse, R22, RZ ;  /* 0x000000162014723c */ /* 0x040fe600000418ff */
[----:B------:R1:W-:Y:S04]  /*d6f0*/  @P3 LDGSTS.E.BYPASS.LTC128B.128 [R134+0x7100], [R72.64], !P6 ;  /* 0x0710000048863fae */ /* 0x0003e8000f101d46 */
[----:B------:R1:W-:Y:S01]  /*d700*/  @P3 LDGSTS.E.BYPASS.LTC128B.128 [R134+0x9100], [R72.64+0x80], !P5 ;  /* 0x0910008048863fae */ /* 0x0003e2000e901d46 */
[C---:B--2---:R-:W-:Y:S03]  /*d710*/  HMMA.16816.F32.BF16 R36, R32.reuse, R48, RZ ;  /* 0x000000302024723c */ /* 0x044fe600000418ff */
[----:B------:R1:W-:Y:S04]  /*d720*/  @P3 LDGSTS.E.BYPASS.LTC128B.128 [R134+0xb100], [R72.64+0x100], !P1 ;  /* 0x0b10010048863fae */ /* 0x0003e8000c901d46 */
[----:B------:R-:W-:Y:S01]  /*d730*/  LDSM.16.M88.4 R4, [R187] ;  /* 0x00000000bb04783b */ /* 0x000fe20000000200 */
[C---:B------:R-:W-:Y:S03]  /*d740*/  HMMA.16816.F32.BF16 R48, R32.reuse, R50, RZ ;  /* 0x000000322030723c */ /* 0x040fe600000418ff */
[----:B------:R-:W2:Y:S04]  /*d750*/  LDSM.16.M88.4 R16, [R94+0xc100] ;  /* 0x00c100005e10783b */ /* 0x000ea80000000200 */
[----:B------:R-:W2:Y:S01]  /*d760*/  LDSM.16.M88.4 R28, [R94+0xc900] ;  /* 0x00c900005e1c783b */ /* 0x000ea20000000200 */
[C---:B---3--:R-:W-:Y:S03]  /*d770*/  HMMA.16816.F32.BF16 R68, R32.reuse, R64, RZ ;  /* 0x000000402044723c */ /* 0x048fe600000418ff */
[----:B------:R-:W-:Y:S04]  /*d780*/  LDSM.16.M88.4 R76, [R91+0xe100] ;  /* 0x00e100005b4c783b */ /* 0x000fe80000000200 */
[----:B------:R-:W-:Y:S01]  /*d790*/  LDSM.16.M88.4 R84, [R92+0xe900] ;  /* 0x00e900005c54783b */ /* 0x000fe20000000200 */
[----:B------:R-:W-:Y:S03]  /*d7a0*/  HMMA.16816.F32.BF16 R64, R32, R66, RZ ;  /* 0x000000422040723c */ /* 0x000fe600000418ff */
[----:B------:R-:W-:Y:S04]  /*d7b0*/  LDSM.16.M88.4 R80, [R191+0x10900] ;  /* 0x01090000bf50783b */ /* 0x000fe80000000200 */
[----:B-1----:R-:W-:Y:S01]  /*d7c0*/  LDSM.16.M88.4 R72, [R92+0xe100] ;  /* 0x00e100005c48783b */ /* 0x002fe20000000200 */
[C---:B----4-:R-:W-:Y:S03]  /*d7d0*/  HMMA.16816.F32.BF16 R24, R56.reuse, R44, R24 ;  /* 0x0000002c3818723c */ /* 0x050fe60000041818 */
[----:B------:R-:W0:Y:S05]  /*d7e0*/  LDGDEPBAR ;  /* 0x00000000000079af */ /* 0x000e2a0000000000 */
[C---:B------:R-:W-:Y:S01]  /*d7f0*/  HMMA.16816.F32.BF16 R20, R56.reuse, R46, R20 ;  /* 0x0000002e3814723c */ /* 0x040fe20000041814 */
[----:B------:R-:W-:Y:S07]  /*d800*/  LDSM.16.M88.4 R44, [R92+0xc900] ;  /* 0x00c900005c2c783b */ /* 0x000fee0000000200 */
[C---:B-----5:R-:W-:Y:S08]  /*d810*/  HMMA.16816.F32.BF16 R36, R56.reuse, R12, R36 ;  /* 0x0000000c3824723c */ /* 0x060ff00000041824 */
[----:B------:R-:W-:Y:S01]  /*d820*/  HMMA.16816.F32.BF16 R48, R56, R14, R48 ;  /* 0x0000000e3830723c */ /* 0x000fe20000041830 */
[----:B------:R-:W1:Y:S07]  /*d830*/  LDSM.16.M88.4 R12, [R94+0xd100] ;  /* 0x00d100005e0c783b */ /* 0x000e6e0000000200 */
[C---:B------:R-:W-:Y:S08]  /*d840*/  HMMA.16816.F32.BF16 R60, R32.reuse, R52, RZ ;  /* 0x00000034203c723c */ /* 0x040ff000000418ff */
[----:B------:R-:W-:Y:S01]  /*d850*/  HMMA.16816.F32.BF16 R32, R32, R54, RZ ;  /* 0x000000362020723c */ /* 0x000fe200000418ff */
[----:B------:R-:W-:Y:S07]  /*d860*/  LDSM.16.M88.4 R52, [R92+0xc100] ;  /* 0x00c100005c34783b */ /* 0x000fee0000000200 */
[C---:B------:R-:W-:Y:S08]  /*d870*/  HMMA.16816.F32.BF16 R68, R56.reuse, R8, R68 ;  /* 0x000000083844723c */ /* 0x040ff00000041844 */
[----:B------:R-:W-:Y:S01]  /*d880*/  HMMA.16816.F32.BF16 R64, R56, R10, R64 ;  /* 0x0000000a3840723c */ /* 0x000fe20000041840 */
[----:B------:R-:W3:Y:S07]  /*d890*/  LDSM.16.M88.4 R8, [R94+0xd900] ;  /* 0x00d900005e08783b */ /* 0x000eee0000000200 */
[C---:B--2---:R-:W-:Y:S08]  /*d8a0*/  HMMA.16816.F32.BF16 R24, R4.reuse, R16, R24 ;  /* 0x000000100418723c */ /* 0x044ff00000041818 */
[----:B------:R-:W-:Y:S01]  /*d8b0*/  HMMA.16816.F32.BF16 R20, R4, R18, R20 ;  /* 0x000000120414723c */ /* 0x000fe20000041814 */
[----:B------:R-:W2:Y:S07]  /*d8c0*/  LDSM.16.M88.4 R16, [R186] ;  /* 0x00000000ba10783b */ /* 0x000eae0000000200 */
[C---:B------:R-:W-:Y:S08]  /*d8d0*/  HMMA.16816.F32.BF16 R60, R56.reuse, R40, R60 ;  /* 0x00000028383c723c */ /* 0x040ff0000004183c */
[----:B------:R-:W-:Y:S01]  /*d8e0*/  HMMA.16816.F32.BF16 R56, R56, R42, R32 ;  /* 0x0000002a3838723c */ /* 0x000fe20000041820 */
[----:B------:R-:W-:Y:S04]  /*d8f0*/  LDSM.16.M88.4 R32, [R190+0x4000] ;  /* 0x00400000be20783b */ /* 0x000fe80000000200 */
[----:B------:R-:W-:Y:S03]  /*d900*/  LDSM.16.M88.4 R40, [R92+0xd100] ;  /* 0x00d100005c28783b */ /* 0x000fe60000000200 */
[C---:B------:R-:W-:Y:S08]  /*d910*/  HMMA.16816.F32.BF16 R36, R4.reuse, R28, R36 ;  /* 0x0000001c0424723c */ /* 0x040ff00000041824 */
[C---:B------:R-:W-:Y:S01]  /*d920*/  HMMA.16816.F32.BF16 R48, R4.reuse, R30, R48 ;  /* 0x0000001e0430723c */ /* 0x040fe20000041830 */
[----:B------:R-:W-:Y:S07]  /*d930*/  LDSM.16.M88.4 R28, [R92+0xd900] ;  /* 0x00d900005c1c783b */ /* 0x000fee0000000200 */
[C---:B-1----:R-:W-:Y:S08]  /*d940*/  HMMA.16816.F32.BF16 R68, R4.reuse, R12, R68 ;  /* 0x0000000c0444723c */ /* 0x042ff00000041844 */
[C---:B------:R-:W-:Y:S01]  /*d950*/  HMMA.16816.F32.BF16 R64, R4.reuse, R14, R64 ;  /* 0x0000000e0440723c */ /* 0x040fe20000041840 */
[----:B------:R-:W1:Y:S07]  /*d960*/  LDSM.16.M88.4 R12, [R191+0xe100] ;  /* 0x00e10000bf0c783b */ /* 0x000e6e0000000200 */
[C---:B---3--:R-:W-:Y:S08]  /*d970*/  HMMA.16816.F32.BF16 R60, R4.reuse, R8, R60 ;  /* 0x00000008043c723c */ /* 0x048ff0000004183c */
[----:B------:R-:W-:Y:S01]  /*d980*/  HMMA.16816.F32.BF16 R56, R4, R10, R56 ;  /* 0x0000000a0438723c */ /* 0x000fe20000041838 */
[----:B------:R-:W3:Y:S04]  /*d990*/  LDSM.16.M88.4 R4, [R191+0xe900] ;  /* 0x00e90000bf04783b */ /* 0x000ee80000000200 */
[----:B------:R-:W-:Y:S03]  /*d9a0*/  LDSM.16.M88.4 R8, [R191+0xf100] ;  /* 0x00f10000bf08783b */ /* 0x000fe60000000200 */
[C---:B--2---:R-:W-:Y:S08]  /*d9b0*/  HMMA.16816.F32.BF16 R24, R16.reuse, R52, R24 ;  /* 0x000000341018723c */ /* 0x044ff00000041818 */
[C---:B------:R-:W-:Y:S01]  /*d9c0*/  HMMA.16816.F32.BF16 R20, R16.reuse, R54, R20 ;  /* 0x000000361014723c */ /* 0x040fe20000041814 */
[----:B------:R-:W-:Y:S07]  /*d9d0*/  LDSM.16.M88.4 R52, [R91+0xf900] ;  /* 0x00f900005b34783b */ /* 0x000fee0000000200 */
[C---:B------:R-:W-:Y:S08]  /*d9e0*/  HMMA.16816.F32.BF16 R36, R16.reuse, R44, R36 ;  /* 0x0000002c1024723c */ /* 0x040ff00000041824 */
[----:B------:R-:W-:Y:S01]  /*d9f0*/  HMMA.16816.F32.BF16 R48, R16, R46, R48 ;  /* 0x0000002e1030723c */ /* 0x000fe20000041830 */
[----:B------:R-:W2:Y:S07]  /*da00*/  LDSM.16.M88.4 R44, [R3+0x4000] ;  /* 0x00400000032c783b */ /* 0x000eae0000000200 */
[C---:B-1----:R-:W-:Y:S08]  /*da10*/  HMMA.16816.F32.BF16 R24, R32.reuse, R12, R24 ;  /* 0x0000000c2018723c */ /* 0x042ff00000041818 */
[----:B------:R-:W-:Y:S01]  /*da20*/  HMMA.16816.F32.BF16 R20, R32, R14, R20 ;  /* 0x0000000e2014723c */ /* 0x000fe20000041814 */
[----:B------:R-:W-:Y:S07]  /*da30*/  LDSM.16.M88.4 R12, [R187+0x4000] ;  /* 0x00400000bb0c783b */ /* 0x000fee0000000200 */
[C---:B------:R-:W-:Y:S08]  /*da40*/  HMMA.16816.F32.BF16 R68, R16.reuse, R40, R68 ;  /* 0x000000281044723c */ /* 0x040ff00000041844 */
[C---:B------:R-:W-:Y:S01]  /*da50*/  HMMA.16816.F32.BF16 R64, R16.reuse, R42, R64 ;  /* 0x0000002a1040723c */ /* 0x040fe20000041840 */
[----:B------:R-:W-:Y:S07]  /*da60*/  LDSM.16.M88.4 R40, [R191+0xf900] ;  /* 0x00f90000bf28783b */ /* 0x000fee0000000200 */
[C---:B------:R-:W-:Y:S08]  /*da70*/  HMMA.16816.F32.BF16 R60, R16.reuse, R28, R60 ;  /* 0x0000001c103c723c */ /* 0x040ff0000004183c */
[----:B------:R-:W-:Y:S01]  /*da80*/  HMMA.16816.F32.BF16 R56, R16, R30, R56 ;  /* 0x0000001e1038723c */ /* 0x000fe20000041838 */
[----:B------:R-:W1:Y:S04]  /*da90*/  LDSM.16.M88.4 R16, [R94+0xe100] ;  /* 0x00e100005e10783b */ /* 0x000e680000000200 */
[----:B------:R-:W-:Y:S03]  /*daa0*/  LDSM.16.M88.4 R28, [R91+0xe900] ;  /* 0x00e900005b1c783b */ /* 0x000fe60000000200 */
[C---:B---3--:R-:W-:Y:S08]  /*dab0*/  HMMA.16816.F32.BF16 R36, R32.reuse, R4, R36 ;  /* 0x000000042024723c */ /* 0x048ff00000041824 */
[----:B------:R-:W-:Y:S01]  /*dac0*/  HMMA.16816.F32.BF16 R48, R32, R6, R48 ;  /* 0x000000062030723c */ /* 0x000fe20000041830 */
[----:B------:R-:W3:Y:S07]  /*dad0*/  LDSM.16.M88.4 R4, [R91+0xf100] ;  /* 0x00f100005b04783b */ /* 0x000eee0000000200 */
[C---:B--2---:R-:W-:Y:S08]  /*dae0*/  HMMA.16816.F32.BF16 R24, R44.reuse, R76, R24 ;  /* 0x0000004c2c18723c */ /* 0x044ff00000041818 */
[----:B------:R-:W-:Y:S01]  /*daf0*/  HMMA.16816.F32.BF16 R20, R44, R78, R20 ;  /* 0x0000004e2c14723c */ /* 0x000fe20000041814 */
        /* <DEDUP_REMOVED lines=8> */
[----:B------:R-:W-:Y:S01]  /*db80*/  HMMA.16816.F32.BF16 R56, R32, R42, R56 ;  /* 0x0000002a2038723c */ /* 0x000fe20000041838 */
[----:B------:R-:W-:Y:S04]  /*db90*/  LDSM.16.M88.4 R40, [R191+0x10100] ;  /* 0x01010000bf28783b */ /* 0x000fe80000000200 */
[----:B------:R-:W-:Y:S03]  /*dba0*/  LDSM.16.M88.4 R32, [R94+0xe900] ;  /* 0x00e900005e20783b */ /* 0x000fe60000000200 */
[C---:B---3--:R-:W-:Y:S08]  /*dbb0*/  HMMA.16816.F32.BF16 R68, R44.reuse, R4, R68 ;  /* 0x000000042c44723c */ /* 0x048ff00000041844 */
[C---:B------:R-:W-:Y:S01]  /*dbc0*/  HMMA.16816.F32.BF16 R64, R44.reuse, R6, R64 ;  /* 0x000000062c40723c */ /* 0x040fe20000041840 */
[----:B------:R-:W1:Y:S07]  /*dbd0*/  LDSM.16.M88.4 R4, [R190+0x8000] ;  /* 0x00800000be04783b */ /* 0x000e6e0000000200 */
[C---:B------:R-:W-:Y:S08]  /*dbe0*/  HMMA.16816.F32.BF16 R36, R44.reuse, R28, R36 ;  /* 0x0000001c2c24723c */ /* 0x040ff00000041824 */
[----:B------:R-:W-:Y:S01]  /*dbf0*/  HMMA.16816.F32.BF16 R48, R44, R30, R48 ;  /* 0x0000001e2c30723c */ /* 0x000fe20000041830 */
[----:B------:R-:W3:Y:S07]  /*dc00*/  LDSM.16.M88.4 R28, [R94+0xf100] ;  /* 0x00f100005e1c783b */ /* 0x000eee0000000200 */
[C---:B--2---:R-:W-:Y:S08]  /*dc10*/  HMMA.16816.F32.BF16 R24, R8.reuse, R72, R24 ;  /* 0x000000480818723c */ /* 0x044ff00000041818 */
[----:B------:R-:W-:Y:S01]  /*dc20*/  HMMA.16816.F32.BF16 R20, R8, R74, R20 ;  /* 0x0000004a0814723c */ /* 0x000fe20000041814 */
[----:B------:R-:W-:Y:S07]  /*dc30*/  LDSM.16.M88.4 R72, [R92+0xf900] ;  /* 0x00f900005c48783b */ /* 0x000fee0000000200 */
[C---:B------:R-:W-:Y:S08]  /*dc40*/  HMMA.16816.F32.BF16 R60, R44.reuse, R52, R60 ;  /* 0x000000342c3c723c */ /* 0x040ff0000004183c */
[----:B------:R-:W-:Y:S01]  /*dc50*/  HMMA.16816.F32.BF16 R56, R44, R54, R56 ;  /* 0x000000362c38723c */ /* 0x000fe20000041838 */
[----:B------:R-:W-:Y:S04]  /*dc60*/  LDSM.16.M88.4 R44, [R3+0x8000] ;  /* 0x00800000032c783b */ /* 0x000fe80000000200 */
[----:B------:R-:W2:Y:S03]  /*dc70*/  LDSM.16.M88.4 R52, [R91+0x10100] ;  /* 0x010100005b34783b */ /* 0x000ea60000000200 */
[C---:B-1----:R-:W-:Y:S08]  /*dc80*/  HMMA.16816.F32.BF16 R24, R4.reuse, R40, R24 ;  /* 0x000000280418723c */ /* 0x042ff00000041818 */
[----:B------:R-:W-:Y:S01]  /*dc90*/  HMMA.16816.F32.BF16 R20, R4, R42, R20 ;  /* 0x0000002a0414723c */ /* 0x000fe20000041814 */
[----:B------:R-:W-:Y:S07]  /*dca0*/  LDSM.16.M88.4 R40, [R91+0x10900] ;  /* 0x010900005b28783b */ /* 0x000fee0000000200 */
[C---:B------:R-:W-:Y:S08]  /*dcb0*/  HMMA.16816.F32.BF16 R36, R12.reuse, R32, R36 ;  /* 0x000000200c24723c */ /* 0x040ff00000041824 */
[C---:B------:R-:W-:Y:S01]  /*dcc0*/  HMMA.16816.F32.BF16 R48, R12.reuse, R34, R48 ;  /* 0x000000220c30723c */ /* 0x040fe20000041830 */
[----:B------:R-:W-:Y:S07]  /*dcd0*/  LDSM.16.M88.4 R32, [R187+0x8000] ;  /* 0x00800000bb20783b */ /* 0x000fee0000000200 */
[C---:B---3--:R-:W-:Y:S08]  /*dce0*/  HMMA.16816.F32.BF16 R68, R12.reuse, R28, R68 ;  /* 0x0000001c0c44723c */ /* 0x048ff00000041844 */
[----:B------:R-:W-:Y:S01]  /*dcf0*/  HMMA.16816.F32.BF16 R64, R12, R30, R64 ;  /* 0x0000001e0c40723c */ /* 0x000fe20000041840 */
[----:B------:R-:W1:Y:S07]  /*dd00*/  LDSM.16.M88.4 R28, [R94+0x10100] ;  /* 0x010100005e1c783b */ /* 0x000e6e0000000200 */
[C---:B--2---:R-:W-:Y:S08]  /*dd10*/  HMMA.16816.F32.BF16 R24, R44.reuse, R52, R24 ;  /* 0x000000342c18723c */ /* 0x044ff00000041818 */
[----:B------:R-:W-:Y:S01]  /*dd20*/  HMMA.16816.F32.BF16 R20, R44, R54, R20 ;  /* 0x000000362c14723c */ /* 0x000fe20000041814 */
[----:B------:R-:W2:Y:S07]  /*dd30*/  LDSM.16.M88.4 R52, [R191+0x11100] ;  /* 0x01110000bf34783b */ /* 0x000eae0000000200 */
[C---:B------:R-:W-:Y:S08]  /*dd40*/  HMMA.16816.F32.BF16 R60, R12.reuse, R16, R60 ;  /* 0x000000100c3c723c */ /* 0x040ff0000004183c */
[----:B------:R-:W-:Y:S01]  /*dd50*/  HMMA.16816.F32.BF16 R56, R12, R18, R56 ;  /* 0x000000120c38723c */ /* 0x000fe20000041838 */
[----:B------:R-:W-:Y:S04]  /*dd60*/  LDSM.16.M88.4 R16, [R186+0x8000] ;  /* 0x00800000ba10783b */ /* 0x000fe80000000200 */
[----:B------:R-:W3:Y:S03]  /*dd70*/  LDSM.16.M88.4 R12, [R92+0x10100] ;  /* 0x010100005c0c783b */ /* 0x000ee60000000200 */
[C---:B------:R-:W-:Y:S08]  /*dd80*/  HMMA.16816.F32.BF16 R36, R8.reuse, R84, R36 ;  /* 0x000000540824723c */ /* 0x040ff00000041824 */
[C---:B------:R-:W-:Y:S08]  /*dd90*/  HMMA.16816.F32.BF16 R48, R8.reuse, R86, R48 ;  /* 0x000000560830723c */ /* 0x040ff00000041830 */
[----:B------:R-:W-:Y:S01]  /*dda0*/  HMMA.16816.F32.BF16 R84, R8, R76, R68 ;  /* 0x0000004c0854723c */ /* 0x000fe20000041844 */
[----:B------:R-:W-:Y:S07]  /*ddb0*/  LDSM.16.M88.4 R68, [R94+0x10900] ;  /* 0x010900005e44783b */ /* 0x000fee0000000200 */
[C---:B-1----:R-:W-:Y:S08]  /*ddc0*/  HMMA.16816.F32.BF16 R24, R32.reuse, R28, R24 ;  /* 0x0000001c2018723c */ /* 0x042ff00000041818 */
[----:B------:R-:W-:Y:S01]  /*ddd0*/  HMMA.16816.F32.BF16 R20, R32, R30, R20 ;  /* 0x0000001e2014723c */ /* 0x000fe20000041814 */
[----:B------:R-:W1:Y:S07]  /*dde0*/  LDSM.16.M88.4 R28, [R91+0x11100] ;  /* 0x011100005b1c783b */ /* 0x000e6e0000000200 */
[----:B--2---:R-:W-:Y:S08]  /*ddf0*/  HMMA.16816.F32.BF16 R84, R4, R52, R84 ;  /* 0x000000340454723c */ /* 0x004ff00000041854 */
[----:B------:R-:W-:Y:S08]  /*de00*/  HMMA.16816.F32.BF16 R60, R8, R72, R60 ;  /* 0x00000048083c723c */ /* 0x000ff0000004183c */
[----:B---3--:R-:W-:Y:S08]  /*de10*/  HMMA.16816.F32.BF16 R24, R16, R12, R24 ;  /* 0x0000000c1018723c */ /* 0x008ff00000041818 */
[----:B------:R-:W-:Y:S01]  /*de20*/  HMMA.16816.F32.BF16 R56, R8, R74, R56 ;  /* 0x0000004a0838723c */ /* 0x000fe20000041838 */
[----:B------:R-:W2:Y:S07]  /*de30*/  LDSM.16.M88.4 R72, [R191+0x11900] ;  /* 0x01190000bf48783b */ /* 0x000eae0000000200 */
[C---:B------:R-:W-:Y:S08]  /*de40*/  HMMA.16816.F32.BF16 R36, R4.reuse, R80, R36 ;  /* 0x000000500424723c */ /* 0x040ff00000041824 */
[----:B------:R-:W-:Y:S01]  /*de50*/  HMMA.16816.F32.BF16 R48, R4, R82, R48 ;  /* 0x000000520430723c */ /* 0x000fe20000041830 */
[----:B------:R-:W-:-:S02]  /*de60*/  FMUL.FTZ R3, R24, c[0x0][0x320] ;  /* 0x0000c80018037a20 */ /* 0x000fc40000410000 */
[----:B------:R-:W-:-:S04]  /*de70*/  FMUL.FTZ R52, R25, c[0x0][0x320] ;  /* 0x0000c80019347a20 */ /* 0x000fc80000410000 */
[----:B------:R-:W-:Y:S01]  /*de80*/  MUFU.TANH R3, R3 ;  /* 0x0000000300037308 */ /* 0x000fe20000002400 */
[----:B------:R-:W-:Y:S01]  /*de90*/  HMMA.16816.F32.BF16 R64, R8, R78, R64 ;  /* 0x0000004e0840723c */ /* 0x000fe20000041840 */
[----:B------:R-:W-:Y:S06]  /*dea0*/  LDSM.16.M88.4 R8, [R92+0x10900] ;  /* 0x010900005c08783b */ /* 0x000fec0000000200 */
[----:B------:R-:W-:Y:S01]  /*deb0*/  MUFU.TANH R52, R52 ;  /* 0x0000003400347308 */ /* 0x000fe20000002400 */
[C---:B-1----:R-:W-:Y:S07]  /*dec0*/  HMMA.16816.F32.BF16 R84, R44.reuse, R28, R84 ;  /* 0x0000001c2c54723c */ /* 0x042fee0000041854 */
[----:B------:R-:W-:Y:S01]  /*ded0*/  FMUL.FTZ R28, R26, c[0x0][0x320] ;  /* 0x0000c8001a1c7a20 */ /* 0x000fe20000410000 */
[----:B------:R-:W-:Y:S01]  /*dee0*/  HMMA.16816.F32.BF16 R36, R44, R40, R36 ;  /* 0x000000282c24723c */ /* 0x000fe20000041824 */
[----:B------:R-:W-:-:S02]  /*def0*/  FMUL.FTZ R29, R27, c[0x0][0x320] ;  /* 0x0000c8001b1d7a20 */ /* 0x000fc40000410000 */
[----:B------:R-:W1:Y:S02]  /*df00*/  LDSM.16.M88.4 R24, [R91+0x11900] ;  /* 0x011900005b18783b */ /* 0x000e640000000200 */
[----:B------:R-:W3:Y:S03]  /*df10*/  MUFU.TANH R28, R28 ;  /* 0x0000001c001c7308 */ /* 0x000ee60000002400 */
[----:B------:R-:W-:Y:S01]  /*df20*/  HMMA.16816.F32.BF16 R48, R44, R42, R48 ;  /* 0x0000002a2c30723c */ /* 0x000fe20000041830 */
[----:B------:R-:W-:Y:S04]  /*df30*/  LDSM.16.M88.4 R40, [R92+0x11100] ;  /* 0x011100005c28783b */ /* 0x000fe80000000200 */
[----:B------:R-:W4:Y:S03]  /*df40*/  MUFU.TANH R29, R29 ;  /* 0x0000001d001d7308 */ /* 0x000f260000002400 */
[----:B------:R-:W-:Y:S01]  /*df50*/  HMMA.16816.F32.BF16 R20, R16, R14, R20 ;  /* 0x0000000e1014723c */ /* 0x000fe20000041814 */
[----:B------:R-:W5:Y:S07]  /*df60*/  LDSM.16.M88.4 R12, [R94+0x11100] ;  /* 0x011100005e0c783b */ /* 0x000f6e0000000200 */
[C---:B------:R-:W-:Y:S08]  /*df70*/  HMMA.16816.F32.BF16 R64, R4.reuse, R54, R64 ;  /* 0x000000360440723c */ /* 0x040ff00000041840 */
[C---:B--2---:R-:W-:Y:S08]  /*df80*/  HMMA.16816.F32.BF16 R60, R4.reuse, R72, R60 ;  /* 0x00000048043c723c */ /* 0x044ff0000004183c */
[----:B------:R-:W-:Y:S01]  /*df90*/  HMMA.16816.F32.BF16 R56, R4, R74, R56 ;  /* 0x0000004a0438723c */ /* 0x000fe20000041838 */
[----:B------:R-:W2:Y:S01]  /*dfa0*/  LDSM.16.M88.4 R4, [R94+0x11900] ;  /* 0x011900005e04783b */ /* 0x000ea20000000200 */
[----:B------:R-:W-:-:S02]  /*dfb0*/  FMUL.FTZ R20, R20, c[0x0][0x320] ;  /* 0x0000c80014147a20 */ /* 0x000fc40000410000 */
[----:B------:R-:W-:Y:S02]  /*dfc0*/  FMUL.FTZ R22, R22, c[0x0][0x320] ;  /* 0x0000c80016167a20 */ /* 0x000fe40000410000 */
[----:B------:R-:W-:Y:S02]  /*dfd0*/  FMUL.FTZ R21, R21, c[0x0][0x320] ;  /* 0x0000c80015157a20 */ /* 0x000fe40000410000 */
[C---:B------:R-:W-:Y:S01]  /*dfe0*/  HMMA.16816.F32.BF16 R36, R32.reuse, R68, R36 ;  /* 0x000000442024723c */ /* 0x040fe20000041824 */
[----:B------:R-:W1:Y:S07]  /*dff0*/  MUFU.TANH R20, R20 ;  /* 0x0000001400147308 */ /* 0x000e6e0000002400 */
[----:B------:R-:W-:Y:S01]  /*e000*/  HMMA.16816.F32.BF16 R48, R32, R70, R48 ;  /* 0x000000462030723c */ /* 0x000fe20000041830 */
[----:B------:R-:W2:Y:S07]  /*e010*/  MUFU.TANH R22, R22 ;  /* 0x0000001600167308 */ /* 0x000eae0000002400 */
[C---:B------:R-:W-:Y:S01]  /*e020*/  HMMA.16816.F32.BF16 R64, R44.reuse, R30, R64 ;  /* 0x0000001e2c40723c */ /* 0x040fe20000041840 */
[----:B------:R-:W2:Y:S07]  /*e030*/  MUFU.TANH R21, R21 ;  /* 0x0000001500157308 */ /* 0x000eae0000002400 */
[----:B-1----:R-:W-:Y:S08]  /*e040*/  HMMA.16816.F32.BF16 R60, R44, R24, R60 ;  /* 0x000000182c3c723c */ /* 0x002ff0000004183c */
[C---:B------:R-:W-:Y:S08]  /*e050*/  HMMA.16816.F32.BF16 R36, R16.reuse, R8, R36 ;  /* 0x000000081024723c */ /* 0x040ff00000041824 */
[----:B------:R-:W-:Y:S01]  /*e060*/  HMMA.16816.F32.BF16 R48, R16, R10, R48 ;  /* 0x0000000a1030723c */ /* 0x000fe20000041830 */
[----:B------:R-:W1:Y:S01]  /*e070*/  LDSM.16.M88.4 R8, [R92+0x11900] ;  /* 0x011900005c08783b */ /* 0x000e620000000200 */
[----:B------:R-:W-:-:S04]  /*e080*/  DEPBAR.LE SB0, 0x2 ;  /* 0x000080800000791a */ /* 0x000fc80000000000 */
[----:B------:R-:W-:Y:S02]  /*e090*/  BAR.SYNC.DEFER_BLOCKING 0x0 ;  /* 0x0000000000007b1d */ /* 0x000fe40000010000 */
[----:B-----5:R-:W-:Y:S07]  /*e0a0*/  HMMA.16816.F32.BF16 R84, R32, R12, R84 ;  /* 0x0000000c2054723c */ /* 0x020fee0000041854 */
[----:B------:R-:W-:Y:S01]  /*e0b0*/  FMUL.FTZ R12, R23, c[0x0][0x320] ;  /* 0x0000c800170c7a20 */ /* 0x000fe20000410000 */
[----:B------:R-:W-:Y:S01]  /*e0c0*/  HMMA.16816.F32.BF16 R56, R44, R26, R56 ;  /* 0x0000001a2c38723c */ /* 0x000fe20000041838 */
[----:B------:R-:W-:-:S02]  /*e0d0*/  FMUL.FTZ R13, R36, c[0x0][0x320] ;  /* 0x0000c800240d7a20 */ /* 0x000fc40000410000 */
[----:B------:R-:W-:Y:S02]  /*e0e0*/  FMUL.FTZ R30, R38, c[0x0][0x320] ;  /* 0x0000c800261e7a20 */ /* 0x000fe40000410000 */
[----:B------:R-:W-:Y:S01]  /*e0f0*/  FMUL.FTZ R23, R37, c[0x0][0x320] ;  /* 0x0000c80025177a20 */ /* 0x000fe20000410000 */
[----:B------:R-:W5:Y:S01]  /*e100*/  MUFU.TANH R12, R12 ;  /* 0x0000000c000c7308 */ /* 0x000f620000002400 */
[----:B------:R-:W-:Y:S01]  /*e110*/  FMUL.FTZ R24, R39, c[0x0][0x320] ;  /* 0x0000c80027187a20 */ /* 0x000fe20000410000 */
[C---:B------:R-:W-:Y:S01]  /*e120*/  HMMA.16816.F32.BF16 R64, R32.reuse, R14, R64 ;  /* 0x0000000e2040723c */ /* 0x040fe20000041840 */
[----:B------:R-:W-:Y:S02]  /*e130*/  FMUL.FTZ R25, R48, c[0x0][0x320] ;  /* 0x0000c80030197a20 */ /* 0x000fe40000410000 */
[----:B------:R-:W-:Y:S02]  /*e140*/  FMUL.FTZ R49, R49, c[0x0][0x320] ;  /* 0x0000c80031317a20 */ /* 0x000fe40000410000 */
[----:B------:R-:W-:Y:S01]  /*e150*/  FMUL.FTZ R26, R51, c[0x0][0x320] ;  /* 0x0000c800331a7a20 */ /* 0x000fe20000410000 */
[----:B------:R-:W1:Y:S01]  /*e160*/  MUFU.TANH R13, R13 ;  /* 0x0000000d000d7308 */ /* 0x000e620000002400 */
[----:B------:R-:W-:Y:S01]  /*e170*/  FMUL.FTZ R15, R50, c[0x0][0x320] ;  /* 0x0000c800320f7a20 */ /* 0x000fe20000410000 */
[----:B--2---:R-:W-:Y:S01]  /*e180*/  HMMA.16816.F32.BF16 R60, R32, R4, R60 ;  /* 0x00000004203c723c */ /* 0x004fe2000004183c */
[----:B------:R-:W-:Y:S04]  /*e190*/  LDSM.16.MT88.4 R124, [R185+0x100] ;  /* 0x00010000b97c783b */ /* 0x000fe80000004200 */
[----:B------:R-:W-:Y:S01]  /*e1a0*/  LDSM.16.MT88.4 R116, [R175+0x100] ;  /* 0x00010000af74783b */ /* 0x000fe20000004200 */
[----:B------:R-:W2:Y:S01]  /*e1b0*/  MUFU.TANH R30, R30 ;  /* 0x0000001e001e7308 */ /* 0x000ea20000002400 */
[----:B------:R-:W-:Y:S01]  /*e1c0*/  SHF.R.S32.HI R5, RZ, 0x1f, R90 ;  /* 0x0000001fff057819 */ /* 0x000fe2000001145a */
[----:B------:R-:W-:Y:S01]  /*e1d0*/  HMMA.16816.F32.BF16 R84, R16, R40, R84 ;  /* 0x000000281054723c */ /* 0x000fe20000041854 */
[----:B------:R-:W-:Y:S02]  /*e1e0*/  LDSM.16.MT88.4 R108, [R184+0x100] ;  /* 0x00010000b86c783b */ /* 0x000fe40000004200 */
[----:B------:R-:W-:-:S02]  /*e1f0*/  LEA.HI R5, R5, R90, RZ, 0x2 ;  /* 0x0000005a05057211 */ /* 0x000fc400078f10ff */
[----:B------:R-:W-:Y:S01]  /*e200*/  LDSM.16.MT88.4 R100, [R0+0x100] ;  /* 0x000100000064783b */ /* 0x000fe20000004200 */
[----:B------:R-:W1:Y:S01]  /*e210*/  MUFU.TANH R23, R23 ;  /* 0x0000001700177308 */ /* 0x000e620000002400 */
[----:B------:R-:W-:Y:S01]  /*e220*/  LOP3.LUT R5, R5, 0x7ffffffc, RZ, 0xc0, !PT ;  /* 0x7ffffffc05057812 */ /* 0x000fe200078ec0ff */
[----:B------:R-:W-:Y:S01]  /*e230*/  HMMA.16816.F32.BF16 R56, R32, R6, R56 ;  /* 0x000000062038723c */ /* 0x000fe20000041838 */
[----:B------:R-:W-:Y:S03]  /*e240*/  LDSM.16.MT88.4 R72, [R185+0x4100] ;  /* 0x00410000b948783b */ /* 0x000fe60000004200 */
[----:B------:R-:W-:Y:S01]  /*e250*/  IMAD.IADD R4, R90, 0x1, -R5 ;  /* 0x000000015a047824 */ /* 0x000fe200078e0a05 */
[----:B------:R-:W-:Y:S01]  /*e260*/  LDSM.16.MT88.4 R80, [R175+0x4100] ;  /* 0x00410000af50783b */ /* 0x000fe20000004200 */
[----:B------:R-:W2:Y:S02]  /*e270*/  MUFU.TANH R24, R24 ;  /* 0x0000001800187308 */ /* 0x000ea40000002400 */
[----:B------:R-:W-:Y:S01]  /*e280*/  IMAD R4, R4, -0x2, R95 ;  /* 0xfffffffe04047824 */ /* 0x000fe200078e025f */
[C---:B------:R-:W-:Y:S01]  /*e290*/  HMMA.16816.F32.BF16 R64, R16.reuse, R42, R64 ;  /* 0x0000002a1040723c */ /* 0x040fe20000041840 */
[----:B------:R-:W-:Y:S03]  /*e2a0*/  LDSM.16.MT88.4 R40, [R185+0x2100] ;  /* 0x00210000b928783b */ /* 0x000fe60000004200 */
[C---:B------:R-:W-:Y:S01]  /*e2b0*/  ISETP.GT.AND P0, PT, R4.reuse, RZ, PT ;  /* 0x000000ff0400720c */ /* 0x040fe20003f04270 */
[----:B------:R-:W2:Y:S01]  /*e2c0*/  MUFU.TANH R25, R25 ;  /* 0x0000001900197308 */ /* 0x000ea20000002400 */
[----:B------:R-:W-:Y:S01]  /*e2d0*/  ISETP.GT.AND P2, PT, R4, 0x1, PT ;  /* 0x000000010400780c */ /* 0x000fe20003f44270 */
[----:B------:R-:W-:Y:S01]  /*e2e0*/  FMUL.FTZ R84, R84, c[0x0][0x320] ;  /* 0x0000c80054547a20 */ /* 0x000fe20000410000 */
[----:B---3--:R-:W-:Y:S01]  /*e2f0*/  FSEL R28, R28, -INF , P0 ;  /* 0xff8000001c1c7808 */ /* 0x008fe20000000000 */
[C---:B-1----:R-:W-:Y:S01]  /*e300*/  HMMA.16816.F32.BF16 R60, R16.reuse, R8, R60 ;  /* 0x00000008103c723c */ /* 0x042fe2000004183c */
[----:B------:R-:W-:Y:S01]  /*e310*/  FSEL R3, R3, -INF , P0 ;  /* 0xff80000003037808 */ /* 0x000fe20000000000 */
[----:B------:R-:W-:Y:S01]  /*e320*/  FMUL.FTZ R86, R86, c[0x0][0x320] ;  /* 0x0000c80056567a20 */ /* 0x000fe20000410000 */
[----:B------:R-:W-:Y:S01]  /*e330*/  ISETP.GT.AND P0, PT, R4, 0x8, PT ;  /* 0x000000080400780c */ /* 0x000fe20003f04270 */
[----:B------:R-:W1:Y:S01]  /*e340*/  MUFU.TANH R15, R15 ;  /* 0x0000000f000f7308 */ /* 0x000e620000002400 */
[----:B------:R-:W-:Y:S01]  /*e350*/  FSEL R52, R52, -INF , P2 ;  /* 0xff80000034347808 */ /* 0x000fe20001000000 */
[----:B------:R-:W-:Y:S01]  /*e360*/  FMUL.FTZ R85, R85, c[0x0][0x320] ;  /* 0x0000c80055557a20 */ /* 0x000fe20000410000 */
[----:B----4-:R-:W-:Y:S01]  /*e370*/  FSEL R31, R29, -INF , P2 ;  /* 0xff8000001d1f7808 */ /* 0x010fe20001000000 */
[----:B------:R-:W-:Y:S01]  /*e380*/  HMMA.16816.F32.BF16 R56, R16, R10, R56 ;  /* 0x0000000a1038723c */ /* 0x000fe20000041838 */
[----:B------:R-:W-:Y:S01]  /*e390*/  ISETP.GT.AND P2, PT, R4, 0x9, PT ;  /* 0x000000090400780c */ /* 0x000fe20003f44270 */
[----:B------:R-:W-:Y:S01]  /*e3a0*/  FMUL.FTZ R87, R87, c[0x0][0x320] ;  /* 0x0000c80057577a20 */ /* 0x000fe20000410000 */
[----:B------:R-:W-:Y:S01]  /*e3b0*/  FSEL R33, R20, -INF , P0 ;  /* 0xff80000014217808 */ /* 0x000fe20000000000 */
[----:B------:R3:W4:Y:S01]  /*e3c0*/  MUFU.TANH R14, R49 ;  /* 0x00000031000e7308 */ /* 0x0007220000002400 */
[----:B------:R-:W-:Y:S01]  /*e3d0*/  FMNMX.FTZ R6, R3, R52, !PT ;  /* 0x0000003403067209 */ /* 0x000fe20007810000 */
[----:B------:R-:W-:Y:S01]  /*e3e0*/  LDSM.16.MT88.4 R140, [R175+0x900] ;  /* 0x00090000af8c783b */ /* 0x000fe20000004200 */
[----:B------:R-:W-:Y:S01]  /*e3f0*/  FSEL R29, R22, -INF , P0 ;  /* 0xff800000161d7808 */ /* 0x000fe20000000000 */
[----:B------:R-:W-:Y:S01]  /*e400*/  FMUL.FTZ R64, R64, c[0x0][0x320] ;  /* 0x0000c80040407a20 */ /* 0x000fe20000410000 */
[----:B------:R-:W-:Y:S01]  /*e410*/  ISETP.GT.AND P0, PT, R4, 0x10, PT ;  /* 0x000000100400780c */ /* 0x000fe20003f04270 */
[----:B------:R-:W-:Y:S01]  /*e420*/  FMUL.FTZ R66, R66, c[0x0][0x320] ;  /* 0x0000c80042427a20 */ /* 0x000fe20000410000 */
[----:B------:R-:W-:Y:S01]  /*e430*/  FSEL R21, R21, -INF , P2 ;  /* 0xff80000015157808 */ /* 0x000fe20001000000 */
[----:B------:R-:W1:Y:S01]  /*e440*/  MUFU.TANH R26, R26 ;  /* 0x0000001a001a7308 */ /* 0x000e620000002400 */
[----:B------:R-:W-:Y:S01]  /*e450*/  FMNMX.FTZ R6, R33, R6, !PT ;  /* 0x0000000621067209 */ /* 0x000fe20007810000 */
[----:B------:R-:W-:Y:S01]  /*e460*/  FMUL.FTZ R65, R65, c[0x0][0x320] ;  /* 0x0000c80041417a20 */ /* 0x000fe20000410000 */
[----:B-----5:R-:W-:Y:S01]  /*e470*/  FSEL R27, R12, -INF , P2 ;  /* 0xff8000000c1b7808 */ /* 0x020fe20001000000 */
[----:B------:R-:W-:Y:S01]  /*e480*/  FMUL.FTZ R60, R60, c[0x0][0x320] ;  /* 0x0000c8003c3c7a20 */ /* 0x000fe20000410000 */
[----:B------:R-:W-:Y:S01]  /*e490*/  ISETP.GT.AND P2, PT, R4, 0x11, PT ;  /* 0x000000110400780c */ /* 0x000fe20003f44270 */
[----:B------:R-:W-:Y:S01]  /*e4a0*/  FMUL.FTZ R61, R61, c[0x0][0x320] ;  /* 0x0000c8003d3d7a20 */ /* 0x000fe20000410000 */
[----:B------:R-:W-:Y:S01]  /*e4b0*/  FSEL R11, R13, -INF , P0 ;  /* 0xff8000000d0b7808 */ /* 0x000fe20000000000 */
[----:B------:R-:W5:Y:S01]  /*e4c0*/  MUFU.TANH R217, R84 ;  /* 0x0000005400d97308 */ /* 0x000f620000002400 */
[----:B------:R-:W-:Y:S01]  /*e4d0*/  FMNMX.FTZ R6, R21, R6, !PT ;  /* 0x0000000615067209 */ /* 0x000fe20007810000 */
[----:B------:R-:W-:Y:S01]  /*e4e0*/  FMUL.FTZ R67, R67, c[0x0][0x320] ;  /* 0x0000c80043437a20 */ /* 0x000fe20000410000 */
[----:B--2---:R-:W-:Y:S01]  /*e4f0*/  FSEL R19, R30, -INF , P0 ;  /* 0xff8000001e137808 */ /* 0x004fe20000000000 */
[----:B------:R-:W-:Y:S01]  /*e500*/  FMUL.FTZ R62, R62, c[0x0][0x320] ;  /* 0x0000c8003e3e7a20 */ /* 0x000fe20000410000 */
[----:B------:R-:W-:Y:S01]  /*e510*/  ISETP.GT.AND P0, PT, R4, 0x18, PT ;  /* 0x000000180400780c */ /* 0x000fe20003f04270 */
[----:B------:R-:W-:Y:S01]  /*e520*/  FMUL.FTZ R56, R56, c[0x0][0x320] ;  /* 0x0000c80038387a20 */ /* 0x000fe20000410000 */
[----:B------:R-:W-:Y:S01]  /*e530*/  FSEL R9, R23, -INF , P2 ;  /* 0xff80000017097808 */ /* 0x000fe20001000000 */
[----:B------:R-:W2:Y:S01]  /*e540*/  MUFU.TANH R213, R86 ;  /* 0x0000005600d57308 */ /* 0x000ea20000002400 */
[----:B------:R-:W-:Y:S01]  /*e550*/  FMNMX.FTZ R6, R11, R6, !PT ;  /* 0x000000060b067209 */ /* 0x000fe20007810000 */
[----:B------:R-:W-:Y:S01]  /*e560*/  FMUL.FTZ R57, R57, c[0x0][0x320] ;  /* 0x0000c80039397a20 */ /* 0x000fe20000410000 */
[----:B------:R-:W-:Y:S01]  /*e570*/  FSEL R17, R24, -INF , P2 ;  /* 0xff80000018117808 */ /* 0x000fe20001000000 */
[----:B------:R-:W-:Y:S01]  /*e580*/  FMUL.FTZ R63, R63, c[0x0][0x320] ;  /* 0x0000c8003f3f7a20 */ /* 0x000fe20000410000 */
[----:B------:R-:W-:Y:S01]  /*e590*/  ISETP.GT.AND P2, PT, R4, 0x19, PT ;  /* 0x000000190400780c */ /* 0x000fe20003f44270 */
[----:B------:R-:W-:Y:S01]  /*e5a0*/  FMUL.FTZ R58, R58, c[0x0][0x320] ;  /* 0x0000c8003a3a7a20 */ /* 0x000fe20000410000 */
[----:B------:R-:W-:Y:S01]  /*e5b0*/  FSEL R7, R25, -INF , P0 ;  /* 0xff80000019077808 */ /* 0x000fe20000000000 */
[----:B------:R-:W2:Y:S01]  /*e5c0*/  MUFU.TANH R171, R85 ;  /* 0x0000005500ab7308 */ /* 0x000ea20000002400 */
[----:B------:R-:W-:Y:S01]  /*e5d0*/  FMNMX.FTZ R6, R9, R6, !PT ;  /* 0x0000000609067209 */ /* 0x000fe20007810000 */
[----:B------:R-:W-:Y:S01]  /*e5e0*/  FMUL.FTZ R59, R59, c[0x0][0x320] ;  /* 0x0000c8003b3b7a20 */ /* 0x000fe20000410000 */
[----:B-1----:R-:W-:Y:S01]  /*e5f0*/  FSEL R15, R15, -INF , P0 ;  /* 0xff8000000f0f7808 */ /* 0x002fe20000000000 */
[----:B---3--:R-:W-:Y:S01]  /*e600*/  LDSM.16.MT88.4 R48, [R175+0x2100] ;  /* 0x00210000af30783b */ /* 0x008fe20000004200 */
[----:B------:R-:W-:-:S02]  /*e610*/  ISETP.GT.AND P0, PT, R4, 0x20, PT ;  /* 0x000000200400780c */ /* 0x000fc40003f04270 */
[----:B----4-:R-:W-:Y:S01]  /*e620*/  FSEL R5, R14, -INF , P2 ;  /* 0xff8000000e057808 */ /* 0x010fe20001000000 */
[----:B------:R-:W1:Y:S01]  /*e630*/  MUFU.TANH R177, R87 ;  /* 0x0000005700b17308 */ /* 0x000e620000002400 */
[----:B------:R-:W-:Y:S01]  /*e640*/  FMNMX.FTZ R6, R7, R6, !PT ;  /* 0x0000000607067209 */ /* 0x000fe20007810000 */
[----:B------:R-:W-:Y:S01]  /*e650*/  LDSM.16.MT88.4 R136, [R184+0x900] ;  /* 0x00090000b888783b */ /* 0x000fe20000004200 */
[----:B------:R-:W-:Y:S02]  /*e660*/  FMNMX.FTZ R8, R28, R31, !PT ;  /* 0x0000001f1c087209 */ /* 0x000fe40007810000 */
[----:B------:R-:W-:Y:S02]  /*e670*/  FSEL R13, R26, -INF , P2 ;  /* 0xff8000001a0d7808 */ /* 0x000fe40001000000 */
[----:B------:R-:W-:Y:S01]  /*e680*/  ISETP.GT.AND P2, PT, R4, 0x21, PT ;  /* 0x000000210400780c */ /* 0x000fe20003f44270 */
[----:B------:R-:W3:Y:S01]  /*e690*/  MUFU.TANH R215, R64 ;  /* 0x0000004000d77308 */ /* 0x000ee20000002400 */
[----:B-----5:R-:W-:-:S02]  /*e6a0*/  FSEL R217, R217, -INF , P0 ;  /* 0xff800000d9d97808 */ /* 0x020fc40000000000 */
[----:B------:R-:W-:Y:S02]  /*e6b0*/  FMNMX.FTZ R6, R5, R6, !PT ;  /* 0x0000000605067209 */ /* 0x000fe40007810000 */
[----:B------:R-:W-:Y:S02]  /*e6c0*/  FMNMX.FTZ R8, R29, R8, !PT ;  /* 0x000000081d087209 */ /* 0x000fe40007810000 */
[----:B--2---:R-:W-:Y:S01]  /*e6d0*/  FSEL R213, R213, -INF , P0 ;  /* 0xff800000d5d57808 */ /* 0x004fe20000000000 */
[----:B------:R-:W2:Y:S01]  /*e6e0*/  MUFU.TANH R211, R66 ;  /* 0x0000004200d37308 */ /* 0x000ea20000002400 */
[----:B------:R-:W-:Y:S02]  /*e6f0*/  ISETP.GT.AND P0, PT, R4, 0x28, PT ;  /* 0x000000280400780c */ /* 0x000fe40003f04270 */
[----:B------:R-:W-:Y:S02]  /*e700*/  FSEL R171, R171, -INF , P2 ;  /* 0xff800000abab7808 */ /* 0x000fe40001000000 */
[----:B------:R-:W-:-:S02]  /*e710*/  FMNMX.FTZ R6, R217, R6, !PT ;  /* 0x00000006d9067209 */ /* 0x000fc40007810000 */
[----:B------:R-:W-:Y:S01]  /*e720*/  FMNMX.FTZ R8, R27, R8, !PT ;  /* 0x000000081b087209 */ /* 0x000fe20007810000 */
[----:B------:R-:W4:Y:S01]  /*e730*/  MUFU.TANH R169, R65 ;  /* 0x0000004100a97308 */ /* 0x000f220000002400 */
[----:B-1----:R-:W-:Y:S02]  /*e740*/  FSEL R177, R177, -INF , P2 ;  /* 0xff800000b1b17808 */ /* 0x002fe40001000000 */
[----:B------:R-:W-:Y:S02]  /*e750*/  ISETP.GT.AND P2, PT, R4, 0x29, PT ;  /* 0x000000290400780c */ /* 0x000fe40003f44270 */
[----:B---3--:R-:W-:Y:S02]  /*e760*/  FSEL R215, R215, -INF , P0 ;  /* 0xff800000d7d77808 */ /* 0x008fe40000000000 */
[----:B------:R-:W-:Y:S01]  /*e770*/  FMNMX.FTZ R6, R171, R6, !PT ;  /* 0x00000006ab067209 */ /* 0x000fe20007810000 */
[----:B------:R-:W1:Y:S01]  /*e780*/  MUFU.TANH R193, R60 ;  /* 0x0000003c00c17308 */ /* 0x000e620000002400 */
[----:B------:R-:W-:-:S02]  /*e790*/  FMNMX.FTZ R8, R19, R8, !PT ;  /* 0x0000000813087209 */ /* 0x000fc40007810000 */
[----:B--2---:R-:W-:Y:S02]  /*e7a0*/  FSEL R211, R211, -INF , P0 ;  /* 0xff800000d3d37808 */ /* 0x004fe40000000000 */
[C---:B------:R-:W-:Y:S02]  /*e7b0*/  ISETP.GT.AND P0, PT, R4.reuse, 0x30, PT ;  /* 0x000000300400780c */ /* 0x040fe40003f04270 */
[----:B------:R-:W-:Y:S01]  /*e7c0*/  FMNMX.FTZ R6, R215, R6, !PT ;  /* 0x00000006d7067209 */ /* 0x000fe20007810000 */
[----:B------:R-:W2:Y:S01]  /*e7d0*/  MUFU.TANH R179, R67 ;  /* 0x0000004300b37308 */ /* 0x000ea20000002400 */
[----:B----4-:R-:W-:Y:S02]  /*e7e0*/  FSEL R169, R169, -INF , P2 ;  /* 0xff800000a9a97808 */ /* 0x010fe40001000000 */
[----:B------:R-:W-:Y:S02]  /*e7f0*/  FMNMX.FTZ R8, R17, R8, !PT ;  /* 0x0000000811087209 */ /* 0x000fe40007810000 */
[----:B------:R-:W-:-:S02]  /*e800*/  ISETP.GT.AND P4, PT, R4, 0x31, PT ;  /* 0x000000310400780c */ /* 0x000fc40003f84270 */
[----:B------:R-:W-:Y:S01]  /*e810*/  FMNMX.FTZ R6, R169, R6, !PT ;  /* 0x00000006a9067209 */ /* 0x000fe20007810000 */
[----:B------:R-:W3:Y:S01]  /*e820*/  MUFU.TANH R61, R61 ;  /* 0x0000003d003d7308 */ /* 0x000ee20000002400 */
[----:B-1----:R-:W-:Y:S02]  /*e830*/  FSEL R193, R193, -INF , P0 ;  /* 0xff800000c1c17808 */ /* 0x002fe40000000000 */
[----:B------:R-:W-:Y:S02]  /*e840*/  FMNMX.FTZ R8, R15, R8, !PT ;  /* 0x000000080f087209 */ /* 0x000fe40007810000 */
[----:B------:R-:W-:Y:S02]  /*e850*/  FMNMX.FTZ R6, R193, R6, !PT ;  /* 0x00000006c1067209 */ /* 0x000fe40007810000 */
[----:B------:R-:W-:Y:S01]  /*e860*/  FMNMX.FTZ R8, R13, R8, !PT ;  /* 0x000000080d087209 */ /* 0x000fe20007810000 */
[----:B------:R-:W1:Y:S01]  /*e870*/  MUFU.TANH R181, R56 ;  /* 0x0000003800b57308 */ /* 0x000e620000002400 */
[----:B--2---:R-:W-:Y:S01]  /*e880*/  FSEL R179, R179, -INF , P2 ;  /* 0xff800000b3b37808 */ /* 0x004fe20001000000 */
[----:B------:R-:W-:Y:S01]  /*e890*/  LDSM.16.MT88.4 R64, [R162+0x2100] ;  /* 0x00210000a240783b */ /* 0x000fe20000004200 */
[----:B------:R-:W-:-:S02]  /*e8a0*/  ISETP.GT.AND P2, PT, R4, 0x38, PT ;  /* 0x000000380400780c */ /* 0x000fc40003f44270 */
[----:B------:R-:W-:-:S03]  /*e8b0*/  FMNMX.FTZ R8, R213, R8, !PT ;  /* 0x00000008d5087209 */ /* 0x000fc60007810000 */
[----:B------:R-:W2:Y:S01]  /*e8c0*/  MUFU.TANH R62, R62 ;  /* 0x0000003e003e7308 */ /* 0x000ea20000002400 */
[----:B---3--:R-:W-:-:S04]  /*e8d0*/  FSEL R183, R61, -INF , P4 ;  /* 0xff8000003db77808 */ /* 0x008fc80002000000 */
[----:B------:R-:W-:-:S03]  /*e8e0*/  FMNMX.FTZ R6, R183, R6, !PT ;  /* 0x00000006b7067209 */ /* 0x000fc60007810000 */
[----:B------:R-:W3:Y:S01]  /*e8f0*/  MUFU.TANH R151, R57 ;  /* 0x0000003900977308 */ /* 0x000ee20000002400 */
[----:B-1----:R-:W-:-:S07]  /*e900*/  FSEL R181, R181, -INF , P2 ;  /* 0xff800000b5b57808 */ /* 0x002fce0001000000 */
[----:B------:R-:W1:Y:S01]  /*e910*/  MUFU.TANH R63, R63 ;  /* 0x0000003f003f7308 */ /* 0x000e620000002400 */
[----:B--2---:R-:W-:Y:S02]  /*e920*/  FSEL R149, R62, -INF , P0 ;  /* 0xff8000003e957808 */ /* 0x004fe40000000000 */
[----:B------:R-:W-:Y:S02]  /*e930*/  ISETP.GT.AND P0, PT, R4, 0x39, PT ;  /* 0x000000390400780c */ /* 0x000fe40003f04270 */
[----:B------:R-:W-:Y:S02]  /*e940*/  FMNMX.FTZ R4, R181, R6, !PT ;  /* 0x00000006b5047209 */ /* 0x000fe40007810000 */
[----:B------:R-:W-:Y:S01]  /*e950*/  FMNMX.FTZ R6, R177, R8, !PT ;  /* 0x00000008b1067209 */ /* 0x000fe20007810000 */
[----:B------:R-:W2:Y:S01]  /*e960*/  MUFU.TANH R145, R58 ;  /* 0x0000003a00917308 */ /* 0x000ea20000002400 */
[----:B---3--:R-:W-:Y:S02]  /*e970*/  FSEL R151, R151, -INF , P0 ;  /* 0xff80000097977808 */ /* 0x008fe40000000000 */
[----:B------:R-:W-:-:S02]  /*e980*/  FMNMX.FTZ R6, R211, R6, !PT ;  /* 0x00000006d3067209 */ /* 0x000fc40007810000 */
[----:B------:R-:W-:Y:S02]  /*e990*/  FMNMX.FTZ R4, R151, R4, !PT ;  /* 0x0000000497047209 */ /* 0x000fe40007810000 */
[----:B------:R-:W-:Y:S01]  /*e9a0*/  FMNMX.FTZ R6, R179, R6, !PT ;  /* 0x00000006b3067209 */ /* 0x000fe20007810000 */
[----:B------:R-:W3:Y:S01]  /*e9b0*/  MUFU.TANH R173, R59 ;  /* 0x0000003b00ad7308 */ /* 0x000ee20000002400 */
[----:B-1----:R-:W-:Y:S01]  /*e9c0*/  FSEL R147, R63, -INF , P4 ;  /* 0xff8000003f937808 */ /* 0x002fe20002000000 */
[----:B------:R-:W1:Y:S01]  /*e9d0*/  SHFL.BFLY PT, R25, R4, 0x2, 0x1f ;  /* 0x0c401f0004197f89 */ /* 0x000e6200000e0000 */
[----:B------:R-:W-:-:S04]  /*e9e0*/  FMNMX.FTZ R6, R149, R6, !PT ;  /* 0x0000000695067209 */ /* 0x000fc80007810000 */
[----:B------:R-:W-:Y:S02]  /*e9f0*/  FMNMX.FTZ R6, R147, R6, !PT ;  /* 0x0000000693067209 */ /* 0x000fe40007810000 */
[----:B--2---:R-:W-:-:S04]  /*ea00*/  FSEL R145, R145, -INF , P2 ;  /* 0xff80000091917808 */ /* 0x004fc80001000000 */
[----:B------:R-:W-:Y:S02]  /*ea10*/  FMNMX.FTZ R6, R145, R6, !PT ;  /* 0x0000000691067209 */ /* 0x000fe40007810000 */
[----:B---3--:R-:W-:Y:S01]  /*ea20*/  FSEL R173, R173, -INF , P0 ;  /* 0xff800000adad7808 */ /* 0x008fe20000000000 */
[----:B------:R-:W-:Y:S03]  /*ea30*/  LDSM.16.MT88.4 R56, [R184+0x2100] ;  /* 0x00210000b838783b */ /* 0x000fe60000004200 */
        /* <DEDUP_REMOVED lines=8> */
[----:B------:R-:W-:-:S05]  /*eac0*/  FMUL.FTZ R144, R132, c[0x0][0x2d0] ;  /* 0x0000b40084907a20 */ /* 0x000fca0000410000 */
[----:B------:R-:W-:-:S05]  /*ead0*/  FSEL R144, R144, RZ, P0 ;  /* 0x000000ff90907208 */ /* 0x000fca0000000000 */
[--C-:B------:R-:W-:Y:S02]  /*eae0*/  FFMA.FTZ R165, R3, c[0x0][0x2d0], -R144.reuse ;  /* 0x0000b40003a57a23 */ /* 0x100fe40000010890 */
[--C-:B------:R-:W-:Y:S02]  /*eaf0*/  FFMA.FTZ R158, R52, c[0x0][0x2d0], -R144.reuse ;  /* 0x0000b400349e7a23 */ /* 0x100fe40000010890 */
[--C-:B------:R-:W-:Y:S02]  /*eb00*/  FFMA.FTZ R161, R33, c[0x0][0x2d0], -R144.reuse ;  /* 0x0000b40021a17a23 */ /* 0x100fe40000010890 */
[--C-:B------:R-:W-:Y:S01]  /*eb10*/  FFMA.FTZ R154, R21, c[0x0][0x2d0], -R144.reuse ;  /* 0x0000b400159a7a23 */ /* 0x100fe20000010890 */
[----:B------:R-:W-:Y:S01]  /*eb20*/  MUFU.EX2 R165, R165 ;  /* 0x000000a500a57308 */ /* 0x000fe20000000800 */
[----:B--2---:R-:W-:Y:S01]  /*eb30*/  FMNMX.FTZ R3, R23, R4, !PT ;  /* 0x0000000417037209 */ /* 0x004fe20007810000 */
[--C-:B------:R-:W-:Y:S01]  /*eb40*/  FFMA.FTZ R159, R11, c[0x0][0x2d0], -R144.reuse ;  /* 0x0000b4000b9f7a23 */ /* 0x100fe20000010890 */
[----:B------:R-:W-:Y:S01]  /*eb50*/  LDSM.16.MT88.4 R20, [R162+0x2900] ;  /* 0x00290000a214783b */ /* 0x000fe20000004200 */
[--C-:B------:R-:W-:Y:S01]  /*eb60*/  FFMA.FTZ R152, R9, c[0x0][0x2d0], -R144.reuse ;  /* 0x0000b40009987a23 */ /* 0x100fe20000010890 */
[C---:B------:R-:W-:Y:S01]  /*eb70*/  FSETP.NEU.FTZ.AND P0, PT, R3.reuse, -INF , PT ;  /* 0xff8000000300780b */ /* 0x040fe20003f1d000 */
[----:B------:R-:W-:Y:S01]  /*eb80*/  FMUL.FTZ R168, R3, c[0x0][0x2d0] ;  /* 0x0000b40003a87a20 */ /* 0x000fe20000410000 */
[----:B------:R-:W1:Y:S01]  /*eb90*/  LDSM.16.MT88.4 R8, [R184+0x4100] ;  /* 0x00410000b808783b */ /* 0x000e620000004200 */
[--C-:B------:R-:W-:Y:S01]  /*eba0*/  FFMA.FTZ R155, R7, c[0x0][0x2d0], -R144.reuse ;  /* 0x0000b400079b7a23 */ /* 0x100fe20000010890 */
[----:B------:R-:W2:Y:S01]  /*ebb0*/  MUFU.EX2 R158, R158 ;  /* 0x0000009e009e7308 */ /* 0x000ea20000000800 */
[--C-:B------:R-:W-:Y:S01]  /*ebc0*/  FFMA.FTZ R90, R5, c[0x0][0x2d0], -R144.reuse ;  /* 0x0000b400055a7a23 */ /* 0x100fe20000010890 */
[----:B------:R-:W-:Y:S01]  /*ebd0*/  FSEL R168, R168, RZ, P0 ;  /* 0x000000ffa8a87208 */ /* 0x000fe20000000000 */
[----:B------:R3:W4:Y:S01]  /*ebe0*/  LDSM.16.MT88.4 R4, [R0+0x4100] ;  /* 0x004100000004783b */ /* 0x0007220000004200 */
[--C-:B------:R-:W-:Y:S01]  /*ebf0*/  FFMA.FTZ R166, R217, c[0x0][0x2d0], -R144.reuse ;  /* 0x0000b400d9a67a23 */ /* 0x100fe20000010890 */
[----:B------:R-:W-:Y:S01]  /*ec00*/  ISETP.GE.AND P0, PT, R89, 0x81, PT ;  /* 0x000000815900780c */ /* 0x000fe20003f06270 */
[----:B------:R-:W-:Y:S01]  /*ec10*/  FFMA.FTZ R171, R171, c[0x0][0x2d0], -R144 ;  /* 0x0000b400abab7a23 */ /* 0x000fe20000010890 */
[----:B------:R-:W-:Y:S01]  /*ec20*/  LDSM.16.MT88.4 R32, [R162+0x900] ;  /* 0x00090000a220783b */ /* 0x000fe20000004200 */
[--C-:B------:R-:W-:Y:S01]  /*ec30*/  FFMA.FTZ R167, R28, c[0x0][0x2d0], -R168.reuse ;  /* 0x0000b4001ca77a23 */ /* 0x100fe200000108a8 */
[----:B------:R-:W-:Y:S01]  /*ec40*/  MUFU.EX2 R161, R161 ;  /* 0x000000a100a17308 */ /* 0x000fe20000000800 */
[----:B------:R-:W-:-:S02]  /*ec50*/  FFMA.FTZ R160, R31, c[0x0][0x2d0], -R168 ;  /* 0x0000b4001fa07a23 */ /* 0x000fc400000108a8 */
[--C-:B------:R-:W-:Y:S02]  /*ec60*/  FFMA.FTZ R163, R29, c[0x0][0x2d0], -R168.reuse ;  /* 0x0000b4001da37a23 */ /* 0x100fe400000108a8 */
[--C-:B------:R-:W-:Y:S01]  /*ec70*/  FFMA.FTZ R156, R27, c[0x0][0x2d0], -R168.reuse ;  /* 0x0000b4001b9c7a23 */ /* 0x100fe200000108a8 */
[----:B------:R-:W-:Y:S01]  /*ec80*/  LDSM.16.MT88.4 R28, [R175+0x2900] ;  /* 0x00290000af1c783b */ /* 0x000fe20000004200 */
[--C-:B------:R-:W-:Y:S01]  /*ec90*/  FFMA.FTZ R91, R15, c[0x0][0x2d0], -R168.reuse ;  /* 0x0000b4000f5b7a23 */ /* 0x100fe200000108a8 */
[----:B------:R-:W5:Y:S01]  /*eca0*/  MUFU.EX2 R154, R154 ;  /* 0x0000009a009a7308 */ /* 0x000f620000000800 */
[----:B--2---:R-:W-:Y:S01]  /*ecb0*/  F2FP.BF16.PACK_AB R96, R158, R165 ;  /* 0x000000a59e60723e */ /* 0x004fe200000010ff */
[--C-:B------:R-:W-:Y:S01]  /*ecc0*/  FFMA.FTZ R157, R19, c[0x0][0x2d0], -R168.reuse ;  /* 0x0000b400139d7a23 */ /* 0x100fe200000108a8 */
[----:B------:R-:W-:Y:S01]  /*ecd0*/  LDSM.16.MT88.4 R24, [R185+0x900] ;  /* 0x00090000b918783b */ /* 0x000fe20000004200 */
[----:B------:R-:W-:Y:S02]  /*ece0*/  FFMA.FTZ R2, R17, c[0x0][0x2d0], -R168 ;  /* 0x0000b40011027a23 */ /* 0x000fe400000108a8 */
[----:B------:R-:W-:Y:S01]  /*ecf0*/  FFMA.FTZ R164, R215, c[0x0][0x2d0], -R144 ;  /* 0x0000b400d7a47a23 */ /* 0x000fe20000010890 */
[----:B------:R-:W-:Y:S01]  /*ed00*/  LDSM.16.MT88.4 R16, [R184+0x2900] ;  /* 0x00290000b810783b */ /* 0x000fe20000004200 */
[----:B------:R-:W-:Y:S01]  /*ed10*/  MUFU.EX2 R167, R167 ;  /* 0x000000a700a77308 */ /* 0x000fe20000000800 */
[----:B---3--:R-:W-:-:S02]  /*ed20*/  FFMA.FTZ R0, R13, c[0x0][0x2d0], -R168 ;  /* 0x0000b4000d007a23 */ /* 0x008fc400000108a8 */
[----:B------:R-:W2:Y:S01]  /*ed30*/  LDSM.16.MT88.4 R12, [R185+0x2900] ;  /* 0x00290000b90c783b */ /* 0x000ea20000004200 */
[----:B------:R-:W-:Y:S02]  /*ed40*/  FFMA.FTZ R169, R169, c[0x0][0x2d0], -R144 ;  /* 0x0000b400a9a97a23 */ /* 0x000fe40000010890 */
[--C-:B------:R-:W-:Y:S02]  /*ed50*/  FFMA.FTZ R170, R213, c[0x0][0x2d0], -R168.reuse ;  /* 0x0000b400d5aa7a23 */ /* 0x100fe400000108a8 */
[----:B------:R-:W3:Y:S01]  /*ed60*/  MUFU.EX2 R160, R160 ;  /* 0x000000a000a07308 */ /* 0x000ee20000000800 */
[----:B-----5:R-:W-:Y:S01]  /*ed70*/  F2FP.BF16.PACK_AB R98, R154, R161 ;  /* 0x000000a19a62723e */ /* 0x020fe200000010ff */
[--C-:B------:R-:W-:Y:S02]  /*ed80*/  FFMA.FTZ R177, R177, c[0x0][0x2d0], -R168.reuse ;  /* 0x0000b400b1b17a23 */ /* 0x100fe400000108a8 */
[--C-:B------:R-:W-:Y:S02]  /*ed90*/  FFMA.FTZ R172, R211, c[0x0][0x2d0], -R168.reuse ;  /* 0x0000b400d3ac7a23 */ /* 0x100fe400000108a8 */
[----:B------:R-:W-:-:S02]  /*eda0*/  FFMA.FTZ R179, R179, c[0x0][0x2d0], -R168 ;  /* 0x0000b400b3b37a23 */ /* 0x000fc400000108a8 */
[----:B------:R-:W-:Y:S01]  /*edb0*/  MUFU.EX2 R163, R163 ;  /* 0x000000a300a37308 */ /* 0x000fe20000000800 */
[--C-:B------:R-:W-:Y:S02]  /*edc0*/  FFMA.FTZ R176, R181, c[0x0][0x2d0], -R144.reuse ;  /* 0x0000b400b5b07a23 */ /* 0x100fe40000010890 */
[--C-:B------:R-:W-:Y:S02]  /*edd0*/  FFMA.FTZ R174, R193, c[0x0][0x2d0], -R144.reuse ;  /* 0x0000b400c1ae7a23 */ /* 0x100fe40000010890 */
[--C-:B------:R-:W-:Y:S02]  /*ede0*/  FFMA.FTZ R183, R183, c[0x0][0x2d0], -R144.reuse ;  /* 0x0000b400b7b77a23 */ /* 0x100fe40000010890 */
[----:B------:R-:W-:Y:S01]  /*edf0*/  FFMA.FTZ R223, R151, c[0x0][0x2d0], -R144 ;  /* 0x0000b40097df7a23 */ /* 0x000fe20000010890 */
[----:B------:R-:W5:Y:S01]  /*ee00*/  MUFU.EX2 R156, R156 ;  /* 0x0000009c009c7308 */ /* 0x000f620000000800 */
[----:B---3--:R-:W-:Y:S01]  /*ee10*/  F2FP.BF16.PACK_AB R97, R160, R167 ;  /* 0x000000a7a061723e */ /* 0x008fe200000010ff */
[----:B------:R-:W-:-:S02]  /*ee20*/  FFMA.FTZ R178, R149, c[0x0][0x2d0], -R168 ;  /* 0x0000b40095b27a23 */ /* 0x000fc400000108a8 */
[--C-:B------:R-:W-:Y:S01]  /*ee30*/  FFMA.FTZ R181, R147, c[0x0][0x2d0], -R168.reuse ;  /* 0x0000b40093b57a23 */ /* 0x100fe200000108a8 */
[----:B------:R-:W-:Y:S01]  /*ee40*/  LDSM.16.MT88.4 R148, [R175+0x1900] ;  /* 0x00190000af94783b */ /* 0x000fe20000004200 */
[--C-:B------:R-:W-:Y:S02]  /*ee50*/  FFMA.FTZ R180, R145, c[0x0][0x2d0], -R168.reuse ;  /* 0x0000b40091b47a23 */ /* 0x100fe400000108a8 */
[----:B------:R-:W-:Y:S01]  /*ee60*/  MUFU.EX2 R159, R159 ;  /* 0x0000009f009f7308 */ /* 0x000fe20000000800 */
[----:B------:R-:W-:Y:S01]  /*ee70*/  FFMA.FTZ R221, R173, c[0x0][0x2d0], -R168 ;  /* 0x0000b400addd7a23 */ /* 0x000fe200000108a8 */
[----:B------:R-:W-:Y:S01]  /*ee80*/  LDSM.16.MT88.4 R144, [R175+0x3900] ;  /* 0x00390000af90783b */ /* 0x000fe20000004200 */
[----:B------:R-:W-:Y:S02]  /*ee90*/  FADD.FTZ R158, R165, R158 ;  /* 0x0000009ea59e7221 */ /* 0x000fe40000010000 */
[----:B------:R-:W-:Y:S02]  /*eea0*/  FADD.FTZ R160, R167, R160 ;  /* 0x000000a0a7a07221 */ /* 0x000fe40000010000 */
[----:B------:R-:W-:Y:S01]  /*eeb0*/  FADD.FTZ R161, R161, R158 ;  /* 0x0000009ea1a17221 */ /* 0x000fe20000010000 */
[----:B-----5:R-:W-:Y:S01]  /*eec0*/  F2FP.BF16.PACK_AB R99, R156, R163 ;  /* 0x000000a39c63723e */ /* 0x020fe200000010ff */
[----:B------:R-:W3:Y:S01]  /*eed0*/  MUFU.EX2 R152, R152 ;  /* 0x0000009800987308 */ /* 0x000ee20000000800 */
[----:B------:R-:W-:-:S02]  /*eee0*/  FADD.FTZ R163, R163, R160 ;  /* 0x000000a0a3a37221 */ /* 0x000fc40000010000 */
        /* <DEDUP_REMOVED lines=21> */
[----:B------:R-:W2:Y:S06]  /*f040*/  MUFU.EX2 R169, R169 ;  /* 0x000000a900a97308 */ /* 0x000eac0000000800 */
[C---:B------:R-:W-:Y:S02]  /*f050*/  HMMA.16816.F32.BF16 R76, R96.reuse, R80, RZ ;  /* 0x00000050604c723c */ /* 0x040fe400000418ff */
[----:B------:R-:W-:Y:S06]  /*f060*/  MUFU.EX2 R170, R170 ;  /* 0x000000aa00aa7308 */ /* 0x000fec0000000800 */
[C---:B-1----:R-:W-:Y:S02]  /*f070*/  HMMA.16816.F32.BF16 R84, R96.reuse, R8, RZ ;  /* 0x000000086054723c */ /* 0x042fe400000418ff */
        /* <DEDUP_REMOVED lines=21> */
[C---:B----4-:R-:W-:Y:S07]  /*f1d0*/  HMMA.16816.F32.BF16 R92, R96.reuse, R4, RZ ;  /* 0x00000004605c723c */ /* 0x050fee00000418ff */
[----:B---3--:R-:W-:Y:S01]  /*f1e0*/  F2FP.BF16.PACK_AB R4, R152, R159 ;  /* 0x0000009f9804723e */ /* 0x008fe200000010ff */
[----:B------:R-:W-:Y:S01]  /*f1f0*/  HMMA.16816.F32.BF16 R96, R96, R6, RZ ;  /* 0x000000066060723c */ /* 0x000fe200000418ff */
[----:B-----5:R-:W-:Y:S01]  /*f200*/  F2FP.BF16.PACK_AB R5, R2, R157 ;  /* 0x0000009d0205723e */ /* 0x020fe200000010ff */
[----:B------:R-:W-:-:S02]  /*f210*/  FADD.FTZ R159, R159, R154 ;  /* 0x0000009a9f9f7221 */ /* 0x000fc40000010000 */
[----:B------:R-:W-:Y:S02]  /*f220*/  FADD.FTZ R157, R157, R156 ;  /* 0x0000009c9d9d7221 */ /* 0x000fe40000010000 */
[----:B------:R-:W-:Y:S01]  /*f230*/  FADD.FTZ R152, R152, R159 ;  /* 0x0000009f98987221 */ /* 0x000fe20000010000 */
[----:B------:R-:W-:Y:S01]  /*f240*/  F2FP.BF16.PACK_AB R6, R90, R155 ;  /* 0x0000009b5a06723e */ /* 0x000fe200000010ff */
[----:B------:R-:W-:Y:S01]  /*f250*/  FADD.FTZ R2, R2, R157 ;  /* 0x0000009d02027221 */ /* 0x000fe20000010000 */
[----:B------:R-:W-:Y:S01]  /*f260*/  F2FP.BF16.PACK_AB R7, R0, R91 ;  /* 0x0000005b0007723e */ /* 0x000fe200000010ff */
[----:B------:R-:W-:Y:S02]  /*f270*/  FADD.FTZ R155, R155, R152 ;  /* 0x000000989b9b7221 */ /* 0x000fe40000010000 */
[----:B------:R-:W-:Y:S02]  /*f280*/  FADD.FTZ R91, R91, R2 ;  /* 0x000000025b5b7221 */ /* 0x000fe40000010000 */
[----:B------:R-:W-:-:S02]  /*f290*/  FADD.FTZ R155, R90, R155 ;  /* 0x0000009b5a9b7221 */ /* 0x000fc40000010000 */
[C---:B--2---:R-:W-:Y:S08]  /*f2a0*/  HMMA.16816.F32.BF16 R36, R4.reuse, R12, R36 ;  /* 0x0000000c0424723c */ /* 0x044ff00000041824 */
        /* <DEDUP_REMOVED lines=8> */
[C---:B------:R-:W-:Y:S08]  /*f330*/  HMMA.16816.F32.BF16 R60, R4.reuse, R20, R60 ;  /* 0x00000014043c723c */ /* 0x040ff0000004183c */
[C---:B------:R-:W-:Y:S01]  /*f340*/  HMMA.16816.F32.BF16 R64, R4.reuse, R22, R64 ;  /* 0x000000160440723c */ /* 0x040fe20000041840 */
[----:B------:R-:W5:Y:S07]  /*f350*/  LDSM.16.MT88.4 R20, [R162+0x4900] ;  /* 0x00490000a214783b */ /* 0x000f6e0000004200 */
        /* <DEDUP_REMOVED lines=18> */
[C---:B----4-:R-:W-:Y:S08]  /*f480*/  HMMA.16816.F32.BF16 R68, R4.reuse, R24, R68 ;  /* 0x000000180444723c */ /* 0x050ff00000041844 */
[C---:B------:R-:W-:Y:S01]  /*f490*/  HMMA.16816.F32.BF16 R72, R4.reuse, R26, R72 ;  /* 0x0000001a0448723c */ /* 0x040fe20000041848 */
[----:B------:R-:W-:Y:S07]  /*f4a0*/  LDSM.16.MT88.4 R24, [R185+0x5100] ;  /* 0x00510000b918783b */ /* 0x000fee0000004200 */
[C---:B-----5:R-:W-:Y:S08]  /*f4b0*/  HMMA.16816.F32.BF16 R92, R4.reuse, R20, R92 ;  /* 0x00000014045c723c */ /* 0x060ff0000004185c */
[----:B------:R-:W-:Y:S01]  /*f4c0*/  HMMA.16816.F32.BF16 R96, R4, R22, R96 ;  /* 0x000000160460723c */ /* 0x000fe20000041860 */
[----:B------:R-:W4:Y:S06]  /*f4d0*/  LDSM.16.MT88.4 R20, [R185+0x3100] ;  /* 0x00310000b914783b */ /* 0x000f2c0000004200 */
[----:B------:R-:W-:Y:S01]  /*f4e0*/  F2FP.BF16.PACK_AB R4, R171, R166 ;  /* 0x000000a6ab04723e */ /* 0x000fe200000010ff */
[----:B------:R-:W-:Y:S01]  /*f4f0*/  FADD.FTZ R166, R166, R155 ;  /* 0x0000009ba6a67221 */ /* 0x000fe20000010000 */
[----:B------:R-:W-:-:S02]  /*f500*/  F2FP.BF16.PACK_AB R6, R169, R164 ;  /* 0x000000a4a906723e */ /* 0x000fc400000010ff */
[----:B-1----:R-:W-:Y:S01]  /*f510*/  F2FP.BF16.PACK_AB R5, R177, R170 ;  /* 0x000000aab105723e */ /* 0x002fe200000010ff */
[----:B------:R-:W-:Y:S01]  /*f520*/  FADD.FTZ R171, R171, R166 ;  /* 0x000000a6abab7221 */ /* 0x000fe20000010000 */
[----:B------:R-:W-:-:S03]  /*f530*/  F2FP.BF16.PACK_AB R7, R179, R172 ;  /* 0x000000acb307723e */ /* 0x000fc600000010ff */
[----:B------:R-:W-:-:S04]  /*f540*/  FADD.FTZ R164, R164, R171 ;  /* 0x000000aba4a47221 */ /* 0x000fc80000010000 */
[----:B--2---:R-:W-:Y:S01]  /*f550*/  HMMA.16816.F32.BF16 R128, R4, R12, R128 ;  /* 0x0000000c0480723c */ /* 0x004fe20000041880 */
[----:B------:R-:W-:-:S07]  /*f560*/  FADD.FTZ R169, R169, R164 ;  /* 0x000000a4a9a97221 */ /* 0x000fce0000010000 */
[C---:B------:R-:W-:Y:S01]  /*f570*/  HMMA.16816.F32.BF16 R124, R4.reuse, R14, R124 ;  /* 0x0000000e047c723c */ /* 0x040fe2000004187c */
[----:B------:R-:W1:Y:S07]  /*f580*/  LDSM.16.MT88.4 R12, [R184+0x3100] ;  /* 0x00310000b80c783b */ /* 0x000e6e0000004200 */
[C---:B---3--:R-:W-:Y:S08]  /*f590*/  HMMA.16816.F32.BF16 R120, R4.reuse, R16, R120 ;  /* 0x000000100478723c */ /* 0x048ff00000041878 */
[C---:B------:R-:W-:Y:S01]  /*f5a0*/  HMMA.16816.F32.BF16 R116, R4.reuse, R18, R116 ;  /* 0x000000120474723c */ /* 0x040fe20000041874 */
[----:B------:R-:W2:Y:S07]  /*f5b0*/  LDSM.16.MT88.4 R16, [R162+0x3100] ;  /* 0x00310000a210783b */ /* 0x000eae0000004200 */
[C---:B----4-:R-:W-:Y:S08]  /*f5c0*/  HMMA.16816.F32.BF16 R36, R4.reuse, R20, R36 ;  /* 0x000000140424723c */ /* 0x050ff00000041824 */
        /* <DEDUP_REMOVED lines=11> */
[----:B------:R-:W-:Y:S07]  /*f680*/  LDSM.16.MT88.4 R20, [R162+0x3900] ;  /* 0x00390000a214783b */ /* 0x000fee0000004200 */
        /* <DEDUP_REMOVED lines=28> */
[C---:B------:R-:W-:Y:S08]  /*f850*/  HMMA.16816.F32.BF16 R60, R4.reuse, R20, R60 ;  /* 0x00000014043c723c */ /* 0x040ff0000004183c */
[C---:B------:R-:W-:Y:S01]  /*f860*/  HMMA.16816.F32.BF16 R64, R4.reuse, R22, R64 ;  /* 0x000000160440723c */ /* 0x040fe20000041840 */
[----:B------:R-:W3:Y:S07]  /*f870*/  LDSM.16.MT88.4 R20, [R162+0x5900] ;  /* 0x00590000a214783b */ /* 0x000eee0000004200 */
[C---:B--2---:R-:W-:Y:S07]  /*f880*/  HMMA.16816.F32.BF16 R68, R4.reuse, R16, R68 ;  /* 0x000000100444723c */ /* 0x044fee0000041844 */
[----:B------:R-:W-:Y:S01]  /*f890*/  @P0 LEA.HI.SX32 R17, R133, 0xfffffffd, 0x1a ;  /* 0xfffffffd85110811 */ /* 0x000fe200078fd2ff */
[----:B------:R-:W-:Y:S03]  /*f8a0*/  HMMA.16816.F32.BF16 R72, R4, R18, R72 ;  /* 0x000000120448723c */ /* 0x000fe60000041848 */
[----:B------:R-:W-:Y:S01]  /*f8b0*/  @P0 SHF.R.S32.HI R16, RZ, 0x1f, R17 ;  /* 0x0000001fff100819 */ /* 0x000fe20000011411 */
[----:B------:R-:W-:-:S03]  /*f8c0*/  @P0 IMAD R88, R88, R17, RZ ;  /* 0x0000001158580224 */ /* 0x000fc600078e02ff */
[-C--:B------:R-:W-:Y:S01]  /*f8d0*/  @P0 IMAD.WIDE.U32 R18, R17, R153.reuse, R208 ;  /* 0x0000009911120225 */ /* 0x080fe200078e00d0 */
[C---:B------:R-:W-:Y:S03]  /*f8e0*/  HMMA.16816.F32.BF16 R120, R4.reuse, R148, R120 ;  /* 0x000000940478723c */ /* 0x040fe60000041878 */
[----:B------:R-:W-:Y:S02]  /*f8f0*/  FADD.FTZ R17, R0, R91 ;  /* 0x0000005b00117221 */ /* 0x000fe40000010000 */
[----:B------:R-:W-:Y:S02]  /*f900*/  @P0 IMAD R153, R16, R153, R88 ;  /* 0x0000009910990224 */ /* 0x000fe400078e0258 */
[----:B------:R-:W-:Y:S01]  /*f910*/  FADD.FTZ R170, R170, R17 ;  /* 0x00000011aaaa7221 */ /* 0x000fe20000010000 */
[----:B-1----:R-:W-:Y:S01]  /*f920*/  HMMA.16816.F32.BF16 R84, R4, R12, R84 ;  /* 0x0000000c0454723c */ /* 0x002fe20000041854 */
[----:B------:R-:W-:-:S02]  /*f930*/  @P0 IMAD.IADD R153, R19, 0x1, R153 ;  /* 0x0000000113990824 */ /* 0x000fc400078e0299 */
[----:B------:R-:W-:-:S04]  /*f940*/  FADD.FTZ R177, R177, R170 ;  /* 0x000000aab1b17221 */ /* 0x000fc80000010000 */
[----:B------:R-:W-:Y:S01]  /*f950*/  @P0 LEA R12, P2, R18, c[0x0][0x1c8], 0x1 ;  /* 0x00007200120c0a11 */ /* 0x000fe200078408ff */
[----:B------:R-:W-:Y:S01]  /*f960*/  FADD.FTZ R172, R172, R177 ;  /* 0x000000b1acac7221 */ /* 0x000fe20000010000 */
[----:B------:R-:W-:Y:S02]  /*f970*/  HMMA.16816.F32.BF16 R88, R4, R14, R8 ;  /* 0x0000000e0458723c */ /* 0x000fe40000041808 */
[----:B------:R-:W-:Y:S01]  /*f980*/  @P0 LEA.HI.X R13, R18, c[0x0][0x1cc], R153, 0x1, P2 ;  /* 0x00007300120d0a11 */ /* 0x000fe200010f0c99 */
[----:B------:R-:W-:-:S04]  /*f990*/  FADD.FTZ R179, R179, R172 ;  /* 0x000000acb3b37221 */ /* 0x000fc80000010000 */
[C---:B------:R-:W-:Y:S01]  /*f9a0*/  @P0 LEA R8, P2, R197.reuse, R12, 0x1 ;  /* 0x0000000cc5080211 */ /* 0x040fe200078408ff */
[----:B------:R-:W-:Y:S01]  /*f9b0*/  FADD.FTZ R178, R178, R179 ;  /* 0x000000b3b2b27221 */ /* 0x000fe20000010000 */
[----:B------:R-:W-:Y:S01]  /*f9c0*/  @!PT LDS RZ, [RZ] ;  /* 0x00000000fffff984 */ /* 0x000fe20000000800 */
[----:B------:R-:W-:Y:S01]  /*f9d0*/  @!PT LDS RZ, [RZ] ;  /* 0x00000000fffff984 */ /* 0x000fe20000000800 */
[----:B------:R-:W-:Y:S01]  /*f9e0*/  @!PT LDS RZ, [RZ] ;  /* 0x00000000fffff984 */ /* 0x000fe20000000800 */
[----:B------:R1:W-:Y:S01]  /*f9f0*/  @P0 LDGSTS.E.BYPASS.LTC128B.128 [R134+0xc100], [R12.64], !P6 ;  /* 0x0c1000000c860fae */ /* 0x0003e2000f101d46 */
[C---:B------:R-:W-:Y:S01]  /*fa00*/  HMMA.16816.F32.BF16 R116, R4.reuse, R150, R116 ;  /* 0x000000960474723c */ /* 0x040fe20000041874 */
[----:B------:R-:W-:Y:S01]  /*fa10*/  @P0 LEA.HI.X R9, R197, R13, R196, 0x1, P2 ;  /* 0x0000000dc5090211 */ /* 0x000fe200010f0cc4 */
[----:B------:R-:W-:Y:S01]  /*fa20*/  FADD.FTZ R181, R181, R178 ;  /* 0x000000b2b5b57221 */ /* 0x000fe20000010000 */
[----:B------:R1:W-:Y:S03]  /*fa30*/  @P0 LDGSTS.E.BYPASS.LTC128B.128 [R134+0xe100], [R12.64+0x80], !P5 ;  /* 0x0e1000800c860fae */ /* 0x0003e6000e901d46 */
[----:B------:R-:W-:Y:S01]  /*fa40*/  FADD.FTZ R180, R180, R181 ;  /* 0x000000b5b4b47221 */ /* 0x000fe20000010000 */
[----:B------:R1:W-:Y:S01]  /*fa50*/  @P0 LDGSTS.E.BYPASS.LTC128B.128 [R134+0x10100], [R12.64+0x100], !P1 ;  /* 0x101001000c860fae */ /* 0x0003e2000c901d46 */
[C---:B------:R-:W-:Y:S02]  /*fa60*/  HMMA.16816.F32.BF16 R44, R4.reuse, R144, R44 ;  /* 0x00000090042c723c */ /* 0x040fe4000004182c */
[----:B------:R-:W-:Y:S01]  /*fa70*/  FADD.FTZ R221, R221, R180 ;  /* 0x000000b4dddd7221 */ /* 0x000fe20000010000 */
[----:B------:R1:W-:Y:S04]  /*fa80*/  @P0 LDGSTS.E.BYPASS.LTC128B.128 [R134+0xd100], [R8.64], !P6 ;  /* 0x0d10000008860fae */ /* 0x0003e8000f101d46 */
[----:B------:R1:W-:Y:S01]  /*fa90*/  @P0 LDGSTS.E.BYPASS.LTC128B.128 [R134+0xf100], [R8.64+0x80], !P5 ;  /* 0x0f10008008860fae */ /* 0x0003e2000e901d46 */
[----:B------:R-:W-:Y:S03]  /*faa0*/  HMMA.16816.F32.BF16 R48, R4, R146, R48 ;  /* 0x000000920430723c */ /* 0x000fe60000041830 */
[----:B------:R1:W-:Y:S01]  /*fab0*/  @P0 LDGSTS.E.BYPASS.LTC128B.128 [R134+0x11100], [R8.64+0x100], !P1 ;  /* 0x1110010008860fae */ /* 0x0003e2000c901d46 */
[----:B------:R-:W-:-:S03]  /*fac0*/  ISETP.NE.AND P1, PT, R135, RZ, PT ;  /* 0x000000ff8700720c */ /* 0x000fc60003f25270 */
[----:B------:R-:W0:Y:S01]  /*fad0*/  LDGDEPBAR ;  /* 0x00000000000079af */ /* 0x000e220000000000 */
        /* <DEDUP_REMOVED lines=11> */
[----:B------:R-:W-:Y:S01]  /*fb90*/  HMMA.16816.F32.BF16 R96, R4, R22, R96 ;  /* 0x000000160460723c */ /* 0x000fe20000041860 */
[----:B------:R-:W-:Y:S07]  /*fba0*/  @!P3 BRA `(.L_x_767) ;  /* 0x00002f400000b947 */ /* 0x000fee0003800000 */
[C---:B-1----:R-:W-:Y:S01]  /*fbb0*/  IADD3 R217, P0, R202.reuse, 0x40, RZ ;  /* 0x00000040cad97810 */ /* 0x042fe20007f1e0ff */
[----:B------:R-:W-:Y:S01]  /*fbc0*/  IMAD.MOV.U32 R135, RZ, RZ, 0x20 ;  /* 0x00000020ff877424 */ /* 0x000fe200078e00ff */
[----:B------:R-:W-:Y:S01]  /*fbd0*/  IADD3 R215, P3, R202, 0x80, RZ ;  /* 0x00000080cad77810 */ /* 0x000fe20007f7e0ff */
[----:B------:R-:W-:Y:S01]  /*fbe0*/  IMAD.MOV.U32 R0, RZ, RZ, R3 ;  /* 0x000000ffff007224 */ /* 0x000fe200078e0003 */
[C---:B------:R-:W-:Y:S01]  /*fbf0*/  IADD3 R213, P2, R204.reuse, 0x40, RZ ;  /* 0x00000040ccd57810 */ /* 0x040fe20007f5e0ff */
[--C-:B------:R-:W-:Y:S01]  /*fc00*/  IMAD.X R216, RZ, RZ, R207.reuse, P0 ;  /* 0x000000ffffd87224 */ /* 0x100fe200000e06cf */
[----:B------:R-:W-:Y:S01]  /*fc10*/  IADD3 R211, P0, R204, 0x80, RZ ;  /* 0x00000080ccd37810 */ /* 0x000fe20007f1e0ff */
[----:B------:R-:W-:Y:S01]  /*fc20*/  IMAD.X R214, RZ, RZ, R207, P3 ;  /* 0x000000ffffd67224 */ /* 0x000fe200018e06cf */
[----:B------:R-:W-:Y:S01]  /*fc30*/  LEA.HI.SX32 R219, R133, 0xfffffffe, 0x1a ;  /* 0xfffffffe85db7811 */ /* 0x000fe200078fd2ff */
[----:B------:R-:W-:Y:S01]  /*fc40*/  IMAD.MOV.U32 R133, RZ, RZ, R132 ;  /* 0x000000ffff857224 */ /* 0x000fe200078e0084 */
[----:B------:R-:W-:Y:S01]  /*fc50*/  MOV R218, RZ ;  /* 0x000000ff00da7202 */ /* 0x000fe20000000f00 */
[----:B------:R-:W-:Y:S01]  /*fc60*/  IMAD.X R212, RZ, RZ, R209, P2 ;  /* 0x000000ffffd47224 */ /* 0x000fe200010e06d1 */
[----:B------:R-:W-:Y:S01]  /*fc70*/  IADD3.X R210, RZ, R209, RZ, P0, !PT ;  /* 0x000000d1ffd27210 */ /* 0x000fe200007fe4ff */
[----:B------:R-:W-:Y:S01]  /*fc80*/  UMOV UR5, 0x1 ;  /* 0x0000000100057882 */ /* 0x000fe20000000000 */
[----:B------:R-:W-:-:S02]  /*fc90*/  IADD3 R134, R190, R189, RZ ;  /* 0x000000bdbe867210 */ /* 0x000fc40007ffe0ff */
[----:B------:R-:W-:Y:S02]  /*fca0*/  SEL R135, R135, 0xffffffe0, !P1 ;  /* 0xffffffe087877807 */ /* 0x000fe40004800000 */
.L_x_768:
[----:B------:R-:W-:Y:S04]  /*fcb0*/  DEPBAR.LE SB0, 0x2 ;  /* 0x000080800000791a */ /* 0x000fe80000000000 */
[----:B------:R-:W-:Y:S01]  /*fcc0*/  BAR.SYNC.DEFER_BLOCKING 0x0 ;  /* 0x0000000000007b1d */ /* 0x000fe20000010000 */
[----:B------:R-:W-:Y:S01]  /*fcd0*/  UIMAD UR4, UR5, 0x6000, URZ ;  /* 0x00006000050478a4 */ /* 0x000fe2000f8e023f */
[C---:B------:R-:W-:Y:S01]  /*fce0*/  ISETP.NE.AND P0, PT, R219.reuse, RZ, PT ;  /* 0x000000ffdb00720c */ /* 0x040fe20003f05270 */
[----:B------:R-:W-:Y:S01]  /*fcf0*/  UIADD3 UR8, UR5, 0x1, URZ ;  /* 0x0000000105087890 */ /* 0x000fe2000fffe03f */
[----:B------:R-:W-:Y:S01]  /*fd00*/  IADD3 R220, R219, -0x1, RZ ;  /* 0xffffffffdbdc7810 */ /* 0x000fe20007ffe0ff */
[----:B------:R-:W-:Y:S02]  /*fd10*/  UISETP.GE.AND UP0, UPT, UR5, 0x1, UPT ;  /* 0x000000010500788c */ /* 0x000fe4000bf06270 */
[----:B------:R-:W-:Y:S02]  /*fd20*/  IADD3 R132, R191, UR4, RZ ;  /* 0x00000004bf847c10 */ /* 0x000fe4000fffe0ff */
[----:B------:R-:W-:Y:S02]  /*fd30*/  USEL UR5, UR8, URZ, !UP0 ;  /* 0x0000003f08057287 */ /* 0x000fe4000c000000 */
[----:B------:R-:W-:Y:S04]  /*fd40*/  IADD3 R193, R135, R132, RZ ;  /* 0x0000008487c17210 */ /* 0x000fe80007ffe0ff */
[----:B------:R-:W-:Y:S01]  /*fd50*/  @P0 SHF.R.S32.HI R2, RZ, 0x1f, R220 ;  /* 0x0000001fff020819 */ /* 0x000fe200000114dc */
[----:B------:R-:W-:Y:S04]  /*fd60*/  @P0 IMAD.WIDE.U32 R12, R220, c[0x0][0x208], RZ ;  /* 0x00008200dc0c0a25 */ /* 0x000fe800078e00ff */
[----:B------:R-:W-:Y:S01]  /*fd70*/  @P0 IMAD R2, R2, c[0x0][0x208], RZ ;  /* 0x0000820002020a24 */ /* 0x000fe200078e02ff */
[----:B------:R-:W-:Y:S01]  /*fd80*/  @P0 SHF.L.U32 R28, R12, 0x6, RZ ;  /* 0x000000060c1c0819 */ /* 0x000fe200000006ff */
[----:B------:R-:W-:Y:S02]  /*fd90*/  LDSM.16.M88.4 R136, [R190] ;  /* 0x00000000be88783b */ /* 0x000fe40000000200 */
[----:B------:R-:W-:Y:S01]  /*fda0*/  @P0 IMAD R2, R220, c[0x0][0x20c], R2 ;  /* 0x00008300dc020a24 */ /* 0x000fe200078e0202 */
[C---:B------:R-:W-:Y:S02]  /*fdb0*/  @P0 IADD3 R16, P1, R28.reuse, R202, RZ ;  /* 0x000000ca1c100210 */ /* 0x040fe40007f3e0ff */
[----:B------:R-:W-:Y:S02]  /*fdc0*/  @P0 IADD3 R3, P2, R28, R217, RZ ;  /* 0x000000d91c030210 */ /* 0x000fe40007f5e0ff */
[----:B------:R-:W-:Y:S01]  /*fdd0*/  @P0 IADD3 R2, R13, R2, RZ ;  /* 0x000000020d020210 */ /* 0x000fe20007ffe0ff */
[----:B-1----:R-:W1:Y:S01]  /*fde0*/  LDSM.16.M88.4 R140, [R191+UR4+0xc100] ;  /* 0x00c10004bf8c783b */ /* 0x002e620008000200 */
[----:B------:R-:W-:Y:S02]  /*fdf0*/  @P0 LEA R170, P3, R16, c[0x0][0x1f8], 0x1 ;  /* 0x00007e0010aa0a11 */ /* 0x000fe400078608ff */
[----:B------:R-:W-:Y:S04]  /*fe00*/  @P0 SHF.L.U64.HI R31, R12, 0x6, R2 ;  /* 0x000000060c1f0819 */ /* 0x000fe80000010202 */
[----:B------:R-:W-:Y:S01]  /*fe10*/  @P0 IADD3.X R17, R31, R207, RZ, P1, !PT ;  /* 0x000000cf1f110210 */ /* 0x000fe20000ffe4ff */
[----:B------:R-:W2:Y:S01]  /*fe20*/  LDSM.16.M88.4 R144, [R191+UR4+0xc900] ;  /* 0x00c90004bf90783b */ /* 0x000ea20008000200 */
[----:B------:R-:W-:Y:S02]  /*fe30*/  @P0 LEA R164, P1, R3, c[0x0][0x1f8], 0x1 ;  /* 0x00007e0003a40a11 */ /* 0x000fe400078208ff */
[----:B------:R-:W-:Y:S02]  /*fe40*/  @P0 LEA.HI.X R171, R16, c[0x0][0x1fc], R17, 0x1, P3 ;  /* 0x00007f0010ab0a11 */ /* 0x000fe400018f0c11 */
[----:B------:R-:W-:Y:S02]  /*fe50*/  @P0 IADD3.X R2, R31, R216, RZ, P2, !PT ;  /* 0x000000d81f020210 */ /* 0x000fe400017fe4ff */
[----:B------:R-:W-:Y:S01]  /*fe60*/  @P0 IADD3 R30, P2, R199, R28, RZ ;  /* 0x0000001cc71e0210 */ /* 0x000fe20007f5e0ff */
[----:B------:R-:W3:Y:S01]  /*fe70*/  LDSM.16.M88.4 R148, [R191+UR4+0xd100] ;  /* 0x00d10004bf94783b */ /* 0x000ee20008000200 */
[----:B------:R-:W-:Y:S02]  /*fe80*/  @P0 LEA.HI.X R165, R3, c[0x0][0x1fc], R2, 0x1, P1 ;  /* 0x00007f0003a50a11 */ /* 0x000fe400008f0c02 */
[----:B------:R-:W-:Y:S02]  /*fe90*/  @P0 IADD3 R28, P3, R28, R215, RZ ;  /* 0x000000d71c1c0210 */ /* 0x000fe40007f7e0ff */
[----:B------:R-:W-:Y:S02]  /*fea0*/  @P0 IADD3 R32, P1, R30, R202, RZ ;  /* 0x000000ca1e200210 */ /* 0x000fe40007f3e0ff */
[----:B------:R-:W-:Y:S01]  /*feb0*/  @P0 IADD3.X R3, R198, R31, RZ, P2, !PT ;  /* 0x0000001fc6030210 */ /* 0x000fe200017fe4ff */
[----:B------:R-:W4:Y:S01]  /*fec0*/  LDSM.16.M88.4 R152, [R191+UR4+0xd900] ;  /* 0x00d90004bf98783b */ /* 0x000f220008000200 */
[----:B------:R-:W-:Y:S02]  /*fed0*/  @P0 LEA R168, P2, R28, c[0x0][0x1f8], 0x1 ;  /* 0x00007e001ca80a11 */ /* 0x000fe400078408ff */
[----:B------:R-:W-:Y:S02]  /*fee0*/  @P0 IADD3.X R31, R31, R214, RZ, P3, !PT ;  /* 0x000000d61f1f0210 */ /* 0x000fe40001ffe4ff */
[----:B------:R-:W-:Y:S02]  /*fef0*/  @P0 IADD3 R2, P4, R30, R217, RZ ;  /* 0x000000d91e020210 */ /* 0x000fe40007f9e0ff */
[----:B------:R-:W-:Y:S01]  /*ff00*/  @P0 LEA.HI.X R169, R28, c[0x0][0x1fc], R31, 0x1, P2 ;  /* 0x00007f001ca90a11 */ /* 0x000fe200010f0c1f */
[----:B------:R-:W-:Y:S01]  /*ff10*/  LDSM.16.M88.4 R156, [R193+0xc900] ;  /* 0x00c90000c19c783b */ /* 0x000fe20000000200 */
[----:B------:R-:W-:Y:S02]  /*ff20*/  @P0 LEA R174, P2, R2, c[0x0][0x1f8], 0x1 ;  /* 0x00007e0002ae0a11 */ /* 0x000fe400078408ff */
[----:B------:R-:W-:Y:S02]  /*ff30*/  @P0 IADD3.X R29, R3, R207, RZ, P1, !PT ;  /* 0x000000cf031d0210 */ /* 0x000fe40000ffe4ff */
[----:B------:R-:W-:Y:S02]  /*ff40*/  @P0 LEA R166, P1, R32, c[0x0][0x1f8], 0x1 ;  /* 0x00007e0020a60a11 */ /* 0x000fe400078208ff */
[----:B------:R-:W-:Y:S01]  /*ff50*/  @P0 IADD3 R35, P3, R30, R215, RZ ;  /* 0x000000d71e230210 */ /* 0x000fe20007f7e0ff */
[C---:B-1----:R-:W-:Y:S01]  /*ff60*/  HMMA.16816.F32.BF16 R4, R136.reuse, R140, RZ ;  /* 0x0000008c8804723c */ /* 0x042fe200000418ff */
[----:B------:R-:W-:Y:S02]  /*ff70*/  LDSM.16.M88.4 R160, [R193+0xd900] ;  /* 0x00d90000c1a0783b */ /* 0x000fe40000000200 */
[----:B------:R-:W-:Y:S02]  /*ff80*/  @P0 LEA.HI.X R167, R32, c[0x0][0x1fc], R29, 0x1, P1 ;  /* 0x00007f0020a70a11 */ /* 0x000fe400008f0c1d */
[----:B------:R-:W-:Y:S02]  /*ff90*/  @P0 LEA R172, P1, R35, c[0x0][0x1f8], 0x1 ;  /* 0x00007e0023ac0a11 */ /* 0x000fe400078208ff */
[----:B------:R-:W-:Y:S01]  /*ffa0*/  @P0 IADD3.X R33, R3, R216, RZ, P4, !PT ;  /* 0x000000d803210210 */ /* 0x000fe200027fe4ff */
[C---:B------:R-:W-:Y:S01]  /*ffb0*/  HMMA.16816.F32.BF16 R8, R136.reuse, R142, RZ ;  /* 0x0000008e8808723c */ /* 0x040fe200000418ff */
[----:B------:R-:W-:Y:S01]  /*ffc0*/  LDSM.16.M88.4 R140, [R134] ;  /* 0x00000000868c783b */ /* 0x000fe20000000200 */
[----:B------:R-:W-:Y:S02]  /*ffd0*/  LOP3.LUT P4, RZ, R194, 0x1, RZ, 0xc0, !PT ;  /* 0x00000001c2ff7812 */ /* 0x000fe4000788c0ff */
[----:B------:R-:W-:Y:S02]  /*ffe0*/  @P0 LEA.HI.X R175, R2, c[0x0][0x1fc], R33, 0x1, P2 ;  /* 0x00007f0002af0a11 */ /* 0x000fe400010f0c21 */
[-C--:B------:R-:W-:Y:S02]  /*fff0*/  IADD3 R2, R188, R132.reuse, RZ ;  /* 0x00000084bc027210 */ /* 0x080fe40007ffe0ff */
[C---:B--2---:R-:W-:Y:S01]  /*10000*/  HMMA.16816.F32.BF16 R12, R136.reuse, R144, RZ ;  /* 0x00000090880c723c */ /* 0x044fe200000418ff */
[----:B------:R-:W-:Y:S03]  /*10010*/  IADD3 R132, R135, R132, R188 ;  /* 0x0000008487847210 */ /* 0x000fe60007ffe0bc */
[----:B------:R-:W-:Y:S01]  /*10020*/  @P0 IADD3.X R32, R3, R214, RZ, P3, !PT ;  /* 0x000000d603200210 */ /* 0x000fe20001ffe4ff */
[----:B------:R-:W-:Y:S03]  /*10030*/  @P0 IMAD R3, R218, 0x6000, R200 ;  /* 0x00006000da030824 */ /* 0x000fe600078e02c8 */
[C---:B------:R-:W-:Y:S01]  /*10040*/  HMMA.16816.F32.BF16 R16, R136.reuse, R146, RZ ;  /* 0x000000928810723c */ /* 0x040fe200000418ff */
[----:B------:R-:W1:Y:S03]  /*10050*/  LDSM.16.M88.4 R144, [R193+0xc100] ;  /* 0x00c10000c190783b */ /* 0x000e660000000200 */
[----:B------:R-:W-:Y:S04]  /*10060*/  @P0 LEA.HI.X R173, R35, c[0x0][0x1fc], R32, 0x1, P1 ;  /* 0x00007f0023ad0a11 */ /* 0x000fe800008f0c20 */
[C---:B---3--:R-:W-:Y:S08]  /*10070*/  HMMA.16816.F32.BF16 R20, R136.reuse, R148, RZ ;  /* 0x000000948814723c */ /* 0x048ff000000418ff */
[C---:B------:R-:W-:Y:S01]  /*10080*/  HMMA.16816.F32.BF16 R24, R136.reuse, R150, RZ ;  /* 0x000000968818723c */ /* 0x040fe200000418ff */
[----:B------:R-:W2:Y:S07]  /*10090*/  LDSM.16.M88.4 R148, [R193+0xd100] ;  /* 0x00d10000c194783b */ /* 0x000eae0000000200 */
[C---:B----4-:R-:W-:Y:S01]  /*100a0*/  HMMA.16816.F32.BF16 R28, R136.reuse, R152, RZ ;  /* 0x00000098881c723c */ /* 0x050fe200000418ff */
[----:B------:R-:W-:Y:S01]  /*100b0*/  @!PT LDS RZ, [RZ] ;  /* 0x00000000fffff984 */ /* 0x000fe20000000800 */
[----:B------:R-:W-:Y:S01]  /*100c0*/  @!PT LDS RZ, [RZ] ;  /* 0x00000000fffff984 */ /* 0x000fe20000000800 */
[----:B------:R-:W-:Y:S01]  /*100d0*/  @!PT LDS RZ, [RZ] ;  /* 0x00000000fffff984 */ /* 0x000fe20000000800 */
[----:B------:R3:W-:Y:S07]  /*100e0*/  @P0 LDGSTS.E.BYPASS.LTC128B.128 [R3], [R170.64], !P6 ;  /* 0x00000000aa030fae */ /* 0x0007ee000f101d46 */
[----:B------:R-:W-:Y:S01]  /*100f0*/  HMMA.16816.F32.BF16 R32, R136, R154, RZ ;  /* 0x0000009a8820723c */ /* 0x000fe200000418ff */
[----:B------:R3:W-:Y:S07]  /*10100*/  @P0 LDGSTS.E.BYPASS.LTC128B.128 [R3+0x2000], [R164.64], !P5 ;  /* 0x02000000a4030fae */ /* 0x0007ee000e901d46 */
[C---:B-1----:R-:W-:Y:S01]  /*10110*/  HMMA.16816.F32.BF16 R4, R140.reuse, R144, R4 ;  /* 0x000000908c04723c */ /* 0x042fe20000041804 */
[----:B------:R3:W-:Y:S07]  /*10120*/  @P0 LDGSTS.E.BYPASS.LTC128B.128 [R3+0x4000], [R168.64], !P4 ;  /* 0x04000000a8030fae */ /* 0x0007ee000e101d46 */
[C---:B------:R-:W-:Y:S01]  /*10130*/  HMMA.16816.F32.BF16 R8, R140.reuse, R146, R8 ;  /* 0x000000928c08723c */ /* 0x040fe20000041808 */
[----:B------:R3:W-:Y:S07]  /*10140*/  @P0 LDGSTS.E.BYPASS.LTC128B.128 [R3+0x1000], [R166.64], !P6 ;  /* 0x01000000a6030fae */ /* 0x0007ee000f101d46 */
[C---:B------:R-:W-:Y:S01]  /*10150*/  HMMA.16816.F32.BF16 R12, R140.reuse, R156, R12 ;  /* 0x0000009c8c0c723c */ /* 0x040fe2000004180c */
[----:B------:R3:W-:Y:S07]  /*10160*/  @P0 LDGSTS.E.BYPASS.LTC128B.128 [R3+0x3000], [R174.64], !P5 ;  /* 0x03000000ae030fae */ /* 0x0007ee000e901d46 */
[C---:B------:R-:W-:Y:S01]  /*10170*/  HMMA.16816.F32.BF16 R16, R140.reuse, R158, R16 ;  /* 0x0000009e8c10723c */ /* 0x040fe20000041810 */
[----:B------:R3:W-:Y:S02]  /*10180*/  @P0 LDGSTS.E.BYPASS.LTC128B.128 [R3+0x5000], [R172.64], !P4 ;  /* 0x05000000ac030fae */ /* 0x0007e4000e101d46 */
[----:B------:R-:W-:Y:S05]  /*10190*/  ISETP.GE.AND P0, PT, R219, 0x2, PT ;  /* 0x00000002db00780c */ /* 0x000fea0003f06270 */
[C---:B--2---:R-:W-:Y:S01]  /*101a0*/  HMMA.16816.F32.BF16 R20, R140.reuse, R148, R20 ;  /* 0x000000948c14723c */ /* 0x044fe20000041814 */
[----:B------:R-:W-:Y:S07]  /*101b0*/  LDSM.16.M88.4 R136, [R187] ;  /* 0x00000000bb88783b */ /* 0x000fee0000000200 */
[C---:B------:R-:W-:Y:S01]  /*101c0*/  HMMA.16816.F32.BF16 R24, R140.reuse, R150, R24 ;  /* 0x000000968c18723c */ /* 0x040fe20000041818 */
[----:B------:R-:W1:Y:S07]  /*101d0*/  LDSM.16.M88.4 R152, [R2+0xc100] ;  /* 0x00c100000298783b */ /* 0x000e6e0000000200 */
[C---:B------:R-:W-:Y:S01]  /*101e0*/  HMMA.16816.F32.BF16 R28, R140.reuse, R160, R28 ;  /* 0x000000a08c1c723c */ /* 0x040fe2000004181c */
[----:B------:R-:W2:Y:S03]  /*101f0*/  LDSM.16.M88.4 R144, [R2+0xc900] ;  /* 0x00c900000290783b */ /* 0x000ea60000000200 */
[----:B---3--:R-:W-:Y:S04]  /*10200*/  IADD3 R3, R188, R193, RZ ;  /* 0x000000c1bc037210 */ /* 0x008fe80007ffe0ff */
[----:B------:R-:W-:Y:S01]  /*10210*/  HMMA.16816.F32.BF16 R32, R140, R162, R32 ;  /* 0x000000a28c20723c */ /* 0x000fe20000041820 */
[----:B------:R-:W3:Y:S08]  /*10220*/  LDSM.16.M88.4 R156, [R2+0xd100] ;  /* 0x00d10000029c783b */ /* 0x000ef00000000200 */
[----:B------:R-:W0:Y:S08]  /*10230*/  LDGDEPBAR ;  /* 0x00000000000079af */ /* 0x000e300000000000 */
[----:B------:R-:W4:Y:S01]  /*10240*/  LDSM.16.M88.4 R148, [R2+0xd900] ;  /* 0x00d900000294783b */ /* 0x000f220000000200 */
[C---:B-1----:R-:W-:Y:S07]  /*10250*/  HMMA.16816.F32.BF16 R4, R136.reuse, R152, R4 ;  /* 0x000000988804723c */ /* 0x042fee0000041804 */
[----:B------:R-:W-:Y:S01]  /*10260*/  LDSM.16.M88.4 R164, [R186] ;  /* 0x00000000baa4783b */ /* 0x000fe20000000200 */
[C---:B------:R-:W-:Y:S07]  /*10270*/  HMMA.16816.F32.BF16 R8, R136.reuse, R154, R8 ;  /* 0x0000009a8808723c */ /* 0x040fee0000041808 */
[----:B------:R-:W1:Y:S01]  /*10280*/  LDSM.16.M88.4 R168, [R3+0xc100] ;  /* 0x00c1000003a8783b */ /* 0x000e620000000200 */
[C---:B--2---:R-:W-:Y:S07]  /*10290*/  HMMA.16816.F32.BF16 R12, R136.reuse, R144, R12 ;  /* 0x00000090880c723c */ /* 0x044fee000004180c */
[----:B------:R-:W2:Y:S01]  /*102a0*/  LDSM.16.M88.4 R140, [R3+0xc900] ;  /* 0x00c90000038c783b */ /* 0x000ea20000000200 */
[C---:B------:R-:W-:Y:S07]  /*102b0*/  HMMA.16816.F32.BF16 R16, R136.reuse, R146, R16 ;  /* 0x000000928810723c */ /* 0x040fee0000041810 */
[----:B------:R-:W5:Y:S01]  /*102c0*/  LDSM.16.M88.4 R152, [R3+0xd100] ;  /* 0x00d100000398783b */ /* 0x000f620000000200 */
[C---:B---3--:R-:W-:Y:S07]  /*102d0*/  HMMA.16816.F32.BF16 R20, R136.reuse, R156, R20 ;  /* 0x0000009c8814723c */ /* 0x048fee0000041814 */
[----:B------:R-:W3:Y:S01]  /*102e0*/  LDSM.16.M88.4 R144, [R3+0xd900] ;  /* 0x00d900000390783b */ /* 0x000ee20000000200 */
[C---:B------:R-:W-:Y:S07]  /*102f0*/  HMMA.16816.F32.BF16 R24, R136.reuse, R158, R24 ;  /* 0x0000009e8818723c */ /* 0x040fee0000041818 */
[----:B------:R-:W-:Y:S01]  /*10300*/  LDSM.16.M88.4 R156, [R191+UR4+0xe900] ;  /* 0x00e90004bf9c783b */ /* 0x000fe20008000200 */
[C---:B----4-:R-:W-:Y:S07]  /*10310*/  HMMA.16816.F32.BF16 R28, R136.reuse, R148, R28 ;  /* 0x00000094881c723c */ /* 0x050fee000004181c */
[----:B------:R-:W-:Y:S01]  /*10320*/  LDSM.16.M88.4 R160, [R191+UR4+0xf900] ;  /* 0x00f90004bfa0783b */ /* 0x000fe20008000200 */
[----:B------:R-:W-:Y:S07]  /*10330*/  HMMA.16816.F32.BF16 R32, R136, R150, R32 ;  /* 0x000000968820723c */ /* 0x000fee0000041820 */
[----:B------:R-:W-:Y:S01]  /*10340*/  LDSM.16.M88.4 R136, [R190+0x4000] ;  /* 0x00400000be88783b */ /* 0x000fe20000000200 */
[C---:B-1----:R-:W-:Y:S07]  /*10350*/  HMMA.16816.F32.BF16 R4, R164.reuse, R168, R4 ;  /* 0x000000a8a404723c */ /* 0x042fee0000041804 */
[----:B------:R-:W1:Y:S01]  /*10360*/  LDSM.16.M88.4 R148, [R191+UR4+0xe100] ;  /* 0x00e10004bf94783b */ /* 0x000e620008000200 */
[C---:B------:R-:W-:Y:S07]  /*10370*/  HMMA.16816.F32.BF16 R8, R164.reuse, R170, R8 ;  /* 0x000000aaa408723c */ /* 0x040fee0000041808 */
[----:B------:R-:W-:Y:S01]  /*10380*/  LDSM.16.M88.4 R168, [R193+0xe100] ;  /* 0x00e10000c1a8783b */ /* 0x000fe20000000200 */
[C---:B--2---:R-:W-:Y:S07]  /*10390*/  HMMA.16816.F32.BF16 R12, R164.reuse, R140, R12 ;  /* 0x0000008ca40c723c */ /* 0x044fee000004180c */
[----:B------:R-:W-:Y:S01]  /*103a0*/  LDSM.16.M88.4 R172, [R193+0xe900] ;  /* 0x00e90000c1ac783b */ /* 0x000fe20000000200 */
[C---:B------:R-:W-:Y:S07]  /*103b0*/  HMMA.16816.F32.BF16 R16, R164.reuse, R142, R16 ;  /* 0x0000008ea410723c */ /* 0x040fee0000041810 */
[----:B------:R-:W2:Y:S01]  /*103c0*/  LDSM.16.M88.4 R140, [R191+UR4+0xf100] ;  /* 0x00f10004bf8c783b */ /* 0x000ea20008000200 */
[C---:B-----5:R-:W-:Y:S07]  /*103d0*/  HMMA.16816.F32.BF16 R20, R164.reuse, R152, R20 ;  /* 0x00000098a414723c */ /* 0x060fee0000041814 */
[----:B------:R-:W-:Y:S01]  /*103e0*/  LDSM.16.M88.4 R176, [R2+0xe100] ;  /* 0x00e1000002b0783b */ /* 0x000fe20000000200 */
[C---:B------:R-:W-:Y:S07]  /*103f0*/  HMMA.16816.F32.BF16 R24, R164.reuse, R154, R24 ;  /* 0x0000009aa418723c */ /* 0x040fee0000041818 */
[----:B------:R-:W4:Y:S01]  /*10400*/  LDSM.16.M88.4 R152, [R134+0x4000] ;  /* 0x004000008698783b */ /* 0x000f220000000200 */
[C---:B---3--:R-:W-:Y:S07]  /*10410*/  HMMA.16816.F32.BF16 R28, R164.reuse, R144, R28 ;  /* 0x00000090a41c723c */ /* 0x048fee000004181c */
[----:B------:R-:W-:Y:S01]  /*10420*/  LDSM.16.M88.4 R180, [R191+UR4+0x10100] ;  /* 0x01010004bfb4783b */ /* 0x000fe20008000200 */
[----:B------:R-:W-:Y:S07]  /*10430*/  HMMA.16816.F32.BF16 R32, R164, R146, R32 ;  /* 0x00000092a420723c */ /* 0x000fee0000041820 */
[----:B------:R-:W3:Y:S01]  /*10440*/  LDSM.16.M88.4 R144, [R193+0xf100] ;  /* 0x00f10000c190783b */ /* 0x000ee20000000200 */
[C---:B-1----:R-:W-:Y:S07]  /*10450*/  HMMA.16816.F32.BF16 R4, R136.reuse, R148, R4 ;  /* 0x000000948804723c */ /* 0x042fee0000041804 */
[----:B------:R-:W-:Y:S01]  /*10460*/  LDSM.16.M88.4 R164, [R187+0x4000] ;  /* 0x00400000bba4783b */ /* 0x000fe20000000200 */
[C---:B------:R-:W-:Y:S07]  /*10470*/  HMMA.16816.F32.BF16 R8, R136.reuse, R150, R8 ;  /* 0x000000968808723c */ /* 0x040fee0000041808 */
[----:B------:R-:W1:Y:S01]  /*10480*/  LDSM.16.M88.4 R148, [R193+0xf900] ;  /* 0x00f90000c194783b */ /* 0x000e620000000200 */
[C---:B------:R-:W-:Y:S08]  /*10490*/  HMMA.16816.F32.BF16 R12, R136.reuse, R156, R12 ;  /* 0x0000009c880c723c */ /* 0x040ff0000004180c */
[C---:B------:R-:W-:Y:S01]  /*104a0*/  HMMA.16816.F32.BF16 R16, R136.reuse, R158, R16 ;  /* 0x0000009e8810723c */ /* 0x040fe20000041810 */
[----:B------:R-:W-:Y:S07]  /*104b0*/  LDSM.16.M88.4 R156, [R2+0xf900] ;  /* 0x00f90000029c783b */ /* 0x000fee0000000200 */
[C---:B--2---:R-:W-:Y:S08]  /*104c0*/  HMMA.16816.F32.BF16 R20, R136.reuse, R140, R20 ;  /* 0x0000008c8814723c */ /* 0x044ff00000041814 */
[C---:B------:R-:W-:Y:S01]  /*104d0*/  HMMA.16816.F32.BF16 R24, R136.reuse, R142, R24 ;  /* 0x0000008e8818723c */ /* 0x040fe20000041818 */
[----:B------:R-:W-:Y:S07]  /*104e0*/  LDSM.16.M88.4 R140, [R2+0xf100] ;  /* 0x00f10000028c783b */ /* 0x000fee0000000200 */
[C---:B------:R-:W-:Y:S08]  /*104f0*/  HMMA.16816.F32.BF16 R28, R136.reuse, R160, R28 ;  /* 0x000000a0881c723c */ /* 0x040ff0000004181c */
[----:B------:R-:W-:Y:S01]  /*10500*/  HMMA.16816.F32.BF16 R32, R136, R162, R32 ;  /* 0x000000a28820723c */ /* 0x000fe20000041820 */
[----:B------:R-:W2:Y:S07]  /*10510*/  LDSM.16.M88.4 R136, [R2+0xe900] ;  /* 0x00e900000288783b */ /* 0x000eae0000000200 */
[C---:B----4-:R-:W-:Y:S01]  /*10520*/  HMMA.16816.F32.BF16 R4, R152.reuse, R168, R4 ;  /* 0x000000a89804723c */ /* 0x050fe20000041804 */
[----:B------:R-:W-:Y:S07]  /*10530*/  LDSM.16.M88.4 R160, [R186+0x4000] ;  /* 0x00400000baa0783b */ /* 0x000fee0000000200 */
[C---:B------:R-:W-:Y:S01]  /*10540*/  HMMA.16816.F32.BF16 R8, R152.reuse, R170, R8 ;  /* 0x000000aa9808723c */ /* 0x040fe20000041808 */
[----:B------:R-:W4:Y:S07]  /*10550*/  LDSM.16.M88.4 R168, [R3+0xe100] ;  /* 0x00e1000003a8783b */ /* 0x000f2e0000000200 */
        /* <DEDUP_REMOVED lines=9> */
[C---:B------:R-:W-:Y:S01]  /*105f0*/  HMMA.16816.F32.BF16 R4, R164.reuse, R176, R4 ;  /* 0x000000b0a404723c */ /* 0x040fe20000041804 */
[----:B------:R-:W5:Y:S07]  /*10600*/  LDSM.16.M88.4 R152, [R132+0xf900] ;  /* 0x00f900008498783b */ /* 0x000f6e0000000200 */
[C---:B------:R-:W-:Y:S01]  /*10610*/  HMMA.16816.F32.BF16 R8, R164.reuse, R178, R8 ;  /* 0x000000b2a408723c */ /* 0x040fe20000041808 */
[----:B------:R-:W-:Y:S07]  /*10620*/  LDSM.16.M88.4 R176, [R193+0x10100] ;  /* 0x01010000c1b0783b */ /* 0x000fee0000000200 */
[C---:B--2---:R-:W-:Y:S08]  /*10630*/  HMMA.16816.F32.BF16 R12, R164.reuse, R136, R12 ;  /* 0x00000088a40c723c */ /* 0x044ff0000004180c */
[C---:B------:R-:W-:Y:S01]  /*10640*/  HMMA.16816.F32.BF16 R16, R164.reuse, R138, R16 ;  /* 0x0000008aa410723c */ /* 0x040fe20000041810 */
[----:B------:R-:W2:Y:S07]  /*10650*/  LDSM.16.M88.4 R136, [R191+UR4+0x10900] ;  /* 0x01090004bf88783b */ /* 0x000eae0008000200 */
[C---:B------:R-:W-:Y:S08]  /*10660*/  HMMA.16816.F32.BF16 R20, R164.reuse, R140, R20 ;  /* 0x0000008ca414723c */ /* 0x040ff00000041814 */
[C---:B------:R-:W-:Y:S01]  /*10670*/  HMMA.16816.F32.BF16 R24, R164.reuse, R142, R24 ;  /* 0x0000008ea418723c */ /* 0x040fe20000041818 */
[----:B------:R-:W1:Y:S07]  /*10680*/  LDSM.16.M88.4 R140, [R191+UR4+0x11100] ;  /* 0x01110004bf8c783b */ /* 0x000e6e0008000200 */
[C---:B------:R-:W-:Y:S08]  /*10690*/  HMMA.16816.F32.BF16 R28, R164.reuse, R156, R28 ;  /* 0x0000009ca41c723c */ /* 0x040ff0000004181c */
[----:B------:R-:W-:Y:S01]  /*106a0*/  HMMA.16816.F32.BF16 R32, R164, R158, R32 ;  /* 0x0000009ea420723c */ /* 0x000fe20000041820 */
[----:B------:R-:W2:Y:S07]  /*106b0*/  LDSM.16.M88.4 R156, [R191+UR4+0x11900] ;  /* 0x01190004bf9c783b */ /* 0x000eae0008000200 */
[C---:B----4-:R-:W-:Y:S01]  /*106c0*/  HMMA.16816.F32.BF16 R4, R160.reuse, R168, R4 ;  /* 0x000000a8a004723c */ /* 0x050fe20000041804 */
[----:B------:R-:W4:Y:S07]  /*106d0*/  LDSM.16.M88.4 R164, [R134+0x8000] ;  /* 0x0080000086a4783b */ /* 0x000f2e0000000200 */
[C---:B------:R-:W-:Y:S01]  /*106e0*/  HMMA.16816.F32.BF16 R8, R160.reuse, R170, R8 ;  /* 0x000000aaa008723c */ /* 0x040fe20000041808 */
[----:B------:R-:W-:Y:S07]  /*106f0*/  LDSM.16.M88.4 R168, [R2+0x10100] ;  /* 0x0101000002a8783b */ /* 0x000fee0000000200 */
[C---:B---3--:R-:W-:Y:S08]  /*10700*/  HMMA.16816.F32.BF16 R12, R160.reuse, R144, R12 ;  /* 0x00000090a00c723c */ /* 0x048ff0000004180c */
[C---:B------:R-:W-:Y:S01]  /*10710*/  HMMA.16816.F32.BF16 R16, R160.reuse, R146, R16 ;  /* 0x00000092a010723c */ /* 0x040fe20000041810 */
[----:B------:R-:W3:Y:S07]  /*10720*/  LDSM.16.M88.4 R144, [R193+0x10900] ;  /* 0x01090000c190783b */ /* 0x000eee0000000200 */
[C---:B-1----:R-:W-:Y:S08]  /*10730*/  HMMA.16816.F32.BF16 R20, R160.reuse, R148, R20 ;  /* 0x00000094a014723c */ /* 0x042ff00000041814 */
[C---:B------:R-:W-:Y:S01]  /*10740*/  HMMA.16816.F32.BF16 R24, R160.reuse, R150, R24 ;  /* 0x00000096a018723c */ /* 0x040fe20000041818 */
[----:B------:R-:W1:Y:S07]  /*10750*/  LDSM.16.M88.4 R148, [R193+0x11100] ;  /* 0x01110000c194783b */ /* 0x000e6e0000000200 */
[C---:B-----5:R-:W-:Y:S08]  /*10760*/  HMMA.16816.F32.BF16 R28, R160.reuse, R152, R28 ;  /* 0x00000098a01c723c */ /* 0x060ff0000004181c */
[----:B------:R-:W-:Y:S01]  /*10770*/  HMMA.16816.F32.BF16 R32, R160, R154, R32 ;  /* 0x0000009aa020723c */ /* 0x000fe20000041820 */
[----:B------:R-:W5:Y:S07]  /*10780*/  LDSM.16.M88.4 R152, [R193+0x11900] ;  /* 0x01190000c198783b */ /* 0x000f6e0000000200 */
        /* <DEDUP_REMOVED lines=15> */
[C---:B------:R-:W-:Y:S08]  /*10880*/  HMMA.16816.F32.BF16 R8, R164.reuse, R178, R8 ;  /* 0x000000b2a408723c */ /* 0x040ff00000041808 */
[C---:B---3--:R-:W-:Y:S08]  /*10890*/  HMMA.16816.F32.BF16 R12, R164.reuse, R144, R12 ;  /* 0x00000090a40c723c */ /* 0x048ff0000004180c */
[C---:B------:R-:W-:Y:S08]  /*108a0*/  HMMA.16816.F32.BF16 R16, R164.reuse, R146, R16 ;  /* 0x00000092a410723c */ /* 0x040ff00000041810 */
[C---:B-1----:R-:W-:Y:S08]  /*108b0*/  HMMA.16816.F32.BF16 R20, R164.reuse, R148, R20 ;  /* 0x00000094a414723c */ /* 0x042ff00000041814 */
[C---:B------:R-:W-:Y:S08]  /*108c0*/  HMMA.16816.F32.BF16 R24, R164.reuse, R150, R24 ;  /* 0x00000096a418723c */ /* 0x040ff00000041818 */
[C---:B-----5:R-:W-:Y:S08]  /*108d0*/  HMMA.16816.F32.BF16 R28, R164.reuse, R152, R28 ;  /* 0x00000098a41c723c */ /* 0x060ff0000004181c */
[----:B------:R-:W-:Y:S08]  /*108e0*/  HMMA.16816.F32.BF16 R32, R164, R154, R32 ;  /* 0x0000009aa420723c */ /* 0x000ff00000041820 */
[C---:B------:R-:W-:Y:S08]  /*108f0*/  HMMA.16816.F32.BF16 R4, R160.reuse, R168, R4 ;  /* 0x000000a8a004723c */ /* 0x040ff00000041804 */
[C---:B------:R-:W-:Y:S08]  /*10900*/  HMMA.16816.F32.BF16 R8, R160.reuse, R170, R8 ;  /* 0x000000aaa008723c */ /* 0x040ff00000041808 */
[C---:B--2---:R-:W-:Y:S08]  /*10910*/  HMMA.16816.F32.BF16 R12, R160.reuse, R136, R12 ;  /* 0x00000088a00c723c */ /* 0x044ff0000004180c */
[C---:B------:R-:W-:Y:S01]  /*10920*/  HMMA.16816.F32.BF16 R16, R160.reuse, R138, R16 ;  /* 0x0000008aa010723c */ /* 0x040fe20000041810 */
[----:B------:R-:W1:Y:S07]  /*10930*/  LDSM.16.M88.4 R136, [R132+0x10900] ;  /* 0x010900008488783b */ /* 0x000e6e0000000200 */
[C---:B------:R-:W-:Y:S08]  /*10940*/  HMMA.16816.F32.BF16 R20, R160.reuse, R140, R20 ;  /* 0x0000008ca014723c */ /* 0x040ff00000041814 */
[C---:B------:R-:W-:Y:S01]  /*10950*/  HMMA.16816.F32.BF16 R24, R160.reuse, R142, R24 ;  /* 0x0000008ea018723c */ /* 0x040fe20000041818 */
[----:B------:R-:W2:Y:S07]  /*10960*/  LDSM.16.M88.4 R140, [R132+0x11100] ;  /* 0x01110000848c783b */ /* 0x000eae0000000200 */
[C---:B------:R-:W-:Y:S08]  /*10970*/  HMMA.16816.F32.BF16 R28, R160.reuse, R156, R28 ;  /* 0x0000009ca01c723c */ /* 0x040ff0000004181c */
[----:B------:R-:W-:Y:S08]  /*10980*/  HMMA.16816.F32.BF16 R32, R160, R158, R32 ;  /* 0x0000009ea020723c */ /* 0x000ff00000041820 */
[C---:B----4-:R-:W-:Y:S08]  /*10990*/  HMMA.16816.F32.BF16 R4, R172.reuse, R180, R4 ;  /* 0x000000b4ac04723c */ /* 0x050ff00000041804 */
[C---:B------:R-:W-:Y:S08]  /*109a0*/  HMMA.16816.F32.BF16 R8, R172.reuse, R182, R8 ;  /* 0x000000b6ac08723c */ /* 0x040ff00000041808 */
[C---:B-1----:R-:W-:Y:S08]  /*109b0*/  HMMA.16816.F32.BF16 R12, R172.reuse, R136, R12 ;  /* 0x00000088ac0c723c */ /* 0x042ff0000004180c */
[C---:B------:R-:W-:Y:S04]  /*109c0*/  HMMA.16816.F32.BF16 R16, R172.reuse, R138, R16 ;  /* 0x0000008aac10723c */ /* 0x040fe80000041810 */
[----:B------:R-:W-:Y:S02]  /*109d0*/  FMUL.FTZ R162, R4, c[0x0][0x320] ;  /* 0x0000c80004a27a20 */ /* 0x000fe40000410000 */
[----:B------:R-:W-:Y:S02]  /*109e0*/  FMUL.FTZ R157, R5, c[0x0][0x320] ;  /* 0x0000c800059d7a20 */ /* 0x000fe40000410000 */
[C---:B--2---:R-:W-:Y:S02]  /*109f0*/  HMMA.16816.F32.BF16 R20, R172.reuse, R140, R20 ;  /* 0x0000008cac14723c */ /* 0x044fe40000041814 */
[----:B------:R-:W1:Y:S02]  /*10a00*/  MUFU.TANH R162, R162 ;  /* 0x000000a200a27308 */ /* 0x000e640000002400 */
[----:B------:R-:W-:Y:S02]  /*10a10*/  FMUL.FTZ R9, R9, c[0x0][0x320] ;  /* 0x0000c80009097a20 */ /* 0x000fe40000410000 */
[----:B------:R-:W-:Y:S02]  /*10a20*/  FMUL.FTZ R10, R10, c[0x0][0x320] ;  /* 0x0000c8000a0a7a20 */ /* 0x000fe40000410000 */
[C---:B------:R-:W-:Y:S04]  /*10a30*/  HMMA.16816.F32.BF16 R24, R172.reuse, R142, R24 ;  /* 0x0000008eac18723c */ /* 0x040fe80000041818 */
[----:B------:R-:W-:Y:S01]  /*10a40*/  FMUL.FTZ R11, R11, c[0x0][0x320] ;  /* 0x0000c8000b0b7a20 */ /* 0x000fe20000410000 */
[----:B------:R-:W-:Y:S01]  /*10a50*/  MUFU.TANH R165, R9 ;  /* 0x0000000900a57308 */ /* 0x000fe20000002400 */
[----:B------:R-:W-:Y:S02]  /*10a60*/  FMUL.FTZ R163, R8, c[0x0][0x320] ;  /* 0x0000c80008a37a20 */ /* 0x000fe40000410000 */
[----:B------:R-:W-:Y:S04]  /*10a70*/  FMUL.FTZ R161, R6, c[0x0][0x320] ;  /* 0x0000c80006a17a20 */ /* 0x000fe80000410000 */
[----:B------:R-:W-:Y:S02]  /*10a80*/  FMUL.FTZ R160, R7, c[0x0][0x320] ;  /* 0x0000c80007a07a20 */ /* 0x000fe40000410000 */
[----:B------:R-:W-:Y:S01]  /*10a90*/  FMUL.FTZ R169, R12, c[0x0][0x320] ;  /* 0x0000c8000ca97a20 */ /* 0x000fe20000410000 */
[----:B------:R-:W-:Y:S01]  /*10aa0*/  MUFU.TANH R234, R10 ;  /* 0x0000000a00ea7308 */ /* 0x000fe20000002400 */
[----:B------:R-:W-:Y:S02]  /*10ab0*/  FMUL.FTZ R13, R13, c[0x0][0x320] ;  /* 0x0000c8000d0d7a20 */ /* 0x000fe40000410000 */
[----:B------:R-:W-:Y:S01]  /*10ac0*/  FMUL.FTZ R14, R14, c[0x0][0x320] ;  /* 0x0000c8000e0e7a20 */ /* 0x000fe20000410000 */
[----:B-1----:R-:W-:Y:S01]  /*10ad0*/  FMNMX.FTZ R2, R162, R133, !PT ;  /* 0x00000085a2027209 */ /* 0x002fe20007810000 */
[----:B------:R-:W-:Y:S02]  /*10ae0*/  FMUL.FTZ R15, R15, c[0x0][0x320] ;  /* 0x0000c8000f0f7a20 */ /* 0x000fe40000410000 */
[----:B------:R-:W-:Y:S02]  /*10af0*/  FMUL.FTZ R16, R16, c[0x0][0x320] ;  /* 0x0000c80010107a20 */ /* 0x000fe40000410000 */
[----:B------:R-:W-:Y:S01]  /*10b00*/  FMUL.FTZ R17, R17, c[0x0][0x320] ;  /* 0x0000c80011117a20 */ /* 0x000fe20000410000 */
[----:B------:R1:W-:Y:S01]  /*10b10*/  MUFU.TANH R176, R11 ;  /* 0x0000000b00b07308 */ /* 0x0003e20000002400 */
        /* <DEDUP_REMOVED lines=12> */
[----:B-1----:R-:W1:Y:S01]  /*10be0*/  LDSM.16.M88.4 R8, [R132+0x11900] ;  /* 0x011900008408783b */ /* 0x002e620000000200 */
[----:B------:R-:W-:Y:S08]  /*10bf0*/  DEPBAR.LE SB0, 0x2 ;  /* 0x000080800000791a */ /* 0x000ff00000000000 */
[----:B------:R-:W4:Y:S01]  /*10c00*/  MUFU.TANH R160, R160 ;  /* 0x000000a000a07308 */ /* 0x000f220000002400 */
[----:B------:R-:W-:Y:S01]  /*10c10*/  BAR.SYNC.DEFER_BLOCKING 0x0 ;  /* 0x0000000000007b1d */ /* 0x000fe20000010000 */
[----:B--2---:R-:W-:Y:S02]  /*10c20*/  FMNMX.FTZ R2, R157, R2, !PT ;  /* 0x000000029d027209 */ /* 0x004fe40007810000 */
[----:B---3--:R-:W-:Y:S04]  /*10c30*/  FMNMX.FTZ R3, R161, R0, !PT ;  /* 0x00000000a1037209 */ /* 0x008fe80007810000 */
[----:B----4-:R-:W-:Y:S01]  /*10c40*/  FMNMX.FTZ R3, R160, R3, !PT ;  /* 0x00000003a0037209 */ /* 0x010fe20007810000 */
[----:B------:R-:W-:Y:S01]  /*10c50*/  LDSM.16.MT88.4 R140, [R184+UR4+0x2900] ;  /* 0x00290004b88c783b */ /* 0x000fe20008004200 */
[----:B------:R-:W2:Y:S02]  /*10c60*/  MUFU.TANH R163, R163 ;  /* 0x000000a300a37308 */ /* 0x000ea40000002400 */
[----:B------:R-:W-:Y:S04]  /*10c70*/  FMNMX.FTZ R3, R234, R3, !PT ;  /* 0x00000003ea037209 */ /* 0x000fe80007810000 */
[----:B------:R-:W-:Y:S01]  /*10c80*/  FMNMX.FTZ R3, R176, R3, !PT ;  /* 0x00000003b0037209 */ /* 0x000fe20007810000 */
[C---:B-1----:R-:W-:Y:S01]  /*10c90*/  HMMA.16816.F32.BF16 R28, R172.reuse, R8, R28 ;  /* 0x00000008ac1c723c */ /* 0x042fe2000004181c */
[----:B------:R-:W-:Y:S02]  /*10ca0*/  LDSM.16.MT88.4 R148, [R185+UR4+0x3900] ;  /* 0x00390004b994783b */ /* 0x000fe40008004200 */
[----:B------:R-:W1:Y:S05]  /*10cb0*/  MUFU.TANH R169, R169 ;  /* 0x000000a900a97308 */ /* 0x000e6a0000002400 */
[----:B------:R-:W-:Y:S05]  /*10cc0*/  HMMA.16816.F32.BF16 R32, R172, R10, R32 ;  /* 0x0000000aac20723c */ /* 0x000fea0000041820 */
[----:B------:R-:W3:Y:S01]  /*10cd0*/  MUFU.TANH R181, R13 ;  /* 0x0000000d00b57308 */ /* 0x000ee20000002400 */
[----:B--2---:R-:W-:Y:S06]  /*10ce0*/  FMNMX.FTZ R2, R163, R2, !PT ;  /* 0x00000002a3027209 */ /* 0x004fec0007810000 */
[----:B------:R-:W-:Y:S03]  /*10cf0*/  FMNMX.FTZ R2, R165, R2, !PT ;  /* 0x00000002a5027209 */ /* 0x000fe60007810000 */
        /* <DEDUP_REMOVED lines=15> */
[----:B-1----:R-:W-:Y:S01]  /*10df0*/  FMNMX.FTZ R3, R180, R3, !PT ;  /* 0x00000003b4037209 */ /* 0x002fe20007810000 */
[----:B------:R-:W-:Y:S08]  /*10e00*/  LDSM.16.MT88.4 R12, [R185+UR4+0x100] ;  /* 0x00010004b90c783b */ /* 0x000ff00008004200 */
[----:B------:R-:W1:Y:S01]  /*10e10*/  MUFU.TANH R230, R18 ;  /* 0x0000001200e67308 */ /* 0x000e620000002400 */
[----:B---3--:R-:W-:Y:S02]  /*10e20*/  FMNMX.FTZ R2, R171, R2, !PT ;  /* 0x00000002ab027209 */ /* 0x008fe40007810000 */
[----:B------:R-:W-:Y:S07]  /*10e30*/  IADD3 R16, R184, UR4, RZ ;  /* 0x00000004b8107c10 */ /* 0x000fee000fffe0ff */
        /* <DEDUP_REMOVED lines=30> */
[----:B------:R-:W-:Y:S08]  /*11020*/  LDSM.16.MT88.4 R28, [R184+UR4+0x100] ;  /* 0x00010004b81c783b */ /* 0x000ff00008004200 */
[----:B------:R-:W3:Y:S01]  /*11030*/  MUFU.TANH R158, R34 ;  /* 0x00000022009e7308 */ /* 0x000ee20000002400 */
[----:B--2---:R-:W-:Y:S09]  /*11040*/  FMNMX.FTZ R2, R173, R2, !PT ;  /* 0x00000002ad027209 */ /* 0x004ff20007810000 */
[----:B------:R-:W2:Y:S01]  /*11050*/  MUFU.TANH R156, R35 ;  /* 0x00000023009c7308 */ /* 0x000ea20000002400 */
[----:B-1----:R-:W-:Y:S05]  /*11060*/  FMNMX.FTZ R11, R159, R2, !PT ;  /* 0x000000029f0b7209 */ /* 0x002fea0007810000 */
[----:B------:R-:W1:Y:S01]  /*11070*/  SHFL.BFLY PT, R2, R11, 0x2, 0x1f ;  /* 0x0c401f000b027f89 */ /* 0x000e6200000e0000 */
[----:B---3--:R-:W-:Y:S04]  /*11080*/  FMNMX.FTZ R3, R158, R3, !PT ;  /* 0x000000039e037209 */ /* 0x008fe80007810000 */
[----:B--2---:R-:W-:Y:S05]  /*11090*/  FMNMX.FTZ R10, R156, R3, !PT ;  /* 0x000000039c0a7209 */ /* 0x004fea0007810000 */
[----:B------:R-:W2:Y:S01]  /*110a0*/  SHFL.BFLY PT, R3, R10, 0x2, 0x1f ;  /* 0x0c401f000a037f89 */ /* 0x000ea200000e0000 */
[----:B-1----:R-:W-:Y:S07]  /*110b0*/  FMNMX.FTZ R9, R11, R2, !PT ;  /* 0x000000020b097209 */ /* 0x002fee0007810000 */
[----:B------:R-:W1:Y:S01]  /*110c0*/  SHFL.BFLY PT, R132, R9, 0x1, 0x1f ;  /* 0x0c201f0009847f89 */ /* 0x000e6200000e0000 */
[----:B--2---:R-:W-:Y:S07]  /*110d0*/  FMNMX.FTZ R8, R10, R3, !PT ;  /* 0x000000030a087209 */ /* 0x004fee0007810000 */
[----:B------:R-:W2:Y:S01]  /*110e0*/  SHFL.BFLY PT, R3, R8, 0x1, 0x1f ;  /* 0x0c201f0008037f89 */ /* 0x000ea200000e0000 */
[----:B-1----:R-:W-:Y:S05]  /*110f0*/  FMNMX.FTZ R132, R9, R132, !PT ;  /* 0x0000008409847209 */ /* 0x002fea0007810000 */
[C---:B------:R-:W-:Y:S02]  /*11100*/  FADD.FTZ R4, -R132.reuse, R133 ;  /* 0x0000008584047221 */ /* 0x040fe40000010100 */
[----:B------:R-:W-:Y:S02]  /*11110*/  FMUL.FTZ R178, R132, c[0x0][0x2d0] ;  /* 0x0000b40084b27a20 */ /* 0x000fe40000410000 */
[----:B------:R-:W-:Y:S02]  /*11120*/  FMUL.FTZ R2, R4, c[0x0][0x2d0] ;  /* 0x0000b40004027a20 */ /* 0x000fe40000410000 */
[--C-:B------:R-:W-:Y:S02]  /*11130*/  FFMA.FTZ R167, R157, c[0x0][0x2d0], -R178.reuse ;  /* 0x0000b4009da77a23 */ /* 0x100fe400000108b2 */
[--C-:B------:R-:W-:Y:S02]  /*11140*/  FFMA.FTZ R168, R162, c[0x0][0x2d0], -R178.reuse ;  /* 0x0000b400a2a87a23 */ /* 0x100fe400000108b2 */
[--C-:B------:R-:W-:Y:S01]  /*11150*/  FFMA.FTZ R166, R163, c[0x0][0x2d0], -R178.reuse ;  /* 0x0000b400a3a67a23 */ /* 0x100fe200000108b2 */
[----:B------:R-:W1:Y:S01]  /*11160*/  MUFU.EX2 R2, R2 ;  /* 0x0000000200027308 */ /* 0x000e620000000800 */
[--C-:B------:R-:W-:Y:S02]  /*11170*/  FFMA.FTZ R163, R165, c[0x0][0x2d0], -R178.reuse ;  /* 0x0000b400a5a37a23 */ /* 0x100fe400000108b2 */
[--C-:B------:R-:W-:Y:S01]  /*11180*/  FFMA.FTZ R169, R169, c[0x0][0x2d0], -R178.reuse ;  /* 0x0000b400a9a97a23 */ /* 0x100fe200000108b2 */
[----:B--2---:R-:W-:Y:S01]  /*11190*/  FMNMX.FTZ R3, R8, R3, !PT ;  /* 0x0000000308037209 */ /* 0x004fe20007810000 */
[--C-:B------:R-:W-:Y:S01]  /*111a0*/  FFMA.FTZ R174, R181, c[0x0][0x2d0], -R178.reuse ;  /* 0x0000b400b5ae7a23 */ /* 0x100fe200000108b2 */
[----:B------:R-:W-:Y:S01]  /*111b0*/  IADD3 R8, R185, UR4, RZ ;  /* 0x00000004b9087c10 */ /* 0x000fe2000fffe0ff */
[----:B------:R-:W-:Y:S02]  /*111c0*/  FFMA.FTZ R171, R171, c[0x0][0x2d0], -R178 ;  /* 0x0000b400abab7a23 */ /* 0x000fe400000108b2 */
[C---:B------:R-:W-:Y:S01]  /*111d0*/  FMUL.FTZ R157, R3.reuse, c[0x0][0x2d0] ;  /* 0x0000b400039d7a20 */ /* 0x040fe20000410000 */
[----:B------:R-:W-:Y:S01]  /*111e0*/  MUFU.EX2 R168, R168 ;  /* 0x000000a800a87308 */ /* 0x000fe20000000800 */
[----:B------:R-:W-:Y:S01]  /*111f0*/  FADD.FTZ R4, -R3, R0 ;  /* 0x0000000003047221 */ /* 0x000fe20000010100 */
[----:B------:R-:W-:Y:S01]  /*11200*/  IADD3 R133, R189, R8, RZ ;  /* 0x00000008bd857210 */ /* 0x000fe20007ffe0ff */
[--C-:B------:R-:W-:Y:S02]  /*11210*/  FFMA.FTZ R165, R161, c[0x0][0x2d0], -R157.reuse ;  /* 0x0000b400a1a57a23 */ /* 0x100fe4000001089d */
[--C-:B------:R-:W-:Y:S01]  /*11220*/  FFMA.FTZ R164, R160, c[0x0][0x2d0], -R157.reuse ;  /* 0x0000b400a0a47a23 */ /* 0x100fe2000001089d */
[----:B------:R-:W-:Y:S01]  /*11230*/  IADD3 R160, R189, R16, RZ ;  /* 0x00000010bda07210 */ /* 0x000fe20007ffe0ff */
[--C-:B------:R-:W-:Y:S01]  /*11240*/  FFMA.FTZ R162, R234, c[0x0][0x2d0], -R157.reuse ;  /* 0x0000b400eaa27a23 */ /* 0x100fe2000001089d */
[----:B------:R-:W2:Y:S01]  /*11250*/  LDSM.16.MT88.4 R20, [R133+0x100] ;  /* 0x000100008514783b */ /* 0x000ea20000004200 */
[--C-:B------:R-:W-:Y:S01]  /*11260*/  FFMA.FTZ R161, R176, c[0x0][0x2d0], -R157.reuse ;  /* 0x0000b400b0a17a23 */ /* 0x100fe2000001089d */
[----:B------:R-:W3:Y:S01]  /*11270*/  MUFU.EX2 R167, R167 ;  /* 0x000000a700a77308 */ /* 0x000ee20000000800 */
[----:B------:R-:W-:Y:S02]  /*11280*/  FMUL.FTZ R0, R4, c[0x0][0x2d0] ;  /* 0x0000b40004007a20 */ /* 0x000fe40000410000 */
[--C-:B------:R-:W-:Y:S02]  /*11290*/  FFMA.FTZ R176, R179, c[0x0][0x2d0], -R178.reuse ;  /* 0x0000b400b3b07a23 */ /* 0x100fe400000108b2 */
[C---:B-1----:R-:W-:Y:S01]  /*112a0*/  FMUL.FTZ R4, R2.reuse, R128 ;  /* 0x0000008002047220 */ /* 0x042fe20000410000 */
[----:B------:R-:W-:Y:S01]  /*112b0*/  LDSM.16.MT88.4 R136, [R133+0x2900] ;  /* 0x002900008588783b */ /* 0x000fe20000004200 */
[C---:B------:R-:W-:Y:S02]  /*112c0*/  FMUL.FTZ R5, R2.reuse, R129 ;  /* 0x0000008102057220 */ /* 0x040fe40000410000 */
[C---:B------:R-:W-:Y:S01]  /*112d0*/  FMUL.FTZ R8, R2.reuse, R124 ;  /* 0x0000007c02087220 */ /* 0x040fe20000410000 */
[----:B------:R-:W1:Y:S01]  /*112e0*/  MUFU.EX2 R0, R0 ;  /* 0x0000000000007308 */ /* 0x000e620000000800 */
[C---:B------:R-:W-:Y:S02]  /*112f0*/  FMUL.FTZ R9, R2.reuse, R125 ;  /* 0x0000007d02097220 */ /* 0x040fe40000410000 */
[C---:B------:R-:W-:Y:S01]  /*11300*/  FMUL.FTZ R16, R2.reuse, R116 ;  /* 0x0000007402107220 */ /* 0x040fe20000410000 */
[----:B------:R-:W-:Y:S01]  /*11310*/  LDSM.16.MT88.4 R144, [R160+0x1900] ;  /* 0x00190000a090783b */ /* 0x000fe20000004200 */
[C---:B------:R-:W-:Y:S02]  /*11320*/  FMUL.FTZ R17, R2.reuse, R117 ;  /* 0x0000007502117220 */ /* 0x040fe40000410000 */
[C---:B------:R-:W-:Y:S02]  /*11330*/  FMUL.FTZ R24, R2.reuse, R108 ;  /* 0x0000006c02187220 */ /* 0x040fe40000410000 */
[C---:B------:R-:W-:Y:S01]  /*11340*/  FMUL.FTZ R25, R2.reuse, R109 ;  /* 0x0000006d02197220 */ /* 0x040fe20000410000 */
[----:B------:R-:W-:Y:S01]  /*11350*/  MUFU.EX2 R166, R166 ;  /* 0x000000a600a67308 */ /* 0x000fe20000000800 */
[C---:B------:R-:W-:Y:S01]  /*11360*/  FMUL.FTZ R32, R2.reuse, R100 ;  /* 0x0000006402207220 */ /* 0x040fe20000410000 */
[----:B------:R-:W-:Y:S01]  /*11370*/  LDSM.16.MT88.4 R152, [R133+0x3900] ;  /* 0x003900008598783b */ /* 0x000fe20000004200 */
[C---:B------:R-:W-:Y:S01]  /*11380*/  FMUL.FTZ R33, R2.reuse, R101 ;  /* 0x0000006502217220 */ /* 0x040fe20000410000 */
[----:B---3--:R-:W-:Y:S01]  /*11390*/  F2FP.BF16.PACK_AB R128, R167, R168 ;  /* 0x000000a8a780723e */ /* 0x008fe200000010ff */
[C---:B------:R-:W-:Y:S02]  /*113a0*/  FMUL.FTZ R36, R2.reuse, R36 ;  /* 0x0000002402247220 */ /* 0x040fe40000410000 */
[C---:B------:R-:W-:Y:S02]  /*113b0*/  FMUL.FTZ R37, R2.reuse, R37 ;  /* 0x0000002502257220 */ /* 0x040fe40000410000 */
[C---:B------:R-:W-:Y:S01]  /*113c0*/  FMUL.FTZ R40, R2.reuse, R40 ;  /* 0x0000002802287220 */ /* 0x040fe20000410000 */
[----:B------:R-:W3:Y:S01]  /*113d0*/  MUFU.EX2 R163, R163 ;  /* 0x000000a300a37308 */ /* 0x000ee20000000800 */
[C---:B------:R-:W-:Y:S02]  /*113e0*/  FMUL.FTZ R41, R2.reuse, R41 ;  /* 0x0000002902297220 */ /* 0x040fe40000410000 */
[----:B------:R-:W-:Y:S02]  /*113f0*/  FMUL.FTZ R44, R2, R44 ;  /* 0x0000002c022c7220 */ /* 0x000fe40000410000 */
[C---:B-1----:R-:W-:Y:S02]  /*11400*/  FMUL.FTZ R6, R0.reuse, R130 ;  /* 0x0000008200067220 */ /* 0x042fe40000410000 */
[C---:B------:R-:W-:Y:S02]  /*11410*/  FMUL.FTZ R7, R0.reuse, R131 ;  /* 0x0000008300077220 */ /* 0x040fe40000410000 */
[C---:B------:R-:W-:Y:S01]  /*11420*/  FMUL.FTZ R10, R0.reuse, R126 ;  /* 0x0000007e000a7220 */ /* 0x040fe20000410000 */
[----:B------:R-:W-:Y:S01]  /*11430*/  MUFU.EX2 R165, R165 ;  /* 0x000000a500a57308 */ /* 0x000fe20000000800 */
[C---:B------:R-:W-:Y:S02]  /*11440*/  FMUL.FTZ R11, R0.reuse, R127 ;  /* 0x0000007f000b7220 */ /* 0x040fe40000410000 */
[C---:B------:R-:W-:Y:S01]  /*11450*/  FMUL.FTZ R18, R0.reuse, R118 ;  /* 0x0000007600127220 */ /* 0x040fe20000410000 */
[----:B------:R-:W-:Y:S01]  /*11460*/  LDSM.16.MT88.4 R124, [R185+UR4+0x2900] ;  /* 0x00290004b97c783b */ /* 0x000fe20008004200 */
[C---:B------:R-:W-:Y:S02]  /*11470*/  FMUL.FTZ R19, R0.reuse, R119 ;  /* 0x0000007700137220 */ /* 0x040fe40000410000 */
[C---:B------:R-:W-:Y:S02]  /*11480*/  FMUL.FTZ R26, R0.reuse, R110 ;  /* 0x0000006e001a7220 */ /* 0x040fe40000410000 */
[C---:B------:R-:W-:Y:S01]  /*11490*/  FMUL.FTZ R27, R0.reuse, R111 ;  /* 0x0000006f001b7220 */ /* 0x040fe20000410000 */
[----:B------:R-:W1:Y:S01]  /*114a0*/  MUFU.EX2 R164, R164 ;  /* 0x000000a400a47308 */ /* 0x000e620000000800 */
[C---:B------:R-:W-:Y:S01]  /*114b0*/  FMUL.FTZ R34, R0.reuse, R102 ;  /* 0x0000006600227220 */ /* 0x040fe20000410000 */
[----:B------:R-:W-:Y:S01]  /*114c0*/  LDSM.16.MT88.4 R108, [R160+0x2100] ;  /* 0x00210000a06c783b */ /* 0x000fe20000004200 */
[C---:B------:R-:W-:Y:S01]  /*114d0*/  FMUL.FTZ R35, R0.reuse, R103 ;  /* 0x0000006700237220 */ /* 0x040fe20000410000 */
[----:B---3--:R-:W-:Y:S01]  /*114e0*/  F2FP.BF16.PACK_AB R130, R163, R166 ;  /* 0x000000a6a382723e */ /* 0x008fe200000010ff */
[C---:B------:R-:W-:Y:S02]  /*114f0*/  FMUL.FTZ R38, R0.reuse, R38 ;  /* 0x0000002600267220 */ /* 0x040fe40000410000 */
[C---:B------:R-:W-:Y:S02]  /*11500*/  FMUL.FTZ R39, R0.reuse, R39 ;  /* 0x0000002700277220 */ /* 0x040fe40000410000 */
[C---:B------:R-:W-:Y:S01]  /*11510*/  FMUL.FTZ R42, R0.reuse, R42 ;  /* 0x0000002a002a7220 */ /* 0x040fe20000410000 */
[----:B------:R-:W-:Y:S01]  /*11520*/  MUFU.EX2 R162, R162 ;  /* 0x000000a200a27308 */ /* 0x000fe20000000800 */
[----:B------:R-:W-:Y:S01]  /*11530*/  LDSM.16.MT88.4 R100, [R184+UR4+0x2100] ;  /* 0x00210004b864783b */ /* 0x000fe20008004200 */
[----:B------:R-:W-:Y:S02]  /*11540*/  FMUL.FTZ R43, R0, R43 ;  /* 0x0000002b002b7220 */ /* 0x000fe40000410000 */
[----:B------:R-:W-:Y:S02]  /*11550*/  FMUL.FTZ R45, R2, R45 ;  /* 0x0000002d022d7220 */ /* 0x000fe40000410000 */
[C---:B------:R-:W-:Y:S02]  /*11560*/  FMUL.FTZ R46, R0.reuse, R46 ;  /* 0x0000002e002e7220 */ /* 0x040fe40000410000 */
[----:B------:R-:W-:Y:S01]  /*11570*/  FMUL.FTZ R47, R0, R47 ;  /* 0x0000002f002f7220 */ /* 0x000fe20000410000 */
[----:B------:R-:W-:Y:S01]  /*11580*/  LDSM.16.MT88.4 R116, [R133+0x900] ;  /* 0x000900008574783b */ /* 0x000fe20000004200 */
[----:B------:R-:W3:Y:S01]  /*11590*/  MUFU.EX2 R161, R161 ;  /* 0x000000a100a17308 */ /* 0x000ee20000000800 */
[C---:B------:R-:W-:Y:S02]  /*115a0*/  FMUL.FTZ R48, R2.reuse, R48 ;  /* 0x0000003002307220 */ /* 0x040fe40000410000 */
[----:B------:R-:W-:Y:S01]  /*115b0*/  FMUL.FTZ R49, R2, R49 ;  /* 0x0000003102317220 */ /* 0x000fe20000410000 */
[----:B-1----:R-:W-:Y:S01]  /*115c0*/  F2FP.BF16.PACK_AB R129, R164, R165 ;  /* 0x000000a5a481723e */ /* 0x002fe200000010ff */
[C---:B------:R-:W-:Y:S02]  /*115d0*/  FMUL.FTZ R50, R0.reuse, R50 ;  /* 0x0000003200327220 */ /* 0x040fe40000410000 */
[----:B------:R-:W-:Y:S02]  /*115e0*/  FMUL.FTZ R51, R0, R51 ;  /* 0x0000003300337220 */ /* 0x000fe40000410000 */
[C---:B------:R-:W-:Y:S01]  /*115f0*/  FMUL.FTZ R52, R2.reuse, R52 ;  /* 0x0000003402347220 */ /* 0x040fe20000410000 */
[----:B------:R-:W-:Y:S01]  /*11600*/  MUFU.EX2 R169, R169 ;  /* 0x000000a900a97308 */ /* 0x000fe20000000800 */
[----:B------:R-:W-:Y:S02]  /*11610*/  FMUL.FTZ R53, R2, R53 ;  /* 0x0000003502357220 */ /* 0x000fe40000410000 */
[C---:B------:R-:W-:Y:S02]  /*11620*/  FMUL.FTZ R54, R0.reuse, R54 ;  /* 0x0000003600367220 */ /* 0x040fe40000410000 */
[----:B------:R-:W-:Y:S02]  /*11630*/  FMUL.FTZ R55, R0, R55 ;  /* 0x0000003700377220 */ /* 0x000fe40000410000 */
[C---:B------:R-:W-:Y:S02]  /*11640*/  FMUL.FTZ R56, R2.reuse, R56 ;  /* 0x0000003802387220 */ /* 0x040fe40000410000 */
[----:B------:R-:W-:Y:S01]  /*11650*/  FMUL.FTZ R57, R2, R57 ;  /* 0x0000003902397220 */ /* 0x000fe20000410000 */
[----:B------:R-:W1:Y:S01]  /*11660*/  MUFU.EX2 R174, R174 ;  /* 0x000000ae00ae7308 */ /* 0x000e620000000800 */
[C---:B------:R-:W-:Y:S02]  /*11670*/  FMUL.FTZ R58, R0.reuse, R58 ;  /* 0x0000003a003a7220 */ /* 0x040fe40000410000 */
[----:B------:R-:W-:Y:S01]  /*11680*/  FMUL.FTZ R59, R0, R59 ;  /* 0x0000003b003b7220 */ /* 0x000fe20000410000 */
[----:B---3--:R-:W-:Y:S01]  /*11690*/  F2FP.BF16.PACK_AB R131, R161, R162 ;  /* 0x000000a2a183723e */ /* 0x008fe200000010ff */
[C---:B------:R-:W-:Y:S02]  /*116a0*/  FMUL.FTZ R60, R2.reuse, R60 ;  /* 0x0000003c023c7220 */ /* 0x040fe40000410000 */
[----:B------:R-:W-:Y:S02]  /*116b0*/  FMUL.FTZ R61, R2, R61 ;  /* 0x0000003d023d7220 */ /* 0x000fe40000410000 */
[C---:B------:R-:W-:Y:S01]  /*116c0*/  FMUL.FTZ R62, R0.reuse, R62 ;  /* 0x0000003e003e7220 */ /* 0x040fe20000410000 */
[----:B------:R-:W-:Y:S01]  /*116d0*/  MUFU.EX2 R171, R171 ;  /* 0x000000ab00ab7308 */ /* 0x000fe20000000800 */
[C---:B------:R-:W-:Y:S05]  /*116e0*/  HMMA.16816.F32.BF16 R4, R128.reuse, R12, R4 ;  /* 0x0000000c8004723c */ /* 0x040fea0000041804 */
[----:B------:R-:W-:Y:S02]  /*116f0*/  FMUL.FTZ R63, R0, R63 ;  /* 0x0000003f003f7220 */ /* 0x000fe40000410000 */
[C---:B------:R-:W-:Y:S01]  /*11700*/  FMUL.FTZ R12, R2.reuse, R120 ;  /* 0x00000078020c7220 */ /* 0x040fe20000410000 */
[C---:B------:R-:W-:Y:S01]  /*11710*/  HMMA.16816.F32.BF16 R8, R128.reuse, R14, R8 ;  /* 0x0000000e8008723c */ /* 0x040fe20000041808 */
[----:B------:R-:W-:Y:S03]  /*11720*/  MUFU.EX2 R176, R176 ;  /* 0x000000b000b07308 */ /* 0x000fe60000000800 */
[C---:B------:R-:W-:Y:S02]  /*11730*/  FMUL.FTZ R13, R2.reuse, R121 ;  /* 0x00000079020d7220 */ /* 0x040fe40000410000 */
[----:B------:R-:W-:Y:S02]  /*11740*/  FMUL.FTZ R64, R2, R64 ;  /* 0x0000004002407220 */ /* 0x000fe40000410000 */
[C---:B------:R-:W-:Y:S04]  /*11750*/  FMUL.FTZ R14, R0.reuse, R122 ;  /* 0x0000007a000e7220 */ /* 0x040fe80000410000 */
[----:B------:R-:W-:Y:S02]  /*11760*/  FMUL.FTZ R15, R0, R123 ;  /* 0x0000007b000f7220 */ /* 0x000fe40000410000 */
[----:B------:R-:W3:Y:S01]  /*11770*/  LDSM.16.MT88.4 R120, [R160+0x100] ;  /* 0x00010000a078783b */ /* 0x000ee20000004200 */
[----:B------:R-:W-:Y:S02]  /*11780*/  FMUL.FTZ R65, R2, R65 ;  /* 0x0000004102417220 */ /* 0x000fe40000410000 */
[C---:B------:R-:W-:Y:S02]  /*11790*/  FMUL.FTZ R66, R0.reuse, R66 ;  /* 0x0000004200427220 */ /* 0x040fe40000410000 */
[C---:B--2---:R-:W-:Y:S03]  /*117a0*/  HMMA.16816.F32.BF16 R12, R128.reuse, R20, R12 ;  /* 0x00000014800c723c */ /* 0x044fe6000004180c */
        /* <DEDUP_REMOVED lines=8> */
[----:B------:R-:W2:Y:S01]  /*11830*/  LDSM.16.MT88.4 R112, [R185+UR4+0x2100] ;  /* 0x00210004b970783b */ /* 0x000ea20008004200 */
[C---:B------:R-:W-:Y:S02]  /*11840*/  FMUL.FTZ R70, R0.reuse, R70 ;  /* 0x0000004600467220 */ /* 0x040fe40000410000 */
[----:B------:R-:W-:Y:S02]  /*11850*/  FMUL.FTZ R71, R0, R71 ;  /* 0x0000004700477220 */ /* 0x000fe40000410000 */
[C---:B------:R-:W-:Y:S03]  /*11860*/  HMMA.16816.F32.BF16 R20, R128.reuse, R28, R20 ;  /* 0x0000001c8014723c */ /* 0x040fe60000041814 */
[C---:B------:R-:W-:Y:S02]  /*11870*/  FMUL.FTZ R72, R2.reuse, R72 ;  /* 0x0000004802487220 */ /* 0x040fe40000410000 */
[C---:B------:R-:W-:Y:S02]  /*11880*/  FMUL.FTZ R73, R2.reuse, R73 ;  /* 0x0000004902497220 */ /* 0x040fe40000410000 */
[C---:B------:R-:W-:Y:S01]  /*11890*/  FMUL.FTZ R28, R2.reuse, R104 ;  /* 0x00000068021c7220 */ /* 0x040fe20000410000 */
[C---:B------:R-:W-:Y:S04]  /*118a0*/  HMMA.16816.F32.BF16 R24, R128.reuse, R30, R24 ;  /* 0x0000001e8018723c */ /* 0x040fe80000041818 */
[----:B------:R-:W-:Y:S02]  /*118b0*/  FMUL.FTZ R29, R2, R105 ;  /* 0x00000069021d7220 */ /* 0x000fe40000410000 */
[C---:B------:R-:W-:Y:S02]  /*118c0*/  FMUL.FTZ R74, R0.reuse, R74 ;  /* 0x0000004a004a7220 */ /* 0x040fe40000410000 */
[C---:B------:R-:W-:Y:S04]  /*118d0*/  FMUL.FTZ R30, R0.reuse, R106 ;  /* 0x0000006a001e7220 */ /* 0x040fe80000410000 */
[C---:B------:R-:W-:Y:S02]  /*118e0*/  FMUL.FTZ R31, R0.reuse, R107 ;  /* 0x0000006b001f7220 */ /* 0x040fe40000410000 */
[----:B------:R-:W4:Y:S01]  /*118f0*/  LDSM.16.MT88.4 R104, [R133+0x2100] ;  /* 0x002100008568783b */ /* 0x000f220000004200 */
[----:B------:R-:W-:Y:S02]  /*11900*/  FMUL.FTZ R75, R0, R75 ;  /* 0x0000004b004b7220 */ /* 0x000fe40000410000 */
[C---:B------:R-:W-:Y:S02]  /*11910*/  FMUL.FTZ R84, R2.reuse, R84 ;  /* 0x0000005402547220 */ /* 0x040fe40000410000 */
[C---:B---3--:R-:W-:Y:S03]  /*11920*/  HMMA.16816.F32.BF16 R28, R128.reuse, R120, R28 ;  /* 0x00000078801c723c */ /* 0x048fe6000004181c */
[----:B------:R-:W-:Y:S02]  /*11930*/  FMUL.FTZ R85, R2, R85 ;  /* 0x0000005502557220 */ /* 0x000fe40000410000 */
[C---:B------:R-:W-:Y:S02]  /*11940*/  FMUL.FTZ R86, R0.reuse, R86 ;  /* 0x0000005600567220 */ /* 0x040fe40000410000 */
[----:B------:R-:W-:Y:S01]  /*11950*/  FMUL.FTZ R87, R0, R87 ;  /* 0x0000005700577220 */ /* 0x000fe20000410000 */
[C---:B------:R-:W-:Y:S01]  /*11960*/  HMMA.16816.F32.BF16 R32, R128.reuse, R122, R32 ;  /* 0x0000007a8020723c */ /* 0x040fe20000041820 */
[----:B------:R-:W-:Y:S03]  /*11970*/  LDSM.16.MT88.4 R120, [R160+0x900] ;  /* 0x00090000a078783b */ /* 0x000fe60000004200 */
[--C-:B------:R-:W-:Y:S02]  /*11980*/  FFMA.FTZ R179, R232, c[0x0][0x2d0], -R157.reuse ;  /* 0x0000b400e8b37a23 */ /* 0x100fe4000001089d */
[--C-:B------:R-:W-:Y:S02]  /*11990*/  FFMA.FTZ R180, R180, c[0x0][0x2d0], -R157.reuse ;  /* 0x0000b400b4b47a23 */ /* 0x100fe4000001089d */
[C---:B--2---:R-:W-:Y:S02]  /*119a0*/  HMMA.16816.F32.BF16 R36, R128.reuse, R112, R36 ;  /* 0x000000708024723c */ /* 0x044fe40000041824 */
[----:B------:R-:W-:Y:S02]  /*119b0*/  MUFU.EX2 R179, R179 ;  /* 0x000000b300b37308 */ /* 0x000fe40000000800 */
[--C-:B------:R-:W-:Y:S02]  /*119c0*/  FFMA.FTZ R181, R230, c[0x0][0x2d0], -R157.reuse ;  /* 0x0000b400e6b57a23 */ /* 0x100fe4000001089d */
[--C-:B------:R-:W-:Y:S02]  /*119d0*/  FFMA.FTZ R182, R182, c[0x0][0x2d0], -R157.reuse ;  /* 0x0000b400b6b67a23 */ /* 0x100fe4000001089d */
[C---:B------:R-:W-:Y:S01]  /*119e0*/  HMMA.16816.F32.BF16 R40, R128.reuse, R114, R40 ;  /* 0x000000728028723c */ /* 0x040fe20000041828 */
[----:B------:R-:W-:Y:S03]  /*119f0*/  LDSM.16.MT88.4 R112, [R185+UR4+0x900] ;  /* 0x00090004b970783b */ /* 0x000fe60008004200 */
[C---:B------:R-:W-:Y:S01]  /*11a00*/  FMUL.FTZ R88, R2.reuse, R88 ;  /* 0x0000005802587220 */ /* 0x040fe20000410000 */
[----:B------:R-:W2:Y:S01]  /*11a10*/  MUFU.EX2 R180, R180 ;  /* 0x000000b400b47308 */ /* 0x000ea20000000800 */
[----:B------:R-:W-:Y:S02]  /*11a20*/  FMUL.FTZ R89, R2, R89 ;  /* 0x0000005902597220 */ /* 0x000fe40000410000 */
[C---:B------:R-:W-:Y:S01]  /*11a30*/  FMUL.FTZ R90, R0.reuse, R90 ;  /* 0x0000005a005a7220 */ /* 0x040fe20000410000 */
[C---:B----4-:R-:W-:Y:S03]  /*11a40*/  HMMA.16816.F32.BF16 R44, R128.reuse, R104, R44 ;  /* 0x00000068802c723c */ /* 0x050fe6000004182c */
[----:B------:R-:W-:Y:S03]  /*11a50*/  FMUL.FTZ R91, R0, R91 ;  /* 0x0000005b005b7220 */ /* 0x000fe60000410000 */
[----:B------:R-:W-:Y:S01]  /*11a60*/  MUFU.EX2 R181, R181 ;  /* 0x000000b500b57308 */ /* 0x000fe20000000800 */
[C---:B------:R-:W-:Y:S02]  /*11a70*/  FMUL.FTZ R92, R2.reuse, R92 ;  /* 0x0000005c025c7220 */ /* 0x040fe40000410000 */
[----:B------:R-:W-:Y:S01]  /*11a80*/  FMUL.FTZ R93, R2, R93 ;  /* 0x0000005d025d7220 */ /* 0x000fe20000410000 */
[C---:B------:R-:W-:Y:S01]  /*11a90*/  HMMA.16816.F32.BF16 R48, R128.reuse, R106, R48 ;  /* 0x0000006a8030723c */ /* 0x040fe20000041830 */
[----:B------:R-:W3:Y:S02]  /*11aa0*/  LDSM.16.MT88.4 R104, [R185+UR4+0x4100] ;  /* 0x00410004b968783b */ /* 0x000ee40008004200 */
[C---:B------:R-:W-:Y:S02]  /*11ab0*/  FMUL.FTZ R94, R0.reuse, R94 ;  /* 0x0000005e005e7220 */ /* 0x040fe40000410000 */
[----:B------:R-:W-:Y:S01]  /*11ac0*/  FMUL.FTZ R95, R0, R95 ;  /* 0x0000005f005f7220 */ /* 0x000fe20000410000 */
[----:B------:R-:W4:Y:S02]  /*11ad0*/  MUFU.EX2 R182, R182 ;  /* 0x000000b600b67308 */ /* 0x000f240000000800 */
[C---:B------:R-:W-:Y:S04]  /*11ae0*/  HMMA.16816.F32.BF16 R52, R128.reuse, R100, R52 ;  /* 0x000000648034723c */ /* 0x040fe80000041834 */
[C---:B------:R-:W-:Y:S02]  /*11af0*/  FMUL.FTZ R96, R2.reuse, R96 ;  /* 0x0000006002607220 */ /* 0x040fe40000410000 */
[----:B------:R-:W-:Y:S02]  /*11b00*/  FMUL.FTZ R97, R2, R97 ;  /* 0x0000006102617220 */ /* 0x000fe40000410000 */
[C---:B------:R-:W-:Y:S01]  /*11b10*/  HMMA.16816.F32.BF16 R56, R128.reuse, R102, R56 ;  /* 0x000000668038723c */ /* 0x040fe20000041838 */
[----:B------:R-:W5:Y:S03]  /*11b20*/  LDSM.16.MT88.4 R100, [R133+0x4100] ;  /* 0x004100008564783b */ /* 0x000f660000004200 */
[C---:B------:R-:W-:Y:S02]  /*11b30*/  FMUL.FTZ R98, R0.reuse, R98 ;  /* 0x0000006200627220 */ /* 0x040fe40000410000 */
[----:B------:R-:W-:Y:S02]  /*11b40*/  FMUL.FTZ R99, R0, R99 ;  /* 0x0000006300637220 */ /* 0x000fe40000410000 */
[C---:B------:R-:W-:Y:S04]  /*11b50*/  HMMA.16816.F32.BF16 R60, R128.reuse, R108, R60 ;  /* 0x0000006c803c723c */ /* 0x040fe8000004183c */
[--C-:B------:R-:W-:Y:S02]  /*11b60*/  FFMA.FTZ R227, R227, c[0x0][0x2d0], -R178.reuse ;  /* 0x0000b400e3e37a23 */ /* 0x100fe400000108b2 */
[--C-:B------:R-:W-:Y:S02]  /*11b70*/  FFMA.FTZ R230, R183, c[0x0][0x2d0], -R178.reuse ;  /* 0x0000b400b7e67a23 */ /* 0x100fe400000108b2 */
[C---:B------:R-:W-:Y:S01]  /*11b80*/  HMMA.16816.F32.BF16 R64, R128.reuse, R110, R64 ;  /* 0x0000006e8040723c */ /* 0x040fe20000041840 */
[----:B------:R-:W1:Y:S01]  /*11b90*/  LDSM.16.MT88.4 R108, [R184+UR4+0x4100] ;  /* 0x00410004b86c783b */ /* 0x000e620008004200 */
[----:B------:R-:W-:Y:S02]  /*11ba0*/  MUFU.EX2 R227, R227 ;  /* 0x000000e300e37308 */ /* 0x000fe40000000800 */
[--C-:B------:R-:W-:Y:S02]  /*11bb0*/  FFMA.FTZ R183, R225, c[0x0][0x2d0], -R178.reuse ;  /* 0x0000b400e1b77a23 */ /* 0x100fe400000108b2 */
[--C-:B------:R-:W-:Y:S02]  /*11bc0*/  FFMA.FTZ R232, R193, c[0x0][0x2d0], -R178.reuse ;  /* 0x0000b400c1e87a23 */ /* 0x100fe400000108b2 */
[--C-:B------:R-:W-:Y:S01]  /*11bd0*/  FFMA.FTZ R193, R226, c[0x0][0x2d0], -R157.reuse ;  /* 0x0000b400e2c17a23 */ /* 0x100fe2000001089d */
[C---:B---3--:R-:W-:Y:S03]  /*11be0*/  HMMA.16816.F32.BF16 R68, R128.reuse, R104, R68 ;  /* 0x000000688044723c */ /* 0x048fe60000041844 */
[--C-:B------:R-:W-:Y:S01]  /*11bf0*/  FFMA.FTZ R224, R224, c[0x0][0x2d0], -R157.reuse ;  /* 0x0000b400e0e07a23 */ /* 0x100fe2000001089d */
[----:B------:R-:W-:Y:S01]  /*11c00*/  MUFU.EX2 R230, R230 ;  /* 0x000000e600e67308 */ /* 0x000fe20000000800 */
[--C-:B------:R-:W-:Y:S02]  /*11c10*/  FFMA.FTZ R225, R228, c[0x0][0x2d0], -R157.reuse ;  /* 0x0000b400e4e17a23 */ /* 0x100fe4000001089d */
[--C-:B------:R-:W-:Y:S01]  /*11c20*/  FFMA.FTZ R222, R222, c[0x0][0x2d0], -R157.reuse ;  /* 0x0000b400dede7a23 */ /* 0x100fe2000001089d */
[C---:B------:R-:W-:Y:S01]  /*11c30*/  HMMA.16816.F32.BF16 R72, R128.reuse, R106, R72 ;  /* 0x0000006a8048723c */ /* 0x040fe20000041848 */
[----:B------:R-:W3:Y:S03]  /*11c40*/  LDSM.16.MT88.4 R104, [R160+0x4100] ;  /* 0x00410000a068783b */ /* 0x000ee60000004200 */
[C---:B------:R-:W-:Y:S02]  /*11c50*/  FMUL.FTZ R76, R2.reuse, R76 ;  /* 0x0000004c024c7220 */ /* 0x040fe40000410000 */
[----:B------:R-:W-:Y:S01]  /*11c60*/  FMUL.FTZ R77, R2, R77 ;  /* 0x0000004d024d7220 */ /* 0x000fe20000410000 */
[----:B------:R-:W-:Y:S01]  /*11c70*/  MUFU.EX2 R183, R183 ;  /* 0x000000b700b77308 */ /* 0x000fe20000000800 */
[C---:B------:R-:W-:Y:S04]  /*11c80*/  FMUL.FTZ R78, R0.reuse, R78 ;  /* 0x0000004e004e7220 */ /* 0x040fe80000410000 */
[----:B------:R-:W-:Y:S02]  /*11c90*/  FMUL.FTZ R79, R0, R79 ;  /* 0x0000004f004f7220 */ /* 0x000fe40000410000 */
[--C-:B------:R-:W-:Y:S02]  /*11ca0*/  FFMA.FTZ R177, R177, c[0x0][0x2d0], -R178.reuse ;  /* 0x0000b400b1b17a23 */ /* 0x100fe400000108b2 */
[--C-:B------:R-:W-:Y:S01]  /*11cb0*/  FFMA.FTZ R226, R175, c[0x0][0x2d0], -R178.reuse ;  /* 0x0000b400afe27a23 */ /* 0x100fe200000108b2 */
[----:B------:R-:W-:Y:S01]  /*11cc0*/  MUFU.EX2 R232, R232 ;  /* 0x000000e800e87308 */ /* 0x000fe20000000800 */
[--C-:B------:R-:W-:Y:S01]  /*11cd0*/  FFMA.FTZ R173, R173, c[0x0][0x2d0], -R178.reuse ;  /* 0x0000b400adad7a23 */ /* 0x100fe200000108b2 */
[C---:B-----5:R-:W-:Y:S03]  /*11ce0*/  HMMA.16816.F32.BF16 R76, R128.reuse, R100, R76 ;  /* 0x00000064804c723c */ /* 0x060fe6000004184c */
[C---:B------:R-:W-:Y:S02]  /*11cf0*/  FMUL.FTZ R80, R2.reuse, R80 ;  /* 0x0000005002507220 */ /* 0x040fe40000410000 */
[----:B------:R-:W-:Y:S02]  /*11d00*/  FMUL.FTZ R81, R2, R81 ;  /* 0x0000005102517220 */ /* 0x000fe40000410000 */
[----:B------:R-:W-:Y:S01]  /*11d10*/  FMUL.FTZ R82, R0, R82 ;  /* 0x0000005200527220 */ /* 0x000fe20000410000 */
[----:B-1----:R-:W-:Y:S01]  /*11d20*/  F2FP.BF16.PACK_AB R100, R174, R169 ;  /* 0x000000a9ae64723e */ /* 0x002fe200000010ff */
[----:B------:R-:W-:Y:S01]  /*11d30*/  FMUL.FTZ R83, R0, R83 ;  /* 0x0000005300537220 */ /* 0x000fe20000410000 */
[----:B------:R-:W-:Y:S02]  /*11d40*/  MUFU.EX2 R193, R193 ;  /* 0x000000c100c17308 */ /* 0x000fe40000000800 */
[----:B------:R-:W-:Y:S01]  /*11d50*/  FFMA.FTZ R178, R159, c[0x0][0x2d0], -R178 ;  /* 0x0000b4009fb27a23 */ /* 0x000fe200000108b2 */
[----:B--2---:R-:W-:Y:S01]  /*11d60*/  F2FP.BF16.PACK_AB R101, R180, R179 ;  /* 0x000000b3b465723e */ /* 0x004fe200000010ff */
[--C-:B------:R-:W-:Y:S02]  /*11d70*/  FFMA.FTZ R172, R172, c[0x0][0x2d0], -R157.reuse ;  /* 0x0000b400acac7a23 */ /* 0x100fe4000001089d */
[C---:B------:R-:W-:Y:S03]  /*11d80*/  HMMA.16816.F32.BF16 R80, R128.reuse, R102, R80 ;  /* 0x000000668050723c */ /* 0x040fe60000041850 */
[--C-:B------:R-:W-:Y:S01]  /*11d90*/  FFMA.FTZ R175, R170, c[0x0][0x2d0], -R157.reuse ;  /* 0x0000b400aaaf7a23 */ /* 0x100fe2000001089d */
[----:B------:R-:W-:Y:S01]  /*11da0*/  MUFU.EX2 R224, R224 ;  /* 0x000000e000e07308 */ /* 0x000fe20000000800 */
[--C-:B------:R-:W-:Y:S02]  /*11db0*/  FFMA.FTZ R170, R158, c[0x0][0x2d0], -R157.reuse ;  /* 0x0000b4009eaa7a23 */ /* 0x100fe4000001089d */
[----:B------:R-:W-:Y:S01]  /*11dc0*/  FFMA.FTZ R157, R156, c[0x0][0x2d0], -R157 ;  /* 0x0000b4009c9d7a23 */ /* 0x000fe2000001089d */
[C---:B------:R-:W-:Y:S04]  /*11dd0*/  HMMA.16816.F32.BF16 R84, R128.reuse, R108, R84 ;  /* 0x0000006c8054723c */ /* 0x040fe80000041854 */
[----:B------:R-:W-:Y:S01]  /*11de0*/  F2FP.BF16.PACK_AB R102, R176, R171 ;  /* 0x000000abb066723e */ /* 0x000fe200000010ff */
[----:B------:R-:W-:Y:S01]  /*11df0*/  FFMA.FTZ R168, R2, R223, R168 ;  /* 0x000000df02a87223 */ /* 0x000fe200000100a8 */
[----:B------:R1:W-:Y:S01]  /*11e00*/  MUFU.EX2 R229, R157 ;  /* 0x0000009d00e57308 */ /* 0x0003e20000000800 */
[----:B----4-:R-:W-:Y:S01]  /*11e10*/  F2FP.BF16.PACK_AB R103, R182, R181 ;  /* 0x000000b5b667723e */ /* 0x010fe200000010ff */
[C---:B------:R-:W-:Y:S01]  /*11e20*/  HMMA.16816.F32.BF16 R88, R128.reuse, R110, R88 ;  /* 0x0000006e8058723c */ /* 0x040fe20000041858 */
[----:B------:R-:W2:Y:S03]  /*11e30*/  LDSM.16.MT88.4 R108, [R184+UR4+0x900] ;  /* 0x00090004b86c783b */ /* 0x000ea60008004200 */
[----:B------:R-:W-:Y:S02]  /*11e40*/  FFMA.FTZ R165, R0, R221, R165 ;  /* 0x000000dd00a57223 */ /* 0x000fe400000100a5 */
[----:B------:R-:W-:Y:S02]  /*11e50*/  FADD.FTZ R167, R167, R168 ;  /* 0x000000a8a7a77221 */ /* 0x000fe40000010000 */
[C---:B---3--:R-:W-:Y:S01]  /*11e60*/  HMMA.16816.F32.BF16 R92, R128.reuse, R104, R92 ;  /* 0x00000068805c723c */ /* 0x048fe2000004185c */
[----:B------:R-:W-:Y:S03]  /*11e70*/  MUFU.EX2 R225, R225 ;  /* 0x000000e100e17308 */ /* 0x000fe60000000800 */
[----:B------:R-:W-:Y:S02]  /*11e80*/  FADD.FTZ R165, R164, R165 ;  /* 0x000000a5a4a57221 */ /* 0x000fe40000010000 */
[----:B------:R-:W-:Y:S02]  /*11e90*/  FADD.FTZ R166, R166, R167 ;  /* 0x000000a7a6a67221 */ /* 0x000fe40000010000 */
[----:B------:R-:W-:Y:S01]  /*11ea0*/  HMMA.16816.F32.BF16 R96, R128, R106, R96 ;  /* 0x0000006a8060723c */ /* 0x000fe20000041860 */
[----:B------:R-:W3:Y:S02]  /*11eb0*/  LDSM.16.MT88.4 R104, [R160+0x2900] ;  /* 0x00290000a068783b */ /* 0x000ee40000004200 */
[----:B------:R-:W-:Y:S01]  /*11ec0*/  MUFU.EX2 R222, R222 ;  /* 0x000000de00de7308 */ /* 0x000fe20000000800 */
[----:B------:R-:W-:Y:S04]  /*11ed0*/  FADD.FTZ R166, R163, R166 ;  /* 0x000000a6a3a67221 */ /* 0x000fe80000010000 */
[C---:B------:R-:W-:Y:S01]  /*11ee0*/  HMMA.16816.F32.BF16 R4, R100.reuse, R112, R4 ;  /* 0x000000706404723c */ /* 0x040fe20000041804 */
[----:B-1----:R-:W-:Y:S04]  /*11ef0*/  LDSM.16.MT88.4 R156, [R184+UR4+0x3900] ;  /* 0x00390004b89c783b */ /* 0x002fe80008004200 */
[----:B------:R-:W-:Y:S01]  /*11f00*/  MUFU.EX2 R177, R177 ;  /* 0x000000b100b17308 */ /* 0x000fe20000000800 */
[----:B------:R-:W-:Y:S02]  /*11f10*/  FADD.FTZ R169, R169, R166 ;  /* 0x000000a6a9a97221 */ /* 0x000fe40000010000 */
[C---:B------:R-:W-:Y:S01]  /*11f20*/  HMMA.16816.F32.BF16 R8, R100.reuse, R114, R8 ;  /* 0x000000726408723c */ /* 0x040fe20000041808 */
[----:B------:R-:W-:Y:S03]  /*11f30*/  LDSM.16.MT88.4 R112, [R133+0x4900] ;  /* 0x004900008570783b */ /* 0x000fe60000004200 */
[----:B------:R-:W-:Y:S03]  /*11f40*/  FADD.FTZ R174, R174, R169 ;  /* 0x000000a9aeae7221 */ /* 0x000fe60000010000 */
[----:B------:R-:W1:Y:S01]  /*11f50*/  MUFU.EX2 R226, R226 ;  /* 0x000000e200e27308 */ /* 0x000e620000000800 */
[C---:B------:R-:W-:Y:S04]  /*11f60*/  HMMA.16816.F32.BF16 R12, R100.reuse, R116, R12 ;  /* 0x00000074640c723c */ /* 0x040fe8000004180c */
[----:B------:R-:W-:Y:S04]  /*11f70*/  FADD.FTZ R171, R171, R174 ;  /* 0x000000aeabab7221 */ /* 0x000fe80000010000 */
[C---:B------:R-:W-:Y:S01]  /*11f80*/  HMMA.16816.F32.BF16 R16, R100.reuse, R118, R16 ;  /* 0x000000766410723c */ /* 0x040fe20000041810 */
[----:B------:R-:W-:Y:S01]  /*11f90*/  LDSM.16.MT88.4 R116, [R184+UR4+0x4900] ;  /* 0x00490004b874783b */ /* 0x000fe20008004200 */
[----:B------:R-:W-:Y:S02]  /*11fa0*/  MUFU.EX2 R173, R173 ;  /* 0x000000ad00ad7308 */ /* 0x000fe40000000800 */
[----:B------:R-:W-:Y:S04]  /*11fb0*/  FADD.FTZ R176, R176, R171 ;  /* 0x000000abb0b07221 */ /* 0x000fe80000010000 */
[C---:B--2---:R-:W-:Y:S04]  /*11fc0*/  HMMA.16816.F32.BF16 R20, R100.reuse, R108, R20 ;  /* 0x0000006c6414723c */ /* 0x044fe80000041814 */
[----:B------:R-:W-:Y:S04]  /*11fd0*/  MUFU.EX2 R178, R178 ;  /* 0x000000b200b27308 */ /* 0x000fe80000000800 */
[C---:B------:R-:W-:Y:S01]  /*11fe0*/  HMMA.16816.F32.BF16 R24, R100.reuse, R110, R24 ;  /* 0x0000006e6418723c */ /* 0x040fe20000041818 */
[----:B------:R-:W2:Y:S05]  /*11ff0*/  LDSM.16.MT88.4 R108, [R185+UR4+0x4900] ;  /* 0x00490004b96c783b */ /* 0x000eaa0008004200 */
[----:B------:R-:W-:Y:S02]  /*12000*/  MUFU.EX2 R172, R172 ;  /* 0x000000ac00ac7308 */ /* 0x000fe40000000800 */
[C---:B------:R-:W-:Y:S08]  /*12010*/  HMMA.16816.F32.BF16 R28, R100.reuse, R120, R28 ;  /* 0x00000078641c723c */ /* 0x040ff0000004181c */
[C---:B------:R-:W-:Y:S01]  /*12020*/  HMMA.16816.F32.BF16 R32, R100.reuse, R122, R32 ;  /* 0x0000007a6420723c */ /* 0x040fe20000041820 */
[----:B------:R-:W-:Y:S01]  /*12030*/  LDSM.16.MT88.4 R120, [R160+0x1100] ;  /* 0x00110000a078783b */ /* 0x000fe20000004200 */
[----:B------:R-:W4:Y:S06]  /*12040*/  MUFU.EX2 R175, R175 ;  /* 0x000000af00af7308 */ /* 0x000f2c0000000800 */
[C---:B------:R-:W-:Y:S04]  /*12050*/  HMMA.16816.F32.BF16 R36, R100.reuse, R124, R36 ;  /* 0x0000007c6424723c */ /* 0x040fe80000041824 */
[----:B------:R-:W5:Y:S04]  /*12060*/  MUFU.EX2 R170, R170 ;  /* 0x000000aa00aa7308 */ /* 0x000f680000000800 */
[C---:B------:R-:W-:Y:S01]  /*12070*/  HMMA.16816.F32.BF16 R40, R100.reuse, R126, R40 ;  /* 0x0000007e6428723c */ /* 0x040fe20000041828 */
[----:B------:R-:W-:Y:S07]  /*12080*/  LDSM.16.MT88.4 R124, [R185+UR4+0x3100] ;  /* 0x00310004b97c783b */ /* 0x000fee0008004200 */
[C---:B------:R-:W-:Y:S07]  /*12090*/  HMMA.16816.F32.BF16 R44, R100.reuse, R136, R44 ;  /* 0x00000088642c723c */ /* 0x040fee000004182c */
[----:B-1----:R-:W-:Y:S01]  /*120a0*/  F2FP.BF16.PACK_AB R136, R226, R177 ;  /* 0x000000b1e288723e */ /* 0x002fe200000010ff */
[C---:B------:R-:W-:Y:S04]  /*120b0*/  HMMA.16816.F32.BF16 R48, R100.reuse, R138, R48 ;  /* 0x0000008a6430723c */ /* 0x040fe80000041830 */
[----:B----4-:R-:W-:Y:S03]  /*120c0*/  F2FP.BF16.PACK_AB R137, R175, R172 ;  /* 0x000000acaf89723e */ /* 0x010fe600000010ff */
[----:B------:R-:W-:Y:S01]  /*120d0*/  F2FP.BF16.PACK_AB R138, R178, R173 ;  /* 0x000000adb28a723e */ /* 0x000fe200000010ff */
[C---:B------:R-:W-:Y:S04]  /*120e0*/  HMMA.16816.F32.BF16 R52, R100.reuse, R140, R52 ;  /* 0x0000008c6434723c */ /* 0x040fe80000041834 */
[----:B-----5:R-:W-:Y:S04]  /*120f0*/  F2FP.BF16.PACK_AB R139, R229, R170 ;  /* 0x000000aae58b723e */ /* 0x020fe800000010ff */
[C---:B------:R-:W-:Y:S01]  /*12100*/  HMMA.16816.F32.BF16 R56, R100.reuse, R142, R56 ;  /* 0x0000008e6438723c */ /* 0x040fe20000041838 */
[----:B------:R-:W-:Y:S07]  /*12110*/  LDSM.16.MT88.4 R140, [R184+UR4+0x1900] ;  /* 0x00190004b88c783b */ /* 0x000fee0008004200 */
[C---:B---3--:R-:W-:Y:S08]  /*12120*/  HMMA.16816.F32.BF16 R60, R100.reuse, R104, R60 ;  /* 0x00000068643c723c */ /* 0x048ff0000004183c */
[C---:B------:R-:W-:Y:S01]  /*12130*/  HMMA.16816.F32.BF16 R64, R100.reuse, R106, R64 ;  /* 0x0000006a6440723c */ /* 0x040fe20000041840 */
[----:B------:R-:W1:Y:S07]  /*12140*/  LDSM.16.MT88.4 R104, [R160+0x4900] ;  /* 0x00490000a068783b */ /* 0x000e6e0000004200 */
[C---:B--2---:R-:W-:Y:S08]  /*12150*/  HMMA.16816.F32.BF16 R68, R100.reuse, R108, R68 ;  /* 0x0000006c6444723c */ /* 0x044ff00000041844 */
[C---:B------:R-:W-:Y:S01]  /*12160*/  HMMA.16816.F32.BF16 R72, R100.reuse, R110, R72 ;  /* 0x0000006e6448723c */ /* 0x040fe20000041848 */
[----:B------:R-:W2:Y:S07]  /*12170*/  LDSM.16.MT88.4 R108, [R185+UR4+0x1100] ;  /* 0x00110004b96c783b */ /* 0x000eae0008004200 */
[C---:B------:R-:W-:Y:S08]  /*12180*/  HMMA.16816.F32.BF16 R76, R100.reuse, R112, R76 ;  /* 0x00000070644c723c */ /* 0x040ff0000004184c */
[C---:B------:R-:W-:Y:S01]  /*12190*/  HMMA.16816.F32.BF16 R80, R100.reuse, R114, R80 ;  /* 0x000000726450723c */ /* 0x040fe20000041850 */
[----:B------:R-:W3:Y:S07]  /*121a0*/  LDSM.16.MT88.4 R112, [R133+0x1100] ;  /* 0x001100008570783b */ /* 0x000eee0000004200 */
[C---:B------:R-:W-:Y:S08]  /*121b0*/  HMMA.16816.F32.BF16 R84, R100.reuse, R116, R84 ;  /* 0x000000746454723c */ /* 0x040ff00000041854 */
[C---:B------:R-:W-:Y:S01]  /*121c0*/  HMMA.16816.F32.BF16 R88, R100.reuse, R118, R88 ;  /* 0x000000766458723c */ /* 0x040fe20000041858 */
[----:B------:R-:W4:Y:S07]  /*121d0*/  LDSM.16.MT88.4 R116, [R184+UR4+0x1100] ;  /* 0x00110004b874783b */ /* 0x000f2e0008004200 */
[C---:B-1----:R-:W-:Y:S08]  /*121e0*/  HMMA.16816.F32.BF16 R92, R100.reuse, R104, R92 ;  /* 0x00000068645c723c */ /* 0x042ff0000004185c */
[----:B------:R-:W-:Y:S01]  /*121f0*/  HMMA.16816.F32.BF16 R96, R100, R106, R96 ;  /* 0x0000006a6460723c */ /* 0x000fe20000041860 */
[----:B------:R-:W1:Y:S06]  /*12200*/  LDSM.16.MT88.4 R104, [R133+0x3100] ;  /* 0x003100008568783b */ /* 0x000e6c0000004200 */
        /* <DEDUP_REMOVED lines=11> */
[----:B------:R-:W2:Y:S03]  /*122c0*/  LDSM.16.MT88.4 R108, [R184+UR4+0x3100] ;  /* 0x00310004b86c783b */ /* 0x000ea60008004200 */
[----:B------:R-:W-:Y:S04]  /*122d0*/  FADD.FTZ R226, R226, R177 ;  /* 0x000000b1e2e27221 */ /* 0x000fe80000010000 */
[C---:B---3--:R-:W-:Y:S04]  /*122e0*/  HMMA.16816.F32.BF16 R12, R100.reuse, R112, R12 ;  /* 0x00000070640c723c */ /* 0x048fe8000004180c */
[----:B------:R-:W-:Y:S04]  /*122f0*/  FADD.FTZ R173, R173, R226 ;  /* 0x000000e2adad7221 */ /* 0x000fe80000010000 */
[C---:B------:R-:W-:Y:S01]  /*12300*/  HMMA.16816.F32.BF16 R16, R100.reuse, R114, R16 ;  /* 0x000000726410723c */ /* 0x040fe20000041810 */
[----:B------:R-:W3:Y:S03]  /*12310*/  LDSM.16.MT88.4 R112, [R160+0x3100] ;  /* 0x00310000a070783b */ /* 0x000ee60000004200 */
[----:B------:R-:W-:Y:S04]  /*12320*/  FADD.FTZ R223, R178, R173 ;  /* 0x000000adb2df7221 */ /* 0x000fe80000010000 */
[C---:B----4-:R-:W-:Y:S08]  /*12330*/  HMMA.16816.F32.BF16 R20, R100.reuse, R116, R20 ;  /* 0x000000746414723c */ /* 0x050ff00000041814 */
[C---:B------:R-:W-:Y:S01]  /*12340*/  HMMA.16816.F32.BF16 R24, R100.reuse, R118, R24 ;  /* 0x000000766418723c */ /* 0x040fe20000041818 */
[----:B------:R-:W4:Y:S07]  /*12350*/  LDSM.16.MT88.4 R116, [R185+UR4+0x5100] ;  /* 0x00510004b974783b */ /* 0x000f2e0008004200 */
[C---:B------:R-:W-:Y:S08]  /*12360*/  HMMA.16816.F32.BF16 R28, R100.reuse, R120, R28 ;  /* 0x00000078641c723c */ /* 0x040ff0000004181c */
[C---:B------:R-:W-:Y:S01]  /*12370*/  HMMA.16816.F32.BF16 R32, R100.reuse, R122, R32 ;  /* 0x0000007a6420723c */ /* 0x040fe20000041820 */
[----:B------:R-:W-:Y:S07]  /*12380*/  LDSM.16.MT88.4 R120, [R160+0x5100] ;  /* 0x00510000a078783b */ /* 0x000fee0000004200 */
[C---:B------:R-:W-:Y:S08]  /*12390*/  HMMA.16816.F32.BF16 R36, R100.reuse, R124, R36 ;  /* 0x0000007c6424723c */ /* 0x040ff00000041824 */
[C---:B------:R-:W-:Y:S01]  /*123a0*/  HMMA.16816.F32.BF16 R40, R100.reuse, R126, R40 ;  /* 0x0000007e6428723c */ /* 0x040fe20000041828 */
[----:B------:R-:W-:Y:S07]  /*123b0*/  LDSM.16.MT88.4 R124, [R185+UR4+0x1900] ;  /* 0x00190004b97c783b */ /* 0x000fee0008004200 */
[C---:B-1----:R-:W-:Y:S08]  /*123c0*/  HMMA.16816.F32.BF16 R44, R100.reuse, R104, R44 ;  /* 0x00000068642c723c */ /* 0x042ff0000004182c */
[C---:B------:R-:W-:Y:S01]  /*123d0*/  HMMA.16816.F32.BF16 R48, R100.reuse, R106, R48 ;  /* 0x0000006a6430723c */ /* 0x040fe20000041830 */
[----:B------:R-:W1:Y:S07]  /*123e0*/  LDSM.16.MT88.4 R104, [R133+0x5100] ;  /* 0x005100008568783b */ /* 0x000e6e0000004200 */
[C---:B--2---:R-:W-:Y:S08]  /*123f0*/  HMMA.16816.F32.BF16 R52, R100.reuse, R108, R52 ;  /* 0x0000006c6434723c */ /* 0x044ff00000041834 */
[C---:B------:R-:W-:Y:S01]  /*12400*/  HMMA.16816.F32.BF16 R56, R100.reuse, R110, R56 ;  /* 0x0000006e6438723c */ /* 0x040fe20000041838 */
[----:B------:R-:W2:Y:S07]  /*12410*/  LDSM.16.MT88.4 R108, [R184+UR4+0x5100] ;  /* 0x00510004b86c783b */ /* 0x000eae0008004200 */
[C---:B---3--:R-:W-:Y:S08]  /*12420*/  HMMA.16816.F32.BF16 R60, R100.reuse, R112, R60 ;  /* 0x00000070643c723c */ /* 0x048ff0000004183c */
[C---:B------:R-:W-:Y:S08]  /*12430*/  HMMA.16816.F32.BF16 R64, R100.reuse, R114, R64 ;  /* 0x000000726440723c */ /* 0x040ff00000041840 */
[C---:B----4-:R-:W-:Y:S08]  /*12440*/  HMMA.16816.F32.BF16 R68, R100.reuse, R116, R68 ;  /* 0x000000746444723c */ /* 0x050ff00000041844 */
[C---:B------:R-:W-:Y:S01]  /*12450*/  HMMA.16816.F32.BF16 R72, R100.reuse, R118, R72 ;  /* 0x000000766448723c */ /* 0x040fe20000041848 */
[----:B------:R-:W3:Y:S07]  /*12460*/  LDSM.16.MT88.4 R116, [R133+0x1900] ;  /* 0x001900008574783b */ /* 0x000eee0000004200 */
[C---:B-1----:R-:W-:Y:S08]  /*12470*/  HMMA.16816.F32.BF16 R76, R100.reuse, R104, R76 ;  /* 0x00000068644c723c */ /* 0x042ff0000004184c */
[C---:B------:R-:W-:Y:S08]  /*12480*/  HMMA.16816.F32.BF16 R80, R100.reuse, R106, R80 ;  /* 0x0000006a6450723c */ /* 0x040ff00000041850 */
[C---:B--2---:R-:W-:Y:S08]  /*12490*/  HMMA.16816.F32.BF16 R84, R100.reuse, R108, R84 ;  /* 0x0000006c6454723c */ /* 0x044ff00000041854 */
[C---:B------:R-:W-:Y:S08]  /*124a0*/  HMMA.16816.F32.BF16 R88, R100.reuse, R110, R88 ;  /* 0x0000006e6458723c */ /* 0x040ff00000041858 */
[C---:B------:R-:W-:Y:S08]  /*124b0*/  HMMA.16816.F32.BF16 R92, R100.reuse, R120, R92 ;  /* 0x00000078645c723c */ /* 0x040ff0000004185c */
[----:B------:R-:W-:Y:S08]  /*124c0*/  HMMA.16816.F32.BF16 R96, R100, R122, R96 ;  /* 0x0000007a6460723c */ /* 0x000ff00000041860 */
[C---:B------:R-:W-:Y:S08]  /*124d0*/  HMMA.16816.F32.BF16 R128, R136.reuse, R124, R4 ;  /* 0x0000007c8880723c */ /* 0x040ff00000041804 */
[C---:B------:R-:W-:Y:S01]  /*124e0*/  HMMA.16816.F32.BF16 R124, R136.reuse, R126, R8 ;  /* 0x0000007e887c723c */ /* 0x040fe20000041808 */
[----:B------:R-:W1:Y:S07]  /*124f0*/  LDSM.16.MT88.4 R8, [R160+0x3900] ;  /* 0x00390000a008783b */ /* 0x000e6e0000004200 */
[C---:B---3--:R-:W-:Y:S01]  /*12500*/  HMMA.16816.F32.BF16 R120, R136.reuse, R116, R12 ;  /* 0x000000748878723c */ /* 0x048fe2000004180c */
[----:B------:R-:W2:Y:S07]  /*12510*/  LDSM.16.MT88.4 R12, [R185+UR4+0x5900] ;  /* 0x00590004b90c783b */ /* 0x000eae0008004200 */
[C---:B------:R-:W-:Y:S01]  /*12520*/  HMMA.16816.F32.BF16 R116, R136.reuse, R118, R16 ;  /* 0x000000768874723c */ /* 0x040fe20000041810 */
[----:B------:R3:W4:Y:S07]  /*12530*/  LDSM.16.MT88.4 R16, [R133+0x5900] ;  /* 0x005900008510783b */ /* 0x00072e0000004200 */
[C---:B------:R-:W-:Y:S07]  /*12540*/  HMMA.16816.F32.BF16 R112, R136.reuse, R140, R20 ;  /* 0x0000008c8870723c */ /* 0x040fee0000041814 */
[----:B------:R-:W-:Y:S01]  /*12550*/  @P0 IADD3 R20, R219, -0x2, RZ ;  /* 0xfffffffedb140810 */ /* 0x000fe20007ffe0ff */
[C---:B------:R-:W-:Y:S04]  /*12560*/  HMMA.16816.F32.BF16 R108, R136.reuse, R142, R24 ;  /* 0x0000008e886c723c */ /* 0x040fe80000041818 */
[----:B------:R-:W-:Y:S01]  /*12570*/  @P0 SHF.R.S32.HI R21, RZ, 0x1f, R20 ;  /* 0x0000001fff150819 */ /* 0x000fe20000011414 */
[----:B------:R-:W-:Y:S03]  /*12580*/  @P0 IMAD.WIDE.U32 R22, R20, c[0x0][0x1e0], RZ ;  /* 0x0000780014160a25 */ /* 0x000fe600078e00ff */
[C---:B------:R-:W-:Y:S04]  /*12590*/  HMMA.16816.F32.BF16 R104, R136.reuse, R144, R28 ;  /* 0x000000908868723c */ /* 0x040fe8000004181c */
[----:B------:R-:W-:Y:S01]  /*125a0*/  @P0 SHF.L.U32 R26, R22, 0x6, RZ ;  /* 0x00000006161a0819 */ /* 0x000fe200000006ff */
[----:B------:R-:W-:Y:S01]  /*125b0*/  @P0 IMAD R21, R21, c[0x0][0x1e0], RZ ;  /* 0x0000780015150a24 */ /* 0x000fe200078e02ff */
[----:B---3--:R-:W-:Y:S02]  /*125c0*/  MOV R133, R132 ;  /* 0x0000008400857202 */ /* 0x008fe40000000f00 */
[C---:B------:R-:W-:Y:S04]  /*125d0*/  HMMA.16816.F32.BF16 R100, R136.reuse, R146, R32 ;  /* 0x000000928864723c */ /* 0x040fe80000041820 */
[----:B------:R-:W-:Y:S04]  /*125e0*/  @P0 IMAD R21, R20, c[0x0][0x1e4], R21 ;  /* 0x0000790014150a24 */ /* 0x000fe800078e0215 */
[C---:B------:R-:W-:Y:S04]  /*125f0*/  HMMA.16816.F32.BF16 R36, R136.reuse, R148, R36 ;  /* 0x000000948824723c */ /* 0x040fe80000041824 */
[----:B------:R-:W-:Y:S04]  /*12600*/  @P0 IADD3 R21, R23, R21, RZ ;  /* 0x0000001517150210 */ /* 0x000fe80007ffe0ff */
[C---:B------:R-:W-:Y:S04]  /*12610*/  HMMA.16816.F32.BF16 R40, R136.reuse, R150, R40 ;  /* 0x000000968828723c */ /* 0x040fe80000041828 */
[----:B------:R-:W-:Y:S04]  /*12620*/  @P0 SHF.L.U64.HI R25, R22, 0x6, R21 ;  /* 0x0000000616190819 */ /* 0x000fe80000010215 */
[C---:B------:R-:W-:Y:S08]  /*12630*/  HMMA.16816.F32.BF16 R44, R136.reuse, R152, R44 ;  /* 0x00000098882c723c */ /* 0x040ff0000004182c */
[C---:B------:R-:W-:Y:S08]  /*12640*/  HMMA.16816.F32.BF16 R48, R136.reuse, R154, R48 ;  /* 0x0000009a8830723c */ /* 0x040ff00000041830 */
[C---:B------:R-:W-:Y:S08]  /*12650*/  HMMA.16816.F32.BF16 R52, R136.reuse, R156, R52 ;  /* 0x0000009c8834723c */ /* 0x040ff00000041834 */
[C---:B------:R-:W-:Y:S08]  /*12660*/  HMMA.16816.F32.BF16 R56, R136.reuse, R158, R56 ;  /* 0x0000009e8838723c */ /* 0x040ff00000041838 */
[C---:B-1----:R-:W-:Y:S07]  /*12670*/  HMMA.16816.F32.BF16 R60, R136.reuse, R8, R60 ;  /* 0x00000008883c723c */ /* 0x042fee000004183c */
[----:B------:R-:W-:Y:S01]  /*12680*/  @P0 IADD3 R8, P1, R26, R204, RZ ;  /* 0x000000cc1a080210 */ /* 0x000fe20007f3e0ff */
[C---:B------:R-:W-:Y:S04]  /*12690*/  HMMA.16816.F32.BF16 R64, R136.reuse, R10, R64 ;  /* 0x0000000a8840723c */ /* 0x040fe80000041840 */
[----:B------:R-:W-:Y:S02]  /*126a0*/  @P0 IADD3.X R9, R25, R209, RZ, P1, !PT ;  /* 0x000000d119090210 */ /* 0x000fe40000ffe4ff */
[----:B------:R-:W-:Y:S02]  /*126b0*/  @P0 LEA R22, P3, R8, c[0x0][0x1c8], 0x1 ;  /* 0x0000720008160a11 */ /* 0x000fe400078608ff */
[----:B------:R-:W-:Y:S01]  /*126c0*/  @P0 IADD3 R11, P2, R26, R213, RZ ;  /* 0x000000d51a0b0210 */ /* 0x000fe20007f5e0ff */
[C---:B--2---:R-:W-:Y:S03]  /*126d0*/  HMMA.16816.F32.BF16 R68, R136.reuse, R12, R68 ;  /* 0x0000000c8844723c */ /* 0x044fe60000041844 */
[----:B------:R-:W-:Y:S02]  /*126e0*/  @P0 LEA R20, P1, R11, c[0x0][0x1c8], 0x1 ;  /* 0x000072000b140a11 */ /* 0x000fe400078208ff */
[----:B------:R-:W-:Y:S02]  /*126f0*/  @P0 IADD3.X R10, R25, R212, RZ, P2, !PT ;  /* 0x000000d4190a0210 */ /* 0x000fe400017fe4ff */
[----:B------:R-:W-:Y:S01]  /*12700*/  @P0 LEA.HI.X R23, R8, c[0x0][0x1cc], R9, 0x1, P3 ;  /* 0x0000730008170a11 */ /* 0x000fe200018f0c09 */
[C---:B------:R-:W-:Y:S04]  /*12710*/  HMMA.16816.F32.BF16 R72, R136.reuse, R14, R72 ;  /* 0x0000000e8848723c */ /* 0x040fe80000041848 */
[----:B------:R-:W-:Y:S02]  /*12720*/  @P0 LEA.HI.X R21, R11, c[0x0][0x1cc], R10, 0x1, P1 ;  /* 0x000073000b150a11 */ /* 0x000fe400008f0c0a */
[----:B------:R-:W1:Y:S01]  /*12730*/  LDSM.16.MT88.4 R8, [R184+UR4+0x5900] ;  /* 0x00590004b808783b */ /* 0x000e620008004200 */
[----:B------:R-:W-:Y:S01]  /*12740*/  @P0 IADD3 R24, P1, R197, R26, RZ ;  /* 0x0000001ac5180210 */ /* 0x000fe20007f3e0ff */
[C---:B----4-:R-:W-:Y:S04]  /*12750*/  HMMA.16816.F32.BF16 R76, R136.reuse, R16, R76 ;  /* 0x00000010884c723c */ /* 0x050fe8000004184c */
[----:B------:R-:W-:Y:S02]  /*12760*/  @P0 IADD3 R12, P4, R24, R204, RZ ;  /* 0x000000cc180c0210 */ /* 0x000fe40007f9e0ff */
[----:B------:R-:W-:Y:S02]  /*12770*/  @P0 IADD3.X R29, R196, R25, RZ, P1, !PT ;  /* 0x00000019c41d0210 */ /* 0x000fe40000ffe4ff */
[----:B------:R-:W-:Y:S01]  /*12780*/  @P0 LEA R30, P1, R12, c[0x0][0x1c8], 0x1 ;  /* 0x000072000c1e0a11 */ /* 0x000fe200078208ff */
[C---:B------:R-:W-:Y:S03]  /*12790*/  HMMA.16816.F32.BF16 R80, R136.reuse, R18, R80 ;  /* 0x000000128850723c */ /* 0x040fe60000041850 */
[----:B------:R-:W-:Y:S02]  /*127a0*/  @P0 IADD3.X R13, R29, R209, RZ, P4, !PT ;  /* 0x000000d11d0d0210 */ /* 0x000fe400027fe4ff */
[----:B------:R-:W-:Y:S02]  /*127b0*/  @P0 IADD3 R2, P3, R26, R211, RZ ;  /* 0x000000d31a020210 */ /* 0x000fe40007f7e0ff */
[----:B------:R-:W-:Y:S02]  /*127c0*/  @P0 LEA.HI.X R31, R12, c[0x0][0x1cc], R13, 0x1, P1 ;  /* 0x000073000c1f0a11 */ /* 0x000fe400008f0c0d */
[----:B------:R-:W2:Y:S01]  /*127d0*/  LDSM.16.MT88.4 R12, [R160+0x5900] ;  /* 0x00590000a00c783b */ /* 0x000ea20000004200 */
[C---:B------:R-:W-:Y:S02]  /*127e0*/  ISETP.GE.AND P1, PT, R218.reuse, 0x1, PT ;  /* 0x00000001da00780c */ /* 0x040fe40003f26270 */
[----:B------:R-:W-:Y:S02]  /*127f0*/  IADD3 R218, R218, 0x1, RZ ;  /* 0x00000001dada7810 */ /* 0x000fe40007ffe0ff */
[----:B------:R-:W-:Y:S02]  /*12800*/  @P0 LEA R26, P2, R2, c[0x0][0x1c8], 0x1 ;  /* 0x00007200021a0a11 */ /* 0x000fe400078408ff */
[----:B------:R-:W-:Y:S02]  /*12810*/  SEL R218, R218, RZ, !P1 ;  /* 0x000000ffdada7207 */ /* 0x000fe40004800000 */
[----:B------:R-:W-:Y:S02]  /*12820*/  @P0 IADD3.X R25, R25, R210, RZ, P3, !PT ;  /* 0x000000d219190210 */ /* 0x000fe40001ffe4ff */
[----:B------:R-:W-:Y:S01]  /*12830*/  @P0 IADD3 R0, P4, R24, R213, RZ ;  /* 0x000000d518000210 */ /* 0x000fe20007f9e0ff */
[----:B------:R-:W-:Y:S01]  /*12840*/  @P0 IMAD R28, R218, 0x3000, R201 ;  /* 0x00003000da1c0824 */ /* 0x000fe200078e02c9 */
[----:B------:R-:W-:Y:S01]  /*12850*/  @P0 LEA.HI.X R27, R2, c[0x0][0x1cc], R25, 0x1, P2 ;  /* 0x00007300021b0a11 */ /* 0x000fe200010f0c19 */
[----:B------:R-:W-:Y:S01]  /*12860*/  FADD.FTZ R2, R162, R165 ;  /* 0x000000a5a2027221 */ /* 0x000fe20000010000 */
[----:B------:R-:W-:Y:S02]  /*12870*/  @P0 IADD3 R16, P2, R24, R211, RZ ;  /* 0x000000d318100210 */ /* 0x000fe40007f5e0ff */
[C---:B------:R-:W-:Y:S01]  /*12880*/  @P0 LEA R24, P3, R0.reuse, c[0x0][0x1c8], 0x1 ;  /* 0x0000720000180a11 */ /* 0x040fe200078608ff */
[----:B------:R-:W-:Y:S01]  /*12890*/  FADD.FTZ R2, R161, R2 ;  /* 0x00000002a1027221 */ /* 0x000fe20000010000 */
[----:B------:R-:W-:Y:S01]  /*128a0*/  @P0 IADD3.X R17, R29, R212, RZ, P4, !PT ;  /* 0x000000d41d110210 */ /* 0x000fe200027fe4ff */
[C---:B-1----:R-:W-:Y:S03]  /*128b0*/  HMMA.16816.F32.BF16 R84, R136.reuse, R8, R84 ;  /* 0x000000088854723c */ /* 0x042fe60000041854 */
[----:B------:R-:W-:Y:S01]  /*128c0*/  @P0 LEA.HI.X R25, R0, c[0x0][0x1cc], R17, 0x1, P3 ;  /* 0x0000730000190a11 */ /* 0x000fe200018f0c11 */
[----:B------:R-:W-:Y:S01]  /*128d0*/  FADD.FTZ R179, R179, R2 ;  /* 0x00000002b3b37221 */ /* 0x000fe20000010000 */
[----:B------:R-:W-:Y:S02]  /*128e0*/  @P0 SHF.L.U32 R17, R28, 0x1, RZ ;  /* 0x000000011c110819 */ /* 0x000fe400000006ff */
[----:B------:R-:W-:Y:S01]  /*128f0*/  LOP3.LUT P4, RZ, R194, 0x1, RZ, 0xc0, !PT ;  /* 0x00000001c2ff7812 */ /* 0x000fe2000788c0ff */
[----:B------:R-:W-:Y:S01]  /*12900*/  FADD.FTZ R180, R180, R179 ;  /* 0x000000b3b4b47221 */ /* 0x000fe20000010000 */
[C---:B------:R-:W-:Y:S01]  /*12910*/  @P0 LEA R18, P1, R16.reuse, c[0x0][0x1c8], 0x1 ;  /* 0x0000720010120a11 */ /* 0x040fe200078208ff */
[----:B------:R-:W-:Y:S01]  /*12920*/  @!PT LDS RZ, [RZ] ;  /* 0x00000000fffff984 */ /* 0x000fe20000000800 */
[----:B------:R-:W-:Y:S01]  /*12930*/  @!PT LDS RZ, [RZ] ;  /* 0x00000000fffff984 */ /* 0x000fe20000000800 */
[----:B------:R-:W-:Y:S01]  /*12940*/  @!PT LDS RZ, [RZ] ;  /* 0x00000000fffff984 */ /* 0x000fe20000000800 */
[----:B------:R1:W-:Y:S01]  /*12950*/  @P0 LDGSTS.E.BYPASS.LTC128B.128 [R17+0xc100], [R22.64], !P6 ;  /* 0x0c10000016110fae */ /* 0x0003e2000f101d46 */
[C---:B------:R-:W-:Y:S03]  /*12960*/  HMMA.16816.F32.BF16 R88, R136.reuse, R10, R88 ;  /* 0x0000000a8858723c */ /* 0x040fe60000041858 */
[----:B------:R-:W-:Y:S01]  /*12970*/  @P0 IADD3.X R29, R29, R210, RZ, P2, !PT ;  /* 0x000000d21d1d0210 */ /* 0x000fe200017fe4ff */
[----:B------:R-:W-:Y:S01]  /*12980*/  FADD.FTZ R181, R181, R180 ;  /* 0x000000b4b5b57221 */ /* 0x000fe20000010000 */
[----:B------:R-:W-:Y:S02]  /*12990*/  MOV R0, R3 ;  /* 0x0000000300007202 */ /* 0x000fe40000000f00 */
[----:B------:R1:W-:Y:S01]  /*129a0*/  @P0 LDGSTS.E.BYPASS.LTC128B.128 [R17+0xe100], [R20.64], !P5 ;  /* 0x0e10000014110fae */ /* 0x0003e2000e901d46 */
[----:B------:R-:W-:Y:S01]  /*129b0*/  @P0 LEA.HI.X R19, R16, c[0x0][0x1cc], R29, 0x1, P1 ;  /* 0x0000730010130a11 */ /* 0x000fe200008f0c1d */
[----:B------:R-:W-:Y:S01]  /*129c0*/  FADD.FTZ R182, R182, R181 ;  /* 0x000000b5b6b67221 */ /* 0x000fe20000010000 */
[C---:B--2---:R-:W-:Y:S03]  /*129d0*/  HMMA.16816.F32.BF16 R92, R136.reuse, R12, R92 ;  /* 0x0000000c885c723c */ /* 0x044fe6000004185c */
[----:B------:R-:W-:Y:S02]  /*129e0*/  FADD.FTZ R193, R193, R182 ;  /* 0x000000b6c1c17221 */ /* 0x000fe40000010000 */
[----:B------:R1:W-:Y:S02]  /*129f0*/  @P0 LDGSTS.E.BYPASS.LTC128B.128 [R17+0x10100], [R26.64], !P4 ;  /* 0x101000001a110fae */ /* 0x0003e4000e101d46 */
[----:B------:R-:W-:Y:S01]  /*12a00*/  FADD.FTZ R224, R224, R193 ;  /* 0x000000c1e0e07221 */ /* 0x000fe20000010000 */
[----:B------:R-:W-:Y:S04]  /*12a10*/  HMMA.16816.F32.BF16 R96, R136, R14, R96 ;  /* 0x0000000e8860723c */ /* 0x000fe80000041860 */
[----:B------:R-:W-:Y:S01]  /*12a20*/  FADD.FTZ R225, R225, R224 ;  /* 0x000000e0e1e17221 */ /* 0x000fe20000010000 */
[----:B------:R1:W-:Y:S03]  /*12a30*/  @P0 LDGSTS.E.BYPASS.LTC128B.128 [R17+0xd100], [R30.64], !P6 ;  /* 0x0d1000001e110fae */ /* 0x0003e6000f101d46 */
[----:B------:R-:W-:Y:S04]  /*12a40*/  FADD.FTZ R225, R222, R225 ;  /* 0x000000e1dee17221 */ /* 0x000fe80000010000 */
[----:B------:R-:W-:Y:S01]  /*12a50*/  FADD.FTZ R172, R172, R225 ;  /* 0x000000e1acac7221 */ /* 0x000fe20000010000 */
[----:B------:R1:W-:Y:S03]  /*12a60*/  @P0 LDGSTS.E.BYPASS.LTC128B.128 [R17+0xf100], [R24.64], !P5 ;  /* 0x0f10000018110fae */ /* 0x0003e6000e901d46 */
[----:B------:R-:W-:Y:S04]  /*12a70*/  FADD.FTZ R175, R175, R172 ;  /* 0x000000acafaf7221 */ /* 0x000fe80000010000 */
[----:B------:R-:W-:Y:S01]  /*12a80*/  FADD.FTZ R170, R170, R175 ;  /* 0x000000afaaaa7221 */ /* 0x000fe20000010000 */
[----:B------:R1:W-:Y:S01]  /*12a90*/  @P0 LDGSTS.E.BYPASS.LTC128B.128 [R17+0x11100], [R18.64], !P4 ;  /* 0x1110000012110fae */ /* 0x0003e2000e101d46 */
[----:B------:R-:W-:Y:S02]  /*12aa0*/  ISETP.GT.AND P0, PT, R219, RZ, PT ;  /* 0x000000ffdb00720c */ /* 0x000fe40003f04270 */
[----:B------:R-:W-:Y:S01]  /*12ab0*/  FADD.FTZ R221, R229, R170 ;  /* 0x000000aae5dd7221 */ /* 0x000fe20000010000 */
[----:B------:R-:W-:Y:S04]  /*12ac0*/  MOV R219, R220 ;  /* 0x000000dc00db7202 */ /* 0x000fe80000000f00 */
[----:B------:R-:W0:Y:S06]  /*12ad0*/  LDGDEPBAR ;  /* 0x00000000000079af */ /* 0x000e2c0000000000 */
[----:B------:R-:W-:-:S05]  /*12ae0*/  @P0 BRA `(.L_x_768) ;  /* 0xffffd1c000000947 */ /* 0x000fca000383ffff */
.L_x_767:
[----:B-1----:R-:W1:Y:S01]  /*12af0*/  SHFL.BFLY PT, R6, R223, 0x2, 0x1f ;  /* 0x0c401f00df067f89 */ /* 0x002e6200000e0000 */
[----:B------:R-:W-:-:S02]  /*12b00*/  MOV R4, RZ ;  /* 0x000000ff00047202 */ /* 0x000fc40000000f00 */
[----:B------:R-:W-:Y:S01]  /*12b10*/  MOV R2, RZ ;  /* 0x000000ff00027202 */ /* 0x000fe20000000f00 */
[----:B------:R-:W2:Y:S01]  /*12b20*/  SHFL.BFLY PT, R0, R221, 0x2, 0x1f ;  /* 0x0c401f00dd007f89 */ /* 0x000ea200000e0000 */
        /* <DEDUP_REMOVED lines=14> */
[----:B------:R-:W2:Y:S08]  /*12c10*/  @P0 MUFU.LG2 R12, R0 ;  /* 0x00000000000c0308 */ /* 0x000eb00000000c00 */
[----:B------:R-:W3:Y:S01]  /*12c20*/  @P1 MUFU.LG2 R5, R5 ;  /* 0x0000000500051308 */ /* 0x000ee20000000c00 */
[----:B-1----:R-:W-:-:S02]  /*12c30*/  FMUL.FTZ R128, R4, R128 ;  /* 0x0000008004807220 */ /* 0x002fc40000410000 */
[C---:B------:R-:W-:Y:S02]  /*12c40*/  FMUL.FTZ R129, R4.reuse, R129 ;  /* 0x0000008104817220 */ /* 0x040fe40000410000 */
[C---:B------:R-:W-:Y:S02]  /*12c50*/  FMUL.FTZ R124, R4.reuse, R124 ;  /* 0x0000007c047c7220 */ /* 0x040fe40000410000 */
[----:B------:R-:W-:Y:S01]  /*12c60*/  FMUL.FTZ R125, R4, R125 ;  /* 0x0000007d047d7220 */ /* 0x000fe20000410000 */
[----:B------:R1:W4:Y:S01]  /*12c70*/  @P0 MUFU.RCP R2, R0 ;  /* 0x0000000000020308 */ /* 0x0003220000001000 */
[----:B--2---:R-:W-:Y:S02]  /*12c80*/  @P0 FMUL.FTZ R15, R12, 0.69314718246459960938 ;  /* 0x3f3172180c0f0820 */ /* 0x004fe40000410000 */
[----:B------:R-:W-:Y:S02]  /*12c90*/  @P0 FMUL.FTZ R12, R16, c[0x0][0x2d0] ;  /* 0x0000b400100c0a20 */ /* 0x000fe40000410000 */
[----:B------:R-:W-:-:S02]  /*12ca0*/  FMUL.FTZ R120, R4, R120 ;  /* 0x0000007804787220 */ /* 0x000fc40000410000 */
[C---:B------:R-:W-:Y:S02]  /*12cb0*/  FMUL.FTZ R121, R4.reuse, R121 ;  /* 0x0000007904797220 */ /* 0x040fe40000410000 */
[----:B---3--:R-:W-:Y:S02]  /*12cc0*/  @P1 FMUL.FTZ R5, R5, 0.69314718246459960938 ;  /* 0x3f31721805051820 */ /* 0x008fe40000410000 */
[C---:B------:R-:W-:Y:S02]  /*12cd0*/  FMUL.FTZ R116, R4.reuse, R116 ;  /* 0x0000007404747220 */ /* 0x040fe40000410000 */
[C---:B------:R-:W-:Y:S02]  /*12ce0*/  FMUL.FTZ R117, R4.reuse, R117 ;  /* 0x0000007504757220 */ /* 0x040fe40000410000 */
[C---:B------:R-:W-:Y:S01]  /*12cf0*/  FMUL.FTZ R112, R4.reuse, R112 ;  /* 0x0000007004707220 */ /* 0x040fe20000410000 */
[----:B-1----:R-:W-:Y:S01]  /*12d00*/  MOV R0, 0xff800000 ;  /* 0xff80000000007802 */ /* 0x002fe20000000f00 */
        /* <DEDUP_REMOVED lines=39> */
[C---:B----4-:R-:W-:Y:S02]  /*12f80*/  FMUL.FTZ R130, R2.reuse, R130 ;  /* 0x0000008202827220 */ /* 0x050fe40000410000 */
        /* <DEDUP_REMOVED lines=49> */
.L_x_720:
[----:B------:R-:W-:Y:S01]  /*132a0*/  SHF.R.S32.HI R2, RZ, 0x1f, R195 ;  /* 0x0000001fff027819 */ /* 0x000fe200000114c3 */
[----:B------:R-:W-:Y:S05]  /*132b0*/  @P2 BRA `(.L_x_769) ;  /* 0x0000168000002947 */ /* 0x000fea0003800000 */
[----:B------:R-:W1:Y:S01]  /*132c0*/  S2R R3, SR_TID.X ;  /* 0x0000000000037919 */ /* 0x000e620000002100 */
[----:B------:R-:W-:Y:S02]  /*132d0*/  F2FP.BF16.PACK_AB R96, R11, R96 ;  /* 0x000000600b60723e */ /* 0x000fe400000010ff */
[----:B------:R-:W-:Y:S01]  /*132e0*/  F2FP.BF16.PACK_AB R4, R13, R4 ;  /* 0x000000040d04723e */ /* 0x000fe200000010ff */
[----:B------:R-:W-:Y:S01]  /*132f0*/  BAR.SYNC.DEFER_BLOCKING 0x1, 0x100 ;  /* 0x0044000000007b1d */ /* 0x000fe20000010000 */
[----:B------:R-:W-:Y:S01]  /*13300*/  F2FP.BF16.PACK_AB R6, R9, R6 ;  /* 0x000000060906723e */ /* 0x000fe200000010ff */
[----:B------:R-:W-:Y:S01]  /*13310*/  IMAD.MOV.U32 R13, RZ, RZ, 0x20 ;  /* 0x00000020ff0d7424 */ /* 0x000fe200078e00ff */
        /* <DEDUP_REMOVED lines=9> */
[----:B-1----:R-:W-:Y:S02]  /*133b0*/  SHF.R.S32.HI R12, RZ, 0x1f, R3 ;  /* 0x0000001fff0c7819 */ /* 0x002fe40000011403 */
[----:B------:R-:W-:Y:S02]  /*133c0*/  F2FP.BF16.PACK_AB R114, R115, R114 ;  /* 0x000000727372723e */ /* 0x000fe400000010ff */
[----:B------:R-:W-:Y:S02]  /*133d0*/  LEA.HI R5, R12, R3, RZ, 0x2 ;  /* 0x000000030c057211 */ /* 0x000fe400078f10ff */
[----:B------:R-:W-:-:S02]  /*133e0*/  F2FP.BF16.PACK_AB R108, R109, R108 ;  /* 0x0000006c6d6c723e */ /* 0x000fc400000010ff */
        /* <DEDUP_REMOVED lines=19> */
[----:B------:R-:W-:Y:S02]  /*13520*/  R2P PR, R15, 0x6 ;  /* 0x000000060f007804 */ /* 0x000fe40000000000 */
[----:B------:R-:W-:Y:S01]  /*13530*/  F2FP.BF16.PACK_AB R102, R103, R102 ;  /* 0x000000666766723e */ /* 0x000fe200000010ff */
[----:B------:R-:W-:Y:S01]  /*13540*/  IMAD.U32 R17, R18, 0x2, R17 ;  /* 0x0000000212117824 */ /* 0x000fe200078e0011 */
[----:B------:R-:W-:-:S02]  /*13550*/  F2FP.BF16.PACK_AB R36, R37, R36 ;  /* 0x000000242524723e */ /* 0x000fc400000010ff */
[----:B------:R-:W-:Y:S01]  /*13560*/  SEL R18, R13, 0xffffffe0, !P1 ;  /* 0xffffffe00d127807 */ /* 0x000fe20004800000 */
[----:B------:R-:W-:Y:S01]  /*13570*/  IMAD.SHL.U32 R17, R17, 0x2, RZ ;  /* 0x0000000211117824 */ /* 0x000fe200078e00ff */
[----:B------:R-:W-:Y:S02]  /*13580*/  F2FP.BF16.PACK_AB R38, R39, R38 ;  /* 0x000000262726723e */ /* 0x000fe400000010ff */
[----:B------:R-:W-:Y:S01]  /*13590*/  F2FP.BF16.PACK_AB R40, R41, R40 ;  /* 0x000000282928723e */ /* 0x000fe200000010ff */
[C---:B------:R-:W-:Y:S01]  /*135a0*/  IMAD.IADD R13, R17.reuse, 0x1, R18 ;  /* 0x00000001110d7824 */ /* 0x040fe200078e0212 */
[C---:B------:R-:W-:Y:S01]  /*135b0*/  IADD3 R11, R17.reuse, 0x80, RZ ;  /* 0x00000080110b7810 */ /* 0x040fe20007ffe0ff */
[----:B------:R-:W-:Y:S01]  /*135c0*/  STS [R17+0x80], R128 ;  /* 0x0000808011007388 */ /* 0x000fe20000000800 */
[----:B------:R-:W-:Y:S02]  /*135d0*/  IADD3 R9, R17, 0x70, RZ ;  /* 0x0000007011097810 */ /* 0x000fe40007ffe0ff */
[----:B------:R-:W-:Y:S01]  /*135e0*/  @P0 IADD3 R9, R11, 0x10, RZ ;  /* 0x000000100b090810 */ /* 0x000fe20007ffe0ff */
[----:B------:R-:W-:Y:S01]  /*135f0*/  IMAD.MOV.U32 R11, RZ, RZ, 0x40 ;  /* 0x00000040ff0b7424 */ /* 0x000fe200078e00ff */
[----:B------:R-:W-:Y:S01]  /*13600*/  STS [R17+0x480], R130 ;  /* 0x0004808211007388 */ /* 0x000fe20000000800 */
[----:B------:R-:W-:-:S02]  /*13610*/  F2FP.BF16.PACK_AB R42, R43, R42 ;  /* 0x0000002a2b2a723e */ /* 0x000fc400000010ff */
        /* <DEDUP_REMOVED lines=73> */
[----:B-1----:R-:W-:-:S03]  /*13ab0*/  IMAD.MOV.U32 R17, RZ, RZ, 0x4 ;  /* 0x00000004ff117424 */ /* 0x002fc600078e00ff */
[----:B------:R1:W-:Y:S01]  /*13ac0*/  STS [R15+0x8080], R84 ;  /* 0x008080540f007388 */ /* 0x0003e20000000800 */
[----:B------:R-:W-:-:S03]  /*13ad0*/  IMAD.WIDE R26, R192, R17, c[0x0][0x500] ;  /* 0x00014000c01a7625 */ /* 0x000fc600078e0211 */
        /* <DEDUP_REMOVED lines=8> */
[----:B--2---:R-:W-:-:S02]  /*13b60*/  IMAD.MOV.U32 R11, RZ, RZ, c[0x0][0x388] ;  /* 0x0000e200ff0b7624 */ /* 0x004fc400078e00ff */
[----:B------:R-:W-:-:S03]  /*13b70*/  @P1 IMAD.WIDE R28, R192, R17, c[0x0][0x508] ;  /* 0x00014200c01c1625 */ /* 0x000fc600078e0211 */
        /* <DEDUP_REMOVED lines=10> */
.L_x_770:
[----:B-1----:R-:W-:Y:S01]  /*13c20*/  LOP3.LUT R6, R14, 0xffffffe0, RZ, 0xc0, !PT ;  /* 0xffffffe00e067812 */ /* 0x002fe200078ec0ff */
[----:B------:R-:W1:Y:S01]  /*13c30*/  S2R R54, SR_CTAID.X ;  /* 0x0000000000367919 */ /* 0x000e620000002500 */
[----:B------:R-:W-:Y:S01]  /*13c40*/  SHF.R.S32.HI R14, RZ, 0x1f, R5 ;  /* 0x0000001fff0e7819 */ /* 0x000fe20000011405 */
[----:B------:R-:W-:Y:S01]  /*13c50*/  IMAD R13, R25, c[0x0][0x3a0], RZ ;  /* 0x0000e800190d7a24 */ /* 0x000fe200078e02ff */
[----:B------:R-:W-:Y:S01]  /*13c60*/  LEA.HI R8, R16, R16, RZ, 0x1 ;  /* 0x0000001010087211 */ /* 0x000fe200078f08ff */
[----:B------:R-:W-:Y:S01]  /*13c70*/  IMAD.IADD R6, R3, 0x1, -R6 ;  /* 0x0000000103067824 */ /* 0x000fe200078e0a06 */
[----:B------:R-:W-:Y:S01]  /*13c80*/  LEA.HI R14, R14, R5, RZ, 0x3 ;  /* 0x000000050e0e7211 */ /* 0x000fe200078f18ff */
[----:B------:R-:W-:Y:S01]  /*13c90*/  IMAD.MOV.U32 R19, RZ, RZ, R25 ;  /* 0x000000ffff137224 */ /* 0x000fe200078e0019 */
[----:B------:R-:W-:Y:S01]  /*13ca0*/  LOP3.LUT R9, R8, 0x1ffffffe, RZ, 0xc0, !PT ;  /* 0x1ffffffe08097812 */ /* 0x000fe200078ec0ff */
[----:B------:R-:W-:Y:S01]  /*13cb0*/  IMAD R13, R24, c[0x0][0x3a4], R13 ;  /* 0x0000e900180d7a24 */ /* 0x000fe200078e020d */
[----:B------:R-:W-:Y:S01]  /*13cc0*/  SHF.R.S32.HI R7, RZ, 0x1f, R6 ;  /* 0x0000001fff077819 */ /* 0x000fe20000011406 */
[----:B------:R-:W-:Y:S01]  /*13cd0*/  BSSY B0, `(.L_x_771) ;  /* 0x000007e000007945 */ /* 0x000fe20003800000 */
[----:B------:R-:W-:Y:S01]  /*13ce0*/  LOP3.LUT R14, R14, 0xffffff8, RZ, 0xc0, !PT ;  /* 0x0ffffff80e0e7812 */ /* 0x000fe200078ec0ff */
[----:B------:R-:W-:Y:S01]  /*13cf0*/  IMAD.IADD R16, R16, 0x1, -R9 ;  /* 0x0000000110107824 */ /* 0x000fe200078e0a09 */
[----:B------:R-:W-:Y:S01]  /*13d00*/  LEA.HI R4, R7, R6, RZ, 0x2 ;  /* 0x0000000607047211 */ /* 0x000fe200078f10ff */
[----:B------:R-:W-:Y:S01]  /*13d10*/  IMAD.MOV.U32 R7, RZ, RZ, c[0x0][0x4e8] ;  /* 0x00013a00ff077624 */ /* 0x000fe200078e00ff */
[----:B------:R-:W-:Y:S01]  /*13d20*/  IADD3 R5, R5, -R14, RZ ;  /* 0x8000000e05057210 */ /* 0x000fe20007ffe0ff */
[----:B------:R-:W-:Y:S01]  /*13d30*/  IMAD.WIDE.U32 R14, R24, c[0x0][0x3a0], RZ ;  /* 0x0000e800180e7a25 */ /* 0x000fe200078e00ff */
[----:B------:R-:W-:-:S02]  /*13d40*/  SHF.R.S32.HI R4, RZ, 0x2, R4 ;  /* 0x00000002ff047819 */ /* 0x000fc40000011404 */
[----:B------:R-:W-:Y:S02]  /*13d50*/  ISETP.NE.AND P1, PT, R7, 0x1, PT ;  /* 0x000000010700780c */ /* 0x000fe40003f25270 */
[-C--:B------:R-:W-:Y:S01]  /*13d60*/  LEA.HI R9, R12, R3.reuse, RZ, 0x3 ;  /* 0x000000030c097211 */ /* 0x080fe200078f18ff */
[----:B------:R-:W-:Y:S01]  /*13d70*/  IMAD R5, R5, 0x10, R4 ;  /* 0x0000001005057824 */ /* 0x000fe200078e0204 */
[----:B------:R-:W-:Y:S01]  /*13d80*/  MOV R18, R24 ;  /* 0x0000001800127202 */ /* 0x000fe20000000f00 */
[----:B------:R-:W-:Y:S01]  /*13d90*/  IMAD R4, R2, c[0x0][0x490], RZ ;  /* 0x0001240002047a24 */ /* 0x000fe200078e02ff */
[----:B------:R-:W-:Y:S01]  /*13da0*/  LOP3.LUT P2, RZ, R6, 0x3, RZ, 0xc0, !PT ;  /* 0x0000000306ff7812 */ /* 0x000fe2000784c0ff */
[----:B------:R-:W-:Y:S01]  /*13db0*/  IMAD R7, R16, 0x8, R5 ;  /* 0x0000000810077824 */ /* 0x000fe200078e0205 */
[----:B------:R-:W-:Y:S01]  /*13dc0*/  LEA.HI R12, R12, R3, RZ, 0x6 ;  /* 0x000000030c0c7211 */ /* 0x000fe200078f30ff */
[----:B------:R-:W-:Y:S01]  /*13dd0*/  IMAD R17, R195, c[0x0][0x494], R4 ;  /* 0x00012500c3117a24 */ /* 0x000fe200078e0204 */
[----:B------:R-:W-:Y:S01]  /*13de0*/  LOP3.LUT R4, R9, 0xfffffff8, RZ, 0xc0, !PT ;  /* 0xfffffff809047812 */ /* 0x000fe200078ec0ff */
[----:B------:R-:W-:Y:S01]  /*13df0*/  IMAD.WIDE.U32 R18, R195, c[0x0][0x490], R18 ;  /* 0x00012400c3127a25 */ /* 0x000fe200078e0012 */
[----:B-1----:R-:W-:-:S02]  /*13e00*/  LEA R7, R54, R7, 0x7 ;  /* 0x0000000736077211 */ /* 0x002fc400078e38ff */
[----:B------:R-:W-:Y:S01]  /*13e10*/  SHF.R.S32.HI R9, RZ, 0x3, R9 ;  /* 0x00000003ff097819 */ /* 0x000fe20000011409 */
[----:B------:R-:W-:Y:S01]  /*13e20*/  IMAD.IADD R4, R3, 0x1, -R4 ;  /* 0x0000000103047824 */ /* 0x000fe200078e0a04 */
[----:B------:R-:W-:Y:S01]  /*13e30*/  SHF.R.S32.HI R3, RZ, 0x1f, R192 ;  /* 0x0000001fff037819 */ /* 0x000fe200000114c0 */
[----:B------:R-:W-:Y:S01]  /*13e40*/  @P1 IMAD.HI.U32 R8, R7, c[0x0][0x4ec], RZ ;  /* 0x00013b0007081a27 */ /* 0x000fe200078e00ff */
[----:B------:R-:W-:Y:S02]  /*13e50*/  IADD3 R15, R15, R13, RZ ;  /* 0x0000000d0f0f7210 */ /* 0x000fe40007ffe0ff */
[----:B------:R-:W-:Y:S01]  /*13e60*/  SEL R192, R192, RZ, !P0 ;  /* 0x000000ffc0c07207 */ /* 0x000fe20004000000 */
[----:B------:R-:W-:Y:S01]  /*13e70*/  IMAD.MOV.U32 R6, RZ, RZ, R7 ;  /* 0x000000ffff067224 */ /* 0x000fe200078e0007 */
[----:B------:R-:W-:Y:S01]  /*13e80*/  @P1 SHF.R.U32.HI R6, RZ, c[0x0][0x4f0], R8 ;  /* 0x00013c00ff061a19 */ /* 0x000fe20000011608 */
[----:B------:R-:W-:Y:S01]  /*13e90*/  IMAD R2, R2, c[0x0][0x3e8], RZ ;  /* 0x0000fa0002027a24 */ /* 0x000fe200078e02ff */
[----:B------:R-:W-:Y:S01]  /*13ea0*/  SEL R3, R3, RZ, !P0 ;  /* 0x000000ff03037207 */ /* 0x000fe20004000000 */
[----:B------:R-:W-:Y:S01]  /*13eb0*/  IMAD.IADD R19, R19, 0x1, R17 ;  /* 0x0000000113137824 */ /* 0x000fe200078e0211 */
[----:B------:R-:W-:Y:S01]  /*13ec0*/  LEA R21, R4, R9, 0x5 ;  /* 0x0000000904157211 */ /* 0x000fe200078e28ff */
[--C-:B------:R-:W-:Y:S01]  /*13ed0*/  IMAD.MOV R8, RZ, RZ, -R6.reuse ;  /* 0x000000ffff087224 */ /* 0x100fe200078e0a06 */
[----:B------:R-:W-:Y:S01]  /*13ee0*/  SHF.R.S32.HI R16, RZ, 0x1f, R6 ;  /* 0x0000001fff107819 */ /* 0x000fe20000011406 */
[----:B------:R-:W-:-:S02]  /*13ef0*/  IMAD R17, R195, c[0x0][0x3ec], R2 ;  /* 0x0000fb00c3117a24 */ /* 0x000fc400078e0202 */
[----:B------:R-:W-:-:S04]  /*13f00*/  IMAD.WIDE.U32 R14, R195, c[0x0][0x3e8], R14 ;  /* 0x0000fa00c30e7a25 */ /* 0x000fc800078e000e */
[----:B------:R-:W-:Y:S01]  /*13f10*/  IMAD R8, R8, c[0x0][0x4e8], R7 ;  /* 0x00013a0008087a24 */ /* 0x000fe200078e0207 */
[----:B------:R-:W-:Y:S01]  /*13f20*/  IADD3 R15, R15, R17, RZ ;  /* 0x000000110f0f7210 */ /* 0x000fe20007ffe0ff */
[----:B------:R-:W-:-:S04]  /*13f30*/  IMAD.WIDE.U32 R18, R192, c[0x0][0x498], R18 ;  /* 0x00012600c0127a25 */ /* 0x000fc800078e0012 */
[----:B------:R-:W-:Y:S01]  /*13f40*/  IMAD R13, R3, c[0x0][0x498], RZ ;  /* 0x00012600030d7a24 */ /* 0x000fe200078e02ff */
[----:B------:R-:W-:Y:S01]  /*13f50*/  IADD3 R20, P0, R6, R18, RZ ;  /* 0x0000001206147210 */ /* 0x000fe20007f1e0ff */
[----:B------:R-:W-:Y:S01]  /*13f60*/  IMAD R7, R54, 0x80, R21 ;  /* 0x0000008036077824 */ /* 0x000fe200078e0215 */
[----:B------:R-:W-:Y:S01]  /*13f70*/  SHF.R.S32.HI R18, RZ, 0x1f, R8 ;  /* 0x0000001fff127819 */ /* 0x000fe20000011408 */
[----:B------:R-:W-:Y:S02]  /*13f80*/  IMAD R13, R192, c[0x0][0x49c], R13 ;  /* 0x00012700c00d7a24 */ /* 0x000fe400078e020d */
[----:B------:R-:W-:-:S03]  /*13f90*/  @P1 IMAD.HI.U32 R17, R7, c[0x0][0x4ec], RZ ;  /* 0x00013b0007111a27 */ /* 0x000fc600078e00ff */
[----:B------:R-:W-:Y:S01]  /*13fa0*/  IADD3.X R21, R16, R19, R13, P0, !PT ;  /* 0x0000001310157210 */ /* 0x000fe200007fe40d */
[----:B------:R-:W-:Y:S01]  /*13fb0*/  IMAD.MOV.U32 R6, RZ, RZ, R7 ;  /* 0x000000ffff067224 */ /* 0x000fe200078e0007 */
[----:B------:R-:W-:Y:S01]  /*13fc0*/  @P1 SHF.R.U32.HI R6, RZ, c[0x0][0x4f0], R17 ;  /* 0x00013c00ff061a19 */ /* 0x000fe20000011611 */
[----:B------:R-:W-:Y:S02]  /*13fd0*/  IMAD R17, R18, c[0x0][0x488], RZ ;  /* 0x0001220012117a24 */ /* 0x000fe400078e02ff */
[----:B------:R-:W-:Y:S02]  /*13fe0*/  IMAD.SHL.U32 R2, R9, 0x40, RZ ;  /* 0x0000004009027824 */ /* 0x000fe400078e00ff */
[----:B------:R-:W-:-:S03]  /*13ff0*/  IMAD.WIDE.U32 R20, R8, c[0x0][0x488], R20 ;  /* 0x0001220008147a25 */ /* 0x000fc600078e0014 */
[----:B------:R-:W-:Y:S01]  /*14000*/  LOP3.LUT R13, R2, 0x1c0, RZ, 0xc0, !PT ;  /* 0x000001c0020d7812 */ /* 0x000fe200078ec0ff */
[----:B------:R-:W-:Y:S01]  /*14010*/  IMAD R17, R8, c[0x0][0x48c], R17 ;  /* 0x0001230008117a24 */ /* 0x000fe200078e0211 */
[----:B------:R-:W-:Y:S01]  /*14020*/  LEA R8, P0, R20, c[0x0][0x450], 0x2 ;  /* 0x0001140014087a11 */ /* 0x000fe200078010ff */
[----:B------:R-:W-:Y:S02]  /*14030*/  IMAD.SHL.U32 R2, R4, 0x8, RZ ;  /* 0x0000000804027824 */ /* 0x000fe400078e00ff */
[----:B------:R-:W-:Y:S01]  /*14040*/  IMAD R19, R3, c[0x0][0x3f0], RZ ;  /* 0x0000fc0003137a24 */ /* 0x000fe200078e02ff */
[----:B------:R-:W-:Y:S01]  /*14050*/  IADD3 R17, R21, R17, RZ ;  /* 0x0000001115117210 */ /* 0x000fe20007ffe0ff */
[----:B------:R-:W-:Y:S01]  /*14060*/  SHFL.IDX PT, R32, R8, RZ, 0x1c1f ;  /* 0x001c1fff08207589 */ /* 0x000fe200000e0000 */
[----:B------:R-:W-:Y:S01]  /*14070*/  SHF.R.U32.HI R3, RZ, 0x3, R13 ;  /* 0x00000003ff037819 */ /* 0x000fe2000001160d */
[----:B------:R-:W-:Y:S01]  /*14080*/  IMAD R18, R54, 0x80, R5 ;  /* 0x0000008036127824 */ /* 0x000fe200078e0205 */
[----:B------:R-:W-:Y:S01]  /*14090*/  LOP3.LUT R4, R13, 0x38, R2, 0xf8, !PT ;  /* 0x000000380d047812 */ /* 0x000fe200078ef802 */
[----:B------:R-:W-:Y:S01]  /*140a0*/  SHFL.IDX PT, R34, R8, 0x1, 0x1c1f ;  /* 0x003c1f0008227f89 */ /* 0x000fe200000e0000 */
[----:B------:R-:W-:Y:S01]  /*140b0*/  LEA.HI.X R17, R20, c[0x0][0x454], R17, 0x2, P0 ;  /* 0x0001150014117a11 */ /* 0x000fe200000f1411 */
[----:B------:R-:W-:Y:S01]  /*140c0*/  IMAD R19, R192, c[0x0][0x3f4], R19 ;  /* 0x0000fd00c0137a24 */ /* 0x000fe200078e0213 */
[----:B------:R-:W-:Y:S01]  /*140d0*/  LOP3.LUT R4, R4, R3, RZ, 0x3c, !PT ;  /* 0x0000000304047212 */ /* 0x000fe200078e3cff */
[----:B------:R-:W-:Y:S01]  /*140e0*/  IMAD.WIDE.U32 R14, R192, c[0x0][0x3f0], R14 ;  /* 0x0000fc00c00e7a25 */ /* 0x000fe200078e000e */
[--C-:B------:R-:W-:Y:S01]  /*140f0*/  SHF.R.S32.HI R3, RZ, 0x1f, R6.reuse ;  /* 0x0000001fff037819 */ /* 0x100fe20000011406 */
[----:B------:R-:W1:Y:S01]  /*14100*/  SHFL.IDX PT, R33, R17, RZ, 0x1c1f ;  /* 0x001c1fff11217589 */ /* 0x000e6200000e0000 */
[----:B------:R-:W-:Y:S01]  /*14110*/  IADD3 R20, R18, 0x8, RZ ;  /* 0x0000000812147810 */ /* 0x000fe20007ffe0ff */
[----:B------:R-:W-:Y:S01]  /*14120*/  IMAD.MOV R16, RZ, RZ, -R6 ;  /* 0x000000ffff107224 */ /* 0x000fe200078e0a06 */
[----:B------:R-:W-:Y:S01]  /*14130*/  IADD3 R15, R15, R19, RZ ;  /* 0x000000130f0f7210 */ /* 0x000fe20007ffe0ff */
[----:B------:R-:W2:Y:S01]  /*14140*/  SHFL.IDX PT, R35, R17, 0x1, 0x1c1f ;  /* 0x003c1f0011237f89 */ /* 0x000ea200000e0000 */
[----:B------:R-:W-:Y:S01]  /*14150*/  IMAD R5, R3, c[0x0][0x3e0], RZ ;  /* 0x0000f80003057a24 */ /* 0x000fe200078e02ff */
[----:B------:R-:W-:Y:S01]  /*14160*/  LEA R54, R54, R9, 0x7 ;  /* 0x0000000936367211 */ /* 0x000fe200078e38ff */
[----:B-----5:R-:W-:-:S02]  /*14170*/  IMAD R3, R11, c[0x0][0x4e8], RZ ;  /* 0x00013a000b037a24 */ /* 0x020fc400078e02ff */
[----:B------:R-:W-:Y:S01]  /*14180*/  IMAD R16, R16, c[0x0][0x4e8], R7 ;  /* 0x00013a0010107a24 */ /* 0x000fe200078e0207 */
[----:B------:R-:W-:Y:S01]  /*14190*/  SHF.L.U32 R7, R12, 0x3, RZ ;  /* 0x000000030c077819 */ /* 0x000fe200000006ff */
[----:B------:R-:W-:Y:S01]  /*141a0*/  IMAD R5, R6, c[0x0][0x3e4], R5 ;  /* 0x0000f90006057a24 */ /* 0x000fe200078e0205 */
[-C--:B------:R-:W-:Y:S01]  /*141b0*/  ISETP.GE.OR P1, PT, R18, R3.reuse, P2 ;  /* 0x000000031200720c */ /* 0x080fe20001726670 */
[----:B------:R-:W-:Y:S01]  /*141c0*/  IMAD.WIDE.U32 R14, R6, c[0x0][0x3e0], R14 ;  /* 0x0000f800060e7a25 */ /* 0x000fe200078e000e */
[----:B------:R-:W-:Y:S02]  /*141d0*/  ISETP.GE.OR P0, PT, R20, R3, P2 ;  /* 0x000000031400720c */ /* 0x000fe40001706670 */
[----:B------:R-:W-:Y:S01]  /*141e0*/  SHF.R.S32.HI R6, RZ, 0x1f, R16 ;  /* 0x0000001fff067819 */ /* 0x000fe20000011410 */
[----:B------:R-:W-:Y:S01]  /*141f0*/  IMAD.IADD R15, R15, 0x1, R5 ;  /* 0x000000010f0f7824 */ /* 0x000fe200078e0205 */
[----:B------:R-:W-:-:S03]  /*14200*/  LOP3.LUT R4, R4, 0x7ffffe00, R7, 0xf8, !PT ;  /* 0x7ffffe0004047812 */ /* 0x000fc600078ef807 */
[----:B------:R-:W-:Y:S01]  /*14210*/  IMAD R5, R6, c[0x0][0x3d8], RZ ;  /* 0x0000f60006057a24 */ /* 0x000fe200078e02ff */
[----:B------:R-:W-:Y:S01]  /*14220*/  SHF.L.U32 R58, R4, 0x1, RZ ;  /* 0x00000001043a7819 */ /* 0x000fe200000006ff */
[C---:B------:R-:W-:Y:S02]  /*14230*/  IMAD.WIDE.U32 R56, R16.reuse, c[0x0][0x3d8], R14 ;  /* 0x0000f60010387a25 */ /* 0x040fe400078e000e */
[----:B-1----:R1:W-:Y:S02]  /*14240*/  @!P1 ST.E [R32.64], R0 ;  /* 0x0000000020009985 */ /* 0x0023e4000c101906 */
[----:B------:R-:W-:Y:S02]  /*14250*/  IMAD R8, R16, c[0x0][0x3dc], R5 ;  /* 0x0000f70010087a24 */ /* 0x000fe400078e0205 */
[----:B--2---:R1:W-:Y:S02]  /*14260*/  @!P0 ST.E [R34.64], R10 ;  /* 0x0000000a22008985 */ /* 0x0043e4000c101906 */
        /* <DEDUP_REMOVED lines=16> */
[----:B--2---:R-:W2:Y:S01]  /*14370*/  LDS.128 R48, [R58+0x80] ;  /* 0x000080003a307984 */ /* 0x004ea20000000c00 */
[----:B------:R-:W-:-:S02]  /*14380*/  IADD3 R55, R2, 0x40, RZ ;  /* 0x0000004002377810 */ /* 0x000fc40007ffe0ff */
[C---:B------:R-:W-:Y:S01]  /*14390*/  IADD3 R53, R2.reuse, 0x80, RZ ;  /* 0x0000008002357810 */ /* 0x040fe20007ffe0ff */
[----:B-1----:R-:W1:Y:S01]  /*143a0*/  LDS.128 R32, [R58+0x4080] ;  /* 0x004080003a207984 */ /* 0x002e620000000c00 */
        /* <DEDUP_REMOVED lines=13> */
[----:B--2---:R2:W-:Y:S04]  /*14480*/  @!P2 ST.E.128 [R58.64], R48 ;  /* 0x000000303a00a985 */ /* 0x0045e8000c101d06 */
[----:B-1----:R2:W-:Y:S04]  /*14490*/  @!P1 ST.E.128 [R52.64], R32 ;  /* 0x0000002034009985 */ /* 0x0025e8000c101d06 */
[----:B----4-:R2:W-:Y:S02]  /*144a0*/  @!P0 ST.E.128 [R60.64], R8 ;  /* 0x000000083c008985 */ /* 0x0105e4000c101d06 */
.L_x_772:
[----:B--2---:R-:W-:Y:S05]  /*144b0*/  BSYNC B0 ;  /* 0x0000000000007941 */ /* 0x004fea0003800000 */
.L_x_771:
[----:B-1----:R-:W-:Y:S01]  /*144c0*/  IADD3 R0, R54, 0x20, RZ ;  /* 0x0000002036007810 */ /* 0x002fe20007ffe0ff */
[----:B------:R1:W2:Y:S01]  /*144d0*/  SHFL.IDX PT, R33, R56, 0x1, 0x181f ;  /* 0x00381f0038217f89 */ /* 0x0002a200000e0000 */
[----:B------:R-:W-:Y:S02]  /*144e0*/  BSSY B0, `(.L_x_773) ;  /* 0x0000015000007945 */ /* 0x000fe40003800000 */
[----:B------:R-:W-:Y:S01]  /*144f0*/  ISETP.GE.AND P0, PT, R0, R3, PT ;  /* 0x000000030000720c */ /* 0x000fe20003f06270 */
[----:B------:R1:W4:-:S12]  /*14500*/  SHFL.IDX PT, R32, R57, 0x1, 0x181f ;  /* 0x00381f0039207f89 */ /* 0x00031800000e0000 */
        /* <DEDUP_REMOVED lines=18> */
.L_x_774:
[----:B------:R-:W-:Y:S05]  /*14630*/  BSYNC B0 ;  /* 0x0000000000007941 */ /* 0x000fea0003800000 */
.L_x_773:
[----:B------:R-:W-:Y:S01]  /*14640*/  IADD3 R0, R54, 0x40, RZ ;  /* 0x0000004036007810 */ /* 0x000fe20007ffe0ff */
[----:B--2---:R2:W1:Y:S01]  /*14650*/  SHFL.IDX PT, R17, R56, 0x2, 0x181f ;  /* 0x00581f0038117f89 */ /* 0x00446200000e0000 */
        /* <DEDUP_REMOVED lines=21> */
.L_x_776:
[----:B------:R-:W-:Y:S05]  /*147b0*/  BSYNC B0 ;  /* 0x0000000000007941 */ /* 0x000fea0003800000 */
.L_x_775:
[----:B------:R-:W-:Y:S01]  /*147c0*/  IADD3 R54, R54, 0x60, RZ ;  /* 0x0000006036367810 */ /* 0x000fe20007ffe0ff */
[----:B-1----:R1:W2:Y:S03]  /*147d0*/  SHFL.IDX PT, R9, R56, 0x3, 0x181f ;  /* 0x00781f0038097f89 */ /* 0x0022a600000e0000 */
[----:B------:R-:W-:Y:S01]  /*147e0*/  ISETP.GE.AND P0, PT, R54, R3, PT ;  /* 0x000000033600720c */ /* 0x000fe20003f06270 */
[----:B------:R1:W4:-:S12]  /*147f0*/  SHFL.IDX PT, R8, R57, 0x3, 0x181f ;  /* 0x00781f0039087f89 */ /* 0x00031800000e0000 */
[----:B------:R-:W-:Y:S05]  /*14800*/  @P0 EXIT ;  /* 0x000000000000094d */ /* 0x000fea0003800000 */
[C---:B------:R-:W-:Y:S02]  /*14810*/  IADD3 R3, R2.reuse, 0x40, RZ ;  /* 0x0000004002037810 */ /* 0x040fe40007ffe0ff */
[----:B------:R-:W-:Y:S02]  /*14820*/  ISETP.GE.AND P1, PT, R2, c[0x0][0x3c8], PT ;  /* 0x0000f20002007a0c */ /* 0x000fe40003f26270 */
[----:B------:R-:W-:-:S11]  /*14830*/  ISETP.GE.AND P0, PT, R3, c[0x0][0x3c8], PT ;  /* 0x0000f20003007a0c */ /* 0x000fd60003f06270 */
[----:B--2-4-:R-:W-:Y:S02]  /*14840*/  @!P1 IMAD.WIDE R10, R2, 0x2, R8 ;  /* 0x00000002020a9825 */ /* 0x014fe400078e0208 */
[----:B------:R-:W-:-:S03]  /*14850*/  @!P0 SHF.R.S32.HI R0, RZ, 0x1f, R3 ;  /* 0x0000001fff008819 */ /* 0x000fc60000011403 */
[----:B------:R2:W-:Y:S01]  /*14860*/  @!P1 ST.E.128 [R10.64], R36 ;  /* 0x000000240a009985 */ /* 0x0005e2000c101d06 */
[----:B------:R-:W-:Y:S02]  /*14870*/  @!P0 LEA.HI R0, R0, R3, RZ, 0x3 ;  /* 0x0000000300008211 */ /* 0x000fe400078f18ff */
[----:B------:R-:W-:Y:S02]  /*14880*/  IADD3 R3, R2, 0x80, RZ ;  /* 0x0000008002037810 */ /* 0x000fe40007ffe0ff */
[----:B------:R-:W-:-:S05]  /*14890*/  @!P0 LOP3.LUT R0, R0, 0xfffffff8, RZ, 0xc0, !PT ;  /* 0xfffffff800008812 */ /* 0x000fca00078ec0ff */
[----:B------:R-:W-:-:S05]  /*148a0*/  @!P0 IMAD.WIDE R12, R0, 0x2, R8 ;  /* 0x00000002000c8825 */ /* 0x000fca00078e0208 */
        /* <DEDUP_REMOVED lines=9> */
.L_x_769:
        /* <DEDUP_REMOVED lines=18> */
.L_x_777:
        /* <DEDUP_REMOVED lines=41> */
.L_x_779:
[----:B------:R-:W-:Y:S05]  /*14cf0*/  BSYNC B0 ;  /* 0x0000000000007941 */ /* 0x000fea0003800000 */
.L_x_778:
        /* <DEDUP_REMOVED lines=64> */
.L_x_781:
[----:B------:R-:W-:Y:S05]  /*15100*/  BSYNC B0 ;  /* 0x0000000000007941 */ /* 0x000fea0003800000 */
.L_x_780:
        /* <DEDUP_REMOVED lines=21> */
.L_x_783:
[----:B------:R-:W-:Y:S05]  /*15260*/  BSYNC B0 ;  /* 0x0000000000007941 */ /* 0x000fea0003800000 */
.L_x_782:
        /* <DEDUP_REMOVED lines=21> */
.L_x_785:
[----:B------:R-:W-:Y:S05]  /*153c0*/  BSYNC B0 ;  /* 0x0000000000007941 */ /* 0x000fea0003800000 */
.L_x_784:
        /* <DEDUP_REMOVED lines=22> */
.L_x_786:
        /* <DEDUP_REMOVED lines=13> */
.L_x_1344:


//--------------------- .text._ZN7cutlass13device_kernelIN5flash19enable_sm80_to_sm89INS1_16FlashAttnFwdSm80INS1_25CollectiveMainloopFwdSm80ILi8ELi2ELb0EN4cute5tupleIJNS5_1CILi128EEENS7_ILi64EEENS7_ILi192EEEEEELi192ENS_10bfloat16_tEfNS_4arch4Sm80ELb0ELb1ELb1ELb0ELb0ELb0ELb1ELb0EEENS1_21CollectiveEpilogueFwdINS6_IJS8_SA_S9_EEENS6_IJNS7_ILi1EEESI_SI_EEESC_SE_Li256ELb0ELb1ELb0ELb0EEENS1_19SingleTileSchedulerILb0ELb0ELb1ELi128EEEEEEEEEvNT_6ParamsE --------------------------
	.section	.text._ZN7cutlass13device_kernelIN5flash19enable_sm80_to_sm89INS1_16FlashAttnFwdSm80INS1_25CollectiveMainloopFwdSm80ILi8ELi2ELb0EN4cute5tupleIJNS5_1CILi128EEENS7_ILi64EEENS7_ILi192EEEEEELi192ENS_10bfloat16_tEfNS_4arch4Sm80ELb0ELb1ELb1ELb0ELb0ELb0ELb1ELb0EEENS1_21CollectiveEpilogueFwdINS6_IJS8_SA_S9_EEENS6_IJNS7_ILi1EEESI_SI_EEESC_SE_Li256ELb0ELb1ELb0ELb0EEENS1_19SingleTileSchedulerILb0ELb0ELb1ELi128EEEEEEEEEvNT_6ParamsE,"ax",@progbits
	.sectioninfo	@"SHI_REGISTERS=236"
	.align	128
.text._ZN7cutlass13device_kernelIN5flash19enable_sm80_to_sm89INS1_16FlashAttnFwdSm80INS1_25CollectiveMainloopFwdSm80ILi8ELi2ELb0EN4cute5tupleIJNS5_1CILi128EEENS7_ILi64EEENS7_ILi192EEEEEELi192ENS_10bfloat16_tEfNS_4arch4Sm80ELb0ELb1ELb1ELb0ELb0ELb0ELb1ELb0EEENS1_21CollectiveEpilogueFwdINS6_IJS8_SA_S9_EEENS6_IJNS7_ILi1EEESI_SI_EEESC_SE_Li256ELb0ELb1ELb0ELb0EEENS1_19SingleTileSchedulerILb0ELb0ELb1ELi128EEEEEEEEEvNT_6ParamsE:
        .type           _ZN7cutlass13device_kernelIN5flash19enable_sm80_to_sm89INS1_16FlashAttnFwdSm80INS1_25CollectiveMainloopFwdSm80ILi8ELi2ELb0EN4cute5tupleIJNS5_1CILi128EEENS7_ILi64EEENS7_ILi192EEEEEELi192ENS_10bfloat16_tEfNS_4arch4Sm80ELb0ELb1ELb1ELb0ELb0ELb0ELb1ELb0EEENS1_21CollectiveEpilogueFwdINS6_IJS8_SA_S9_EEENS6_IJNS7_ILi1EEESI_SI_EEESC_SE_Li256ELb0ELb1ELb0ELb0EEENS1_19SingleTileSchedulerILb0ELb0ELb1ELi128EEEEEEEEEvNT_6ParamsE,@function
        .size           _ZN7cutlass13device_kernelIN5flash19enable_sm80_to_sm89INS1_16FlashAttnFwdSm80INS1_25CollectiveMainloopFwdSm80ILi8ELi2ELb0EN4cute5tupleIJNS5_1CILi128EEENS7_ILi64EEENS7_ILi192EEEEEELi192ENS_10bfloat16_tEfNS_4arch4Sm80ELb0ELb1ELb1ELb0ELb0ELb0ELb1ELb0EEENS1_21CollectiveEpilogueFwdINS6_IJS8_SA_S9_EEENS6_IJNS7_ILi1EEESI_SI_EEESC_SE_Li256ELb0ELb1ELb0ELb0EEENS1_19SingleTileSchedulerILb0ELb0ELb1ELi128EEEEEEEEEvNT_6ParamsE,(.L_x_1345 - _ZN7cutlass13device_kernelIN5flash19enable_sm80_to_sm89INS1_16FlashAttnFwdSm80INS1_25CollectiveMainloopFwdSm80ILi8ELi2ELb0EN4cute5tupleIJNS5_1CILi128EEENS7_ILi64EEENS7_ILi192EEEEEELi192ENS_10bfloat16_tEfNS_4arch4Sm80ELb0ELb1ELb1ELb0ELb0ELb0ELb1ELb0EEENS1_21CollectiveEpilogueFwdINS6_IJS8_SA_S9_EEENS6_IJNS7_ILi1EEESI_SI_EEESC_SE_Li256ELb0ELb1ELb0ELb0EEENS1_19SingleTileSchedulerILb0ELb0ELb1ELi128EEEEEEEEEvNT_6ParamsE)
        .other          _ZN7cutlass13device_kernelIN5flash19enable_sm80_to_sm89INS1_16FlashAttnFwdSm80INS1_25CollectiveMainloopFwdSm80ILi8ELi2ELb0EN4cute5tupleIJNS5_1CILi128EEENS7_ILi64EEENS7_ILi192EEEEEELi192ENS_10bfloat16_tEfNS_4arch4Sm80ELb0ELb1ELb1ELb0ELb0ELb0ELb1ELb0EEENS1_21CollectiveEpilogueFwdINS6_IJS8_SA_S9_EEENS6_IJNS7_ILi1EEESI_SI_EEESC_SE_Li256ELb0ELb1ELb0ELb0EEENS1_19SingleTileSchedulerILb0ELb0ELb1ELi128EEEEEEEEEvNT_6ParamsE,@"STO_CUDA_ENTRY STV_DEFAULT"
_ZN7cutlass13device_kernelIN5flash19enable_sm80_to_sm89INS1_16FlashAttnFwdSm80INS1_25CollectiveMainloopFwdSm80ILi8ELi2ELb0EN4cute5tupleIJNS5_1CILi128EEENS7_ILi64EEENS7_ILi192EEEEEELi192ENS_10bfloat16_tEfNS_4arch4Sm80ELb0ELb1ELb1ELb0ELb0ELb0ELb1ELb0EEENS1_21CollectiveEpilogueFwdINS6_IJS8_SA_S9_EEENS6_IJNS7_ILi1EEESI_SI_EEESC_SE_Li256ELb0ELb1ELb0ELb0EEENS1_19SingleTileSchedulerILb0ELb0ELb1ELi128EEEEEEEEEvNT_6ParamsE:
        /* <DEDUP_REMOVED lines=10> */
[----:B-1----:R-:W-:-:S05]  /*00a0*/  USHF.L.U32 UR8, UR20, 0x7, URZ ;  /* 0x0000000714087899 */ /* 0x002fca000800063f */
[----:B------:R-:W-:Y:S02]  /*00b0*/  @UP3 UIADD3 UR10, UR8, 0x7f, URZ ;  /* 0x0000007f080a3890 */ /* 0x000fe4000fffe03f */
[----:B------:R-:W-:Y:S02]  /*00c0*/  UIADD3 UR7, UR8, 0x7f, URZ ;  /* 0x0000007f08077890 */ /* 0x000fe4000fffe03f */
[----:B------:R-:W-:-:S04]  /*00d0*/  UIMAD.WIDE.U32 UR10, UR10, UR4, URZ ;  /* 0x000000040a0a72a5 */ /* 0x000fc8000f8e003f */
[----:B------:R-:W-:-:S03]  /*00e0*/  @UP3 USHF.R.U32.HI UR7, URZ, UR5, UR11 ;  /* 0x000000053f073299 */ /* 0x000fc6000801160b */
[----:B------:R-:W-:Y:S02]  /*00f0*/  ULDC.64 UR4, c[0x0][0x328] ;  /* 0x0000ca0000047ab9 */ /* 0x000fe40000000a00 */
[----:B------:R-:W-:Y:S02]  /*0100*/  UISETP.LE.AND UP2, UPT, UR6, UR5, UPT ;  /* 0x000000050600728c */ /* 0x000fe4000bf43270 */
[----:B------:R-:W-:Y:S02]  /*0110*/  ULDC UR10, c[0x0][0x168] ;  /* 0x00005a00000a7ab9 */ /* 0x000fe40000000800 */
[----:B------:R-:W-:Y:S02]  /*0120*/  UIADD3 UR10, UR6, -UR10, URZ ;  /* 0x8000000a060a7290 */ /* 0x000fe4000fffe03f */
[----:B------:R-:W-:Y:S01]  /*0130*/  PLOP3.LUT P0, PT, PT, PT, UP2, 0x40, 0x0 ;  /* 0x000000000000781c */ /* 0x000fe20003f0e828 */
[----:B------:R-:W-:Y:S02]  /*0140*/  ULDC UR5, c[0x0][0x1d0] ;  /* 0x0000740000057ab9 */ /* 0x000fe40000000800 */
[----:B------:R-:W-:-:S04]  /*0150*/  UIADD3 UR5, UR7, UR5, UR10 ;  /* 0x0000000507057290 */ /* 0x000fc8000fffe00a */
[----:B------:R-:W-:-:S06]  /*0160*/  UIADD3 UR7, UR5, UR4, URZ ;  /* 0x0000000405077290 */ /* 0x000fcc000fffe03f */
        /* <DEDUP_REMOVED lines=12> */
.L_x_788:
[----:B------:R-:W-:Y:S02]  /*0230*/  ULDC UR4, c[0x0][0x32c] ;  /* 0x0000cb0000047ab9 */ /* 0x000fe40000000800 */
[----:B------:R-:W-:-:S03]  /*0240*/  UISETP.NE.AND UP0, UPT, UR6, UR4, UPT ;  /* 0x000000040600728c */ /* 0x000fc6000bf05270 */
[----:B------:R-:W-:Y:S02]  /*0250*/  ULDC.64 UR4, c[0x0][0x330] ;  /* 0x0000cc0000047ab9 */ /* 0x000fe40000000a00 */
[----:B------:R-:W-:-:S06]  /*0260*/  UIMAD.WIDE.U32 UR12, UR10, UR4, URZ ;  /* 0x000000040a0c72a5 */ /* 0x000fcc000f8e003f */
[----:B------:R-:W-:Y:S02]  /*0270*/  @UP0 USHF.R.U32.HI UR10, URZ, UR5, UR13 ;  /* 0x000000053f0a0299 */ /* 0x000fe4000801160d */
.L_x_789:
[----:B------:R-:W-:Y:S02]  /*0280*/  ULDC UR4, c[0x0][0x32c] ;  /* 0x0000cb0000047ab9 */ /* 0x000fe40000000800 */
[----:B------:R-:W-:-:S04]  /*0290*/  UIMAD UR4, UR10, UR4, UR4 ;  /* 0x000000040a0472a4 */ /* 0x000fc8000f8e0204 */
[----:B------:R-:W-:-:S04]  /*02a0*/  UISETP.LT.AND UP0, UPT, UR7, UR4, UPT ;  /* 0x000000040700728c */ /* 0x000fc8000bf01270 */
[----:B------:R-:W-:-:S03]  /*02b0*/  USEL UR7, UR7, UR4, UP0 ;  /* 0x0000000407077287 */ /* 0x000fc60008000000 */
.L_x_787:
        /* <DEDUP_REMOVED lines=35> */
.L_x_791:
[----:B------:R-:W-:Y:S02]  /*04f0*/  ULDC UR4, c[0x0][0x32c] ;  /* 0x0000cb0000047ab9 */ /* 0x000fe40000000800 */
[----:B------:R-:W-:-:S03]  /*0500*/  UISETP.NE.AND UP0, UPT, UR4, 0x1, UPT ;  /* 0x000000010400788c */ /* 0x000fc6000bf05270 */
[----:B------:R-:W-:Y:S02]  /*0510*/  ULDC.64 UR4, c[0x0][0x330] ;  /* 0x0000cc0000047ab9 */ /* 0x000fe40000000a00 */
[----:B------:R-:W-:-:S06]  /*0520*/  UIMAD.WIDE.U32 UR12, UR11, UR4, URZ ;  /* 0x000000040b0c72a5 */ /* 0x000fcc000f8e003f */
[----:B------:R-:W-:Y:S02]  /*0530*/  @UP0 USHF.R.U32.HI UR11, URZ, UR5, UR13 ;  /* 0x000000053f0b0299 */ /* 0x000fe4000801160d */
.L_x_792:
[----:B------:R-:W-:Y:S02]  /*0540*/  ULDC UR4, c[0x0][0x32c] ;  /* 0x0000cb0000047ab9 */ /* 0x000fe40000000800 */
[----:B------:R-:W-:-:S04]  /*0550*/  UIMAD UR4, UR11, UR4, URZ ;  /* 0x000000040b0472a4 */ /* 0x000fc8000f8e023f */
[----:B------:R-:W-:-:S04]  /*0560*/  UISETP.LT.AND UP0, UPT, UR10, UR4, UPT ;  /* 0x000000040a00728c */ /* 0x000fc8000bf01270 */
[----:B------:R-:W-:-:S04]  /*0570*/  USEL UR10, UR10, UR4, !UP0 ;  /* 0x000000040a0a7287 */ /* 0x000fc8000c000000 */
.L_x_790:
[----:B------:R-:W-:Y:S01]  /*0580*/  USHF.R.S32.HI UR4, URZ, 0x1f, UR10 ;  /* 0x0000001f3f047899 */ /* 0x000fe2000801140a */
[----:B------:R-:W-:Y:S01]  /*0590*/  PLOP3.LUT P2, PT, PT, PT, PT, 0x80, 0x0 ;  /* 0x000000000000781c */ /* 0x000fe20003f4f070 */
[----:B------:R-:W-:Y:S01]  /*05a0*/  ULDC.64 UR18, c[0x0][0x118] ;  /* 0x0000460000127ab9 */ /* 0x000fe20000000a00 */
[----:B------:R-:W-:Y:S01]  /*05b0*/  CS2R R98, SRZ ;  /* 0x0000000000627805 */ /* 0x000fe2000001ff00 */
[----:B------:R-:W-:Y:S01]  /*05c0*/  ULEA.HI UR10, UR4, UR10, URZ, 0x6 ;  /* 0x0000000a040a7291 */ /* 0x000fe2000f8f303f */
[----:B------:R-:W-:Y:S01]  /*05d0*/  CS2R R96, SRZ ;  /* 0x0000000000607805 */ /* 0x000fe2000001ff00 */
        /* <DEDUP_REMOVED lines=56> */
[----:B------:R-:W-:Y:S02]  /*0960*/  PLOP3.LUT P1, PT, PT, PT, UP3, 0x80, 0x0 ;  /* 0x000000000000781c */ /* 0x000fe40003f2f038 */
[----:B------:R-:W-:Y:S01]  /*0970*/  PLOP3.LUT P0, PT, PT, PT, UP3, 0x80, 0x0 ;  /* 0x000000000000781c */ /* 0x000fe20003f0f038 */
[----:B------:R-:W-:Y:S01]  /*0980*/  ULDC UR4, c[0x0][0x168] ;  /* 0x00005a0000047ab9 */ /* 0x000fe20000000800 */
[----:B------:R-:W-:Y:S01]  /*0990*/  ISETP.NE.AND.EX P6, PT, RZ, c[0x0][0x344], PT, P6 ;  /* 0x0000d100ff007a0c */ /* 0x000fe20003fc5360 */
[----:B------:R-:W-:Y:S02]  /*09a0*/  UIADD3 UR22, UR17, -0x1, URZ ;  /* 0xffffffff11167890 */ /* 0x000fe4000fffe03f */
[----:B------:R-:W-:-:S10]  /*09b0*/  ULDC.64 UR12, c[0x0][0x1e0] ;  /* 0x00007800000c7ab9 */ /* 0x000fd40000000a00 */
[----:B------:R-:W-:-:S04]  /*09c0*/  @P6 IMAD.MOV.U32 R3, RZ, RZ, 0x4 ;  /* 0x00000004ff036424 */ /* 0x000fc800078e00ff */
[----:B------:R-:W-:-:S06]  /*09d0*/  @P6 IMAD.WIDE R18, R0, R3, c[0x0][0x340] ;  /* 0x0000d00000126625 */ /* 0x000fcc00078e0203 */
[----:B------:R2:W3:Y:S01]  /*09e0*/  @P6 LDG.E R18, [R18.64] ;  /* 0x0000001212126981 */ /* 0x0004e2000c1e1900 */
[-C--:B------:R-:W-:Y:S01]  /*09f0*/  LEA.HI R2, R86, R5.reuse, RZ, 0x3 ;  /* 0x0000000556027211 */ /* 0x080fe200078f18ff */
[----:B-1----:R-:W-:Y:S01]  /*0a00*/  IMAD.WIDE.U32 R14, R12, c[0x0][0x1b8], RZ ;  /* 0x00006e000c0e7a25 */ /* 0x002fe200078e00ff */
[----:B------:R-:W-:Y:S01]  /*0a10*/  SHF.R.S32.HI R7, RZ, 0x1f, R12 ;  /* 0x0000001fff077819 */ /* 0x000fe2000001140c */
[----:B------:R-:W-:Y:S01]  /*0a20*/  UIMAD UR4, UR9, UR4, URZ ;  /* 0x00000004090472a4 */ /* 0x000fe2000f8e023f */
[----:B------:R-:W-:Y:S01]  /*0a30*/  LOP3.LUT R4, R2, 0xfffffff8, RZ, 0xc0, !PT ;  /* 0xfffffff802047812 */ /* 0x000fe200078ec0ff */
[----:B------:R-:W-:Y:S01]  /*0a40*/  UISETP.GT.AND UP0, UPT, UR22, UR10, UPT ;  /* 0x0000000a1600728c */ /* 0x000fe2000bf04270 */
[----:B------:R-:W-:Y:S01]  /*0a50*/  SHF.R.S32.HI R8, RZ, 0x3, R2 ;  /* 0x00000003ff087819 */ /* 0x000fe20000011402 */
[----:B------:R-:W-:Y:S01]  /*0a60*/  IMAD R9, R7, c[0x0][0x1b8], RZ ;  /* 0x00006e0007097a24 */ /* 0x000fe200078e02ff */
[----:B------:R-:W-:Y:S01]  /*0a70*/  USHF.L.U32 UR16, UR22, 0x6, URZ ;  /* 0x0000000616107899 */ /* 0x000fe2000800063f */
[----:B------:R-:W-:Y:S01]  /*0a80*/  IMAD.IADD R207, R5, 0x1, -R4 ;  /* 0x0000000105cf7824 */ /* 0x000fe200078e0a04 */
[----:B------:R-:W-:Y:S01]  /*0a90*/  USHF.L.U32 UR15, UR12, 0x6, URZ ;  /* 0x000000060c0f7899 */ /* 0x000fe2000800063f */
[----:B------:R-:W-:Y:S01]  /*0aa0*/  IMAD R9, R12, c[0x0][0x1bc], R9 ;  /* 0x00006f000c097a24 */ /* 0x000fe200078e0209 */
[----:B------:R-:W-:Y:S01]  /*0ab0*/  UMOV UR23, 0x6 ;  /* 0x0000000600177882 */ /* 0x000fe20000000000 */
[----:B------:R-:W-:Y:S01]  /*0ac0*/  IMAD R3, R207, 0x20, R8 ;  /* 0x00000020cf037824 */ /* 0x000fe200078e0208 */
[----:B------:R-:W-:Y:S01]  /*0ad0*/  USHF.L.U64.HI UR9, UR12, UR23, UR13 ;  /* 0x000000170c097299 */ /* 0x000fe2000801020d */
[----:B------:R-:W-:Y:S01]  /*0ae0*/  IMAD.IADD R15, R15, 0x1, R9 ;  /* 0x000000010f0f7824 */ /* 0x000fe200078e0209 */
[----:B------:R-:W-:Y:S01]  /*0af0*/  USHF.L.U32 UR14, UR12, 0x5, URZ ;  /* 0x000000050c0e7899 */ /* 0x000fe2000800063f */
[----:B------:R-:W-:Y:S01]  /*0b00*/  IMAD.SHL.U32 R193, R8, 0x40, RZ ;  /* 0x0000004008c17824 */ /* 0x000fe200078e00ff */
[----:B------:R-:W-:Y:S01]  /*0b10*/  IADD3 R3, R3, UR8, RZ ;  /* 0x0000000803037c10 */ /* 0x000fe2000fffe0ff */
[----:B------:R-:W-:Y:S01]  /*0b20*/  IMAD.WIDE.U32 R14, R0, c[0x0][0x1c0], R14 ;  /* 0x00007000000e7a25 */ /* 0x000fe200078e000e */
[----:B------:R-:W-:Y:S01]  /*0b30*/  USHF.R.S32.HI UR21, URZ, 0x1f, UR22 ;  /* 0x0000001f3f157899 */ /* 0x000fe20008011416 */
[CC--:B------:R-:W-:Y:S01]  /*0b40*/  LEA.HI R188, R86.reuse, R5.reuse, RZ, 0x4 ;  /* 0x0000000556bc7211 */ /* 0x0c0fe200078f20ff */
[----:B------:R-:W-:Y:S01]  /*0b50*/  UIMAD UR24, UR9, UR22, URZ ;  /* 0x00000016091872a4 */ /* 0x000fe2000f8e023f */
[----:B------:R-:W-:Y:S01]  /*0b60*/  @P1 IMAD.HI.U32 R4, R3, c[0x0][0x2c8], RZ ;  /* 0x0000b20003041a27 */ /* 0x000fe200078e00ff */
[----:B--2---:R-:W-:Y:S01]  /*0b70*/  SHF.R.S32.HI R19, RZ, 0x1f, R0 ;  /* 0x0000001fff137819 */ /* 0x004fe20000011400 */
[----:B------:R-:W-:Y:S01]  /*0b80*/  UMOV UR11, 0x5 ;  /* 0x00000005000b7882 */ /* 0x000fe20000000000 */
[----:B------:R-:W-:Y:S01]  /*0b90*/  LOP3.LUT R193, R193, 0x1c0, RZ, 0xc0, !PT ;  /* 0x000001c0c1c17812 */ /* 0x000fe200078ec0ff */
[----:B------:R-:W-:Y:S01]  /*0ba0*/  IMAD.MOV.U32 R10, RZ, RZ, R3 ;  /* 0x000000ffff0a7224 */ /* 0x000fe200078e0003 */
[----:B------:R-:W-:Y:S01]  /*0bb0*/  @P0 SHF.R.U32.HI R10, RZ, c[0x0][0x2cc], R4 ;  /* 0x0000b300ff0a0a19 */ /* 0x000fe20000011604 */
[----:B------:R-:W-:Y:S01]  /*0bc0*/  IMAD R9, R19, c[0x0][0x1c0], RZ ;  /* 0x0000700013097a24 */ /* 0x000fe200078e02ff */
[----:B------:R-:W-:Y:S01]  /*0bd0*/  UIMAD UR24, UR21, UR15, UR24 ;  /* 0x0000000f151872a4 */ /* 0x000fe2000f8e0218 */
[----:B------:R-:W-:Y:S01]  /*0be0*/  LEA.HI R84, R86, R5, RZ, 0x5 ;  /* 0x0000000556547211 */ /* 0x000fe200078f28ff */
[----:B------:R-:W-:Y:S01]  /*0bf0*/  USHF.L.U64.HI UR13, UR12, UR11, UR13 ;  /* 0x0000000b0c0d7299 */ /* 0x000fe2000801020d */
[----:B------:R-:W-:Y:S01]  /*0c00*/  IMAD R6, R0, c[0x0][0x1c4], R9 ;  /* 0x0000710000067a24 */ /* 0x000fe200078e0209 */
[--C-:B------:R-:W-:Y:S01]  /*0c10*/  SHF.R.S32.HI R9, RZ, 0x1f, R10.reuse ;  /* 0x0000001fff097819 */ /* 0x100fe2000001140a */
[----:B------:R-:W-:-:S02]  /*0c20*/  IMAD.MOV R4, RZ, RZ, -R10 ;  /* 0x000000ffff047224 */ /* 0x000fc400078e0a0a */
[----:B------:R-:W-:Y:S01]  /*0c30*/  IMAD.IADD R15, R15, 0x1, R6 ;  /* 0x000000010f0f7824 */ /* 0x000fe200078e0206 */
[----:B------:R-:W-:Y:S01]  /*0c40*/  IADD3 R6, R8, UR8, RZ ;  /* 0x0000000808067c10 */ /* 0x000fe2000fffe0ff */
[----:B------:R-:W-:Y:S02]  /*0c50*/  IMAD R4, R4, c[0x0][0x2c4], R3 ;  /* 0x0000b10004047a24 */ /* 0x000fe400078e0203 */
[----:B------:R-:W-:Y:S01]  /*0c60*/  IMAD R9, R9, c[0x0][0x1b0], RZ ;  /* 0x00006c0009097a24 */ /* 0x000fe200078e02ff */
[----:B------:R-:W-:Y:S01]  /*0c70*/  ISETP.GE.AND P1, PT, R6, UR4, PT ;  /* 0x0000000406007c0c */ /* 0x000fe2000bf26270 */
[----:B------:R-:W-:Y:S01]  /*0c80*/  IMAD.WIDE.U32 R14, R10, c[0x0][0x1b0], R14 ;  /* 0x00006c000a0e7a25 */ /* 0x000fe200078e000e */
[----:B------:R-:W-:-:S03]  /*0c90*/  SHF.R.S32.HI R3, RZ, 0x1f, R4 ;  /* 0x0000001fff037819 */ /* 0x000fc60000011404 */
[----:B------:R-:W-:Y:S02]  /*0ca0*/  IMAD R9, R10, c[0x0][0x1b4], R9 ;  /* 0x00006d000a097a24 */ /* 0x000fe400078e0209 */
[----:B------:R-:W-:Y:S02]  /*0cb0*/  IMAD R3, R3, c[0x0][0x1a8], RZ ;  /* 0x00006a0003037a24 */ /* 0x000fe400078e02ff */
[----:B------:R-:W-:Y:S01]  /*0cc0*/  IMAD.IADD R15, R15, 0x1, R9 ;  /* 0x000000010f0f7824 */ /* 0x000fe200078e0209 */
[----:B------:R-:W-:Y:S01]  /*0cd0*/  SHF.R.S32.HI R9, RZ, 0x1f, R8 ;  /* 0x0000001fff097819 */ /* 0x000fe20000011408 */
[C---:B------:R-:W-:Y:S02]  /*0ce0*/  IMAD R3, R4.reuse, c[0x0][0x1ac], R3 ;  /* 0x00006b0004037a24 */ /* 0x040fe400078e0203 */
[----:B------:R-:W-:-:S04]  /*0cf0*/  IMAD.WIDE.U32 R14, R4, c[0x0][0x1a8], R14 ;  /* 0x00006a00040e7a25 */ /* 0x000fc800078e000e */
[----:B------:R-:W-:Y:S01]  /*0d00*/  IMAD.SHL.U32 R10, R207, 0x8, RZ ;  /* 0x00000008cf0a7824 */ /* 0x000fe200078e00ff */
[----:B------:R-:W-:Y:S01]  /*0d10*/  LEA R17, P0, R14, c[0x0][0x160], 0x1 ;  /* 0x000058000e117a11 */ /* 0x000fe200078008ff */
[----:B------:R-:W-:Y:S01]  /*0d20*/  IMAD.IADD R16, R15, 0x1, R3 ;  /* 0x000000010f107824 */ /* 0x000fe200078e0203 */
[----:B------:R-:W-:Y:S01]  /*0d30*/  IADD3 R3, R6, 0x40, RZ ;  /* 0x0000004006037810 */ /* 0x000fe20007ffe0ff */
[----:B------:R-:W-:Y:S01]  /*0d40*/  IMAD R13, R9, c[0x0][0x1e0], RZ ;  /* 0x00007800090d7a24 */ /* 0x000fe200078e02ff */
[----:B------:R-:W-:Y:S01]  /*0d50*/  LOP3.LUT R4, R193, 0x38, R10, 0xf8, !PT ;  /* 0x00000038c1047812 */ /* 0x000fe200078ef80a */
[----:B------:R-:W1:Y:S01]  /*0d60*/  SHFL.IDX PT, R24, R17, RZ, 0x181f ;  /* 0x00181fff11187589 */ /* 0x000e6200000e0000 */
[----:B------:R-:W-:Y:S01]  /*0d70*/  LEA.HI.X R16, R14, c[0x0][0x164], R16, 0x1, P0 ;  /* 0x000059000e107a11 */ /* 0x000fe200000f0c10 */
[----:B------:R-:W-:Y:S01]  /*0d80*/  IMAD R9, R9, c[0x0][0x208], RZ ;  /* 0x0000820009097a24 */ /* 0x000fe200078e02ff */
[----:B------:R-:W-:Y:S02]  /*0d90*/  SHF.R.U32.HI R193, RZ, 0x3, R193 ;  /* 0x00000003ffc17819 */ /* 0x000fe400000116c1 */
[----:B------:R-:W-:Y:S01]  /*0da0*/  LEA.HI R14, R86, R5, RZ, 0x6 ;  /* 0x00000005560e7211 */ /* 0x000fe200078f30ff */
[----:B------:R-:W2:Y:S01]  /*0db0*/  SHFL.IDX PT, R25, R16, RZ, 0x181f ;  /* 0x00181fff10197589 */ /* 0x000ea200000e0000 */
[----:B------:R-:W-:Y:S01]  /*0dc0*/  LOP3.LUT R193, R4, R193, RZ, 0x3c, !PT ;  /* 0x000000c104c17212 */ /* 0x000fe200078e3cff */
[----:B------:R-:W-:Y:S01]  /*0dd0*/  IMAD R9, R8, c[0x0][0x20c], R9 ;  /* 0x0000830008097a24 */ /* 0x000fe200078e0209 */
[----:B------:R-:W-:Y:S01]  /*0de0*/  IADD3 R4, R6, 0x20, RZ ;  /* 0x0000002006047810 */ /* 0x000fe20007ffe0ff */
[----:B------:R-:W-:Y:S01]  /*0df0*/  IMAD.SHL.U32 R14, R14, 0x8, RZ ;  /* 0x000000080e0e7824 */ /* 0x000fe200078e00ff */
[----:B------:R-:W-:Y:S01]  /*0e00*/  ISETP.GE.AND P2, PT, R3, UR4, PT ;  /* 0x0000000403007c0c */ /* 0x000fe2000bf46270 */
[----:B------:R-:W-:Y:S01]  /*0e10*/  SHFL.IDX PT, R23, R16, 0x1, 0x181f ;  /* 0x00381f0010177f89 */ /* 0x000fe200000e0000 */
[----:B------:R-:W-:-:S02]  /*0e20*/  ISETP.GE.AND P0, PT, R4, UR4, PT ;  /* 0x0000000404007c0c */ /* 0x000fc4000bf06270 */
[C---:B------:R-:W-:Y:S02]  /*0e30*/  IADD3 R4, R10.reuse, 0x40, RZ ;  /* 0x000000400a047810 */ /* 0x040fe40007ffe0ff */
[----:B------:R-:W-:Y:S02]  /*0e40*/  IADD3 R3, R10, 0x80, RZ ;  /* 0x000000800a037810 */ /* 0x000fe40007ffe0ff */
[----:B------:R-:W-:Y:S01]  /*0e50*/  LOP3.LUT R193, R193, 0xfffffe00, R14, 0xf8, !PT ;  /* 0xfffffe00c1c17812 */ /* 0x000fe200078ef80e */
[----:B------:R-:W-:Y:S01]  /*0e60*/  IMAD R14, R8, c[0x0][0x1e4], R13 ;  /* 0x00007900080e7a24 */ /* 0x000fe200078e020d */
[----:B------:R-:W-:Y:S02]  /*0e70*/  @!P1 SHF.R.S32.HI R13, RZ, 0x1f, R4 ;  /* 0x0000001fff0d9819 */ /* 0x000fe40000011404 */
[----:B------:R-:W-:Y:S01]  /*0e80*/  @!P1 SHF.R.S32.HI R22, RZ, 0x1f, R3 ;  /* 0x0000001fff169819 */ /* 0x000fe20000011403 */
[----:B------:R-:W-:Y:S01]  /*0e90*/  IMAD.SHL.U32 R132, R193, 0x2, RZ ;  /* 0x00000002c1847824 */ /* 0x000fe200078e00ff */
[----:B------:R-:W-:-:S02]  /*0ea0*/  @!P1 LEA.HI R20, R13, R4, RZ, 0x3 ;  /* 0x000000040d149211 */ /* 0x000fc400078f18ff */
[----:B------:R-:W-:Y:S02]  /*0eb0*/  @!P1 LEA.HI R13, R22, R3, RZ, 0x3 ;  /* 0x00000003160d9211 */ /* 0x000fe400078f18ff */
[----:B------:R-:W4:Y:S01]  /*0ec0*/  SHFL.IDX PT, R22, R17, 0x1, 0x181f ;  /* 0x00381f0011167f89 */ /* 0x000f2200000e0000 */
[----:B------:R-:W-:Y:S02]  /*0ed0*/  ISETP.GE.AND P3, PT, R10, c[0x0][0x198], PT ;  /* 0x000066000a007a0c */ /* 0x000fe40003f66270 */
[--C-:B------:R-:W-:Y:S02]  /*0ee0*/  SHF.R.S32.HI R11, RZ, 0x1f, R10.reuse ;  /* 0x0000001fff0b7819 */ /* 0x100fe4000001140a */
[----:B------:R-:W-:Y:S02]  /*0ef0*/  ISETP.GE.AND P4, PT, R4, c[0x0][0x198], PT ;  /* 0x0000660004007a0c */ /* 0x000fe40003f86270 */
[----:B-1----:R-:W-:Y:S01]  /*0f00*/  @!P1 LEA R28, P5, R10, R24, 0x1 ;  /* 0x000000180a1c9211 */ /* 0x002fe200078a08ff */
[----:B------:R-:W-:Y:S01]  /*0f10*/  IMAD.WIDE.U32 R26, R8, c[0x0][0x1e0], R10 ;  /* 0x00007800081a7a25 */ /* 0x000fe200078e000a */
[----:B------:R-:W-:-:S02]  /*0f20*/  @!P1 LOP3.LUT R20, R20, 0xfffffff8, RZ, 0xc0, !PT ;  /* 0xfffffff814149812 */ /* 0x000fc400078ec0ff */
[----:B--2---:R-:W-:Y:S01]  /*0f30*/  @!P1 LEA.HI.X R29, R10, R25, R11, 0x1, P5 ;  /* 0x000000190a1d9211 */ /* 0x004fe200028f0c0b */
[----:B------:R-:W-:Y:S01]  /*0f40*/  IMAD.IADD R15, R27, 0x1, R14 ;  /* 0x000000011b0f7824 */ /* 0x000fe200078e020e */
[----:B------:R-:W-:Y:S01]  /*0f50*/  @!P1 LOP3.LUT R13, R13, 0xfffffff8, RZ, 0xc0, !PT ;  /* 0xfffffff80d0d9812 */ /* 0x000fe200078ec0ff */
[--C-:B------:R-:W-:Y:S01]  /*0f60*/  @!P1 IMAD.WIDE R20, R20, 0x2, R24.reuse ;  /* 0x0000000214149825 */ /* 0x100fe200078e0218 */
[----:B------:R-:W-:Y:S01]  /*0f70*/  ISETP.GE.AND P5, PT, R3, c[0x0][0x198], PT ;  /* 0x0000660003007a0c */ /* 0x000fe20003fa6270 */
[----:B------:R1:W-:Y:S01]  /*0f80*/  @!P1 LDGSTS.E.BYPASS.LTC128B.128 [R132+0x18100], [R28.64], !P3 ;  /* 0x181000001c849fae */ /* 0x0003e2000d901d52 */
[----:B------:R-:W-:Y:S01]  /*0f90*/  IADD3 R6, R6, 0x60, RZ ;  /* 0x0000006006067810 */ /* 0x000fe20007ffe0ff */
[----:B------:R-:W-:Y:S01]  /*0fa0*/  @!P1 IMAD.WIDE R30, R13, 0x2, R24 ;  /* 0x000000020d1e9825 */ /* 0x000fe200078e0218 */
[----:B------:R-:W-:Y:S01]  /*0fb0*/  IADD3 R204, R132, 0x100, RZ ;  /* 0x0000010084cc7810 */ /* 0x000fe20007ffe0ff */
[----:B------:R2:W-:Y:S02]  /*0fc0*/  @!P1 LDGSTS.E.BYPASS.LTC128B.128 [R132+0x1c100], [R20.64], !P4 ;  /* 0x1c10000014849fae */ /* 0x0005e4000e101d52 */
[----:B------:R-:W-:-:S02]  /*0fd0*/  IMAD.MOV.U32 R14, RZ, RZ, R26 ;  /* 0x000000ffff0e7224 */ /* 0x000fc400078e001a */
[----:B------:R-:W-:Y:S02]  /*0fe0*/  IMAD R13, R7, c[0x0][0x1e8], RZ ;  /* 0x00007a00070d7a24 */ /* 0x000fe400078e02ff */
[----:B------:R-:W-:Y:S02]  /*0ff0*/  IMAD.WIDE.U32 R14, R12, c[0x0][0x1e8], R14 ;  /* 0x00007a000c0e7a25 */ /* 0x000fe400078e000e */
[----:B------:R5:W-:Y:S01]  /*1000*/  @!P1 LDGSTS.E.BYPASS.LTC128B.128 [R132+0x20100], [R30.64], !P5 ;  /* 0x201000001e849fae */ /* 0x000be2000e901d52 */
[----:B----4-:R-:W-:Y:S01]  /*1010*/  @!P0 LEA R24, P1, R10, R22, 0x1 ;  /* 0x000000160a188211 */ /* 0x010fe200078208ff */
[----:B------:R-:W-:Y:S02]  /*1020*/  IMAD R196, R12, c[0x0][0x1ec], R13 ;  /* 0x00007b000cc47a24 */ /* 0x000fe400078e020d */
[----:B------:R-:W-:Y:S01]  /*1030*/  IMAD.WIDE.U32 R26, R8, c[0x0][0x208], R10 ;  /* 0x00008200081a7a25 */ /* 0x000fe200078e000a */
[----:B------:R-:W-:Y:S02]  /*1040*/  @!P0 LEA.HI.X R25, R10, R23, R11, 0x1, P1 ;  /* 0x000000170a198211 */ /* 0x000fe400008f0c0b */
[----:B------:R-:W-:Y:S01]  /*1050*/  ISETP.GE.AND P1, PT, R6, UR4, PT ;  /* 0x0000000406007c0c */ /* 0x000fe2000bf26270 */
[----:B------:R-:W-:Y:S01]  /*1060*/  IMAD.IADD R197, R15, 0x1, R196 ;  /* 0x000000010fc57824 */ /* 0x000fe200078e02c4 */
[----:B------:R-:W-:Y:S01]  /*1070*/  @!P0 SHF.R.S32.HI R15, RZ, 0x1f, R4 ;  /* 0x0000001fff0f8819 */ /* 0x000fe20000011404 */
[----:B------:R-:W-:Y:S01]  /*1080*/  IMAD.MOV.U32 R196, RZ, RZ, R14 ;  /* 0x000000ffffc47224 */ /* 0x000fe200078e000e */
[----:B------:R-:W-:Y:S01]  /*1090*/  @!P0 SHF.R.S32.HI R14, RZ, 0x1f, R3 ;  /* 0x0000001fff0e8819 */ /* 0x000fe20000011403 */
[----:B------:R-:W-:Y:S01]  /*10a0*/  IMAD R7, R7, c[0x0][0x210], RZ ;  /* 0x0000840007077a24 */ /* 0x000fe200078e02ff */
[-C--:B------:R-:W-:Y:S01]  /*10b0*/  @!P0 LEA.HI R15, R15, R4.reuse, RZ, 0x3 ;  /* 0x000000040f0f8211 */ /* 0x080fe200078f18ff */
[----:B------:R-:W-:Y:S01]  /*10c0*/  IMAD.IADD R27, R27, 0x1, R9 ;  /* 0x000000011b1b7824 */ /* 0x000fe200078e0209 */
[-C--:B------:R-:W-:Y:S01]  /*10d0*/  @!P0 LEA.HI R14, R14, R3.reuse, RZ, 0x3 ;  /* 0x000000030e0e8211 */ /* 0x080fe200078f18ff */
[C---:B------:R-:W-:Y:S01]  /*10e0*/  IMAD R7, R12.reuse, c[0x0][0x214], R7 ;  /* 0x000085000c077a24 */ /* 0x040fe200078e0207 */
[----:B------:R-:W-:Y:S01]  /*10f0*/  @!P2 SHF.R.S32.HI R9, RZ, 0x1f, R4 ;  /* 0x0000001fff09a819 */ /* 0x000fe20000011404 */
[----:B------:R-:W-:Y:S01]  /*1100*/  IMAD.WIDE.U32 R12, R12, c[0x0][0x210], R26 ;  /* 0x000084000c0c7a25 */ /* 0x000fe200078e001a */
[----:B--2---:R-:W-:Y:S01]  /*1110*/  SHFL.IDX PT, R20, R17, 0x2, 0x181f ;  /* 0x00581f0011147f89 */ /* 0x004fe200000e0000 */
[----:B------:R-:W-:Y:S01]  /*1120*/  @!P2 SHF.R.S32.HI R6, RZ, 0x1f, R3 ;  /* 0x0000001fff06a819 */ /* 0x000fe20000011403 */
[----:B------:R-:W-:Y:S01]  /*1130*/  @UP0 UIADD3 UR4, UR17, -0x2, URZ ;  /* 0xfffffffe11040890 */ /* 0x000fe2000fffe03f */
[----:B------:R-:W-:Y:S01]  /*1140*/  @!P0 LOP3.LUT R15, R15, 0xfffffff8, RZ, 0xc0, !PT ;  /* 0xfffffff80f0f8812 */ /* 0x000fe200078ec0ff */
[----:B------:R-:W2:Y:S01]  /*1150*/  SHFL.IDX PT, R21, R16, 0x2, 0x181f ;  /* 0x00581f0010157f89 */ /* 0x000ea200000e0000 */
[----:B------:R-:W-:Y:S01]  /*1160*/  @!P0 LOP3.LUT R27, R14, 0xfffffff8, RZ, 0xc0, !PT ;  /* 0xfffffff80e1b8812 */ /* 0x000fe200078ec0ff */
[----:B------:R-:W-:Y:S01]  /*1170*/  @UP0 USHF.R.S32.HI UR5, URZ, 0x1f, UR4 ;  /* 0x0000001f3f050899 */ /* 0x000fe20008011404 */
[----:B------:R-:W-:Y:S01]  /*1180*/  @!P2 LEA.HI R9, R9, R4, RZ, 0x3 ;  /* 0x000000040909a211 */ /* 0x000fe200078f18ff */
[----:B-----5:R4:W5:Y:S01]  /*1190*/  SHFL.IDX PT, R30, R17, 0x3, 0x181f ;  /* 0x00781f00111e7f89 */ /* 0x02096200000e0000 */
[-C--:B------:R-:W-:Y:S01]  /*11a0*/  @!P2 LEA.HI R6, R6, R3.reuse, RZ, 0x3 ;  /* 0x000000030606a211 */ /* 0x080fe200078f18ff */
[--C-:B------:R-:W-:Y:S01]  /*11b0*/  @!P0 IMAD.WIDE R32, R15, 0x2, R22.reuse ;  /* 0x000000020f208825 */ /* 0x100fe200078e0216 */
[----:B------:R-:W-:Y:S01]  /*11c0*/  @!P2 LOP3.LUT R9, R9, 0xfffffff8, RZ, 0xc0, !PT ;  /* 0xfffffff80909a812 */ /* 0x000fe200078ec0ff */
[----:B------:R-:W5:Y:S01]  /*11d0*/  SHFL.IDX PT, R31, R16, 0x3, 0x181f ;  /* 0x00781f00101f7f89 */ /* 0x000f6200000e0000 */
[----:B-1----:R-:W-:Y:S01]  /*11e0*/  @!P2 LOP3.LUT R29, R6, 0xfffffff8, RZ, 0xc0, !PT ;  /* 0xfffffff8061da812 */ /* 0x002fe200078ec0ff */
[----:B------:R-:W-:Y:S01]  /*11f0*/  @!P0 IMAD.WIDE R34, R27, 0x2, R22 ;  /* 0x000000021b228825 */ /* 0x000fe200078e0216 */
[----:B------:R-:W-:Y:S01]  /*1200*/  @!P1 SHF.R.S32.HI R6, RZ, 0x1f, R3 ;  /* 0x0000001fff069819 */ /* 0x000fe20000011403 */
[----:B------:R1:W-:Y:S03]  /*1210*/  @!P0 LDGSTS.E.BYPASS.LTC128B.128 [R132+0x19100], [R24.64], !P3 ;  /* 0x1910000018848fae */ /* 0x0003e6000d901d52 */
[----:B------:R-:W-:Y:S01]  /*1220*/  @!P1 LEA.HI R6, R6, R3, RZ, 0x3 ;  /* 0x0000000306069211 */ /* 0x000fe200078f18ff */
[----:B------:R3:W-:Y:S04]  /*1230*/  @!P0 LDGSTS.E.BYPASS.LTC128B.128 [R132+0x1d100], [R32.64], !P4 ;  /* 0x1d10000020848fae */ /* 0x0007e8000e101d52 */
[----:B------:R3:W-:Y:S01]  /*1240*/  @!P0 LDGSTS.E.BYPASS.LTC128B.128 [R132+0x21100], [R34.64], !P5 ;  /* 0x2110000022848fae */ /* 0x0007e2000e901d52 */
[----:B--2---:R-:W-:Y:S01]  /*1250*/  @!P2 IMAD.WIDE R14, R9, 0x2, R20 ;  /* 0x00000002090ea825 */ /* 0x004fe200078e0214 */
[----:B------:R-:W-:-:S02]  /*1260*/  @!P1 SHF.R.S32.HI R9, RZ, 0x1f, R4 ;  /* 0x0000001fff099819 */ /* 0x000fc40000011404 */
[----:B----4-:R-:W-:Y:S01]  /*1270*/  @!P1 LOP3.LUT R17, R6, 0xfffffff8, RZ, 0xc0, !PT ;  /* 0xfffffff806119812 */ /* 0x010fe200078ec0ff */
[----:B------:R-:W-:Y:S01]  /*1280*/  @!P2 IMAD.WIDE R22, R29, 0x2, R20 ;  /* 0x000000021d16a825 */ /* 0x000fe200078e0214 */
[C---:B------:R-:W-:Y:S02]  /*1290*/  @!P2 LEA R20, P0, R10.reuse, R20, 0x1 ;  /* 0x000000140a14a211 */ /* 0x040fe400078008ff */
[----:B------:R-:W-:Y:S01]  /*12a0*/  @!P1 LEA.HI R9, R9, R4, RZ, 0x3 ;  /* 0x0000000409099211 */ /* 0x000fe200078f18ff */
[----:B------:R-:W-:Y:S01]  /*12b0*/  IMAD.U32 R6, RZ, RZ, UR16 ;  /* 0x00000010ff067e24 */ /* 0x000fe2000f8e00ff */
[C-C-:B------:R-:W-:Y:S02]  /*12c0*/  @!P2 LEA.HI.X R21, R10.reuse, R21, R11.reuse, 0x1, P0 ;  /* 0x000000150a15a211 */ /* 0x140fe400000f0c0b */
[C---:B-----5:R-:W-:Y:S02]  /*12d0*/  @!P1 LEA R26, P0, R10.reuse, R30, 0x1 ;  /* 0x0000001e0a1a9211 */ /* 0x060fe400078008ff */
[----:B------:R-:W-:Y:S01]  /*12e0*/  @!P1 LOP3.LUT R9, R9, 0xfffffff8, RZ, 0xc0, !PT ;  /* 0xfffffff809099812 */ /* 0x000fe200078ec0ff */
[----:B------:R2:W-:Y:S01]  /*12f0*/  @!P2 LDGSTS.E.BYPASS.LTC128B.128 [R132+0x1a100], [R20.64], !P3 ;  /* 0x1a1000001484afae */ /* 0x0005e2000d901d52 */
[----:B------:R-:W-:Y:S01]  /*1300*/  @!P1 LEA.HI.X R27, R10, R31, R11, 0x1, P0 ;  /* 0x0000001f0a1b9211 */ /* 0x000fe200000f0c0b */
[----:B------:R-:W-:Y:S01]  /*1310*/  IMAD.U32 R11, RZ, RZ, UR14 ;  /* 0x0000000eff0b7e24 */ /* 0x000fe2000f8e00ff */
[----:B------:R-:W-:Y:S01]  /*1320*/  PLOP3.LUT P0, PT, PT, PT, UP0, 0x80, 0x0 ;  /* 0x000000000000781c */ /* 0x000fe20003f0f008 */
[----:B-1----:R-:W-:Y:S01]  /*1330*/  @!P1 IMAD.WIDE R24, R9, 0x2, R30 ;  /* 0x0000000209189825 */ /* 0x002fe200078e021e */
[----:B------:R1:W-:Y:S01]  /*1340*/  @!P2 LDGSTS.E.BYPASS.LTC128B.128 [R132+0x1e100], [R14.64], !P4 ;  /* 0x1e1000000e84afae */ /* 0x0003e2000e101d52 */
[----:B------:R-:W-:-:S02]  /*1350*/  IADD3 R8, -R6, c[0x0][0x1d0], -R8 ;  /* 0x0000740006087a10 */ /* 0x000fc40007ffe908 */
[----:B------:R-:W-:Y:S01]  /*1360*/  @!P1 IMAD.WIDE R30, R17, 0x2, R30 ;  /* 0x00000002111e9825 */ /* 0x000fe200078e021e */
[----:B------:R4:W-:Y:S01]  /*1370*/  @!P2 LDGSTS.E.BYPASS.LTC128B.128 [R132+0x22100], [R22.64], !P5 ;  /* 0x221000001684afae */ /* 0x0009e2000e901d52 */
[----:B------:R-:W-:Y:S02]  /*1380*/  PLOP3.LUT P2, PT, PT, PT, UP0, 0x80, 0x0 ;  /* 0x000000000000781c */ /* 0x000fe40003f4f008 */
[----:B------:R-:W-:Y:S01]  /*1390*/  IMAD.U32 R17, RZ, RZ, UR4 ;  /* 0x00000004ff117e24 */ /* 0x000fe2000f8e00ff */
[----:B------:R5:W-:Y:S01]  /*13a0*/  @!P1 LDGSTS.E.BYPASS.LTC128B.128 [R132+0x1b100], [R26.64], !P3 ;  /* 0x1b1000001a849fae */ /* 0x000be2000d901d52 */
[----:B------:R-:W-:Y:S01]  /*13b0*/  @UP0 UIMAD UR4, UR9, UR4, URZ ;  /* 0x00000004090402a4 */ /* 0x000fe2000f8e023f */
[----:B------:R-:W-:Y:S01]  /*13c0*/  PLOP3.LUT P3, PT, PT, PT, UP0, 0x80, 0x0 ;  /* 0x000000000000781c */ /* 0x000fe20003f6f008 */
[----:B------:R-:W-:Y:S01]  /*13d0*/  IMAD.U32 R9, RZ, RZ, UR22 ;  /* 0x00000016ff097e24 */ /* 0x000fe2000f8e00ff */
[----:B------:R5:W-:Y:S01]  /*13e0*/  @!P1 LDGSTS.E.BYPASS.LTC128B.128 [R132+0x1f100], [R24.64], !P4 ;  /* 0x1f10000018849fae */ /* 0x000be2000e101d52 */
[----:B------:R-:W-:Y:S01]  /*13f0*/  ISETP.GE.AND P4, PT, R8, 0x1, PT ;  /* 0x000000010800780c */ /* 0x000fe20003f86270 */
[----:B------:R-:W-:-:S02]  /*1400*/  @UP0 UIMAD UR4, UR5, UR15, UR4 ;  /* 0x0000000f050402a4 */ /* 0x000fc4000f8e0204 */
[----:B------:R3:W-:Y:S01]  /*1410*/  @!P1 LDGSTS.E.BYPASS.LTC128B.128 [R132+0x23100], [R30.64], !P5 ;  /* 0x231000001e849fae */ /* 0x0007e2000e901d52 */
[----:B------:R-:W-:Y:S02]  /*1420*/  PLOP3.LUT P5, PT, PT, PT, UP0, 0x80, 0x0 ;  /* 0x000000000000781c */ /* 0x000fe40003faf008 */
[----:B------:R-:W-:Y:S01]  /*1430*/  PLOP3.LUT P1, PT, PT, PT, UP0, 0x80, 0x0 ;  /* 0x000000000000781c */ /* 0x000fe20003f2f008 */
[----:B------:R-:W0:Y:S01]  /*1440*/  LDGDEPBAR ;  /* 0x00000000000079af */ /* 0x000e220000000000 */
[----:B--2---:R-:W-:Y:S02]  /*1450*/  IMAD.IADD R21, R13, 0x1, R7 ;  /* 0x000000010d157824 */ /* 0x004fe400078e0207 */
[----:B------:R-:W-:Y:S02]  /*1460*/  IMAD.MOV.U32 R20, RZ, RZ, R12 ;  /* 0x000000ffff147224 */ /* 0x000fe400078e000c */
[----:B-1----:R-:W-:Y:S01]  /*1470*/  IMAD.U32 R15, RZ, RZ, UR14 ;  /* 0x0000000eff0f7e24 */ /* 0x002fe2000f8e00ff */
[----:B---3--:R-:W-:Y:S01]  /*1480*/  @P6 SHF.R.S32.HI R195, RZ, 0x1f, R18 ;  /* 0x0000001fffc36819 */ /* 0x008fe20000011412 */
[----:B------:R-:W-:-:S02]  /*1490*/  @!P6 IMAD.MOV.U32 R195, RZ, RZ, R19 ;  /* 0x000000ffffc3e224 */ /* 0x000fc400078e0013 */
[----:B------:R-:W-:Y:S02]  /*14a0*/  @P6 IMAD.MOV.U32 R194, RZ, RZ, R18 ;  /* 0x000000ffffc26224 */ /* 0x000fe400078e0012 */
[----:B------:R-:W-:Y:S01]  /*14b0*/  @!P6 IMAD.MOV.U32 R194, RZ, RZ, R0 ;  /* 0x000000ffffc2e224 */ /* 0x000fe200078e0000 */
[----:B------:R-:W-:Y:S01]  /*14c0*/  BAR.SYNC.DEFER_BLOCKING 0x0 ;  /* 0x0000000000007b1d */ /* 0x000fe20000010000 */
[----:B------:R-:W-:Y:S01]  /*14d0*/  IMAD R203, R195, c[0x0][0x1f0], RZ ;  /* 0x00007c00c3cb7a24 */ /* 0x000fe200078e02ff */
[----:B------:R-:W-:Y:S01]  /*14e0*/  PLOP3.LUT P6, PT, PT, PT, UP0, 0x80, 0x0 ;  /* 0x000000000000781c */ /* 0x000fe20003fcf008 */
[----:B------:R-:W-:-:S04]  /*14f0*/  IMAD.WIDE.U32 R196, R194, c[0x0][0x1f0], R196 ;  /* 0x00007c00c2c47a25 */ /* 0x000fc800078e00c4 */
[----:B------:R-:W-:Y:S02]  /*1500*/  IMAD R203, R194, c[0x0][0x1f4], R203 ;  /* 0x00007d00c2cb7a24 */ /* 0x000fe400078e02cb */
[----:B------:R-:W-:Y:S02]  /*1510*/  IMAD.MOV.U32 R202, RZ, RZ, R196 ;  /* 0x000000ffffca7224 */ /* 0x000fe400078e00c4 */
[----:B------:R-:W-:Y:S02]  /*1520*/  IMAD.IADD R203, R197, 0x1, R203 ;  /* 0x00000001c5cb7824 */ /* 0x000fe400078e02cb */
[----:B------:R-:W-:Y:S02]  /*1530*/  IMAD.U32 R18, RZ, RZ, UR13 ;  /* 0x0000000dff127e24 */ /* 0x000fe4000f8e00ff */
[----:B------:R-:W-:Y:S01]  /*1540*/  @P0 IMAD.WIDE.U32 R16, R17, UR15, R202 ;  /* 0x0000000f11100c25 */ /* 0x000fe2000f8e00ca */
[----:B------:R-:W-:-:S03]  /*1550*/  ISETP.GT.AND P0, PT, R8, 0x20, PT ;  /* 0x000000200800780c */ /* 0x000fc60003f04270 */
[----:B----4-:R-:W-:Y:S01]  /*1560*/  IMAD.WIDE.U32 R22, R9, UR15, R202 ;  /* 0x0000000f09167c25 */ /* 0x010fe2000f8e00ca */
[----:B------:R-:W-:Y:S02]  /*1570*/  @P6 LEA R0, P6, R16, c[0x0][0x1c8], 0x1 ;  /* 0x0000720010006a11 */ /* 0x000fe400078c08ff */
[----:B------:R-:W-:Y:S01]  /*1580*/  @P5 IADD3 R7, R17, UR4, RZ ;  /* 0x0000000411075c10 */ /* 0x000fe2000fffe0ff */
[----:B------:R-:W-:Y:S01]  /*1590*/  IMAD R199, R195, c[0x0][0x218], RZ ;  /* 0x00008600c3c77a24 */ /* 0x000fe200078e02ff */
[----:B------:R-:W-:Y:S01]  /*15a0*/  @P2 LEA R14, P2, R11, R0, 0x1 ;  /* 0x000000000b0e2211 */ /* 0x000fe200078408ff */
[----:B------:R-:W-:Y:S01]  /*15b0*/  ULDC.64 UR4, c[0x0][0x208] ;  /* 0x0000820000047ab9 */ /* 0x000fe20000000a00 */
[----:B------:R-:W-:Y:S01]  /*15c0*/  IADD3 R9, R23, UR24, RZ ;  /* 0x0000001817097c10 */ /* 0x000fe2000fffe0ff */
[----:B------:R-:W-:Y:S01]  /*15d0*/  USHF.L.U32 UR24, UR4, 0x6, URZ ;  /* 0x0000000604187899 */ /* 0x000fe2000800063f */
[----:B------:R-:W-:Y:S01]  /*15e0*/  IMAD R199, R194, c[0x0][0x21c], R199 ;  /* 0x00008700c2c77a24 */ /* 0x000fe200078e02c7 */
[----:B------:R-:W-:Y:S01]  /*15f0*/  @P0 IADD3 R12, P5, R22, UR14, RZ ;  /* 0x0000000e160c0c10 */ /* 0x000fe2000ffbe0ff */
[----:B------:R-:W-:Y:S01]  /*1600*/  USHF.L.U64.HI UR23, UR4, UR23, UR5 ;  /* 0x0000001704177299 */ /* 0x000fe20008010205 */
[----:B------:R-:W-:Y:S01]  /*1610*/  IMAD.WIDE.U32 R194, R194, c[0x0][0x218], R20 ;  /* 0x00008600c2c27a25 */ /* 0x000fe200078e0014 */
[----:B------:R-:W-:Y:S01]  /*1620*/  USHF.L.U64.HI UR11, UR4, UR11, UR5 ;  /* 0x0000000b040b7299 */ /* 0x000fe20008010205 */
[----:B------:R-:W-:Y:S01]  /*1630*/  @P3 LEA.HI.X R7, R16, c[0x0][0x1cc], R7, 0x1, P6 ;  /* 0x0000730010073a11 */ /* 0x000fe200030f0c07 */
[----:B------:R-:W-:Y:S01]  /*1640*/  UIMAD UR12, UR23, UR22, URZ ;  /* 0x00000016170c72a4 */ /* 0x000fe2000f8e023f */
[C---:B------:R-:W-:Y:S01]  /*1650*/  @P4 LEA R16, P3, R22.reuse, c[0x0][0x1c8], 0x1 ;  /* 0x0000720016104a11 */ /* 0x040fe200078608ff */
[----:B------:R-:W-:Y:S01]  /*1660*/  IMAD.IADD R199, R195, 0x1, R199 ;  /* 0x00000001c3c77824 */ /* 0x000fe200078e02c7 */
[----:B------:R-:W-:Y:S01]  /*1670*/  @P1 LEA.HI.X R15, R15, R7, R18, 0x1, P2 ;  /* 0x000000070f0f1211 */ /* 0x000fe200010f0c12 */
[----:B------:R-:W-:Y:S01]  /*1680*/  IMAD.MOV.U32 R198, RZ, RZ, R194 ;  /* 0x000000ffffc67224 */ /* 0x000fe200078e00c2 */
[----:B------:R-:W-:Y:S01]  /*1690*/  @P4 LEA.HI.X R17, R22, c[0x0][0x1cc], R9, 0x1, P3 ;  /* 0x0000730016114a11 */ /* 0x000fe200018f0c09 */
[----:B------:R-:W-:Y:S01]  /*16a0*/  UIMAD UR12, UR21, UR24, UR12 ;  /* 0x00000018150c72a4 */ /* 0x000fe2000f8e020c */
[----:B------:R-:W-:Y:S01]  /*16b0*/  ISETP.GE.AND P3, PT, R10, c[0x0][0x1d4], PT ;  /* 0x000075000a007a0c */ /* 0x000fe20003f66270 */
[----:B------:R-:W-:Y:S01]  /*16c0*/  @UP0 UIADD3 UR5, UR17, -0x2, URZ ;  /* 0xfffffffe11050890 */ /* 0x000fe2000fffe03f */
[----:B------:R-:W-:-:S02]  /*16d0*/  ISETP.GE.AND P2, PT, R4, c[0x0][0x1d4], PT ;  /* 0x0000750004007a0c */ /* 0x000fc40003f46270 */
[----:B------:R-:W-:Y:S01]  /*16e0*/  ISETP.GE.AND P1, PT, R3, c[0x0][0x1d4], PT ;  /* 0x0000750003007a0c */ /* 0x000fe20003f26270 */
[----:B------:R-:W-:Y:S01]  /*16f0*/  @UP0 UIMAD UR23, UR23, UR5, URZ ;  /* 0x00000005171702a4 */ /* 0x000fe2000f8e023f */
[----:B------:R-:W-:Y:S02]  /*1700*/  @P0 IADD3.X R9, R9, UR13, RZ, P5, !PT ;  /* 0x0000000d09090c10 */ /* 0x000fe4000affe4ff */
[----:B------:R-:W-:Y:S02]  /*1710*/  @P0 LEA R18, P6, R12, c[0x0][0x1c8], 0x1 ;  /* 0x000072000c120a11 */ /* 0x000fe400078c08ff */
[----:B------:R-:W-:Y:S02]  /*1720*/  ISETP.GE.AND P5, PT, R10, c[0x0][0x1d4], PT ;  /* 0x000075000a007a0c */ /* 0x000fe40003fa6270 */
[----:B------:R-:W-:Y:S01]  /*1730*/  @P0 LEA.HI.X R19, R12, c[0x0][0x1cc], R9, 0x1, P6 ;  /* 0x000073000c130a11 */ /* 0x000fe200030f0c09 */
[----:B------:R-:W-:Y:S01]  /*1740*/  IMAD.U32 R9, RZ, RZ, UR24 ;  /* 0x00000018ff097e24 */ /* 0x000fe2000f8e00ff */
[----:B------:R-:W-:Y:S01]  /*1750*/  @!PT LDS RZ, [RZ] ;  /* 0x00000000fffff984 */ /* 0x000fe20000000800 */
[----:B------:R-:W-:Y:S01]  /*1760*/  @!PT LDS RZ, [RZ] ;  /* 0x00000000fffff984 */ /* 0x000fe20000000800 */
[----:B------:R-:W-:Y:S01]  /*1770*/  @!PT LDS RZ, [RZ] ;  /* 0x00000000fffff984 */ /* 0x000fe20000000800 */
[----:B------:R1:W-:Y:S01]  /*1780*/  @P4 LDGSTS.E.BYPASS.LTC128B.128 [R132+0xc100], [R16.64], !P3 ;  /* 0x0c10000010844fae */ /* 0x0003e2000d901d52 */
[----:B------:R-:W-:-:S02]  /*1790*/  ISETP.LT.OR P6, PT, R8, 0x1, P5 ;  /* 0x000000010800780c */ /* 0x000fc40002fc1670 */
[----:B------:R-:W-:Y:S01]  /*17a0*/  IMAD.WIDE.U32 R10, R9, UR22, R198 ;  /* 0x00000016090a7c25 */ /* 0x000fe2000f8e00c6 */
[----:B------:R1:W-:Y:S01]  /*17b0*/  @P4 LDGSTS.E.BYPASS.LTC128B.128 [R132+0xe100], [R16.64+0x80], !P2 ;  /* 0x0e10008010844fae */ /* 0x0003e2000d101d52 */
[----:B------:R-:W-:-:S03]  /*17c0*/  ISETP.LT.OR P5, PT, R8, 0x21, P5 ;  /* 0x000000210800780c */ /* 0x000fc60002fa1670 */
[----:B------:R1:W-:Y:S01]  /*17d0*/  @P4 LDGSTS.E.BYPASS.LTC128B.128 [R132+0x10100], [R16.64+0x100], !P1 ;  /* 0x1010010010844fae */ /* 0x0003e2000c901d52 */
[----:B------:R-:W-:Y:S02]  /*17e0*/  ISETP.GE.AND P4, PT, R4, c[0x0][0x1d4], PT ;  /* 0x0000750004007a0c */ /* 0x000fe40003f86270 */
[----:B------:R-:W-:Y:S01]  /*17f0*/  IADD3 R4, R11, UR12, RZ ;  /* 0x0000000c0b047c10 */ /* 0x000fe2000fffe0ff */
[----:B------:R2:W-:Y:S01]  /*1800*/  @P0 LDGSTS.E.BYPASS.LTC128B.128 [R132+0xd100], [R18.64], !P3 ;  /* 0x0d10000012840fae */ /* 0x0005e2000d901d52 */
[----:B------:R-:W-:Y:S02]  /*1810*/  USHF.L.U32 UR12, UR4, 0x5, URZ ;  /* 0x00000005040c7899 */ /* 0x000fe4000800063f */
[----:B------:R-:W-:Y:S01]  /*1820*/  @UP0 USHF.R.S32.HI UR4, URZ, 0x1f, UR5 ;  /* 0x0000001f3f040899 */ /* 0x000fe20008011405 */
[----:B------:R2:W-:Y:S01]  /*1830*/  @P0 LDGSTS.E.BYPASS.LTC128B.128 [R132+0xf100], [R18.64+0x80], !P2 ;  /* 0x0f10008012840fae */ /* 0x0005e2000d101d52 */
[----:B------:R-:W-:Y:S02]  /*1840*/  USHF.L.U32 UR22, UR12, 0x1, URZ ;  /* 0x000000010c167899 */ /* 0x000fe4000800063f */
[----:B------:R-:W-:Y:S01]  /*1850*/  USHF.L.U64.HI UR21, UR12, 0x1, UR11 ;  /* 0x000000010c157899 */ /* 0x000fe2000801020b */
[----:B------:R2:W-:Y:S01]  /*1860*/  @P0 LDGSTS.E.BYPASS.LTC128B.128 [R132+0x11100], [R18.64+0x100], !P1 ;  /* 0x1110010012840fae */ /* 0x0005e2000c901d52 */
[----:B------:R-:W-:Y:S01]  /*1870*/  LEA R12, P0, R10, c[0x0][0x1f8], 0x1 ;  /* 0x00007e000a0c7a11 */ /* 0x000fe200078008ff */
[----:B------:R-:W-:-:S02]  /*1880*/  @UP0 UIMAD UR4, UR4, UR24, UR23 ;  /* 0x00000018040402a4 */ /* 0x000fc4000f8e0217 */
[----:B------:R-:W0:Y:S01]  /*1890*/  LDGDEPBAR ;  /* 0x00000000000079af */ /* 0x000e220000000000 */
[----:B------:R-:W-:Y:S02]  /*18a0*/  LEA.HI.X R13, R10, c[0x0][0x1fc], R4, 0x1, P0 ;  /* 0x00007f000a0d7a11 */ /* 0x000fe400000f0c04 */
[C---:B------:R-:W-:Y:S02]  /*18b0*/  ISETP.LT.OR P0, PT, R8.reuse, 0x1, P4 ;  /* 0x000000010800780c */ /* 0x040fe40002701670 */
[----:B------:R-:W-:Y:S01]  /*18c0*/  ISETP.LT.OR P4, PT, R8, 0x21, P4 ;  /* 0x000000210800780c */ /* 0x000fe20002781670 */
[----:B------:R3:W-:Y:S01]  /*18d0*/  LDGSTS.E.BYPASS.LTC128B.128 [R132+0x100], [R12.64], !P6 ;  /* 0x001000000c847fae */ /* 0x0007e2000f101d52 */
[----:B------:R-:W-:Y:S02]  /*18e0*/  ISETP.GE.AND P6, PT, R3, c[0x0][0x1d4], PT ;  /* 0x0000750003007a0c */ /* 0x000fe40003fc6270 */
[----:B------:R-:W-:-:S05]  /*18f0*/  LOP3.LUT R4, R188, 0xfffffff0, RZ, 0xc0, !PT ;  /* 0xfffffff0bc047812 */ /* 0x000fca00078ec0ff */
[----:B------:R-:W-:Y:S02]  /*1900*/  IMAD.IADD R11, R5, 0x1, -R4 ;  /* 0x00000001050b7824 */ /* 0x000fe400078e0a04 */
[----:B------:R3:W-:Y:S01]  /*1910*/  LDGSTS.E.BYPASS.LTC128B.128 [R132+0x2100], [R12.64+0x80], !P0 ;  /* 0x021000800c847fae */ /* 0x0007e2000c101d52 */
[C---:B------:R-:W-:Y:S02]  /*1920*/  ISETP.LT.OR P0, PT, R8.reuse, 0x1, P6 ;  /* 0x000000010800780c */ /* 0x040fe40003701670 */
[----:B------:R-:W-:Y:S02]  /*1930*/  ISETP.LT.OR P6, PT, R8, 0x21, P6 ;  /* 0x000000210800780c */ /* 0x000fe400037c1670 */
[----:B------:R-:W-:-:S04]  /*1940*/  SHF.R.S32.HI R4, RZ, 0x1f, R11 ;  /* 0x0000001fff047819 */ /* 0x000fc8000001140b */
[----:B------:R-:W-:-:S04]  /*1950*/  LEA.HI R3, R4, R11, RZ, 0x3 ;  /* 0x0000000b04037211 */ /* 0x000fc800078f18ff */
[----:B------:R-:W-:Y:S01]  /*1960*/  LOP3.LUT R20, R3, 0xfffffff8, RZ, 0xc0, !PT ;  /* 0xfffffff803147812 */ /* 0x000fe200078ec0ff */
[----:B------:R3:W-:Y:S01]  /*1970*/  LDGSTS.E.BYPASS.LTC128B.128 [R132+0x4100], [R12.64+0x100], !P0 ;  /* 0x041001000c847fae */ /* 0x0007e2000c101d52 */
[----:B-1----:R-:W-:-:S03]  /*1980*/  IADD3 R16, P0, R12, UR22, RZ ;  /* 0x000000160c107c10 */ /* 0x002fc6000ff1e0ff */
[----:B------:R-:W-:Y:S01]  /*1990*/  IMAD.IADD R20, R11, 0x1, -R20 ;  /* 0x000000010b147824 */ /* 0x000fe200078e0a14 */
[----:B------:R-:W-:Y:S02]  /*19a0*/  IADD3.X R17, R13, UR21, RZ, P0, !PT ;  /* 0x000000150d117c10 */ /* 0x000fe400087fe4ff */
[----:B------:R-:W-:Y:S01]  /*19b0*/  PLOP3.LUT P0, PT, PT, PT, UP0, 0x80, 0x0 ;  /* 0x000000000000781c */ /* 0x000fe20003f0f008 */
[----:B------:R-:W-:Y:S02]  /*19c0*/  IMAD.SHL.U32 R11, R20, 0x40, RZ ;  /* 0x00000040140b7824 */ /* 0x000fe400078e00ff */
[----:B------:R2:W-:Y:S01]  /*19d0*/  LDGSTS.E.BYPASS.LTC128B.128 [R132+0x1100], [R16.64], !P5 ;  /* 0x0110000010847fae */ /* 0x0005e2000e901d52 */
[----:B------:R-:W-:Y:S02]  /*19e0*/  PLOP3.LUT P5, PT, PT, PT, UP0, 0x80, 0x0 ;  /* 0x000000000000781c */ /* 0x000fe40003faf008 */
[----:B------:R-:W-:Y:S01]  /*19f0*/  LOP3.LUT R11, R11, 0x1c0, RZ, 0xc0, !PT ;  /* 0x000001c00b0b7812 */ /* 0x000fe200078ec0ff */
[----:B------:R2:W-:Y:S01]  /*1a00*/  LDGSTS.E.BYPASS.LTC128B.128 [R132+0x3100], [R16.64+0x80], !P4 ;  /* 0x0310008010847fae */ /* 0x0005e2000e101d52 */
[----:B------:R-:W-:-:S03]  /*1a10*/  PLOP3.LUT P4, PT, PT, PT, UP0, 0x80, 0x0 ;  /* 0x000000000000781c */ /* 0x000fc60003f8f008 */
[----:B------:R2:W-:Y:S01]  /*1a20*/  LDGSTS.E.BYPASS.LTC128B.128 [R132+0x5100], [R16.64+0x100], !P6 ;  /* 0x0510010010847fae */ /* 0x0005e2000f101d52 */
[----:B------:R-:W-:-:S03]  /*1a30*/  PLOP3.LUT P6, PT, PT, PT, UP0, 0x80, 0x0 ;  /* 0x000000000000781c */ /* 0x000fc60003fcf008 */
[----:B------:R-:W0:Y:S01]  /*1a40*/  LDGDEPBAR ;  /* 0x00000000000079af */ /* 0x000e220000000000 */
[----:B---3--:R-:W-:-:S04]  /*1a50*/  SHF.R.S32.HI R13, RZ, 0x4, R188 ;  /* 0x00000004ff0d7819 */ /* 0x008fc800000114bc */
[----:B------:R-:W-:-:S05]  /*1a60*/  LEA.HI R188, R188, R13, RZ, 0x1 ;  /* 0x0000000dbcbc7211 */ /* 0x000fca00078f08ff */
[----:B------:R-:W-:Y:S01]  /*1a70*/  @P6 IMAD.MOV.U32 R12, RZ, RZ, R0 ;  /* 0x000000ffff0c6224 */ /* 0x000fe200078e0000 */
[----:B------:R-:W-:-:S05]  /*1a80*/  LOP3.LUT R188, R188, 0xfffffffe, RZ, 0xc0, !PT ;  /* 0xfffffffebcbc7812 */ /* 0x000fca00078ec0ff */
[----:B------:R-:W-:Y:S02]  /*1a90*/  IMAD.IADD R188, R13, 0x1, -R188 ;  /* 0x000000010dbc7824 */ /* 0x000fe400078e0abc */
[----:B------:R-:W-:Y:S01]  /*1aa0*/  @P6 IMAD.MOV.U32 R13, RZ, RZ, R7 ;  /* 0x000000ffff0d6224 */ /* 0x000fe200078e0007 */
[----:B------:R-:W-:Y:S01]  /*1ab0*/  PLOP3.LUT P6, PT, PT, PT, UP0, 0x80, 0x0 ;  /* 0x000000000000781c */ /* 0x000fe20003fcf008 */
[----:B------:R-:W-:Y:S01]  /*1ac0*/  IMAD.SHL.U32 R0, R188, 0x8, RZ ;  /* 0x00000008bc007824 */ /* 0x000fe200078e00ff */
[----:B------:R-:W-:Y:S01]  /*1ad0*/  PLOP3.LUT P6, PT, PT, PT, UP0, 0x80, 0x0 ;  /* 0x000000000000781c */ /* 0x000fe20003fcf008 */
[----:B------:R-:W-:Y:S01]  /*1ae0*/  IMAD.SHL.U32 R7, R207, 0x40, RZ ;  /* 0x00000040cf077824 */ /* 0x000fe200078e00ff */
[----:B------:R1:W-:Y:S01]  /*1af0*/  @P5 LDGSTS.E.BYPASS.LTC128B.128 [R132+0x12100], [R12.64], !P3 ;  /* 0x121000000c845fae */ /* 0x0003e2000d901d52 */
[----:B------:R-:W-:Y:S02]  /*1b00*/  PLOP3.LUT P5, PT, PT, PT, UP0, 0x80, 0x0 ;  /* 0x000000000000781c */ /* 0x000fe40003faf008 */
[----:B------:R-:W-:Y:S01]  /*1b10*/  LOP3.LUT R0, R11, 0x8, R0, 0xf8, !PT ;  /* 0x000000080b007812 */ /* 0x000fe200078ef800 */
[----:B------:R1:W-:Y:S01]  /*1b20*/  @P4 LDGSTS.E.BYPASS.LTC128B.128 [R132+0x14100], [R12.64+0x80], !P2 ;  /* 0x141000800c844fae */ /* 0x0003e2000d101d52 */
[----:B------:R-:W-:-:S02]  /*1b30*/  PLOP3.LUT P4, PT, PT, PT, UP0, 0x80, 0x0 ;  /* 0x000000000000781c */ /* 0x000fc40003f8f008 */
[----:B------:R-:W-:Y:S01]  /*1b40*/  LOP3.LUT R7, R7, 0x1c0, RZ, 0xc0, !PT ;  /* 0x000001c007077812 */ /* 0x000fe200078ec0ff */
[----:B------:R1:W-:Y:S01]  /*1b50*/  @P0 LDGSTS.E.BYPASS.LTC128B.128 [R132+0x16100], [R12.64+0x100], !P1 ;  /* 0x161001000c840fae */ /* 0x0003e2000c901d52 */
[----:B------:R-:W-:Y:S02]  /*1b60*/  PLOP3.LUT P0, PT, PT, PT, UP0, 0x80, 0x0 ;  /* 0x000000000000781c */ /* 0x000fe40003f0f008 */
[----:B------:R-:W-:Y:S02]  /*1b70*/  SHF.R.U32.HI R11, RZ, 0x3, R11 ;  /* 0x00000003ff0b7819 */ /* 0x000fe4000001160b */
[----:B------:R-:W-:Y:S01]  /*1b80*/  LOP3.LUT R2, R7, 0x8, R2, 0xf8, !PT ;  /* 0x0000000807027812 */ /* 0x000fe200078ef802 */
[----:B------:R1:W-:Y:S01]  /*1b90*/  @P5 LDGSTS.E.BYPASS.LTC128B.128 [R132+0x13100], [R14.64], !P3 ;  /* 0x131000000e845fae */ /* 0x0003e2000d901d52 */
[----:B------:R-:W-:Y:S01]  /*1ba0*/  LOP3.LUT R0, R0, R11, RZ, 0x3c, !PT ;  /* 0x0000000b00007212 */ /* 0x000fe200078e3cff */
[----:B------:R-:W-:Y:S01]  /*1bb0*/  IMAD.SHL.U32 R11, R3, 0x40, RZ ;  /* 0x00000040030b7824 */ /* 0x000fe200078e00ff */
[----:B------:R-:W-:Y:S01]  /*1bc0*/  SHF.R.U32.HI R7, RZ, 0x3, R7 ;  /* 0x00000003ff077819 */ /* 0x000fe20000011607 */
[----:B------:R1:W-:Y:S01]  /*1bd0*/  @P4 LDGSTS.E.BYPASS.LTC128B.128 [R132+0x15100], [R14.64+0x80], !P2 ;  /* 0x151000800e844fae */ /* 0x0003e2000d101d52 */
[----:B------:R-:W-:-:S02]  /*1be0*/  PLOP3.LUT P5, PT, PT, PT, UP0, 0x80, 0x0 ;  /* 0x000000000000781c */ /* 0x000fc40003faf008 */
[----:B------:R-:W-:Y:S01]  /*1bf0*/  LOP3.LUT R3, R2, R7, RZ, 0x3c, !PT ;  /* 0x0000000702037212 */ /* 0x000fe200078e3cff */
[----:B------:R1:W-:Y:S01]  /*1c00*/  @P0 LDGSTS.E.BYPASS.LTC128B.128 [R132+0x17100], [R14.64+0x100], !P1 ;  /* 0x171001000e840fae */ /* 0x0003e2000c901d52 */
[----:B------:R-:W-:Y:S01]  /*1c10*/  LOP3.LUT R4, R0, 0xfffffe00, R11, 0xf8, !PT ;  /* 0xfffffe0000047812 */ /* 0x000fe200078ef80b */
[----:B------:R-:W-:Y:S01]  /*1c20*/  IMAD.MOV.U32 R2, RZ, RZ, 0x10 ;  /* 0x00000010ff027424 */ /* 0x000fe200078e00ff */
[----:B------:R-:W-:Y:S01]  /*1c30*/  SHF.R.S32.HI R7, RZ, 0x5, R84 ;  /* 0x00000005ff077819 */ /* 0x000fe20000011454 */
[----:B------:R-:W0:Y:S01]  /*1c40*/  LDGDEPBAR ;  /* 0x00000000000079af */ /* 0x000e220000000000 */
[----:B------:R-:W-:Y:S01]  /*1c50*/  IMAD R188, R188, 0x200, R3 ;  /* 0x00000200bcbc7824 */ /* 0x000fe200078e0203 */
[----:B------:R-:W-:Y:S01]  /*1c60*/  PLOP3.LUT P0, PT, PT, PT, UP0, 0x80, 0x0 ;  /* 0x000000000000781c */ /* 0x000fe20003f0f008 */
[----:B------:R-:W-:Y:S01]  /*1c70*/  IMAD.MOV.U32 R3, RZ, RZ, 0x20 ;  /* 0x00000020ff037424 */ /* 0x000fe200078e00ff */
[----:B------:R-:W-:Y:S01]  /*1c80*/  LOP3.LUT P4, RZ, R20, 0x2, RZ, 0xc0, !PT ;  /* 0x0000000214ff7812 */ /* 0x000fe2000788c0ff */
[----:B------:R-:W-:-:S02]  /*1c90*/  IMAD R0, R7, 0x400, R4 ;  /* 0x0000040007007824 */ /* 0x000fc400078e0204 */
[----:B------:R-:W-:Y:S01]  /*1ca0*/  IMAD.SHL.U32 R188, R188, 0x2, RZ ;  /* 0x00000002bcbc7824 */ /* 0x000fe200078e00ff */
[----:B------:R-:W-:Y:S01]  /*1cb0*/  SEL R2, R2, 0xfffffff0, !P4 ;  /* 0xfffffff002027807 */ /* 0x000fe20006000000 */
[C---:B------:R-:W-:Y:S01]  /*1cc0*/  IMAD.SHL.U32 R72, R0.reuse, 0x2, RZ ;  /* 0x0000000200487824 */ /* 0x040fe200078e00ff */
[----:B------:R-:W-:Y:S01]  /*1cd0*/  LEA R190, R0, 0x18100, 0x1 ;  /* 0x0001810000be7811 */ /* 0x000fe200078e08ff */
[----:B------:R-:W-:Y:S01]  /*1ce0*/  @P5 IMAD.WIDE.U32 R8, R9, UR5, R198 ;  /* 0x0000000509085c25 */ /* 0x000fe2000f8e00c6 */
[----:B------:R-:W-:Y:S02]  /*1cf0*/  LOP3.LUT P4, RZ, R207, 0x2, RZ, 0xc0, !PT ;  /* 0x00000002cfff7812 */ /* 0x000fe4000788c0ff */
[----:B------:R-:W-:Y:S01]  /*1d00*/  PLOP3.LUT P5, PT, PT, PT, UP0, 0x80, 0x0 ;  /* 0x000000000000781c */ /* 0x000fe20003faf008 */
[----:B------:R-:W-:Y:S01]  /*1d10*/  IMAD.SHL.U32 R187, R2, 0x2, RZ ;  /* 0x0000000202bb7824 */ /* 0x000fe200078e00ff */
[----:B------:R-:W-:Y:S02]  /*1d20*/  @P6 LEA R0, P6, R8, c[0x0][0x1f8], 0x1 ;  /* 0x00007e0008006a11 */ /* 0x000fe400078c08ff */
[----:B------:R-:W-:Y:S01]  /*1d30*/  @P0 IADD3 R23, R9, UR4, RZ ;  /* 0x0000000409170c10 */ /* 0x000fe2000fffe0ff */
[----:B------:R-:W-:Y:S01]  /*1d40*/  IMAD.IADD R186, R190, 0x1, R187 ;  /* 0x00000001beba7824 */ /* 0x000fe200078e02bb */
[----:B------:R-:W-:Y:S01]  /*1d50*/  PLOP3.LUT P0, PT, PT, PT, UP0, 0x80, 0x0 ;  /* 0x000000000000781c */ /* 0x000fe20003f0f008 */
[----:B------:R-:W-:Y:S01]  /*1d60*/  ULDC UR4, c[0x0][0x1d0] ;  /* 0x0000740000047ab9 */ /* 0x000fe20000000800 */
[----:B------:R-:W-:Y:S01]  /*1d70*/  SEL R189, R3, 0xffffffe0, !P4 ;  /* 0xffffffe003bd7807 */ /* 0x000fe20006000000 */
[----:B------:R-:W-:Y:S01]  /*1d80*/  UIADD3 UR4, -UR16, UR4, UR6 ;  /* 0x0000000410047290 */ /* 0x000fe2000fffe106 */
[----:B------:R-:W-:-:S04]  /*1d90*/  DEPBAR.LE SB0, 0x3 ;  /* 0x000080c00000791a */ /* 0x000fc80000000000 */
[----:B------:R-:W-:-:S04]  /*1da0*/  DEPBAR.LE SB0, 0x2 ;  /* 0x000080800000791a */ /* 0x000fc80000000000 */
[----:B------:R-:W-:Y:S01]  /*1db0*/  BAR.SYNC.DEFER_BLOCKING 0x0 ;  /* 0x0000000000007b1d */ /* 0x000fe20000010000 */
[----:B------:R-:W-:Y:S01]  /*1dc0*/  IMAD.IADD R85, R188, 0x1, R189 ;  /* 0x00000001bc557824 */ /* 0x000fe200078e02bd */
[----:B------:R-:W-:Y:S02]  /*1dd0*/  @P5 LEA.HI.X R23, R8, c[0x0][0x1fc], R23, 0x1, P6 ;  /* 0x00007f0008175a11 */ /* 0x000fe400030f0c17 */
[----:B------:R-:W-:Y:S02]  /*1de0*/  PLOP3.LUT P5, PT, PT, PT, UP0, 0x80, 0x0 ;  /* 0x000000000000781c */ /* 0x000fe40003faf008 */
[----:B------:R-:W-:Y:S01]  /*1df0*/  @P0 IADD3 R2, P6, R0, UR22, RZ ;  /* 0x0000001600020c10 */ /* 0x000fe2000ffde0ff */
[----:B------:R-:W-:Y:S01]  /*1e00*/  ULDC UR16, c[0x0][0x324] ;  /* 0x0000c90000107ab9 */ /* 0x000fe20000000800 */
[----:B------:R-:W-:Y:S01]  /*1e10*/  PLOP3.LUT P0, PT, PT, PT, UP0, 0x80, 0x0 ;  /* 0x000000000000781c */ /* 0x000fe20003f0f008 */
[----:B------:R-:W-:-:S10]  /*1e20*/  ULOP3.LUT UR16, URZ, UR16, URZ, 0x33, !UPT ;  /* 0x000000103f107292 */ /* 0x000fd4000f8e333f */
[----:B------:R-:W-:Y:S02]  /*1e30*/  @P5 IADD3.X R21, R23, UR21, RZ, P6, !PT ;  /* 0x0000001517155c10 */ /* 0x000fe4000b7fe4ff */
[----:B------:R-:W-:Y:S01]  /*1e40*/  PLOP3.LUT P5, PT, PT, PT, UP0, 0x80, 0x0 ;  /* 0x000000000000781c */ /* 0x000fe20003faf008 */
[----:B------:R-:W-:Y:S01]  /*1e50*/  @P0 IMAD.MOV.U32 R22, RZ, RZ, R0 ;  /* 0x000000ffff160224 */ /* 0x000fe200078e0000 */
[----:B------:R-:W-:Y:S01]  /*1e60*/  PLOP3.LUT P6, PT, PT, PT, UP0, 0x80, 0x0 ;  /* 0x000000000000781c */ /* 0x000fe20003fcf008 */
[----:B------:R-:W-:Y:S01]  /*1e70*/  LDSM.16.M88.4 R72, [R72+0x18100] ;  /* 0x018100004848783b */ /* 0x000fe20000000200 */
[----:B------:R-:W-:Y:S01]  /*1e80*/  PLOP3.LUT P0, PT, PT, PT, UP0, 0x80, 0x0 ;  /* 0x000000000000781c */ /* 0x000fe20003f0f008 */
[----:B------:R-:W-:Y:S02]  /*1e90*/  IMAD.MOV.U32 R0, RZ, RZ, 0x40 ;  /* 0x00000040ff007424 */ /* 0x000fe400078e00ff */
[----:B------:R-:W3:Y:S04]  /*1ea0*/  LDSM.16.M88.4 R44, [R188+0xc100] ;  /* 0x00c10000bc2c783b */ /* 0x000ee80000000200 */
[----:B------:R-:W4:Y:S04]  /*1eb0*/  LDSM.16.M88.4 R36, [R188+0xc900] ;  /* 0x00c90000bc24783b */ /* 0x000f280000000200 */
[----:B------:R-:W4:Y:S04]  /*1ec0*/  LDSM.16.M88.4 R28, [R188+0xd100] ;  /* 0x00d10000bc1c783b */ /* 0x000f280000000200 */
[----:B-1----:R-:W5:Y:S04]  /*1ed0*/  LDSM.16.M88.4 R12, [R188+0xd900] ;  /* 0x00d90000bc0c783b */ /* 0x002f680000000200 */
[----:B------:R-:W-:Y:S04]  /*1ee0*/  LDSM.16.M88.4 R64, [R186] ;  /* 0x00000000ba40783b */ /* 0x000fe80000000200 */
[----:B--2---:R-:W1:Y:S04]  /*1ef0*/  LDSM.16.M88.4 R16, [R85+0xc100] ;  /* 0x00c100005510783b */ /* 0x004e680000000200 */
[----:B------:R-:W2:Y:S04]  /*1f00*/  LDSM.16.M88.4 R8, [R85+0xc900] ;  /* 0x00c900005508783b */ /* 0x000ea80000000200 */
[----:B------:R-:W-:Y:S01]  /*1f10*/  LDSM.16.M88.4 R68, [R85+0xd900] ;  /* 0x00d900005544783b */ /* 0x000fe20000000200 */
[C---:B---3--:R-:W-:Y:S08]  /*1f20*/  HMMA.16816.F32.BF16 R48, R72.reuse, R44, RZ ;  /* 0x0000002c4830723c */ /* 0x048ff000000418ff */
[C---:B----4-:R-:W-:Y:S08]  /*1f30*/  HMMA.16816.F32.BF16 R40, R72.reuse, R36, RZ ;  /* 0x000000244828723c */ /* 0x050ff000000418ff */
[C---:B------:R-:W-:Y:S08]  /*1f40*/  HMMA.16816.F32.BF16 R32, R72.reuse, R28, RZ ;  /* 0x0000001c4820723c */ /* 0x040ff000000418ff */
[C---:B------:R-:W-:Y:S08]  /*1f50*/  HMMA.16816.F32.BF16 R44, R72.reuse, R46, RZ ;  /* 0x0000002e482c723c */ /* 0x040ff000000418ff */
[C---:B------:R-:W-:Y:S08]  /*1f60*/  HMMA.16816.F32.BF16 R36, R72.reuse, R38, RZ ;  /* 0x000000264824723c */ /* 0x040ff000000418ff */
[C---:B------:R-:W-:Y:S08]  /*1f70*/  HMMA.16816.F32.BF16 R28, R72.reuse, R30, RZ ;  /* 0x0000001e481c723c */ /* 0x040ff000000418ff */
[C---:B-----5:R-:W-:Y:S08]  /*1f80*/  HMMA.16816.F32.BF16 R24, R72.reuse, R12, RZ ;  /* 0x0000000c4818723c */ /* 0x060ff000000418ff */
[----:B------:R-:W-:Y:S01]  /*1f90*/  HMMA.16816.F32.BF16 R72, R72, R14, RZ ;  /* 0x0000000e4848723c */ /* 0x000fe200000418ff */
[----:B------:R-:W3:Y:S04]  /*1fa0*/  LDSM.16.M88.4 R12, [R85+0xd100] ;  /* 0x00d10000550c783b */ /* 0x000ee80000000200 */
[----:B------:R-:W-:Y:S01]  /*1fb0*/  @!PT LDS RZ, [RZ] ;  /* 0x00000000fffff984 */ /* 0x000fe20000000800 */
[----:B------:R-:W-:Y:S01]  /*1fc0*/  @!PT LDS RZ, [RZ] ;  /* 0x00000000fffff984 */ /* 0x000fe20000000800 */
[----:B------:R-:W-:Y:S01]  /*1fd0*/  @!PT LDS RZ, [RZ] ;  /* 0x00000000fffff984 */ /* 0x000fe20000000800 */
[----:B------:R4:W-:Y:S01]  /*1fe0*/  @P5 LDGSTS.E.BYPASS.LTC128B.128 [R132+0x6100], [R22.64], !P3 ;  /* 0x0610000016845fae */ /* 0x0009e2000d901d52 */
[----:B------:R-:W-:-:S02]  /*1ff0*/  PLOP3.LUT P5, PT, PT, PT, UP0, 0x80, 0x0 ;  /* 0x000000000000781c */ /* 0x000fc40003faf008 */
[----:B-1----:R-:W-:Y:S01]  /*2000*/  HMMA.16816.F32.BF16 R48, R64, R16, R48 ;  /* 0x000000104030723c */ /* 0x002fe20000041830 */
[----:B------:R4:W-:Y:S01]  /*2010*/  @P6 LDGSTS.E.BYPASS.LTC128B.128 [R132+0x8100], [R22.64+0x80], !P2 ;  /* 0x0810008016846fae */ /* 0x0009e2000d101d52 */
[----:B------:R-:W-:-:S03]  /*2020*/  LOP3.LUT P6, RZ, R20, 0x4, RZ, 0xc0, !PT ;  /* 0x0000000414ff7812 */ /* 0x000fc600078cc0ff */
[----:B------:R4:W-:Y:S01]  /*2030*/  @P0 LDGSTS.E.BYPASS.LTC128B.128 [R132+0xa100], [R22.64+0x100], !P1 ;  /* 0x0a10010016840fae */ /* 0x0009e2000c901d52 */
[----:B------:R-:W-:Y:S02]  /*2040*/  LOP3.LUT P0, RZ, R207, 0x4, RZ, 0xc0, !PT ;  /* 0x00000004cfff7812 */ /* 0x000fe4000780c0ff */
[----:B------:R-:W-:Y:S01]  /*2050*/  SEL R3, R3, 0xffffffe0, !P6 ;  /* 0xffffffe003037807 */ /* 0x000fe20007000000 */
[C---:B--2---:R-:W-:Y:S01]  /*2060*/  HMMA.16816.F32.BF16 R40, R64.reuse, R8, R40 ;  /* 0x000000084028723c */ /* 0x044fe20000041828 */
[----:B------:R-:W-:Y:S01]  /*2070*/  PLOP3.LUT P6, PT, PT, PT, UP0, 0x80, 0x0 ;  /* 0x000000000000781c */ /* 0x000fe20003fcf008 */
[----:B------:R-:W-:Y:S01]  /*2080*/  @P5 IMAD.MOV.U32 R16, RZ, RZ, R2 ;  /* 0x000000ffff105224 */ /* 0x000fe200078e0002 */
[----:B------:R-:W-:Y:S01]  /*2090*/  SEL R192, R0, 0xffffffc0, !P0 ;  /* 0xffffffc000c07807 */ /* 0x000fe20004000000 */
[----:B------:R-:W-:Y:S01]  /*20a0*/  @P5 IMAD.MOV.U32 R17, RZ, RZ, R21 ;  /* 0x000000ffff115224 */ /* 0x000fe200078e0015 */
[----:B------:R-:W-:Y:S01]  /*20b0*/  PLOP3.LUT P5, PT, PT, PT, UP0, 0x80, 0x0 ;  /* 0x000000000000781c */ /* 0x000fe20003faf008 */
[C---:B------:R-:W-:Y:S01]  /*20c0*/  IMAD R185, R3.reuse, 0x2, R190 ;  /* 0x0000000203b97824 */ /* 0x040fe200078e02be */
[----:B------:R-:W-:Y:S01]  /*20d0*/  PLOP3.LUT P0, PT, PT, PT, UP0, 0x80, 0x0 ;  /* 0x000000000000781c */ /* 0x000fe20003f0f008 */
[----:B------:R-:W-:Y:S01]  /*20e0*/  IMAD.IADD R2, R188, 0x1, R192 ;  /* 0x00000001bc027824 */ /* 0x000fe200078e02c0 */
[----:B------:R-:W-:Y:S01]  /*20f0*/  HMMA.16816.F32.BF16 R36, R64, R10, R36 ;  /* 0x0000000a4024723c */ /* 0x000fe20000041824 */
[----:B------:R-:W-:-:S02]  /*2100*/  IMAD R184, R3, 0x2, R186 ;  /* 0x0000000203b87824 */ /* 0x000fc400078e02ba */
[----:B------:R-:W-:Y:S02]  /*2110*/  IMAD.IADD R0, R192, 0x1, R85 ;  /* 0x00000001c0007824 */ /* 0x000fe400078e0255 */
[----:B------:R1:W-:Y:S03]  /*2120*/  @P6 LDGSTS.E.BYPASS.LTC128B.128 [R132+0x7100], [R16.64], !P3 ;  /* 0x0710000010846fae */ /* 0x0003e6000d901d52 */
[----:B------:R-:W-:Y:S01]  /*2130*/  HMMA.16816.F32.BF16 R44, R64, R18, R44 ;  /* 0x00000012402c723c */ /* 0x000fe2000004182c */
[----:B------:R1:W-:Y:S01]  /*2140*/  @P5 LDGSTS.E.BYPASS.LTC128B.128 [R132+0x9100], [R16.64+0x80], !P2 ;  /* 0x0910008010845fae */ /* 0x0003e2000d101d52 */
[----:B------:R-:W-:-:S03]  /*2150*/  PLOP3.LUT P5, PT, PT, PT, UP3, 0x80, 0x0 ;  /* 0x000000000000781c */ /* 0x000fc60003faf038 */
[----:B------:R1:W-:Y:S01]  /*2160*/  @P0 LDGSTS.E.BYPASS.LTC128B.128 [R132+0xb100], [R16.64+0x100], !P1 ;  /* 0x0b10010010840fae */ /* 0x0003e2000c901d52 */
[----:B------:R-:W-:Y:S02]  /*2170*/  PLOP3.LUT P0, PT, PT, PT, UP3, 0x80, 0x0 ;  /* 0x000000000000781c */ /* 0x000fe40003f0f038 */
[C---:B---3--:R-:W-:Y:S01]  /*2180*/  HMMA.16816.F32.BF16 R32, R64.reuse, R12, R32 ;  /* 0x0000000c4020723c */ /* 0x048fe20000041820 */
[----:B----4-:R-:W-:Y:S04]  /*2190*/  LDSM.16.M88.4 R20, [R185] ;  /* 0x00000000b914783b */ /* 0x010fe80000000200 */
[----:B------:R-:W2:Y:S03]  /*21a0*/  LDSM.16.M88.4 R8, [R2+0xd100] ;  /* 0x00d100000208783b */ /* 0x000ea60000000200 */
[C---:B------:R-:W-:Y:S01]  /*21b0*/  HMMA.16816.F32.BF16 R28, R64.reuse, R14, R28 ;  /* 0x0000000e401c723c */ /* 0x040fe2000004181c */
[----:B------:R-:W3:Y:S04]  /*21c0*/  LDSM.16.M88.4 R56, [R2+0xc900] ;  /* 0x00c900000238783b */ /* 0x000ee80000000200 */
[----:B------:R-:W4:Y:S03]  /*21d0*/  LDSM.16.M88.4 R60, [R2+0xc100] ;  /* 0x00c10000023c783b */ /* 0x000f260000000200 */
[C---:B------:R-:W-:Y:S01]  /*21e0*/  HMMA.16816.F32.BF16 R24, R64.reuse, R68, R24 ;  /* 0x000000444018723c */ /* 0x040fe20000041818 */
[----:B------:R-:W5:Y:S04]  /*21f0*/  LDSM.16.M88.4 R52, [R2+0xd900] ;  /* 0x00d900000234783b */ /* 0x000f680000000200 */
[----:B------:R-:W-:Y:S03]  /*2200*/  LDSM.16.M88.4 R76, [R184] ;  /* 0x00000000b84c783b */ /* 0x000fe60000000200 */
[----:B------:R-:W-:Y:S01]  /*2210*/  HMMA.16816.F32.BF16 R72, R64, R70, R72 ;  /* 0x000000464048723c */ /* 0x000fe20000041848 */
[----:B------:R-:W4:Y:S04]  /*2220*/  LDSM.16.M88.4 R12, [R0+0xc900] ;  /* 0x00c90000000c783b */ /* 0x000f280000000200 */
[----:B-1----:R-:W1:Y:S04]  /*2230*/  LDSM.16.M88.4 R16, [R0+0xc100] ;  /* 0x00c100000010783b */ /* 0x002e680000000200 */
[----:B------:R-:W-:Y:S04]  /*2240*/  LDSM.16.M88.4 R80, [R0+0xd900] ;  /* 0x00d900000050783b */ /* 0x000fe80000000200 */
[----:B------:R-:W-:Y:S04]  /*2250*/  LDSM.16.M88.4 R68, [R190+0x4000] ;  /* 0x00400000be44783b */ /* 0x000fe80000000200 */
[----:B------:R-:W-:Y:S01]  /*2260*/  LDSM.16.M88.4 R64, [R188+0xe100] ;  /* 0x00e10000bc40783b */ /* 0x000fe20000000200 */
[C---:B--2---:R-:W-:Y:S03]  /*2270*/  HMMA.16816.F32.BF16 R32, R20.reuse, R8, R32 ;  /* 0x000000081420723c */ /* 0x044fe60000041820 */
[----:B------:R-:W0:Y:S05]  /*2280*/  LDGDEPBAR ;  /* 0x00000000000079af */ /* 0x000e2a0000000000 */
[C---:B------:R-:W-:Y:S01]  /*2290*/  HMMA.16816.F32.BF16 R28, R20.reuse, R10, R28 ;  /* 0x0000000a141c723c */ /* 0x040fe2000004181c */
[----:B------:R-:W2:Y:S07]  /*22a0*/  LDSM.16.M88.4 R8, [R0+0xd100] ;  /* 0x00d100000008783b */ /* 0x000eae0000000200 */
[C---:B---3--:R-:W-:Y:S08]  /*22b0*/  HMMA.16816.F32.BF16 R40, R20.reuse, R56, R40 ;  /* 0x000000381428723c */ /* 0x048ff00000041828 */
[C---:B------:R-:W-:Y:S01]  /*22c0*/  HMMA.16816.F32.BF16 R36, R20.reuse, R58, R36 ;  /* 0x0000003a1424723c */ /* 0x040fe20000041824 */
[----:B------:R-:W-:Y:S07]  /*22d0*/  LDSM.16.M88.4 R56, [R188+0xf100] ;  /* 0x00f10000bc38783b */ /* 0x000fee0000000200 */
[C---:B----4-:R-:W-:Y:S08]  /*22e0*/  HMMA.16816.F32.BF16 R48, R20.reuse, R60, R48 ;  /* 0x0000003c1430723c */ /* 0x050ff00000041830 */
[C---:B------:R-:W-:Y:S01]  /*22f0*/  HMMA.16816.F32.BF16 R44, R20.reuse, R62, R44 ;  /* 0x0000003e142c723c */ /* 0x040fe2000004182c */
[----:B------:R-:W3:Y:S07]  /*2300*/  LDSM.16.M88.4 R60, [R188+0xe900] ;  /* 0x00e90000bc3c783b */ /* 0x000eee0000000200 */
[C---:B-----5:R-:W-:Y:S08]  /*2310*/  HMMA.16816.F32.BF16 R24, R20.reuse, R52, R24 ;  /* 0x000000341418723c */ /* 0x060ff00000041818 */
[----:B------:R-:W-:Y:S01]  /*2320*/  HMMA.16816.F32.BF16 R72, R20, R54, R72 ;  /* 0x000000361448723c */ /* 0x000fe20000041848 */
[----:B------:R-:W4:Y:S04]  /*2330*/  LDSM.16.M88.4 R52, [R188+0xf900] ;  /* 0x00f90000bc34783b */ /* 0x000f280000000200 */
[----:B------:R-:W-:Y:S03]  /*2340*/  LDSM.16.M88.4 R20, [R186+0x4000] ;  /* 0x00400000ba14783b */ /* 0x000fe60000000200 */
[C---:B------:R-:W-:Y:S08]  /*2350*/  HMMA.16816.F32.BF16 R40, R76.reuse, R12, R40 ;  /* 0x0000000c4c28723c */ /* 0x040ff00000041828 */
[C---:B------:R-:W-:Y:S01]  /*2360*/  HMMA.16816.F32.BF16 R36, R76.reuse, R14, R36 ;  /* 0x0000000e4c24723c */ /* 0x040fe20000041824 */
[----:B------:R-:W5:Y:S07]  /*2370*/  LDSM.16.M88.4 R12, [R85+0xe900] ;  /* 0x00e90000550c783b */ /* 0x000f6e0000000200 */
[C---:B-1----:R-:W-:Y:S08]  /*2380*/  HMMA.16816.F32.BF16 R48, R76.reuse, R16, R48 ;  /* 0x000000104c30723c */ /* 0x042ff00000041830 */
[C---:B------:R-:W-:Y:S01]  /*2390*/  HMMA.16816.F32.BF16 R44, R76.reuse, R18, R44 ;  /* 0x000000124c2c723c */ /* 0x040fe2000004182c */
[----:B------:R-:W1:Y:S07]  /*23a0*/  LDSM.16.M88.4 R16, [R85+0xe100] ;  /* 0x00e100005510783b */ /* 0x000e6e0000000200 */
[C---:B--2---:R-:W-:Y:S08]  /*23b0*/  HMMA.16816.F32.BF16 R32, R76.reuse, R8, R32 ;  /* 0x000000084c20723c */ /* 0x044ff00000041820 */
[C---:B------:R-:W-:Y:S01]  /*23c0*/  HMMA.16816.F32.BF16 R28, R76.reuse, R10, R28 ;  /* 0x0000000a4c1c723c */ /* 0x040fe2000004181c */
[----:B------:R-:W2:Y:S07]  /*23d0*/  LDSM.16.M88.4 R8, [R85+0xf100] ;  /* 0x00f100005508783b */ /* 0x000eae0000000200 */
[----:B------:R-:W-:Y:S08]  /*23e0*/  HMMA.16816.F32.BF16 R24, R76, R80, R24 ;  /* 0x000000504c18723c */ /* 0x000ff00000041818 */
[C---:B---3--:R-:W-:Y:S08]  /*23f0*/  HMMA.16816.F32.BF16 R40, R68.reuse, R60, R40 ;  /* 0x0000003c4428723c */ /* 0x048ff00000041828 */
        /* <DEDUP_REMOVED lines=8> */
[----:B------:R-:W3:Y:S07]  /*2480*/  LDSM.16.M88.4 R56, [R85+0xf900] ;  /* 0x00f900005538783b */ /* 0x000eee0000000200 */
[----:B----4-:R-:W-:Y:S01]  /*2490*/  HMMA.16816.F32.BF16 R64, R68, R52, R24 ;  /* 0x000000344440723c */ /* 0x010fe20000041818 */
[----:B------:R-:W4:Y:S07]  /*24a0*/  LDSM.16.M88.4 R24, [R2+0xe100] ;  /* 0x00e100000218783b */ /* 0x000f2e0000000200 */
[C---:B-----5:R-:W-:Y:S08]  /*24b0*/  HMMA.16816.F32.BF16 R40, R20.reuse, R12, R40 ;  /* 0x0000000c1428723c */ /* 0x060ff00000041828 */
[----:B------:R-:W-:Y:S01]  /*24c0*/  HMMA.16816.F32.BF16 R36, R20, R14, R36 ;  /* 0x0000000e1424723c */ /* 0x000fe20000041824 */
[----:B------:R-:W5:Y:S07]  /*24d0*/  LDSM.16.M88.4 R12, [R2+0xe900] ;  /* 0x00e90000020c783b */ /* 0x000f6e0000000200 */
[----:B------:R-:W-:Y:S01]  /*24e0*/  HMMA.16816.F32.BF16 R72, R68, R54, R72 ;  /* 0x000000364448723c */ /* 0x000fe20000041848 */
[----:B------:R-:W4:Y:S07]  /*24f0*/  LDSM.16.M88.4 R52, [R2+0xf100] ;  /* 0x00f100000234783b */ /* 0x000f2e0000000200 */
[C---:B-1----:R-:W-:Y:S08]  /*2500*/  HMMA.16816.F32.BF16 R48, R20.reuse, R16, R48 ;  /* 0x000000101430723c */ /* 0x042ff00000041830 */
[C---:B------:R-:W-:Y:S01]  /*2510*/  HMMA.16816.F32.BF16 R44, R20.reuse, R18, R44 ;  /* 0x00000012142c723c */ /* 0x040fe2000004182c */
[----:B------:R-:W1:Y:S07]  /*2520*/  LDSM.16.M88.4 R16, [R2+0xf900] ;  /* 0x00f900000210783b */ /* 0x000e6e0000000200 */
[C---:B--2---:R-:W-:Y:S08]  /*2530*/  HMMA.16816.F32.BF16 R32, R20.reuse, R8, R32 ;  /* 0x000000081420723c */ /* 0x044ff00000041820 */
[C---:B------:R-:W-:Y:S01]  /*2540*/  HMMA.16816.F32.BF16 R68, R20.reuse, R10, R28 ;  /* 0x0000000a1444723c */ /* 0x040fe2000004181c */
[----:B------:R-:W-:Y:S04]  /*2550*/  LDSM.16.M88.4 R28, [R184+0x4000] ;  /* 0x00400000b81c783b */ /* 0x000fe80000000200 */
[----:B------:R-:W2:Y:S03]  /*2560*/  LDSM.16.M88.4 R8, [R0+0xe100] ;  /* 0x00e100000008783b */ /* 0x000ea60000000200 */
[C---:B---3--:R-:W-:Y:S08]  /*2570*/  HMMA.16816.F32.BF16 R64, R20.reuse, R56, R64 ;  /* 0x000000381440723c */ /* 0x048ff00000041840 */
[----:B------:R-:W-:Y:S01]  /*2580*/  HMMA.16816.F32.BF16 R72, R20, R58, R72 ;  /* 0x0000003a1448723c */ /* 0x000fe20000041848 */
[----:B------:R-:W3:Y:S04]  /*2590*/  LDSM.16.M88.4 R56, [R0+0xe900] ;  /* 0x00e900000038783b */ /* 0x000ee80000000200 */
[----:B------:R-:W1:Y:S03]  /*25a0*/  LDSM.16.M88.4 R20, [R0+0xf100] ;  /* 0x00f100000014783b */ /* 0x000e660000000200 */
[C---:B----4-:R-:W-:Y:S08]  /*25b0*/  HMMA.16816.F32.BF16 R48, R60.reuse, R24, R48 ;  /* 0x000000183c30723c */ /* 0x050ff00000041830 */
[C---:B------:R-:W-:Y:S01]  /*25c0*/  HMMA.16816.F32.BF16 R44, R60.reuse, R26, R44 ;  /* 0x0000001a3c2c723c */ /* 0x040fe2000004182c */
[----:B------:R-:W-:Y:S07]  /*25d0*/  LDSM.16.M88.4 R24, [R190+0x8000] ;  /* 0x00800000be18783b */ /* 0x000fee0000000200 */
[C---:B-----5:R-:W-:Y:S08]  /*25e0*/  HMMA.16816.F32.BF16 R40, R60.reuse, R12, R40 ;  /* 0x0000000c3c28723c */ /* 0x060ff00000041828 */
[C---:B------:R-:W-:Y:S01]  /*25f0*/  HMMA.16816.F32.BF16 R36, R60.reuse, R14, R36 ;  /* 0x0000000e3c24723c */ /* 0x040fe20000041824 */
[----:B------:R-:W4:Y:S07]  /*2600*/  LDSM.16.M88.4 R12, [R0+0xf900] ;  /* 0x00f90000000c783b */ /* 0x000f2e0000000200 */
[C---:B------:R-:W-:Y:S08]  /*2610*/  HMMA.16816.F32.BF16 R32, R60.reuse, R52, R32 ;  /* 0x000000343c20723c */ /* 0x040ff00000041820 */
[C---:B------:R-:W-:Y:S01]  /*2620*/  HMMA.16816.F32.BF16 R68, R60.reuse, R54, R68 ;  /* 0x000000363c44723c */ /* 0x040fe20000041844 */
[----:B------:R-:W-:Y:S07]  /*2630*/  LDSM.16.M88.4 R52, [R188+0x11100] ;  /* 0x01110000bc34783b */ /* 0x000fee0000000200 */
[C---:B-1----:R-:W-:Y:S08]  /*2640*/  HMMA.16816.F32.BF16 R64, R60.reuse, R16, R64 ;  /* 0x000000103c40723c */ /* 0x042ff00000041840 */
[----:B------:R-:W-:Y:S01]  /*2650*/  HMMA.16816.F32.BF16 R72, R60, R18, R72 ;  /* 0x000000123c48723c */ /* 0x000fe20000041848 */
[----:B------:R-:W1:Y:S04]  /*2660*/  LDSM.16.M88.4 R16, [R188+0x10100] ;  /* 0x01010000bc10783b */ /* 0x000e680000000200 */
[----:B------:R-:W-:Y:S03]  /*2670*/  LDSM.16.M88.4 R60, [R85+0x10900] ;  /* 0x01090000553c783b */ /* 0x000fe60000000200 */
[C---:B--2---:R-:W-:Y:S08]  /*2680*/  HMMA.16816.F32.BF16 R48, R28.reuse, R8, R48 ;  /* 0x000000081c30723c */ /* 0x044ff00000041830 */
[C---:B------:R-:W-:Y:S01]  /*2690*/  HMMA.16816.F32.BF16 R44, R28.reuse, R10, R44 ;  /* 0x0000000a1c2c723c */ /* 0x040fe2000004182c */
[----:B------:R-:W2:Y:S07]  /*26a0*/  LDSM.16.M88.4 R8, [R188+0x10900] ;  /* 0x01090000bc08783b */ /* 0x000eae0000000200 */
[C---:B---3--:R-:W-:Y:S08]  /*26b0*/  HMMA.16816.F32.BF16 R40, R28.reuse, R56, R40 ;  /* 0x000000381c28723c */ /* 0x048ff00000041828 */
[C---:B------:R-:W-:Y:S01]  /*26c0*/  HMMA.16816.F32.BF16 R36, R28.reuse, R58, R36 ;  /* 0x0000003a1c24723c */ /* 0x040fe20000041824 */
[----:B------:R-:W-:Y:S07]  /*26d0*/  LDSM.16.M88.4 R56, [R186+0x8000] ;  /* 0x00800000ba38783b */ /* 0x000fee0000000200 */
[C---:B------:R-:W-:Y:S08]  /*26e0*/  HMMA.16816.F32.BF16 R32, R28.reuse, R20, R32 ;  /* 0x000000141c20723c */ /* 0x040ff00000041820 */
[C---:B------:R-:W-:Y:S01]  /*26f0*/  HMMA.16816.F32.BF16 R68, R28.reuse, R22, R68 ;  /* 0x000000161c44723c */ /* 0x040fe20000041844 */
[----:B------:R-:W3:Y:S07]  /*2700*/  LDSM.16.M88.4 R20, [R85+0x10100] ;  /* 0x010100005514783b */ /* 0x000eee0000000200 */
[C---:B----4-:R-:W-:Y:S08]  /*2710*/  HMMA.16816.F32.BF16 R64, R28.reuse, R12, R64 ;  /* 0x0000000c1c40723c */ /* 0x050ff00000041840 */
[----:B------:R-:W-:Y:S01]  /*2720*/  HMMA.16816.F32.BF16 R72, R28, R14, R72 ;  /* 0x0000000e1c48723c */ /* 0x000fe20000041848 */
[----:B------:R-:W4:Y:S04]  /*2730*/  LDSM.16.M88.4 R12, [R188+0x11900] ;  /* 0x01190000bc0c783b */ /* 0x000f280000000200 */
[----:B------:R-:W-:Y:S03]  /*2740*/  LDSM.16.M88.4 R28, [R85+0x11100] ;  /* 0x01110000551c783b */ /* 0x000fe60000000200 */
[C---:B-1----:R-:W-:Y:S08]  /*2750*/  HMMA.16816.F32.BF16 R48, R24.reuse, R16, R48 ;  /* 0x000000101830723c */ /* 0x042ff00000041830 */
[C---:B------:R-:W-:Y:S01]  /*2760*/  HMMA.16816.F32.BF16 R44, R24.reuse, R18, R44 ;  /* 0x00000012182c723c */ /* 0x040fe2000004182c */
[----:B------:R-:W-:Y:S07]  /*2770*/  LDSM.16.M88.4 R16, [R185+0x8000] ;  /* 0x00800000b910783b */ /* 0x000fee0000000200 */
[C---:B--2---:R-:W-:Y:S08]  /*2780*/  HMMA.16816.F32.BF16 R40, R24.reuse, R8, R40 ;  /* 0x000000081828723c */ /* 0x044ff00000041828 */
[----:B------:R-:W-:Y:S01]  /*2790*/  HMMA.16816.F32.BF16 R36, R24, R10, R36 ;  /* 0x0000000a1824723c */ /* 0x000fe20000041824 */
[----:B------:R-:W1:Y:S07]  /*27a0*/  LDSM.16.M88.4 R8, [R2+0x10100] ;  /* 0x010100000208783b */ /* 0x000e6e0000000200 */
[C---:B---3--:R-:W-:Y:S08]  /*27b0*/  HMMA.16816.F32.BF16 R48, R56.reuse, R20, R48 ;  /* 0x000000143830723c */ /* 0x048ff00000041830 */
[----:B------:R-:W-:Y:S01]  /*27c0*/  HMMA.16816.F32.BF16 R44, R56, R22, R44 ;  /* 0x00000016382c723c */ /* 0x000fe2000004182c */
[----:B------:R-:W-:Y:S07]  /*27d0*/  LDSM.16.M88.4 R20, [R2+0x10900] ;  /* 0x010900000214783b */ /* 0x000fee0000000200 */
[C---:B------:R-:W-:Y:S08]  /*27e0*/  HMMA.16816.F32.BF16 R32, R24.reuse, R52, R32 ;  /* 0x000000341820723c */ /* 0x040ff00000041820 */
[C---:B------:R-:W-:Y:S01]  /*27f0*/  HMMA.16816.F32.BF16 R68, R24.reuse, R54, R68 ;  /* 0x000000361844723c */ /* 0x040fe20000041844 */
[----:B------:R-:W-:Y:S07]  /*2800*/  LDSM.16.M88.4 R52, [R2+0x11100] ;  /* 0x011100000234783b */ /* 0x000fee0000000200 */
[C---:B----4-:R-:W-:Y:S08]  /*2810*/  HMMA.16816.F32.BF16 R64, R24.reuse, R12, R64 ;  /* 0x0000000c1840723c */ /* 0x050ff00000041840 */
[----:B------:R-:W-:Y:S01]  /*2820*/  HMMA.16816.F32.BF16 R72, R24, R14, R72 ;  /* 0x0000000e1848723c */ /* 0x000fe20000041848 */
[----:B------:R-:W-:Y:S04]  /*2830*/  LDSM.16.M88.4 R24, [R184+0x8000] ;  /* 0x00800000b818783b */ /* 0x000fe80000000200 */
[----:B------:R-:W2:Y:S03]  /*2840*/  LDSM.16.M88.4 R12, [R0+0x10100] ;  /* 0x01010000000c783b */ /* 0x000ea60000000200 */
[C---:B-1----:R-:W-:Y:S08]  /*2850*/  HMMA.16816.F32.BF16 R48, R16.reuse, R8, R48 ;  /* 0x000000081030723c */ /* 0x042ff00000041830 */
[----:B------:R-:W-:Y:S01]  /*2860*/  HMMA.16816.F32.BF16 R44, R16, R10, R44 ;  /* 0x0000000a102c723c */ /* 0x000fe2000004182c */
[----:B------:R-:W-:Y:S07]  /*2870*/  LDSM.16.M88.4 R8, [R0+0x11100] ;  /* 0x011100000008783b */ /* 0x000fee0000000200 */
[C---:B------:R-:W-:Y:S08]  /*2880*/  HMMA.16816.F32.BF16 R68, R56.reuse, R30, R68 ;  /* 0x0000001e3844723c */ /* 0x040ff00000041844 */
[C---:B------:R-:W-:Y:S08]  /*2890*/  HMMA.16816.F32.BF16 R40, R56.reuse, R60, R40 ;  /* 0x0000003c3828723c */ /* 0x040ff00000041828 */
[----:B------:R-:W-:Y:S08]  /*28a0*/  HMMA.16816.F32.BF16 R36, R56, R62, R36 ;  /* 0x0000003e3824723c */ /* 0x000ff00000041824 */
[C---:B--2---:R-:W-:Y:S08]  /*28b0*/  HMMA.16816.F32.BF16 R48, R24.reuse, R12, R48 ;  /* 0x0000000c1830723c */ /* 0x044ff00000041830 */
[----:B------:R-:W-:Y:S01]  /*28c0*/  HMMA.16816.F32.BF16 R44, R24, R14, R44 ;  /* 0x0000000e182c723c */ /* 0x000fe2000004182c */
[----:B------:R1:W2:Y:S07]  /*28d0*/  LDSM.16.M88.4 R12, [R2+0x11900] ;  /* 0x01190000020c783b */ /* 0x0002ae0000000200 */
[----:B------:R-:W-:Y:S08]  /*28e0*/  HMMA.16816.F32.BF16 R64, R56, R76, R64 ;  /* 0x0000004c3840723c */ /* 0x000ff00000041840 */
[----:B------:R-:W-:Y:S01]  /*28f0*/  HMMA.16816.F32.BF16 R68, R16, R54, R68 ;  /* 0x000000361044723c */ /* 0x000fe20000041844 */
[----:B------:R-:W-:-:S06]  /*2900*/  FMUL.FTZ R48, R48, c[0x0][0x320] ;  /* 0x0000c80030307a20 */ /* 0x000fcc0000410000 */
[----:B------:R-:W3:Y:S01]  /*2910*/  MUFU.TANH R48, R48 ;  /* 0x0000003000307308 */ /* 0x000ee20000002400 */
[----:B------:R-:W-:Y:S01]  /*2920*/  HMMA.16816.F32.BF16 R72, R56, R78, R72 ;  /* 0x0000004e3848723c */ /* 0x000fe20000041848 */
[----:B------:R-:W-:-:S06]  /*2930*/  FMUL.FTZ R44, R44, c[0x0][0x320] ;  /* 0x0000c8002c2c7a20 */ /* 0x000fcc0000410000 */
[----:B-1----:R1:W4:Y:S01]  /*2940*/  MUFU.TANH R2, R44 ;  /* 0x0000002c00027308 */ /* 0x0023220000002400 */
[----:B------:R-:W-:Y:S01]  /*2950*/  HMMA.16816.F32.BF16 R32, R56, R28, R32 ;  /* 0x0000001c3820723c */ /* 0x000fe20000041820 */
[----:B------:R-:W5:Y:S07]  /*2960*/  LDSM.16.M88.4 R28, [R0+0x10900] ;  /* 0x01090000001c783b */ /* 0x000f6e0000000200 */
[C---:B------:R-:W-:Y:S08]  /*2970*/  HMMA.16816.F32.BF16 R40, R16.reuse, R20, R40 ;  /* 0x000000141028723c */ /* 0x040ff00000041828 */
[C---:B------:R-:W-:Y:S01]  /*2980*/  HMMA.16816.F32.BF16 R36, R16.reuse, R22, R36 ;  /* 0x000000161024723c */ /* 0x040fe20000041824 */
[----:B------:R-:W1:Y:S07]  /*2990*/  LDSM.16.M88.4 R20, [R0+0x11900] ;  /* 0x011900000014783b */ /* 0x000e6e0000000200 */
[----:B--2---:R-:W-:Y:S07]  /*29a0*/  HMMA.16816.F32.BF16 R64, R16, R12, R64 ;  /* 0x0000000c1040723c */ /* 0x004fee0000041840 */
[----:B------:R-:W-:Y:S01]  /*29b0*/  LEA.HI R12, R86, R5, RZ, 0x2 ;  /* 0x00000005560c7211 */ /* 0x000fe200078f10ff */
[----:B------:R-:W-:Y:S03]  /*29c0*/  HMMA.16816.F32.BF16 R68, R24, R10, R68 ;  /* 0x0000000a1844723c */ /* 0x000fe60000041844 */
[----:B------:R-:W-:-:S04]  /*29d0*/  LOP3.LUT R12, R12, 0xfffffffc, RZ, 0xc0, !PT ;  /* 0xfffffffc0c0c7812 */ /* 0x000fc800078ec0ff */
[----:B------:R-:W-:Y:S01]  /*29e0*/  LOP3.LUT R10, R84, 0xffffffe0, RZ, 0xc0, !PT ;  /* 0xffffffe0540a7812 */ /* 0x000fe200078ec0ff */
[----:B------:R-:W-:Y:S01]  /*29f0*/  HMMA.16816.F32.BF16 R72, R16, R14, R72 ;  /* 0x0000000e1048723c */ /* 0x000fe20000041848 */
[----:B------:R-:W-:-:S03]  /*2a00*/  IMAD.IADD R12, R5, 0x1, -R12 ;  /* 0x00000001050c7824 */ /* 0x000fc600078e0a0c */
[----:B------:R-:W-:-:S03]  /*2a10*/  IMAD.IADD R10, R5, 0x1, -R10 ;  /* 0x00000001050a7824 */ /* 0x000fc600078e0a0a */
[----:B------:R-:W-:Y:S01]  /*2a20*/  SHF.R.S32.HI R14, RZ, 0x1f, R7 ;  /* 0x0000001fff0e7819 */ /* 0x000fe20000011407 */
[----:B------:R-:W-:Y:S01]  /*2a30*/  HMMA.16816.F32.BF16 R32, R16, R52, R32 ;  /* 0x000000341020723c */ /* 0x000fe20000041820 */
[----:B------:R-:W-:Y:S02]  /*2a40*/  SHF.R.S32.HI R5, RZ, 0x1f, R10 ;  /* 0x0000001fff057819 */ /* 0x000fe4000001140a */
[----:B------:R-:W-:Y:S02]  /*2a50*/  LEA.HI R14, R14, R7, RZ, 0x3 ;  /* 0x000000070e0e7211 */ /* 0x000fe400078f18ff */
[----:B------:R-:W-:Y:S02]  /*2a60*/  LEA.HI R5, R5, R10, RZ, 0x2 ;  /* 0x0000000a05057211 */ /* 0x000fe400078f10ff */
[----:B------:R-:W-:Y:S01]  /*2a70*/  LOP3.LUT R14, R14, 0xffffff8, RZ, 0xc0, !PT ;  /* 0x0ffffff80e0e7812 */ /* 0x000fe200078ec0ff */
[C---:B-----5:R-:W-:Y:S01]  /*2a80*/  HMMA.16816.F32.BF16 R40, R24.reuse, R28, R40 ;  /* 0x0000001c1828723c */ /* 0x060fe20000041828 */
[C---:B------:R-:W-:Y:S01]  /*2a90*/  LEA.HI.SX32 R200, R5.reuse, UR8, 0x1e ;  /* 0x0000000805c87c11 */ /* 0x040fe2000f8ff2ff */
[----:B------:R-:W-:Y:S01]  /*2aa0*/  FMUL.FTZ R68, R68, c[0x0][0x320] ;  /* 0x0000c80044447a20 */ /* 0x000fe20000410000 */
[----:B------:R-:W-:Y:S01]  /*2ab0*/  LOP3.LUT R201, R5, 0x7ffffffc, RZ, 0xc0, !PT ;  /* 0x7ffffffc05c97812 */ /* 0x000fe200078ec0ff */
[----:B------:R-:W-:Y:S01]  /*2ac0*/  IMAD.IADD R13, R7, 0x1, -R14 ;  /* 0x00000001070d7824 */ /* 0x000fe200078e0a0e */
[----:B------:R-:W-:Y:S01]  /*2ad0*/  LEA.HI R7, R12, R12, RZ, 0x1 ;  /* 0x0000000c0c077211 */ /* 0x000fe200078f08ff */
[----:B------:R-:W-:Y:S01]  /*2ae0*/  IMAD.U32 R14, RZ, RZ, UR4 ;  /* 0x00000004ff0e7e24 */ /* 0x000fe2000f8e00ff */
[----:B------:R2:W1:Y:S01]  /*2af0*/  MUFU.TANH R163, R68 ;  /* 0x0000004400a37308 */ /* 0x0004620000002400 */
[----:B------:R-:W-:Y:S01]  /*2b00*/  IMAD R200, R13, 0x10, R200 ;  /* 0x000000100dc87824 */ /* 0x000fe200078e02c8 */
[----:B------:R-:W-:Y:S01]  /*2b10*/  LOP3.LUT R7, R7, 0x1ffffffe, RZ, 0xc0, !PT ;  /* 0x1ffffffe07077812 */ /* 0x000fe200078ec0ff */
[----:B------:R-:W-:Y:S01]  /*2b20*/  HMMA.16816.F32.BF16 R36, R24, R30, R36 ;  /* 0x0000001e1824723c */ /* 0x000fe20000041824 */
[----:B------:R-:W-:-:S02]  /*2b30*/  IMAD.IADD R201, R10, 0x1, -R201 ;  /* 0x000000010ac97824 */ /* 0x000fc400078e0ac9 */
[----:B------:R-:W-:Y:S02]  /*2b40*/  FMUL.FTZ R29, R49, c[0x0][0x320] ;  /* 0x0000c800311d7a20 */ /* 0x000fe40000410000 */
[----:B------:R-:W-:Y:S02]  /*2b50*/  IMAD.IADD R7, R12, 0x1, -R7 ;  /* 0x000000010c077824 */ /* 0x000fe400078e0a07 */
[----:B------:R-:W-:Y:S01]  /*2b60*/  IMAD.SHL.U32 R201, R201, 0x2, RZ ;  /* 0x00000002c9c97824 */ /* 0x000fe200078e00ff */
[----:B------:R-:W-:Y:S01]  /*2b70*/  HMMA.16816.F32.BF16 R32, R24, R8, R32 ;  /* 0x000000081820723c */ /* 0x000fe20000041820 */
[----:B------:R-:W-:Y:S01]  /*2b80*/  IMAD R200, R7, 0x8, R200 ;  /* 0x0000000807c87824 */ /* 0x000fe200078e02c8 */
[----:B------:R-:W2:Y:S01]  /*2b90*/  MUFU.TANH R29, R29 ;  /* 0x0000001d001d7308 */ /* 0x000ea20000002400 */
[----:B------:R-:W-:Y:S01]  /*2ba0*/  FMUL.FTZ R28, R50, c[0x0][0x320] ;  /* 0x0000c800321c7a20 */ /* 0x000fe20000410000 */
[----:B------:R-:W-:Y:S01]  /*2bb0*/  IADD3 R14, R14, -c[0x0][0x168], -R201 ;  /* 0x80005a000e0e7a10 */ /* 0x000fe20007ffe8c9 */
[----:B------:R-:W-:Y:S01]  /*2bc0*/  @P5 IMAD.HI.U32 R7, R200, c[0x0][0x2c8], RZ ;  /* 0x0000b200c8075a27 */ /* 0x000fe200078e00ff */
[----:B------:R-:W-:-:S02]  /*2bd0*/  IADD3 R12, -R201, c[0x0][0x1d0], -R6 ;  /* 0x00007400c90c7a10 */ /* 0x000fc40007ffe906 */
[C---:B-1----:R-:W-:Y:S01]  /*2be0*/  HMMA.16816.F32.BF16 R64, R24.reuse, R20, R64 ;  /* 0x000000141840723c */ /* 0x042fe20000041840 */
[----:B------:R-:W-:Y:S01]  /*2bf0*/  FMUL.FTZ R30, R45, c[0x0][0x320] ;  /* 0x0000c8002d1e7a20 */ /* 0x000fe20000410000 */
[----:B------:R-:W1:Y:S01]  /*2c00*/  MUFU.TANH R28, R28 ;  /* 0x0000001c001c7308 */ /* 0x000e620000002400 */
[----:B------:R-:W-:Y:S01]  /*2c10*/  FMUL.FTZ R8, R40, c[0x0][0x320] ;  /* 0x0000c80028087a20 */ /* 0x000fe20000410000 */
[C---:B------:R-:W-:Y:S01]  /*2c20*/  IADD3 R16, R14.reuse, c[0x0][0x328], RZ ;  /* 0x0000ca000e107a10 */ /* 0x040fe20007ffe0ff */
[----:B------:R-:W-:Y:S01]  /*2c30*/  FMUL.FTZ R9, R41, c[0x0][0x320] ;  /* 0x0000c80029097a20 */ /* 0x000fe20000410000 */
[----:B------:R-:W-:Y:S01]  /*2c40*/  IADD3 R14, R14, UR16, RZ ;  /* 0x000000100e0e7c10 */ /* 0x000fe2000fffe0ff */
[----:B------:R-:W-:Y:S01]  /*2c50*/  IMAD.MOV.U32 R20, RZ, RZ, R200 ;  /* 0x000000ffff147224 */ /* 0x000fe200078e00c8 */
[----:B------:R-:W-:Y:S01]  /*2c60*/  HMMA.16816.F32.BF16 R72, R24, R22, R72 ;  /* 0x000000161848723c */ /* 0x000fe20000041848 */
[----:B------:R-:W-:Y:S01]  /*2c70*/  @P0 SHF.R.U32.HI R20, RZ, c[0x0][0x2cc], R7 ;  /* 0x0000b300ff140a19 */ /* 0x000fe20000011607 */
[----:B------:R-:W-:Y:S01]  /*2c80*/  FMUL.FTZ R11, R36, c[0x0][0x320] ;  /* 0x0000c800240b7a20 */ /* 0x000fe20000410000 */
[----:B------:R-:W-:Y:S01]  /*2c90*/  PLOP3.LUT P0, PT, PT, PT, UP2, 0x40, 0x0 ;  /* 0x000000000000781c */ /* 0x000fe20003f0e828 */
[----:B------:R-:W-:Y:S01]  /*2ca0*/  FMUL.FTZ R0, R37, c[0x0][0x320] ;  /* 0x0000c80025007a20 */ /* 0x000fe20000410000 */
[----:B------:R-:W1:Y:S01]  /*2cb0*/  MUFU.TANH R30, R30 ;  /* 0x0000001e001e7308 */ /* 0x000e620000002400 */
[----:B------:R-:W5:Y:S01]  /*2cc0*/  SHFL.IDX PT, R7, R20, RZ, 0x1c1f ;  /* 0x001c1fff14077589 */ /* 0x000f6200000e0000 */
[----:B------:R-:W-:-:S02]  /*2cd0*/  FMUL.FTZ R69, R69, c[0x0][0x320] ;  /* 0x0000c80045457a20 */ /* 0x000fc40000410000 */
[----:B------:R-:W-:Y:S02]  /*2ce0*/  FMUL.FTZ R32, R32, c[0x0][0x320] ;  /* 0x0000c80020207a20 */ /* 0x000fe40000410000 */
[----:B------:R-:W-:Y:S02]  /*2cf0*/  FMUL.FTZ R33, R33, c[0x0][0x320] ;  /* 0x0000c80021217a20 */ /* 0x000fe40000410000 */
[----:B------:R-:W1:Y:S03]  /*2d00*/  MUFU.TANH R8, R8 ;  /* 0x0000000800087308 */ /* 0x000e660000002400 */
[----:B------:R-:W-:Y:S02]  /*2d10*/  FMUL.FTZ R64, R64, c[0x0][0x320] ;  /* 0x0000c80040407a20 */ /* 0x000fe40000410000 */
[----:B------:R-:W-:-:S03]  /*2d20*/  FMUL.FTZ R65, R65, c[0x0][0x320] ;  /* 0x0000c80041417a20 */ /* 0x000fc60000410000 */
[----:B------:R-:W1:Y:S03]  /*2d30*/  MUFU.TANH R9, R9 ;  /* 0x0000000900097308 */ /* 0x000e660000002400 */
[----:B------:R-:W-:Y:S02]  /*2d40*/  FMUL.FTZ R72, R72, c[0x0][0x320] ;  /* 0x0000c80048487a20 */ /* 0x000fe40000410000 */
[----:B------:R-:W-:-:S03]  /*2d50*/  FMUL.FTZ R73, R73, c[0x0][0x320] ;  /* 0x0000c80049497a20 */ /* 0x000fc60000410000 */
[----:B------:R-:W1:Y:S01]  /*2d60*/  MUFU.TANH R11, R11 ;  /* 0x0000000b000b7308 */ /* 0x000e620000002400 */
[--C-:B-----5:R-:W-:Y:S02]  /*2d70*/  IMAD.IADD R19, R16, 0x1, R7.reuse ;  /* 0x0000000110137824 */ /* 0x120fe400078e0207 */
[----:B------:R-:W-:-:S03]  /*2d80*/  IMAD.IADD R18, R14, 0x1, R7 ;  /* 0x000000010e127824 */ /* 0x000fc600078e0207 */
[----:B------:R-:W-:Y:S02]  /*2d90*/  IMNMX R19, R19, R12, PT ;  /* 0x0000000c13137217 */ /* 0x000fe40003800200 */
[----:B------:R-:W1:Y:S08]  /*2da0*/  MUFU.TANH R0, R0 ;  /* 0x0000000000007308 */ /* 0x000e700000002400 */
[----:B------:R1:W1:Y:S08]  /*2db0*/  MUFU.TANH R175, R32 ;  /* 0x0000002000af7308 */ /* 0x0002700000002400 */
[----:B------:R1:W1:Y:S08]  /*2dc0*/  MUFU.TANH R173, R33 ;  /* 0x0000002100ad7308 */ /* 0x0002700000002400 */
[----:B------:R1:W1:Y:S08]  /*2dd0*/  MUFU.TANH R159, R69 ;  /* 0x00000045009f7308 */ /* 0x0002700000002400 */
[----:B------:R1:W1:Y:S08]  /*2de0*/  MUFU.TANH R171, R64 ;  /* 0x0000004000ab7308 */ /* 0x0002700000002400 */
[----:B------:R1:W1:Y:S08]  /*2df0*/  MUFU.TANH R169, R65 ;  /* 0x0000004100a97308 */ /* 0x0002700000002400 */
        /* <DEDUP_REMOVED lines=16> */
.L_x_796:
[----:B------:R-:W-:Y:S02]  /*2f00*/  ULDC UR4, c[0x0][0x32c] ;  /* 0x0000cb0000047ab9 */ /* 0x000fe40000000800 */
[----:B------:R-:W-:-:S06]  /*2f10*/  UISETP.NE.AND UP0, UPT, UR6, UR4, UPT ;  /* 0x000000040600728c */ /* 0x000fcc000bf05270 */
[----:B------:R-:W-:-:S13]  /*2f20*/  PLOP3.LUT P0, PT, PT, PT, UP0, 0x80, 0x0 ;  /* 0x000000000000781c */ /* 0x000fda0003f0f008 */
[----:B------:R-:W-:-:S05]  /*2f30*/  @P0 IMAD.HI.U32 R5, R7, c[0x0][0x330], RZ ;  /* 0x0000cc0007050a27 */ /* 0x000fca00078e00ff */
[----:B------:R-:W-:Y:S02]  /*2f40*/  @P0 SHF.R.U32.HI R7, RZ, c[0x0][0x334], R5 ;  /* 0x0000cd00ff070a19 */ /* 0x000fe40000011605 */
.L_x_797:
[----:B------:R-:W-:Y:S05]  /*2f50*/  BSYNC B0 ;  /* 0x0000000000007941 */ /* 0x000fea0003800000 */
.L_x_795:
[----:B------:R-:W-:-:S04]  /*2f60*/  IMAD R10, R7, c[0x0][0x32c], -R6 ;  /* 0x0000cb00070a7a24 */ /* 0x000fc800078e0a06 */
[----:B------:R-:W-:-:S05]  /*2f70*/  IMAD.IADD R5, R10, 0x1, -R201 ;  /* 0x000000010a057824 */ /* 0x000fca00078e0ac9 */
[----:B------:R-:W-:Y:S02]  /*2f80*/  IADD3 R10, R5, c[0x0][0x32c], RZ ;  /* 0x0000cb00050a7a10 */ /* 0x000fe40007ffe0ff */
[----:B------:R-:W-:Y:S02]  /*2f90*/  IMNMX R18, R18, R5, !PT ;  /* 0x0000000512127217 */ /* 0x000fe40007800200 */
[----:B------:R-:W-:Y:S02]  /*2fa0*/  IMNMX R19, R19, R10, PT ;  /* 0x0000000a13137217 */ /* 0x000fe40003800200 */
.L_x_794:
[----:B--234-:R-:W-:Y:S01]  /*2fb0*/  ISETP.LT.AND P6, PT, RZ, UR17, PT ;  /* 0x00000011ff007c0c */ /* 0x01cfe2000bfc1270 */
[----:B------:R-:W2:Y:S01]  /*2fc0*/  SHFL.IDX PT, R25, R20, 0x1, 0x1c1f ;  /* 0x003c1f0014197f89 */ /* 0x000ea200000e0000 */
[----:B------:R-:W-:Y:S02]  /*2fd0*/  FMUL.FTZ R10, R38, c[0x0][0x320] ;  /* 0x0000c800260a7a20 */ /* 0x000fe40000410000 */
[C---:B------:R-:W-:Y:S01]  /*2fe0*/  ISETP.GT.AND P0, PT, R18.reuse, RZ, P6 ;  /* 0x000000ff1200720c */ /* 0x040fe20003704270 */
[----:B------:R-:W-:Y:S01]  /*2ff0*/  FMUL.FTZ R17, R39, c[0x0][0x320] ;  /* 0x0000c80027117a20 */ /* 0x000fe20000410000 */
        /* <DEDUP_REMOVED lines=22> */
[----:B------:R-:W-:Y:S01]  /*3160*/  ISETP.LT.OR P0, PT, R19, 0x11, P0 ;  /* 0x000000111300780c */ /* 0x000fe20000701670 */
[----:B------:R-:W-:Y:S01]  /*3170*/  FMUL.FTZ R71, R71, c[0x0][0x320] ;  /* 0x0000c80047477a20 */ /* 0x000fe20000410000 */
[----:B-1----:R-:W-:Y:S01]  /*3180*/  FSEL R13, R30, -INF , !P5 ;  /* 0xff8000001e0d7808 */ /* 0x002fe20006800000 */
[----:B------:R-:W1:Y:S01]  /*3190*/  MUFU.TANH R10, R10 ;  /* 0x0000000a000a7308 */ /* 0x000e620000002400 */
[----:B------:R-:W-:-:S02]  /*31a0*/  FSEL R7, R8, -INF , !P0 ;  /* 0xff80000008077808 */ /* 0x000fc40004000000 */
[C---:B------:R-:W-:Y:S02]  /*31b0*/  ISETP.GT.AND P0, PT, R18.reuse, 0x18, P6 ;  /* 0x000000181200780c */ /* 0x040fe40003704270 */
[C---:B------:R-:W-:Y:S02]  /*31c0*/  ISETP.GT.AND P5, PT, R18.reuse, 0x11, P6 ;  /* 0x000000111200780c */ /* 0x040fe400037a4270 */
[C---:B------:R-:W-:Y:S01]  /*31d0*/  ISETP.LT.OR P0, PT, R19.reuse, 0x19, P0 ;  /* 0x000000191300780c */ /* 0x040fe20000701670 */
[----:B------:R-:W3:Y:S01]  /*31e0*/  MUFU.TANH R17, R17 ;  /* 0x0000001100117308 */ /* 0x000ee20000002400 */
[----:B------:R-:W-:Y:S02]  /*31f0*/  ISETP.LT.OR P5, PT, R19, 0x12, P5 ;  /* 0x000000121300780c */ /* 0x000fe40002fa1670 */
[----:B------:R-:W-:Y:S02]  /*3200*/  FSEL R11, R11, -INF , !P0 ;  /* 0xff8000000b0b7808 */ /* 0x000fe40004000000 */
[----:B------:R-:W-:-:S02]  /*3210*/  ISETP.GT.AND P0, PT, R18, 0x20, P6 ;  /* 0x000000201200780c */ /* 0x000fc40003704270 */
[----:B------:R-:W-:Y:S01]  /*3220*/  FSEL R5, R9, -INF , !P5 ;  /* 0xff80000009057808 */ /* 0x000fe20006800000 */
[----:B------:R-:W4:Y:S01]  /*3230*/  MUFU.TANH R21, R21 ;  /* 0x0000001500157308 */ /* 0x000f220000002400 */
[C---:B------:R-:W-:Y:S02]  /*3240*/  ISETP.GT.AND P5, PT, R18.reuse, 0x19, P6 ;  /* 0x000000191200780c */ /* 0x040fe400037a4270 */
[C---:B------:R-:W-:Y:S02]  /*3250*/  ISETP.LT.OR P0, PT, R19.reuse, 0x21, P0 ;  /* 0x000000211300780c */ /* 0x040fe40000701670 */
[----:B------:R-:W-:Y:S02]  /*3260*/  ISETP.LT.OR P5, PT, R19, 0x1a, P5 ;  /* 0x0000001a1300780c */ /* 0x000fe40002fa1670 */
[----:B------:R-:W-:Y:S01]  /*3270*/  FSEL R175, R175, -INF , !P0 ;  /* 0xff800000afaf7808 */ /* 0x000fe20004000000 */
[----:B------:R1:W1:Y:S01]  /*3280*/  MUFU.TANH R178, R34 ;  /* 0x0000002200b27308 */ /* 0x0002620000002400 */
[----:B------:R-:W-:-:S02]  /*3290*/  ISETP.GT.AND P0, PT, R18, 0x28, P6 ;  /* 0x000000281200780c */ /* 0x000fc40003704270 */
[----:B------:R-:W-:Y:S01]  /*32a0*/  FSEL R9, R0, -INF , !P5 ;  /* 0xff80000000097808 */ /* 0x000fe20006800000 */
[----:B------:R-:W-:Y:S01]  /*32b0*/  FMUL.FTZ R0, R43, c[0x0][0x320] ;  /* 0x0000c8002b007a20 */ /* 0x000fe20000410000 */
[C---:B------:R-:W-:Y:S02]  /*32c0*/  ISETP.GT.AND P5, PT, R18.reuse, 0x21, P6 ;  /* 0x000000211200780c */ /* 0x040fe400037a4270 */
[C---:B------:R-:W-:Y:S01]  /*32d0*/  ISETP.LT.OR P0, PT, R19.reuse, 0x29, P0 ;  /* 0x000000291300780c */ /* 0x040fe20000701670 */
[----:B------:R1:W1:Y:S01]  /*32e0*/  MUFU.TANH R162, R35 ;  /* 0x0000002300a27308 */ /* 0x0002620000002400 */
[----:B------:R-:W-:Y:S02]  /*32f0*/  ISETP.LT.OR P5, PT, R19, 0x22, P5 ;  /* 0x000000221300780c */ /* 0x000fe40002fa1670 */
[----:B------:R-:W-:Y:S02]  /*3300*/  FSEL R163, R163, -INF , !P0 ;  /* 0xff800000a3a37808 */ /* 0x000fe40004000000 */
[----:B------:R-:W-:-:S02]  /*3310*/  ISETP.GT.AND P0, PT, R18, 0x30, P6 ;  /* 0x000000301200780c */ /* 0x000fc40003704270 */
[----:B------:R-:W-:Y:S01]  /*3320*/  FSEL R173, R173, -INF , !P5 ;  /* 0xff800000adad7808 */ /* 0x000fe20006800000 */
[----:B------:R-:W1:Y:S01]  /*3330*/  MUFU.TANH R22, R22 ;  /* 0x0000001600167308 */ /* 0x000e620000002400 */
[C---:B------:R-:W-:Y:S02]  /*3340*/  ISETP.GT.AND P5, PT, R18.reuse, 0x29, P6 ;  /* 0x000000291200780c */ /* 0x040fe400037a4270 */
[C---:B------:R-:W-:Y:S02]  /*3350*/  ISETP.LT.OR P0, PT, R19.reuse, 0x31, P0 ;  /* 0x000000311300780c */ /* 0x040fe40000701670 */
[----:B------:R-:W-:Y:S02]  /*3360*/  ISETP.LT.OR P5, PT, R19, 0x2a, P5 ;  /* 0x0000002a1300780c */ /* 0x000fe40002fa1670 */
[----:B------:R-:W-:Y:S01]  /*3370*/  FSEL R171, R171, -INF , !P0 ;  /* 0xff800000abab7808 */ /* 0x000fe20004000000 */
[----:B------:R1:W1:Y:S01]  /*3380*/  MUFU.TANH R160, R70 ;  /* 0x0000004600a07308 */ /* 0x0002620000002400 */
[----:B------:R-:W-:-:S02]  /*3390*/  ISETP.GT.AND P0, PT, R18, 0x38, P6 ;  /* 0x000000381200780c */ /* 0x000fc40003704270 */
[----:B------:R-:W-:Y:S02]  /*33a0*/  FSEL R159, R159, -INF , !P5 ;  /* 0xff8000009f9f7808 */ /* 0x000fe40006800000 */
[----:B------:R-:W-:Y:S02]  /*33b0*/  ISETP.GT.AND P5, PT, R18, 0x31, P6 ;  /* 0x000000311200780c */ /* 0x000fe400037a4270 */
[C---:B------:R-:W-:Y:S01]  /*33c0*/  ISETP.LT.OR P0, PT, R19.reuse, 0x39, P0 ;  /* 0x000000391300780c */ /* 0x040fe20000701670 */
[----:B------:R-:W1:Y:S01]  /*33d0*/  MUFU.TANH R23, R23 ;  /* 0x0000001700177308 */ /* 0x000e620000002400 */
[----:B------:R-:W-:Y:S02]  /*33e0*/  ISETP.LT.OR P5, PT, R19, 0x32, P5 ;  /* 0x000000321300780c */ /* 0x000fe40002fa1670 */
[----:B------:R-:W-:Y:S02]  /*33f0*/  FSEL R167, R167, -INF , !P0 ;  /* 0xff800000a7a77808 */ /* 0x000fe40004000000 */
[----:B------:R-:W-:-:S02]  /*3400*/  PLOP3.LUT P0, PT, PT, PT, UP2, 0x40, 0x0 ;  /* 0x000000000000781c */ /* 0x000fc40003f0e828 */
[----:B------:R-:W-:Y:S01]  /*3410*/  FSEL R169, R169, -INF , !P5 ;  /* 0xff800000a9a97808 */ /* 0x000fe20006800000 */
[----:B------:R-:W1:Y:S01]  /*3420*/  MUFU.TANH R24, R24 ;  /* 0x0000001800187308 */ /* 0x000e620000002400 */
[----:B------:R-:W-:-:S04]  /*3430*/  ISETP.GT.AND P5, PT, R18, 0x39, P6 ;  /* 0x000000391200780c */ /* 0x000fc800037a4270 */
[----:B------:R-:W-:Y:S01]  /*3440*/  ISETP.LT.OR P5, PT, R19, 0x3a, P5 ;  /* 0x0000003a1300780c */ /* 0x000fe20002fa1670 */
[--C-:B--2---:R-:W-:Y:S02]  /*3450*/  IMAD.IADD R19, R16, 0x1, R25.reuse ;  /* 0x0000000110137824 */ /* 0x104fe400078e0219 */
[----:B------:R2:W1:Y:S01]  /*3460*/  MUFU.TANH R172, R66 ;  /* 0x0000004200ac7308 */ /* 0x0004620000002400 */
[----:B------:R-:W-:Y:S02]  /*3470*/  FSEL R165, R165, -INF , !P5 ;  /* 0xff800000a5a57808 */ /* 0x000fe40006800000 */
[----:B------:R-:W-:Y:S01]  /*3480*/  IMNMX R2, R19, R12, PT ;  /* 0x0000000c13027217 */ /* 0x000fe20003800200 */
[----:B------:R-:W-:-:S04]  /*3490*/  IMAD.IADD R19, R14, 0x1, R25 ;  /* 0x000000010e137824 */ /* 0x000fc800078e0219 */
[----:B------:R2:W1:Y:S08]  /*34a0*/  MUFU.TANH R170, R67 ;  /* 0x0000004300aa7308 */ /* 0x0004700000002400 */
[----:B------:R-:W1:Y:S08]  /*34b0*/  MUFU.TANH R0, R0 ;  /* 0x0000000000007308 */ /* 0x000e700000002400 */
[----:B------:R2:W1:Y:S08]  /*34c0*/  MUFU.TANH R168, R74 ;  /* 0x0000004a00a87308 */ /* 0x0004700000002400 */
[----:B------:R2:W1:Y:S08]  /*34d0*/  MUFU.TANH R164, R75 ;  /* 0x0000004b00a47308 */ /* 0x0004700000002400 */
[----:B------:R2:W1:Y:S01]  /*34e0*/  MUFU.TANH R176, R71 ;  /* 0x0000004700b07308 */ /* 0x0004620000002400 */
[----:B------:R-:W-:Y:S05]  /*34f0*/  @P0 BRA `(.L_x_798) ;  /* 0x000001a000000947 */ /* 0x000fea0003800000 */
[----:B---34-:R-:W-:Y:S01]  /*3500*/  IADD3 R25, R25, c[0x0][0x1d0], RZ ;  /* 0x0000740019197a10 */ /* 0x018fe20007ffe0ff */
[----:B------:R-:W-:Y:S03]  /*3510*/  BSSY B0, `(.L_x_799) ;  /* 0x0000013000007945 */ /* 0x000fe60003800000 */
[----:B------:R-:W-:-:S04]  /*3520*/  IADD3 R25, R25, -c[0x0][0x168], RZ ;  /* 0x80005a0019197a10 */ /* 0x000fc80007ffe0ff */
[----:B------:R-:W-:-:S13]  /*3530*/  ISETP.GT.AND P0, PT, R25, -0x1, PT ;  /* 0xffffffff1900780c */ /* 0x000fda0003f04270 */
[----:B------:R-:W-:Y:S05]  /*3540*/  @P0 BRA `(.L_x_800) ;  /* 0x0000009000000947 */ /* 0x000fea0003800000 */
[----:B------:R-:W-:Y:S01]  /*3550*/  ULDC UR4, c[0x0][0x32c] ;  /* 0x0000cb0000047ab9 */ /* 0x000fe20000000800 */
[----:B------:R-:W-:Y:S01]  /*3560*/  LOP3.LUT R12, RZ, R25, RZ, 0x33, !PT ;  /* 0x00000019ff0c7212 */ /* 0x000fe200078e33ff */
[----:B------:R-:W-:-:S06]  /*3570*/  UISETP.NE.AND UP0, UPT, UR6, UR4, UPT ;  /* 0x000000040600728c */ /* 0x000fcc000bf05270 */
[----:B------:R-:W-:Y:S02]  /*3580*/  PLOP3.LUT P5, PT, PT, PT, UP0, 0x80, 0x0 ;  /* 0x000000000000781c */ /* 0x000fe40003faf008 */
[----:B------:R-:W-:-:S11]  /*3590*/  PLOP3.LUT P0, PT, PT, PT, UP0, 0x80, 0x0 ;  /* 0x000000000000781c */ /* 0x000fd60003f0f008 */
[----:B------:R-:W-:-:S05]  /*35a0*/  @P5 IMAD.HI.U32 R8, R12, c[0x0][0x330], RZ ;  /* 0x0000cc000c085a27 */ /* 0x000fca00078e00ff */
[----:B------:R-:W-:-:S04]  /*35b0*/  @P0 SHF.R.U32.HI R12, RZ, c[0x0][0x334], R8 ;  /* 0x0000cd00ff0c0a19 */ /* 0x000fc80000011608 */
[----:B------:R-:W-:Y:S01]  /*35c0*/  LOP3.LUT R25, RZ, R12, RZ, 0x33, !PT ;  /* 0x0000000cff197212 */ /* 0x000fe200078e33ff */
[----:B------:R-:W-:Y:S05]  /*35d0*/  BRA `(.L_x_801) ;  /* 0x0000006000007947 */ /* 0x000fea0003800000 */
.L_x_800:
[----:B------:R-:W-:Y:S02]  /*35e0*/  ULDC UR4, c[0x0][0x32c] ;  /* 0x0000cb0000047ab9 */ /* 0x000fe40000000800 */
[----:B------:R-:W-:-:S06]  /*35f0*/  UISETP.NE.AND UP0, UPT, UR6, UR4, UPT ;  /* 0x000000040600728c */ /* 0x000fcc000bf05270 */
[----:B------:R-:W-:Y:S02]  /*3600*/  PLOP3.LUT P5, PT, PT, PT, UP0, 0x80, 0x0 ;  /* 0x000000000000781c */ /* 0x000fe40003faf008 */
[----:B------:R-:W-:-:S11]  /*3610*/  PLOP3.LUT P0, PT, PT, PT, UP0, 0x80, 0x0 ;  /* 0x000000000000781c */ /* 0x000fd60003f0f008 */
[----:B------:R-:W-:-:S05]  /*3620*/  @P5 IMAD.HI.U32 R8, R25, c[0x0][0x330], RZ ;  /* 0x0000cc0019085a27 */ /* 0x000fca00078e00ff */
[----:B------:R-:W-:Y:S02]  /*3630*/  @P0 SHF.R.U32.HI R25, RZ, c[0x0][0x334], R8 ;  /* 0x0000cd00ff190a19 */ /* 0x000fe40000011608 */
.L_x_801:
[----:B------:R-:W-:Y:S05]  /*3640*/  BSYNC B0 ;  /* 0x0000000000007941 */ /* 0x000fea0003800000 */
.L_x_799:
[----:B------:R-:W-:-:S04]  /*3650*/  IMAD R6, R25, c[0x0][0x32c], -R6 ;  /* 0x0000cb0019067a24 */ /* 0x000fc800078e0a06 */
[----:B------:R-:W-:-:S05]  /*3660*/  IMAD.IADD R6, R6, 0x1, -R201 ;  /* 0x0000000106067824 */ /* 0x000fca00078e0ac9 */
[----:B------:R-:W-:Y:S02]  /*3670*/  IADD3 R25, R6, c[0x0][0x32c], RZ ;  /* 0x0000cb0006197a10 */ /* 0x000fe40007ffe0ff */
[----:B------:R-:W-:Y:S02]  /*3680*/  IMNMX R19, R19, R6, !PT ;  /* 0x0000000613137217 */ /* 0x000fe40007800200 */
[----:B------:R-:W-:Y:S02]  /*3690*/  IMNMX R2, R2, R25, PT ;  /* 0x0000001902027217 */ /* 0x000fe40003800200 */
.L_x_798:
[----:B---34-:R-:W-:Y:S01]  /*36a0*/  ISETP.GT.AND P0, PT, R19, 0x1, P6 ;  /* 0x000000011300780c */ /* 0x018fe20003704270 */
[----:B------:R-:W-:-:S04]  /*36b0*/  DEPBAR.LE SB0, 0x2 ;  /* 0x000080800000791a */ /* 0x000fc80000000000 */
[----:B------:R-:W-:Y:S01]  /*36c0*/  BAR.SYNC.DEFER_BLOCKING 0x0 ;  /* 0x0000000000007b1d */ /* 0x000fe20000010000 */
[----:B------:R-:W-:Y:S01]  /*36d0*/  ISETP.GT.AND P5, PT, R19, 0x8, P6 ;  /* 0x000000081300780c */ /* 0x000fe200037a4270 */
[----:B------:R-:W-:Y:S01]  /*36e0*/  IMAD.SHL.U32 R135, R4, 0x2, RZ ;  /* 0x0000000204877824 */ /* 0x000fe200078e00ff */
[C---:B------:R-:W-:Y:S01]  /*36f0*/  ISETP.LT.OR P0, PT, R2.reuse, 0x2, P0 ;  /* 0x000000020200780c */ /* 0x040fe20000701670 */
[----:B------:R-:W-:Y:S01]  /*3700*/  UIADD3 UR4, UR17, -0x3, URZ ;  /* 0xfffffffd11047890 */ /* 0x000fe2000fffe03f */
[----:B------:R-:W-:Y:S01]  /*3710*/  ISETP.LT.OR P5, PT, R2, 0x9, P5 ;  /* 0x000000090200780c */ /* 0x000fe20002fa1670 */
[--C-:B------:R-:W-:Y:S01]  /*3720*/  IMAD R134, R3, 0x2, R135.reuse ;  /* 0x0000000203867824 */ /* 0x100fe200078e0287 */
[----:B------:R-:W-:Y:S01]  /*3730*/  FMNMX.FTZ R6, R48, R29, !PT ;  /* 0x0000001d30067209 */ /* 0x000fe20007810000 */
[----:B------:R-:W-:Y:S01]  /*3740*/  IMAD.IADD R166, R187, 0x1, R135 ;  /* 0x00000001bba67824 */ /* 0x000fe200078e0287 */
[----:B-1----:R-:W-:Y:S01]  /*3750*/  FSEL R18, R23, -INF , !P0 ;  /* 0xff80000017127808 */ /* 0x002fe20004000000 */
[----:B------:R-:W-:Y:S01]  /*3760*/  IMAD.IADD R155, R187, 0x1, R134 ;  /* 0x00000001bb9b7824 */ /* 0x000fe200078e0286 */
[----:B------:R-:W-:Y:S01]  /*3770*/  ISETP.GT.AND P0, PT, R19, 0x9, P6 ;  /* 0x000000091300780c */ /* 0x000fe20003704270 */
[----:B------:R-:W-:Y:S01]  /*3780*/  IMAD R3, R3, 0x2, R166 ;  /* 0x0000000203037824 */ /* 0x000fe200078e02a6 */
[----:B------:R-:W-:Y:S01]  /*3790*/  FSEL R16, R21, -INF , !P5 ;  /* 0xff80000015107808 */ /* 0x000fe20006800000 */
[----:B------:R-:W-:Y:S01]  /*37a0*/  UISETP.GE.AND UP0, UPT, UR4, UR10, UPT ;  /* 0x0000000a0400728c */ /* 0x000fe2000bf06270 */
[----:B------:R-:W-:Y:S01]  /*37b0*/  ISETP.GT.AND P5, PT, R19, 0x10, P6 ;  /* 0x000000101300780c */ /* 0x000fe200037a4270 */
[----:B------:R-:W-:Y:S01]  /*37c0*/  UIADD3 UR17, UR17, -0x2, URZ ;  /* 0xfffffffe11117890 */ /* 0x000fe2000fffe03f */
[----:B------:R-:W-:-:S02]  /*37d0*/  FMNMX.FTZ R6, R15, R6, !PT ;  /* 0x000000060f067209 */ /* 0x000fc40007810000 */
[C---:B------:R-:W-:Y:S02]  /*37e0*/  ISETP.LT.OR P0, PT, R2.reuse, 0xa, P0 ;  /* 0x0000000a0200780c */ /* 0x040fe40000701670 */
[----:B------:R-:W-:Y:S02]  /*37f0*/  ISETP.LT.OR P5, PT, R2, 0x11, P5 ;  /* 0x000000110200780c */ /* 0x000fe40002fa1670 */
[----:B------:R-:W-:Y:S01]  /*3800*/  FMNMX.FTZ R8, R13, R6, !PT ;  /* 0x000000060d087209 */ /* 0x000fe20007810000 */
[----:B------:R-:W-:Y:S01]  /*3810*/  LDSM.16.MT88.4 R40, [R135+0x2100] ;  /* 0x002100008728783b */ /* 0x000fe20000004200 */
[----:B------:R-:W-:Y:S01]  /*3820*/  FSEL R6, R22, -INF , !P0 ;  /* 0xff80000016067808 */ /* 0x000fe20004000000 */
[----:B------:R-:W-:Y:S01]  /*3830*/  @UP0 USHF.R.S32.HI UR5, URZ, 0x1f, UR4 ;  /* 0x0000001f3f050899 */ /* 0x000fe20008011404 */
[----:B------:R-:W-:Y:S01]  /*3840*/  ISETP.GT.AND P0, PT, R19, 0x11, P6 ;  /* 0x000000111300780c */ /* 0x000fe20003704270 */
[----:B--2---:R-:W-:Y:S01]  /*3850*/  LDSM.16.MT88.4 R64, [R155+0x2100] ;  /* 0x002100009b40783b */ /* 0x004fe20000004200 */
[----:B------:R-:W-:-:S02]  /*3860*/  FSEL R14, R24, -INF , !P5 ;  /* 0xff800000180e7808 */ /* 0x000fc40006800000 */
[----:B------:R-:W-:Y:S01]  /*3870*/  FMNMX.FTZ R8, R7, R8, !PT ;  /* 0x0000000807087209 */ /* 0x000fe20007810000 */
[----:B------:R-:W-:Y:S01]  /*3880*/  LDSM.16.MT88.4 R72, [R135+0x4100] ;  /* 0x004100008748783b */ /* 0x000fe20000004200 */
[----:B------:R-:W-:Y:S02]  /*3890*/  ISETP.GT.AND P5, PT, R19, RZ, P6 ;  /* 0x000000ff1300720c */ /* 0x000fe400037a4270 */
[C---:B------:R-:W-:Y:S01]  /*38a0*/  ISETP.LT.OR P0, PT, R2.reuse, 0x12, P0 ;  /* 0x000000120200780c */ /* 0x040fe20000701670 */
[----:B------:R-:W-:Y:S01]  /*38b0*/  LDSM.16.MT88.4 R124, [R135+0x100] ;  /* 0x00010000877c783b */ /* 0x000fe20000004200 */
[----:B------:R-:W-:Y:S02]  /*38c0*/  FMNMX.FTZ R8, R5, R8, !PT ;  /* 0x0000000805087209 */ /* 0x000fe40007810000 */
[----:B------:R-:W-:Y:S01]  /*38d0*/  ISETP.LT.OR P5, PT, R2, 0x1, P5 ;  /* 0x000000010200780c */ /* 0x000fe20002fa1670 */
[----:B------:R-:W-:Y:S01]  /*38e0*/  LDSM.16.MT88.4 R116, [R166+0x100] ;  /* 0x00010000a674783b */ /* 0x000fe20000004200 */
[----:B------:R-:W-:-:S02]  /*38f0*/  FSEL R12, R0, -INF , !P0 ;  /* 0xff800000000c7808 */ /* 0x000fc40004000000 */
[----:B------:R-:W-:Y:S01]  /*3900*/  FMNMX.FTZ R0, R11, R8, !PT ;  /* 0x000000080b007209 */ /* 0x000fe20007810000 */
[----:B------:R-:W-:Y:S01]  /*3910*/  LDSM.16.MT88.4 R108, [R134+0x100] ;  /* 0x00010000866c783b */ /* 0x000fe20000004200 */
[----:B------:R-:W-:Y:S02]  /*3920*/  FSEL R28, R28, -INF , !P5 ;  /* 0xff8000001c1c7808 */ /* 0x000fe40006800000 */
[----:B------:R-:W-:Y:S01]  /*3930*/  FMNMX.FTZ R0, R9, R0, !PT ;  /* 0x0000000009007209 */ /* 0x000fe20007810000 */
[----:B------:R-:W-:Y:S01]  /*3940*/  LDSM.16.MT88.4 R100, [R3+0x100] ;  /* 0x000100000364783b */ /* 0x000fe20000004200 */
[----:B------:R-:W-:Y:S02]  /*3950*/  FMNMX.FTZ R21, R28, R18, !PT ;  /* 0x000000121c157209 */ /* 0x000fe40007810000 */
[----:B------:R-:W-:Y:S01]  /*3960*/  ISETP.GT.AND P5, PT, R19, 0x19, P6 ;  /* 0x000000191300780c */ /* 0x000fe200037a4270 */
[----:B------:R-:W-:Y:S01]  /*3970*/  LDSM.16.MT88.4 R56, [R134+0x2100] ;  /* 0x002100008638783b */ /* 0x000fe20000004200 */
[----:B------:R-:W-:-:S02]  /*3980*/  FMNMX.FTZ R0, R175, R0, !PT ;  /* 0x00000000af007209 */ /* 0x000fc40007810000 */
[----:B------:R-:W-:Y:S01]  /*3990*/  ISETP.GT.AND P0, PT, R19, 0x18, P6 ;  /* 0x000000181300780c */ /* 0x000fe20003704270 */
[----:B------:R-:W-:Y:S01]  /*39a0*/  LDSM.16.MT88.4 R80, [R166+0x4100] ;  /* 0x00410000a650783b */ /* 0x000fe20000004200 */
[----:B------:R-:W-:Y:S02]  /*39b0*/  FMNMX.FTZ R21, R16, R21, !PT ;  /* 0x0000001510157209 */ /* 0x000fe40007810000 */
[C---:B------:R-:W-:Y:S01]  /*39c0*/  ISETP.LT.OR P5, PT, R2.reuse, 0x1a, P5 ;  /* 0x0000001a0200780c */ /* 0x040fe20002fa1670 */
[----:B------:R-:W-:Y:S01]  /*39d0*/  LDSM.16.MT88.4 R88, [R134+0x4100] ;  /* 0x004100008658783b */ /* 0x000fe20000004200 */
[----:B------:R-:W-:Y:S02]  /*39e0*/  FMNMX.FTZ R0, R173, R0, !PT ;  /* 0x00000000ad007209 */ /* 0x000fe40007810000 */
[----:B------:R-:W-:Y:S01]  /*39f0*/  ISETP.LT.OR P0, PT, R2, 0x19, P0 ;  /* 0x000000190200780c */ /* 0x000fe20000701670 */
[----:B------:R-:W-:Y:S01]  /*3a00*/  LDSM.16.MT88.4 R140, [R135+0x900] ;  /* 0x00090000878c783b */ /* 0x000fe20000004200 */
[----:B------:R-:W-:-:S02]  /*3a10*/  FMNMX.FTZ R21, R6, R21, !PT ;  /* 0x0000001506157209 */ /* 0x000fc40007810000 */
[----:B------:R-:W-:Y:S01]  /*3a20*/  FSEL R8, R17, -INF , !P5 ;  /* 0xff80000011087808 */ /* 0x000fe20006800000 */
[----:B------:R-:W-:Y:S01]  /*3a30*/  LDSM.16.MT88.4 R32, [R134+0x900] ;  /* 0x000900008620783b */ /* 0x000fe20000004200 */
[----:B------:R-:W-:Y:S02]  /*3a40*/  FMNMX.FTZ R0, R163, R0, !PT ;  /* 0x00000000a3007209 */ /* 0x000fe40007810000 */
[----:B------:R-:W-:Y:S01]  /*3a50*/  FSEL R10, R10, -INF , !P0 ;  /* 0xff8000000a0a7808 */ /* 0x000fe20004000000 */
[----:B------:R-:W-:Y:S01]  /*3a60*/  LDSM.16.MT88.4 R136, [R166+0x900] ;  /* 0x00090000a688783b */ /* 0x000fe20000004200 */
[----:B------:R-:W-:Y:S02]  /*3a70*/  FMNMX.FTZ R17, R14, R21, !PT ;  /* 0x000000150e117209 */ /* 0x000fe40007810000 */
[----:B------:R-:W-:Y:S01]  /*3a80*/  ISETP.GT.AND P0, PT, R19, 0x20, P6 ;  /* 0x000000201300780c */ /* 0x000fe20003704270 */
[----:B------:R-:W-:Y:S01]  /*3a90*/  LDSM.16.MT88.4 R24, [R166+0x2900] ;  /* 0x00290000a618783b */ /* 0x000fe20000004200 */
[----:B------:R-:W-:-:S02]  /*3aa0*/  FMNMX.FTZ R0, R159, R0, !PT ;  /* 0x000000009f007209 */ /* 0x000fc40007810000 */
[----:B------:R-:W-:Y:S02]  /*3ab0*/  FMNMX.FTZ R17, R12, R17, !PT ;  /* 0x000000110c117209 */ /* 0x000fe40007810000 */
[----:B------:R-:W-:Y:S02]  /*3ac0*/  ISETP.LT.OR P0, PT, R2, 0x21, P0 ;  /* 0x000000210200780c */ /* 0x000fe40000701670 */
[----:B------:R-:W-:Y:S02]  /*3ad0*/  ISETP.GT.AND P5, PT, R19, 0x21, P6 ;  /* 0x000000211300780c */ /* 0x000fe400037a4270 */
[----:B------:R-:W-:Y:S02]  /*3ae0*/  FMNMX.FTZ R0, R171, R0, !PT ;  /* 0x00000000ab007209 */ /* 0x000fe40007810000 */
[----:B------:R-:W-:Y:S02]  /*3af0*/  FMNMX.FTZ R17, R10, R17, !PT ;  /* 0x000000110a117209 */ /* 0x000fe40007810000 */
[----:B------:R-:W-:-:S02]  /*3b00*/  FSEL R178, R178, -INF , !P0 ;  /* 0xff800000b2b27808 */ /* 0x000fc40004000000 */
[----:B------:R-:W-:Y:S02]  /*3b10*/  ISETP.GT.AND P0, PT, R19, 0x28, P6 ;  /* 0x000000281300780c */ /* 0x000fe40003704270 */
[----:B------:R-:W-:Y:S02]  /*3b20*/  ISETP.LT.OR P5, PT, R2, 0x22, P5 ;  /* 0x000000220200780c */ /* 0x000fe40002fa1670 */
[----:B------:R-:W-:Y:S02]  /*3b30*/  FMNMX.FTZ R0, R169, R0, !PT ;  /* 0x00000000a9007209 */ /* 0x000fe40007810000 */
[----:B------:R-:W-:Y:S02]  /*3b40*/  FMNMX.FTZ R17, R8, R17, !PT ;  /* 0x0000001108117209 */ /* 0x000fe40007810000 */
[----:B------:R-:W-:Y:S02]  /*3b50*/  ISETP.LT.OR P0, PT, R2, 0x29, P0 ;  /* 0x000000290200780c */ /* 0x000fe40000701670 */
[----:B------:R-:W-:-:S02]  /*3b60*/  FSEL R162, R162, -INF , !P5 ;  /* 0xff800000a2a27808 */ /* 0x000fc40006800000 */
[----:B------:R-:W-:Y:S02]  /*3b70*/  ISETP.GT.AND P5, PT, R19, 0x29, P6 ;  /* 0x000000291300780c */ /* 0x000fe400037a4270 */
[----:B------:R-:W-:Y:S02]  /*3b80*/  FMNMX.FTZ R0, R167, R0, !PT ;  /* 0x00000000a7007209 */ /* 0x000fe40007810000 */
[----:B------:R-:W-:Y:S02]  /*3b90*/  FMNMX.FTZ R17, R178, R17, !PT ;  /* 0x00000011b2117209 */ /* 0x000fe40007810000 */
[----:B------:R-:W-:Y:S02]  /*3ba0*/  FSEL R160, R160, -INF , !P0 ;  /* 0xff800000a0a07808 */ /* 0x000fe40004000000 */
[----:B------:R-:W-:Y:S02]  /*3bb0*/  ISETP.GT.AND P0, PT, R19, 0x30, P6 ;  /* 0x000000301300780c */ /* 0x000fe40003704270 */
[----:B------:R-:W-:-:S02]  /*3bc0*/  ISETP.LT.OR P5, PT, R2, 0x2a, P5 ;  /* 0x0000002a0200780c */ /* 0x000fc40002fa1670 */
[----:B------:R-:W-:Y:S02]  /*3bd0*/  FMNMX.FTZ R0, R165, R0, !PT ;  /* 0x00000000a5007209 */ /* 0x000fe40007810000 */
[----:B------:R-:W-:Y:S02]  /*3be0*/  FMNMX.FTZ R21, R162, R17, !PT ;  /* 0x00000011a2157209 */ /* 0x000fe40007810000 */
[----:B------:R-:W-:Y:S01]  /*3bf0*/  ISETP.LT.OR P0, PT, R2, 0x31, P0 ;  /* 0x000000310200780c */ /* 0x000fe20000701670 */
[----:B------:R-:W1:Y:S01]  /*3c00*/  SHFL.BFLY PT, R17, R0, 0x2, 0x1f ;  /* 0x0c401f0000117f89 */ /* 0x000e6200000e0000 */
[----:B------:R-:W-:Y:S02]  /*3c10*/  FSEL R176, R176, -INF , !P5 ;  /* 0xff800000b0b07808 */ /* 0x000fe40006800000 */
[----:B------:R-:W-:Y:S02]  /*3c20*/  ISETP.GT.AND P5, PT, R19, 0x31, P6 ;  /* 0x000000311300780c */ /* 0x000fe400037a4270 */
[----:B------:R-:W-:-:S02]  /*3c30*/  FMNMX.FTZ R21, R160, R21, !PT ;  /* 0x00000015a0157209 */ /* 0x000fc40007810000 */
[----:B------:R-:W-:Y:S02]  /*3c40*/  FSEL R172, R172, -INF , !P0 ;  /* 0xff800000acac7808 */ /* 0x000fe40004000000 */
[C---:B------:R-:W-:Y:S02]  /*3c50*/  ISETP.GT.AND P0, PT, R19.reuse, 0x38, P6 ;  /* 0x000000381300780c */ /* 0x040fe40003704270 */
[----:B------:R-:W-:Y:S02]  /*3c60*/  ISETP.LT.OR P5, PT, R2, 0x32, P5 ;  /* 0x000000320200780c */ /* 0x000fe40002fa1670 */
[----:B------:R-:W-:Y:S02]  /*3c70*/  FMNMX.FTZ R21, R176, R21, !PT ;  /* 0x00000015b0157209 */ /* 0x000fe40007810000 */
[----:B------:R-:W-:Y:S02]  /*3c80*/  ISETP.GT.AND P6, PT, R19, 0x39, P6 ;  /* 0x000000391300780c */ /* 0x000fe400037c4270 */
[----:B------:R-:W-:-:S02]  /*3c90*/  ISETP.LT.OR P0, PT, R2, 0x39, P0 ;  /* 0x000000390200780c */ /* 0x000fc40000701670 */
[----:B------:R-:W-:Y:S02]  /*3ca0*/  FSEL R170, R170, -INF , !P5 ;  /* 0xff800000aaaa7808 */ /* 0x000fe40006800000 */
[----:B------:R-:W-:Y:S02]  /*3cb0*/  FMNMX.FTZ R21, R172, R21, !PT ;  /* 0x00000015ac157209 */ /* 0x000fe40007810000 */
[----:B------:R-:W-:Y:S02]  /*3cc0*/  ISETP.LT.OR P6, PT, R2, 0x3a, P6 ;  /* 0x0000003a0200780c */ /* 0x000fe400037c1670 */
[----:B------:R-:W-:Y:S02]  /*3cd0*/  FSEL R168, R168, -INF , !P0 ;  /* 0xff800000a8a87808 */ /* 0x000fe40004000000 */
[----:B------:R-:W-:Y:S02]  /*3ce0*/  FMNMX.FTZ R21, R170, R21, !PT ;  /* 0x00000015aa157209 */ /* 0x000fe40007810000 */
[----:B------:R-:W-:-:S02]  /*3cf0*/  FSEL R164, R164, -INF , !P6 ;  /* 0xff800000a4a47808 */ /* 0x000fc40007000000 */
[----:B------:R-:W-:Y:S02]  /*3d00*/  FMNMX.FTZ R19, R168, R21, !PT ;  /* 0x00000015a8137209 */ /* 0x000fe40007810000 */
[----:B-1----:R-:W-:Y:S02]  /*3d10*/  FMNMX.FTZ R21, R0, R17, !PT ;  /* 0x0000001100157209 */ /* 0x002fe40007810000 */
[----:B------:R-:W-:Y:S02]  /*3d20*/  FMNMX.FTZ R19, R164, R19, !PT ;  /* 0x00000013a4137209 */ /* 0x000fe40007810000 */
[----:B------:R-:W-:Y:S01]  /*3d30*/  PLOP3.LUT P6, PT, PT, PT, UP0, 0x80, 0x0 ;  /* 0x000000000000781c */ /* 0x000fe20003fcf008 */
[----:B------:R-:W1:Y:S01]  /*3d40*/  SHFL.BFLY PT, R2, R21, 0x1, 0x1f ;  /* 0x0c201f0015027f89 */ /* 0x000e6200000e0000 */
[----:B------:R-:W-:-:S03]  /*3d50*/  PLOP3.LUT P5, PT, PT, PT, UP0, 0x80, 0x0 ;  /* 0x000000000000781c */ /* 0x000fc60003faf008 */
[----:B------:R-:W2:Y:S01]  /*3d60*/  SHFL.BFLY PT, R0, R19, 0x2, 0x1f ;  /* 0x0c401f0013007f89 */ /* 0x000ea200000e0000 */
[----:B-1----:R-:W-:-:S03]  /*3d70*/  FMNMX.FTZ R2, R21, R2, !PT ;  /* 0x0000000215027209 */ /* 0x002fc60007810000 */
[----:B------:R-:W-:Y:S01]  /*3d80*/  LDSM.16.MT88.4 R20, [R134+0x2900] ;  /* 0x002900008614783b */ /* 0x000fe20000004200 */
[----:B--2---:R-:W-:Y:S01]  /*3d90*/  FMNMX.FTZ R17, R19, R0, !PT ;  /* 0x0000000013117209 */ /* 0x004fe20007810000 */
[C---:B------:R-:W-:Y:S01]  /*3da0*/  FMUL.FTZ R174, R2.reuse, c[0x0][0x2d0] ;  /* 0x0000b40002ae7a20 */ /* 0x040fe20000410000 */
[----:B------:R-:W-:-:S03]  /*3db0*/  FSETP.NEU.FTZ.AND P0, PT, R2, -INF , PT ;  /* 0xff8000000200780b */ /* 0x000fc60003f1d000 */
[----:B------:R-:W1:Y:S01]  /*3dc0*/  SHFL.BFLY PT, R0, R17, 0x1, 0x1f ;  /* 0x0c201f0011007f89 */ /* 0x000e6200000e0000 */
[----:B------:R-:W-:-:S05]  /*3dd0*/  FSEL R174, R174, RZ, P0 ;  /* 0x000000ffaeae7208 */ /* 0x000fca0000000000 */
[--C-:B------:R-:W-:Y:S02]  /*3de0*/  FFMA.FTZ R158, R48, c[0x0][0x2d0], -R174.reuse ;  /* 0x0000b400309e7a23 */ /* 0x100fe400000108ae */
[--C-:B------:R-:W-:Y:S01]  /*3df0*/  FFMA.FTZ R157, R29, c[0x0][0x2d0], -R174.reuse ;  /* 0x0000b4001d9d7a23 */ /* 0x100fe200000108ae */
[----:B------:R-:W2:Y:S01]  /*3e00*/  LDSM.16.MT88.4 R48, [R166+0x2100] ;  /* 0x00210000a630783b */ /* 0x000ea20000004200 */
[--C-:B------:R-:W-:Y:S02]  /*3e10*/  FFMA.FTZ R156, R15, c[0x0][0x2d0], -R174.reuse ;  /* 0x0000b4000f9c7a23 */ /* 0x100fe400000108ae */
[--C-:B------:R-:W-:Y:S01]  /*3e20*/  FFMA.FTZ R151, R13, c[0x0][0x2d0], -R174.reuse ;  /* 0x0000b4000d977a23 */ /* 0x100fe200000108ae */
[----:B------:R-:W-:Y:S01]  /*3e30*/  MUFU.EX2 R158, R158 ;  /* 0x0000009e009e7308 */ /* 0x000fe20000000800 */
[--C-:B------:R-:W-:Y:S02]  /*3e40*/  FFMA.FTZ R152, R7, c[0x0][0x2d0], -R174.reuse ;  /* 0x0000b40007987a23 */ /* 0x100fe400000108ae */
[----:B------:R-:W-:-:S02]  /*3e50*/  FFMA.FTZ R149, R5, c[0x0][0x2d0], -R174 ;  /* 0x0000b40005957a23 */ /* 0x000fc400000108ae */
[--C-:B------:R-:W-:Y:S02]  /*3e60*/  FFMA.FTZ R146, R11, c[0x0][0x2d0], -R174.reuse ;  /* 0x0000b4000b927a23 */ /* 0x100fe400000108ae */
[--C-:B------:R-:W-:Y:S01]  /*3e70*/  FFMA.FTZ R145, R9, c[0x0][0x2d0], -R174.reuse ;  /* 0x0000b40009917a23 */ /* 0x100fe200000108ae */
[----:B------:R-:W3:Y:S01]  /*3e80*/  MUFU.EX2 R157, R157 ;  /* 0x0000009d009d7308 */ /* 0x000ee20000000800 */
[----:B------:R-:W-:Y:S01]  /*3e90*/  FFMA.FTZ R205, R165, c[0x0][0x2d0], -R174 ;  /* 0x0000b400a5cd7a23 */ /* 0x000fe200000108ae */
[----:B-1----:R-:W-:-:S04]  /*3ea0*/  FMNMX.FTZ R0, R17, R0, !PT ;  /* 0x0000000011007209 */ /* 0x002fc80007810000 */
[C---:B------:R-:W-:Y:S01]  /*3eb0*/  FSETP.NEU.FTZ.AND P0, PT, R0.reuse, -INF , PT ;  /* 0xff8000000000780b */ /* 0x040fe20003f1d000 */
[----:B------:R-:W-:Y:S01]  /*3ec0*/  FMUL.FTZ R161, R0, c[0x0][0x2d0] ;  /* 0x0000b40000a17a20 */ /* 0x000fe20000410000 */
[----:B------:R-:W-:Y:S04]  /*3ed0*/  MUFU.EX2 R156, R156 ;  /* 0x0000009c009c7308 */ /* 0x000fe80000000800 */
[----:B------:R-:W-:Y:S02]  /*3ee0*/  FSEL R161, R161, RZ, P0 ;  /* 0x000000ffa1a17208 */ /* 0x000fe40000000000 */
[----:B------:R-:W-:Y:S02]  /*3ef0*/  PLOP3.LUT P0, PT, PT, PT, UP0, 0x80, 0x0 ;  /* 0x000000000000781c */ /* 0x000fe40003f0f008 */
[----:B------:R-:W1:Y:S01]  /*3f00*/  MUFU.EX2 R151, R151 ;  /* 0x0000009700977308 */ /* 0x000e620000000800 */
[--C-:B------:R-:W-:Y:S01]  /*3f10*/  FFMA.FTZ R154, R28, c[0x0][0x2d0], -R161.reuse ;  /* 0x0000b4001c9a7a23 */ /* 0x100fe200000108a1 */
[----:B---3--:R-:W-:Y:S01]  /*3f20*/  F2FP.BF16.PACK_AB R96, R157, R158 ;  /* 0x0000009e9d60723e */ /* 0x008fe200000010ff */
[--C-:B------:R-:W-:Y:S01]  /*3f30*/  FFMA.FTZ R153, R18, c[0x0][0x2d0], -R161.reuse ;  /* 0x0000b40012997a23 */ /* 0x100fe200000108a1 */
[----:B------:R-:W-:Y:S01]  /*3f40*/  LDSM.16.MT88.4 R28, [R155+0x900] ;  /* 0x000900009b1c783b */ /* 0x000fe20000004200 */
[----:B------:R-:W-:-:S02]  /*3f50*/  FFMA.FTZ R150, R16, c[0x0][0x2d0], -R161 ;  /* 0x0000b40010967a23 */ /* 0x000fc400000108a1 */
[--C-:B------:R-:W-:Y:S01]  /*3f60*/  FFMA.FTZ R147, R6, c[0x0][0x2d0], -R161.reuse ;  /* 0x0000b40006937a23 */ /* 0x100fe200000108a1 */
[----:B------:R-:W-:Y:S01]  /*3f70*/  MUFU.EX2 R154, R154 ;  /* 0x0000009a009a7308 */ /* 0x000fe20000000800 */
[----:B------:R3:W4:Y:S01]  /*3f80*/  LDSM.16.MT88.4 R4, [R3+0x4100] ;  /* 0x004100000304783b */ /* 0x0007220000004200 */
[--C-:B------:R-:W-:Y:S02]  /*3f90*/  FFMA.FTZ R148, R14, c[0x0][0x2d0], -R161.reuse ;  /* 0x0000b4000e947a23 */ /* 0x100fe400000108a1 */
[--C-:B------:R-:W-:Y:S01]  /*3fa0*/  FFMA.FTZ R133, R12, c[0x0][0x2d0], -R161.reuse ;  /* 0x0000b4000c857a23 */ /* 0x100fe200000108a1 */
[----:B------:R-:W5:Y:S01]  /*3fb0*/  LDSM.16.MT88.4 R16, [R135+0x2900] ;  /* 0x002900008710783b */ /* 0x000f620000004200 */
[--C-:B------:R-:W-:Y:S02]  /*3fc0*/  FFMA.FTZ R144, R10, c[0x0][0x2d0], -R161.reuse ;  /* 0x0000b4000a907a23 */ /* 0x100fe400000108a1 */
[----:B------:R-:W2:Y:S01]  /*3fd0*/  MUFU.EX2 R153, R153 ;  /* 0x0000009900997308 */ /* 0x000ea20000000800 */
[----:B-1----:R-:W-:Y:S01]  /*3fe0*/  F2FP.BF16.PACK_AB R98, R151, R156 ;  /* 0x0000009c9762723e */ /* 0x002fe200000010ff */
[----:B------:R-:W1:Y:S01]  /*3ff0*/  LDSM.16.MT88.4 R12, [R155+0x2900] ;  /* 0x002900009b0c783b */ /* 0x000e620000004200 */
[----:B------:R-:W-:-:S02]  /*4000*/  FFMA.FTZ R162, R162, c[0x0][0x2d0], -R161 ;  /* 0x0000b400a2a27a23 */ /* 0x000fc400000108a1 */
[--C-:B------:R-:W-:Y:S02]  /*4010*/  FFMA.FTZ R160, R160, c[0x0][0x2d0], -R161.reuse ;  /* 0x0000b400a0a07a23 */ /* 0x100fe400000108a1 */
[--C-:B------:R-:W-:Y:S01]  /*4020*/  FFMA.FTZ R170, R170, c[0x0][0x2d0], -R161.reuse ;  /* 0x0000b400aaaa7a23 */ /* 0x100fe200000108a1 */
[----:B------:R-:W-:Y:S01]  /*4030*/  MUFU.EX2 R150, R150 ;  /* 0x0000009600967308 */ /* 0x000fe20000000800 */
[--C-:B------:R-:W-:Y:S02]  /*4040*/  FFMA.FTZ R165, R168, c[0x0][0x2d0], -R161.reuse ;  /* 0x0000b400a8a57a23 */ /* 0x100fe400000108a1 */
[----:B------:R-:W-:Y:S02]  /*4050*/  FFMA.FTZ R206, R164, c[0x0][0x2d0], -R161 ;  /* 0x0000b400a4ce7a23 */ /* 0x000fe400000108a1 */
[----:B------:R-:W-:-:S03]  /*4060*/  FADD.FTZ R157, R158, R157 ;  /* 0x0000009d9e9d7221 */ /* 0x000fc60000010000 */
[----:B------:R-:W4:Y:S01]  /*4070*/  MUFU.EX2 R147, R147 ;  /* 0x0000009300937308 */ /* 0x000f220000000800 */
[----:B--2---:R-:W-:Y:S01]  /*4080*/  F2FP.BF16.PACK_AB R97, R153, R154 ;  /* 0x0000009a9961723e */ /* 0x004fe200000010ff */
[----:B---3--:R-:W-:Y:S02]  /*4090*/  FFMA.FTZ R3, R8, c[0x0][0x2d0], -R161 ;  /* 0x0000b40008037a23 */ /* 0x008fe400000108a1 */
[----:B------:R-:W2:Y:S01]  /*40a0*/  LDSM.16.MT88.4 R8, [R135+0x4900] ;  /* 0x004900008708783b */ /* 0x000ea20000004200 */
[----:B------:R-:W-:Y:S02]  /*40b0*/  FADD.FTZ R153, R154, R153 ;  /* 0x000000999a997221 */ /* 0x000fe40000010000 */
[----:B------:R-:W-:Y:S01]  /*40c0*/  FADD.FTZ R156, R156, R157 ;  /* 0x0000009d9c9c7221 */ /* 0x000fe20000010000 */
[----:B------:R-:W-:Y:S03]  /*40d0*/  MUFU.EX2 R152, R152 ;  /* 0x0000009800987308 */ /* 0x000fe60000000800 */
[----:B------:R-:W-:Y:S01]  /*40e0*/  FADD.FTZ R151, R151, R156 ;  /* 0x0000009c97977221 */ /* 0x000fe20000010000 */
[----:B----4-:R-:W-:-:S04]  /*40f0*/  F2FP.BF16.PACK_AB R99, R147, R150 ;  /* 0x000000969363723e */ /* 0x010fc800000010ff */
[----:B------:R-:W3:Y:S01]  /*4100*/  MUFU.EX2 R149, R149 ;  /* 0x0000009500957308 */ /* 0x000ee20000000800 */
        /* <DEDUP_REMOVED lines=26> */
[C---:B------:R-:W-:Y:S08]  /*42b0*/  HMMA.16816.F32.BF16 R76, R96.reuse, R80, RZ ;  /* 0x00000050604c723c */ /* 0x040ff000000418ff */
        /* <DEDUP_REMOVED lines=9> */
[C---:B------:R-:W-:Y:S07]  /*4350*/  HMMA.16816.F32.BF16 R92, R96.reuse, R4, RZ ;  /* 0x00000004605c723c */ /* 0x040fee00000418ff */
[----:B---3--:R-:W-:Y:S01]  /*4360*/  F2FP.BF16.PACK_AB R4, R149, R152 ;  /* 0x000000989504723e */ /* 0x008fe200000010ff */
[----:B------:R-:W-:Y:S01]  /*4370*/  HMMA.16816.F32.BF16 R96, R96, R6, RZ ;  /* 0x000000066060723c */ /* 0x000fe200000418ff */
[----:B----4-:R-:W-:Y:S01]  /*4380*/  F2FP.BF16.PACK_AB R5, R133, R148 ;  /* 0x000000948505723e */ /* 0x010fe200000010ff */
        /* <DEDUP_REMOVED lines=9> */
[----:B-----5:R-:W-:Y:S01]  /*4420*/  HMMA.16816.F32.BF16 R36, R4, R16, R36 ;  /* 0x000000100424723c */ /* 0x020fe20000041824 */
[----:B------:R-:W-:-:S07]  /*4430*/  FADD.FTZ R144, R3, R144 ;  /* 0x0000009003907221 */ /* 0x000fce0000010000 */
[C---:B------:R-:W-:Y:S01]  /*4440*/  HMMA.16816.F32.BF16 R40, R4.reuse, R18, R40 ;  /* 0x000000120428723c */ /* 0x040fe20000041828 */
[----:B------:R-:W1:Y:S07]  /*4450*/  LDSM.16.MT88.4 R16, [R166+0x4900] ;  /* 0x00490000a610783b */ /* 0x000e6e0000004200 */
[C---:B------:R-:W-:Y:S08]  /*4460*/  HMMA.16816.F32.BF16 R60, R4.reuse, R12, R60 ;  /* 0x0000000c043c723c */ /* 0x040ff0000004183c */
[C---:B------:R-:W-:Y:S01]  /*4470*/  HMMA.16816.F32.BF16 R64, R4.reuse, R14, R64 ;  /* 0x0000000e0440723c */ /* 0x040fe20000041840 */
[----:B------:R-:W3:Y:S07]  /*4480*/  LDSM.16.MT88.4 R12, [R134+0x4900] ;  /* 0x00490000860c783b */ /* 0x000eee0000004200 */
[C---:B--2---:R-:W-:Y:S08]  /*4490*/  HMMA.16816.F32.BF16 R68, R4.reuse, R8, R68 ;  /* 0x000000080444723c */ /* 0x044ff00000041844 */
[C---:B------:R-:W-:Y:S01]  /*44a0*/  HMMA.16816.F32.BF16 R72, R4.reuse, R10, R72 ;  /* 0x0000000a0448723c */ /* 0x040fe20000041848 */
[----:B------:R-:W2:Y:S07]  /*44b0*/  LDSM.16.MT88.4 R8, [R155+0x4900] ;  /* 0x004900009b08783b */ /* 0x000eae0000004200 */
[C---:B------:R-:W-:Y:S08]  /*44c0*/  HMMA.16816.F32.BF16 R52, R4.reuse, R20, R52 ;  /* 0x000000140434723c */ /* 0x040ff00000041834 */
[C---:B------:R-:W-:Y:S01]  /*44d0*/  HMMA.16816.F32.BF16 R56, R4.reuse, R22, R56 ;  /* 0x000000160438723c */ /* 0x040fe20000041838 */
[----:B------:R-:W4:Y:S07]  /*44e0*/  LDSM.16.MT88.4 R20, [R134+0x1100] ;  /* 0x001100008614783b */ /* 0x000f2e0000004200 */
[C---:B------:R-:W-:Y:S07]  /*44f0*/  HMMA.16816.F32.BF16 R128, R4.reuse, R140, R128 ;  /* 0x0000008c0480723c */ /* 0x040fee0000041880 */
[--C-:B------:R-:W-:Y:S01]  /*4500*/  FFMA.FTZ R141, R163, c[0x0][0x2d0], -R174.reuse ;  /* 0x0000b400a38d7a23 */ /* 0x100fe200000108ae */
[----:B------:R-:W-:Y:S01]  /*4510*/  HMMA.16816.F32.BF16 R124, R4, R142, R124 ;  /* 0x0000008e047c723c */ /* 0x000fe2000004187c */
[----:B------:R-:W-:-:S02]  /*4520*/  FFMA.FTZ R140, R175, c[0x0][0x2d0], -R174 ;  /* 0x0000b400af8c7a23 */ /* 0x000fc400000108ae */
[--C-:B------:R-:W-:Y:S02]  /*4530*/  FFMA.FTZ R163, R176, c[0x0][0x2d0], -R161.reuse ;  /* 0x0000b400b0a37a23 */ /* 0x100fe400000108a1 */
[----:B------:R-:W-:Y:S02]  /*4540*/  MUFU.EX2 R141, R141 ;  /* 0x0000008d008d7308 */ /* 0x000fe40000000800 */
[--C-:B------:R-:W-:Y:S01]  /*4550*/  FFMA.FTZ R142, R159, c[0x0][0x2d0], -R174.reuse ;  /* 0x0000b4009f8e7a23 */ /* 0x100fe200000108ae */
[C---:B------:R-:W-:Y:S01]  /*4560*/  HMMA.16816.F32.BF16 R112, R4.reuse, R32, R112 ;  /* 0x000000200470723c */ /* 0x040fe20000041870 */
[----:B------:R-:W-:Y:S02]  /*4570*/  FFMA.FTZ R143, R173, c[0x0][0x2d0], -R174 ;  /* 0x0000b400ad8f7a23 */ /* 0x000fe400000108ae */
[----:B------:R-:W-:Y:S02]  /*4580*/  FFMA.FTZ R159, R178, c[0x0][0x2d0], -R161 ;  /* 0x0000b400b29f7a23 */ /* 0x000fe400000108a1 */
[----:B------:R-:W-:Y:S03]  /*4590*/  MUFU.EX2 R140, R140 ;  /* 0x0000008c008c7308 */ /* 0x000fe60000000800 */
[C---:B------:R-:W-:Y:S01]  /*45a0*/  HMMA.16816.F32.BF16 R108, R4.reuse, R34, R108 ;  /* 0x00000022046c723c */ /* 0x040fe2000004186c */
[----:B------:R-:W-:Y:S04]  /*45b0*/  LDSM.16.MT88.4 R32, [R166+0x1100] ;  /* 0x00110000a620783b */ /* 0x000fe80000004200 */
[----:B------:R-:W5:Y:S03]  /*45c0*/  MUFU.EX2 R143, R143 ;  /* 0x0000008f008f7308 */ /* 0x000f660000000800 */
[C---:B-1----:R-:W-:Y:S05]  /*45d0*/  HMMA.16816.F32.BF16 R76, R4.reuse, R16, R76 ;  /* 0x00000010044c723c */ /* 0x042fea000004184c */
[----:B------:R-:W1:Y:S03]  /*45e0*/  MUFU.EX2 R142, R142 ;  /* 0x0000008e008e7308 */ /* 0x000e660000000800 */
[C---:B------:R-:W-:Y:S01]  /*45f0*/  HMMA.16816.F32.BF16 R80, R4.reuse, R18, R80 ;  /* 0x000000120450723c */ /* 0x040fe20000041850 */
[----:B------:R-:W1:Y:S04]  /*4600*/  LDSM.16.MT88.4 R16, [R166+0x3100] ;  /* 0x00310000a610783b */ /* 0x000e680000004200 */
[----:B------:R-:W1:Y:S03]  /*4610*/  MUFU.EX2 R159, R159 ;  /* 0x0000009f009f7308 */ /* 0x000e660000000800 */
[C---:B------:R-:W-:Y:S05]  /*4620*/  HMMA.16816.F32.BF16 R120, R4.reuse, R136, R120 ;  /* 0x000000880478723c */ /* 0x040fea0000041878 */
[----:B------:R-:W1:Y:S03]  /*4630*/  MUFU.EX2 R163, R163 ;  /* 0x000000a300a37308 */ /* 0x000e660000000800 */
        /* <DEDUP_REMOVED lines=12> */
[----:B------:R-:W-:Y:S01]  /*4700*/  HMMA.16816.F32.BF16 R96, R4, R10, R96 ;  /* 0x0000000a0460723c */ /* 0x000fe20000041860 */
[----:B------:R-:W2:Y:S06]  /*4710*/  LDSM.16.MT88.4 R8, [R155+0x3100] ;  /* 0x003100009b08783b */ /* 0x000eac0000004200 */
[----:B-----5:R-:W-:-:S02]  /*4720*/  F2FP.BF16.PACK_AB R4, R143, R140 ;  /* 0x0000008c8f04723e */ /* 0x020fc400000010ff */
[----:B-1----:R-:W-:Y:S02]  /*4730*/  F2FP.BF16.PACK_AB R6, R142, R141 ;  /* 0x0000008d8e06723e */ /* 0x002fe400000010ff */
[----:B------:R-:W-:Y:S01]  /*4740*/  F2FP.BF16.PACK_AB R5, R162, R159 ;  /* 0x0000009fa205723e */ /* 0x000fe200000010ff */
[----:B------:R-:W-:Y:S01]  /*4750*/  FADD.FTZ R159, R159, R144 ;  /* 0x000000909f9f7221 */ /* 0x000fe20000010000 */
[----:B------:R-:W-:-:S03]  /*4760*/  F2FP.BF16.PACK_AB R7, R163, R160 ;  /* 0x000000a0a307723e */ /* 0x000fc600000010ff */
[----:B------:R-:W-:-:S04]  /*4770*/  FADD.FTZ R159, R162, R159 ;  /* 0x0000009fa29f7221 */ /* 0x000fc80000010000 */
[----:B----4-:R-:W-:Y:S01]  /*4780*/  HMMA.16816.F32.BF16 R112, R4, R20, R112 ;  /* 0x000000140470723c */ /* 0x010fe20000041870 */
[----:B------:R-:W-:-:S04]  /*4790*/  FADD.FTZ R160, R160, R159 ;  /* 0x0000009fa0a07221 */ /* 0x000fc80000010000 */
[----:B------:R-:W-:-:S03]  /*47a0*/  FADD.FTZ R160, R163, R160 ;  /* 0x000000a0a3a07221 */ /* 0x000fc60000010000 */
[C---:B------:R-:W-:Y:S01]  /*47b0*/  HMMA.16816.F32.BF16 R108, R4.reuse, R22, R108 ;  /* 0x00000016046c723c */ /* 0x040fe2000004186c */
[----:B------:R-:W1:Y:S07]  /*47c0*/  LDSM.16.MT88.4 R20, [R135+0x5100] ;  /* 0x005100008714783b */ /* 0x000e6e0000004200 */
[C---:B------:R-:W-:Y:S08]  /*47d0*/  HMMA.16816.F32.BF16 R44, R4.reuse, R16, R44 ;  /* 0x00000010042c723c */ /* 0x040ff0000004182c */
[C---:B------:R-:W-:Y:S01]  /*47e0*/  HMMA.16816.F32.BF16 R48, R4.reuse, R18, R48 ;  /* 0x000000120430723c */ /* 0x040fe20000041830 */
[----:B------:R-:W4:Y:S07]  /*47f0*/  LDSM.16.MT88.4 R16, [R166+0x5100] ;  /* 0x00510000a610783b */ /* 0x000f2e0000004200 */
[C---:B---3--:R-:W-:Y:S08]  /*4800*/  HMMA.16816.F32.BF16 R52, R4.reuse, R12, R52 ;  /* 0x0000000c0434723c */ /* 0x048ff00000041834 */
[C---:B------:R-:W-:Y:S01]  /*4810*/  HMMA.16816.F32.BF16 R56, R4.reuse, R14, R56 ;  /* 0x0000000e0438723c */ /* 0x040fe20000041838 */
[----:B------:R-:W3:Y:S07]  /*4820*/  LDSM.16.MT88.4 R12, [R134+0x5100] ;  /* 0x00510000860c783b */ /* 0x000eee0000004200 */
[C---:B--2---:R-:W-:Y:S08]  /*4830*/  HMMA.16816.F32.BF16 R60, R4.reuse, R8, R60 ;  /* 0x00000008043c723c */ /* 0x044ff0000004183c */
[C---:B------:R-:W-:Y:S01]  /*4840*/  HMMA.16816.F32.BF16 R64, R4.reuse, R10, R64 ;  /* 0x0000000a0440723c */ /* 0x040fe20000041840 */
[----:B------:R-:W2:Y:S07]  /*4850*/  LDSM.16.MT88.4 R8, [R155+0x5100] ;  /* 0x005100009b08783b */ /* 0x000eae0000004200 */
[C---:B-1----:R-:W-:Y:S08]  /*4860*/  HMMA.16816.F32.BF16 R68, R4.reuse, R20, R68 ;  /* 0x000000140444723c */ /* 0x042ff00000041844 */
[C---:B------:R-:W-:Y:S01]  /*4870*/  HMMA.16816.F32.BF16 R72, R4.reuse, R22, R72 ;  /* 0x000000160448723c */ /* 0x040fe20000041848 */
[----:B------:R-:W1:Y:S07]  /*4880*/  LDSM.16.MT88.4 R20, [R135+0x1900] ;  /* 0x001900008714783b */ /* 0x000e6e0000004200 */
[C---:B------:R-:W-:Y:S07]  /*4890*/  HMMA.16816.F32.BF16 R128, R4.reuse, R136, R128 ;  /* 0x000000880480723c */ /* 0x040fee0000041880 */
[--C-:B------:R-:W-:Y:S01]  /*48a0*/  FFMA.FTZ R136, R171, c[0x0][0x2d0], -R174.reuse ;  /* 0x0000b400ab887a23 */ /* 0x100fe200000108ae */
[----:B------:R-:W-:Y:S01]  /*48b0*/  HMMA.16816.F32.BF16 R124, R4, R138, R124 ;  /* 0x0000008a047c723c */ /* 0x000fe2000004187c */
[----:B------:R-:W-:-:S04]  /*48c0*/  FFMA.FTZ R137, R169, c[0x0][0x2d0], -R174 ;  /* 0x0000b400a9897a23 */ /* 0x000fc800000108ae */
[----:B------:R-:W-:Y:S02]  /*48d0*/  MUFU.EX2 R136, R136 ;  /* 0x0000008800887308 */ /* 0x000fe40000000800 */
[----:B------:R-:W-:Y:S01]  /*48e0*/  FFMA.FTZ R138, R167, c[0x0][0x2d0], -R174 ;  /* 0x0000b400a78a7a23 */ /* 0x000fe200000108ae */
[----:B------:R-:W-:Y:S01]  /*48f0*/  HMMA.16816.F32.BF16 R36, R4, R24, R36 ;  /* 0x000000180424723c */ /* 0x000fe20000041824 */
[----:B------:R-:W-:-:S04]  /*4900*/  FFMA.FTZ R139, R172, c[0x0][0x2d0], -R161 ;  /* 0x0000b400ac8b7a23 */ /* 0x000fc800000108a1 */
[----:B------:R-:W5:Y:S03]  /*4910*/  MUFU.EX2 R137, R137 ;  /* 0x0000008900897308 */ /* 0x000f660000000800 */
[C---:B------:R-:W-:Y:S01]  /*4920*/  HMMA.16816.F32.BF16 R40, R4.reuse, R26, R40 ;  /* 0x0000001a0428723c */ /* 0x040fe20000041828 */
[----:B------:R-:W1:Y:S04]  /*4930*/  LDSM.16.MT88.4 R24, [R166+0x5900] ;  /* 0x00590000a618783b */ /* 0x000e680000004200 */
[----:B------:R-:W1:Y:S03]  /*4940*/  MUFU.EX2 R138, R138 ;  /* 0x0000008a008a7308 */ /* 0x000e660000000800 */
[C---:B----4-:R-:W-:Y:S05]  /*4950*/  HMMA.16816.F32.BF16 R76, R4.reuse, R16, R76 ;  /* 0x00000010044c723c */ /* 0x050fea000004184c */
[----:B------:R-:W4:Y:S03]  /*4960*/  MUFU.EX2 R139, R139 ;  /* 0x0000008b008b7308 */ /* 0x000f260000000800 */
        /* <DEDUP_REMOVED lines=11> */
[C---:B--2---:R-:W-:Y:S08]  /*4a20*/  HMMA.16816.F32.BF16 R92, R4.reuse, R8, R92 ;  /* 0x00000008045c723c */ /* 0x044ff0000004185c */
[----:B------:R-:W-:Y:S01]  /*4a30*/  HMMA.16816.F32.BF16 R96, R4, R10, R96 ;  /* 0x0000000a0460723c */ /* 0x000fe20000041860 */
[----:B------:R-:W2:Y:S06]  /*4a40*/  LDSM.16.MT88.4 R8, [R135+0x3900] ;  /* 0x003900008708783b */ /* 0x000eac0000004200 */
[----:B-----5:R-:W-:-:S02]  /*4a50*/  F2FP.BF16.PACK_AB R4, R137, R136 ;  /* 0x000000888904723e */ /* 0x020fc400000010ff */
[----:B-1----:R-:W-:Y:S02]  /*4a60*/  F2FP.BF16.PACK_AB R6, R205, R138 ;  /* 0x0000008acd06723e */ /* 0x002fe400000010ff */
[----:B----4-:R-:W-:Y:S01]  /*4a70*/  F2FP.BF16.PACK_AB R5, R170, R139 ;  /* 0x0000008baa05723e */ /* 0x010fe200000010ff */
[----:B------:R-:W-:Y:S01]  /*4a80*/  FADD.FTZ R139, R139, R160 ;  /* 0x000000a08b8b7221 */ /* 0x000fe20000010000 */
[----:B------:R-:W-:-:S03]  /*4a90*/  F2FP.BF16.PACK_AB R7, R206, R165 ;  /* 0x000000a5ce07723e */ /* 0x000fc600000010ff */
[----:B------:R-:W-:-:S04]  /*4aa0*/  FADD.FTZ R170, R170, R139 ;  /* 0x0000008baaaa7221 */ /* 0x000fc80000010000 */
[----:B------:R-:W-:Y:S01]  /*4ab0*/  HMMA.16816.F32.BF16 R128, R4, R20, R128 ;  /* 0x000000140480723c */ /* 0x000fe20000041880 */
[----:B------:R-:W-:-:S04]  /*4ac0*/  FADD.FTZ R165, R165, R170 ;  /* 0x000000aaa5a57221 */ /* 0x000fc80000010000 */
[----:B------:R-:W-:-:S03]  /*4ad0*/  FADD.FTZ R206, R206, R165 ;  /* 0x000000a5cece7221 */ /* 0x000fc60000010000 */
[C---:B------:R-:W-:Y:S01]  /*4ae0*/  HMMA.16816.F32.BF16 R124, R4.reuse, R22, R124 ;  /* 0x00000016047c723c */ /* 0x040fe2000004187c */
[----:B------:R-:W1:Y:S07]  /*4af0*/  LDSM.16.MT88.4 R20, [R134+0x3900] ;  /* 0x003900008614783b */ /* 0x000e6e0000004200 */
[C---:B------:R-:W-:Y:S07]  /*4b00*/  HMMA.16816.F32.BF16 R80, R4.reuse, R26, R80 ;  /* 0x0000001a0450723c */ /* 0x040fee0000041850 */
[----:B------:R-:W-:Y:S01]  /*4b10*/  IMAD.U32 R27, RZ, RZ, UR4 ;  /* 0x00000004ff1b7e24 */ /* 0x000fe2000f8e00ff */
[----:B------:R-:W-:Y:S01]  /*4b20*/  HMMA.16816.F32.BF16 R112, R4, R16, R112 ;  /* 0x000000100470723c */ /* 0x000fe20000041870 */
[----:B------:R-:W-:-:S02]  /*4b30*/  @UP0 UIMAD UR4, UR9, UR4, URZ ;  /* 0x00000004090402a4 */ /* 0x000fc4000f8e023f */
[----:B------:R-:W-:Y:S01]  /*4b40*/  @P0 IMAD.WIDE.U32 R26, R27, UR15, R202 ;  /* 0x0000000f1b1a0c25 */ /* 0x000fe2000f8e00ca */
[----:B------:R-:W-:Y:S01]  /*4b50*/  PLOP3.LUT P0, PT, PT, PT, UP0, 0x80, 0x0 ;  /* 0x000000000000781c */ /* 0x000fe20003f0f008 */
[----:B------:R-:W-:-:S03]  /*4b60*/  @UP0 UIMAD UR4, UR5, UR15, UR4 ;  /* 0x0000000f050402a4 */ /* 0x000fc6000f8e0204 */
[C---:B------:R-:W-:Y:S01]  /*4b70*/  HMMA.16816.F32.BF16 R108, R4.reuse, R18, R108 ;  /* 0x00000012046c723c */ /* 0x040fe2000004186c */
[----:B------:R-:W3:Y:S07]  /*4b80*/  LDSM.16.MT88.4 R16, [R155+0x3900] ;  /* 0x003900009b10783b */ /* 0x000eee0000004200 */
[C---:B------:R-:W-:Y:S07]  /*4b90*/  HMMA.16816.F32.BF16 R76, R4.reuse, R24, R76 ;  /* 0x00000018044c723c */ /* 0x040fee000004184c */
[----:B------:R-:W-:Y:S01]  /*4ba0*/  @P6 LEA R24, P6, R26, c[0x0][0x1c8], 0x1 ;  /* 0x000072001a186a11 */ /* 0x000fe200078c08ff */
[----:B--2---:R-:W-:Y:S01]  /*4bb0*/  HMMA.16816.F32.BF16 R36, R4, R8, R36 ;  /* 0x000000080424723c */ /* 0x004fe20000041824 */
[----:B------:R-:W-:Y:S01]  /*4bc0*/  @P5 IADD3 R25, R27, UR4, RZ ;  /* 0x000000041b195c10 */ /* 0x000fe2000fffe0ff */
[----:B------:R-:W-:Y:S01]  /*4bd0*/  ULDC.64 UR4, c[0x0][0x2c8] ;  /* 0x0000b20000047ab9 */ /* 0x000fe20000000a00 */
[----:B------:R-:W-:Y:S01]  /*4be0*/  PLOP3.LUT P5, PT, PT, PT, UP0, 0x80, 0x0 ;  /* 0x000000000000781c */ /* 0x000fe20003faf008 */
[----:B------:R-:W-:-:S04]  /*4bf0*/  UIMAD.WIDE.U32 UR22, UR8, UR4, URZ ;  /* 0x00000004081672a5 */ /* 0x000fc8000f8e003f */
[C---:B------:R-:W-:Y:S01]  /*4c00*/  HMMA.16816.F32.BF16 R40, R4.reuse, R10, R40 ;  /* 0x0000000a0428723c */ /* 0x040fe20000041828 */
[----:B------:R-:W2:Y:S02]  /*4c10*/  LDSM.16.MT88.4 R8, [R134+0x5900] ;  /* 0x005900008608783b */ /* 0x000ea40000004200 */
[----:B------:R-:W-:Y:S01]  /*4c20*/  @UP3 UMOV UR9, UR23 ;  /* 0x0000001700093c82 */ /* 0x000fe20008000000 */
[----:B------:R-:W-:Y:S01]  /*4c30*/  @P0 LEA.HI.X R25, R26, c[0x0][0x1cc], R25, 0x1, P6 ;  /* 0x000073001a190a11 */ /* 0x000fe200030f0c19 */
[----:B------:R-:W-:Y:S01]  /*4c40*/  @UP3 USHF.R.U32.HI UR8, URZ, UR5, UR9 ;  /* 0x000000053f083299 */ /* 0x000fe20008011609 */
[----:B------:R-:W-:Y:S02]  /*4c50*/  PLOP3.LUT P0, PT, PT, PT, UP0, 0x80, 0x0 ;  /* 0x000000000000781c */ /* 0x000fe40003f0f008 */
[----:B-1----:R-:W-:Y:S01]  /*4c60*/  HMMA.16816.F32.BF16 R52, R4, R20, R52 ;  /* 0x000000140434723c */ /* 0x002fe20000041834 */
[----:B------:R-:W-:-:S03]  /*4c70*/  UIADD3 UR4, UR7, UR8, URZ ;  /* 0x0000000807047290 */ /* 0x000fc6000fffe03f */
[----:B------:R-:W-:Y:S02]  /*4c80*/  ULDC UR7, c[0x0][0x328] ;  /* 0x0000ca0000077ab9 */ /* 0x000fe40000000800 */
[----:B------:R-:W-:Y:S01]  /*4c90*/  UIADD3 UR7, UR4, UR7, URZ ;  /* 0x0000000704077290 */ /* 0x000fe2000fffe03f */
[----:B------:R-:W-:Y:S01]  /*4ca0*/  IMAD.U32 R21, RZ, RZ, UR14 ;  /* 0x0000000eff157e24 */ /* 0x000fe2000f8e00ff */
[C---:B------:R-:W-:Y:S04]  /*4cb0*/  HMMA.16816.F32.BF16 R56, R4.reuse, R22, R56 ;  /* 0x000000160438723c */ /* 0x040fe80000041838 */
[----:B------:R-:W-:Y:S02]  /*4cc0*/  @P5 LEA R20, P6, R21, R24, 0x1 ;  /* 0x0000001815145211 */ /* 0x000fe400078c08ff */
[----:B------:R-:W-:Y:S01]  /*4cd0*/  PLOP3.LUT P5, PT, PT, PT, UP0, 0x80, 0x0 ;  /* 0x000000000000781c */ /* 0x000fe20003faf008 */
[----:B------:R-:W-:Y:S01]  /*4ce0*/  IMAD.U32 R22, RZ, RZ, UR13 ;  /* 0x0000000dff167e24 */ /* 0x000fe2000f8e00ff */
[----:B------:R-:W-:Y:S01]  /*4cf0*/  HMMA.16816.F32.BF16 R104, R4, R12, R104 ;  /* 0x0000000c0468723c */ /* 0x000fe20000041868 */
[----:B------:R-:W-:-:S07]  /*4d00*/  PLOP3.LUT P5, PT, PT, PT, UP0, 0x80, 0x0 ;  /* 0x000000000000781c */ /* 0x000fce0003faf008 */
[----:B------:R-:W-:Y:S01]  /*4d10*/  HMMA.16816.F32.BF16 R100, R4, R14, R100 ;  /* 0x0000000e0464723c */ /* 0x000fe20000041864 */
[----:B------:R-:W-:Y:S01]  /*4d20*/  @P0 LEA.HI.X R21, R21, R25, R22, 0x1, P6 ;  /* 0x0000001915150211 */ /* 0x000fe200030f0c16 */
[----:B------:R-:W1:Y:S01]  /*4d30*/  LDSM.16.MT88.4 R12, [R135+0x5900] ;  /* 0x00590000870c783b */ /* 0x000e620000004200 */
[----:B------:R-:W-:Y:S02]  /*4d40*/  PLOP3.LUT P0, PT, PT, PT, UP0, 0x80, 0x0 ;  /* 0x000000000000781c */ /* 0x000fe40003f0f008 */
[----:B------:R-:W-:-:S03]  /*4d50*/  PLOP3.LUT P6, PT, PT, PT, UP0, 0x80, 0x0 ;  /* 0x000000000000781c */ /* 0x000fc60003fcf008 */
[C---:B---3--:R-:W-:Y:S08]  /*4d60*/  HMMA.16816.F32.BF16 R60, R4.reuse, R16, R60 ;  /* 0x00000010043c723c */ /* 0x048ff0000004183c */
[----:B------:R-:W-:Y:S01]  /*4d70*/  HMMA.16816.F32.BF16 R64, R4, R18, R64 ;  /* 0x000000120440723c */ /* 0x000fe20000041840 */
[----:B------:R-:W3:Y:S04]  /*4d80*/  LDSM.16.MT88.4 R16, [R155+0x5900] ;  /* 0x005900009b10783b */ /* 0x000ee80000004200 */
[----:B------:R-:W-:Y:S01]  /*4d90*/  @!PT LDS RZ, [RZ] ;  /* 0x00000000fffff984 */ /* 0x000fe20000000800 */
[----:B------:R-:W-:Y:S01]  /*4da0*/  @!PT LDS RZ, [RZ] ;  /* 0x00000000fffff984 */ /* 0x000fe20000000800 */
[----:B------:R-:W-:Y:S01]  /*4db0*/  @!PT LDS RZ, [RZ] ;  /* 0x00000000fffff984 */ /* 0x000fe20000000800 */
[----:B------:R4:W-:Y:S01]  /*4dc0*/  @P0 LDGSTS.E.BYPASS.LTC128B.128 [R132+0xc100], [R24.64], !P3 ;  /* 0x0c10000018840fae */ /* 0x0009e2000d901d52 */
[----:B------:R-:W-:-:S02]  /*4dd0*/  PLOP3.LUT P0, PT, PT, PT, UP0, 0x80, 0x0 ;  /* 0x000000000000781c */ /* 0x000fc40003f0f008 */
[C---:B--2---:R-:W-:Y:S01]  /*4de0*/  HMMA.16816.F32.BF16 R84, R4.reuse, R8, R84 ;  /* 0x000000080454723c */ /* 0x044fe20000041854 */
[----:B------:R4:W-:Y:S01]  /*4df0*/  @P6 LDGSTS.E.BYPASS.LTC128B.128 [R132+0xe100], [R24.64+0x80], !P2 ;  /* 0x0e10008018846fae */ /* 0x0009e2000d101d52 */
[----:B------:R-:W-:Y:S02]  /*4e00*/  PLOP3.LUT P6, PT, PT, PT, UP0, 0x80, 0x0 ;  /* 0x000000000000781c */ /* 0x000fe40003fcf008 */
[----:B------:R-:W-:Y:S01]  /*4e10*/  PLOP3.LUT P0, PT, PT, PT, UP0, 0x80, 0x0 ;  /* 0x000000000000781c */ /* 0x000fe20003f0f008 */
[----:B------:R4:W-:Y:S01]  /*4e20*/  @P5 LDGSTS.E.BYPASS.LTC128B.128 [R132+0x10100], [R24.64+0x100], !P1 ;  /* 0x1010010018845fae */ /* 0x0009e2000c901d52 */
[----:B------:R-:W-:Y:S01]  /*4e30*/  PLOP3.LUT P5, PT, PT, PT, UP0, 0x80, 0x0 ;  /* 0x000000000000781c */ /* 0x000fe20003faf008 */
[----:B------:R-:W-:Y:S01]  /*4e40*/  FADD.FTZ R8, R140, R145 ;  /* 0x000000918c087221 */ /* 0x000fe20000010000 */
[----:B------:R-:W-:Y:S03]  /*4e50*/  HMMA.16816.F32.BF16 R120, R4, R32, R120 ;  /* 0x000000200478723c */ /* 0x000fe60000041878 */
[----:B------:R-:W-:-:S04]  /*4e60*/  FADD.FTZ R8, R143, R8 ;  /* 0x000000088f087221 */ /* 0x000fc80000010000 */
[----:B------:R-:W-:Y:S01]  /*4e70*/  FADD.FTZ R141, R141, R8 ;  /* 0x000000088d8d7221 */ /* 0x000fe20000010000 */
[----:B------:R4:W-:Y:S01]  /*4e80*/  @P6 LDGSTS.E.BYPASS.LTC128B.128 [R132+0xd100], [R20.64], !P3 ;  /* 0x0d10000014846fae */ /* 0x0009e2000d901d52 */
[C---:B------:R-:W-:Y:S02]  /*4e90*/  HMMA.16816.F32.BF16 R116, R4.reuse, R34, R116 ;  /* 0x000000220474723c */ /* 0x040fe40000041874 */
[----:B------:R-:W-:Y:S01]  /*4ea0*/  FADD.FTZ R141, R142, R141 ;  /* 0x0000008d8e8d7221 */ /* 0x000fe20000010000 */
[----:B------:R4:W-:Y:S03]  /*4eb0*/  @P5 LDGSTS.E.BYPASS.LTC128B.128 [R132+0xf100], [R20.64+0x80], !P2 ;  /* 0x0f10008014845fae */ /* 0x0009e6000d101d52 */
[----:B------:R-:W-:Y:S01]  /*4ec0*/  FADD.FTZ R136, R136, R141 ;  /* 0x0000008d88887221 */ /* 0x000fe20000010000 */
[----:B------:R4:W-:Y:S01]  /*4ed0*/  @P0 LDGSTS.E.BYPASS.LTC128B.128 [R132+0x11100], [R20.64+0x100], !P1 ;  /* 0x1110010014840fae */ /* 0x0009e2000c901d52 */
[----:B------:R-:W-:Y:S01]  /*4ee0*/  PLOP3.LUT P0, PT, PT, PT, UP2, 0x40, 0x0 ;  /* 0x000000000000781c */ /* 0x000fe20003f0e828 */
[----:B------:R-:W-:Y:S01]  /*4ef0*/  HMMA.16816.F32.BF16 R44, R4, R28, R44 ;  /* 0x0000001c042c723c */ /* 0x000fe2000004182c */
[----:B------:R-:W-:Y:S01]  /*4f00*/  FADD.FTZ R137, R137, R136 ;  /* 0x0000008889897221 */ /* 0x000fe20000010000 */
[----:B------:R-:W0:Y:S03]  /*4f10*/  LDGDEPBAR ;  /* 0x00000000000079af */ /* 0x000e260000000000 */
[----:B------:R-:W-:-:S03]  /*4f20*/  FADD.FTZ R138, R138, R137 ;  /* 0x000000898a8a7221 */ /* 0x000fc60000010000 */
[----:B------:R-:W-:Y:S01]  /*4f30*/  HMMA.16816.F32.BF16 R48, R4, R30, R48 ;  /* 0x0000001e0430723c */ /* 0x000fe20000041830 */
[----:B------:R-:W-:-:S07]  /*4f40*/  FADD.FTZ R205, R205, R138 ;  /* 0x0000008acdcd7221 */ /* 0x000fce0000010000 */
[C---:B-1----:R-:W-:Y:S08]  /*4f50*/  HMMA.16816.F32.BF16 R68, R4.reuse, R12, R68 ;  /* 0x0000000c0444723c */ /* 0x042ff00000041844 */
[C---:B------:R-:W-:Y:S08]  /*4f60*/  HMMA.16816.F32.BF16 R72, R4.reuse, R14, R72 ;  /* 0x0000000e0448723c */ /* 0x040ff00000041848 */
[C---:B------:R-:W-:Y:S08]  /*4f70*/  HMMA.16816.F32.BF16 R88, R4.reuse, R10, R88 ;  /* 0x0000000a0458723c */ /* 0x040ff00000041858 */
[C---:B---3--:R-:W-:Y:S08]  /*4f80*/  HMMA.16816.F32.BF16 R92, R4.reuse, R16, R92 ;  /* 0x00000010045c723c */ /* 0x048ff0000004185c */
[----:B------:R-:W-:Y:S01]  /*4f90*/  HMMA.16816.F32.BF16 R96, R4, R18, R96 ;  /* 0x000000120460723c */ /* 0x000fe20000041860 */
[----:B------:R-:W-:Y:S07]  /*4fa0*/  @P0 BRA `(.L_x_802) ;  /* 0x0000016000000947 */ /* 0x000fee0003800000 */
[----:B----4-:R-:W-:Y:S01]  /*4fb0*/  ISETP.LT.AND P0, PT, RZ, UR4, PT ;  /* 0x00000004ff007c0c */ /* 0x010fe2000bf01270 */
[----:B------:R-:W-:-:S12]  /*4fc0*/  UIADD3 UR8, UR4, -0x1, URZ ;  /* 0xffffffff04087890 */ /* 0x000fd8000fffe03f */
[----:B------:R-:W-:Y:S05]  /*4fd0*/  @P0 BRA `(.L_x_803) ;  /* 0x0000009000000947 */ /* 0x000fea0003800000 */
[----:B------:R-:W-:Y:S02]  /*4fe0*/  ULDC UR5, c[0x0][0x32c] ;  /* 0x0000cb0000057ab9 */ /* 0x000fe40000000800 */
[----:B------:R-:W-:Y:S02]  /*4ff0*/  UISETP.NE.AND UP0, UPT, UR6, UR5, UPT ;  /* 0x000000050600728c */ /* 0x000fe4000bf05270 */
[----:B------:R-:W-:-:S03]  /*5000*/  UIADD3 UR8, -UR4, URZ, URZ ;  /* 0x0000003f04087290 */ /* 0x000fc6000fffe13f */
[----:B------:R-:W-:Y:S02]  /*5010*/  ULDC.64 UR4, c[0x0][0x330] ;  /* 0x0000cc0000047ab9 */ /* 0x000fe40000000a00 */
[----:B------:R-:W-:-:S07]  /*5020*/  UIMAD.WIDE.U32 UR22, UR8, UR4, URZ ;  /* 0x00000004081672a5 */ /* 0x000fce000f8e003f */
[----:B------:R-:W-:Y:S02]  /*5030*/  @UP0 UMOV UR9, UR23 ;  /* 0x0000001700090c82 */ /* 0x000fe40008000000 */
[----:B------:R-:W-:-:S04]  /*5040*/  @UP0 USHF.R.U32.HI UR8, URZ, UR5, UR9 ;  /* 0x000000053f080299 */ /* 0x000fc80008011609 */
[----:B------:R-:W-:Y:S01]  /*5050*/  ULOP3.LUT UR8, URZ, UR8, URZ, 0x33, !UPT ;  /* 0x000000083f087292 */ /* 0x000fe2000f8e333f */
[----:B------:R-:W-:Y:S05]  /*5060*/  BRA `(.L_x_804) ;  /* 0x0000006000007947 */ /* 0x000fea0003800000 */
.L_x_803:
[----:B------:R-:W-:Y:S02]  /*5070*/  ULDC UR4, c[0x0][0x32c] ;  /* 0x0000cb0000047ab9 */ /* 0x000fe40000000800 */
[----:B------:R-:W-:-:S03]  /*5080*/  UISETP.NE.AND UP0, UPT, UR6, UR4, UPT ;  /* 0x000000040600728c */ /* 0x000fc6000bf05270 */
[----:B------:R-:W-:Y:S02]  /*5090*/  ULDC.64 UR4, c[0x0][0x330] ;  /* 0x0000cc0000047ab9 */ /* 0x000fe40000000a00 */
[----:B------:R-:W-:-:S07]  /*50a0*/  UIMAD.WIDE.U32 UR22, UR8, UR4, URZ ;  /* 0x00000004081672a5 */ /* 0x000fce000f8e003f */
[----:B------:R-:W-:Y:S02]  /*50b0*/  @UP0 UMOV UR9, UR23 ;  /* 0x0000001700090c82 */ /* 0x000fe40008000000 */
[----:B------:R-:W-:Y:S02]  /*50c0*/  @UP0 USHF.R.U32.HI UR8, URZ, UR5, UR9 ;  /* 0x000000053f080299 */ /* 0x000fe40008011609 */
.L_x_804:
[----:B------:R-:W-:Y:S02]  /*50d0*/  ULDC UR4, c[0x0][0x32c] ;  /* 0x0000cb0000047ab9 */ /* 0x000fe40000000800 */
[----:B------:R-:W-:-:S04]  /*50e0*/  UIMAD UR4, UR8, UR4, UR4 ;  /* 0x00000004080472a4 */ /* 0x000fc8000f8e0204 */
[----:B------:R-:W-:-:S04]  /*50f0*/  UISETP.LT.AND UP0, UPT, UR7, UR4, UPT ;  /* 0x000000040700728c */ /* 0x000fc8000bf01270 */
[----:B------:R-:W-:-:S04]  /*5100*/  USEL UR7, UR7, UR4, UP0 ;  /* 0x0000000407077287 */ /* 0x000fc80008000000 */
.L_x_802:
[----:B----4-:R-:W-:Y:S02]  /*5110*/  USHF.R.S32.HI UR4, URZ, 0x1f, UR7 ;  /* 0x0000001f3f047899 */ /* 0x010fe40008011407 */
[----:B------:R-:W-:Y:S02]  /*5120*/  UMOV UR5, 0x1 ;  /* 0x0000000100057882 */ /* 0x000fe40000000000 */
[----:B------:R-:W-:Y:S02]  /*5130*/  ULEA.HI UR4, UR4, UR7, URZ, 0x6 ;  /* 0x0000000704047291 */ /* 0x000fe4000f8f303f */
[----:B------:R-:W-:Y:S02]  /*5140*/  UMOV UR15, URZ ;  /* 0x0000003f000f7c82 */ /* 0x000fe40008000000 */
[----:B------:R-:W-:-:S04]  /*5150*/  USHF.R.S32.HI UR21, URZ, 0x6, UR4 ;  /* 0x000000063f157899 */ /* 0x000fc80008011404 */
[----:B------:R-:W-:-:S04]  /*5160*/  UISETP.LT.AND UP0, UPT, UR10, UR21, UPT ;  /* 0x000000150a00728c */ /* 0x000fc8000bf01270 */
[----:B------:R-:W-:-:S04]  /*5170*/  USEL UR21, UR10, UR21, !UP0 ;  /* 0x000000150a157287 */ /* 0x000fc8000c000000 */
[----:B------:R-:W-:-:S06]  /*5180*/  UISETP.GE.AND UP0, UPT, UR17, UR21, UPT ;  /* 0x000000151100728c */ /* 0x000fcc000bf06270 */
[----:B------:R-:W-:-:S13]  /*5190*/  PLOP3.LUT P0, PT, PT, PT, UP0, 0x80, 0x0 ;  /* 0x000000000000781c */ /* 0x000fda0003f0f008 */
[----:B------:R-:W-:Y:S05]  /*51a0*/  @!P0 BRA `(.L_x_805) ;  /* 0x00003ab000008947 */ /* 0x000fea0003800000 */
[----:B------:R-:W-:Y:S01]  /*51b0*/  PLOP3.LUT P5, PT, PT, PT, UP3, 0x80, 0x0 ;  /* 0x000000000000781c */ /* 0x000fe20003faf038 */
[----:B------:R-:W-:Y:S01]  /*51c0*/  IMAD.MOV.U32 R189, RZ, RZ, 0x20 ;  /* 0x00000020ffbd7424 */ /* 0x000fe200078e00ff */
[----:B------:R-:W-:Y:S01]  /*51d0*/  PLOP3.LUT P0, PT, PT, PT, UP3, 0x80, 0x0 ;  /* 0x000000000000781c */ /* 0x000fe20003f0f038 */
[----:B------:R-:W-:Y:S01]  /*51e0*/  IMAD.MOV.U32 R3, RZ, RZ, R0 ;  /* 0x000000ffff037224 */ /* 0x000fe200078e0000 */
[C---:B------:R-:W-:Y:S01]  /*51f0*/  IADD3 R216, P6, R194.reuse, 0x40, RZ ;  /* 0x00000040c2d87810 */ /* 0x040fe20007fde0ff */
[----:B------:R-:W-:Y:S01]  /*5200*/  IMAD.MOV.U32 R132, RZ, RZ, R2 ;  /* 0x000000ffff847224 */ /* 0x000fe200078e0002 */
[----:B------:R-:W-:Y:S01]  /*5210*/  SEL R189, R189, 0xffffffe0, !P4 ;  /* 0xffffffe0bdbd7807 */ /* 0x000fe20006000000 */
[----:B------:R-:W-:Y:S01]  /*5220*/  UMOV UR15, URZ ;  /* 0x0000003f000f7c82 */ /* 0x000fe20008000000 */
[----:B------:R-:W-:Y:S01]  /*5230*/  IADD3 R214, P4, R194, 0x80, RZ ;  /* 0x00000080c2d67810 */ /* 0x000fe20007f9e0ff */
[----:B------:R-:W-:Y:S01]  /*5240*/  IMAD.X R215, RZ, RZ, R199, P6 ;  /* 0x000000ffffd77224 */ /* 0x000fe200030e06c7 */
[----:B------:R-:W-:Y:S01]  /*5250*/  IADD3 R210, P6, R196, 0x80, RZ ;  /* 0x00000080c4d27810 */ /* 0x000fe20007fde0ff */
[----:B------:R-:W-:-:S02]  /*5260*/  UMOV UR5, 0x1 ;  /* 0x0000000100057882 */ /* 0x000fc40000000000 */
[----:B------:R-:W-:Y:S01]  /*5270*/  @P5 IMAD.HI.U32 R208, R200, c[0x0][0x2c8], RZ ;  /* 0x0000b200c8d05a27 */ /* 0x000fe200078e00ff */
[----:B------:R-:W-:Y:S01]  /*5280*/  IADD3 R212, P5, R196, 0x40, RZ ;  /* 0x00000040c4d47810 */ /* 0x000fe20007fbe0ff */
[----:B------:R-:W-:Y:S02]  /*5290*/  ULDC.64 UR8, c[0x0][0x208] ;  /* 0x0000820000087ab9 */ /* 0x000fe40000000a00 */
[----:B------:R-:W-:Y:S01]  /*52a0*/  IMAD.X R213, RZ, RZ, R199, P4 ;  /* 0x000000ffffd57224 */ /* 0x000fe200020e06c7 */
[----:B------:R-:W-:Y:S01]  /*52b0*/  @P0 SHF.R.U32.HI R208, RZ, c[0x0][0x2cc], R208 ;  /* 0x0000b300ffd00a19 */ /* 0x000fe200000116d0 */
[--C-:B------:R-:W-:Y:S02]  /*52c0*/  IMAD.X R211, RZ, RZ, R203.reuse, P5 ;  /* 0x000000ffffd37224 */ /* 0x100fe400028e06cb */
[----:B------:R-:W-:Y:S02]  /*52d0*/  IMAD.X R209, RZ, RZ, R203, P6 ;  /* 0x000000ffffd17224 */ /* 0x000fe400030e06cb */
.L_x_814:
[----:B------:R-:W-:Y:S04]  /*52e0*/  DEPBAR.LE SB0, 0x2 ;  /* 0x000080800000791a */ /* 0x000fe80000000000 */
[----:B------:R-:W-:Y:S01]  /*52f0*/  BAR.SYNC.DEFER_BLOCKING 0x0 ;  /* 0x0000000000007b1d */ /* 0x000fe20000010000 */
[----:B------:R-:W-:Y:S01]  /*5300*/  UIMAD UR4, UR5, 0x6000, URZ ;  /* 0x00006000050478a4 */ /* 0x000fe2000f8e023f */
[----:B------:R-:W-:Y:S01]  /*5310*/  MOV R179, UR15 ;  /* 0x0000000f00b37c02 */ /* 0x000fe20008000f00 */
[----:B------:R-:W-:Y:S01]  /*5320*/  UISETP.GE.AND UP1, UPT, UR10, UR17, UPT ;  /* 0x000000110a00728c */ /* 0x000fe2000bf26270 */
[----:B------:R-:W-:Y:S03]  /*5330*/  IMAD.MOV.U32 R232, RZ, RZ, R200 ;  /* 0x000000ffffe87224 */ /* 0x000fe600078e00c8 */
[----:B------:R-:W-:Y:S02]  /*5340*/  IADD3 R180, R188, UR4, RZ ;  /* 0x00000004bcb47c10 */ /* 0x000fe4000fffe0ff */
[----:B------:R-:W-:Y:S02]  /*5350*/  PLOP3.LUT P0, PT, PT, PT, UP1, 0x80, 0x0 ;  /* 0x000000000000781c */ /* 0x000fe40003f0f018 */
[C---:B------:R-:W-:Y:S01]  /*5360*/  IADD3 R191, R189.reuse, R180, R192 ;  /* 0x000000b4bdbf7210 */ /* 0x040fe20007ffe0c0 */
[--C-:B------:R-:W-:Y:S02]  /*5370*/  IMAD.IADD R133, R189, 0x1, R180.reuse ;  /* 0x00000001bd857824 */ /* 0x100fe400078e02b4 */
[----:B------:R-:W-:Y:S01]  /*5380*/  @!UP1 UIADD3 UR7, UR17, -0x1, URZ ;  /* 0xffffffff11079890 */ /* 0x000fe2000fffe03f */
[----:B------:R-:W-:Y:S03]  /*5390*/  IMAD.IADD R0, R192, 0x1, R180 ;  /* 0x00000001c0007824 */ /* 0x000fe600078e02b4 */
[----:B------:R-:W-:Y:S02]  /*53a0*/  @!UP1 USHF.R.S32.HI UR6, URZ, 0x1f, UR7 ;  /* 0x0000001f3f069899 */ /* 0x000fe40008011407 */
[----:B------:R-:W-:Y:S02]  /*53b0*/  @!UP1 UIMAD.WIDE.U32 UR22, UR7, UR8, URZ ;  /* 0x00000008071692a5 */ /* 0x000fe4000f8e003f */
[----:B------:R-:W-:Y:S01]  /*53c0*/  @!UP1 UIMAD UR6, UR6, UR8, URZ ;  /* 0x00000008060692a4 */ /* 0x000fe2000f8e023f */
[----:B------:R-:W-:Y:S03]  /*53d0*/  LDSM.16.M88.4 R136, [R190] ;  /* 0x00000000be88783b */ /* 0x000fe60000000200 */
[----:B------:R-:W-:Y:S02]  /*53e0*/  @!UP1 UIMAD UR6, UR7, UR9, UR6 ;  /* 0x00000009070692a4 */ /* 0x000fe4000f8e0206 */
[----:B------:R-:W-:Y:S02]  /*53f0*/  @!UP1 USHF.L.U32 UR7, UR22, 0x6, URZ ;  /* 0x0000000616079899 */ /* 0x000fe4000800063f */
[----:B------:R-:W-:Y:S01]  /*5400*/  @!UP1 UIADD3 UR6, UR23, UR6, URZ ;  /* 0x0000000617069290 */ /* 0x000fe2000fffe03f */
[----:B------:R-:W1:Y:S03]  /*5410*/  LDSM.16.M88.4 R140, [R188+UR4+0xc100] ;  /* 0x00c10004bc8c783b */ /* 0x000e660008000200 */
[----:B------:R-:W-:Y:S01]  /*5420*/  @!P0 IADD3 R2, P4, R194, UR7, RZ ;  /* 0x00000007c2028c10 */ /* 0x000fe2000ff9e0ff */
[----:B------:R-:W-:Y:S01]  /*5430*/  @!UP1 USHF.L.U64.HI UR6, UR22, 0x6, UR6 ;  /* 0x0000000616069899 */ /* 0x000fe20008010206 */
[----:B------:R-:W-:Y:S01]  /*5440*/  @!P0 IADD3 R169, P5, R216, UR7, RZ ;  /* 0x00000007d8a98c10 */ /* 0x000fe2000ffbe0ff */
[----:B------:R-:W-:Y:S01]  /*5450*/  @!UP1 UIADD3 UR22, UP0, UR12, UR7, URZ ;  /* 0x000000070c169290 */ /* 0x000fe2000ff1e03f */
[----:B------:R-:W2:Y:S01]  /*5460*/  LDSM.16.M88.4 R144, [R188+UR4+0xc900] ;  /* 0x00c90004bc90783b */ /* 0x000ea20008000200 */
[C---:B------:R-:W-:Y:S02]  /*5470*/  @!P0 LEA R166, P6, R2.reuse, c[0x0][0x1f8], 0x1 ;  /* 0x00007e0002a68a11 */ /* 0x040fe400078c08ff */
[----:B------:R-:W-:Y:S02]  /*5480*/  @!P0 IADD3.X R165, R199, UR6, RZ, P4, !PT ;  /* 0x00000006c7a58c10 */ /* 0x000fe4000a7fe4ff */
[----:B------:R-:W-:Y:S02]  /*5490*/  @!P0 LEA R164, P4, R169, c[0x0][0x1f8], 0x1 ;  /* 0x00007e00a9a48a11 */ /* 0x000fe400078808ff */
[----:B------:R-:W3:Y:S01]  /*54a0*/  LDSM.16.M88.4 R148, [R188+UR4+0xd100] ;  /* 0x00d10004bc94783b */ /* 0x000ee20008000200 */
[----:B------:R-:W-:Y:S02]  /*54b0*/  @!P0 LEA.HI.X R167, R2, c[0x0][0x1fc], R165, 0x1, P6 ;  /* 0x00007f0002a78a11 */ /* 0x000fe400030f0ca5 */
[----:B------:R-:W-:Y:S02]  /*54c0*/  @!P0 IADD3.X R168, R215, UR6, RZ, P5, !PT ;  /* 0x00000006d7a88c10 */ /* 0x000fe4000affe4ff */
[----:B------:R-:W-:Y:S01]  /*54d0*/  @!P0 IADD3 R2, P5, R214, UR7, RZ ;  /* 0x00000007d6028c10 */ /* 0x000fe2000ffbe0ff */
[----:B------:R-:W-:Y:S01]  /*54e0*/  @!UP1 UIADD3.X UR7, UR11, UR6, URZ, UP0, !UPT ;  /* 0x000000060b079290 */ /* 0x000fe200087fe43f */
[----:B------:R-:W4:Y:S01]  /*54f0*/  LDSM.16.M88.4 R152, [R188+UR4+0xd900] ;  /* 0x00d90004bc98783b */ /* 0x000f220008000200 */
[----:B------:R-:W-:Y:S01]  /*5500*/  @!P0 LEA.HI.X R165, R169, c[0x0][0x1fc], R168, 0x1, P4 ;  /* 0x00007f00a9a58a11 */ /* 0x000fe200020f0ca8 */
[----:B------:R-:W-:Y:S01]  /*5510*/  UISETP.GE.AND UP0, UPT, UR15, 0x1, UPT ;  /* 0x000000010f00788c */ /* 0x000fe2000bf06270 */
[----:B------:R-:W-:Y:S02]  /*5520*/  @!P0 LEA R172, P6, R2, c[0x0][0x1f8], 0x1 ;  /* 0x00007e0002ac8a11 */ /* 0x000fe400078c08ff */
[----:B------:R-:W-:Y:S02]  /*5530*/  @!P0 IADD3 R175, P4, R194, UR22, RZ ;  /* 0x00000016c2af8c10 */ /* 0x000fe4000ff9e0ff */
[----:B------:R-:W-:Y:S01]  /*5540*/  LDSM.16.M88.4 R156, [R133+0xd100] ;  /* 0x00d10000859c783b */ /* 0x000fe20000000200 */
[----:B------:R-:W-:Y:S01]  /*5550*/  @!P0 IADD3.X R171, R213, UR6, RZ, P5, !PT ;  /* 0x00000006d5ab8c10 */ /* 0x000fe2000affe4ff */
[----:B------:R-:W-:Y:S01]  /*5560*/  USHF.L.U32 UR6, UR17, 0x6, URZ ;  /* 0x0000000611067899 */ /* 0x000fe2000800063f */
[----:B------:R-:W-:Y:S02]  /*5570*/  @!P0 LEA R170, P5, R175, c[0x0][0x1f8], 0x1 ;  /* 0x00007e00afaa8a11 */ /* 0x000fe400078a08ff */
[----:B------:R-:W-:Y:S02]  /*5580*/  @!P0 LEA.HI.X R173, R2, c[0x0][0x1fc], R171, 0x1, P6 ;  /* 0x00007f0002ad8a11 */ /* 0x000fe400030f0cab */
[----:B------:R-:W-:Y:S01]  /*5590*/  @!P0 IADD3.X R168, R199, UR7, RZ, P4, !PT ;  /* 0x00000007c7a88c10 */ /* 0x000fe2000a7fe4ff */
[----:B------:R-:W-:Y:S01]  /*55a0*/  IMAD.U32 R228, RZ, RZ, UR6 ;  /* 0x00000006ffe47e24 */ /* 0x000fe2000f8e00ff */
[----:B------:R-:W-:Y:S02]  /*55b0*/  @!P0 IADD3 R169, P4, R216, UR22, RZ ;  /* 0x00000016d8a98c10 */ /* 0x000fe4000ff9e0ff */
[----:B------:R-:W-:Y:S01]  /*55c0*/  @!P0 LEA.HI.X R171, R175, c[0x0][0x1fc], R168, 0x1, P5 ;  /* 0x00007f00afab8a11 */ /* 0x000fe200028f0ca8 */
[C---:B-1----:R-:W-:Y:S03]  /*55d0*/  HMMA.16816.F32.BF16 R4, R136.reuse, R140, RZ ;  /* 0x0000008c8804723c */ /* 0x042fe600000418ff */
[----:B------:R-:W-:Y:S02]  /*55e0*/  @!P0 IADD3.X R168, R215, UR7, RZ, P4, !PT ;  /* 0x00000007d7a88c10 */ /* 0x000fe4000a7fe4ff */
[C---:B------:R-:W-:Y:S02]  /*55f0*/  @!P0 LEA R174, P6, R169.reuse, c[0x0][0x1f8], 0x1 ;  /* 0x00007e00a9ae8a11 */ /* 0x040fe400078c08ff */
[----:B------:R-:W-:Y:S01]  /*5600*/  @!P0 IADD3 R2, P5, R214, UR22, RZ ;  /* 0x00000016d6028c10 */ /* 0x000fe2000ffbe0ff */
[C---:B------:R-:W-:Y:S01]  /*5610*/  HMMA.16816.F32.BF16 R8, R136.reuse, R142, RZ ;  /* 0x0000008e8808723c */ /* 0x040fe200000418ff */
[----:B------:R-:W-:Y:S03]  /*5620*/  LDSM.16.M88.4 R140, [R186] ;  /* 0x00000000ba8c783b */ /* 0x000fe60000000200 */
[----:B------:R-:W-:Y:S01]  /*5630*/  @!P0 LEA.HI.X R175, R169, c[0x0][0x1fc], R168, 0x1, P6 ;  /* 0x00007f00a9af8a11 */ /* 0x000fe200030f0ca8 */
[----:B------:R-:W-:Y:S01]  /*5640*/  @!P0 IMAD R169, R179, 0x6000, R204 ;  /* 0x00006000b3a98824 */ /* 0x000fe200078e02cc */
[C---:B------:R-:W-:Y:S02]  /*5650*/  @!P0 LEA R176, P4, R2.reuse, c[0x0][0x1f8], 0x1 ;  /* 0x00007e0002b08a11 */ /* 0x040fe400078808ff */
[C---:B--2---:R-:W-:Y:S01]  /*5660*/  HMMA.16816.F32.BF16 R12, R136.reuse, R144, RZ ;  /* 0x00000090880c723c */ /* 0x044fe200000418ff */
[----:B------:R-:W-:Y:S01]  /*5670*/  @!P0 IADD3.X R177, R213, UR7, RZ, P5, !PT ;  /* 0x00000007d5b18c10 */ /* 0x000fe2000affe4ff */
[----:B------:R-:W-:Y:S02]  /*5680*/  UIADD3 UR7, UR15, 0x1, URZ ;  /* 0x000000010f077890 */ /* 0x000fe4000fffe03f */
[----:B------:R-:W-:Y:S02]  /*5690*/  IADD3 R228, -R201, 0x1, -R228 ;  /* 0x00000001c9e47810 */ /* 0x000fe40007ffe9e4 */
[----:B------:R-:W-:Y:S01]  /*56a0*/  @!P0 LEA.HI.X R177, R2, c[0x0][0x1fc], R177, 0x1, P4 ;  /* 0x00007f0002b18a11 */ /* 0x000fe200020f0cb1 */
[----:B------:R-:W-:Y:S01]  /*56b0*/  USEL UR15, UR7, URZ, !UP0 ;  /* 0x0000003f070f7287 */ /* 0x000fe2000c000000 */
[C---:B------:R-:W-:Y:S01]  /*56c0*/  HMMA.16816.F32.BF16 R16, R136.reuse, R146, RZ ;  /* 0x000000928810723c */ /* 0x040fe200000418ff */
[----:B------:R-:W1:Y:S03]  /*56d0*/  LDSM.16.M88.4 R144, [R133+0xc100] ;  /* 0x00c100008590783b */ /* 0x000e660000000200 */
[----:B------:R-:W-:Y:S02]  /*56e0*/  IADD3 R2, R192, R133, RZ ;  /* 0x00000085c0027210 */ /* 0x000fe40007ffe0ff */
[----:B------:R-:W-:Y:S02]  /*56f0*/  IADD3 R228, R228, c[0x0][0x1d0], RZ ;  /* 0x00007400e4e47a10 */ /* 0x000fe40007ffe0ff */
[C---:B---3--:R-:W-:Y:S04]  /*5700*/  HMMA.16816.F32.BF16 R20, R136.reuse, R148, RZ ;  /* 0x000000948814723c */ /* 0x048fe800000418ff */
[----:B------:R-:W-:Y:S04]  /*5710*/  IADD3 R228, R228, -c[0x0][0x168], RZ ;  /* 0x80005a00e4e47a10 */ /* 0x000fe80007ffe0ff */
[C---:B------:R-:W-:Y:S01]  /*5720*/  HMMA.16816.F32.BF16 R24, R136.reuse, R150, RZ ;  /* 0x000000968818723c */ /* 0x040fe200000418ff */
[----:B------:R-:W2:Y:S03]  /*5730*/  LDSM.16.M88.4 R148, [R133+0xc900] ;  /* 0x00c900008594783b */ /* 0x000ea60000000200 */
[C---:B------:R-:W-:Y:S02]  /*5740*/  IADD3 R229, R228.reuse, c[0x0][0x328], RZ ;  /* 0x0000ca00e4e57a10 */ /* 0x040fe40007ffe0ff */
[----:B------:R-:W-:Y:S02]  /*5750*/  IADD3 R228, R228, UR16, RZ ;  /* 0x00000010e4e47c10 */ /* 0x000fe4000fffe0ff */
[C---:B----4-:R-:W-:Y:S08]  /*5760*/  HMMA.16816.F32.BF16 R28, R136.reuse, R152, RZ ;  /* 0x00000098881c723c */ /* 0x050ff000000418ff */
[----:B------:R-:W-:Y:S01]  /*5770*/  HMMA.16816.F32.BF16 R32, R136, R154, RZ ;  /* 0x0000009a8820723c */ /* 0x000fe200000418ff */
[----:B------:R-:W3:Y:S07]  /*5780*/  LDSM.16.M88.4 R136, [R133+0xd900] ;  /* 0x00d900008588783b */ /* 0x000eee0000000200 */
[----:B------:R-:W-:Y:S01]  /*5790*/  @!PT LDS RZ, [RZ] ;  /* 0x00000000fffff984 */ /* 0x000fe20000000800 */
[----:B------:R-:W-:Y:S01]  /*57a0*/  @!PT LDS RZ, [RZ] ;  /* 0x00000000fffff984 */ /* 0x000fe20000000800 */
[----:B------:R-:W-:Y:S01]  /*57b0*/  @!PT LDS RZ, [RZ] ;  /* 0x00000000fffff984 */ /* 0x000fe20000000800 */
[----:B------:R4:W-:Y:S01]  /*57c0*/  @!P0 LDGSTS.E.BYPASS.LTC128B.128 [R169], [R166.64], !P3 ;  /* 0x00000000a6a98fae */ /* 0x0009e2000d901d52 */
[C---:B-1----:R-:W-:Y:S06]  /*57d0*/  HMMA.16816.F32.BF16 R4, R140.reuse, R144, R4 ;  /* 0x000000908c04723c */ /* 0x042fec0000041804 */
[----:B------:R4:W-:Y:S02]  /*57e0*/  @!P0 LDGSTS.E.BYPASS.LTC128B.128 [R169+0x2000], [R164.64], !P2 ;  /* 0x02000000a4a98fae */ /* 0x0009e4000d101d52 */
[C---:B------:R-:W-:Y:S05]  /*57f0*/  HMMA.16816.F32.BF16 R8, R140.reuse, R146, R8 ;  /* 0x000000928c08723c */ /* 0x040fea0000041808 */
[----:B------:R1:W-:Y:S03]  /*5800*/  @!P0 LDGSTS.E.BYPASS.LTC128B.128 [R169+0x4000], [R172.64], !P1 ;  /* 0x04000000aca98fae */ /* 0x0003e6000c901d52 */
[C---:B--2---:R-:W-:Y:S04]  /*5810*/  HMMA.16816.F32.BF16 R12, R140.reuse, R148, R12 ;  /* 0x000000948c0c723c */ /* 0x044fe8000004180c */
[----:B------:R1:W-:Y:S04]  /*5820*/  @!P0 LDGSTS.E.BYPASS.LTC128B.128 [R169+0x1000], [R170.64], !P3 ;  /* 0x01000000aaa98fae */ /* 0x0003e8000d901d52 */
[C---:B------:R-:W-:Y:S03]  /*5830*/  HMMA.16816.F32.BF16 R16, R140.reuse, R150, R16 ;  /* 0x000000968c10723c */ /* 0x040fe60000041810 */
[----:B------:R1:W-:Y:S05]  /*5840*/  @!P0 LDGSTS.E.BYPASS.LTC128B.128 [R169+0x3000], [R174.64], !P2 ;  /* 0x03000000aea98fae */ /* 0x0003ea000d101d52 */
[C---:B------:R-:W-:Y:S02]  /*5850*/  HMMA.16816.F32.BF16 R20, R140.reuse, R156, R20 ;  /* 0x0000009c8c14723c */ /* 0x040fe40000041814 */
[----:B------:R1:W-:Y:S01]  /*5860*/  @!P0 LDGSTS.E.BYPASS.LTC128B.128 [R169+0x5000], [R176.64], !P1 ;  /* 0x05000000b0a98fae */ /* 0x0003e2000c901d52 */
[----:B------:R-:W-:Y:S05]  /*5870*/  PLOP3.LUT P0, PT, PT, PT, UP3, 0x80, 0x0 ;  /* 0x000000000000781c */ /* 0x000fea0003f0f038 */
[C---:B------:R-:W-:Y:S01]  /*5880*/  HMMA.16816.F32.BF16 R24, R140.reuse, R158, R24 ;  /* 0x0000009e8c18723c */ /* 0x040fe20000041818 */
[----:B------:R-:W-:Y:S07]  /*5890*/  LDSM.16.M88.4 R152, [R185] ;  /* 0x00000000b998783b */ /* 0x000fee0000000200 */
[C---:B---3--:R-:W-:Y:S01]  /*58a0*/  HMMA.16816.F32.BF16 R28, R140.reuse, R136, R28 ;  /* 0x000000888c1c723c */ /* 0x048fe2000004181c */
[----:B------:R-:W2:Y:S03]  /*58b0*/  LDSM.16.M88.4 R160, [R0+0xc100] ;  /* 0x00c1000000a0783b */ /* 0x000ea60000000200 */
[----:B------:R-:W-:Y:S02]  /*58c0*/  @P0 MOV R232, R208 ;  /* 0x000000d000e80202 */ /* 0x000fe40000000f00 */
[----:B------:R-:W-:Y:S02]  /*58d0*/  PLOP3.LUT P0, PT, PT, PT, UP2, 0x40, 0x0 ;  /* 0x000000000000781c */ /* 0x000fe40003f0e828 */
[----:B------:R-:W-:Y:S01]  /*58e0*/  HMMA.16816.F32.BF16 R32, R140, R138, R32 ;  /* 0x0000008a8c20723c */ /* 0x000fe20000041820 */
[----:B------:R-:W3:Y:S07]  /*58f0*/  LDSM.16.M88.4 R144, [R0+0xc900] ;  /* 0x00c900000090783b */ /* 0x000eee0000000200 */
[----:B------:R-:W5:Y:S07]  /*5900*/  LDSM.16.M88.4 R148, [R0+0xd100] ;  /* 0x00d100000094783b */ /* 0x000f6e0000000200 */
[----:B------:R-:W5:Y:S07]  /*5910*/  LDSM.16.M88.4 R156, [R0+0xd900] ;  /* 0x00d90000009c783b */ /* 0x000f6e0000000200 */
[----:B----4-:R-:W-:Y:S07]  /*5920*/  LDSM.16.M88.4 R164, [R184] ;  /* 0x00000000b8a4783b */ /* 0x010fee0000000200 */
[----:B-1----:R-:W1:Y:S01]  /*5930*/  LDSM.16.M88.4 R168, [R2+0xc100] ;  /* 0x00c1000002a8783b */ /* 0x002e620000000200 */
[C---:B--2---:R-:W-:Y:S06]  /*5940*/  HMMA.16816.F32.BF16 R4, R152.reuse, R160, R4 ;  /* 0x000000a09804723c */ /* 0x044fec0000041804 */
[----:B------:R-:W2:Y:S02]  /*5950*/  LDSM.16.M88.4 R136, [R2+0xc900] ;  /* 0x00c900000288783b */ /* 0x000ea40000000200 */
[C---:B------:R-:W-:Y:S05]  /*5960*/  HMMA.16816.F32.BF16 R8, R152.reuse, R162, R8 ;  /* 0x000000a29808723c */ /* 0x040fea0000041808 */
[----:B------:R-:W4:Y:S03]  /*5970*/  LDSM.16.M88.4 R140, [R2+0xd100] ;  /* 0x00d10000028c783b */ /* 0x000f260000000200 */
[C---:B---3--:R-:W-:Y:S04]  /*5980*/  HMMA.16816.F32.BF16 R12, R152.reuse, R144, R12 ;  /* 0x00000090980c723c */ /* 0x048fe8000004180c */
[----:B------:R-:W-:Y:S04]  /*5990*/  LDSM.16.M88.4 R160, [R188+UR4+0xf900] ;  /* 0x00f90004bca0783b */ /* 0x000fe80008000200 */
[C---:B------:R-:W-:Y:S03]  /*59a0*/  HMMA.16816.F32.BF16 R16, R152.reuse, R146, R16 ;  /* 0x000000929810723c */ /* 0x040fe60000041810 */
[----:B------:R-:W3:Y:S05]  /*59b0*/  LDSM.16.M88.4 R144, [R2+0xd900] ;  /* 0x00d900000290783b */ /* 0x000eea0000000200 */
[C---:B-----5:R-:W-:Y:S02]  /*59c0*/  HMMA.16816.F32.BF16 R20, R152.reuse, R148, R20 ;  /* 0x000000949814723c */ /* 0x060fe40000041814 */
[----:B------:R-:W-:Y:S06]  /*59d0*/  LDSM.16.M88.4 R172, [R133+0xe900] ;  /* 0x00e9000085ac783b */ /* 0x000fec0000000200 */
[C---:B------:R-:W-:Y:S01]  /*59e0*/  HMMA.16816.F32.BF16 R24, R152.reuse, R150, R24 ;  /* 0x000000969818723c */ /* 0x040fe20000041818 */
[----:B------:R-:W-:Y:S07]  /*59f0*/  LDSM.16.M88.4 R148, [R190+0x4000] ;  /* 0x00400000be94783b */ /* 0x000fee0000000200 */
[C---:B------:R-:W-:Y:S01]  /*5a00*/  HMMA.16816.F32.BF16 R28, R152.reuse, R156, R28 ;  /* 0x0000009c981c723c */ /* 0x040fe2000004181c */
[----:B------:R-:W-:Y:S07]  /*5a10*/  LDSM.16.M88.4 R176, [R0+0xe100] ;  /* 0x00e1000000b0783b */ /* 0x000fee0000000200 */
[----:B------:R-:W-:Y:S01]  /*5a20*/  HMMA.16816.F32.BF16 R32, R152, R158, R32 ;  /* 0x0000009e9820723c */ /* 0x000fe20000041820 */
[----:B------:R-:W5:Y:S07]  /*5a30*/  LDSM.16.M88.4 R152, [R188+UR4+0xe100] ;  /* 0x00e10004bc98783b */ /* 0x000f6e0008000200 */
[C---:B-1----:R-:W-:Y:S01]  /*5a40*/  HMMA.16816.F32.BF16 R4, R164.reuse, R168, R4 ;  /* 0x000000a8a404723c */ /* 0x042fe20000041804 */
[----:B------:R-:W-:Y:S07]  /*5a50*/  LDSM.16.M88.4 R156, [R188+UR4+0xe900] ;  /* 0x00e90004bc9c783b */ /* 0x000fee0008000200 */
[C---:B------:R-:W-:Y:S01]  /*5a60*/  HMMA.16816.F32.BF16 R8, R164.reuse, R170, R8 ;  /* 0x000000aaa408723c */ /* 0x040fe20000041808 */
[----:B------:R-:W-:Y:S07]  /*5a70*/  LDSM.16.M88.4 R168, [R133+0xe100] ;  /* 0x00e1000085a8783b */ /* 0x000fee0000000200 */
[C---:B--2---:R-:W-:Y:S01]  /*5a80*/  HMMA.16816.F32.BF16 R12, R164.reuse, R136, R12 ;  /* 0x00000088a40c723c */ /* 0x044fe2000004180c */
[----:B------:R-:W-:Y:S07]  /*5a90*/  LDSM.16.M88.4 R180, [R188+UR4+0x10100] ;  /* 0x01010004bcb4783b */ /* 0x000fee0008000200 */
[C---:B------:R-:W-:Y:S01]  /*5aa0*/  HMMA.16816.F32.BF16 R16, R164.reuse, R138, R16 ;  /* 0x0000008aa410723c */ /* 0x040fe20000041810 */
[----:B------:R-:W-:Y:S07]  /*5ab0*/  LDSM.16.M88.4 R136, [R188+UR4+0xf100] ;  /* 0x00f10004bc88783b */ /* 0x000fee0008000200 */
[C---:B----4-:R-:W-:Y:S01]  /*5ac0*/  HMMA.16816.F32.BF16 R20, R164.reuse, R140, R20 ;  /* 0x0000008ca414723c */ /* 0x050fe20000041814 */
[----:B------:R-:W0:Y:S07]  /*5ad0*/  LDGDEPBAR ;  /* 0x00000000000079af */ /* 0x000e2e0000000000 */
[C---:B------:R-:W-:Y:S01]  /*5ae0*/  HMMA.16816.F32.BF16 R24, R164.reuse, R142, R24 ;  /* 0x0000008ea418723c */ /* 0x040fe20000041818 */
[----:B------:R-:W-:Y:S07]  /*5af0*/  LDSM.16.M88.4 R140, [R186+0x4000] ;  /* 0x00400000ba8c783b */ /* 0x000fee0000000200 */
[C---:B---3--:R-:W-:Y:S01]  /*5b00*/  HMMA.16816.F32.BF16 R28, R164.reuse, R144, R28 ;  /* 0x00000090a41c723c */ /* 0x048fe2000004181c */
[----:B------:R-:W1:Y:S07]  /*5b10*/  SHFL.IDX PT, R233, R232, RZ, 0x1c1f ;  /* 0x001c1fffe8e97589 */ /* 0x000e6e00000e0000 */
[----:B------:R-:W-:Y:S01]  /*5b20*/  HMMA.16816.F32.BF16 R32, R164, R146, R32 ;  /* 0x00000092a420723c */ /* 0x000fe20000041820 */
[----:B------:R-:W2:Y:S07]  /*5b30*/  LDSM.16.M88.4 R144, [R133+0xf100] ;  /* 0x00f100008590783b */ /* 0x000eae0000000200 */
[C---:B-----5:R-:W-:Y:S01]  /*5b40*/  HMMA.16816.F32.BF16 R4, R148.reuse, R152, R4 ;  /* 0x000000989404723c */ /* 0x060fe20000041804 */
[----:B------:R-:W-:Y:S07]  /*5b50*/  LDSM.16.M88.4 R164, [R185+0x4000] ;  /* 0x00400000b9a4783b */ /* 0x000fee0000000200 */
[C---:B------:R-:W-:Y:S01]  /*5b60*/  HMMA.16816.F32.BF16 R8, R148.reuse, R154, R8 ;  /* 0x0000009a9408723c */ /* 0x040fe20000041808 */
[----:B------:R-:W3:Y:S03]  /*5b70*/  LDSM.16.M88.4 R152, [R133+0xf900] ;  /* 0x00f900008598783b */ /* 0x000ee60000000200 */
[----:B-1----:R-:W-:Y:S01]  /*5b80*/  IADD3 R231, R229, R233, RZ ;  /* 0x000000e9e5e77210 */ /* 0x002fe20007ffe0ff */
[----:B------:R-:W-:Y:S03]  /*5b90*/  IMAD.IADD R230, R228, 0x1, R233 ;  /* 0x00000001e4e67824 */ /* 0x000fe600078e02e9 */
[C---:B------:R-:W-:Y:S08]  /*5ba0*/  HMMA.16816.F32.BF16 R12, R148.reuse, R156, R12 ;  /* 0x0000009c940c723c */ /* 0x040ff0000004180c */
[C---:B------:R-:W-:Y:S01]  /*5bb0*/  HMMA.16816.F32.BF16 R16, R148.reuse, R158, R16 ;  /* 0x0000009e9410723c */ /* 0x040fe20000041810 */
[----:B------:R-:W-:Y:S07]  /*5bc0*/  LDSM.16.M88.4 R156, [R0+0xf900] ;  /* 0x00f90000009c783b */ /* 0x000fee0000000200 */
[C---:B------:R-:W-:Y:S08]  /*5bd0*/  HMMA.16816.F32.BF16 R20, R148.reuse, R136, R20 ;  /* 0x000000889414723c */ /* 0x040ff00000041814 */
[C---:B------:R-:W-:Y:S01]  /*5be0*/  HMMA.16816.F32.BF16 R24, R148.reuse, R138, R24 ;  /* 0x0000008a9418723c */ /* 0x040fe20000041818 */
[----:B------:R-:W1:Y:S07]  /*5bf0*/  LDSM.16.M88.4 R136, [R0+0xe900] ;  /* 0x00e900000088783b */ /* 0x000e6e0000000200 */
[C---:B------:R-:W-:Y:S08]  /*5c00*/  HMMA.16816.F32.BF16 R28, R148.reuse, R160, R28 ;  /* 0x000000a0941c723c */ /* 0x040ff0000004181c */
[----:B------:R-:W-:Y:S01]  /*5c10*/  HMMA.16816.F32.BF16 R32, R148, R162, R32 ;  /* 0x000000a29420723c */ /* 0x000fe20000041820 */
[----:B------:R-:W4:Y:S07]  /*5c20*/  LDSM.16.M88.4 R148, [R0+0xf100] ;  /* 0x00f100000094783b */ /* 0x000f2e0000000200 */
[C---:B------:R-:W-:Y:S01]  /*5c30*/  HMMA.16816.F32.BF16 R4, R140.reuse, R168, R4 ;  /* 0x000000a88c04723c */ /* 0x040fe20000041804 */
[----:B------:R-:W-:Y:S07]  /*5c40*/  LDSM.16.M88.4 R160, [R184+0x4000] ;  /* 0x00400000b8a0783b */ /* 0x000fee0000000200 */
[C---:B------:R-:W-:Y:S01]  /*5c50*/  HMMA.16816.F32.BF16 R8, R140.reuse, R170, R8 ;  /* 0x000000aa8c08723c */ /* 0x040fe20000041808 */
[----:B------:R-:W5:Y:S07]  /*5c60*/  LDSM.16.M88.4 R168, [R2+0xe100] ;  /* 0x00e1000002a8783b */ /* 0x000f6e0000000200 */
[C---:B------:R-:W-:Y:S08]  /*5c70*/  HMMA.16816.F32.BF16 R12, R140.reuse, R172, R12 ;  /* 0x000000ac8c0c723c */ /* 0x040ff0000004180c */
[C---:B------:R-:W-:Y:S01]  /*5c80*/  HMMA.16816.F32.BF16 R16, R140.reuse, R174, R16 ;  /* 0x000000ae8c10723c */ /* 0x040fe20000041810 */
[----:B------:R-:W-:Y:S07]  /*5c90*/  LDSM.16.M88.4 R172, [R190+0x8000] ;  /* 0x00800000beac783b */ /* 0x000fee0000000200 */
[C---:B--2---:R-:W-:Y:S08]  /*5ca0*/  HMMA.16816.F32.BF16 R20, R140.reuse, R144, R20 ;  /* 0x000000908c14723c */ /* 0x044ff00000041814 */
[C---:B------:R-:W-:Y:S01]  /*5cb0*/  HMMA.16816.F32.BF16 R24, R140.reuse, R146, R24 ;  /* 0x000000928c18723c */ /* 0x040fe20000041818 */
[----:B------:R-:W-:Y:S07]  /*5cc0*/  LDSM.16.M88.4 R144, [R191+0xf100] ;  /* 0x00f10000bf90783b */ /* 0x000fee0000000200 */
[C---:B---3--:R-:W-:Y:S08]  /*5cd0*/  HMMA.16816.F32.BF16 R28, R140.reuse, R152, R28 ;  /* 0x000000988c1c723c */ /* 0x048ff0000004181c */
[----:B------:R-:W-:Y:S01]  /*5ce0*/  HMMA.16816.F32.BF16 R32, R140, R154, R32 ;  /* 0x0000009a8c20723c */ /* 0x000fe20000041820 */
[----:B------:R-:W2:Y:S07]  /*5cf0*/  LDSM.16.M88.4 R140, [R191+0xe900] ;  /* 0x00e90000bf8c783b */ /* 0x000eae0000000200 */
[C---:B------:R-:W-:Y:S01]  /*5d00*/  HMMA.16816.F32.BF16 R4, R164.reuse, R176, R4 ;  /* 0x000000b0a404723c */ /* 0x040fe20000041804 */
[----:B------:R-:W3:Y:S07]  /*5d10*/  LDSM.16.M88.4 R152, [R191+0xf900] ;  /* 0x00f90000bf98783b */ /* 0x000eee0000000200 */
[C---:B------:R-:W-:Y:S01]  /*5d20*/  HMMA.16816.F32.BF16 R8, R164.reuse, R178, R8 ;  /* 0x000000b2a408723c */ /* 0x040fe20000041808 */
[----:B------:R-:W-:Y:S07]  /*5d30*/  LDSM.16.M88.4 R176, [R133+0x10100] ;  /* 0x0101000085b0783b */ /* 0x000fee0000000200 */
        /* <DEDUP_REMOVED lines=8> */
[----:B------:R-:W1:Y:S07]  /*5dc0*/  LDSM.16.M88.4 R156, [R188+UR4+0x11900] ;  /* 0x01190004bc9c783b */ /* 0x000e6e0008000200 */
        /* <DEDUP_REMOVED lines=10> */
[C---:B---3--:R-:W-:Y:S08]  /*5e70*/  HMMA.16816.F32.BF16 R28, R160.reuse, R152, R28 ;  /* 0x00000098a01c723c */ /* 0x048ff0000004181c */
[----:B------:R-:W-:Y:S01]  /*5e80*/  HMMA.16816.F32.BF16 R32, R160, R154, R32 ;  /* 0x0000009aa020723c */ /* 0x000fe20000041820 */
[----:B------:R-:W3:Y:S07]  /*5e90*/  LDSM.16.M88.4 R152, [R133+0x11900] ;  /* 0x011900008598783b */ /* 0x000eee0000000200 */
[----:B------:R-:W2:Y:S01]  /*5ea0*/  LDSM.16.M88.4 R160, [R185+0x8000] ;  /* 0x00800000b9a0783b */ /* 0x000ea20000000200 */
[C---:B------:R-:W-:Y:S08]  /*5eb0*/  HMMA.16816.F32.BF16 R4, R172.reuse, R180, R4 ;  /* 0x000000b4ac04723c */ /* 0x040ff00000041804 */
[C---:B------:R-:W-:Y:S01]  /*5ec0*/  HMMA.16816.F32.BF16 R8, R172.reuse, R182, R8 ;  /* 0x000000b6ac08723c */ /* 0x040fe20000041808 */
[----:B------:R-:W-:Y:S07]  /*5ed0*/  LDSM.16.M88.4 R180, [R2+0x10100] ;  /* 0x0101000002b4783b */ /* 0x000fee0000000200 */
[C---:B-1----:R-:W-:Y:S08]  /*5ee0*/  HMMA.16816.F32.BF16 R12, R172.reuse, R136, R12 ;  /* 0x00000088ac0c723c */ /* 0x042ff0000004180c */
[C---:B------:R-:W-:Y:S01]  /*5ef0*/  HMMA.16816.F32.BF16 R16, R172.reuse, R138, R16 ;  /* 0x0000008aac10723c */ /* 0x040fe20000041810 */
[----:B------:R-:W1:Y:S07]  /*5f00*/  LDSM.16.M88.4 R136, [R0+0x10900] ;  /* 0x010900000088783b */ /* 0x000e6e0000000200 */
[C---:B----4-:R-:W-:Y:S08]  /*5f10*/  HMMA.16816.F32.BF16 R20, R172.reuse, R148, R20 ;  /* 0x00000094ac14723c */ /* 0x050ff00000041814 */
[C---:B------:R-:W-:Y:S01]  /*5f20*/  HMMA.16816.F32.BF16 R24, R172.reuse, R150, R24 ;  /* 0x00000096ac18723c */ /* 0x040fe20000041818 */
[----:B------:R-:W4:Y:S07]  /*5f30*/  LDSM.16.M88.4 R148, [R0+0x11100] ;  /* 0x011100000094783b */ /* 0x000f2e0000000200 */
[C---:B------:R-:W-:Y:S08]  /*5f40*/  HMMA.16816.F32.BF16 R28, R172.reuse, R156, R28 ;  /* 0x0000009cac1c723c */ /* 0x040ff0000004181c */
[----:B------:R-:W-:Y:S01]  /*5f50*/  HMMA.16816.F32.BF16 R32, R172, R158, R32 ;  /* 0x0000009eac20723c */ /* 0x000fe20000041820 */
[----:B------:R-:W1:Y:S07]  /*5f60*/  LDSM.16.M88.4 R156, [R0+0x11900] ;  /* 0x01190000009c783b */ /* 0x000e6e0000000200 */
[----:B------:R-:W1:Y:S01]  /*5f70*/  LDSM.16.M88.4 R172, [R184+0x8000] ;  /* 0x00800000b8ac783b */ /* 0x000e620000000200 */
[C---:B-----5:R-:W-:Y:S08]  /*5f80*/  HMMA.16816.F32.BF16 R4, R164.reuse, R176, R4 ;  /* 0x000000b0a404723c */ /* 0x060ff00000041804 */
[C---:B------:R-:W-:Y:S08]  /*5f90*/  HMMA.16816.F32.BF16 R8, R164.reuse, R178, R8 ;  /* 0x000000b2a408723c */ /* 0x040ff00000041808 */
[C---:B--2---:R-:W-:Y:S08]  /*5fa0*/  HMMA.16816.F32.BF16 R12, R164.reuse, R140, R12 ;  /* 0x0000008ca40c723c */ /* 0x044ff0000004180c */
[C---:B------:R-:W-:Y:S01]  /*5fb0*/  HMMA.16816.F32.BF16 R16, R164.reuse, R142, R16 ;  /* 0x0000008ea410723c */ /* 0x040fe20000041810 */
[----:B------:R-:W-:Y:S07]  /*5fc0*/  LDSM.16.M88.4 R140, [R191+0x11100] ;  /* 0x01110000bf8c783b */ /* 0x000fee0000000200 */
[C---:B------:R-:W-:Y:S08]  /*5fd0*/  HMMA.16816.F32.BF16 R20, R164.reuse, R144, R20 ;  /* 0x00000090a414723c */ /* 0x040ff00000041814 */
[C---:B------:R-:W-:Y:S08]  /*5fe0*/  HMMA.16816.F32.BF16 R24, R164.reuse, R146, R24 ;  /* 0x00000092a418723c */ /* 0x040ff00000041818 */
[C---:B---3--:R-:W-:Y:S08]  /*5ff0*/  HMMA.16816.F32.BF16 R28, R164.reuse, R152, R28 ;  /* 0x00000098a41c723c */ /* 0x048ff0000004181c */
[----:B------:R-:W-:Y:S08]  /*6000*/  HMMA.16816.F32.BF16 R32, R164, R154, R32 ;  /* 0x0000009aa420723c */ /* 0x000ff00000041820 */
[C---:B------:R-:W-:Y:S08]  /*6010*/  HMMA.16816.F32.BF16 R4, R160.reuse, R168, R4 ;  /* 0x000000a8a004723c */ /* 0x040ff00000041804 */
[C---:B------:R-:W-:Y:S08]  /*6020*/  HMMA.16816.F32.BF16 R8, R160.reuse, R170, R8 ;  /* 0x000000aaa008723c */ /* 0x040ff00000041808 */
[C---:B-1----:R-:W-:Y:S08]  /*6030*/  HMMA.16816.F32.BF16 R12, R160.reuse, R136, R12 ;  /* 0x00000088a00c723c */ /* 0x042ff0000004180c */
[C---:B------:R-:W-:Y:S01]  /*6040*/  HMMA.16816.F32.BF16 R16, R160.reuse, R138, R16 ;  /* 0x0000008aa010723c */ /* 0x040fe20000041810 */
[----:B------:R-:W1:Y:S07]  /*6050*/  LDSM.16.M88.4 R136, [R191+0x10900] ;  /* 0x01090000bf88783b */ /* 0x000e6e0000000200 */
[C---:B----4-:R-:W-:Y:S08]  /*6060*/  HMMA.16816.F32.BF16 R20, R160.reuse, R148, R20 ;  /* 0x00000094a014723c */ /* 0x050ff00000041814 */
[C---:B------:R-:W-:Y:S08]  /*6070*/  HMMA.16816.F32.BF16 R24, R160.reuse, R150, R24 ;  /* 0x00000096a018723c */ /* 0x040ff00000041818 */
[C---:B------:R-:W-:Y:S08]  /*6080*/  HMMA.16816.F32.BF16 R28, R160.reuse, R156, R28 ;  /* 0x0000009ca01c723c */ /* 0x040ff0000004181c */
[----:B------:R-:W-:Y:S08]  /*6090*/  HMMA.16816.F32.BF16 R32, R160, R158, R32 ;  /* 0x0000009ea020723c */ /* 0x000ff00000041820 */
[C---:B------:R-:W-:Y:S08]  /*60a0*/  HMMA.16816.F32.BF16 R4, R172.reuse, R180, R4 ;  /* 0x000000b4ac04723c */ /* 0x040ff00000041804 */
[C---:B------:R-:W-:Y:S08]  /*60b0*/  HMMA.16816.F32.BF16 R8, R172.reuse, R182, R8 ;  /* 0x000000b6ac08723c */ /* 0x040ff00000041808 */
[C---:B-1----:R-:W-:Y:S08]  /*60c0*/  HMMA.16816.F32.BF16 R12, R172.reuse, R136, R12 ;  /* 0x00000088ac0c723c */ /* 0x042ff0000004180c */
[C---:B------:R-:W-:Y:S01]  /*60d0*/  HMMA.16816.F32.BF16 R16, R172.reuse, R138, R16 ;  /* 0x0000008aac10723c */ /* 0x040fe20000041810 */
[----:B------:R1:W2:Y:S03]  /*60e0*/  LDSM.16.M88.4 R136, [R191+0x11900] ;  /* 0x01190000bf88783b */ /* 0x0002a60000000200 */
[----:B------:R-:W-:Y:S02]  /*60f0*/  FMUL.FTZ R166, R4, c[0x0][0x320] ;  /* 0x0000c80004a67a20 */ /* 0x000fe40000410000 */
[----:B------:R-:W-:Y:S02]  /*6100*/  FMUL.FTZ R168, R5, c[0x0][0x320] ;  /* 0x0000c80005a87a20 */ /* 0x000fe40000410000 */
[C---:B------:R-:W-:Y:S02]  /*6110*/  HMMA.16816.F32.BF16 R20, R172.reuse, R140, R20 ;  /* 0x0000008cac14723c */ /* 0x040fe40000041814 */
[----:B------:R-:W3:Y:S02]  /*6120*/  MUFU.TANH R166, R166 ;  /* 0x000000a600a67308 */ /* 0x000ee40000002400 */
[----:B------:R-:W-:Y:S02]  /*6130*/  FMUL.FTZ R2, R6, c[0x0][0x320] ;  /* 0x0000c80006027a20 */ /* 0x000fe40000410000 */
[----:B------:R-:W-:Y:S02]  /*6140*/  FMUL.FTZ R164, R7, c[0x0][0x320] ;  /* 0x0000c80007a47a20 */ /* 0x000fe40000410000 */
[C---:B------:R-:W-:Y:S04]  /*6150*/  HMMA.16816.F32.BF16 R24, R172.reuse, R142, R24 ;  /* 0x0000008eac18723c */ /* 0x040fe80000041818 */
[----:B------:R-:W4:Y:S01]  /*6160*/  MUFU.TANH R168, R168 ;  /* 0x000000a800a87308 */ /* 0x000f220000002400 */
[----:B------:R-:W-:Y:S02]  /*6170*/  FMUL.FTZ R169, R8, c[0x0][0x320] ;  /* 0x0000c80008a97a20 */ /* 0x000fe40000410000 */
[----:B------:R-:W-:Y:S02]  /*6180*/  FMUL.FTZ R171, R9, c[0x0][0x320] ;  /* 0x0000c80009ab7a20 */ /* 0x000fe40000410000 */
[----:B------:R-:W-:Y:S03]  /*6190*/  FMUL.FTZ R165, R10, c[0x0][0x320] ;  /* 0x0000c8000aa57a20 */ /* 0x000fe60000410000 */
[----:B------:R-:W-:Y:S02]  /*61a0*/  FMUL.FTZ R167, R11, c[0x0][0x320] ;  /* 0x0000c8000ba77a20 */ /* 0x000fe40000410000 */
[----:B------:R-:W3:Y:S01]  /*61b0*/  MUFU.TANH R2, R2 ;  /* 0x0000000200027308 */ /* 0x000ee20000002400 */
[----:B------:R-:W-:Y:S02]  /*61c0*/  FMUL.FTZ R181, R12, c[0x0][0x320] ;  /* 0x0000c8000cb57a20 */ /* 0x000fe40000410000 */
[----:B------:R-:W-:Y:S02]  /*61d0*/  FMUL.FTZ R218, R22, c[0x0][0x320] ;  /* 0x0000c80016da7a20 */ /* 0x000fe40000410000 */
[----:B------:R-:W-:Y:S02]  /*61e0*/  FMUL.FTZ R177, R13, c[0x0][0x320] ;  /* 0x0000c8000db17a20 */ /* 0x000fe40000410000 */
[----:B------:R-:W-:Y:S02]  /*61f0*/  FMUL.FTZ R176, R14, c[0x0][0x320] ;  /* 0x0000c8000eb07a20 */ /* 0x000fe40000410000 */
[----:B------:R-:W-:Y:S01]  /*6200*/  FMUL.FTZ R170, R15, c[0x0][0x320] ;  /* 0x0000c8000faa7a20 */ /* 0x000fe20000410000 */
[----:B-1----:R-:W1:Y:S01]  /*6210*/  MUFU.TANH R191, R218 ;  /* 0x000000da00bf7308 */ /* 0x002e620000002400 */
[C---:B--2---:R-:W-:Y:S03]  /*6220*/  HMMA.16816.F32.BF16 R28, R172.reuse, R136, R28 ;  /* 0x00000088ac1c723c */ /* 0x044fe6000004181c */
[----:B------:R-:W-:Y:S02]  /*6230*/  FMUL.FTZ R224, R27, c[0x0][0x320] ;  /* 0x0000c8001be07a20 */ /* 0x000fe40000410000 */
[----:B------:R-:W-:Y:S02]  /*6240*/  FMUL.FTZ R182, R16, c[0x0][0x320] ;  /* 0x0000c80010b67a20 */ /* 0x000fe40000410000 */
[----:B------:R-:W-:Y:S01]  /*6250*/  FMUL.FTZ R217, R17, c[0x0][0x320] ;  /* 0x0000c80011d97a20 */ /* 0x000fe20000410000 */
[----:B------:R-:W-:Y:S01]  /*6260*/  HMMA.16816.F32.BF16 R32, R172, R138, R32 ;  /* 0x0000008aac20723c */ /* 0x000fe20000041820 */
[----:B------:R2:W1:Y:S03]  /*6270*/  MUFU.TANH R218, R224 ;  /* 0x000000e000da7308 */ /* 0x0004660000002400 */
[----:B------:R-:W-:Y:S02]  /*6280*/  FMUL.FTZ R179, R18, c[0x0][0x320] ;  /* 0x0000c80012b37a20 */ /* 0x000fe40000410000 */
[----:B------:R-:W-:Y:S02]  /*6290*/  FMUL.FTZ R178, R19, c[0x0][0x320] ;  /* 0x0000c80013b27a20 */ /* 0x000fe40000410000 */
[----:B------:R-:W-:Y:S03]  /*62a0*/  FMUL.FTZ R221, R20, c[0x0][0x320] ;  /* 0x0000c80014dd7a20 */ /* 0x000fe60000410000 */
[----:B------:R-:W1:Y:S01]  /*62b0*/  MUFU.TANH R164, R164 ;  /* 0x000000a400a47308 */ /* 0x000e620000002400 */
[----:B------:R-:W-:Y:S02]  /*62c0*/  FMUL.FTZ R220, R21, c[0x0][0x320] ;  /* 0x0000c80015dc7a20 */ /* 0x000fe40000410000 */
        /* <DEDUP_REMOVED lines=12> */
[----:B--2---:R-:W-:Y:S02]  /*6390*/  FMUL.FTZ R224, R34, c[0x0][0x320] ;  /* 0x0000c80022e07a20 */ /* 0x004fe40000410000 */
[----:B------:R-:W-:Y:S05]  /*63a0*/  FMUL.FTZ R175, R35, c[0x0][0x320] ;  /* 0x0000c80023af7a20 */ /* 0x000fea0000410000 */
[----:B------:R-:W2:Y:S10]  /*63b0*/  MUFU.TANH R165, R165 ;  /* 0x000000a500a57308 */ /* 0x000eb40000002400 */
        /* <DEDUP_REMOVED lines=38> */
.L_x_808:
[----:B------:R-:W-:Y:S04]  /*6620*/  MOV R0, c[0x0][0x32c] ;  /* 0x0000cb0000007a02 */ /* 0x000fe80000000f00 */
[----:B------:R-:W-:Y:S11]  /*6630*/  ISETP.NE.AND P0, PT, R0, 0x1, PT ;  /* 0x000000010000780c */ /* 0x000ff60003f05270 */
[----:B------:R-:W-:Y:S02]  /*6640*/  @!UPT UIADD3 URZ, URZ, URZ, URZ ;  /* 0x0000003f3f3ff290 */ /* 0x000fe4000fffe03f */
[----:B------:R-:W-:Y:S05]  /*6650*/  @P0 IMAD.HI.U32 R0, R5, c[0x0][0x330], RZ ;  /* 0x0000cc0005000a27 */ /* 0x000fea00078e00ff */
[----:B------:R-:W-:Y:S02]  /*6660*/  @P0 SHF.R.U32.HI R5, RZ, c[0x0][0x334], R0 ;  /* 0x0000cd00ff050a19 */ /* 0x000fe40000011600 */
.L_x_809:
[----:B------:R-:W-:Y:S05]  /*6670*/  BSYNC B0 ;  /* 0x0000000000007941 */ /* 0x000fea0003800000 */
.L_x_807:
[----:B------:R-:W-:Y:S04]  /*6680*/  IMAD.MOV.U32 R0, RZ, RZ, c[0x0][0x32c] ;  /* 0x0000cb00ff007624 */ /* 0x000fe800078e00ff */
[----:B------:R-:W-:Y:S04]  /*6690*/  IMAD R0, R5, R0, -UR6 ;  /* 0x8000000605007e24 */ /* 0x000fe8000f8e0200 */
[----:B------:R-:W-:Y:S05]  /*66a0*/  IMAD.IADD R5, R0, 0x1, -R201 ;  /* 0x0000000100057824 */ /* 0x000fea00078e0ac9 */
[----:B------:R-:W-:Y:S02]  /*66b0*/  IADD3 R0, R5, c[0x0][0x32c], RZ ;  /* 0x0000cb0005007a10 */ /* 0x000fe40007ffe0ff */
[----:B------:R-:W-:Y:S02]  /*66c0*/  IMNMX R230, R230, R5, !PT ;  /* 0x00000005e6e67217 */ /* 0x000fe40007800200 */
[----:B------:R-:W-:Y:S02]  /*66d0*/  IMNMX R231, R231, R0, PT ;  /* 0x00000000e7e77217 */ /* 0x000fe40003800200 */
.L_x_806:
[----:B--234-:R-:W-:Y:S01]  /*66e0*/  UISETP.GT.AND UP0, UPT, UR17, -0x1, UPT ;  /* 0xffffffff1100788c */ /* 0x01cfe2000bf04270 */
[----:B------:R-:W2:Y:S05]  /*66f0*/  SHFL.IDX PT, R6, R232, 0x1, 0x1c1f ;  /* 0x003c1f00e8067f89 */ /* 0x000eaa00000e0000 */
[----:B------:R-:W-:Y:S04]  /*6700*/  PLOP3.LUT P0, PT, PT, PT, UP0, 0x80, 0x0 ;  /* 0x000000000000781c */ /* 0x000fe80003f0f008 */
[C---:B------:R-:W-:Y:S02]  /*6710*/  ISETP.GT.AND P4, PT, R230.reuse, 0x1, P0 ;  /* 0x00000001e600780c */ /* 0x040fe40000784270 */
[C---:B------:R-:W-:Y:S02]  /*6720*/  ISETP.GT.AND P5, PT, R230.reuse, RZ, P0 ;  /* 0x000000ffe600720c */ /* 0x040fe400007a4270 */
[C---:B------:R-:W-:Y:S02]  /*6730*/  ISETP.LT.OR P4, PT, R231.reuse, 0x2, P4 ;  /* 0x00000002e700780c */ /* 0x040fe40002781670 */
[----:B------:R-:W-:Y:S02]  /*6740*/  ISETP.GT.AND P6, PT, R230, 0x8, P0 ;  /* 0x00000008e600780c */ /* 0x000fe400007c4270 */
[----:B------:R-:W-:Y:S02]  /*6750*/  FSEL R9, R168, -INF , !P4 ;  /* 0xff800000a8097808 */ /* 0x000fe40006000000 */
[----:B------:R-:W-:Y:S02]  /*6760*/  ISETP.GT.AND P4, PT, R230, 0x10, P0 ;  /* 0x00000010e600780c */ /* 0x000fe40000784270 */
[C---:B------:R-:W-:Y:S02]  /*6770*/  ISETP.LT.OR P5, PT, R231.reuse, 0x1, P5 ;  /* 0x00000001e700780c */ /* 0x040fe40002fa1670 */
[----:B------:R-:W-:Y:S01]  /*6780*/  ISETP.LT.OR P6, PT, R231, 0x9, P6 ;  /* 0x00000009e700780c */ /* 0x000fe200037c1670 */
[--C-:B--2---:R-:W-:Y:S01]  /*6790*/  IMAD.IADD R0, R229, 0x1, R6.reuse ;  /* 0x00000001e5007824 */ /* 0x104fe200078e0206 */
[----:B------:R-:W-:Y:S01]  /*67a0*/  ISETP.LT.OR P4, PT, R231, 0x11, P4 ;  /* 0x00000011e700780c */ /* 0x000fe20002781670 */
[----:B------:R-:W-:Y:S01]  /*67b0*/  IMAD.IADD R4, R228, 0x1, R6 ;  /* 0x00000001e4047824 */ /* 0x000fe200078e0206 */
[----:B------:R-:W-:Y:S02]  /*67c0*/  FSEL R11, R166, -INF , !P5 ;  /* 0xff800000a60b7808 */ /* 0x000fe40006800000 */
[C---:B------:R-:W-:Y:S02]  /*67d0*/  ISETP.GT.AND P5, PT, R230.reuse, 0x9, P0 ;  /* 0x00000009e600780c */ /* 0x040fe400007a4270 */
[----:B-1----:R-:W-:Y:S02]  /*67e0*/  FSEL R5, R169, -INF , !P6 ;  /* 0xff800000a9057808 */ /* 0x002fe40007000000 */
[----:B------:R-:W-:Y:S02]  /*67f0*/  FSEL R169, R181, -INF , !P4 ;  /* 0xff800000b5a97808 */ /* 0x000fe40006000000 */
[C---:B------:R-:W-:Y:S02]  /*6800*/  ISETP.GT.AND P4, PT, R230.reuse, 0x19, P0 ;  /* 0x00000019e600780c */ /* 0x040fe40000784270 */
[C---:B------:R-:W-:Y:S02]  /*6810*/  ISETP.LT.OR P5, PT, R231.reuse, 0xa, P5 ;  /* 0x0000000ae700780c */ /* 0x040fe40002fa1670 */
[----:B------:R-:W-:Y:S02]  /*6820*/  ISETP.LT.OR P4, PT, R231, 0x1a, P4 ;  /* 0x0000001ae700780c */ /* 0x000fe40002781670 */
        /* <DEDUP_REMOVED lines=48> */
.L_x_812:
[----:B------:R-:W-:Y:S04]  /*6b30*/  MOV R6, c[0x0][0x32c] ;  /* 0x0000cb0000067a02 */ /* 0x000fe80000000f00 */
[----:B------:R-:W-:Y:S11]  /*6b40*/  ISETP.NE.AND P4, PT, R6, 0x1, PT ;  /* 0x000000010600780c */ /* 0x000ff60003f85270 */
[----:B------:R-:W-:Y:S02]  /*6b50*/  @!UPT UIADD3 URZ, URZ, URZ, URZ ;  /* 0x0000003f3f3ff290 */ /* 0x000fe4000fffe03f */
[----:B------:R-:W-:Y:S05]  /*6b60*/  @P4 IMAD.HI.U32 R6, R13, c[0x0][0x330], RZ ;  /* 0x0000cc000d064a27 */ /* 0x000fea00078e00ff */
[----:B------:R-:W-:Y:S02]  /*6b70*/  @P4 SHF.R.U32.HI R13, RZ, c[0x0][0x334], R6 ;  /* 0x0000cd00ff0d4a19 */ /* 0x000fe40000011606 */
.L_x_813:
[----:B------:R-:W-:Y:S05]  /*6b80*/  BSYNC B0 ;  /* 0x0000000000007941 */ /* 0x000fea0003800000 */
.L_x_811:
[----:B------:R-:W-:Y:S04]  /*6b90*/  IMAD.MOV.U32 R6, RZ, RZ, c[0x0][0x32c] ;  /* 0x0000cb00ff067624 */ /* 0x000fe800078e00ff */
[----:B------:R-:W-:Y:S04]  /*6ba0*/  IMAD R6, R13, R6, -UR6 ;  /* 0x800000060d067e24 */ /* 0x000fe8000f8e0206 */
[----:B------:R-:W-:Y:S05]  /*6bb0*/  IMAD.IADD R15, R6, 0x1, -R201 ;  /* 0x00000001060f7824 */ /* 0x000fea00078e0ac9 */
[----:B------:R-:W-:Y:S02]  /*6bc0*/  IADD3 R13, R15, c[0x0][0x32c], RZ ;  /* 0x0000cb000f0d7a10 */ /* 0x000fe40007ffe0ff */
[----:B------:R-:W-:Y:S02]  /*6bd0*/  IMNMX R4, R4, R15, !PT ;  /* 0x0000000f04047217 */ /* 0x000fe40007800200 */
[----:B------:R-:W-:Y:S02]  /*6be0*/  IMNMX R0, R0, R13, PT ;  /* 0x0000000d00007217 */ /* 0x000fe40003800200 */
.L_x_810:
[----:B------:R-:W-:Y:S01]  /*6bf0*/  FMNMX.FTZ R6, R11, R132, !PT ;  /* 0x000000840b067209 */ /* 0x000fe20007810000 */
[----:B------:R-:W-:Y:S04]  /*6c00*/  DEPBAR.LE SB0, 0x2 ;  /* 0x000080800000791a */ /* 0x000fe80000000000 */
[----:B------:R-:W-:Y:S01]  /*6c10*/  FMNMX.FTZ R6, R9, R6, !PT ;  /* 0x0000000609067209 */ /* 0x000fe20007810000 */
[----:B------:R-:W-:Y:S01]  /*6c20*/  BAR.SYNC.DEFER_BLOCKING 0x0 ;  /* 0x0000000000007b1d */ /* 0x000fe20000010000 */
[C---:B------:R-:W-:Y:S01]  /*6c30*/  ISETP.GT.AND P6, PT, R4.reuse, RZ, P0 ;  /* 0x000000ff0400720c */ /* 0x040fe200007c4270 */
[----:B------:R-:W-:Y:S01]  /*6c40*/  UIADD3 UR22, UR17, -0x2, URZ ;  /* 0xfffffffe11167890 */ /* 0x000fe2000fffe03f */
[----:B------:R-:W-:Y:S02]  /*6c50*/  FMNMX.FTZ R6, R5, R6, !PT ;  /* 0x0000000605067209 */ /* 0x000fe40007810000 */
[----:B------:R-:W-:Y:S01]  /*6c60*/  ISETP.GT.AND P5, PT, R4, 0x1, P0 ;  /* 0x000000010400780c */ /* 0x000fe200007a4270 */
[----:B------:R-:W-:Y:S01]  /*6c70*/  UISETP.GE.AND UP1, UPT, UR22, UR10, UPT ;  /* 0x0000000a1600728c */ /* 0x000fe2000bf26270 */
[----:B------:R-:W-:Y:S02]  /*6c80*/  FMNMX.FTZ R6, R7, R6, !PT ;  /* 0x0000000607067209 */ /* 0x000fe40007810000 */
[----:B------:R-:W-:Y:S02]  /*6c90*/  ISETP.LT.OR P6, PT, R0, 0x1, P6 ;  /* 0x000000010000780c */ /* 0x000fe400037c1670 */
[----:B------:R-:W-:Y:S02]  /*6ca0*/  FMNMX.FTZ R6, R169, R6, !PT ;  /* 0x00000006a9067209 */ /* 0x000fe40007810000 */
[----:B------:R-:W-:Y:S02]  /*6cb0*/  FSEL R10, R2, -INF , !P6 ;  /* 0xff800000020a7808 */ /* 0x000fe40007000000 */
[----:B------:R-:W-:Y:S02]  /*6cc0*/  ISETP.GT.AND P4, PT, R4, 0x8, P0 ;  /* 0x000000080400780c */ /* 0x000fe40000784270 */
[----:B------:R-:W-:Y:S01]  /*6cd0*/  ISETP.LT.OR P5, PT, R0, 0x2, P5 ;  /* 0x000000020000780c */ /* 0x000fe20002fa1670 */
[----:B------:R-:W-:Y:S01]  /*6ce0*/  @UP1 USHF.R.S32.HI UR23, URZ, 0x1f, UR22 ;  /* 0x0000001f3f171899 */ /* 0x000fe20008011416 */
[----:B------:R-:W-:Y:S02]  /*6cf0*/  FMNMX.FTZ R6, R171, R6, !PT ;  /* 0x00000006ab067209 */ /* 0x000fe40007810000 */
[----:B------:R-:W-:Y:S02]  /*6d00*/  FMNMX.FTZ R13, R10, R3, !PT ;  /* 0x000000030a0d7209 */ /* 0x000fe40007810000 */
[----:B------:R-:W-:Y:S01]  /*6d10*/  ISETP.GT.AND P6, PT, R4, 0x9, P0 ;  /* 0x000000090400780c */ /* 0x000fe200007c4270 */
[----:B------:R-:W-:Y:S01]  /*6d20*/  LDSM.16.MT88.4 R28, [R134+UR4+0x100] ;  /* 0x00010004861c783b */ /* 0x000fe20008004200 */
[----:B------:R-:W-:Y:S01]  /*6d30*/  ISETP.LT.OR P4, PT, R0, 0x9, P4 ;  /* 0x000000090000780c */ /* 0x000fe20002781670 */
[----:B------:R-:W-:Y:S01]  /*6d40*/  ULDC.64 UR6, c[0x0][0x1e0] ;  /* 0x0000780000067ab9 */ /* 0x000fe20000000a00 */
[----:B------:R-:W-:Y:S02]  /*6d50*/  FSEL R164, R164, -INF , !P5 ;  /* 0xff800000a4a47808 */ /* 0x000fe40006800000 */
[----:B------:R-:W-:Y:S02]  /*6d60*/  FMNMX.FTZ R6, R143, R6, !PT ;  /* 0x000000068f067209 */ /* 0x000fe40007810000 */
[----:B------:R-:W-:Y:S01]  /*6d70*/  FSEL R8, R165, -INF , !P4 ;  /* 0xff800000a5087808 */ /* 0x000fe20006000000 */
[----:B------:R-:W-:Y:S01]  /*6d80*/  @UP1 UIMAD UR23, UR23, UR6, URZ ;  /* 0x00000006171712a4 */ /* 0x000fe2000f8e023f */
[----:B------:R-:W-:Y:S01]  /*6d90*/  ISETP.GT.AND P5, PT, R4, 0x10, P0 ;  /* 0x000000100400780c */ /* 0x000fe200007a4270 */
[----:B------:R-:W-:Y:S01]  /*6da0*/  @UP1 UIMAD.WIDE.U32 UR24, UR22, UR6, URZ ;  /* 0x00000006161812a5 */ /* 0x000fe2000f8e003f */
[----:B------:R-:W-:Y:S01]  /*6db0*/  ISETP.LT.OR P6, PT, R0, 0xa, P6 ;  /* 0x0000000a0000780c */ /* 0x000fe200037c1670 */
[----:B------:R-:W-:Y:S01]  /*6dc0*/  @UP1 UIMAD UR23, UR22, UR7, UR23 ;  /* 0x00000007161712a4 */ /* 0x000fe2000f8e0217 */
[----:B------:R-:W-:Y:S01]  /*6dd0*/  FMNMX.FTZ R13, R164, R13, !PT ;  /* 0x0000000da40d7209 */ /* 0x000fe20007810000 */
[----:B------:R-:W-:Y:S01]  /*6de0*/  @UP1 USHF.L.U32 UR6, UR24, 0x6, URZ ;  /* 0x0000000618061899 */ /* 0x000fe2000800063f */
[----:B------:R-:W-:Y:S01]  /*6df0*/  FMNMX.FTZ R2, R141, R6, !PT ;  /* 0x000000068d027209 */ /* 0x000fe20007810000 */
[----:B------:R-:W-:Y:S01]  /*6e00*/  @UP1 UIADD3 UR23, UR25, UR23, URZ ;  /* 0x0000001719171290 */ /* 0x000fe2000fffe03f */
[----:B------:R-:W-:Y:S01]  /*6e10*/  FSEL R6, R167, -INF , !P6 ;  /* 0xff800000a7067808 */ /* 0x000fe20007000000 */
[----:B------:R-:W-:Y:S01]  /*6e20*/  @UP1 UIADD3 UR7, UP0, UR14, UR6, URZ ;  /* 0x000000060e071290 */ /* 0x000fe2000ff1e03f */
[----:B------:R-:W-:Y:S01]  /*6e30*/  FMNMX.FTZ R13, R8, R13, !PT ;  /* 0x0000000d080d7209 */ /* 0x000fe20007810000 */
[----:B------:R-:W-:Y:S01]  /*6e40*/  @UP1 USHF.L.U64.HI UR23, UR24, 0x6, UR23 ;  /* 0x0000000618171899 */ /* 0x000fe20008010217 */
[----:B------:R-:W-:Y:S02]  /*6e50*/  ISETP.GT.AND P4, PT, R4, 0x11, P0 ;  /* 0x000000110400780c */ /* 0x000fe40000784270 */
[----:B------:R-:W-:Y:S02]  /*6e60*/  ISETP.LT.OR P5, PT, R0, 0x11, P5 ;  /* 0x000000110000780c */ /* 0x000fe40002fa1670 */
[----:B------:R-:W-:Y:S02]  /*6e70*/  FMNMX.FTZ R15, R6, R13, !PT ;  /* 0x0000000d060f7209 */ /* 0x000fe40007810000 */
[----:B------:R-:W-:Y:S02]  /*6e80*/  FSEL R176, R176, -INF , !P5 ;  /* 0xff800000b0b07808 */ /* 0x000fe40006800000 */
[----:B------:R-:W-:Y:S02]  /*6e90*/  ISETP.GT.AND P6, PT, R4, 0x18, P0 ;  /* 0x000000180400780c */ /* 0x000fe400007c4270 */
[C---:B------:R-:W-:Y:S02]  /*6ea0*/  ISETP.LT.OR P4, PT, R0.reuse, 0x12, P4 ;  /* 0x000000120000780c */ /* 0x040fe40002781670 */
[----:B------:R-:W-:Y:S02]  /*6eb0*/  FMNMX.FTZ R2, R177, R2, !PT ;  /* 0x00000002b1027209 */ /* 0x000fe40007810000 */
[----:B------:R-:W-:Y:S02]  /*6ec0*/  ISETP.LT.OR P6, PT, R0, 0x19, P6 ;  /* 0x000000190000780c */ /* 0x000fe400037c1670 */
[----:B------:R-:W-:Y:S02]  /*6ed0*/  FMNMX.FTZ R15, R176, R15, !PT ;  /* 0x0000000fb00f7209 */ /* 0x000fe40007810000 */
[----:B------:R-:W-:Y:S02]  /*6ee0*/  ISETP.GT.AND P5, PT, R4, 0x19, P0 ;  /* 0x000000190400780c */ /* 0x000fe400007a4270 */
[----:B------:R-:W-:Y:S02]  /*6ef0*/  FSEL R174, R170, -INF , !P4 ;  /* 0xff800000aaae7808 */ /* 0x000fe40006000000 */
        /* <DEDUP_REMOVED lines=8> */
[----:B------:R-:W-:Y:S02]  /*6f80*/  ISETP.GT.AND P6, PT, R4, 0x21, P0 ;  /* 0x000000210400780c */ /* 0x000fe400007c4270 */
[----:B------:R-:W-:Y:S02]  /*6f90*/  ISETP.LT.OR P4, PT, R0, 0x21, P4 ;  /* 0x000000210000780c */ /* 0x000fe40002781670 */
[----:B------:R-:W-:Y:S02]  /*6fa0*/  FMNMX.FTZ R2, R155, R2, !PT ;  /* 0x000000029b027209 */ /* 0x000fe40007810000 */
[----:B------:R-:W-:Y:S02]  /*6fb0*/  FMNMX.FTZ R15, R140, R15, !PT ;  /* 0x0000000f8c0f7209 */ /* 0x000fe40007810000 */
[----:B------:R-:W-:Y:S02]  /*6fc0*/  ISETP.LT.OR P6, PT, R0, 0x22, P6 ;  /* 0x000000220000780c */ /* 0x000fe400037c1670 */
[----:B------:R-:W-:Y:S02]  /*6fd0*/  FSEL R178, R191, -INF , !P4 ;  /* 0xff800000bfb27808 */ /* 0x000fe40006000000 */
        /* <DEDUP_REMOVED lines=18> */
[----:B------:R-:W-:Y:S01]  /*7100*/  FMNMX.FTZ R15, R154, R15, !PT ;  /* 0x0000000f9a0f7209 */ /* 0x000fe20007810000 */
[----:B------:R-:W1:Y:S01]  /*7110*/  SHFL.BFLY PT, R2, R13, 0x2, 0x1f ;  /* 0x0c401f000d027f89 */ /* 0x000e6200000e0000 */
        /* <DEDUP_REMOVED lines=9> */
[----:B------:R-:W-:Y:S02]  /*71b0*/  FMNMX.FTZ R19, R146, R15, !PT ;  /* 0x0000000f92137209 */ /* 0x000fe40007810000 */
[----:B------:R-:W-:Y:S02]  /*71c0*/  FSEL R144, R175, -INF , !P0 ;  /* 0xff800000af907808 */ /* 0x000fe40004000000 */
[----:B------:R-:W-:Y:S02]  /*71d0*/  IADD3 R16, R134, UR4, RZ ;  /* 0x0000000486107c10 */ /* 0x000fe4000fffe0ff */
[----:B------:R-:W-:Y:S02]  /*71e0*/  FMNMX.FTZ R17, R144, R19, !PT ;  /* 0x0000001390117209 */ /* 0x000fe40007810000 */
[----:B-1----:R-:W-:Y:S02]  /*71f0*/  FMNMX.FTZ R4, R13, R2, !PT ;  /* 0x000000020d047209 */ /* 0x002fe40007810000 */
[----:B------:R-:W-:Y:S01]  /*7200*/  IADD3 R160, R187, R16, RZ ;  /* 0x00000010bba07210 */ /* 0x000fe20007ffe0ff */
[----:B------:R-:W1:Y:S08]  /*7210*/  SHFL.BFLY PT, R0, R17, 0x2, 0x1f ;  /* 0x0c401f0011007f89 */ /* 0x000e7000000e0000 */
[----:B------:R-:W2:Y:S01]  /*7220*/  SHFL.BFLY PT, R15, R4, 0x1, 0x1f ;  /* 0x0c201f00040f7f89 */ /* 0x000ea200000e0000 */
[----:B-1----:R-:W-:Y:S07]  /*7230*/  FMNMX.FTZ R13, R17, R0, !PT ;  /* 0x00000000110d7209 */ /* 0x002fee0007810000 */
[----:B------:R-:W1:Y:S01]  /*7240*/  SHFL.BFLY PT, R0, R13, 0x1, 0x1f ;  /* 0x0c201f000d007f89 */ /* 0x000e6200000e0000 */
[----:B--2---:R-:W-:Y:S04]  /*7250*/  FMNMX.FTZ R2, R4, R15, !PT ;  /* 0x0000000f04027209 */ /* 0x004fe80007810000 */
[C---:B------:R-:W-:Y:S01]  /*7260*/  FSETP.NEU.FTZ.AND P0, PT, R2.reuse, -INF , PT ;  /* 0xff8000000200780b */ /* 0x040fe20003f1d000 */
[----:B------:R-:W-:Y:S05]  /*7270*/  FMUL.FTZ R152, R2, c[0x0][0x2d0] ;  /* 0x0000b40002987a20 */ /* 0x000fea0000410000 */
[----:B------:R-:W-:Y:S05]  /*7280*/  FSEL R152, R152, RZ, P0 ;  /* 0x000000ff98987208 */ /* 0x000fea0000000000 */
[--C-:B------:R-:W-:Y:S01]  /*7290*/  FFMA.FTZ R162, R5, c[0x0][0x2d0], -R152.reuse ;  /* 0x0000b40005a27a23 */ /* 0x100fe20000010898 */
[----:B------:R-:W-:Y:S01]  /*72a0*/  FSEL R5, R2, RZ, P0 ;  /* 0x000000ff02057208 */ /* 0x000fe20000000000 */
[--C-:B------:R-:W-:Y:S02]  /*72b0*/  FFMA.FTZ R168, R11, c[0x0][0x2d0], -R152.reuse ;  /* 0x0000b4000ba87a23 */ /* 0x100fe40000010898 */
[----:B------:R-:W-:Y:S01]  /*72c0*/  FFMA.FTZ R167, R9, c[0x0][0x2d0], -R152 ;  /* 0x0000b40009a77a23 */ /* 0x000fe20000010898 */
[----:B-1----:R-:W-:Y:S01]  /*72d0*/  FMNMX.FTZ R0, R13, R0, !PT ;  /* 0x000000000d007209 */ /* 0x002fe20007810000 */
[----:B------:R-:W-:Y:S01]  /*72e0*/  FADD.FTZ R4, -R5, R132 ;  /* 0x0000008405047221 */ /* 0x000fe20000010100 */
[----:B------:R-:W1:Y:S01]  /*72f0*/  LDSM.16.MT88.4 R12, [R135+UR4+0x100] ;  /* 0x00010004870c783b */ /* 0x000e620008004200 */
[--C-:B------:R-:W-:Y:S01]  /*7300*/  FFMA.FTZ R163, R7, c[0x0][0x2d0], -R152.reuse ;  /* 0x0000b40007a37a23 */ /* 0x100fe20000010898 */
[C---:B------:R-:W-:Y:S01]  /*7310*/  FSETP.NEU.FTZ.AND P0, PT, R0.reuse, -INF , PT ;  /* 0xff8000000000780b */ /* 0x040fe20003f1d000 */
[----:B------:R-:W-:Y:S01]  /*7320*/  FMUL.FTZ R145, R0, c[0x0][0x2d0] ;  /* 0x0000b40000917a20 */ /* 0x000fe20000410000 */
[----:B------:R-:W-:Y:S01]  /*7330*/  MUFU.EX2 R168, R168 ;  /* 0x000000a800a87308 */ /* 0x000fe20000000800 */
[----:B------:R-:W-:Y:S01]  /*7340*/  FMUL.FTZ R132, R4, c[0x0][0x2d0] ;  /* 0x0000b40004847a20 */ /* 0x000fe20000410000 */
[----:B------:R-:W-:Y:S01]  /*7350*/  FSEL R4, R0, RZ, P0 ;  /* 0x000000ff00047208 */ /* 0x000fe20000000000 */
[--C-:B------:R-:W-:Y:S01]  /*7360*/  FFMA.FTZ R172, R141, c[0x0][0x2d0], -R152.reuse ;  /* 0x0000b4008dac7a23 */ /* 0x100fe20000010898 */
[----:B------:R-:W-:Y:S01]  /*7370*/  FSEL R145, R145, RZ, P0 ;  /* 0x000000ff91917208 */ /* 0x000fe20000000000 */
[--C-:B------:R-:W-:Y:S01]  /*7380*/  FFMA.FTZ R180, R159, c[0x0][0x2d0], -R152.reuse ;  /* 0x0000b4009fb47a23 */ /* 0x100fe20000010898 */
[----:B------:R-:W-:Y:S01]  /*7390*/  PLOP3.LUT P0, PT, PT, PT, UP1, 0x80, 0x0 ;  /* 0x000000000000781c */ /* 0x000fe20003f0f018 */
[----:B------:R-:W-:Y:S02]  /*73a0*/  FADD.FTZ R4, -R4, R3 ;  /* 0x0000000304047221 */ /* 0x000fe40000010100 */
[--C-:B------:R-:W-:Y:S01]  /*73b0*/  FFMA.FTZ R166, R10, c[0x0][0x2d0], -R145.reuse ;  /* 0x0000b4000aa67a23 */ /* 0x100fe20000010891 */
[----:B------:R-:W2:Y:S01]  /*73c0*/  MUFU.EX2 R132, R132 ;  /* 0x0000008400847308 */ /* 0x000ea20000000800 */
[--C-:B------:R-:W-:Y:S02]  /*73d0*/  FFMA.FTZ R165, R164, c[0x0][0x2d0], -R145.reuse ;  /* 0x0000b400a4a57a23 */ /* 0x100fe40000010891 */
[--C-:B------:R-:W-:Y:S02]  /*73e0*/  FFMA.FTZ R161, R8, c[0x0][0x2d0], -R145.reuse ;  /* 0x0000b40008a17a23 */ /* 0x100fe40000010891 */
[--C-:B------:R-:W-:Y:S02]  /*73f0*/  FFMA.FTZ R164, R6, c[0x0][0x2d0], -R145.reuse ;  /* 0x0000b40006a47a23 */ /* 0x100fe40000010891 */
[----:B------:R-:W-:Y:S01]  /*7400*/  FMUL.FTZ R3, R4, c[0x0][0x2d0] ;  /* 0x0000b40004037a20 */ /* 0x000fe20000410000 */
[----:B------:R-:W-:Y:S01]  /*7410*/  IADD3 R4, R135, UR4, RZ ;  /* 0x0000000487047c10 */ /* 0x000fe2000fffe0ff */
[--C-:B------:R-:W-:Y:S01]  /*7420*/  FFMA.FTZ R175, R142, c[0x0][0x2d0], -R145.reuse ;  /* 0x0000b4008eaf7a23 */ /* 0x100fe20000010891 */
[----:B------:R-:W3:Y:S01]  /*7430*/  MUFU.EX2 R167, R167 ;  /* 0x000000a700a77308 */ /* 0x000ee20000000800 */
[--C-:B------:R-:W-:Y:S01]  /*7440*/  FFMA.FTZ R179, R157, c[0x0][0x2d0], -R152.reuse ;  /* 0x0000b4009db37a23 */ /* 0x100fe20000010898 */
[----:B------:R-:W-:Y:S01]  /*7450*/  IADD3 R133, R187, R4, RZ ;  /* 0x00000004bb857210 */ /* 0x000fe20007ffe0ff */
[--C-:B------:R-:W-:Y:S02]  /*7460*/  FFMA.FTZ R182, R155, c[0x0][0x2d0], -R152.reuse ;  /* 0x0000b4009bb67a23 */ /* 0x100fe40000010898 */
[--C-:B------:R-:W-:Y:S02]  /*7470*/  FFMA.FTZ R181, R158, c[0x0][0x2d0], -R145.reuse ;  /* 0x0000b4009eb57a23 */ /* 0x100fe40000010891 */
[----:B------:R-:W4:Y:S01]  /*7480*/  LDSM.16.MT88.4 R20, [R133+0x100] ;  /* 0x000100008514783b */ /* 0x000f220000004200 */
[--C-:B------:R-:W-:Y:S02]  /*7490*/  FFMA.FTZ R183, R156, c[0x0][0x2d0], -R145.reuse ;  /* 0x0000b4009cb77a23 */ /* 0x100fe40000010891 */
[----:B------:R-:W5:Y:S01]  /*74a0*/  MUFU.EX2 R3, R3 ;  /* 0x0000000300037308 */ /* 0x000f620000000800 */
[--C-:B------:R-:W-:Y:S02]  /*74b0*/  FFMA.FTZ R218, R154, c[0x0][0x2d0], -R145.reuse ;  /* 0x0000b4009ada7a23 */ /* 0x100fe40000010891 */
[--C-:B------:R-:W-:Y:S02]  /*74c0*/  FFMA.FTZ R191, R153, c[0x0][0x2d0], -R152.reuse ;  /* 0x0000b40099bf7a23 */ /* 0x100fe40000010898 */
[C---:B--2---:R-:W-:Y:S01]  /*74d0*/  FMUL.FTZ R4, R132.reuse, R128 ;  /* 0x0000008084047220 */ /* 0x044fe20000410000 */
[----:B------:R-:W-:Y:S01]  /*74e0*/  LDSM.16.MT88.4 R156, [R134+UR4+0x3900] ;  /* 0x00390004869c783b */ /* 0x000fe20008004200 */
        /* <DEDUP_REMOVED lines=9> */
[----:B------:R-:W2:Y:S01]  /*7580*/  MUFU.EX2 R163, R163 ;  /* 0x000000a300a37308 */ /* 0x000ea20000000800 */
[C---:B------:R-:W-:Y:S02]  /*7590*/  FMUL.FTZ R32, R132.reuse, R100 ;  /* 0x0000006484207220 */ /* 0x040fe40000410000 */
[----:B------:R-:W-:Y:S02]  /*75a0*/  FMUL.FTZ R33, R132, R101 ;  /* 0x0000006584217220 */ /* 0x000fe40000410000 */
[C---:B-----5:R-:W-:Y:S02]  /*75b0*/  FMUL.FTZ R6, R3.reuse, R130 ;  /* 0x0000008203067220 */ /* 0x060fe40000410000 */
[C---:B------:R-:W-:Y:S02]  /*75c0*/  FMUL.FTZ R7, R3.reuse, R131 ;  /* 0x0000008303077220 */ /* 0x040fe40000410000 */
[C---:B------:R-:W-:Y:S01]  /*75d0*/  FMUL.FTZ R10, R3.reuse, R126 ;  /* 0x0000007e030a7220 */ /* 0x040fe20000410000 */
[----:B------:R-:W-:Y:S01]  /*75e0*/  MUFU.EX2 R166, R166 ;  /* 0x000000a600a67308 */ /* 0x000fe20000000800 */
[C---:B------:R-:W-:Y:S01]  /*75f0*/  FMUL.FTZ R11, R3.reuse, R127 ;  /* 0x0000007f030b7220 */ /* 0x040fe20000410000 */
[----:B------:R-:W-:Y:S01]  /*7600*/  LDSM.16.MT88.4 R128, [R133+0x2900] ;  /* 0x002900008580783b */ /* 0x000fe20000004200 */
[C---:B------:R-:W-:Y:S02]  /*7610*/  FMUL.FTZ R18, R3.reuse, R118 ;  /* 0x0000007603127220 */ /* 0x040fe40000410000 */
[C---:B------:R-:W-:Y:S02]  /*7620*/  FMUL.FTZ R19, R3.reuse, R119 ;  /* 0x0000007703137220 */ /* 0x040fe40000410000 */
[C---:B------:R-:W-:Y:S02]  /*7630*/  FMUL.FTZ R26, R3.reuse, R110 ;  /* 0x0000006e031a7220 */ /* 0x040fe40000410000 */
[C---:B------:R-:W-:Y:S01]  /*7640*/  FMUL.FTZ R27, R3.reuse, R111 ;  /* 0x0000006f031b7220 */ /* 0x040fe20000410000 */
[----:B------:R-:W3:Y:S01]  /*7650*/  MUFU.EX2 R165, R165 ;  /* 0x000000a500a57308 */ /* 0x000ee20000000800 */
[C---:B------:R-:W-:Y:S01]  /*7660*/  FMUL.FTZ R34, R3.reuse, R102 ;  /* 0x0000006603227220 */ /* 0x040fe20000410000 */
[----:B------:R-:W-:Y:S01]  /*7670*/  LDSM.16.MT88.4 R108, [R160+0x2100] ;  /* 0x00210000a06c783b */ /* 0x000fe20000004200 */
[----:B------:R-:W-:Y:S01]  /*7680*/  FMUL.FTZ R35, R3, R103 ;  /* 0x0000006703237220 */ /* 0x000fe20000410000 */
[----:B--2---:R-:W-:Y:S01]  /*7690*/  F2FP.BF16.PACK_AB R138, R163, R162 ;  /* 0x000000a2a38a723e */ /* 0x004fe200000010ff */
[--C-:B------:R-:W-:Y:S02]  /*76a0*/  FFMA.FTZ R220, R151, c[0x0][0x2d0], -R152.reuse ;  /* 0x0000b40097dc7a23 */ /* 0x100fe40000010898 */
[--C-:B------:R-:W-:Y:S02]  /*76b0*/  FFMA.FTZ R217, R149, c[0x0][0x2d0], -R152.reuse ;  /* 0x0000b40095d97a23 */ /* 0x100fe40000010898 */
[--C-:B------:R-:W-:Y:S01]  /*76c0*/  FFMA.FTZ R219, R150, c[0x0][0x2d0], -R145.reuse ;  /* 0x0000b40096db7a23 */ /* 0x100fe20000010891 */
[----:B------:R-:W-:Y:S01]  /*76d0*/  MUFU.EX2 R161, R161 ;  /* 0x000000a100a17308 */ /* 0x000fe20000000800 */
[----:B------:R-:W-:Y:S01]  /*76e0*/  LDSM.16.MT88.4 R100, [R134+UR4+0x2100] ;  /* 0x002100048664783b */ /* 0x000fe20008004200 */
[--C-:B------:R-:W-:Y:S02]  /*76f0*/  FFMA.FTZ R224, R148, c[0x0][0x2d0], -R145.reuse ;  /* 0x0000b40094e07a23 */ /* 0x100fe40000010891 */
[--C-:B------:R-:W-:Y:S02]  /*7700*/  FFMA.FTZ R221, R146, c[0x0][0x2d0], -R145.reuse ;  /* 0x0000b40092dd7a23 */ /* 0x100fe40000010891 */
[C---:B------:R-:W-:Y:S02]  /*7710*/  FMUL.FTZ R36, R132.reuse, R36 ;  /* 0x0000002484247220 */ /* 0x040fe40000410000 */
[C---:B------:R-:W-:Y:S01]  /*7720*/  FMUL.FTZ R37, R132.reuse, R37 ;  /* 0x0000002584257220 */ /* 0x040fe20000410000 */
[----:B------:R-:W-:Y:S01]  /*7730*/  LDSM.16.MT88.4 R116, [R133+0x900] ;  /* 0x000900008574783b */ /* 0x000fe20000004200 */
[----:B------:R-:W2:Y:S01]  /*7740*/  MUFU.EX2 R164, R164 ;  /* 0x000000a400a47308 */ /* 0x000ea20000000800 */
[C---:B------:R-:W-:Y:S02]  /*7750*/  FMUL.FTZ R38, R3.reuse, R38 ;  /* 0x0000002603267220 */ /* 0x040fe40000410000 */
[----:B------:R-:W-:Y:S01]  /*7760*/  FMUL.FTZ R39, R3, R39 ;  /* 0x0000002703277220 */ /* 0x000fe20000410000 */
[----:B---3--:R-:W-:Y:S01]  /*7770*/  F2FP.BF16.PACK_AB R137, R165, R166 ;  /* 0x000000a6a589723e */ /* 0x008fe200000010ff */
[C---:B------:R-:W-:Y:S02]  /*7780*/  FMUL.FTZ R40, R132.reuse, R40 ;  /* 0x0000002884287220 */ /* 0x040fe40000410000 */
[----:B------:R-:W-:Y:S01]  /*7790*/  LDSM.16.MT88.4 R124, [R135+UR4+0x2900] ;  /* 0x00290004877c783b */ /* 0x000fe20008004200 */
        /* <DEDUP_REMOVED lines=9> */
[----:B------:R-:W-:Y:S01]  /*7830*/  MUFU.EX2 R175, R175 ;  /* 0x000000af00af7308 */ /* 0x000fe20000000800 */
[----:B------:R-:W-:Y:S01]  /*7840*/  FMUL.FTZ R48, R132, R48 ;  /* 0x0000003084307220 */ /* 0x000fe20000410000 */
[----:B--2---:R-:W-:Y:S01]  /*7850*/  F2FP.BF16.PACK_AB R139, R164, R161 ;  /* 0x000000a1a48b723e */ /* 0x004fe200000010ff */
[C---:B------:R-:W-:Y:S02]  /*7860*/  FMUL.FTZ R49, R132.reuse, R49 ;  /* 0x0000003184317220 */ /* 0x040fe40000410000 */
[C---:B------:R-:W-:Y:S02]  /*7870*/  FMUL.FTZ R50, R3.reuse, R50 ;  /* 0x0000003203327220 */ /* 0x040fe40000410000 */
[C---:B------:R-:W-:Y:S02]  /*7880*/  FMUL.FTZ R51, R3.reuse, R51 ;  /* 0x0000003303337220 */ /* 0x040fe40000410000 */
[C---:B-1----:R-:W-:Y:S01]  /*7890*/  HMMA.16816.F32.BF16 R4, R136.reuse, R12, R4 ;  /* 0x0000000c8804723c */ /* 0x042fe20000041804 */
[----:B------:R-:W-:Y:S04]  /*78a0*/  MUFU.EX2 R180, R180 ;  /* 0x000000b400b47308 */ /* 0x000fe80000000800 */
[C---:B------:R-:W-:Y:S02]  /*78b0*/  FMUL.FTZ R52, R132.reuse, R52 ;  /* 0x0000003484347220 */ /* 0x040fe40000410000 */
[C---:B------:R-:W-:Y:S01]  /*78c0*/  FMUL.FTZ R12, R132.reuse, R120 ;  /* 0x00000078840c7220 */ /* 0x040fe20000410000 */
[C---:B------:R-:W-:Y:S03]  /*78d0*/  HMMA.16816.F32.BF16 R8, R136.reuse, R14, R8 ;  /* 0x0000000e8808723c */ /* 0x040fe60000041808 */
[----:B------:R-:W-:Y:S01]  /*78e0*/  MUFU.EX2 R179, R179 ;  /* 0x000000b300b37308 */ /* 0x000fe20000000800 */
[C---:B------:R-:W-:Y:S02]  /*78f0*/  FMUL.FTZ R13, R132.reuse, R121 ;  /* 0x00000079840d7220 */ /* 0x040fe40000410000 */
[C---:B------:R-:W-:Y:S02]  /*7900*/  FMUL.FTZ R53, R132.reuse, R53 ;  /* 0x0000003584357220 */ /* 0x040fe40000410000 */
[C---:B------:R-:W-:Y:S04]  /*7910*/  FMUL.FTZ R14, R3.reuse, R122 ;  /* 0x0000007a030e7220 */ /* 0x040fe80000410000 */
[C---:B------:R-:W-:Y:S01]  /*7920*/  FMUL.FTZ R15, R3.reuse, R123 ;  /* 0x0000007b030f7220 */ /* 0x040fe20000410000 */
[----:B------:R-:W-:Y:S01]  /*7930*/  MUFU.EX2 R182, R182 ;  /* 0x000000b600b67308 */ /* 0x000fe20000000800 */
[----:B------:R-:W1:Y:S01]  /*7940*/  LDSM.16.MT88.4 R120, [R160+0x100] ;  /* 0x00010000a078783b */ /* 0x000e620000004200 */
[C---:B------:R-:W-:Y:S02]  /*7950*/  FMUL.FTZ R54, R3.reuse, R54 ;  /* 0x0000003603367220 */ /* 0x040fe40000410000 */
[C---:B------:R-:W-:Y:S02]  /*7960*/  FMUL.FTZ R55, R3.reuse, R55 ;  /* 0x0000003703377220 */ /* 0x040fe40000410000 */
[C---:B----4-:R-:W-:Y:S03]  /*7970*/  HMMA.16816.F32.BF16 R12, R136.reuse, R20, R12 ;  /* 0x00000014880c723c */ /* 0x050fe6000004180c */
[C---:B------:R-:W-:Y:S01]  /*7980*/  FMUL.FTZ R56, R132.reuse, R56 ;  /* 0x0000003884387220 */ /* 0x040fe20000410000 */
[----:B------:R-:W-:Y:S01]  /*7990*/  MUFU.EX2 R181, R181 ;  /* 0x000000b500b57308 */ /* 0x000fe20000000800 */
[C---:B------:R-:W-:Y:S02]  /*79a0*/  FMUL.FTZ R57, R132.reuse, R57 ;  /* 0x0000003984397220 */ /* 0x040fe40000410000 */
[C---:B------:R-:W-:Y:S01]  /*79b0*/  FMUL.FTZ R20, R132.reuse, R112 ;  /* 0x0000007084147220 */ /* 0x040fe20000410000 */
[C---:B------:R-:W-:Y:S04]  /*79c0*/  HMMA.16816.F32.BF16 R16, R136.reuse, R22, R16 ;  /* 0x000000168810723c */ /* 0x040fe80000041810 */
[C---:B------:R-:W-:Y:S02]  /*79d0*/  FMUL.FTZ R21, R132.reuse, R113 ;  /* 0x0000007184157220 */ /* 0x040fe40000410000 */
[C---:B------:R-:W-:Y:S01]  /*79e0*/  FMUL.FTZ R58, R3.reuse, R58 ;  /* 0x0000003a033a7220 */ /* 0x040fe20000410000 */
[----:B------:R-:W-:Y:S01]  /*79f0*/  MUFU.EX2 R183, R183 ;  /* 0x000000b700b77308 */ /* 0x000fe20000000800 */
[C---:B------:R-:W-:Y:S04]  /*7a00*/  FMUL.FTZ R22, R3.reuse, R114 ;  /* 0x0000007203167220 */ /* 0x040fe80000410000 */
[C---:B------:R-:W-:Y:S02]  /*7a10*/  FMUL.FTZ R23, R3.reuse, R115 ;  /* 0x0000007303177220 */ /* 0x040fe40000410000 */
[----:B------:R-:W2:Y:S01]  /*7a20*/  LDSM.16.MT88.4 R112, [R135+UR4+0x2100] ;  /* 0x002100048770783b */ /* 0x000ea20008004200 */
[C---:B------:R-:W-:Y:S02]  /*7a30*/  FMUL.FTZ R59, R3.reuse, R59 ;  /* 0x0000003b033b7220 */ /* 0x040fe40000410000 */
[C---:B------:R-:W-:Y:S01]  /*7a40*/  FMUL.FTZ R60, R132.reuse, R60 ;  /* 0x0000003c843c7220 */ /* 0x040fe20000410000 */
[----:B------:R-:W-:Y:S01]  /*7a50*/  MUFU.EX2 R218, R218 ;  /* 0x000000da00da7308 */ /* 0x000fe20000000800 */
[C---:B------:R-:W-:Y:S03]  /*7a60*/  HMMA.16816.F32.BF16 R20, R136.reuse, R28, R20 ;  /* 0x0000001c8814723c */ /* 0x040fe60000041814 */
        /* <DEDUP_REMOVED lines=10> */
[----:B------:R-:W3:Y:S01]  /*7b10*/  LDSM.16.MT88.4 R104, [R133+0x2100] ;  /* 0x002100008568783b */ /* 0x000ee20000004200 */
        /* <DEDUP_REMOVED lines=12> */
[C---:B--2---:R-:W-:Y:S04]  /*7be0*/  HMMA.16816.F32.BF16 R36, R136.reuse, R112, R36 ;  /* 0x000000708824723c */ /* 0x044fe80000041824 */
[C---:B------:R-:W-:Y:S02]  /*7bf0*/  FMUL.FTZ R71, R3.reuse, R71 ;  /* 0x0000004703477220 */ /* 0x040fe40000410000 */
[C---:B------:R-:W-:Y:S01]  /*7c00*/  FMUL.FTZ R72, R132.reuse, R72 ;  /* 0x0000004884487220 */ /* 0x040fe20000410000 */
[----:B------:R-:W-:Y:S01]  /*7c10*/  MUFU.EX2 R224, R224 ;  /* 0x000000e000e07308 */ /* 0x000fe20000000800 */
[C---:B------:R-:W-:Y:S01]  /*7c20*/  HMMA.16816.F32.BF16 R40, R136.reuse, R114, R40 ;  /* 0x000000728828723c */ /* 0x040fe20000041828 */
[----:B------:R-:W-:Y:S03]  /*7c30*/  LDSM.16.MT88.4 R112, [R135+UR4+0x900] ;  /* 0x000900048770783b */ /* 0x000fe60008004200 */
[C---:B------:R-:W-:Y:S02]  /*7c40*/  FMUL.FTZ R73, R132.reuse, R73 ;  /* 0x0000004984497220 */ /* 0x040fe40000410000 */
[C---:B------:R-:W-:Y:S02]  /*7c50*/  FMUL.FTZ R74, R3.reuse, R74 ;  /* 0x0000004a034a7220 */ /* 0x040fe40000410000 */
[C---:B------:R-:W-:Y:S01]  /*7c60*/  FMUL.FTZ R75, R3.reuse, R75 ;  /* 0x0000004b034b7220 */ /* 0x040fe20000410000 */
[----:B------:R-:W-:Y:S01]  /*7c70*/  MUFU.EX2 R221, R221 ;  /* 0x000000dd00dd7308 */ /* 0x000fe20000000800 */
[C---:B---3--:R-:W-:Y:S03]  /*7c80*/  HMMA.16816.F32.BF16 R44, R136.reuse, R104, R44 ;  /* 0x00000068882c723c */ /* 0x048fe6000004182c */
[C---:B------:R-:W-:Y:S02]  /*7c90*/  FMUL.FTZ R84, R132.reuse, R84 ;  /* 0x0000005484547220 */ /* 0x040fe40000410000 */
[----:B------:R-:W-:Y:S02]  /*7ca0*/  FMUL.FTZ R85, R132, R85 ;  /* 0x0000005584557220 */ /* 0x000fe40000410000 */
[C---:B------:R-:W-:Y:S01]  /*7cb0*/  FMUL.FTZ R86, R3.reuse, R86 ;  /* 0x0000005603567220 */ /* 0x040fe20000410000 */
[C---:B------:R-:W-:Y:S01]  /*7cc0*/  HMMA.16816.F32.BF16 R48, R136.reuse, R106, R48 ;  /* 0x0000006a8830723c */ /* 0x040fe20000041830 */
[----:B------:R-:W1:Y:S03]  /*7cd0*/  LDSM.16.MT88.4 R104, [R135+UR4+0x4100] ;  /* 0x004100048768783b */ /* 0x000e660008004200 */
[----:B------:R-:W-:Y:S02]  /*7ce0*/  FMUL.FTZ R87, R3, R87 ;  /* 0x0000005703577220 */ /* 0x000fe40000410000 */
[--C-:B------:R-:W-:Y:S02]  /*7cf0*/  FFMA.FTZ R169, R169, c[0x0][0x2d0], -R152.reuse ;  /* 0x0000b400a9a97a23 */ /* 0x100fe40000010898 */
[C---:B------:R-:W-:Y:S04]  /*7d00*/  HMMA.16816.F32.BF16 R52, R136.reuse, R100, R52 ;  /* 0x000000648834723c */ /* 0x040fe80000041834 */
[--C-:B------:R-:W-:Y:S01]  /*7d10*/  FFMA.FTZ R170, R171, c[0x0][0x2d0], -R152.reuse ;  /* 0x0000b400abaa7a23 */ /* 0x100fe20000010898 */
[----:B------:R-:W-:Y:S01]  /*7d20*/  MUFU.EX2 R169, R169 ;  /* 0x000000a900a97308 */ /* 0x000fe20000000800 */
[--C-:B------:R-:W-:Y:S02]  /*7d30*/  FFMA.FTZ R171, R143, c[0x0][0x2d0], -R152.reuse ;  /* 0x0000b4008fab7a23 */ /* 0x100fe40000010898 */
[C---:B------:R-:W-:Y:S01]  /*7d40*/  HMMA.16816.F32.BF16 R56, R136.reuse, R102, R56 ;  /* 0x000000668838723c */ /* 0x040fe20000041838 */
[----:B------:R-:W2:Y:S03]  /*7d50*/  LDSM.16.MT88.4 R100, [R133+0x4100] ;  /* 0x004100008564783b */ /* 0x000ea60000004200 */
[--C-:B------:R-:W-:Y:S02]  /*7d60*/  FFMA.FTZ R173, R176, c[0x0][0x2d0], -R145.reuse ;  /* 0x0000b400b0ad7a23 */ /* 0x100fe40000010891 */
[--C-:B------:R-:W-:Y:S01]  /*7d70*/  FFMA.FTZ R176, R140, c[0x0][0x2d0], -R145.reuse ;  /* 0x0000b4008cb07a23 */ /* 0x100fe20000010891 */
[----:B------:R-:W3:Y:S01]  /*7d80*/  MUFU.EX2 R170, R170 ;  /* 0x000000aa00aa7308 */ /* 0x000ee20000000800 */
[C---:B------:R-:W-:Y:S01]  /*7d90*/  HMMA.16816.F32.BF16 R60, R136.reuse, R108, R60 ;  /* 0x0000006c883c723c */ /* 0x040fe2000004183c */
[----:B------:R-:W-:Y:S03]  /*7da0*/  LDSM.16.MT88.4 R140, [R134+UR4+0x2900] ;  /* 0x00290004868c783b */ /* 0x000fe60008004200 */
[--C-:B------:R-:W-:Y:S02]  /*7db0*/  FFMA.FTZ R174, R174, c[0x0][0x2d0], -R145.reuse ;  /* 0x0000b400aeae7a23 */ /* 0x100fe40000010891 */
[C---:B------:R-:W-:Y:S02]  /*7dc0*/  FMUL.FTZ R88, R132.reuse, R88 ;  /* 0x0000005884587220 */ /* 0x040fe40000410000 */
[C---:B------:R-:W-:Y:S01]  /*7dd0*/  HMMA.16816.F32.BF16 R64, R136.reuse, R110, R64 ;  /* 0x0000006e8840723c */ /* 0x040fe20000041840 */
[----:B------:R-:W4:Y:S01]  /*7de0*/  LDSM.16.MT88.4 R108, [R134+UR4+0x4100] ;  /* 0x00410004866c783b */ /* 0x000f220008004200 */
[----:B------:R-:W-:Y:S02]  /*7df0*/  MUFU.EX2 R171, R171 ;  /* 0x000000ab00ab7308 */ /* 0x000fe40000000800 */
[C---:B------:R-:W-:Y:S02]  /*7e00*/  FMUL.FTZ R89, R132.reuse, R89 ;  /* 0x0000005984597220 */ /* 0x040fe40000410000 */
[C---:B------:R-:W-:Y:S02]  /*7e10*/  FMUL.FTZ R90, R3.reuse, R90 ;  /* 0x0000005a035a7220 */ /* 0x040fe40000410000 */
        /* <DEDUP_REMOVED lines=10> */
[----:B------:R-:W5:Y:S01]  /*7ec0*/  MUFU.EX2 R174, R174 ;  /* 0x000000ae00ae7308 */ /* 0x000f620000000800 */
[C---:B------:R-:W-:Y:S04]  /*7ed0*/  FMUL.FTZ R79, R3.reuse, R79 ;  /* 0x0000004f034f7220 */ /* 0x040fe80000410000 */
[C---:B------:R-:W-:Y:S02]  /*7ee0*/  FMUL.FTZ R77, R132.reuse, R77 ;  /* 0x0000004d844d7220 */ /* 0x040fe40000410000 */
[C---:B------:R-:W-:Y:S02]  /*7ef0*/  FMUL.FTZ R95, R3.reuse, R95 ;  /* 0x0000005f035f7220 */ /* 0x040fe40000410000 */
[C---:B------:R-:W-:Y:S01]  /*7f00*/  FMUL.FTZ R96, R132.reuse, R96 ;  /* 0x0000006084607220 */ /* 0x040fe20000410000 */
[----:B------:R-:W1:Y:S01]  /*7f10*/  MUFU.EX2 R176, R176 ;  /* 0x000000b000b07308 */ /* 0x000e620000000800 */
[C---:B------:R-:W-:Y:S01]  /*7f20*/  FMUL.FTZ R97, R132.reuse, R97 ;  /* 0x0000006184617220 */ /* 0x040fe20000410000 */
[C---:B--2---:R-:W-:Y:S03]  /*7f30*/  HMMA.16816.F32.BF16 R76, R136.reuse, R100, R76 ;  /* 0x00000064884c723c */ /* 0x044fe6000004184c */
[C---:B------:R-:W-:Y:S02]  /*7f40*/  FMUL.FTZ R82, R3.reuse, R82 ;  /* 0x0000005203527220 */ /* 0x040fe40000410000 */
[----:B------:R-:W-:Y:S02]  /*7f50*/  FMUL.FTZ R80, R132, R80 ;  /* 0x0000005084507220 */ /* 0x000fe40000410000 */
[C---:B------:R-:W-:Y:S01]  /*7f60*/  FMUL.FTZ R83, R3.reuse, R83 ;  /* 0x0000005303537220 */ /* 0x040fe20000410000 */
[----:B---3--:R-:W-:Y:S01]  /*7f70*/  F2FP.BF16.PACK_AB R100, R170, R169 ;  /* 0x000000a9aa64723e */ /* 0x008fe200000010ff */
[----:B------:R-:W-:Y:S03]  /*7f80*/  FMUL.FTZ R81, R132, R81 ;  /* 0x0000005184517220 */ /* 0x000fe60000410000 */
[C---:B------:R-:W-:Y:S01]  /*7f90*/  FMUL.FTZ R98, R3.reuse, R98 ;  /* 0x0000006203627220 */ /* 0x040fe20000410000 */
[----:B-----5:R-:W-:Y:S01]  /*7fa0*/  F2FP.BF16.PACK_AB R101, R174, R173 ;  /* 0x000000adae65723e */ /* 0x020fe200000010ff */
[----:B------:R-:W-:Y:S02]  /*7fb0*/  FMUL.FTZ R99, R3, R99 ;  /* 0x0000006303637220 */ /* 0x000fe40000410000 */
[C---:B------:R-:W-:Y:S03]  /*7fc0*/  HMMA.16816.F32.BF16 R80, R136.reuse, R102, R80 ;  /* 0x000000668850723c */ /* 0x040fe60000041850 */
[--C-:B------:R-:W-:Y:S02]  /*7fd0*/  FFMA.FTZ R177, R177, c[0x0][0x2d0], -R152.reuse ;  /* 0x0000b400b1b17a23 */ /* 0x100fe40000010898 */
[----:B------:R-:W-:Y:S02]  /*7fe0*/  FFMA.FTZ R152, R147, c[0x0][0x2d0], -R152 ;  /* 0x0000b40093987a23 */ /* 0x000fe40000010898 */
[----:B------:R-:W-:Y:S01]  /*7ff0*/  F2FP.BF16.PACK_AB R102, R172, R171 ;  /* 0x000000abac66723e */ /* 0x000fe200000010ff */
[C---:B----4-:R-:W-:Y:S01]  /*8000*/  HMMA.16816.F32.BF16 R84, R136.reuse, R108, R84 ;  /* 0x0000006c8854723c */ /* 0x050fe20000041854 */
[----:B------:R2:W3:Y:S03]  /*8010*/  MUFU.EX2 R222, R152 ;  /* 0x0000009800de7308 */ /* 0x0004e60000000800 */
[----:B-1----:R-:W-:Y:S01]  /*8020*/  F2FP.BF16.PACK_AB R103, R176, R175 ;  /* 0x000000afb067723e */ /* 0x002fe200000010ff */
[--C-:B------:R-:W-:Y:S02]  /*8030*/  FFMA.FTZ R178, R178, c[0x0][0x2d0], -R145.reuse ;  /* 0x0000b400b2b27a23 */ /* 0x100fe40000010891 */
[----:B------:R-:W-:Y:S01]  /*8040*/  FFMA.FTZ R145, R144, c[0x0][0x2d0], -R145 ;  /* 0x0000b40090917a23 */ /* 0x000fe20000010891 */
[C---:B------:R-:W-:Y:S01]  /*8050*/  HMMA.16816.F32.BF16 R88, R136.reuse, R110, R88 ;  /* 0x0000006e8858723c */ /* 0x040fe20000041858 */
[----:B------:R-:W1:Y:S02]  /*8060*/  LDSM.16.MT88.4 R108, [R134+UR4+0x900] ;  /* 0x00090004866c783b */ /* 0x000e640008004200 */
[----:B------:R-:W4:Y:S01]  /*8070*/  MUFU.EX2 R226, R145 ;  /* 0x0000009100e27308 */ /* 0x000f220000000800 */
[----:B------:R-:W-:Y:S02]  /*8080*/  FFMA.FTZ R166, R3, R206, R166 ;  /* 0x000000ce03a67223 */ /* 0x000fe400000100a6 */
[----:B------:R-:W-:Y:S01]  /*8090*/  FFMA.FTZ R168, R132, R205, R168 ;  /* 0x000000cd84a87223 */ /* 0x000fe200000100a8 */
[----:B------:R-:W-:Y:S01]  /*80a0*/  MOV R132, R2 ;  /* 0x0000000200847202 */ /* 0x000fe20000000f00 */
[C---:B------:R-:W-:Y:S04]  /*80b0*/  HMMA.16816.F32.BF16 R92, R136.reuse, R104, R92 ;  /* 0x00000068885c723c */ /* 0x040fe8000004185c */
[----:B------:R-:W-:Y:S01]  /*80c0*/  FADD.FTZ R167, R167, R168 ;  /* 0x000000a8a7a77221 */ /* 0x000fe20000010000 */
[----:B------:R-:W5:Y:S01]  /*80d0*/  MUFU.EX2 R177, R177 ;  /* 0x000000b100b17308 */ /* 0x000f620000000800 */
[----:B------:R-:W-:Y:S02]  /*80e0*/  FADD.FTZ R166, R165, R166 ;  /* 0x000000a6a5a67221 */ /* 0x000fe40000010000 */
[----:B------:R-:W-:Y:S01]  /*80f0*/  HMMA.16816.F32.BF16 R96, R136, R106, R96 ;  /* 0x0000006a8860723c */ /* 0x000fe20000041860 */
[----:B------:R-:W5:Y:S03]  /*8100*/  LDSM.16.MT88.4 R104, [R160+0x2900] ;  /* 0x00290000a068783b */ /* 0x000f660000004200 */
[----:B------:R-:W-:Y:S03]  /*8110*/  FADD.FTZ R161, R161, R166 ;  /* 0x000000a6a1a17221 */ /* 0x000fe60000010000 */
[----:B------:R-:W-:Y:S01]  /*8120*/  F2FP.BF16.PACK_AB R136, R220, R191 ;  /* 0x000000bfdc88723e */ /* 0x000fe200000010ff */
[C---:B------:R-:W-:Y:S01]  /*8130*/  HMMA.16816.F32.BF16 R4, R100.reuse, R112, R4 ;  /* 0x000000706404723c */ /* 0x040fe20000041804 */
[----:B--2---:R-:W-:Y:S01]  /*8140*/  LDSM.16.MT88.4 R152, [R133+0x3900] ;  /* 0x003900008598783b */ /* 0x004fe20000004200 */
[----:B------:R-:W2:Y:S03]  /*8150*/  MUFU.EX2 R178, R178 ;  /* 0x000000b200b27308 */ /* 0x000ea60000000800 */
[----:B---3--:R-:W-:Y:S01]  /*8160*/  F2FP.BF16.PACK_AB R138, R222, R217 ;  /* 0x000000d9de8a723e */ /* 0x008fe200000010ff */
[----:B------:R-:W-:Y:S01]  /*8170*/  FADD.FTZ R164, R164, R161 ;  /* 0x000000a1a4a47221 */ /* 0x000fe20000010000 */
[----:B------:R-:W-:Y:S01]  /*8180*/  F2FP.BF16.PACK_AB R137, R224, R219 ;  /* 0x000000dbe089723e */ /* 0x000fe200000010ff */
[C---:B------:R-:W-:Y:S01]  /*8190*/  HMMA.16816.F32.BF16 R8, R100.reuse, R114, R8 ;  /* 0x000000726408723c */ /* 0x040fe20000041808 */
[----:B------:R-:W-:Y:S03]  /*81a0*/  LDSM.16.MT88.4 R112, [R133+0x4900] ;  /* 0x004900008570783b */ /* 0x000fe60000004200 */
[----:B----4-:R-:W-:Y:S01]  /*81b0*/  F2FP.BF16.PACK_AB R139, R226, R221 ;  /* 0x000000dde28b723e */ /* 0x010fe200000010ff */
[----:B------:R-:W-:Y:S03]  /*81c0*/  FADD.FTZ R173, R173, R164 ;  /* 0x000000a4adad7221 */ /* 0x000fe60000010000 */
[C---:B------:R-:W-:Y:S01]  /*81d0*/  HMMA.16816.F32.BF16 R12, R100.reuse, R116, R12 ;  /* 0x00000074640c723c */ /* 0x040fe2000004180c */
[----:B------:R-:W-:Y:S03]  /*81e0*/  LDSM.16.MT88.4 R144, [R160+0x1900] ;  /* 0x00190000a090783b */ /* 0x000fe60000004200 */
[----:B------:R-:W-:Y:S04]  /*81f0*/  FADD.FTZ R174, R174, R173 ;  /* 0x000000adaeae7221 */ /* 0x000fe80000010000 */
[C---:B------:R-:W-:Y:S01]  /*8200*/  HMMA.16816.F32.BF16 R16, R100.reuse, R118, R16 ;  /* 0x000000766410723c */ /* 0x040fe20000041810 */
[----:B------:R-:W-:Y:S03]  /*8210*/  LDSM.16.MT88.4 R116, [R134+UR4+0x4900] ;  /* 0x004900048674783b */ /* 0x000fe60008004200 */
[----:B------:R-:W-:Y:S04]  /*8220*/  FADD.FTZ R175, R175, R174 ;  /* 0x000000aeafaf7221 */ /* 0x000fe80000010000 */
[C---:B-1----:R-:W-:Y:S04]  /*8230*/  HMMA.16816.F32.BF16 R20, R100.reuse, R108, R20 ;  /* 0x0000006c6414723c */ /* 0x042fe80000041814 */
[----:B------:R-:W-:Y:S04]  /*8240*/  FADD.FTZ R175, R176, R175 ;  /* 0x000000afb0af7221 */ /* 0x000fe80000010000 */
[C---:B------:R-:W-:Y:S01]  /*8250*/  HMMA.16816.F32.BF16 R24, R100.reuse, R110, R24 ;  /* 0x0000006e6418723c */ /* 0x040fe20000041818 */
[----:B------:R-:W1:Y:S07]  /*8260*/  LDSM.16.MT88.4 R108, [R135+UR4+0x4900] ;  /* 0x00490004876c783b */ /* 0x000e6e0008004200 */
[C---:B------:R-:W-:Y:S08]  /*8270*/  HMMA.16816.F32.BF16 R28, R100.reuse, R120, R28 ;  /* 0x00000078641c723c */ /* 0x040ff0000004181c */
[C---:B------:R-:W-:Y:S01]  /*8280*/  HMMA.16816.F32.BF16 R32, R100.reuse, R122, R32 ;  /* 0x0000007a6420723c */ /* 0x040fe20000041820 */
[----:B------:R-:W-:Y:S07]  /*8290*/  LDSM.16.MT88.4 R120, [R133+0x1100] ;  /* 0x001100008578783b */ /* 0x000fee0000004200 */
[C---:B------:R-:W-:Y:S08]  /*82a0*/  HMMA.16816.F32.BF16 R36, R100.reuse, R124, R36 ;  /* 0x0000007c6424723c */ /* 0x040ff00000041824 */
[C---:B------:R-:W-:Y:S01]  /*82b0*/  HMMA.16816.F32.BF16 R40, R100.reuse, R126, R40 ;  /* 0x0000007e6428723c */ /* 0x040fe20000041828 */
[----:B------:R-:W-:Y:S07]  /*82c0*/  LDSM.16.MT88.4 R124, [R160+0x1100] ;  /* 0x00110000a07c783b */ /* 0x000fee0000004200 */
[C---:B------:R-:W-:Y:S08]  /*82d0*/  HMMA.16816.F32.BF16 R44, R100.reuse, R128, R44 ;  /* 0x00000080642c723c */ /* 0x040ff0000004182c */
[C---:B------:R-:W-:Y:S08]  /*82e0*/  HMMA.16816.F32.BF16 R48, R100.reuse, R130, R48 ;  /* 0x000000826430723c */ /* 0x040ff00000041830 */
[C---:B------:R-:W-:Y:S08]  /*82f0*/  HMMA.16816.F32.BF16 R52, R100.reuse, R140, R52 ;  /* 0x0000008c6434723c */ /* 0x040ff00000041834 */
[C---:B------:R-:W-:Y:S01]  /*8300*/  HMMA.16816.F32.BF16 R56, R100.reuse, R142, R56 ;  /* 0x0000008e6438723c */ /* 0x040fe20000041838 */
[----:B------:R-:W-:Y:S07]  /*8310*/  LDSM.16.MT88.4 R140, [R134+UR4+0x1900] ;  /* 0x00190004868c783b */ /* 0x000fee0008004200 */
[C---:B-----5:R-:W-:Y:S08]  /*8320*/  HMMA.16816.F32.BF16 R60, R100.reuse, R104, R60 ;  /* 0x00000068643c723c */ /* 0x060ff0000004183c */
[C---:B------:R-:W-:Y:S01]  /*8330*/  HMMA.16816.F32.BF16 R64, R100.reuse, R106, R64 ;  /* 0x0000006a6440723c */ /* 0x040fe20000041840 */
[----:B------:R-:W3:Y:S07]  /*8340*/  LDSM.16.MT88.4 R104, [R160+0x4900] ;  /* 0x00490000a068783b */ /* 0x000eee0000004200 */
[C---:B-1----:R-:W-:Y:S08]  /*8350*/  HMMA.16816.F32.BF16 R68, R100.reuse, R108, R68 ;  /* 0x0000006c6444723c */ /* 0x042ff00000041844 */
[C---:B------:R-:W-:Y:S01]  /*8360*/  HMMA.16816.F32.BF16 R72, R100.reuse, R110, R72 ;  /* 0x0000006e6448723c */ /* 0x040fe20000041848 */
[----:B------:R-:W1:Y:S07]  /*8370*/  LDSM.16.MT88.4 R108, [R135+UR4+0x1100] ;  /* 0x00110004876c783b */ /* 0x000e6e0008004200 */
[C---:B------:R-:W-:Y:S08]  /*8380*/  HMMA.16816.F32.BF16 R76, R100.reuse, R112, R76 ;  /* 0x00000070644c723c */ /* 0x040ff0000004184c */
[C---:B------:R-:W-:Y:S01]  /*8390*/  HMMA.16816.F32.BF16 R80, R100.reuse, R114, R80 ;  /* 0x000000726450723c */ /* 0x040fe20000041850 */
[----:B------:R-:W4:Y:S07]  /*83a0*/  LDSM.16.MT88.4 R112, [R134+UR4+0x1100] ;  /* 0x001100048670783b */ /* 0x000f2e0008004200 */
[C---:B------:R-:W-:Y:S08]  /*83b0*/  HMMA.16816.F32.BF16 R84, R100.reuse, R116, R84 ;  /* 0x000000746454723c */ /* 0x040ff00000041854 */
[C---:B------:R-:W-:Y:S01]  /*83c0*/  HMMA.16816.F32.BF16 R88, R100.reuse, R118, R88 ;  /* 0x000000766458723c */ /* 0x040fe20000041858 */
[----:B------:R-:W5:Y:S07]  /*83d0*/  LDSM.16.MT88.4 R116, [R135+UR4+0x3100] ;  /* 0x003100048774783b */ /* 0x000f6e0008004200 */
[C---:B---3--:R-:W-:Y:S08]  /*83e0*/  HMMA.16816.F32.BF16 R92, R100.reuse, R104, R92 ;  /* 0x00000068645c723c */ /* 0x048ff0000004185c */
[----:B------:R-:W-:Y:S01]  /*83f0*/  HMMA.16816.F32.BF16 R96, R100, R106, R96 ;  /* 0x0000006a6460723c */ /* 0x000fe20000041860 */
[----:B------:R-:W3:Y:S06]  /*8400*/  LDSM.16.MT88.4 R104, [R133+0x3100] ;  /* 0x003100008568783b */ /* 0x000eec0000004200 */
[----:B------:R-:W-:Y:S02]  /*8410*/  F2FP.BF16.PACK_AB R100, R180, R177 ;  /* 0x000000b1b464723e */ /* 0x000fe400000010ff */
[----:B------:R-:W-:Y:S03]  /*8420*/  F2FP.BF16.PACK_AB R102, R182, R179 ;  /* 0x000000b3b666723e */ /* 0x000fe600000010ff */
[C---:B--2---:R-:W-:Y:S01]  /*8430*/  F2FP.BF16.PACK_AB R101, R181.reuse, R178 ;  /* 0x000000b2b565723e */ /* 0x044fe200000010ff */
[----:B------:R-:W-:Y:S01]  /*8440*/  FADD.FTZ R178, R178, R175 ;  /* 0x000000afb2b27221 */ /* 0x000fe20000010000 */
[C---:B------:R-:W-:Y:S03]  /*8450*/  F2FP.BF16.PACK_AB R103, R218.reuse, R183 ;  /* 0x000000b7da67723e */ /* 0x040fe600000010ff */
[----:B------:R-:W-:Y:S04]  /*8460*/  FADD.FTZ R178, R181, R178 ;  /* 0x000000b2b5b27221 */ /* 0x000fe80000010000 */
[C---:B-1----:R-:W-:Y:S03]  /*8470*/  HMMA.16816.F32.BF16 R4, R100.reuse, R108, R4 ;  /* 0x0000006c6404723c */ /* 0x042fe60000041804 */
[----:B------:R-:W-:Y:S04]  /*8480*/  FADD.FTZ R183, R183, R178 ;  /* 0x000000b2b7b77221 */ /* 0x000fe80000010000 */
[----:B------:R-:W-:Y:S01]  /*8490*/  FADD.FTZ R218, R218, R183 ;  /* 0x000000b7dada7221 */ /* 0x000fe20000010000 */
[C---:B------:R-:W-:Y:S01]  /*84a0*/  HMMA.16816.F32.BF16 R8, R100.reuse, R110, R8 ;  /* 0x0000006e6408723c */ /* 0x040fe20000041808 */
[----:B------:R-:W1:Y:S03]  /*84b0*/  LDSM.16.MT88.4 R108, [R134+UR4+0x3100] ;  /* 0x00310004866c783b */ /* 0x000e660008004200 */
[----:B------:R-:W-:Y:S04]  /*84c0*/  FADD.FTZ R219, R219, R218 ;  /* 0x000000dadbdb7221 */ /* 0x000fe80000010000 */
[C---:B------:R-:W-:Y:S04]  /*84d0*/  HMMA.16816.F32.BF16 R12, R100.reuse, R120, R12 ;  /* 0x00000078640c723c */ /* 0x040fe8000004180c */
[----:B------:R-:W-:Y:S04]  /*84e0*/  FADD.FTZ R224, R224, R219 ;  /* 0x000000dbe0e07221 */ /* 0x000fe80000010000 */
[C---:B------:R-:W-:Y:S04]  /*84f0*/  HMMA.16816.F32.BF16 R16, R100.reuse, R122, R16 ;  /* 0x0000007a6410723c */ /* 0x040fe80000041810 */
[----:B------:R-:W-:Y:S04]  /*8500*/  FADD.FTZ R221, R221, R224 ;  /* 0x000000e0dddd7221 */ /* 0x000fe80000010000 */
[C---:B----4-:R-:W-:Y:S04]  /*8510*/  HMMA.16816.F32.BF16 R20, R100.reuse, R112, R20 ;  /* 0x000000706414723c */ /* 0x050fe80000041814 */
[----:B------:R-:W-:Y:S04]  /*8520*/  FADD.FTZ R206, R226, R221 ;  /* 0x000000dde2ce7221 */ /* 0x000fe80000010000 */
[C---:B------:R-:W-:Y:S01]  /*8530*/  HMMA.16816.F32.BF16 R24, R100.reuse, R114, R24 ;  /* 0x000000726418723c */ /* 0x040fe20000041818 */
[----:B------:R-:W2:Y:S07]  /*8540*/  LDSM.16.MT88.4 R112, [R160+0x3100] ;  /* 0x00310000a070783b */ /* 0x000eae0000004200 */
[C---:B------:R-:W-:Y:S08]  /*8550*/  HMMA.16816.F32.BF16 R28, R100.reuse, R124, R28 ;  /* 0x0000007c641c723c */ /* 0x040ff0000004181c */
[C---:B------:R-:W-:Y:S01]  /*8560*/  HMMA.16816.F32.BF16 R32, R100.reuse, R126, R32 ;  /* 0x0000007e6420723c */ /* 0x040fe20000041820 */
[----:B------:R-:W-:Y:S07]  /*8570*/  LDSM.16.MT88.4 R124, [R135+UR4+0x1900] ;  /* 0x00190004877c783b */ /* 0x000fee0008004200 */
[C---:B-----5:R-:W-:Y:S08]  /*8580*/  HMMA.16816.F32.BF16 R36, R100.reuse, R116, R36 ;  /* 0x000000746424723c */ /* 0x060ff00000041824 */
[C---:B------:R-:W-:Y:S01]  /*8590*/  HMMA.16816.F32.BF16 R40, R100.reuse, R118, R40 ;  /* 0x000000766428723c */ /* 0x040fe20000041828 */
[----:B------:R-:W4:Y:S07]  /*85a0*/  LDSM.16.MT88.4 R116, [R135+UR4+0x5100] ;  /* 0x005100048774783b */ /* 0x000f2e0008004200 */
[C---:B---3--:R-:W-:Y:S08]  /*85b0*/  HMMA.16816.F32.BF16 R44, R100.reuse, R104, R44 ;  /* 0x00000068642c723c */ /* 0x048ff0000004182c */
[C---:B------:R-:W-:Y:S01]  /*85c0*/  HMMA.16816.F32.BF16 R48, R100.reuse, R106, R48 ;  /* 0x0000006a6430723c */ /* 0x040fe20000041830 */
[----:B------:R-:W3:Y:S07]  /*85d0*/  LDSM.16.MT88.4 R104, [R133+0x5100] ;  /* 0x005100008568783b */ /* 0x000eee0000004200 */
[C---:B-1----:R-:W-:Y:S08]  /*85e0*/  HMMA.16816.F32.BF16 R52, R100.reuse, R108, R52 ;  /* 0x0000006c6434723c */ /* 0x042ff00000041834 */
[C---:B------:R-:W-:Y:S01]  /*85f0*/  HMMA.16816.F32.BF16 R56, R100.reuse, R110, R56 ;  /* 0x0000006e6438723c */ /* 0x040fe20000041838 */
[----:B------:R-:W1:Y:S07]  /*8600*/  LDSM.16.MT88.4 R108, [R134+UR4+0x5100] ;  /* 0x00510004866c783b */ /* 0x000e6e0008004200 */
[C---:B--2---:R-:W-:Y:S08]  /*8610*/  HMMA.16816.F32.BF16 R60, R100.reuse, R112, R60 ;  /* 0x00000070643c723c */ /* 0x044ff0000004183c */
[C---:B------:R-:W-:Y:S01]  /*8620*/  HMMA.16816.F32.BF16 R64, R100.reuse, R114, R64 ;  /* 0x000000726440723c */ /* 0x040fe20000041840 */
[----:B------:R-:W2:Y:S07]  /*8630*/  LDSM.16.MT88.4 R112, [R160+0x5100] ;  /* 0x00510000a070783b */ /* 0x000eae0000004200 */
[C---:B----4-:R-:W-:Y:S08]  /*8640*/  HMMA.16816.F32.BF16 R68, R100.reuse, R116, R68 ;  /* 0x000000746444723c */ /* 0x050ff00000041844 */
[C---:B------:R-:W-:Y:S01]  /*8650*/  HMMA.16816.F32.BF16 R72, R100.reuse, R118, R72 ;  /* 0x000000766448723c */ /* 0x040fe20000041848 */
[----:B------:R-:W4:Y:S07]  /*8660*/  LDSM.16.MT88.4 R116, [R133+0x1900] ;  /* 0x001900008574783b */ /* 0x000f2e0000004200 */
[C---:B---3--:R-:W-:Y:S08]  /*8670*/  HMMA.16816.F32.BF16 R76, R100.reuse, R104, R76 ;  /* 0x00000068644c723c */ /* 0x048ff0000004184c */
[C---:B------:R-:W-:Y:S08]  /*8680*/  HMMA.16816.F32.BF16 R80, R100.reuse, R106, R80 ;  /* 0x0000006a6450723c */ /* 0x040ff00000041850 */
[C---:B-1----:R-:W-:Y:S08]  /*8690*/  HMMA.16816.F32.BF16 R84, R100.reuse, R108, R84 ;  /* 0x0000006c6454723c */ /* 0x042ff00000041854 */
[C---:B------:R-:W-:Y:S08]  /*86a0*/  HMMA.16816.F32.BF16 R88, R100.reuse, R110, R88 ;  /* 0x0000006e6458723c */ /* 0x040ff00000041858 */
[C---:B--2---:R-:W-:Y:S08]  /*86b0*/  HMMA.16816.F32.BF16 R92, R100.reuse, R112, R92 ;  /* 0x00000070645c723c */ /* 0x044ff0000004185c */
[----:B------:R-:W-:Y:S08]  /*86c0*/  HMMA.16816.F32.BF16 R96, R100, R114, R96 ;  /* 0x000000726460723c */ /* 0x000ff00000041860 */
[C---:B------:R-:W-:Y:S01]  /*86d0*/  HMMA.16816.F32.BF16 R128, R136.reuse, R124, R4 ;  /* 0x0000007c8880723c */ /* 0x040fe20000041804 */
[----:B------:R-:W1:Y:S07]  /*86e0*/  LDSM.16.MT88.4 R4, [R160+0x3900] ;  /* 0x00390000a004783b */ /* 0x000e6e0000004200 */
[C---:B------:R-:W-:Y:S01]  /*86f0*/  HMMA.16816.F32.BF16 R124, R136.reuse, R126, R8 ;  /* 0x0000007e887c723c */ /* 0x040fe20000041808 */
[----:B------:R-:W2:Y:S07]  /*8700*/  LDSM.16.MT88.4 R8, [R135+UR4+0x5900] ;  /* 0x005900048708783b */ /* 0x000eae0008004200 */
[C---:B----4-:R-:W-:Y:S01]  /*8710*/  HMMA.16816.F32.BF16 R120, R136.reuse, R116, R12 ;  /* 0x000000748878723c */ /* 0x050fe2000004180c */
[----:B------:R-:W3:Y:S07]  /*8720*/  LDSM.16.MT88.4 R12, [R133+0x5900] ;  /* 0x00590000850c783b */ /* 0x000eee0000004200 */
[C---:B------:R-:W-:Y:S08]  /*8730*/  HMMA.16816.F32.BF16 R116, R136.reuse, R118, R16 ;  /* 0x000000768874723c */ /* 0x040ff00000041810 */
[C---:B------:R-:W-:Y:S07]  /*8740*/  HMMA.16816.F32.BF16 R112, R136.reuse, R140, R20 ;  /* 0x0000008c8870723c */ /* 0x040fee0000041814 */
[----:B------:R-:W-:Y:S01]  /*8750*/  FADD.FTZ R20, R162, R167 ;  /* 0x000000a7a2147221 */ /* 0x000fe20000010000 */
[C---:B------:R-:W-:Y:S04]  /*8760*/  HMMA.16816.F32.BF16 R108, R136.reuse, R142, R24 ;  /* 0x0000008e886c723c */ /* 0x040fe80000041818 */
[----:B------:R-:W-:Y:S04]  /*8770*/  FADD.FTZ R20, R163, R20 ;  /* 0x00000014a3147221 */ /* 0x000fe80000010000 */
[C---:B------:R-:W-:Y:S04]  /*8780*/  HMMA.16816.F32.BF16 R104, R136.reuse, R144, R28 ;  /* 0x000000908868723c */ /* 0x040fe8000004181c */
[----:B------:R-:W-:Y:S01]  /*8790*/  FADD.FTZ R169, R169, R20 ;  /* 0x00000014a9a97221 */ /* 0x000fe20000010000 */
[----:B------:R-:W-:Y:S03]  /*87a0*/  MOV R20, UR15 ;  /* 0x0000000f00147c02 */ /* 0x000fe60008000f00 */
[C---:B------:R-:W-:Y:S04]  /*87b0*/  HMMA.16816.F32.BF16 R100, R136.reuse, R146, R32 ;  /* 0x000000928864723c */ /* 0x040fe80000041820 */
[----:B------:R-:W-:Y:S02]  /*87c0*/  @P0 IMAD R25, R20, 0x3000, R193 ;  /* 0x0000300014190824 */ /* 0x000fe400078e02c1 */
[----:B------:R-:W-:Y:S02]  /*87d0*/  FADD.FTZ R170, R170, R169 ;  /* 0x000000a9aaaa7221 */ /* 0x000fe40000010000 */
        /* <DEDUP_REMOVED lines=12> */
[C---:B-1----:R-:W-:Y:S04]  /*88a0*/  HMMA.16816.F32.BF16 R60, R136.reuse, R4, R60 ;  /* 0x00000004883c723c */ /* 0x042fe8000004183c */
[----:B------:R-:W-:Y:S03]  /*88b0*/  FADD.FTZ R191, R191, R182 ;  /* 0x000000b6bfbf7221 */ /* 0x000fe60000010000 */
[----:B------:R-:W-:Y:S01]  /*88c0*/  @P0 IADD3 R4, P5, R196, UR6, RZ ;  /* 0x00000006c4040c10 */ /* 0x000fe2000ffbe0ff */
[C---:B------:R-:W-:Y:S04]  /*88d0*/  HMMA.16816.F32.BF16 R64, R136.reuse, R6, R64 ;  /* 0x000000068840723c */ /* 0x040fe80000041840 */
[----:B------:R-:W-:Y:S01]  /*88e0*/  @P0 LEA R16, P4, R4, c[0x0][0x1c8], 0x1 ;  /* 0x0000720004100a11 */ /* 0x000fe200078808ff */
[----:B------:R-:W-:Y:S01]  /*88f0*/  FADD.FTZ R220, R220, R191 ;  /* 0x000000bfdcdc7221 */ /* 0x000fe20000010000 */
[----:B------:R-:W-:Y:S02]  /*8900*/  @P0 IADD3.X R5, R203, UR23, RZ, P5, !PT ;  /* 0x00000017cb050c10 */ /* 0x000fe4000affe4ff */
[C---:B--2---:R-:W-:Y:S04]  /*8910*/  HMMA.16816.F32.BF16 R68, R136.reuse, R8, R68 ;  /* 0x000000088844723c */ /* 0x044fe80000041844 */
[----:B------:R-:W-:Y:S01]  /*8920*/  @P0 LEA.HI.X R17, R4, c[0x0][0x1cc], R5, 0x1, P4 ;  /* 0x0000730004110a11 */ /* 0x000fe200020f0c05 */
[----:B------:R-:W-:Y:S01]  /*8930*/  FADD.FTZ R205, R217, R220 ;  /* 0x000000dcd9cd7221 */ /* 0x000fe20000010000 */
[----:B------:R-:W1:Y:S01]  /*8940*/  LDSM.16.MT88.4 R4, [R134+UR4+0x5900] ;  /* 0x005900048604783b */ /* 0x000e620008004200 */
[----:B------:R-:W-:Y:S01]  /*8950*/  @P0 IADD3 R8, P5, R212, UR6, RZ ;  /* 0x00000006d4080c10 */ /* 0x000fe2000ffbe0ff */
[C---:B------:R-:W-:Y:S04]  /*8960*/  HMMA.16816.F32.BF16 R72, R136.reuse, R10, R72 ;  /* 0x0000000a8848723c */ /* 0x040fe80000041848 */
[----:B------:R-:W-:Y:S01]  /*8970*/  @P0 LEA R18, P4, R8, c[0x0][0x1c8], 0x1 ;  /* 0x0000720008120a11 */ /* 0x000fe200078808ff */
[----:B------:R-:W-:Y:S01]  /*8980*/  FADD.FTZ R205, R222, R205 ;  /* 0x000000cddecd7221 */ /* 0x000fe20000010000 */
[----:B------:R-:W-:Y:S02]  /*8990*/  @P0 IADD3.X R9, R211, UR23, RZ, P5, !PT ;  /* 0x00000017d3090c10 */ /* 0x000fe4000affe4ff */
[C---:B---3--:R-:W-:Y:S04]  /*89a0*/  HMMA.16816.F32.BF16 R76, R136.reuse, R12, R76 ;  /* 0x0000000c884c723c */ /* 0x048fe8000004184c */
[----:B------:R-:W-:Y:S02]  /*89b0*/  @P0 LEA.HI.X R19, R8, c[0x0][0x1cc], R9, 0x1, P4 ;  /* 0x0000730008130a11 */ /* 0x000fe400020f0c09 */
[----:B------:R-:W2:Y:S01]  /*89c0*/  LDSM.16.MT88.4 R8, [R160+0x5900] ;  /* 0x00590000a008783b */ /* 0x000ea20000004200 */
[----:B------:R-:W-:Y:S01]  /*89d0*/  @P0 IADD3 R3, P4, R210, UR6, RZ ;  /* 0x00000006d2030c10 */ /* 0x000fe2000ff9e0ff */
[----:B------:R-:W-:Y:S01]  /*89e0*/  @UP1 UIADD3.X UR6, UR13, UR23, URZ, UP0, !UPT ;  /* 0x000000170d061290 */ /* 0x000fe200087fe43f */
[----:B------:R-:W-:Y:S01]  /*89f0*/  @P0 IADD3 R21, P5, R196, UR7, RZ ;  /* 0x00000007c4150c10 */ /* 0x000fe2000ffbe0ff */
[C---:B------:R-:W-:Y:S01]  /*8a00*/  HMMA.16816.F32.BF16 R80, R136.reuse, R14, R80 ;  /* 0x0000000e8850723c */ /* 0x040fe20000041850 */
[----:B------:R-:W-:Y:S02]  /*8a10*/  UISETP.GT.AND UP0, UPT, UR17, UR21, UPT ;  /* 0x000000151100728c */ /* 0x000fe4000bf04270 */
[----:B------:R-:W-:Y:S01]  /*8a20*/  @P0 LEA R22, P6, R3, c[0x0][0x1c8], 0x1 ;  /* 0x0000720003160a11 */ /* 0x000fe200078c08ff */
[----:B------:R-:W-:Y:S01]  /*8a30*/  UISETP.GE.AND UP1, UPT, UR5, 0x1, UPT ;  /* 0x000000010500788c */ /* 0x000fe2000bf26270 */
[----:B------:R-:W-:Y:S01]  /*8a40*/  @P0 IADD3.X R24, R209, UR23, RZ, P4, !PT ;  /* 0x00000017d1180c10 */ /* 0x000fe2000a7fe4ff */
[----:B------:R-:W-:Y:S01]  /*8a50*/  UIADD3 UR17, UR17, -0x1, URZ ;  /* 0xffffffff11117890 */ /* 0x000fe2000fffe03f */
[----:B------:R-:W-:Y:S02]  /*8a60*/  @P0 LEA R12, P4, R21, c[0x0][0x1c8], 0x1 ;  /* 0x00007200150c0a11 */ /* 0x000fe400078808ff */
[----:B------:R-:W-:Y:S03]  /*8a70*/  @P0 IADD3.X R26, R203, UR6, RZ, P5, !PT ;  /* 0x00000006cb1a0c10 */ /* 0x000fe6000affe4ff */
[----:B------:R-:W-:Y:S02]  /*8a80*/  @P0 LEA.HI.X R23, R3, c[0x0][0x1cc], R24, 0x1, P6 ;  /* 0x0000730003170a11 */ /* 0x000fe400030f0c18 */
[----:B------:R-:W-:Y:S02]  /*8a90*/  @P0 LEA.HI.X R13, R21, c[0x0][0x1cc], R26, 0x1, P4 ;  /* 0x00007300150d0a11 */ /* 0x000fe400020f0c1a */
[----:B------:R-:W-:Y:S02]  /*8aa0*/  @P0 IADD3 R3, P4, R212, UR7, RZ ;  /* 0x00000007d4030c10 */ /* 0x000fe4000ff9e0ff */
[----:B------:R-:W-:Y:S02]  /*8ab0*/  @P0 IADD3 R21, P5, R210, UR7, RZ ;  /* 0x00000007d2150c10 */ /* 0x000fe4000ffbe0ff */
[----:B------:R-:W-:Y:S01]  /*8ac0*/  @P0 LEA R14, P6, R3, c[0x0][0x1c8], 0x1 ;  /* 0x00007200030e0a11 */ /* 0x000fe200078c08ff */
[C---:B-1----:R-:W-:Y:S03]  /*8ad0*/  HMMA.16816.F32.BF16 R84, R136.reuse, R4, R84 ;  /* 0x000000048854723c */ /* 0x042fe60000041854 */
[----:B------:R-:W-:Y:S02]  /*8ae0*/  @P0 IADD3.X R24, R211, UR6, RZ, P4, !PT ;  /* 0x00000006d3180c10 */ /* 0x000fe4000a7fe4ff */
[----:B------:R-:W-:Y:S02]  /*8af0*/  @P0 LEA R20, P4, R21, c[0x0][0x1c8], 0x1 ;  /* 0x0000720015140a11 */ /* 0x000fe400078808ff */
[----:B------:R-:W-:Y:S01]  /*8b00*/  @P0 LEA.HI.X R15, R3, c[0x0][0x1cc], R24, 0x1, P6 ;  /* 0x00007300030f0a11 */ /* 0x000fe200030f0c18 */
[C---:B------:R-:W-:Y:S04]  /*8b10*/  HMMA.16816.F32.BF16 R88, R136.reuse, R6, R88 ;  /* 0x000000068858723c */ /* 0x040fe80000041858 */
[----:B------:R-:W-:Y:S02]  /*8b20*/  @P0 SHF.L.U32 R3, R25, 0x1, RZ ;  /* 0x0000000119030819 */ /* 0x000fe400000006ff */
[----:B------:R-:W-:Y:S01]  /*8b30*/  @P0 IADD3.X R26, R209, UR6, RZ, P5, !PT ;  /* 0x00000006d11a0c10 */ /* 0x000fe2000affe4ff */
[----:B------:R-:W-:Y:S01]  /*8b40*/  UIADD3 UR6, UR5, 0x1, URZ ;  /* 0x0000000105067890 */ /* 0x000fe2000fffe03f */
[C---:B--2---:R-:W-:Y:S01]  /*8b50*/  HMMA.16816.F32.BF16 R92, R136.reuse, R8, R92 ;  /* 0x00000008885c723c */ /* 0x044fe2000004185c */
[----:B------:R-:W-:Y:S01]  /*8b60*/  @!PT LDS RZ, [RZ] ;  /* 0x00000000fffff984 */ /* 0x000fe20000000800 */
[----:B------:R-:W-:Y:S01]  /*8b70*/  @!PT LDS RZ, [RZ] ;  /* 0x00000000fffff984 */ /* 0x000fe20000000800 */
[----:B------:R-:W-:Y:S01]  /*8b80*/  @!PT LDS RZ, [RZ] ;  /* 0x00000000fffff984 */ /* 0x000fe20000000800 */
[----:B------:R1:W-:Y:S02]  /*8b90*/  @P0 LDGSTS.E.BYPASS.LTC128B.128 [R3+0xc100], [R16.64], !P3 ;  /* 0x0c10000010030fae */ /* 0x0003e4000d901d52 */
[----:B------:R-:W-:Y:S01]  /*8ba0*/  USEL UR5, UR6, URZ, !UP1 ;  /* 0x0000003f06057287 */ /* 0x000fe2000c800000 */
[----:B------:R-:W-:Y:S04]  /*8bb0*/  @P0 LEA.HI.X R21, R21, c[0x0][0x1cc], R26, 0x1, P4 ;  /* 0x0000730015150a11 */ /* 0x000fe800020f0c1a */
[----:B------:R-:W-:Y:S01]  /*8bc0*/  HMMA.16816.F32.BF16 R96, R136, R10, R96 ;  /* 0x0000000a8860723c */ /* 0x000fe20000041860 */
[----:B------:R1:W-:Y:S08]  /*8bd0*/  @P0 LDGSTS.E.BYPASS.LTC128B.128 [R3+0xe100], [R18.64], !P2 ;  /* 0x0e10000012030fae */ /* 0x0003f0000d101d52 */
[----:B------:R1:W-:Y:S08]  /*8be0*/  @P0 LDGSTS.E.BYPASS.LTC128B.128 [R3+0x10100], [R22.64], !P1 ;  /* 0x1010000016030fae */ /* 0x0003f0000c901d52 */
[----:B------:R1:W-:Y:S08]  /*8bf0*/  @P0 LDGSTS.E.BYPASS.LTC128B.128 [R3+0xd100], [R12.64], !P3 ;  /* 0x0d1000000c030fae */ /* 0x0003f0000d901d52 */
[----:B------:R1:W-:Y:S08]  /*8c00*/  @P0 LDGSTS.E.BYPASS.LTC128B.128 [R3+0xf100], [R14.64], !P2 ;  /* 0x0f1000000e030fae */ /* 0x0003f0000d101d52 */
[----:B------:R1:W-:Y:S01]  /*8c10*/  @P0 LDGSTS.E.BYPASS.LTC128B.128 [R3+0x11100], [R20.64], !P1 ;  /* 0x1110000014030fae */ /* 0x0003e2000c901d52 */
[----:B------:R-:W-:Y:S07]  /*8c20*/  PLOP3.LUT P0, PT, PT, PT, UP0, 0x80, 0x0 ;  /* 0x000000000000781c */ /* 0x000fee0003f0f008 */
[----:B------:R-:W0:Y:S01]  /*8c30*/  LDGDEPBAR ;  /* 0x00000000000079af */ /* 0x000e220000000000 */
[----:B-1----:R-:W-:Y:S05]  /*8c40*/  MOV R3, R0 ;  /* 0x0000000000037202 */ /* 0x002fea0000000f00 */
[----:B------:R-:W-:-:S05]  /*8c50*/  @P0 BRA `(.L_x_814) ;  /* 0xffffc68000000947 */ /* 0x000fca000383ffff */
.L_x_805:
[----:B------:R-:W-:Y:S01]  /*8c60*/  ULEA UR20, UR20, 0x7f, 0x7 ;  /* 0x0000007f14147891 */ /* 0x000fe2000f8e383f */
[----:B------:R-:W-:Y:S01]  /*8c70*/  PLOP3.LUT P0, PT, PT, PT, UP2, 0x40, 0x0 ;  /* 0x000000000000781c */ /* 0x000fe20003f0e828 */
[----:B------:R-:W-:-:S02]  /*8c80*/  ULDC.64 UR6, c[0x0][0x2c8] ;  /* 0x0000b20000067ab9 */ /* 0x000fc40000000a00 */
[----:B------:R-:W-:Y:S02]  /*8c90*/  UIMAD.WIDE.U32 UR8, UR20, UR6, URZ ;  /* 0x00000006140872a5 */ /* 0x000fe4000f8e003f */
[----:B------:R-:W-:Y:S02]  /*8ca0*/  ULDC UR4, c[0x0][0x168] ;  /* 0x00005a0000047ab9 */ /* 0x000fe40000000800 */
[----:B------:R-:W-:Y:S02]  /*8cb0*/  UMOV UR6, 0x1 ;  /* 0x0000000100067882 */ /* 0x000fe40000000000 */
[----:B------:R-:W-:Y:S02]  /*8cc0*/  UIADD3 UR4, UR6, -UR4, URZ ;  /* 0x8000000406047290 */ /* 0x000fe4000fffe03f */
[----:B------:R-:W-:Y:S02]  /*8cd0*/  @UP3 USHF.R.U32.HI UR20, URZ, UR7, UR9 ;  /* 0x000000073f143299 */ /* 0x000fe40008011609 */
[----:B------:R-:W-:-:S02]  /*8ce0*/  ULDC UR6, c[0x0][0x1d0] ;  /* 0x0000740000067ab9 */ /* 0x000fc40000000800 */
[----:B------:R-:W-:-:S03]  /*8cf0*/  UIADD3 UR8, UR20, UR6, UR4 ;  /* 0x0000000614087290 */ /* 0x000fc6000fffe004 */
        /* <DEDUP_REMOVED lines=15> */
.L_x_816:
[----:B------:R-:W-:Y:S02]  /*8df0*/  ULDC UR6, c[0x0][0x32c] ;  /* 0x0000cb0000067ab9 */ /* 0x000fe40000000800 */
[----:B------:R-:W-:-:S03]  /*8e00*/  UISETP.NE.AND UP0, UPT, UR6, 0x1, UPT ;  /* 0x000000010600788c */ /* 0x000fc6000bf05270 */
[----:B------:R-:W-:Y:S02]  /*8e10*/  ULDC.64 UR6, c[0x0][0x330] ;  /* 0x0000cc0000067ab9 */ /* 0x000fe40000000a00 */
[----:B------:R-:W-:-:S07]  /*8e20*/  UIMAD.WIDE.U32 UR20, UR8, UR6, URZ ;  /* 0x00000006081472a5 */ /* 0x000fce000f8e003f */
[----:B------:R-:W-:Y:S02]  /*8e30*/  @UP0 UMOV UR9, UR21 ;  /* 0x0000001500090c82 */ /* 0x000fe40008000000 */
[----:B------:R-:W-:Y:S02]  /*8e40*/  @UP0 USHF.R.U32.HI UR8, URZ, UR7, UR9 ;  /* 0x000000073f080299 */ /* 0x000fe40008011609 */
.L_x_817:
[----:B------:R-:W-:Y:S02]  /*8e50*/  ULDC UR6, c[0x0][0x32c] ;  /* 0x0000cb0000067ab9 */ /* 0x000fe40000000800 */
[----:B------:R-:W-:-:S04]  /*8e60*/  UIMAD UR6, UR8, UR6, URZ ;  /* 0x00000006080672a4 */ /* 0x000fc8000f8e023f */
[----:B------:R-:W-:-:S04]  /*8e70*/  UISETP.LT.AND UP0, UPT, UR4, UR6, UPT ;  /* 0x000000060400728c */ /* 0x000fc8000bf01270 */
[----:B------:R-:W-:-:S04]  /*8e80*/  USEL UR4, UR4, UR6, !UP0 ;  /* 0x0000000604047287 */ /* 0x000fc8000c000000 */
.L_x_815:
        /* <DEDUP_REMOVED lines=9> */
[----:B------:R-:W-:Y:S01]  /*8f20*/  IMAD.MOV.U32 R189, RZ, RZ, 0x20 ;  /* 0x00000020ffbd7424 */ /* 0x000fe200078e00ff */
[----:B------:R-:W-:Y:S01]  /*8f30*/  LOP3.LUT P0, RZ, R207, 0x2, RZ, 0xc0, !PT ;  /* 0x00000002cfff7812 */ /* 0x000fe2000780c0ff */
[----:B------:R-:W-:Y:S01]  /*8f40*/  IMAD.MOV.U32 R3, RZ, RZ, R0 ;  /* 0x000000ffff037224 */ /* 0x000fe200078e0000 */
[----:B------:R-:W-:Y:S01]  /*8f50*/  IADD3 R213, P5, R194, 0x80, RZ ;  /* 0x00000080c2d57810 */ /* 0x000fe20007fbe0ff */
[----:B------:R-:W-:Y:S01]  /*8f60*/  IMAD.MOV.U32 R133, RZ, RZ, R2 ;  /* 0x000000ffff857224 */ /* 0x000fe200078e0002 */
[----:B------:R-:W-:Y:S01]  /*8f70*/  IADD3 R211, P4, R196, 0x40, RZ ;  /* 0x00000040c4d37810 */ /* 0x000fe20007f9e0ff */
[----:B------:R-:W-:Y:S01]  /*8f80*/  UMOV UR21, UR17 ;  /* 0x0000001100157c82 */ /* 0x000fe20008000000 */
[----:B------:R-:W-:Y:S01]  /*8f90*/  SEL R189, R189, 0xffffffe0, !P0 ;  /* 0xffffffe0bdbd7807 */ /* 0x000fe20004000000 */
[----:B------:R-:W-:Y:S01]  /*8fa0*/  IMAD.X R212, RZ, RZ, R199, P5 ;  /* 0x000000ffffd47224 */ /* 0x000fe200028e06c7 */
[----:B------:R-:W-:Y:S01]  /*8fb0*/  IADD3 R215, P6, R194, 0x40, RZ ;  /* 0x00000040c2d77810 */ /* 0x000fe20007fde0ff */
[----:B------:R-:W-:Y:S01]  /*8fc0*/  IMAD.X R210, RZ, RZ, R203, P4 ;  /* 0x000000ffffd27224 */ /* 0x000fe200020e06cb */
[----:B------:R-:W-:Y:S01]  /*8fd0*/  IADD3 R209, P0, R196, 0x80, RZ ;  /* 0x00000080c4d17810 */ /* 0x000fe20007f1e0ff */
[----:B------:R-:W-:Y:S01]  /*8fe0*/  ULDC.64 UR8, c[0x0][0x208] ;  /* 0x0000820000087ab9 */ /* 0x000fe20000000a00 */
[----:B------:R-:W-:Y:S01]  /*8ff0*/  IADD3.X R214, RZ, R199, RZ, P6, !PT ;  /* 0x000000c7ffd67210 */ /* 0x000fe200037fe4ff */
[----:B------:R-:W-:Y:S01]  /*9000*/  ULDC.64 UR6, c[0x0][0x1e0] ;  /* 0x0000780000067ab9 */ /* 0x000fe20000000a00 */
[----:B------:R-:W-:-:S02]  /*9010*/  IADD3.X R208, RZ, R203, RZ, P0, !PT ;  /* 0x000000cbffd07210 */ /* 0x000fc400007fe4ff */
.L_x_819:
[----:B------:R-:W-:Y:S04]  /*9020*/  DEPBAR.LE SB0, 0x2 ;  /* 0x000080800000791a */ /* 0x000fe80000000000 */
[----:B------:R-:W-:Y:S01]  /*9030*/  BAR.SYNC.DEFER_BLOCKING 0x0 ;  /* 0x0000000000007b1d */ /* 0x000fe20000010000 */
[----:B------:R-:W-:Y:S01]  /*9040*/  UIMAD UR4, UR5, 0x6000, URZ ;  /* 0x00006000050478a4 */ /* 0x000fe2000f8e023f */
[----:B------:R-:W-:Y:S01]  /*9050*/  MOV R167, UR15 ;  /* 0x0000000f00a77c02 */ /* 0x000fe20008000f00 */
[----:B------:R-:W-:Y:S02]  /*9060*/  UISETP.GE.AND UP1, UPT, UR10, UR21, UPT ;  /* 0x000000150a00728c */ /* 0x000fe4000bf26270 */
[----:B------:R-:W-:Y:S02]  /*9070*/  UIADD3 UR17, UR21, -0x1, URZ ;  /* 0xffffffff15117890 */ /* 0x000fe4000fffe03f */
[----:B------:R-:W-:Y:S02]  /*9080*/  IADD3 R132, R188, UR4, RZ ;  /* 0x00000004bc847c10 */ /* 0x000fe4000fffe0ff */
[----:B------:R-:W-:Y:S02]  /*9090*/  PLOP3.LUT P0, PT, PT, PT, UP1, 0x80, 0x0 ;  /* 0x000000000000781c */ /* 0x000fe40003f0f018 */
[-C--:B------:R-:W-:Y:S03]  /*90a0*/  IADD3 R191, R189, R132.reuse, RZ ;  /* 0x00000084bdbf7210 */ /* 0x080fe60007ffe0ff */
[----:B------:R-:W-:Y:S02]  /*90b0*/  @!UP1 USHF.R.S32.HI UR22, URZ, 0x1f, UR17 ;  /* 0x0000001f3f169899 */ /* 0x000fe40008011411 */
[----:B------:R-:W-:Y:S02]  /*90c0*/  @!UP1 UIMAD.WIDE.U32 UR24, UR17, UR8, URZ ;  /* 0x00000008111892a5 */ /* 0x000fe4000f8e003f */
[----:B------:R-:W-:Y:S02]  /*90d0*/  @!UP1 UIMAD UR22, UR22, UR8, URZ ;  /* 0x00000008161692a4 */ /* 0x000fe4000f8e023f */
[----:B------:R-:W-:Y:S02]  /*90e0*/  @!UP1 USHF.L.U32 UR23, UR24, 0x6, URZ ;  /* 0x0000000618179899 */ /* 0x000fe4000800063f */
[----:B------:R-:W-:Y:S01]  /*90f0*/  @!UP1 UIMAD UR22, UR17, UR9, UR22 ;  /* 0x00000009111692a4 */ /* 0x000fe2000f8e0216 */
[----:B------:R-:W-:Y:S01]  /*9100*/  @!P0 IMAD R167, R167, 0x6000, R204 ;  /* 0x00006000a7a78824 */ /* 0x000fe200078e02cc */
[----:B------:R-:W-:Y:S02]  /*9110*/  LDSM.16.M88.4 R32, [R190] ;  /* 0x00000000be20783b */ /* 0x000fe40000000200 */
[----:B------:R-:W-:Y:S01]  /*9120*/  @!UP1 UIADD3 UR22, UR25, UR22, URZ ;  /* 0x0000001619169290 */ /* 0x000fe2000fffe03f */
[----:B------:R-:W-:Y:S02]  /*9130*/  @!P0 IADD3 R23, P4, R215, UR23, RZ ;  /* 0x00000017d7178c10 */ /* 0x000fe4000ff9e0ff */
[----:B------:R-:W-:Y:S01]  /*9140*/  @!P0 IADD3 R2, P5, R194, UR23, RZ ;  /* 0x00000017c2028c10 */ /* 0x000fe2000ffbe0ff */
[----:B------:R-:W-:Y:S02]  /*9150*/  @!UP1 USHF.L.U64.HI UR22, UR24, 0x6, UR22 ;  /* 0x0000000618169899 */ /* 0x000fe40008010216 */
[----:B------:R-:W1:Y:S01]  /*9160*/  LDSM.16.M88.4 R8, [R188+UR4+0xc100] ;  /* 0x00c10004bc08783b */ /* 0x000e620008000200 */
[----:B------:R-:W-:Y:S01]  /*9170*/  @!P0 LEA R172, P6, R2, c[0x0][0x1f8], 0x1 ;  /* 0x00007e0002ac8a11 */ /* 0x000fe200078c08ff */
[----:B------:R-:W-:Y:S02]  /*9180*/  @!UP1 UIADD3 UR24, UP0, UR12, UR23, URZ ;  /* 0x000000170c189290 */ /* 0x000fe4000ff1e03f */
[----:B------:R-:W-:Y:S02]  /*9190*/  @!P0 IADD3.X R20, R214, UR22, RZ, P4, !PT ;  /* 0x00000016d6148c10 */ /* 0x000fe4000a7fe4ff */
[----:B------:R-:W-:Y:S02]  /*91a0*/  @!P0 IADD3 R0, P4, R213, UR23, RZ ;  /* 0x00000017d5008c10 */ /* 0x000fe4000ff9e0ff */
[----:B------:R-:W2:Y:S01]  /*91b0*/  LDSM.16.M88.4 R16, [R188+UR4+0xc900] ;  /* 0x00c90004bc10783b */ /* 0x000ea20008000200 */
[----:B------:R-:W-:Y:S02]  /*91c0*/  @!P0 IADD3.X R21, R199, UR22, RZ, P5, !PT ;  /* 0x00000016c7158c10 */ /* 0x000fe4000affe4ff */
[C---:B------:R-:W-:Y:S02]  /*91d0*/  @!P0 LEA R164, P5, R23.reuse, c[0x0][0x1f8], 0x1 ;  /* 0x00007e0017a48a11 */ /* 0x040fe400078a08ff */
[----:B------:R-:W-:Y:S02]  /*91e0*/  @!P0 LEA.HI.X R173, R2, c[0x0][0x1fc], R21, 0x1, P6 ;  /* 0x00007f0002ad8a11 */ /* 0x000fe400030f0c15 */
[----:B------:R-:W-:Y:S01]  /*91f0*/  @!P0 LEA.HI.X R165, R23, c[0x0][0x1fc], R20, 0x1, P5 ;  /* 0x00007f0017a58a11 */ /* 0x000fe200028f0c14 */
[----:B------:R-:W3:Y:S01]  /*9200*/  LDSM.16.M88.4 R24, [R188+UR4+0xd100] ;  /* 0x00d10004bc18783b */ /* 0x000ee20008000200 */
[----:B------:R-:W-:Y:S02]  /*9210*/  @!P0 LEA R168, P5, R0, c[0x0][0x1f8], 0x1 ;  /* 0x00007e0000a88a11 */ /* 0x000fe400078a08ff */
[----:B------:R-:W-:Y:S01]  /*9220*/  @!P0 IADD3.X R29, R212, UR22, RZ, P4, !PT ;  /* 0x00000016d41d8c10 */ /* 0x000fe2000a7fe4ff */
[----:B------:R-:W-:Y:S01]  /*9230*/  @!UP1 UIADD3.X UR22, UR11, UR22, URZ, UP0, !UPT ;  /* 0x000000160b169290 */ /* 0x000fe200087fe43f */
[----:B------:R-:W-:Y:S02]  /*9240*/  @!P0 IADD3 R2, P4, R194, UR24, RZ ;  /* 0x00000018c2028c10 */ /* 0x000fe4000ff9e0ff */
[----:B------:R-:W-:Y:S01]  /*9250*/  @!P0 LEA.HI.X R169, R0, c[0x0][0x1fc], R29, 0x1, P5 ;  /* 0x00007f0000a98a11 */ /* 0x000fe200028f0c1d */
[----:B------:R-:W4:Y:S01]  /*9260*/  LDSM.16.M88.4 R136, [R188+UR4+0xd900] ;  /* 0x00d90004bc88783b */ /* 0x000f220008000200 */
[C---:B------:R-:W-:Y:S02]  /*9270*/  @!P0 LEA R170, P5, R2.reuse, c[0x0][0x1f8], 0x1 ;  /* 0x00007e0002aa8a11 */ /* 0x040fe400078a08ff */
[----:B------:R-:W-:Y:S02]  /*9280*/  @!P0 IADD3.X R29, R199, UR22, RZ, P4, !PT ;  /* 0x00000016c71d8c10 */ /* 0x000fe4000a7fe4ff */
[----:B------:R-:W-:Y:S02]  /*9290*/  @!P0 IADD3 R0, P4, R215, UR24, RZ ;  /* 0x00000018d7008c10 */ /* 0x000fe4000ff9e0ff */
[----:B------:R-:W-:Y:S01]  /*92a0*/  @!P0 LEA.HI.X R171, R2, c[0x0][0x1fc], R29, 0x1, P5 ;  /* 0x00007f0002ab8a11 */ /* 0x000fe200028f0c1d */
[----:B------:R-:W-:Y:S01]  /*92b0*/  LDSM.16.M88.4 R140, [R186] ;  /* 0x00000000ba8c783b */ /* 0x000fe20000000200 */
[----:B------:R-:W-:Y:S02]  /*92c0*/  @!P0 IADD3 R159, P5, R213, UR24, RZ ;  /* 0x00000018d59f8c10 */ /* 0x000fe4000ffbe0ff */
[----:B------:R-:W-:Y:S02]  /*92d0*/  @!P0 LEA R176, P6, R0, c[0x0][0x1f8], 0x1 ;  /* 0x00007e0000b08a11 */ /* 0x000fe400078c08ff */
[----:B------:R-:W-:Y:S02]  /*92e0*/  @!P0 IADD3.X R157, R214, UR22, RZ, P4, !PT ;  /* 0x00000016d69d8c10 */ /* 0x000fe4000a7fe4ff */
[----:B------:R-:W-:Y:S01]  /*92f0*/  @!P0 LEA R174, P4, R159, c[0x0][0x1f8], 0x1 ;  /* 0x00007e009fae8a11 */ /* 0x000fe200078808ff */
[C---:B-1----:R-:W-:Y:S01]  /*9300*/  HMMA.16816.F32.BF16 R4, R32.reuse, R8, RZ ;  /* 0x000000082004723c */ /* 0x042fe200000418ff */
[----:B------:R-:W1:Y:S02]  /*9310*/  LDSM.16.M88.4 R144, [R191+0xc100] ;  /* 0x00c10000bf90783b */ /* 0x000e640000000200 */
[----:B------:R-:W-:Y:S02]  /*9320*/  @!P0 LEA.HI.X R177, R0, c[0x0][0x1fc], R157, 0x1, P6 ;  /* 0x00007f0000b18a11 */ /* 0x000fe400030f0c9d */
[-C--:B------:R-:W-:Y:S02]  /*9330*/  IADD3 R0, R192, R132.reuse, RZ ;  /* 0x00000084c0007210 */ /* 0x080fe40007ffe0ff */
[----:B------:R-:W-:Y:S01]  /*9340*/  IADD3 R132, R189, R132, R192 ;  /* 0x00000084bd847210 */ /* 0x000fe20007ffe0c0 */
[C---:B------:R-:W-:Y:S01]  /*9350*/  HMMA.16816.F32.BF16 R8, R32.reuse, R10, RZ ;  /* 0x0000000a2008723c */ /* 0x040fe200000418ff */
[----:B------:R-:W5:Y:S03]  /*9360*/  LDSM.16.M88.4 R148, [R191+0xc900] ;  /* 0x00c90000bf94783b */ /* 0x000f660000000200 */
[----:B------:R-:W-:Y:S01]  /*9370*/  @!P0 IADD3.X R2, R212, UR22, RZ, P5, !PT ;  /* 0x00000016d4028c10 */ /* 0x000fe2000affe4ff */
[----:B------:R-:W-:Y:S03]  /*9380*/  UIADD3 UR22, UR21, -0x2, URZ ;  /* 0xfffffffe15167890 */ /* 0x000fe6000fffe03f */
[C---:B--2---:R-:W-:Y:S01]  /*9390*/  HMMA.16816.F32.BF16 R12, R32.reuse, R16, RZ ;  /* 0x00000010200c723c */ /* 0x044fe200000418ff */
[----:B------:R-:W2:Y:S01]  /*93a0*/  LDSM.16.M88.4 R152, [R191+0xd100] ;  /* 0x00d10000bf98783b */ /* 0x000ea20000000200 */
[----:B------:R-:W-:Y:S02]  /*93b0*/  UISETP.GE.AND UP1, UPT, UR22, UR10, UPT ;  /* 0x0000000a1600728c */ /* 0x000fe4000bf26270 */
[----:B------:R-:W-:Y:S02]  /*93c0*/  @!P0 LEA.HI.X R175, R159, c[0x0][0x1fc], R2, 0x1, P4 ;  /* 0x00007f009faf8a11 */ /* 0x000fe400020f0c02 */
[----:B------:R-:W-:Y:S02]  /*93d0*/  IADD3 R2, R192, R191, RZ ;  /* 0x000000bfc0027210 */ /* 0x000fe40007ffe0ff */
[C---:B------:R-:W-:Y:S01]  /*93e0*/  HMMA.16816.F32.BF16 R16, R32.reuse, R18, RZ ;  /* 0x000000122010723c */ /* 0x040fe200000418ff */
[----:B------:R-:W2:Y:S04]  /*93f0*/  LDSM.16.M88.4 R156, [R191+0xd900] ;  /* 0x00d90000bf9c783b */ /* 0x000ea80000000200 */
[----:B------:R-:W-:Y:S02]  /*9400*/  @UP1 USHF.R.S32.HI UR23, URZ, 0x1f, UR22 ;  /* 0x0000001f3f171899 */ /* 0x000fe40008011416 */
[----:B------:R-:W-:Y:S01]  /*9410*/  @UP1 UIMAD.WIDE.U32 UR24, UR22, UR6, URZ ;  /* 0x00000006161812a5 */ /* 0x000fe2000f8e003f */
[C---:B---3--:R-:W-:Y:S01]  /*9420*/  HMMA.16816.F32.BF16 R20, R32.reuse, R24, RZ ;  /* 0x000000182014723c */ /* 0x048fe200000418ff */
[----:B------:R-:W-:Y:S01]  /*9430*/  @!PT LDS RZ, [RZ] ;  /* 0x00000000fffff984 */ /* 0x000fe20000000800 */
[----:B------:R-:W-:Y:S01]  /*9440*/  @!PT LDS RZ, [RZ] ;  /* 0x00000000fffff984 */ /* 0x000fe20000000800 */
[----:B------:R-:W-:Y:S01]  /*9450*/  @!PT LDS RZ, [RZ] ;  /* 0x00000000fffff984 */ /* 0x000fe20000000800 */
[----:B------:R3:W-:Y:S01]  /*9460*/  @!P0 LDGSTS.E.BYPASS.LTC128B.128 [R167], [R172.64], !P3 ;  /* 0x00000000aca78fae */ /* 0x0007e2000d901d52 */
[----:B------:R-:W-:Y:S04]  /*9470*/  @UP1 UIMAD UR23, UR23, UR6, URZ ;  /* 0x00000006171712a4 */ /* 0x000fe8000f8e023f */
[----:B------:R-:W-:Y:S02]  /*9480*/  @UP1 UIMAD UR23, UR22, UR7, UR23 ;  /* 0x00000007161712a4 */ /* 0x000fe4000f8e0217 */
[C---:B------:R-:W-:Y:S01]  /*9490*/  HMMA.16816.F32.BF16 R24, R32.reuse, R26, RZ ;  /* 0x0000001a2018723c */ /* 0x040fe200000418ff */
[----:B------:R3:W-:Y:S01]  /*94a0*/  @!P0 LDGSTS.E.BYPASS.LTC128B.128 [R167+0x2000], [R164.64], !P2 ;  /* 0x02000000a4a78fae */ /* 0x0007e2000d101d52 */
[----:B------:R-:W-:Y:S02]  /*94b0*/  @UP1 USHF.L.U32 UR22, UR24, 0x6, URZ ;  /* 0x0000000618161899 */ /* 0x000fe4000800063f */
[----:B------:R-:W-:Y:S02]  /*94c0*/  @UP1 UIADD3 UR23, UR25, UR23, URZ ;  /* 0x0000001719171290 */ /* 0x000fe4000fffe03f */
[----:B------:R-:W-:Y:S02]  /*94d0*/  UIADD3 UR25, UR15, 0x1, URZ ;  /* 0x000000010f197890 */ /* 0x000fe4000fffe03f */
[C---:B----4-:R-:W-:Y:S01]  /*94e0*/  HMMA.16816.F32.BF16 R28, R32.reuse, R136, RZ ;  /* 0x00000088201c723c */ /* 0x050fe200000418ff */
[----:B------:R3:W-:Y:S01]  /*94f0*/  @!P0 LDGSTS.E.BYPASS.LTC128B.128 [R167+0x4000], [R168.64], !P1 ;  /* 0x04000000a8a78fae */ /* 0x0007e2000c901d52 */
[----:B------:R-:W-:Y:S02]  /*9500*/  @UP1 USHF.L.U64.HI UR23, UR24, 0x6, UR23 ;  /* 0x0000000618171899 */ /* 0x000fe40008010217 */
[----:B------:R-:W-:Y:S04]  /*9510*/  @UP1 UIADD3 UR24, UP0, UR14, UR22, URZ ;  /* 0x000000160e181290 */ /* 0x000fe8000ff1e03f */
[----:B------:R-:W-:Y:S01]  /*9520*/  HMMA.16816.F32.BF16 R32, R32, R138, RZ ;  /* 0x0000008a2020723c */ /* 0x000fe200000418ff */
[----:B------:R3:W-:Y:S07]  /*9530*/  @!P0 LDGSTS.E.BYPASS.LTC128B.128 [R167+0x1000], [R170.64], !P3 ;  /* 0x01000000aaa78fae */ /* 0x0007ee000d901d52 */
[C---:B-1----:R-:W-:Y:S01]  /*9540*/  HMMA.16816.F32.BF16 R4, R140.reuse, R144, R4 ;  /* 0x000000908c04723c */ /* 0x042fe20000041804 */
[----:B------:R3:W-:Y:S07]  /*9550*/  @!P0 LDGSTS.E.BYPASS.LTC128B.128 [R167+0x3000], [R176.64], !P2 ;  /* 0x03000000b0a78fae */ /* 0x0007ee000d101d52 */
[C---:B------:R-:W-:Y:S01]  /*9560*/  HMMA.16816.F32.BF16 R8, R140.reuse, R146, R8 ;  /* 0x000000928c08723c */ /* 0x040fe20000041808 */
[----:B------:R3:W-:Y:S01]  /*9570*/  @!P0 LDGSTS.E.BYPASS.LTC128B.128 [R167+0x5000], [R174.64], !P1 ;  /* 0x05000000aea78fae */ /* 0x0007e2000c901d52 */
[----:B------:R-:W-:Y:S06]  /*9580*/  PLOP3.LUT P0, PT, PT, PT, UP1, 0x80, 0x0 ;  /* 0x000000000000781c */ /* 0x000fec0003f0f018 */
[C---:B-----5:R-:W-:Y:S01]  /*9590*/  HMMA.16816.F32.BF16 R12, R140.reuse, R148, R12 ;  /* 0x000000948c0c723c */ /* 0x060fe2000004180c */
[----:B------:R-:W-:Y:S07]  /*95a0*/  LDSM.16.M88.4 R136, [R185] ;  /* 0x00000000b988783b */ /* 0x000fee0000000200 */
[C---:B------:R-:W-:Y:S01]  /*95b0*/  HMMA.16816.F32.BF16 R16, R140.reuse, R150, R16 ;  /* 0x000000968c10723c */ /* 0x040fe20000041810 */
[----:B------:R-:W1:Y:S07]  /*95c0*/  LDSM.16.M88.4 R160, [R0+0xc100] ;  /* 0x00c1000000a0783b */ /* 0x000e6e0000000200 */
[C---:B--2---:R-:W-:Y:S01]  /*95d0*/  HMMA.16816.F32.BF16 R20, R140.reuse, R152, R20 ;  /* 0x000000988c14723c */ /* 0x044fe20000041814 */
[----:B------:R-:W0:Y:S07]  /*95e0*/  LDGDEPBAR ;  /* 0x00000000000079af */ /* 0x000e2e0000000000 */
[C---:B------:R-:W-:Y:S01]  /*95f0*/  HMMA.16816.F32.BF16 R24, R140.reuse, R154, R24 ;  /* 0x0000009a8c18723c */ /* 0x040fe20000041818 */
[----:B------:R-:W2:Y:S07]  /*9600*/  LDSM.16.M88.4 R144, [R0+0xc900] ;  /* 0x00c900000090783b */ /* 0x000eae0000000200 */
[C---:B------:R-:W-:Y:S01]  /*9610*/  HMMA.16816.F32.BF16 R28, R140.reuse, R156, R28 ;  /* 0x0000009c8c1c723c */ /* 0x040fe2000004181c */
[----:B------:R-:W4:Y:S07]  /*9620*/  LDSM.16.M88.4 R148, [R0+0xd100] ;  /* 0x00d100000094783b */ /* 0x000f2e0000000200 */
[----:B------:R-:W-:Y:S01]  /*9630*/  HMMA.16816.F32.BF16 R32, R140, R158, R32 ;  /* 0x0000009e8c20723c */ /* 0x000fe20000041820 */
[----:B------:R-:W5:Y:S07]  /*9640*/  LDSM.16.M88.4 R152, [R0+0xd900] ;  /* 0x00d900000098783b */ /* 0x000f6e0000000200 */
[C---:B-1----:R-:W-:Y:S01]  /*9650*/  HMMA.16816.F32.BF16 R4, R136.reuse, R160, R4 ;  /* 0x000000a08804723c */ /* 0x042fe20000041804 */
[----:B---3--:R-:W-:Y:S07]  /*9660*/  LDSM.16.M88.4 R164, [R184] ;  /* 0x00000000b8a4783b */ /* 0x008fee0000000200 */
[C---:B------:R-:W-:Y:S01]  /*9670*/  HMMA.16816.F32.BF16 R8, R136.reuse, R162, R8 ;  /* 0x000000a28808723c */ /* 0x040fe20000041808 */
[----:B------:R-:W1:Y:S07]  /*9680*/  LDSM.16.M88.4 R168, [R2+0xc100] ;  /* 0x00c1000002a8783b */ /* 0x000e6e0000000200 */
[C---:B--2---:R-:W-:Y:S01]  /*9690*/  HMMA.16816.F32.BF16 R12, R136.reuse, R144, R12 ;  /* 0x00000090880c723c */ /* 0x044fe2000004180c */
[----:B------:R-:W2:Y:S07]  /*96a0*/  LDSM.16.M88.4 R140, [R2+0xc900] ;  /* 0x00c90000028c783b */ /* 0x000eae0000000200 */
[C---:B------:R-:W-:Y:S01]  /*96b0*/  HMMA.16816.F32.BF16 R16, R136.reuse, R146, R16 ;  /* 0x000000928810723c */ /* 0x040fe20000041810 */
[----:B------:R-:W3:Y:S07]  /*96c0*/  LDSM.16.M88.4 R156, [R2+0xd100] ;  /* 0x00d10000029c783b */ /* 0x000eee0000000200 */
[C---:B----4-:R-:W-:Y:S01]  /*96d0*/  HMMA.16816.F32.BF16 R20, R136.reuse, R148, R20 ;  /* 0x000000948814723c */ /* 0x050fe20000041814 */
[----:B------:R-:W4:Y:S07]  /*96e0*/  LDSM.16.M88.4 R144, [R2+0xd900] ;  /* 0x00d900000290783b */ /* 0x000f2e0000000200 */
[C---:B------:R-:W-:Y:S01]  /*96f0*/  HMMA.16816.F32.BF16 R24, R136.reuse, R150, R24 ;  /* 0x000000968818723c */ /* 0x040fe20000041818 */
[----:B------:R-:W-:Y:S07]  /*9700*/  LDSM.16.M88.4 R148, [R188+UR4+0xe100] ;  /* 0x00e10004bc94783b */ /* 0x000fee0008000200 */
[C---:B-----5:R-:W-:Y:S01]  /*9710*/  HMMA.16816.F32.BF16 R28, R136.reuse, R152, R28 ;  /* 0x00000098881c723c */ /* 0x060fe2000004181c */
[----:B------:R-:W-:Y:S07]  /*9720*/  LDSM.16.M88.4 R160, [R188+UR4+0xf900] ;  /* 0x00f90004bca0783b */ /* 0x000fee0008000200 */
[----:B------:R-:W-:Y:S01]  /*9730*/  HMMA.16816.F32.BF16 R32, R136, R154, R32 ;  /* 0x0000009a8820723c */ /* 0x000fe20000041820 */
[----:B------:R-:W5:Y:S07]  /*9740*/  LDSM.16.M88.4 R136, [R190+0x4000] ;  /* 0x00400000be88783b */ /* 0x000f6e0000000200 */
[C---:B-1----:R-:W-:Y:S01]  /*9750*/  HMMA.16816.F32.BF16 R4, R164.reuse, R168, R4 ;  /* 0x000000a8a404723c */ /* 0x042fe20000041804 */
[----:B------:R-:W1:Y:S07]  /*9760*/  LDSM.16.M88.4 R152, [R188+UR4+0xe900] ;  /* 0x00e90004bc98783b */ /* 0x000e6e0008000200 */
[C---:B------:R-:W-:Y:S01]  /*9770*/  HMMA.16816.F32.BF16 R8, R164.reuse, R170, R8 ;  /* 0x000000aaa408723c */ /* 0x040fe20000041808 */
[----:B------:R-:W-:Y:S07]  /*9780*/  LDSM.16.M88.4 R168, [R191+0xe100] ;  /* 0x00e10000bfa8783b */ /* 0x000fee0000000200 */
[C---:B--2---:R-:W-:Y:S01]  /*9790*/  HMMA.16816.F32.BF16 R12, R164.reuse, R140, R12 ;  /* 0x0000008ca40c723c */ /* 0x044fe2000004180c */
[----:B------:R-:W-:Y:S07]  /*97a0*/  LDSM.16.M88.4 R172, [R191+0xe900] ;  /* 0x00e90000bfac783b */ /* 0x000fee0000000200 */
[C---:B------:R-:W-:Y:S01]  /*97b0*/  HMMA.16816.F32.BF16 R16, R164.reuse, R142, R16 ;  /* 0x0000008ea410723c */ /* 0x040fe20000041810 */
[----:B------:R-:W2:Y:S07]  /*97c0*/  LDSM.16.M88.4 R140, [R188+UR4+0xf100] ;  /* 0x00f10004bc8c783b */ /* 0x000eae0008000200 */
[C---:B---3--:R-:W-:Y:S01]  /*97d0*/  HMMA.16816.F32.BF16 R20, R164.reuse, R156, R20 ;  /* 0x0000009ca414723c */ /* 0x048fe20000041814 */
[----:B------:R-:W-:Y:S07]  /*97e0*/  LDSM.16.M88.4 R176, [R0+0xe100] ;  /* 0x00e1000000b0783b */ /* 0x000fee0000000200 */
[C---:B------:R-:W-:Y:S01]  /*97f0*/  HMMA.16816.F32.BF16 R24, R164.reuse, R158, R24 ;  /* 0x0000009ea418723c */ /* 0x040fe20000041818 */
[----:B------:R-:W3:Y:S07]  /*9800*/  LDSM.16.M88.4 R156, [R186+0x4000] ;  /* 0x00400000ba9c783b */ /* 0x000eee0000000200 */
[C---:B----4-:R-:W-:Y:S01]  /*9810*/  HMMA.16816.F32.BF16 R28, R164.reuse, R144, R28 ;  /* 0x00000090a41c723c */ /* 0x050fe2000004181c */
[----:B------:R-:W-:Y:S07]  /*9820*/  LDSM.16.M88.4 R180, [R188+UR4+0x10100] ;  /* 0x01010004bcb4783b */ /* 0x000fee0008000200 */
[----:B------:R-:W-:Y:S01]  /*9830*/  HMMA.16816.F32.BF16 R32, R164, R146, R32 ;  /* 0x00000092a420723c */ /* 0x000fe20000041820 */
[----:B------:R-:W4:Y:S07]  /*9840*/  LDSM.16.M88.4 R144, [R191+0xf100] ;  /* 0x00f10000bf90783b */ /* 0x000f2e0000000200 */
[C---:B-----5:R-:W-:Y:S01]  /*9850*/  HMMA.16816.F32.BF16 R4, R136.reuse, R148, R4 ;  /* 0x000000948804723c */ /* 0x060fe20000041804 */
[----:B------:R-:W-:Y:S07]  /*9860*/  LDSM.16.M88.4 R164, [R185+0x4000] ;  /* 0x00400000b9a4783b */ /* 0x000fee0000000200 */
[C---:B------:R-:W-:Y:S01]  /*9870*/  HMMA.16816.F32.BF16 R8, R136.reuse, R150, R8 ;  /* 0x000000968808723c */ /* 0x040fe20000041808 */
[----:B------:R-:W5:Y:S07]  /*9880*/  LDSM.16.M88.4 R148, [R191+0xf900] ;  /* 0x00f90000bf94783b */ /* 0x000f6e0000000200 */
[C---:B-1----:R-:W-:Y:S08]  /*9890*/  HMMA.16816.F32.BF16 R12, R136.reuse, R152, R12 ;  /* 0x00000098880c723c */ /* 0x042ff0000004180c */
[C---:B------:R-:W-:Y:S01]  /*98a0*/  HMMA.16816.F32.BF16 R16, R136.reuse, R154, R16 ;  /* 0x0000009a8810723c */ /* 0x040fe20000041810 */
[----:B------:R-:W-:Y:S07]  /*98b0*/  LDSM.16.M88.4 R152, [R0+0xf900] ;  /* 0x00f900000098783b */ /* 0x000fee0000000200 */
[C---:B--2---:R-:W-:Y:S08]  /*98c0*/  HMMA.16816.F32.BF16 R20, R136.reuse, R140, R20 ;  /* 0x0000008c8814723c */ /* 0x044ff00000041814 */
[C---:B------:R-:W-:Y:S01]  /*98d0*/  HMMA.16816.F32.BF16 R24, R136.reuse, R142, R24 ;  /* 0x0000008e8818723c */ /* 0x040fe20000041818 */
[----:B------:R-:W-:Y:S07]  /*98e0*/  LDSM.16.M88.4 R140, [R0+0xf100] ;  /* 0x00f10000008c783b */ /* 0x000fee0000000200 */
[C---:B------:R-:W-:Y:S08]  /*98f0*/  HMMA.16816.F32.BF16 R28, R136.reuse, R160, R28 ;  /* 0x000000a0881c723c */ /* 0x040ff0000004181c */
[----:B------:R-:W-:Y:S01]  /*9900*/  HMMA.16816.F32.BF16 R32, R136, R162, R32 ;  /* 0x000000a28820723c */ /* 0x000fe20000041820 */
[----:B------:R-:W1:Y:S07]  /*9910*/  LDSM.16.M88.4 R136, [R0+0xe900] ;  /* 0x00e900000088783b */ /* 0x000e6e0000000200 */
[C---:B---3--:R-:W-:Y:S01]  /*9920*/  HMMA.16816.F32.BF16 R4, R156.reuse, R168, R4 ;  /* 0x000000a89c04723c */ /* 0x048fe20000041804 */
[----:B------:R-:W-:Y:S07]  /*9930*/  LDSM.16.M88.4 R160, [R184+0x4000] ;  /* 0x00400000b8a0783b */ /* 0x000fee0000000200 */
[C---:B------:R-:W-:Y:S01]  /*9940*/  HMMA.16816.F32.BF16 R8, R156.reuse, R170, R8 ;  /* 0x000000aa9c08723c */ /* 0x040fe20000041808 */
[----:B------:R-:W2:Y:S07]  /*9950*/  LDSM.16.M88.4 R168, [R2+0xe100] ;  /* 0x00e1000002a8783b */ /* 0x000eae0000000200 */
[C---:B------:R-:W-:Y:S08]  /*9960*/  HMMA.16816.F32.BF16 R12, R156.reuse, R172, R12 ;  /* 0x000000ac9c0c723c */ /* 0x040ff0000004180c */
[C---:B------:R-:W-:Y:S01]  /*9970*/  HMMA.16816.F32.BF16 R16, R156.reuse, R174, R16 ;  /* 0x000000ae9c10723c */ /* 0x040fe20000041810 */
[----:B------:R-:W-:Y:S07]  /*9980*/  LDSM.16.M88.4 R172, [R190+0x8000] ;  /* 0x00800000beac783b */ /* 0x000fee0000000200 */
[C---:B----4-:R-:W-:Y:S08]  /*9990*/  HMMA.16816.F32.BF16 R20, R156.reuse, R144, R20 ;  /* 0x000000909c14723c */ /* 0x050ff00000041814 */
[C---:B------:R-:W-:Y:S01]  /*99a0*/  HMMA.16816.F32.BF16 R24, R156.reuse, R146, R24 ;  /* 0x000000929c18723c */ /* 0x040fe20000041818 */
[----:B------:R-:W3:Y:S07]  /*99b0*/  LDSM.16.M88.4 R144, [R132+0xe900] ;  /* 0x00e900008490783b */ /* 0x000eee0000000200 */
[C---:B-----5:R-:W-:Y:S08]  /*99c0*/  HMMA.16816.F32.BF16 R28, R156.reuse, R148, R28 ;  /* 0x000000949c1c723c */ /* 0x060ff0000004181c */
[----:B------:R-:W-:Y:S01]  /*99d0*/  HMMA.16816.F32.BF16 R32, R156, R150, R32 ;  /* 0x000000969c20723c */ /* 0x000fe20000041820 */
[----:B------:R-:W4:Y:S07]  /*99e0*/  LDSM.16.M88.4 R148, [R132+0xf100] ;  /* 0x00f100008494783b */ /* 0x000f2e0000000200 */
[C---:B------:R-:W-:Y:S01]  /*99f0*/  HMMA.16816.F32.BF16 R4, R164.reuse, R176, R4 ;  /* 0x000000b0a404723c */ /* 0x040fe20000041804 */
[----:B------:R-:W5:Y:S07]  /*9a00*/  LDSM.16.M88.4 R156, [R132+0xf900] ;  /* 0x00f90000849c783b */ /* 0x000f6e0000000200 */
[C---:B------:R-:W-:Y:S01]  /*9a10*/  HMMA.16816.F32.BF16 R8, R164.reuse, R178, R8 ;  /* 0x000000b2a408723c */ /* 0x040fe20000041808 */
[----:B------:R-:W-:Y:S07]  /*9a20*/  LDSM.16.M88.4 R176, [R191+0x10100] ;  /* 0x01010000bfb0783b */ /* 0x000fee0000000200 */
[C---:B-1----:R-:W-:Y:S08]  /*9a30*/  HMMA.16816.F32.BF16 R12, R164.reuse, R136, R12 ;  /* 0x00000088a40c723c */ /* 0x042ff0000004180c */
[C---:B------:R-:W-:Y:S01]  /*9a40*/  HMMA.16816.F32.BF16 R16, R164.reuse, R138, R16 ;  /* 0x0000008aa410723c */ /* 0x040fe20000041810 */
[----:B------:R-:W1:Y:S07]  /*9a50*/  LDSM.16.M88.4 R136, [R188+UR4+0x10900] ;  /* 0x01090004bc88783b */ /* 0x000e6e0008000200 */
[C---:B------:R-:W-:Y:S08]  /*9a60*/  HMMA.16816.F32.BF16 R20, R164.reuse, R140, R20 ;  /* 0x0000008ca414723c */ /* 0x040ff00000041814 */
[C---:B------:R-:W-:Y:S01]  /*9a70*/  HMMA.16816.F32.BF16 R24, R164.reuse, R142, R24 ;  /* 0x0000008ea418723c */ /* 0x040fe20000041818 */
[----:B------:R-:W1:Y:S07]  /*9a80*/  LDSM.16.M88.4 R140, [R188+UR4+0x11100] ;  /* 0x01110004bc8c783b */ /* 0x000e6e0008000200 */
[C---:B------:R-:W-:Y:S08]  /*9a90*/  HMMA.16816.F32.BF16 R28, R164.reuse, R152, R28 ;  /* 0x00000098a41c723c */ /* 0x040ff0000004181c */
[----:B------:R-:W-:Y:S01]  /*9aa0*/  HMMA.16816.F32.BF16 R32, R164, R154, R32 ;  /* 0x0000009aa420723c */ /* 0x000fe20000041820 */
[----:B------:R-:W1:Y:S07]  /*9ab0*/  LDSM.16.M88.4 R152, [R188+UR4+0x11900] ;  /* 0x01190004bc98783b */ /* 0x000e6e0008000200 */
        /* <DEDUP_REMOVED lines=10> */
[C---:B-----5:R-:W-:Y:S08]  /*9b60*/  HMMA.16816.F32.BF16 R28, R160.reuse, R156, R28 ;  /* 0x0000009ca01c723c */ /* 0x060ff0000004181c */
[----:B------:R-:W-:Y:S01]  /*9b70*/  HMMA.16816.F32.BF16 R32, R160, R158, R32 ;  /* 0x0000009ea020723c */ /* 0x000fe20000041820 */
[----:B------:R-:W5:Y:S07]  /*9b80*/  LDSM.16.M88.4 R156, [R191+0x11900] ;  /* 0x01190000bf9c783b */ /* 0x000f6e0000000200 */
        /* <DEDUP_REMOVED lines=15> */
[C---:B------:R-:W-:Y:S08]  /*9c80*/  HMMA.16816.F32.BF16 R8, R164.reuse, R178, R8 ;  /* 0x000000b2a408723c */ /* 0x040ff00000041808 */
[C---:B---3--:R-:W-:Y:S08]  /*9c90*/  HMMA.16816.F32.BF16 R12, R164.reuse, R144, R12 ;  /* 0x00000090a40c723c */ /* 0x048ff0000004180c */
[C---:B------:R-:W-:Y:S08]  /*9ca0*/  HMMA.16816.F32.BF16 R16, R164.reuse, R146, R16 ;  /* 0x00000092a410723c */ /* 0x040ff00000041810 */
[C---:B----4-:R-:W-:Y:S08]  /*9cb0*/  HMMA.16816.F32.BF16 R20, R164.reuse, R148, R20 ;  /* 0x00000094a414723c */ /* 0x050ff00000041814 */
[C---:B------:R-:W-:Y:S08]  /*9cc0*/  HMMA.16816.F32.BF16 R24, R164.reuse, R150, R24 ;  /* 0x00000096a418723c */ /* 0x040ff00000041818 */
[C---:B-----5:R-:W-:Y:S08]  /*9cd0*/  HMMA.16816.F32.BF16 R28, R164.reuse, R156, R28 ;  /* 0x0000009ca41c723c */ /* 0x060ff0000004181c */
[----:B------:R-:W-:Y:S08]  /*9ce0*/  HMMA.16816.F32.BF16 R32, R164, R158, R32 ;  /* 0x0000009ea420723c */ /* 0x000ff00000041820 */
[C---:B------:R-:W-:Y:S08]  /*9cf0*/  HMMA.16816.F32.BF16 R4, R160.reuse, R168, R4 ;  /* 0x000000a8a004723c */ /* 0x040ff00000041804 */
[C---:B------:R-:W-:Y:S08]  /*9d00*/  HMMA.16816.F32.BF16 R8, R160.reuse, R170, R8 ;  /* 0x000000aaa008723c */ /* 0x040ff00000041808 */
[C---:B-1----:R-:W-:Y:S08]  /*9d10*/  HMMA.16816.F32.BF16 R12, R160.reuse, R136, R12 ;  /* 0x00000088a00c723c */ /* 0x042ff0000004180c */
[C---:B------:R-:W-:Y:S01]  /*9d20*/  HMMA.16816.F32.BF16 R16, R160.reuse, R138, R16 ;  /* 0x0000008aa010723c */ /* 0x040fe20000041810 */
[----:B------:R-:W1:Y:S07]  /*9d30*/  LDSM.16.M88.4 R136, [R132+0x10900] ;  /* 0x010900008488783b */ /* 0x000e6e0000000200 */
[C---:B------:R-:W-:Y:S08]  /*9d40*/  HMMA.16816.F32.BF16 R20, R160.reuse, R140, R20 ;  /* 0x0000008ca014723c */ /* 0x040ff00000041814 */
[C---:B------:R-:W-:Y:S08]  /*9d50*/  HMMA.16816.F32.BF16 R24, R160.reuse, R142, R24 ;  /* 0x0000008ea018723c */ /* 0x040ff00000041818 */
[C---:B------:R-:W-:Y:S08]  /*9d60*/  HMMA.16816.F32.BF16 R28, R160.reuse, R152, R28 ;  /* 0x00000098a01c723c */ /* 0x040ff0000004181c */
        /* <DEDUP_REMOVED lines=21> */
[----:B------:R-:W-:Y:S01]  /*9ec0*/  FMUL.FTZ R16, R16, c[0x0][0x320] ;  /* 0x0000c80010107a20 */ /* 0x000fe20000410000 */
[----:B-1----:R-:W-:Y:S01]  /*9ed0*/  FMNMX.FTZ R0, R161, R133, !PT ;  /* 0x00000085a1007209 */ /* 0x002fe20007810000 */
[----:B------:R-:W-:Y:S02]  /*9ee0*/  FMUL.FTZ R17, R17, c[0x0][0x320] ;  /* 0x0000c80011117a20 */ /* 0x000fe40000410000 */
[----:B------:R-:W-:Y:S02]  /*9ef0*/  FMUL.FTZ R18, R18, c[0x0][0x320] ;  /* 0x0000c80012127a20 */ /* 0x000fe40000410000 */
[----:B------:R-:W-:Y:S01]  /*9f00*/  FMUL.FTZ R19, R19, c[0x0][0x320] ;  /* 0x0000c80013137a20 */ /* 0x000fe20000410000 */
[----:B------:R1:W-:Y:S10]  /*9f10*/  MUFU.TANH R170, R11 ;  /* 0x0000000b00aa7308 */ /* 0x0003f40000002400 */
[----:B------:R-:W-:Y:S10]  /*9f20*/  MUFU.TANH R159, R13 ;  /* 0x0000000d009f7308 */ /* 0x000ff40000002400 */
[----:B------:R-:W-:Y:S01]  /*9f30*/  MUFU.TANH R176, R14 ;  /* 0x0000000e00b07308 */ /* 0x000fe20000002400 */
[C---:B--2---:R-:W-:Y:S01]  /*9f40*/  HMMA.16816.F32.BF16 R20, R172.reuse, R4, R20 ;  /* 0x00000004ac14723c */ /* 0x044fe20000041814 */
[----:B-1----:R-:W1:Y:S01]  /*9f50*/  LDSM.16.M88.4 R8, [R132+0x11900] ;  /* 0x011900008408783b */ /* 0x002e620000000200 */
        /* <DEDUP_REMOVED lines=28> */
[----:B------:R-:W-:Y:S01]  /*a120*/  FMUL.FTZ R32, R32, c[0x0][0x320] ;  /* 0x0000c80020207a20 */ /* 0x000fe20000410000 */
[----:B------:R-:W-:Y:S01]  /*a130*/  FMNMX.FTZ R13, R170, R13, !PT ;  /* 0x0000000daa0d7209 */ /* 0x000fe20007810000 */
[----:B------:R-:W-:Y:S01]  /*a140*/  FMUL.FTZ R33, R33, c[0x0][0x320] ;  /* 0x0000c80021217a20 */ /* 0x000fe20000410000 */
[----:B---3--:R-:W-:Y:S01]  /*a150*/  FMNMX.FTZ R0, R163, R0, !PT ;  /* 0x00000000a3007209 */ /* 0x008fe20007810000 */
[----:B------:R-:W-:Y:S01]  /*a160*/  FMUL.FTZ R34, R34, c[0x0][0x320] ;  /* 0x0000c80022227a20 */ /* 0x000fe20000410000 */
[----:B------:R-:W-:Y:S01]  /*a170*/  FMNMX.FTZ R13, R176, R13, !PT ;  /* 0x0000000db00d7209 */ /* 0x000fe20007810000 */
[----:B------:R-:W-:Y:S01]  /*a180*/  FMUL.FTZ R35, R35, c[0x0][0x320] ;  /* 0x0000c80023237a20 */ /* 0x000fe20000410000 */
[----:B------:R-:W-:Y:S02]  /*a190*/  FMNMX.FTZ R0, R171, R0, !PT ;  /* 0x00000000ab007209 */ /* 0x000fe40007810000 */
[----:B------:R-:W3:Y:S02]  /*a1a0*/  MUFU.TANH R139, R16 ;  /* 0x00000010008b7308 */ /* 0x000ee40000002400 */
[----:B--2---:R-:W-:Y:S04]  /*a1b0*/  FMNMX.FTZ R0, R169, R0, !PT ;  /* 0x00000000a9007209 */ /* 0x004fe80007810000 */
[----:B------:R-:W-:Y:S04]  /*a1c0*/  FMNMX.FTZ R0, R159, R0, !PT ;  /* 0x000000009f007209 */ /* 0x000fe80007810000 */
[----:B------:R-:W2:Y:S01]  /*a1d0*/  MUFU.TANH R137, R17 ;  /* 0x0000001100897308 */ /* 0x000ea20000002400 */
[----:B-1----:R-:W-:Y:S09]  /*a1e0*/  FMNMX.FTZ R13, R138, R13, !PT ;  /* 0x0000000d8a0d7209 */ /* 0x002ff20007810000 */
        /* <DEDUP_REMOVED lines=40> */
[----:B--2---:R-:W-:Y:S03]  /*a470*/  FMNMX.FTZ R9, R140, R13, !PT ;  /* 0x0000000d8c097209 */ /* 0x004fe60007810000 */
[----:B------:R-:W-:Y:S01]  /*a480*/  LDSM.16.MT88.4 R12, [R135+UR4+0x100] ;  /* 0x00010004870c783b */ /* 0x000fe20008004200 */
[----:B-1----:R-:W-:Y:S07]  /*a490*/  FMNMX.FTZ R7, R11, R2, !PT ;  /* 0x000000020b077209 */ /* 0x002fee0007810000 */
[----:B------:R-:W1:Y:S08]  /*a4a0*/  SHFL.BFLY PT, R0, R9, 0x2, 0x1f ;  /* 0x0c401f0009007f89 */ /* 0x000e7000000e0000 */
[----:B------:R-:W2:Y:S01]  /*a4b0*/  SHFL.BFLY PT, R2, R7, 0x1, 0x1f ;  /* 0x0c201f0007027f89 */ /* 0x000ea200000e0000 */
[----:B-1----:R-:W-:Y:S07]  /*a4c0*/  FMNMX.FTZ R5, R9, R0, !PT ;  /* 0x0000000009057209 */ /* 0x002fee0007810000 */
[----:B------:R-:W1:Y:S01]  /*a4d0*/  SHFL.BFLY PT, R0, R5, 0x1, 0x1f ;  /* 0x0c201f0005007f89 */ /* 0x000e6200000e0000 */
[----:B--2---:R-:W-:Y:S05]  /*a4e0*/  FMNMX.FTZ R2, R7, R2, !PT ;  /* 0x0000000207027209 */ /* 0x004fea0007810000 */
[C---:B------:R-:W-:Y:S02]  /*a4f0*/  FADD.FTZ R4, -R2.reuse, R133 ;  /* 0x0000008502047221 */ /* 0x040fe40000010100 */
[----:B------:R-:W-:Y:S02]  /*a500*/  FMUL.FTZ R148, R2, c[0x0][0x2d0] ;  /* 0x0000b40002947a20 */ /* 0x000fe40000410000 */
[----:B------:R-:W-:Y:S02]  /*a510*/  FMUL.FTZ R132, R4, c[0x0][0x2d0] ;  /* 0x0000b40004847a20 */ /* 0x000fe40000410000 */
[--C-:B------:R-:W-:Y:S02]  /*a520*/  FFMA.FTZ R167, R141, c[0x0][0x2d0], -R148.reuse ;  /* 0x0000b4008da77a23 */ /* 0x100fe40000010894 */
[--C-:B------:R-:W-:Y:S02]  /*a530*/  FFMA.FTZ R168, R161, c[0x0][0x2d0], -R148.reuse ;  /* 0x0000b400a1a87a23 */ /* 0x100fe40000010894 */
[--C-:B------:R-:W-:Y:S01]  /*a540*/  FFMA.FTZ R165, R163, c[0x0][0x2d0], -R148.reuse ;  /* 0x0000b400a3a57a23 */ /* 0x100fe20000010894 */
[----:B------:R-:W2:Y:S01]  /*a550*/  MUFU.EX2 R132, R132 ;  /* 0x0000008400847308 */ /* 0x000ea20000000800 */
[--C-:B------:R-:W-:Y:S02]  /*a560*/  FFMA.FTZ R164, R171, c[0x0][0x2d0], -R148.reuse ;  /* 0x0000b400aba47a23 */ /* 0x100fe40000010894 */
[--C-:B------:R-:W-:Y:S01]  /*a570*/  FFMA.FTZ R171, R139, c[0x0][0x2d0], -R148.reuse ;  /* 0x0000b4008bab7a23 */ /* 0x100fe20000010894 */
[----:B-1----:R-:W-:Y:S01]  /*a580*/  FMNMX.FTZ R0, R5, R0, !PT ;  /* 0x0000000005007209 */ /* 0x002fe20007810000 */
[--C-:B------:R-:W-:Y:S02]  /*a590*/  FFMA.FTZ R172, R137, c[0x0][0x2d0], -R148.reuse ;  /* 0x0000b40089ac7a23 */ /* 0x100fe40000010894 */
[--C-:B------:R-:W-:Y:S02]  /*a5a0*/  FFMA.FTZ R177, R157, c[0x0][0x2d0], -R148.reuse ;  /* 0x0000b4009db17a23 */ /* 0x100fe40000010894 */
[C---:B------:R-:W-:Y:S01]  /*a5b0*/  FMUL.FTZ R141, R0.reuse, c[0x0][0x2d0] ;  /* 0x0000b400008d7a20 */ /* 0x040fe20000410000 */
[----:B------:R-:W-:Y:S01]  /*a5c0*/  MUFU.EX2 R168, R168 ;  /* 0x000000a800a87308 */ /* 0x000fe20000000800 */
[----:B------:R-:W-:Y:S02]  /*a5d0*/  FADD.FTZ R4, -R0, R3 ;  /* 0x0000000300047221 */ /* 0x000fe40000010100 */
[--C-:B------:R-:W-:Y:S02]  /*a5e0*/  FFMA.FTZ R166, R162, c[0x0][0x2d0], -R141.reuse ;  /* 0x0000b400a2a67a23 */ /* 0x100fe4000001088d */
[--C-:B------:R-:W-:Y:S01]  /*a5f0*/  FFMA.FTZ R163, R160, c[0x0][0x2d0], -R141.reuse ;  /* 0x0000b400a0a37a23 */ /* 0x100fe2000001088d */
[----:B------:R-:W-:Y:S01]  /*a600*/  IADD3 R160, R187, R16, RZ ;  /* 0x00000010bba07210 */ /* 0x000fe20007ffe0ff */
[--C-:B------:R-:W-:Y:S02]  /*a610*/  FFMA.FTZ R162, R178, c[0x0][0x2d0], -R141.reuse ;  /* 0x0000b400b2a27a23 */ /* 0x100fe4000001088d */
[--C-:B------:R-:W-:Y:S01]  /*a620*/  FFMA.FTZ R161, R170, c[0x0][0x2d0], -R141.reuse ;  /* 0x0000b400aaa17a23 */ /* 0x100fe2000001088d */
[----:B------:R-:W1:Y:S01]  /*a630*/  MUFU.EX2 R167, R167 ;  /* 0x000000a700a77308 */ /* 0x000e620000000800 */
[----:B------:R-:W-:Y:S01]  /*a640*/  FMUL.FTZ R3, R4, c[0x0][0x2d0] ;  /* 0x0000b40004037a20 */ /* 0x000fe20000410000 */
[----:B------:R-:W-:Y:S01]  /*a650*/  IADD3 R4, R135, UR4, RZ ;  /* 0x0000000487047c10 */ /* 0x000fe2000fffe0ff */
[C---:B--2---:R-:W-:Y:S02]  /*a660*/  FMUL.FTZ R5, R132.reuse, R129 ;  /* 0x0000008184057220 */ /* 0x044fe40000410000 */
[C---:B------:R-:W-:Y:S01]  /*a670*/  FMUL.FTZ R8, R132.reuse, R124 ;  /* 0x0000007c84087220 */ /* 0x040fe20000410000 */
[----:B------:R-:W-:Y:S01]  /*a680*/  IADD3 R133, R187, R4, RZ ;  /* 0x00000004bb857210 */ /* 0x000fe20007ffe0ff */
[C---:B------:R-:W-:Y:S02]  /*a690*/  FMUL.FTZ R4, R132.reuse, R128 ;  /* 0x0000008084047220 */ /* 0x040fe40000410000 */
[C---:B------:R-:W-:Y:S01]  /*a6a0*/  FMUL.FTZ R9, R132.reuse, R125 ;  /* 0x0000007d84097220 */ /* 0x040fe20000410000 */
[----:B------:R-:W2:Y:S01]  /*a6b0*/  MUFU.EX2 R3, R3 ;  /* 0x0000000300037308 */ /* 0x000ea20000000800 */
[----:B------:R-:W3:Y:S01]  /*a6c0*/  LDSM.16.MT88.4 R20, [R133+0x100] ;  /* 0x000100008514783b */ /* 0x000ee20000004200 */
[C---:B------:R-:W-:Y:S02]  /*a6d0*/  FMUL.FTZ R16, R132.reuse, R116 ;  /* 0x0000007484107220 */ /* 0x040fe40000410000 */
[C---:B------:R-:W-:Y:S02]  /*a6e0*/  FMUL.FTZ R17, R132.reuse, R117 ;  /* 0x0000007584117220 */ /* 0x040fe40000410000 */
[C---:B------:R-:W-:Y:S02]  /*a6f0*/  FMUL.FTZ R24, R132.reuse, R108 ;  /* 0x0000006c84187220 */ /* 0x040fe40000410000 */
[C---:B------:R-:W-:Y:S02]  /*a700*/  FMUL.FTZ R25, R132.reuse, R109 ;  /* 0x0000006d84197220 */ /* 0x040fe40000410000 */
[----:B------:R-:W-:Y:S01]  /*a710*/  MUFU.EX2 R165, R165 ;  /* 0x000000a500a57308 */ /* 0x000fe20000000800 */
[C---:B------:R-:W-:Y:S02]  /*a720*/  FMUL.FTZ R32, R132.reuse, R100 ;  /* 0x0000006484207220 */ /* 0x040fe40000410000 */
[C---:B------:R-:W-:Y:S01]  /*a730*/  FMUL.FTZ R33, R132.reuse, R101 ;  /* 0x0000006584217220 */ /* 0x040fe20000410000 */
[----:B-1----:R-:W-:Y:S01]  /*a740*/  F2FP.BF16.PACK_AB R128, R167, R168 ;  /* 0x000000a8a780723e */ /* 0x002fe200000010ff */
[C---:B------:R-:W-:Y:S02]  /*a750*/  FMUL.FTZ R36, R132.reuse, R36 ;  /* 0x0000002484247220 */ /* 0x040fe40000410000 */
[----:B------:R-:W-:Y:S02]  /*a760*/  FMUL.FTZ R37, R132, R37 ;  /* 0x0000002584257220 */ /* 0x000fe40000410000 */
[--C-:B------:R-:W-:Y:S01]  /*a770*/  FFMA.FTZ R170, R159, c[0x0][0x2d0], -R148.reuse ;  /* 0x0000b4009faa7a23 */ /* 0x100fe20000010894 */
[----:B------:R-:W1:Y:S01]  /*a780*/  MUFU.EX2 R164, R164 ;  /* 0x000000a400a47308 */ /* 0x000e620000000800 */
[--C-:B------:R-:W-:Y:S02]  /*a790*/  FFMA.FTZ R174, R138, c[0x0][0x2d0], -R141.reuse ;  /* 0x0000b4008aae7a23 */ /* 0x100fe4000001088d */
[--C-:B------:R-:W-:Y:S02]  /*a7a0*/  FFMA.FTZ R175, R158, c[0x0][0x2d0], -R141.reuse ;  /* 0x0000b4009eaf7a23 */ /* 0x100fe4000001088d */
[C---:B--2---:R-:W-:Y:S02]  /*a7b0*/  FMUL.FTZ R6, R3.reuse, R130 ;  /* 0x0000008203067220 */ /* 0x044fe40000410000 */
        /* <DEDUP_REMOVED lines=9> */
[----:B------:R-:W2:Y:S01]  /*a850*/  MUFU.EX2 R163, R163 ;  /* 0x000000a300a37308 */ /* 0x000ea20000000800 */
[C---:B------:R-:W-:Y:S01]  /*a860*/  FMUL.FTZ R34, R3.reuse, R102 ;  /* 0x0000006603227220 */ /* 0x040fe20000410000 */
[----:B------:R-:W-:Y:S01]  /*a870*/  LDSM.16.MT88.4 R108, [R160+0x2100] ;  /* 0x00210000a06c783b */ /* 0x000fe20000004200 */
[C---:B------:R-:W-:Y:S01]  /*a880*/  FMUL.FTZ R35, R3.reuse, R103 ;  /* 0x0000006703237220 */ /* 0x040fe20000410000 */
[----:B-1----:R-:W-:Y:S01]  /*a890*/  F2FP.BF16.PACK_AB R130, R164, R165 ;  /* 0x000000a5a482723e */ /* 0x002fe200000010ff */
[C---:B------:R-:W-:Y:S02]  /*a8a0*/  FMUL.FTZ R38, R3.reuse, R38 ;  /* 0x0000002603267220 */ /* 0x040fe40000410000 */
[----:B------:R-:W-:Y:S02]  /*a8b0*/  FMUL.FTZ R39, R3, R39 ;  /* 0x0000002703277220 */ /* 0x000fe40000410000 */
[--C-:B------:R-:W-:Y:S01]  /*a8c0*/  FFMA.FTZ R178, R151, c[0x0][0x2d0], -R148.reuse ;  /* 0x0000b40097b27a23 */ /* 0x100fe20000010894 */
[----:B------:R-:W-:Y:S01]  /*a8d0*/  MUFU.EX2 R162, R162 ;  /* 0x000000a200a27308 */ /* 0x000fe20000000800 */
[----:B------:R-:W-:Y:S01]  /*a8e0*/  LDSM.16.MT88.4 R100, [R134+UR4+0x2100] ;  /* 0x002100048664783b */ /* 0x000fe20008004200 */
[--C-:B------:R-:W-:Y:S02]  /*a8f0*/  FFMA.FTZ R179, R155, c[0x0][0x2d0], -R148.reuse ;  /* 0x0000b4009bb37a23 */ /* 0x100fe40000010894 */
[--C-:B------:R-:W-:Y:S02]  /*a900*/  FFMA.FTZ R180, R153, c[0x0][0x2d0], -R148.reuse ;  /* 0x0000b40099b47a23 */ /* 0x100fe40000010894 */
[--C-:B------:R-:W-:Y:S02]  /*a910*/  FFMA.FTZ R181, R156, c[0x0][0x2d0], -R141.reuse ;  /* 0x0000b4009cb57a23 */ /* 0x100fe4000001088d */
[--C-:B------:R-:W-:Y:S01]  /*a920*/  FFMA.FTZ R182, R152, c[0x0][0x2d0], -R141.reuse ;  /* 0x0000b40098b67a23 */ /* 0x100fe2000001088d */
[----:B------:R-:W-:Y:S01]  /*a930*/  LDSM.16.MT88.4 R116, [R133+0x900] ;  /* 0x000900008574783b */ /* 0x000fe20000004200 */
[----:B------:R-:W1:Y:S01]  /*a940*/  MUFU.EX2 R161, R161 ;  /* 0x000000a100a17308 */ /* 0x000e620000000800 */
[--C-:B------:R-:W-:Y:S02]  /*a950*/  FFMA.FTZ R183, R154, c[0x0][0x2d0], -R141.reuse ;  /* 0x0000b4009ab77a23 */ /* 0x100fe4000001088d */
[--C-:B------:R-:W-:Y:S01]  /*a960*/  FFMA.FTZ R216, R150, c[0x0][0x2d0], -R141.reuse ;  /* 0x0000b40096d87a23 */ /* 0x100fe2000001088d */
[----:B--2---:R-:W-:Y:S01]  /*a970*/  F2FP.BF16.PACK_AB R129, R163, R166 ;  /* 0x000000a6a381723e */ /* 0x004fe200000010ff */
[--C-:B------:R-:W-:Y:S02]  /*a980*/  FFMA.FTZ R191, R149, c[0x0][0x2d0], -R148.reuse ;  /* 0x0000b40095bf7a23 */ /* 0x100fe40000010894 */
[----:B------:R-:W-:Y:S01]  /*a990*/  LDSM.16.MT88.4 R152, [R133+0x3900] ;  /* 0x003900008598783b */ /* 0x000fe20000004200 */
[--C-:B------:R-:W-:Y:S02]  /*a9a0*/  FFMA.FTZ R218, R147, c[0x0][0x2d0], -R148.reuse ;  /* 0x0000b40093da7a23 */ /* 0x100fe40000010894 */
[--C-:B------:R-:W-:Y:S01]  /*a9b0*/  FFMA.FTZ R217, R145, c[0x0][0x2d0], -R148.reuse ;  /* 0x0000b40091d97a23 */ /* 0x100fe20000010894 */
[----:B------:R-:W-:Y:S01]  /*a9c0*/  MUFU.EX2 R170, R170 ;  /* 0x000000aa00aa7308 */ /* 0x000fe20000000800 */
[--C-:B------:R-:W-:Y:S02]  /*a9d0*/  FFMA.FTZ R219, R146, c[0x0][0x2d0], -R141.reuse ;  /* 0x0000b40092db7a23 */ /* 0x100fe4000001088d */
[--C-:B------:R-:W-:Y:S01]  /*a9e0*/  FFMA.FTZ R222, R144, c[0x0][0x2d0], -R141.reuse ;  /* 0x0000b40090de7a23 */ /* 0x100fe2000001088d */
[----:B------:R-:W-:Y:S01]  /*a9f0*/  LDSM.16.MT88.4 R156, [R134+UR4+0x3900] ;  /* 0x00390004869c783b */ /* 0x000fe20008004200 */
[--C-:B------:R-:W-:Y:S02]  /*aa00*/  FFMA.FTZ R221, R142, c[0x0][0x2d0], -R141.reuse ;  /* 0x0000b4008edd7a23 */ /* 0x100fe4000001088d */
[C---:B------:R-:W-:Y:S02]  /*aa10*/  FMUL.FTZ R40, R132.reuse, R40 ;  /* 0x0000002884287220 */ /* 0x040fe40000410000 */
[C---:B------:R-:W-:Y:S01]  /*aa20*/  FMUL.FTZ R41, R132.reuse, R41 ;  /* 0x0000002984297220 */ /* 0x040fe20000410000 */
[----:B------:R-:W-:Y:S01]  /*aa30*/  MUFU.EX2 R171, R171 ;  /* 0x000000ab00ab7308 */ /* 0x000fe20000000800 */
[----:B------:R-:W-:Y:S01]  /*aa40*/  FMUL.FTZ R42, R3, R42 ;  /* 0x0000002a032a7220 */ /* 0x000fe20000410000 */
[----:B------:R-:W-:Y:S01]  /*aa50*/  LDSM.16.MT88.4 R144, [R160+0x1900] ;  /* 0x00190000a090783b */ /* 0x000fe20000004200 */
[----:B-1----:R-:W-:Y:S01]  /*aa60*/  F2FP.BF16.PACK_AB R131, R161, R162 ;  /* 0x000000a2a183723e */ /* 0x002fe200000010ff */
[C---:B------:R-:W-:Y:S02]  /*aa70*/  FMUL.FTZ R43, R3.reuse, R43 ;  /* 0x0000002b032b7220 */ /* 0x040fe40000410000 */
[C---:B------:R-:W-:Y:S02]  /*aa80*/  FMUL.FTZ R44, R132.reuse, R44 ;  /* 0x0000002c842c7220 */ /* 0x040fe40000410000 */
[C---:B------:R-:W-:Y:S02]  /*aa90*/  FMUL.FTZ R45, R132.reuse, R45 ;  /* 0x0000002d842d7220 */ /* 0x040fe40000410000 */
[C---:B------:R-:W-:Y:S01]  /*aaa0*/  HMMA.16816.F32.BF16 R4, R128.reuse, R12, R4 ;  /* 0x0000000c8004723c */ /* 0x040fe20000041804 */
[----:B------:R-:W1:Y:S04]  /*aab0*/  MUFU.EX2 R172, R172 ;  /* 0x000000ac00ac7308 */ /* 0x000e680000000800 */
        /* <DEDUP_REMOVED lines=9> */
[----:B------:R-:W2:Y:S01]  /*ab50*/  LDSM.16.MT88.4 R120, [R160+0x100] ;  /* 0x00010000a078783b */ /* 0x000ea20000004200 */
[C---:B------:R-:W-:Y:S02]  /*ab60*/  FMUL.FTZ R48, R132.reuse, R48 ;  /* 0x0000003084307220 */ /* 0x040fe40000410000 */
[C---:B------:R-:W-:Y:S02]  /*ab70*/  FMUL.FTZ R49, R132.reuse, R49 ;  /* 0x0000003184317220 */ /* 0x040fe40000410000 */
[C---:B---3--:R-:W-:Y:S03]  /*ab80*/  HMMA.16816.F32.BF16 R12, R128.reuse, R20, R12 ;  /* 0x00000014800c723c */ /* 0x048fe6000004180c */
        /* <DEDUP_REMOVED lines=10> */
[----:B------:R-:W3:Y:S01]  /*ac30*/  LDSM.16.MT88.4 R112, [R135+UR4+0x2100] ;  /* 0x002100048770783b */ /* 0x000ee20008004200 */
        /* <DEDUP_REMOVED lines=14> */
[----:B------:R-:W4:Y:S01]  /*ad20*/  LDSM.16.MT88.4 R104, [R133+0x2100] ;  /* 0x002100008568783b */ /* 0x000f220000004200 */
[C---:B------:R-:W-:Y:S02]  /*ad30*/  FMUL.FTZ R58, R3.reuse, R58 ;  /* 0x0000003a033a7220 */ /* 0x040fe40000410000 */
[C---:B------:R-:W-:Y:S02]  /*ad40*/  FMUL.FTZ R59, R3.reuse, R59 ;  /* 0x0000003b033b7220 */ /* 0x040fe40000410000 */
[C---:B--2---:R-:W-:Y:S02]  /*ad50*/  HMMA.16816.F32.BF16 R28, R128.reuse, R120, R28 ;  /* 0x00000078801c723c */ /* 0x044fe4000004181c */
        /* <DEDUP_REMOVED lines=19> */
[C---:B----4-:R-:W-:Y:S03]  /*ae90*/  HMMA.16816.F32.BF16 R44, R128.reuse, R104, R44 ;  /* 0x00000068802c723c */ /* 0x050fe6000004182c */
[C---:B------:R-:W-:Y:S02]  /*aea0*/  FMUL.FTZ R70, R3.reuse, R70 ;  /* 0x0000004603467220 */ /* 0x040fe40000410000 */
[C---:B------:R-:W-:Y:S02]  /*aeb0*/  FMUL.FTZ R71, R3.reuse, R71 ;  /* 0x0000004703477220 */ /* 0x040fe40000410000 */
[C---:B------:R-:W-:Y:S01]  /*aec0*/  FMUL.FTZ R72, R132.reuse, R72 ;  /* 0x0000004884487220 */ /* 0x040fe20000410000 */
[C---:B------:R-:W-:Y:S01]  /*aed0*/  HMMA.16816.F32.BF16 R48, R128.reuse, R106, R48 ;  /* 0x0000006a8030723c */ /* 0x040fe20000041830 */
[----:B------:R-:W2:Y:S01]  /*aee0*/  LDSM.16.MT88.4 R104, [R135+UR4+0x4100] ;  /* 0x004100048768783b */ /* 0x000ea20008004200 */
        /* <DEDUP_REMOVED lines=8> */
[----:B------:R-:W3:Y:S03]  /*af70*/  LDSM.16.MT88.4 R100, [R133+0x4100] ;  /* 0x004100008564783b */ /* 0x000ee60000004200 */
[C---:B------:R-:W-:Y:S02]  /*af80*/  FMUL.FTZ R77, R132.reuse, R77 ;  /* 0x0000004d844d7220 */ /* 0x040fe40000410000 */
[C---:B------:R-:W-:Y:S01]  /*af90*/  FMUL.FTZ R78, R3.reuse, R78 ;  /* 0x0000004e034e7220 */ /* 0x040fe20000410000 */
[----:B------:R-:W-:Y:S01]  /*afa0*/  MUFU.EX2 R219, R219 ;  /* 0x000000db00db7308 */ /* 0x000fe20000000800 */
[C---:B------:R-:W-:Y:S04]  /*afb0*/  HMMA.16816.F32.BF16 R60, R128.reuse, R108, R60 ;  /* 0x0000006c803c723c */ /* 0x040fe8000004183c */
[C---:B------:R-:W-:Y:S02]  /*afc0*/  FMUL.FTZ R79, R3.reuse, R79 ;  /* 0x0000004f034f7220 */ /* 0x040fe40000410000 */
[C---:B------:R-:W-:Y:S02]  /*afd0*/  FMUL.FTZ R80, R132.reuse, R80 ;  /* 0x0000005084507220 */ /* 0x040fe40000410000 */
[C---:B------:R-:W-:Y:S01]  /*afe0*/  HMMA.16816.F32.BF16 R64, R128.reuse, R110, R64 ;  /* 0x0000006e8040723c */ /* 0x040fe20000041840 */
[----:B------:R-:W4:Y:S01]  /*aff0*/  LDSM.16.MT88.4 R108, [R134+UR4+0x4100] ;  /* 0x00410004866c783b */ /* 0x000f220008004200 */
[----:B------:R-:W-:Y:S02]  /*b000*/  MUFU.EX2 R222, R222 ;  /* 0x000000de00de7308 */ /* 0x000fe40000000800 */
[C---:B------:R-:W-:Y:S02]  /*b010*/  FMUL.FTZ R81, R132.reuse, R81 ;  /* 0x0000005184517220 */ /* 0x040fe40000410000 */
[C---:B------:R-:W-:Y:S02]  /*b020*/  FMUL.FTZ R82, R3.reuse, R82 ;  /* 0x0000005203527220 */ /* 0x040fe40000410000 */
[C---:B------:R-:W-:Y:S01]  /*b030*/  FMUL.FTZ R83, R3.reuse, R83 ;  /* 0x0000005303537220 */ /* 0x040fe20000410000 */
[C---:B--2---:R-:W-:Y:S03]  /*b040*/  HMMA.16816.F32.BF16 R68, R128.reuse, R104, R68 ;  /* 0x000000688044723c */ /* 0x044fe60000041844 */
[C---:B------:R-:W-:Y:S01]  /*b050*/  FMUL.FTZ R84, R132.reuse, R84 ;  /* 0x0000005484547220 */ /* 0x040fe20000410000 */
[----:B------:R-:W-:Y:S01]  /*b060*/  MUFU.EX2 R221, R221 ;  /* 0x000000dd00dd7308 */ /* 0x000fe20000000800 */
[----:B------:R-:W-:Y:S02]  /*b070*/  FMUL.FTZ R85, R132, R85 ;  /* 0x0000005584557220 */ /* 0x000fe40000410000 */
[C---:B------:R-:W-:Y:S01]  /*b080*/  FMUL.FTZ R86, R3.reuse, R86 ;  /* 0x0000005603567220 */ /* 0x040fe20000410000 */
[C---:B------:R-:W-:Y:S01]  /*b090*/  HMMA.16816.F32.BF16 R72, R128.reuse, R106, R72 ;  /* 0x0000006a8048723c */ /* 0x040fe20000041848 */
[----:B------:R-:W2:Y:S03]  /*b0a0*/  LDSM.16.MT88.4 R104, [R160+0x4100] ;  /* 0x00410000a068783b */ /* 0x000ea60000004200 */
[----:B------:R-:W-:Y:S02]  /*b0b0*/  FMUL.FTZ R87, R3, R87 ;  /* 0x0000005703577220 */ /* 0x000fe40000410000 */
[--C-:B------:R-:W-:Y:S02]  /*b0c0*/  FFMA.FTZ R169, R169, c[0x0][0x2d0], -R148.reuse ;  /* 0x0000b400a9a97a23 */ /* 0x100fe40000010894 */
[C---:B---3--:R-:W-:Y:S04]  /*b0d0*/  HMMA.16816.F32.BF16 R76, R128.reuse, R100, R76 ;  /* 0x00000064804c723c */ /* 0x048fe8000004184c */
[----:B------:R-:W-:Y:S01]  /*b0e0*/  FFMA.FTZ R148, R143, c[0x0][0x2d0], -R148 ;  /* 0x0000b4008f947a23 */ /* 0x000fe20000010894 */
[----:B------:R-:W3:Y:S01]  /*b0f0*/  MUFU.EX2 R169, R169 ;  /* 0x000000a900a97308 */ /* 0x000ee20000000800 */
[--C-:B------:R-:W-:Y:S02]  /*b100*/  FFMA.FTZ R173, R176, c[0x0][0x2d0], -R141.reuse ;  /* 0x0000b400b0ad7a23 */ /* 0x100fe4000001088d */
[C---:B------:R-:W-:Y:S04]  /*b110*/  HMMA.16816.F32.BF16 R80, R128.reuse, R102, R80 ;  /* 0x000000668050723c */ /* 0x040fe80000041850 */
[--C-:B------:R-:W-:Y:S02]  /*b120*/  FFMA.FTZ R176, R136, c[0x0][0x2d0], -R141.reuse ;  /* 0x0000b40088b07a23 */ /* 0x100fe4000001088d */
[----:B------:R-:W-:Y:S01]  /*b130*/  LDSM.16.MT88.4 R136, [R133+0x2900] ;  /* 0x002900008588783b */ /* 0x000fe20000004200 */
[----:B------:R-:W-:Y:S01]  /*b140*/  FFMA.FTZ R141, R140, c[0x0][0x2d0], -R141 ;  /* 0x0000b4008c8d7a23 */ /* 0x000fe2000001088d */
[C---:B----4-:R-:W-:Y:S01]  /*b150*/  HMMA.16816.F32.BF16 R84, R128.reuse, R108, R84 ;  /* 0x0000006c8054723c */ /* 0x050fe20000041854 */
[----:B------:R-:W4:Y:S03]  /*b160*/  MUFU.EX2 R173, R173 ;  /* 0x000000ad00ad7308 */ /* 0x000f260000000800 */
[----:B------:R-:W-:Y:S01]  /*b170*/  FMUL.FTZ R88, R132, R88 ;  /* 0x0000005884587220 */ /* 0x000fe20000410000 */
[----:B-1----:R-:W-:Y:S01]  /*b180*/  F2FP.BF16.PACK_AB R102, R172, R171 ;  /* 0x000000abac66723e */ /* 0x002fe200000010ff */
[----:B------:R-:W-:Y:S02]  /*b190*/  FMUL.FTZ R89, R132, R89 ;  /* 0x0000005984597220 */ /* 0x000fe40000410000 */
[C---:B------:R-:W-:Y:S03]  /*b1a0*/  FMUL.FTZ R90, R3.reuse, R90 ;  /* 0x0000005a035a7220 */ /* 0x040fe60000410000 */
[----:B------:R-:W1:Y:S01]  /*b1b0*/  MUFU.EX2 R176, R176 ;  /* 0x000000b000b07308 */ /* 0x000e620000000800 */
[C---:B------:R-:W-:Y:S01]  /*b1c0*/  FMUL.FTZ R91, R3.reuse, R91 ;  /* 0x0000005b035b7220 */ /* 0x040fe20000410000 */
[----:B---3--:R-:W-:Y:S01]  /*b1d0*/  F2FP.BF16.PACK_AB R100, R170, R169 ;  /* 0x000000a9aa64723e */ /* 0x008fe200000010ff */
[C---:B------:R-:W-:Y:S02]  /*b1e0*/  FMUL.FTZ R92, R132.reuse, R92 ;  /* 0x0000005c845c7220 */ /* 0x040fe40000410000 */
[C---:B------:R-:W-:Y:S02]  /*b1f0*/  FMUL.FTZ R93, R132.reuse, R93 ;  /* 0x0000005d845d7220 */ /* 0x040fe40000410000 */
[C---:B------:R-:W-:Y:S01]  /*b200*/  FMUL.FTZ R94, R3.reuse, R94 ;  /* 0x0000005e035e7220 */ /* 0x040fe20000410000 */
[C---:B------:R-:W-:Y:S01]  /*b210*/  HMMA.16816.F32.BF16 R88, R128.reuse, R110, R88 ;  /* 0x0000006e8058723c */ /* 0x040fe20000041858 */
[----:B------:R-:W3:Y:S01]  /*b220*/  LDSM.16.MT88.4 R108, [R134+UR4+0x900] ;  /* 0x00090004866c783b */ /* 0x000ee20008004200 */
[----:B------:R5:W-:Y:S01]  /*b230*/  MUFU.EX2 R224, R141 ;  /* 0x0000008d00e07308 */ /* 0x000be20000000800 */
[C---:B------:R-:W-:Y:S02]  /*b240*/  FMUL.FTZ R95, R3.reuse, R95 ;  /* 0x0000005f035f7220 */ /* 0x040fe40000410000 */
[----:B------:R-:W-:Y:S01]  /*b250*/  FMUL.FTZ R96, R132, R96 ;  /* 0x0000006084607220 */ /* 0x000fe20000410000 */
[----:B----4-:R-:W-:Y:S01]  /*b260*/  F2FP.BF16.PACK_AB R101, R174, R173 ;  /* 0x000000adae65723e */ /* 0x010fe200000010ff */
[----:B------:R-:W-:Y:S02]  /*b270*/  FMUL.FTZ R97, R132, R97 ;  /* 0x0000006184617220 */ /* 0x000fe40000410000 */
[C---:B------:R-:W-:Y:S01]  /*b280*/  FMUL.FTZ R98, R3.reuse, R98 ;  /* 0x0000006203627220 */ /* 0x040fe20000410000 */
[C---:B--2---:R-:W-:Y:S02]  /*b290*/  HMMA.16816.F32.BF16 R92, R128.reuse, R104, R92 ;  /* 0x00000068805c723c */ /* 0x044fe4000004185c */
[----:B------:R2:W4:Y:S01]  /*b2a0*/  MUFU.EX2 R220, R148 ;  /* 0x0000009400dc7308 */ /* 0x0005220000000800 */
[C---:B------:R-:W-:Y:S02]  /*b2b0*/  FMUL.FTZ R99, R3.reuse, R99 ;  /* 0x0000006303637220 */ /* 0x040fe40000410000 */
[----:B------:R-:W-:Y:S01]  /*b2c0*/  FFMA.FTZ R166, R3, R206, R166 ;  /* 0x000000ce03a67223 */ /* 0x000fe200000100a6 */
[----:B------:R-:W-:Y:S01]  /*b2d0*/  @P0 IADD3 R3, P4, R196, UR22, RZ ;  /* 0x00000016c4030c10 */ /* 0x000fe2000ff9e0ff */
[----:B------:R-:W-:Y:S01]  /*b2e0*/  FFMA.FTZ R168, R132, R205, R168 ;  /* 0x000000cd84a87223 */ /* 0x000fe200000100a8 */
[----:B-1----:R-:W-:Y:S01]  /*b2f0*/  F2FP.BF16.PACK_AB R103, R176, R175 ;  /* 0x000000afb067723e */ /* 0x002fe200000010ff */
[----:B------:R-:W-:Y:S01]  /*b300*/  FADD.FTZ R163, R163, R166 ;  /* 0x000000a6a3a37221 */ /* 0x000fe20000010000 */
[----:B------:R-:W-:Y:S01]  /*b310*/  HMMA.16816.F32.BF16 R96, R128, R106, R96 ;  /* 0x0000006a8060723c */ /* 0x000fe20000041860 */
[----:B------:R-:W1:Y:S02]  /*b320*/  LDSM.16.MT88.4 R104, [R134+UR4+0x2900] ;  /* 0x002900048668783b */ /* 0x000e640008004200 */
[----:B------:R-:W-:Y:S02]  /*b330*/  FADD.FTZ R168, R167, R168 ;  /* 0x000000a8a7a87221 */ /* 0x000fe40000010000 */
[----:B------:R-:W-:Y:S02]  /*b340*/  FADD.FTZ R162, R162, R163 ;  /* 0x000000a3a2a27221 */ /* 0x000fe40000010000 */
[----:B------:R-:W-:Y:S01]  /*b350*/  FADD.FTZ R165, R165, R168 ;  /* 0x000000a8a5a57221 */ /* 0x000fe20000010000 */
[C---:B------:R-:W-:Y:S01]  /*b360*/  HMMA.16816.F32.BF16 R4, R100.reuse, R112, R4 ;  /* 0x000000706404723c */ /* 0x040fe20000041804 */
[----:B------:R-:W-:Y:S04]  /*b370*/  LDSM.16.MT88.4 R128, [R135+UR4+0x3100] ;  /* 0x003100048780783b */ /* 0x000fe80008004200 */
[----:B------:R-:W-:Y:S02]  /*b380*/  FADD.FTZ R164, R164, R165 ;  /* 0x000000a5a4a47221 */ /* 0x000fe40000010000 */
[----:B------:R-:W-:Y:S01]  /*b390*/  FADD.FTZ R162, R161, R162 ;  /* 0x000000a2a1a27221 */ /* 0x000fe20000010000 */
[C---:B------:R-:W-:Y:S01]  /*b3a0*/  HMMA.16816.F32.BF16 R8, R100.reuse, R114, R8 ;  /* 0x000000726408723c */ /* 0x040fe20000041808 */
[----:B------:R-:W1:Y:S03]  /*b3b0*/  LDSM.16.MT88.4 R112, [R160+0x2900] ;  /* 0x00290000a070783b */ /* 0x000e660000004200 */
[----:B------:R-:W-:Y:S02]  /*b3c0*/  FADD.FTZ R169, R169, R164 ;  /* 0x000000a4a9a97221 */ /* 0x000fe40000010000 */
[----:B------:R-:W-:Y:S02]  /*b3d0*/  FADD.FTZ R173, R173, R162 ;  /* 0x000000a2adad7221 */ /* 0x000fe40000010000 */
[C---:B------:R-:W-:Y:S01]  /*b3e0*/  HMMA.16816.F32.BF16 R12, R100.reuse, R116, R12 ;  /* 0x00000074640c723c */ /* 0x040fe2000004180c */
[----:B-----5:R-:W-:Y:S03]  /*b3f0*/  LDSM.16.MT88.4 R140, [R134+UR4+0x1900] ;  /* 0x00190004868c783b */ /* 0x020fe60008004200 */
[----:B------:R-:W-:Y:S02]  /*b400*/  FADD.FTZ R170, R170, R169 ;  /* 0x000000a9aaaa7221 */ /* 0x000fe40000010000 */
[----:B------:R-:W-:Y:S02]  /*b410*/  FADD.FTZ R174, R174, R173 ;  /* 0x000000adaeae7221 */ /* 0x000fe40000010000 */
[C---:B------:R-:W-:Y:S01]  /*b420*/  HMMA.16816.F32.BF16 R16, R100.reuse, R118, R16 ;  /* 0x000000766410723c */ /* 0x040fe20000041810 */
[----:B------:R-:W-:Y:S03]  /*b430*/  LDSM.16.MT88.4 R116, [R133+0x4900] ;  /* 0x004900008574783b */ /* 0x000fe60000004200 */
[----:B------:R-:W-:Y:S02]  /*b440*/  FADD.FTZ R171, R171, R170 ;  /* 0x000000aaabab7221 */ /* 0x000fe40000010000 */
[----:B------:R-:W-:Y:S02]  /*b450*/  FADD.FTZ R175, R175, R174 ;  /* 0x000000aeafaf7221 */ /* 0x000fe40000010000 */
[C---:B---3--:R-:W-:Y:S01]  /*b460*/  HMMA.16816.F32.BF16 R20, R100.reuse, R108, R20 ;  /* 0x0000006c6414723c */ /* 0x048fe20000041814 */
[----:B--2---:R-:W-:Y:S03]  /*b470*/  LDSM.16.MT88.4 R148, [R135+UR4+0x3900] ;  /* 0x003900048794783b */ /* 0x004fe60008004200 */
[----:B------:R-:W-:Y:S02]  /*b480*/  FADD.FTZ R172, R172, R171 ;  /* 0x000000abacac7221 */ /* 0x000fe40000010000 */
[----:B------:R-:W-:Y:S02]  /*b490*/  FADD.FTZ R176, R176, R175 ;  /* 0x000000afb0b07221 */ /* 0x000fe40000010000 */
[C---:B------:R-:W-:Y:S01]  /*b4a0*/  HMMA.16816.F32.BF16 R24, R100.reuse, R110, R24 ;  /* 0x0000006e6418723c */ /* 0x040fe20000041818 */
[----:B------:R-:W2:Y:S07]  /*b4b0*/  LDSM.16.MT88.4 R108, [R135+UR4+0x4900] ;  /* 0x00490004876c783b */ /* 0x000eae0008004200 */
        /* <DEDUP_REMOVED lines=11> */
[----:B------:R-:W1:Y:S07]  /*b570*/  LDSM.16.MT88.4 R104, [R134+UR4+0x4900] ;  /* 0x004900048668783b */ /* 0x000e6e0008004200 */
[C---:B------:R-:W-:Y:S08]  /*b580*/  HMMA.16816.F32.BF16 R60, R100.reuse, R112, R60 ;  /* 0x00000070643c723c */ /* 0x040ff0000004183c */
[C---:B------:R-:W-:Y:S01]  /*b590*/  HMMA.16816.F32.BF16 R64, R100.reuse, R114, R64 ;  /* 0x000000726440723c */ /* 0x040fe20000041840 */
[----:B------:R-:W3:Y:S07]  /*b5a0*/  LDSM.16.MT88.4 R112, [R160+0x4900] ;  /* 0x00490000a070783b */ /* 0x000eee0000004200 */
[C---:B--2---:R-:W-:Y:S08]  /*b5b0*/  HMMA.16816.F32.BF16 R68, R100.reuse, R108, R68 ;  /* 0x0000006c6444723c */ /* 0x044ff00000041844 */
[C---:B------:R-:W-:Y:S01]  /*b5c0*/  HMMA.16816.F32.BF16 R72, R100.reuse, R110, R72 ;  /* 0x0000006e6448723c */ /* 0x040fe20000041848 */
[----:B------:R-:W2:Y:S07]  /*b5d0*/  LDSM.16.MT88.4 R108, [R135+UR4+0x1100] ;  /* 0x00110004876c783b */ /* 0x000eae0008004200 */
[C---:B------:R-:W-:Y:S08]  /*b5e0*/  HMMA.16816.F32.BF16 R76, R100.reuse, R116, R76 ;  /* 0x00000074644c723c */ /* 0x040ff0000004184c */
[C---:B------:R-:W-:Y:S01]  /*b5f0*/  HMMA.16816.F32.BF16 R80, R100.reuse, R118, R80 ;  /* 0x000000766450723c */ /* 0x040fe20000041850 */
[----:B------:R-:W5:Y:S07]  /*b600*/  LDSM.16.MT88.4 R116, [R134+UR4+0x1100] ;  /* 0x001100048674783b */ /* 0x000f6e0008004200 */
[C---:B-1----:R-:W-:Y:S08]  /*b610*/  HMMA.16816.F32.BF16 R84, R100.reuse, R104, R84 ;  /* 0x000000686454723c */ /* 0x042ff00000041854 */
[C---:B------:R-:W-:Y:S01]  /*b620*/  HMMA.16816.F32.BF16 R88, R100.reuse, R106, R88 ;  /* 0x0000006a6458723c */ /* 0x040fe20000041858 */
[----:B------:R-:W1:Y:S07]  /*b630*/  LDSM.16.MT88.4 R104, [R134+UR4+0x3100] ;  /* 0x003100048668783b */ /* 0x000e6e0008004200 */
[C---:B---3--:R-:W-:Y:S08]  /*b640*/  HMMA.16816.F32.BF16 R92, R100.reuse, R112, R92 ;  /* 0x00000070645c723c */ /* 0x048ff0000004185c */
[----:B------:R-:W-:Y:S01]  /*b650*/  HMMA.16816.F32.BF16 R96, R100, R114, R96 ;  /* 0x000000726460723c */ /* 0x000fe20000041860 */
[----:B------:R-:W-:Y:S06]  /*b660*/  LDSM.16.MT88.4 R112, [R135+UR4+0x5100] ;  /* 0x005100048770783b */ /* 0x000fec0008004200 */
        /* <DEDUP_REMOVED lines=9> */
[C---:B--2---:R-:W-:Y:S03]  /*b700*/  HMMA.16816.F32.BF16 R4, R100.reuse, R108, R4 ;  /* 0x0000006c6404723c */ /* 0x044fe60000041804 */
[----:B------:R-:W-:Y:S02]  /*b710*/  FADD.FTZ R183, R183, R182 ;  /* 0x000000b6b7b77221 */ /* 0x000fe40000010000 */
[----:B------:R-:W-:Y:S02]  /*b720*/  FADD.FTZ R180, R180, R179 ;  /* 0x000000b3b4b47221 */ /* 0x000fe40000010000 */
[----:B------:R-:W-:Y:S01]  /*b730*/  FADD.FTZ R216, R216, R183 ;  /* 0x000000b7d8d87221 */ /* 0x000fe20000010000 */
[C---:B------:R-:W-:Y:S01]  /*b740*/  HMMA.16816.F32.BF16 R8, R100.reuse, R110, R8 ;  /* 0x0000006e6408723c */ /* 0x040fe20000041808 */
[----:B------:R-:W2:Y:S07]  /*b750*/  LDSM.16.MT88.4 R108, [R160+0x3100] ;  /* 0x00310000a06c783b */ /* 0x000eae0000004200 */
[C---:B------:R-:W-:Y:S08]  /*b760*/  HMMA.16816.F32.BF16 R12, R100.reuse, R120, R12 ;  /* 0x00000078640c723c */ /* 0x040ff0000004180c */
[C---:B------:R-:W-:Y:S08]  /*b770*/  HMMA.16816.F32.BF16 R16, R100.reuse, R122, R16 ;  /* 0x0000007a6410723c */ /* 0x040ff00000041810 */
[C---:B-----5:R-:W-:Y:S08]  /*b780*/  HMMA.16816.F32.BF16 R20, R100.reuse, R116, R20 ;  /* 0x000000746414723c */ /* 0x060ff00000041814 */
[C---:B------:R-:W-:Y:S01]  /*b790*/  HMMA.16816.F32.BF16 R24, R100.reuse, R118, R24 ;  /* 0x000000766418723c */ /* 0x040fe20000041818 */
[----:B------:R-:W3:Y:S07]  /*b7a0*/  LDSM.16.MT88.4 R116, [R133+0x5100] ;  /* 0x005100008574783b */ /* 0x000eee0000004200 */
[C---:B------:R-:W-:Y:S08]  /*b7b0*/  HMMA.16816.F32.BF16 R28, R100.reuse, R124, R28 ;  /* 0x0000007c641c723c */ /* 0x040ff0000004181c */
[C---:B------:R-:W-:Y:S01]  /*b7c0*/  HMMA.16816.F32.BF16 R32, R100.reuse, R126, R32 ;  /* 0x0000007e6420723c */ /* 0x040fe20000041820 */
[----:B------:R-:W-:Y:S07]  /*b7d0*/  LDSM.16.MT88.4 R124, [R135+UR4+0x1900] ;  /* 0x00190004877c783b */ /* 0x000fee0008004200 */
[C---:B------:R-:W-:Y:S08]  /*b7e0*/  HMMA.16816.F32.BF16 R36, R100.reuse, R128, R36 ;  /* 0x000000806424723c */ /* 0x040ff00000041824 */
[C---:B------:R-:W-:Y:S08]  /*b7f0*/  HMMA.16816.F32.BF16 R40, R100.reuse, R130, R40 ;  /* 0x000000826428723c */ /* 0x040ff00000041828 */
[C---:B------:R-:W-:Y:S07]  /*b800*/  HMMA.16816.F32.BF16 R44, R100.reuse, R136, R44 ;  /* 0x00000088642c723c */ /* 0x040fee000004182c */
[----:B------:R-:W-:Y:S01]  /*b810*/  F2FP.BF16.PACK_AB R136, R218, R191 ;  /* 0x000000bfda88723e */ /* 0x000fe200000010ff */
[C---:B------:R-:W-:Y:S04]  /*b820*/  HMMA.16816.F32.BF16 R48, R100.reuse, R138, R48 ;  /* 0x0000008a6430723c */ /* 0x040fe80000041830 */
[----:B------:R-:W-:Y:S01]  /*b830*/  F2FP.BF16.PACK_AB R137, R222, R219 ;  /* 0x000000dbde89723e */ /* 0x000fe200000010ff */
[----:B------:R-:W-:Y:S02]  /*b840*/  FADD.FTZ R191, R191, R180 ;  /* 0x000000b4bfbf7221 */ /* 0x000fe40000010000 */
[----:B----4-:R-:W-:Y:S01]  /*b850*/  F2FP.BF16.PACK_AB R138, R220, R217 ;  /* 0x000000d9dc8a723e */ /* 0x010fe200000010ff */
[C---:B-1----:R-:W-:Y:S04]  /*b860*/  HMMA.16816.F32.BF16 R52, R100.reuse, R104, R52 ;  /* 0x000000686434723c */ /* 0x042fe80000041834 */
[----:B------:R-:W-:Y:S01]  /*b870*/  F2FP.BF16.PACK_AB R139, R224, R221 ;  /* 0x000000dde08b723e */ /* 0x000fe200000010ff */
[----:B------:R-:W-:Y:S02]  /*b880*/  FADD.FTZ R219, R219, R216 ;  /* 0x000000d8dbdb7221 */ /* 0x000fe40000010000 */
[----:B------:R-:W-:Y:S01]  /*b890*/  FADD.FTZ R218, R218, R191 ;  /* 0x000000bfdada7221 */ /* 0x000fe20000010000 */
[C---:B------:R-:W-:Y:S01]  /*b8a0*/  HMMA.16816.F32.BF16 R56, R100.reuse, R106, R56 ;  /* 0x0000006a6438723c */ /* 0x040fe20000041838 */
[----:B------:R-:W1:Y:S03]  /*b8b0*/  LDSM.16.MT88.4 R104, [R134+UR4+0x5100] ;  /* 0x005100048668783b */ /* 0x000e660008004200 */
[----:B------:R-:W-:Y:S02]  /*b8c0*/  FADD.FTZ R222, R222, R219 ;  /* 0x000000dbdede7221 */ /* 0x000fe40000010000 */
[----:B------:R-:W-:Y:S02]  /*b8d0*/  FADD.FTZ R205, R217, R218 ;  /* 0x000000dad9cd7221 */ /* 0x000fe40000010000 */
[C---:B--2---:R-:W-:Y:S04]  /*b8e0*/  HMMA.16816.F32.BF16 R60, R100.reuse, R108, R60 ;  /* 0x0000006c643c723c */ /* 0x044fe8000004183c */
[----:B------:R-:W-:Y:S02]  /*b8f0*/  FADD.FTZ R221, R221, R222 ;  /* 0x000000dedddd7221 */ /* 0x000fe40000010000 */
[----:B------:R-:W-:Y:S02]  /*b900*/  FADD.FTZ R205, R220, R205 ;  /* 0x000000cddccd7221 */ /* 0x000fe40000010000 */
[C---:B------:R-:W-:Y:S01]  /*b910*/  HMMA.16816.F32.BF16 R64, R100.reuse, R110, R64 ;  /* 0x0000006e6440723c */ /* 0x040fe20000041840 */
[----:B------:R-:W2:Y:S03]  /*b920*/  LDSM.16.MT88.4 R108, [R160+0x5100] ;  /* 0x00510000a06c783b */ /* 0x000ea60000004200 */
[----:B------:R-:W-:Y:S04]  /*b930*/  FADD.FTZ R206, R224, R221 ;  /* 0x000000dde0ce7221 */ /* 0x000fe80000010000 */
[C---:B------:R-:W-:Y:S08]  /*b940*/  HMMA.16816.F32.BF16 R68, R100.reuse, R112, R68 ;  /* 0x000000706444723c */ /* 0x040ff00000041844 */
        /* <DEDUP_REMOVED lines=13> */
[----:B------:R3:W4:Y:S07]  /*ba20*/  LDSM.16.MT88.4 R12, [R133+0x5900] ;  /* 0x00590000850c783b */ /* 0x00072e0000004200 */
[C---:B------:R-:W-:Y:S07]  /*ba30*/  HMMA.16816.F32.BF16 R116, R136.reuse, R114, R16 ;  /* 0x000000728874723c */ /* 0x040fee0000041810 */
[----:B------:R-:W-:Y:S01]  /*ba40*/  @P0 LEA R18, P6, R3, c[0x0][0x1c8], 0x1 ;  /* 0x0000720003120a11 */ /* 0x000fe200078c08ff */
[C---:B------:R-:W-:Y:S08]  /*ba50*/  HMMA.16816.F32.BF16 R112, R136.reuse, R140, R20 ;  /* 0x0000008c8870723c */ /* 0x040ff00000041814 */
[C---:B------:R-:W-:Y:S04]  /*ba60*/  HMMA.16816.F32.BF16 R108, R136.reuse, R142, R24 ;  /* 0x0000008e886c723c */ /* 0x040fe80000041818 */
[----:B---3--:R-:W-:Y:S04]  /*ba70*/  MOV R133, R2 ;  /* 0x0000000200857202 */ /* 0x008fe80000000f00 */
        /* <DEDUP_REMOVED lines=9> */
[C---:B------:R-:W-:Y:S01]  /*bb10*/  HMMA.16816.F32.BF16 R64, R136.reuse, R6, R64 ;  /* 0x000000068840723c */ /* 0x040fe20000041840 */
[----:B------:R-:W1:Y:S07]  /*bb20*/  LDSM.16.MT88.4 R4, [R134+UR4+0x5900] ;  /* 0x005900048604783b */ /* 0x000e6e0008004200 */
[C---:B--2---:R-:W-:Y:S07]  /*bb30*/  HMMA.16816.F32.BF16 R68, R136.reuse, R8, R68 ;  /* 0x000000088844723c */ /* 0x044fee0000041844 */
[----:B------:R-:W-:Y:S01]  /*bb40*/  @P0 IADD3 R8, P5, R211, UR22, RZ ;  /* 0x00000016d3080c10 */ /* 0x000fe2000ffbe0ff */
[C---:B------:R-:W-:Y:S04]  /*bb50*/  HMMA.16816.F32.BF16 R72, R136.reuse, R10, R72 ;  /* 0x0000000a8848723c */ /* 0x040fe80000041848 */
[----:B------:R-:W-:Y:S02]  /*bb60*/  @P0 IADD3.X R9, R210, UR23, RZ, P5, !PT ;  /* 0x00000017d2090c10 */ /* 0x000fe4000affe4ff */
[----:B------:R-:W-:Y:S02]  /*bb70*/  @P0 IADD3 R24, P5, R196, UR24, RZ ;  /* 0x00000018c4180c10 */ /* 0x000fe4000ffbe0ff */
[----:B------:R-:W-:Y:S01]  /*bb80*/  @P0 IADD3.X R10, R203, UR23, RZ, P4, !PT ;  /* 0x00000017cb0a0c10 */ /* 0x000fe2000a7fe4ff */
[C---:B----4-:R-:W-:Y:S03]  /*bb90*/  HMMA.16816.F32.BF16 R76, R136.reuse, R12, R76 ;  /* 0x0000000c884c723c */ /* 0x050fe6000004184c */
[C---:B------:R-:W-:Y:S02]  /*bba0*/  @P0 LEA R16, P4, R8.reuse, c[0x0][0x1c8], 0x1 ;  /* 0x0000720008100a11 */ /* 0x040fe400078808ff */
[----:B------:R-:W-:Y:S02]  /*bbb0*/  @P0 LEA.HI.X R19, R3, c[0x0][0x1cc], R10, 0x1, P6 ;  /* 0x0000730003130a11 */ /* 0x000fe400030f0c0a */
[----:B------:R-:W-:Y:S01]  /*bbc0*/  @P0 LEA.HI.X R17, R8, c[0x0][0x1cc], R9, 0x1, P4 ;  /* 0x0000730008110a11 */ /* 0x000fe200020f0c09 */
[C---:B------:R-:W-:Y:S01]  /*bbd0*/  HMMA.16816.F32.BF16 R80, R136.reuse, R14, R80 ;  /* 0x0000000e8850723c */ /* 0x040fe20000041850 */
[----:B------:R-:W2:Y:S03]  /*bbe0*/  LDSM.16.MT88.4 R8, [R160+0x5900] ;  /* 0x00590000a008783b */ /* 0x000ea60000004200 */
[----:B------:R-:W-:Y:S01]  /*bbf0*/  @P0 IADD3 R22, P4, R209, UR22, RZ ;  /* 0x00000016d1160c10 */ /* 0x000fe2000ff9e0ff */
[----:B------:R-:W-:Y:S02]  /*bc00*/  @UP1 UIADD3.X UR22, UR13, UR23, URZ, UP0, !UPT ;  /* 0x000000170d161290 */ /* 0x000fe400087fe43f */
[----:B------:R-:W-:Y:S01]  /*bc10*/  UISETP.GE.AND UP0, UPT, UR15, 0x1, UPT ;  /* 0x000000010f00788c */ /* 0x000fe2000bf06270 */
[----:B------:R-:W-:Y:S01]  /*bc20*/  @P0 LEA R20, P6, R22, c[0x0][0x1c8], 0x1 ;  /* 0x0000720016140a11 */ /* 0x000fe200078c08ff */
[C---:B-1----:R-:W-:Y:S01]  /*bc30*/  HMMA.16816.F32.BF16 R84, R136.reuse, R4, R84 ;  /* 0x000000048854723c */ /* 0x042fe20000041854 */
[----:B------:R-:W-:Y:S02]  /*bc40*/  UISETP.GE.AND UP1, UPT, UR5, 0x1, UPT ;  /* 0x000000010500788c */ /* 0x000fe4000bf26270 */
[----:B------:R-:W-:Y:S01]  /*bc50*/  USEL UR15, UR25, URZ, !UP0 ;  /* 0x0000003f190f7287 */ /* 0x000fe2000c000000 */
[----:B------:R-:W-:Y:S01]  /*bc60*/  @P0 IADD3.X R3, R208, UR23, RZ, P4, !PT ;  /* 0x00000017d0030c10 */ /* 0x000fe2000a7fe4ff */
[----:B------:R-:W-:Y:S01]  /*bc70*/  UISETP.GT.AND UP0, UPT, UR21, UR20, UPT ;  /* 0x000000141500728c */ /* 0x000fe2000bf04270 */
[----:B------:R-:W-:Y:S01]  /*bc80*/  @P0 LEA R12, P4, R24, c[0x0][0x1c8], 0x1 ;  /* 0x00007200180c0a11 */ /* 0x000fe200078808ff */
[----:B------:R-:W-:Y:S01]  /*bc90*/  UIADD3 UR21, UR5, 0x1, URZ ;  /* 0x0000000105157890 */ /* 0x000fe2000fffe03f */
[----:B------:R-:W-:Y:S01]  /*bca0*/  @P0 IADD3.X R13, R203, UR22, RZ, P5, !PT ;  /* 0x00000016cb0d0c10 */ /* 0x000fe2000affe4ff */
[C---:B------:R-:W-:Y:S02]  /*bcb0*/  HMMA.16816.F32.BF16 R88, R136.reuse, R6, R88 ;  /* 0x000000068858723c */ /* 0x040fe40000041858 */
[----:B------:R-:W-:Y:S01]  /*bcc0*/  USEL UR5, UR21, URZ, !UP1 ;  /* 0x0000003f15057287 */ /* 0x000fe2000c800000 */
[----:B------:R-:W-:Y:S02]  /*bcd0*/  @P0 LEA.HI.X R21, R22, c[0x0][0x1cc], R3, 0x1, P6 ;  /* 0x0000730016150a11 */ /* 0x000fe400030f0c03 */
[----:B------:R-:W-:Y:S01]  /*bce0*/  MOV R22, UR15 ;  /* 0x0000000f00167c02 */ /* 0x000fe20008000f00 */
[----:B------:R-:W-:Y:S01]  /*bcf0*/  UMOV UR21, UR17 ;  /* 0x0000001100157c82 */ /* 0x000fe20008000000 */
[----:B------:R-:W-:Y:S02]  /*bd00*/  @P0 LEA.HI.X R13, R24, c[0x0][0x1cc], R13, 0x1, P4 ;  /* 0x00007300180d0a11 */ /* 0x000fe400020f0c0d */
[----:B------:R-:W-:Y:S03]  /*bd10*/  @P0 IADD3 R3, P4, R211, UR24, RZ ;  /* 0x00000018d3030c10 */ /* 0x000fe6000ff9e0ff */
[----:B------:R-:W-:Y:S01]  /*bd20*/  @P0 IMAD R25, R22, 0x3000, R193 ;  /* 0x0000300016190824 */ /* 0x000fe200078e02c1 */
[----:B------:R-:W-:Y:S02]  /*bd30*/  @P0 LEA R14, P6, R3, c[0x0][0x1c8], 0x1 ;  /* 0x00007200030e0a11 */ /* 0x000fe400078c08ff */
[----:B------:R-:W-:Y:S02]  /*bd40*/  @P0 IADD3.X R24, R210, UR22, RZ, P4, !PT ;  /* 0x00000016d2180c10 */ /* 0x000fe4000a7fe4ff */
[----:B------:R-:W-:Y:S02]  /*bd50*/  @P0 IADD3 R23, P5, R209, UR24, RZ ;  /* 0x00000018d1170c10 */ /* 0x000fe4000ffbe0ff */
[----:B------:R-:W-:Y:S02]  /*bd60*/  @P0 LEA.HI.X R15, R3, c[0x0][0x1cc], R24, 0x1, P6 ;  /* 0x00007300030f0a11 */ /* 0x000fe400030f0c18 */
[----:B------:R-:W-:Y:S02]  /*bd70*/  @P0 SHF.L.U32 R3, R25, 0x1, RZ ;  /* 0x0000000119030819 */ /* 0x000fe400000006ff */
[C---:B------:R-:W-:Y:S01]  /*bd80*/  @P0 LEA R22, P4, R23.reuse, c[0x0][0x1c8], 0x1 ;  /* 0x0000720017160a11 */ /* 0x040fe200078808ff */
[C---:B--2---:R-:W-:Y:S02]  /*bd90*/  HMMA.16816.F32.BF16 R92, R136.reuse, R8, R92 ;  /* 0x00000008885c723c */ /* 0x044fe4000004185c */
[----:B------:R-:W-:Y:S01]  /*bda0*/  @!PT LDS RZ, [RZ] ;  /* 0x00000000fffff984 */ /* 0x000fe20000000800 */
[----:B------:R-:W-:Y:S01]  /*bdb0*/  @!PT LDS RZ, [RZ] ;  /* 0x00000000fffff984 */ /* 0x000fe20000000800 */
[----:B------:R-:W-:Y:S01]  /*bdc0*/  @!PT LDS RZ, [RZ] ;  /* 0x00000000fffff984 */ /* 0x000fe20000000800 */
[----:B------:R1:W-:Y:S01]  /*bdd0*/  @P0 LDGSTS.E.BYPASS.LTC128B.128 [R3+0xc100], [R18.64], !P3 ;  /* 0x0c10000012030fae */ /* 0x0003e2000d901d52 */
[----:B------:R-:W-:Y:S04]  /*bde0*/  @P0 IADD3.X R26, R208, UR22, RZ, P5, !PT ;  /* 0x00000016d01a0c10 */ /* 0x000fe8000affe4ff */
[----:B------:R-:W-:Y:S01]  /*bdf0*/  @P0 LEA.HI.X R23, R23, c[0x0][0x1cc], R26, 0x1, P4 ;  /* 0x0000730017170a11 */ /* 0x000fe200020f0c1a */
[----:B------:R-:W-:Y:S02]  /*be00*/  HMMA.16816.F32.BF16 R96, R136, R10, R96 ;  /* 0x0000000a8860723c */ /* 0x000fe40000041860 */
        /* <DEDUP_REMOVED lines=9> */
.L_x_818:
[----:B------:R-:W-:-:S06]  /*bea0*/  UISETP.GE.AND UP0, UPT, UR17, UR10, UPT ;  /* 0x0000000a1100728c */ /* 0x000fcc000bf06270 */
[----:B------:R-:W-:-:S13]  /*beb0*/  PLOP3.LUT P0, PT, PT, PT, UP0, 0x80, 0x0 ;  /* 0x000000000000781c */ /* 0x000fda0003f0f008 */
[----:B------:R-:W-:Y:S05]  /*bec0*/  @!P0 BRA `(.L_x_820) ;  /* 0x00003a9000008947 */ /* 0x000fea0003800000 */
[----:B------:R-:W-:Y:S01]  /*bed0*/  PLOP3.LUT P5, PT, PT, PT, UP3, 0x80, 0x0 ;  /* 0x000000000000781c */ /* 0x000fe20003faf038 */
[----:B------:R-:W-:Y:S01]  /*bee0*/  IMAD.MOV.U32 R133, RZ, RZ, 0x40 ;  /* 0x00000040ff857424 */ /* 0x000fe200078e00ff */
[----:B------:R-:W-:Y:S01]  /*bef0*/  PLOP3.LUT P4, PT, PT, PT, UP3, 0x80, 0x0 ;  /* 0x000000000000781c */ /* 0x000fe20003f8f038 */
[----:B------:R-:W-:Y:S01]  /*bf00*/  IMAD.MOV.U32 R3, RZ, RZ, R0 ;  /* 0x000000ffff037224 */ /* 0x000fe200078e0000 */
[----:B------:R-:W-:Y:S01]  /*bf10*/  LOP3.LUT P0, RZ, R207, 0x4, RZ, 0xc0, !PT ;  /* 0x00000004cfff7812 */ /* 0x000fe2000780c0ff */
[----:B------:R-:W-:Y:S01]  /*bf20*/  IMAD.MOV.U32 R132, RZ, RZ, R2 ;  /* 0x000000ffff847224 */ /* 0x000fe200078e0002 */
[C---:B------:R-:W-:Y:S01]  /*bf30*/  IADD3 R207, P6, R194.reuse, 0x40, RZ ;  /* 0x00000040c2cf7810 */ /* 0x040fe20007fde0ff */
[----:B------:R-:W-:Y:S01]  /*bf40*/  ULDC.64 UR8, c[0x0][0x208] ;  /* 0x0000820000087ab9 */ /* 0x000fe20000000a00 */
[----:B------:R-:W-:Y:S02]  /*bf50*/  SEL R133, R133, 0xffffffc0, !P0 ;  /* 0xffffffc085857807 */ /* 0x000fe40004000000 */
[----:B------:R-:W-:Y:S01]  /*bf60*/  IADD3 R214, P0, R194, 0x80, RZ ;  /* 0x00000080c2d67810 */ /* 0x000fe20007f1e0ff */
[----:B------:R-:W-:Y:S01]  /*bf70*/  IMAD.X R215, RZ, RZ, R199, P6 ;  /* 0x000000ffffd77224 */ /* 0x000fe200030e06c7 */
[----:B------:R-:W-:Y:S01]  /*bf80*/  IADD3 R210, P6, R196, 0x80, RZ ;  /* 0x00000080c4d27810 */ /* 0x000fe20007fde0ff */
[----:B------:R-:W-:Y:S01]  /*bf90*/  @P5 IMAD.HI.U32 R208, R200, c[0x0][0x2c8], RZ ;  /* 0x0000b200c8d05a27 */ /* 0x000fe200078e00ff */
[----:B------:R-:W-:-:S03]  /*bfa0*/  IADD3 R212, P5, R196, 0x40, RZ ;  /* 0x00000040c4d47810 */ /* 0x000fc60007fbe0ff */
[----:B------:R-:W-:Y:S01]  /*bfb0*/  IMAD.X R213, RZ, RZ, R199, P0 ;  /* 0x000000ffffd57224 */ /* 0x000fe200000e06c7 */
[----:B------:R-:W-:Y:S01]  /*bfc0*/  @P4 SHF.R.U32.HI R208, RZ, c[0x0][0x2cc], R208 ;  /* 0x0000b300ffd04a19 */ /* 0x000fe200000116d0 */
[--C-:B------:R-:W-:Y:S02]  /*bfd0*/  IMAD.X R211, RZ, RZ, R203.reuse, P5 ;  /* 0x000000ffffd37224 */ /* 0x100fe400028e06cb */
[----:B------:R-:W-:Y:S02]  /*bfe0*/  IMAD.X R209, RZ, RZ, R203, P6 ;  /* 0x000000ffffd17224 */ /* 0x000fe400030e06cb */
.L_x_829:
[----:B------:R-:W-:Y:S04]  /*bff0*/  DEPBAR.LE SB0, 0x2 ;  /* 0x000080800000791a */ /* 0x000fe80000000000 */
[----:B------:R-:W-:Y:S01]  /*c000*/  BAR.SYNC.DEFER_BLOCKING 0x0 ;  /* 0x0000000000007b1d */ /* 0x000fe20000010000 */
[----:B------:R-:W-:Y:S01]  /*c010*/  UIMAD UR4, UR5, 0x6000, URZ ;  /* 0x00006000050478a4 */ /* 0x000fe2000f8e023f */
[----:B------:R-:W-:Y:S01]  /*c020*/  IMAD.U32 R175, RZ, RZ, UR15 ;  /* 0x0000000fffaf7e24 */ /* 0x000fe2000f8e00ff */
[----:B------:R-:W-:Y:S04]  /*c030*/  UISETP.GE.AND UP1, UPT, UR10, UR17, UPT ;  /* 0x000000110a00728c */ /* 0x000fe8000bf26270 */
[----:B------:R-:W-:Y:S02]  /*c040*/  IADD3 R0, R188, UR4, RZ ;  /* 0x00000004bc007c10 */ /* 0x000fe4000fffe0ff */
[----:B------:R-:W-:Y:S03]  /*c050*/  PLOP3.LUT P0, PT, PT, PT, UP1, 0x80, 0x0 ;  /* 0x000000000000781c */ /* 0x000fe60003f0f018 */
[----:B------:R-:W-:Y:S01]  /*c060*/  IMAD.IADD R192, R189, 0x1, R0 ;  /* 0x00000001bdc07824 */ /* 0x000fe200078e0200 */
[----:B------:R-:W-:Y:S01]  /*c070*/  IADD3 R0, R133, R0, RZ ;  /* 0x0000000085007210 */ /* 0x000fe20007ffe0ff */
[----:B------:R-:W-:Y:S04]  /*c080*/  @!UP1 UIADD3 UR7, UR17, -0x1, URZ ;  /* 0xffffffff11079890 */ /* 0x000fe8000fffe03f */
[----:B------:R-:W-:Y:S02]  /*c090*/  @!UP1 USHF.R.S32.HI UR6, URZ, 0x1f, UR7 ;  /* 0x0000001f3f069899 */ /* 0x000fe40008011407 */
[----:B------:R-:W-:Y:S02]  /*c0a0*/  @!UP1 UIMAD.WIDE.U32 UR20, UR7, UR8, URZ ;  /* 0x00000008071492a5 */ /* 0x000fe4000f8e003f */
[----:B------:R-:W-:Y:S01]  /*c0b0*/  @!UP1 UIMAD UR6, UR6, UR8, URZ ;  /* 0x00000008060692a4 */ /* 0x000fe2000f8e023f */
[----:B------:R-:W-:Y:S01]  /*c0c0*/  @!P0 IMAD R175, R175, 0x6000, R204 ;  /* 0x00006000afaf8824 */ /* 0x000fe200078e02cc */
[----:B------:R-:W-:Y:S02]  /*c0d0*/  LDSM.16.M88.4 R32, [R190] ;  /* 0x00000000be20783b */ /* 0x000fe40000000200 */
[----:B------:R-:W-:Y:S02]  /*c0e0*/  @!UP1 UIMAD UR6, UR7, UR9, UR6 ;  /* 0x00000009070692a4 */ /* 0x000fe4000f8e0206 */
[----:B------:R-:W-:Y:S02]  /*c0f0*/  @!UP1 USHF.L.U32 UR7, UR20, 0x6, URZ ;  /* 0x0000000614079899 */ /* 0x000fe4000800063f */
[----:B------:R-:W-:Y:S01]  /*c100*/  @!UP1 UIADD3 UR6, UR21, UR6, URZ ;  /* 0x0000000615069290 */ /* 0x000fe2000fffe03f */
[----:B------:R-:W1:Y:S03]  /*c110*/  LDSM.16.M88.4 R8, [R188+UR4+0xc100] ;  /* 0x00c10004bc08783b */ /* 0x000e660008000200 */
[----:B------:R-:W-:Y:S01]  /*c120*/  @!P0 IADD3 R2, P5, R194, UR7, RZ ;  /* 0x00000007c2028c10 */ /* 0x000fe2000ffbe0ff */
[----:B------:R-:W-:Y:S02]  /*c130*/  @!UP1 USHF.L.U64.HI UR6, UR20, 0x6, UR6 ;  /* 0x0000000614069899 */ /* 0x000fe40008010206 */
[----:B------:R-:W-:Y:S01]  /*c140*/  @!UP1 UIADD3 UR20, UP0, UR12, UR7, URZ ;  /* 0x000000070c149290 */ /* 0x000fe2000ff1e03f */
[----:B------:R-:W2:Y:S01]  /*c150*/  LDSM.16.M88.4 R16, [R188+UR4+0xc900] ;  /* 0x00c90004bc10783b */ /* 0x000ea20008000200 */
[----:B------:R-:W-:Y:S02]  /*c160*/  @!P0 LEA R176, P4, R2, c[0x0][0x1f8], 0x1 ;  /* 0x00007e0002b08a11 */ /* 0x000fe400078808ff */
[----:B------:R-:W-:Y:S02]  /*c170*/  @!P0 IADD3.X R29, R199, UR6, RZ, P5, !PT ;  /* 0x00000006c71d8c10 */ /* 0x000fe4000affe4ff */
[----:B------:R-:W-:Y:S02]  /*c180*/  @!P0 IADD3 R30, P5, R214, UR7, RZ ;  /* 0x00000007d61e8c10 */ /* 0x000fe4000ffbe0ff */
[----:B------:R-:W3:Y:S01]  /*c190*/  LDSM.16.M88.4 R24, [R188+UR4+0xd100] ;  /* 0x00d10004bc18783b */ /* 0x000ee20008000200 */
[----:B------:R-:W-:Y:S02]  /*c1a0*/  @!P0 LEA.HI.X R177, R2, c[0x0][0x1fc], R29, 0x1, P4 ;  /* 0x00007f0002b18a11 */ /* 0x000fe400020f0c1d */
[----:B------:R-:W-:Y:S01]  /*c1b0*/  @!P0 IADD3 R29, P6, R207, UR7, RZ ;  /* 0x00000007cf1d8c10 */ /* 0x000fe2000ffde0ff */
[----:B------:R-:W-:Y:S01]  /*c1c0*/  @!UP1 UIADD3.X UR7, UR11, UR6, URZ, UP0, !UPT ;  /* 0x000000060b079290 */ /* 0x000fe200087fe43f */
[----:B------:R-:W-:Y:S01]  /*c1d0*/  @!P0 IADD3.X R31, R213, UR6, RZ, P5, !PT ;  /* 0x00000006d51f8c10 */ /* 0x000fe2000affe4ff */
[----:B------:R-:W-:Y:S01]  /*c1e0*/  UISETP.GE.AND UP0, UPT, UR15, 0x1, UPT ;  /* 0x000000010f00788c */ /* 0x000fe2000bf06270 */
[----:B------:R-:W4:Y:S01]  /*c1f0*/  LDSM.16.M88.4 R136, [R188+UR4+0xd900] ;  /* 0x00d90004bc88783b */ /* 0x000f220008000200 */
[C---:B------:R-:W-:Y:S02]  /*c200*/  @!P0 LEA R170, P5, R30.reuse, c[0x0][0x1f8], 0x1 ;  /* 0x00007e001eaa8a11 */ /* 0x040fe400078a08ff */
[----:B------:R-:W-:Y:S01]  /*c210*/  @!P0 IADD3.X R28, R215, UR6, RZ, P6, !PT ;  /* 0x00000006d71c8c10 */ /* 0x000fe2000b7fe4ff */
[----:B------:R-:W-:Y:S01]  /*c220*/  USHF.L.U32 UR6, UR17, 0x6, URZ ;  /* 0x0000000611067899 */ /* 0x000fe2000800063f */
[C---:B------:R-:W-:Y:S02]  /*c230*/  @!P0 LEA R172, P6, R29.reuse, c[0x0][0x1f8], 0x1 ;  /* 0x00007e001dac8a11 */ /* 0x040fe400078c08ff */
[----:B------:R-:W-:Y:S01]  /*c240*/  LDSM.16.M88.4 R140, [R186] ;  /* 0x00000000ba8c783b */ /* 0x000fe20000000200 */
[----:B------:R-:W-:Y:S02]  /*c250*/  @!P0 LEA.HI.X R171, R30, c[0x0][0x1fc], R31, 0x1, P5 ;  /* 0x00007f001eab8a11 */ /* 0x000fe400028f0c1f */
[----:B------:R-:W-:Y:S02]  /*c260*/  @!P0 LEA.HI.X R173, R29, c[0x0][0x1fc], R28, 0x1, P6 ;  /* 0x00007f001dad8a11 */ /* 0x000fe400030f0c1c */
[----:B------:R-:W-:Y:S02]  /*c270*/  @!P0 IADD3 R2, P4, R194, UR20, RZ ;  /* 0x00000014c2028c10 */ /* 0x000fe4000ff9e0ff */
[----:B------:R-:W5:Y:S02]  /*c280*/  LDSM.16.M88.4 R144, [R192+0xc100] ;  /* 0x00c10000c090783b */ /* 0x000f640000000200 */
[----:B------:R-:W-:Y:S02]  /*c290*/  @!P0 IADD3.X R149, R199, UR7, RZ, P4, !PT ;  /* 0x00000007c7958c10 */ /* 0x000fe4000a7fe4ff */
[C---:B------:R-:W-:Y:S01]  /*c2a0*/  @!P0 LEA R168, P4, R2.reuse, c[0x0][0x1f8], 0x1 ;  /* 0x00007e0002a88a11 */ /* 0x040fe200078808ff */
[C---:B-1----:R-:W-:Y:S03]  /*c2b0*/  HMMA.16816.F32.BF16 R4, R32.reuse, R8, RZ ;  /* 0x000000082004723c */ /* 0x042fe600000418ff */
[----:B------:R-:W-:Y:S02]  /*c2c0*/  @!P0 LEA.HI.X R169, R2, c[0x0][0x1fc], R149, 0x1, P4 ;  /* 0x00007f0002a98a11 */ /* 0x000fe400020f0c95 */
[----:B------:R-:W1:Y:S01]  /*c2d0*/  LDSM.16.M88.4 R148, [R192+0xc900] ;  /* 0x00c90000c094783b */ /* 0x000e620000000200 */
[----:B------:R-:W-:Y:S02]  /*c2e0*/  @!P0 IADD3 R2, P5, R214, UR20, RZ ;  /* 0x00000014d6028c10 */ /* 0x000fe4000ffbe0ff */
[C---:B------:R-:W-:Y:S04]  /*c2f0*/  HMMA.16816.F32.BF16 R8, R32.reuse, R10, RZ ;  /* 0x0000000a2008723c */ /* 0x040fe800000418ff */
[----:B------:R-:W-:Y:S04]  /*c300*/  @!P0 IADD3.X R153, R213, UR7, RZ, P5, !PT ;  /* 0x00000007d5998c10 */ /* 0x000fe8000affe4ff */
[C---:B--2---:R-:W-:Y:S08]  /*c310*/  HMMA.16816.F32.BF16 R12, R32.reuse, R16, RZ ;  /* 0x00000010200c723c */ /* 0x044ff000000418ff */
[C---:B------:R-:W-:Y:S08]  /*c320*/  HMMA.16816.F32.BF16 R16, R32.reuse, R18, RZ ;  /* 0x000000122010723c */ /* 0x040ff000000418ff */
[C---:B---3--:R-:W-:Y:S08]  /*c330*/  HMMA.16816.F32.BF16 R20, R32.reuse, R24, RZ ;  /* 0x000000182014723c */ /* 0x048ff000000418ff */
[C---:B------:R-:W-:Y:S08]  /*c340*/  HMMA.16816.F32.BF16 R24, R32.reuse, R26, RZ ;  /* 0x0000001a2018723c */ /* 0x040ff000000418ff */
[C---:B----4-:R-:W-:Y:S07]  /*c350*/  HMMA.16816.F32.BF16 R28, R32.reuse, R136, RZ ;  /* 0x00000088201c723c */ /* 0x050fee00000418ff */
[----:B------:R-:W-:Y:S01]  /*c360*/  @!P0 IADD3 R137, P4, R207, UR20, RZ ;  /* 0x00000014cf898c10 */ /* 0x000fe2000ff9e0ff */
[----:B------:R-:W-:Y:S04]  /*c370*/  HMMA.16816.F32.BF16 R32, R32, R138, RZ ;  /* 0x0000008a2020723c */ /* 0x000fe800000418ff */
[----:B------:R-:W-:Y:S02]  /*c380*/  @!P0 LEA R178, P6, R137, c[0x0][0x1f8], 0x1 ;  /* 0x00007e0089b28a11 */ /* 0x000fe400078c08ff */
[----:B------:R-:W-:Y:S02]  /*c390*/  @!P0 IADD3.X R136, R215, UR7, RZ, P4, !PT ;  /* 0x00000007d7888c10 */ /* 0x000fe4000a7fe4ff */
[C---:B-----5:R-:W-:Y:S05]  /*c3a0*/  HMMA.16816.F32.BF16 R4, R140.reuse, R144, R4 ;  /* 0x000000908c04723c */ /* 0x060fea0000041804 */
[C---:B------:R-:W-:Y:S02]  /*c3b0*/  @!P0 LEA R180, P4, R2.reuse, c[0x0][0x1f8], 0x1 ;  /* 0x00007e0002b48a11 */ /* 0x040fe400078808ff */
[----:B------:R-:W-:Y:S01]  /*c3c0*/  @!P0 LEA.HI.X R179, R137, c[0x0][0x1fc], R136, 0x1, P6 ;  /* 0x00007f0089b38a11 */ /* 0x000fe200030f0c88 */
[C---:B------:R-:W-:Y:S01]  /*c3d0*/  HMMA.16816.F32.BF16 R8, R140.reuse, R146, R8 ;  /* 0x000000928c08723c */ /* 0x040fe20000041808 */
[----:B------:R-:W2:Y:S03]  /*c3e0*/  LDSM.16.M88.4 R136, [R192+0xd100] ;  /* 0x00d10000c088783b */ /* 0x000ea60000000200 */
[----:B------:R-:W-:Y:S01]  /*c3f0*/  @!P0 LEA.HI.X R181, R2, c[0x0][0x1fc], R153, 0x1, P4 ;  /* 0x00007f0002b58a11 */ /* 0x000fe200020f0c99 */
[C---:B------:R-:W-:Y:S03]  /*c400*/  IMAD.IADD R2, R133.reuse, 0x1, R192 ;  /* 0x0000000185027824 */ /* 0x040fe600078e02c0 */
[C---:B-1----:R-:W-:Y:S01]  /*c410*/  HMMA.16816.F32.BF16 R12, R140.reuse, R148, R12 ;  /* 0x000000948c0c723c */ /* 0x042fe2000004180c */
[----:B------:R-:W1:Y:S07]  /*c420*/  LDSM.16.M88.4 R152, [R192+0xd900] ;  /* 0x00d90000c098783b */ /* 0x000e6e0000000200 */
[C---:B------:R-:W-:Y:S01]  /*c430*/  HMMA.16816.F32.BF16 R16, R140.reuse, R150, R16 ;  /* 0x000000968c10723c */ /* 0x040fe20000041810 */
[----:B------:R-:W-:Y:S01]  /*c440*/  @!PT LDS RZ, [RZ] ;  /* 0x00000000fffff984 */ /* 0x000fe20000000800 */
[----:B------:R-:W-:Y:S01]  /*c450*/  @!PT LDS RZ, [RZ] ;  /* 0x00000000fffff984 */ /* 0x000fe20000000800 */
[----:B------:R-:W-:Y:S01]  /*c460*/  @!PT LDS RZ, [RZ] ;  /* 0x00000000fffff984 */ /* 0x000fe20000000800 */
[----:B------:R3:W-:Y:S07]  /*c470*/  @!P0 LDGSTS.E.BYPASS.LTC128B.128 [R175], [R176.64], !P3 ;  /* 0x00000000b0af8fae */ /* 0x0007ee000d901d52 */
[----:B------:R3:W-:Y:S07]  /*c480*/  @!P0 LDGSTS.E.BYPASS.LTC128B.128 [R175+0x2000], [R172.64], !P2 ;  /* 0x02000000acaf8fae */ /* 0x0007ee000d101d52 */
[----:B------:R4:W-:Y:S07]  /*c490*/  @!P0 LDGSTS.E.BYPASS.LTC128B.128 [R175+0x4000], [R170.64], !P1 ;  /* 0x04000000aaaf8fae */ /* 0x0009ee000c901d52 */
[----:B------:R4:W-:Y:S01]  /*c4a0*/  @!P0 LDGSTS.E.BYPASS.LTC128B.128 [R175+0x1000], [R168.64], !P3 ;  /* 0x01000000a8af8fae */ /* 0x0009e2000d901d52 */
[C---:B--2---:R-:W-:Y:S06]  /*c4b0*/  HMMA.16816.F32.BF16 R20, R140.reuse, R136, R20 ;  /* 0x000000888c14723c */ /* 0x044fec0000041814 */
[----:B------:R3:W-:Y:S02]  /*c4c0*/  @!P0 LDGSTS.E.BYPASS.LTC128B.128 [R175+0x3000], [R178.64], !P2 ;  /* 0x03000000b2af8fae */ /* 0x0007e4000d101d52 */
[C---:B------:R-:W-:Y:S05]  /*c4d0*/  HMMA.16816.F32.BF16 R24, R140.reuse, R138, R24 ;  /* 0x0000008a8c18723c */ /* 0x040fea0000041818 */
[----:B------:R3:W-:Y:S01]  /*c4e0*/  @!P0 LDGSTS.E.BYPASS.LTC128B.128 [R175+0x5000], [R180.64], !P1 ;  /* 0x05000000b4af8fae */ /* 0x0007e2000c901d52 */
[----:B------:R-:W-:Y:S02]  /*c4f0*/  PLOP3.LUT P0, PT, PT, PT, UP3, 0x80, 0x0 ;  /* 0x000000000000781c */ /* 0x000fe40003f0f038 */
[C---:B-1----:R-:W-:Y:S04]  /*c500*/  HMMA.16816.F32.BF16 R28, R140.reuse, R152, R28 ;  /* 0x000000988c1c723c */ /* 0x042fe8000004181c */
[----:B------:R-:W-:Y:S04]  /*c510*/  LDSM.16.M88.4 R156, [R185] ;  /* 0x00000000b99c783b */ /* 0x000fe80000000200 */
[----:B------:R-:W-:Y:S03]  /*c520*/  HMMA.16816.F32.BF16 R32, R140, R154, R32 ;  /* 0x0000009a8c20723c */ /* 0x000fe60000041820 */
[----:B------:R-:W1:Y:S07]  /*c530*/  LDSM.16.M88.4 R160, [R0+0xc100] ;  /* 0x00c1000000a0783b */ /* 0x000e6e0000000200 */
[----:B------:R-:W2:Y:S07]  /*c540*/  LDSM.16.M88.4 R164, [R0+0xc900] ;  /* 0x00c9000000a4783b */ /* 0x000eae0000000200 */
[----:B------:R-:W5:Y:S07]  /*c550*/  LDSM.16.M88.4 R144, [R0+0xd100] ;  /* 0x00d100000090783b */ /* 0x000f6e0000000200 */
[----:B------:R-:W3:Y:S07]  /*c560*/  LDSM.16.M88.4 R148, [R0+0xd900] ;  /* 0x00d900000094783b */ /* 0x000eee0000000200 */
[----:B------:R-:W-:Y:S07]  /*c570*/  LDSM.16.M88.4 R136, [R184] ;  /* 0x00000000b888783b */ /* 0x000fee0000000200 */
[----:B----4-:R-:W4:Y:S01]  /*c580*/  LDSM.16.M88.4 R168, [R2+0xc100] ;  /* 0x00c1000002a8783b */ /* 0x010f220000000200 */
[C---:B-1----:R-:W-:Y:S06]  /*c590*/  HMMA.16816.F32.BF16 R4, R156.reuse, R160, R4 ;  /* 0x000000a09c04723c */ /* 0x042fec0000041804 */
[----:B------:R-:W1:Y:S02]  /*c5a0*/  LDSM.16.M88.4 R140, [R2+0xc900] ;  /* 0x00c90000028c783b */ /* 0x000e640000000200 */
[C---:B------:R-:W-:Y:S05]  /*c5b0*/  HMMA.16816.F32.BF16 R8, R156.reuse, R162, R8 ;  /* 0x000000a29c08723c */ /* 0x040fea0000041808 */
[----:B------:R-:W1:Y:S03]  /*c5c0*/  LDSM.16.M88.4 R152, [R2+0xd100] ;  /* 0x00d100000298783b */ /* 0x000e660000000200 */
[C---:B--2---:R-:W-:Y:S04]  /*c5d0*/  HMMA.16816.F32.BF16 R12, R156.reuse, R164, R12 ;  /* 0x000000a49c0c723c */ /* 0x044fe8000004180c */
[----:B------:R-:W2:Y:S04]  /*c5e0*/  LDSM.16.M88.4 R160, [R2+0xd900] ;  /* 0x00d9000002a0783b */ /* 0x000ea80000000200 */
[C---:B------:R-:W-:Y:S03]  /*c5f0*/  HMMA.16816.F32.BF16 R16, R156.reuse, R166, R16 ;  /* 0x000000a69c10723c */ /* 0x040fe60000041810 */
[----:B------:R-:W-:Y:S05]  /*c600*/  LDSM.16.M88.4 R164, [R188+UR4+0xe100] ;  /* 0x00e10004bca4783b */ /* 0x000fea0008000200 */
[C---:B-----5:R-:W-:Y:S02]  /*c610*/  HMMA.16816.F32.BF16 R20, R156.reuse, R144, R20 ;  /* 0x000000909c14723c */ /* 0x060fe40000041814 */
[----:B---3--:R-:W-:Y:S06]  /*c620*/  LDSM.16.M88.4 R172, [R192+0xf900] ;  /* 0x00f90000c0ac783b */ /* 0x008fec0000000200 */
[C---:B------:R-:W-:Y:S01]  /*c630*/  HMMA.16816.F32.BF16 R24, R156.reuse, R146, R24 ;  /* 0x000000929c18723c */ /* 0x040fe20000041818 */
[----:B------:R-:W3:Y:S07]  /*c640*/  LDSM.16.M88.4 R144, [R190+0x4000] ;  /* 0x00400000be90783b */ /* 0x000eee0000000200 */
[C---:B------:R-:W-:Y:S01]  /*c650*/  HMMA.16816.F32.BF16 R28, R156.reuse, R148, R28 ;  /* 0x000000949c1c723c */ /* 0x040fe2000004181c */
[----:B------:R-:W-:Y:S07]  /*c660*/  LDSM.16.M88.4 R176, [R190+0x8000] ;  /* 0x00800000beb0783b */ /* 0x000fee0000000200 */
[----:B------:R-:W-:Y:S01]  /*c670*/  HMMA.16816.F32.BF16 R32, R156, R150, R32 ;  /* 0x000000969c20723c */ /* 0x000fe20000041820 */
[----:B------:R-:W5:Y:S07]  /*c680*/  LDSM.16.M88.4 R148, [R188+UR4+0xe900] ;  /* 0x00e90004bc94783b */ /* 0x000f6e0008000200 */
[C---:B----4-:R-:W-:Y:S01]  /*c690*/  HMMA.16816.F32.BF16 R4, R136.reuse, R168, R4 ;  /* 0x000000a88804723c */ /* 0x050fe20000041804 */
[----:B------:R-:W4:Y:S07]  /*c6a0*/  LDSM.16.M88.4 R156, [R188+UR4+0xf100] ;  /* 0x00f10004bc9c783b */ /* 0x000f2e0008000200 */
[C---:B------:R-:W-:Y:S01]  /*c6b0*/  HMMA.16816.F32.BF16 R8, R136.reuse, R170, R8 ;  /* 0x000000aa8808723c */ /* 0x040fe20000041808 */
[----:B------:R-:W3:Y:S07]  /*c6c0*/  LDSM.16.M88.4 R168, [R188+UR4+0xf900] ;  /* 0x00f90004bca8783b */ /* 0x000eee0008000200 */
[C---:B-1----:R-:W-:Y:S01]  /*c6d0*/  HMMA.16816.F32.BF16 R12, R136.reuse, R140, R12 ;  /* 0x0000008c880c723c */ /* 0x042fe2000004180c */
[----:B------:R-:W-:Y:S07]  /*c6e0*/  LDSM.16.M88.4 R180, [R188+UR4+0x10100] ;  /* 0x01010004bcb4783b */ /* 0x000fee0008000200 */
[C---:B------:R-:W-:Y:S01]  /*c6f0*/  HMMA.16816.F32.BF16 R16, R136.reuse, R142, R16 ;  /* 0x0000008e8810723c */ /* 0x040fe20000041810 */
[----:B------:R-:W-:Y:S07]  /*c700*/  LDSM.16.M88.4 R140, [R192+0xe100] ;  /* 0x00e10000c08c783b */ /* 0x000fee0000000200 */
[C---:B------:R-:W-:Y:S01]  /*c710*/  HMMA.16816.F32.BF16 R20, R136.reuse, R152, R20 ;  /* 0x000000988814723c */ /* 0x040fe20000041814 */
[----:B------:R-:W0:Y:S07]  /*c720*/  LDGDEPBAR ;  /* 0x00000000000079af */ /* 0x000e2e0000000000 */
[C---:B------:R-:W-:Y:S01]  /*c730*/  HMMA.16816.F32.BF16 R24, R136.reuse, R154, R24 ;  /* 0x0000009a8818723c */ /* 0x040fe20000041818 */
[----:B------:R-:W-:Y:S07]  /*c740*/  LDSM.16.M88.4 R152, [R192+0xe900] ;  /* 0x00e90000c098783b */ /* 0x000fee0000000200 */
[C---:B--2---:R-:W-:Y:S08]  /*c750*/  HMMA.16816.F32.BF16 R28, R136.reuse, R160, R28 ;  /* 0x000000a0881c723c */ /* 0x044ff0000004181c */
[----:B------:R-:W-:Y:S01]  /*c760*/  HMMA.16816.F32.BF16 R32, R136, R162, R32 ;  /* 0x000000a28820723c */ /* 0x000fe20000041820 */
[----:B------:R-:W1:Y:S07]  /*c770*/  LDSM.16.M88.4 R136, [R186+0x4000] ;  /* 0x00400000ba88783b */ /* 0x000e6e0000000200 */
[C---:B---3--:R-:W-:Y:S01]  /*c780*/  HMMA.16816.F32.BF16 R4, R144.reuse, R164, R4 ;  /* 0x000000a49004723c */ /* 0x048fe20000041804 */
[----:B------:R-:W2:Y:S07]  /*c790*/  LDSM.16.M88.4 R160, [R192+0xf100] ;  /* 0x00f10000c0a0783b */ /* 0x000eae0000000200 */
[C---:B------:R-:W-:Y:S01]  /*c7a0*/  HMMA.16816.F32.BF16 R8, R144.reuse, R166, R8 ;  /* 0x000000a69008723c */ /* 0x040fe20000041808 */
[----:B------:R-:W-:Y:S07]  /*c7b0*/  LDSM.16.M88.4 R164, [R2+0xe100] ;  /* 0x00e1000002a4783b */ /* 0x000fee0000000200 */
[C---:B-----5:R-:W-:Y:S08]  /*c7c0*/  HMMA.16816.F32.BF16 R12, R144.reuse, R148, R12 ;  /* 0x00000094900c723c */ /* 0x060ff0000004180c */
[C---:B------:R-:W-:Y:S01]  /*c7d0*/  HMMA.16816.F32.BF16 R16, R144.reuse, R150, R16 ;  /* 0x000000969010723c */ /* 0x040fe20000041810 */
[----:B------:R-:W-:Y:S07]  /*c7e0*/  LDSM.16.M88.4 R148, [R185+0x4000] ;  /* 0x00400000b994783b */ /* 0x000fee0000000200 */
[C---:B----4-:R-:W-:Y:S08]  /*c7f0*/  HMMA.16816.F32.BF16 R20, R144.reuse, R156, R20 ;  /* 0x0000009c9014723c */ /* 0x050ff00000041814 */
[C---:B------:R-:W-:Y:S01]  /*c800*/  HMMA.16816.F32.BF16 R24, R144.reuse, R158, R24 ;  /* 0x0000009e9018723c */ /* 0x040fe20000041818 */
[----:B------:R-:W3:Y:S07]  /*c810*/  LDSM.16.M88.4 R156, [R0+0xe100] ;  /* 0x00e10000009c783b */ /* 0x000eee0000000200 */
        /* <DEDUP_REMOVED lines=9> */
[C---:B--2---:R-:W-:Y:S08]  /*c8b0*/  HMMA.16816.F32.BF16 R20, R136.reuse, R160, R20 ;  /* 0x000000a08814723c */ /* 0x044ff00000041814 */
[C---:B------:R-:W-:Y:S01]  /*c8c0*/  HMMA.16816.F32.BF16 R24, R136.reuse, R162, R24 ;  /* 0x000000a28818723c */ /* 0x040fe20000041818 */
[----:B------:R-:W2:Y:S07]  /*c8d0*/  LDSM.16.M88.4 R160, [R184+0x4000] ;  /* 0x00400000b8a0783b */ /* 0x000eae0000000200 */
[C---:B------:R-:W-:Y:S08]  /*c8e0*/  HMMA.16816.F32.BF16 R28, R136.reuse, R172, R28 ;  /* 0x000000ac881c723c */ /* 0x040ff0000004181c */
[----:B------:R-:W-:Y:S07]  /*c8f0*/  HMMA.16816.F32.BF16 R32, R136, R174, R32 ;  /* 0x000000ae8820723c */ /* 0x000fee0000041820 */
[----:B------:R-:W-:Y:S01]  /*c900*/  IADD3 R136, R133, UR4, R188 ;  /* 0x0000000485887c10 */ /* 0x000fe2000fffe0bc */
[C---:B---3--:R-:W-:Y:S05]  /*c910*/  HMMA.16816.F32.BF16 R4, R148.reuse, R156, R4 ;  /* 0x0000009c9404723c */ /* 0x048fea0000041804 */
[----:B------:R-:W-:Y:S03]  /*c920*/  IADD3 R191, R189, R136, RZ ;  /* 0x00000088bdbf7210 */ /* 0x000fe60007ffe0ff */
[C---:B------:R-:W-:Y:S01]  /*c930*/  HMMA.16816.F32.BF16 R8, R148.reuse, R158, R8 ;  /* 0x0000009e9408723c */ /* 0x040fe20000041808 */
[----:B------:R-:W-:Y:S07]  /*c940*/  LDSM.16.M88.4 R156, [R192+0x10100] ;  /* 0x01010000c09c783b */ /* 0x000fee0000000200 */
[C---:B-1----:R-:W-:Y:S01]  /*c950*/  HMMA.16816.F32.BF16 R12, R148.reuse, R140, R12 ;  /* 0x0000008c940c723c */ /* 0x042fe2000004180c */
[----:B------:R-:W1:Y:S07]  /*c960*/  LDSM.16.M88.4 R136, [R191+0xe900] ;  /* 0x00e90000bf88783b */ /* 0x000e6e0000000200 */
[C---:B------:R-:W-:Y:S01]  /*c970*/  HMMA.16816.F32.BF16 R16, R148.reuse, R142, R16 ;  /* 0x0000008e9410723c */ /* 0x040fe20000041810 */
[----:B------:R-:W3:Y:S07]  /*c980*/  LDSM.16.M88.4 R168, [R191+0xf100] ;  /* 0x00f10000bfa8783b */ /* 0x000eee0000000200 */
[C---:B------:R-:W-:Y:S01]  /*c990*/  HMMA.16816.F32.BF16 R20, R148.reuse, R144, R20 ;  /* 0x000000909414723c */ /* 0x040fe20000041814 */
[----:B------:R-:W5:Y:S07]  /*c9a0*/  LDSM.16.M88.4 R172, [R191+0xf900] ;  /* 0x00f90000bfac783b */ /* 0x000f6e0000000200 */
[C---:B------:R-:W-:Y:S01]  /*c9b0*/  HMMA.16816.F32.BF16 R24, R148.reuse, R146, R24 ;  /* 0x000000929418723c */ /* 0x040fe20000041818 */
[----:B------:R-:W3:Y:S07]  /*c9c0*/  LDSM.16.M88.4 R140, [R188+UR4+0x10900] ;  /* 0x01090004bc8c783b */ /* 0x000eee0008000200 */
[C---:B----4-:R-:W-:Y:S01]  /*c9d0*/  HMMA.16816.F32.BF16 R28, R148.reuse, R152, R28 ;  /* 0x00000098941c723c */ /* 0x050fe2000004181c */
[----:B------:R-:W4:Y:S07]  /*c9e0*/  LDSM.16.M88.4 R144, [R188+UR4+0x11100] ;  /* 0x01110004bc90783b */ /* 0x000f2e0008000200 */
[----:B------:R-:W-:Y:S01]  /*c9f0*/  HMMA.16816.F32.BF16 R32, R148, R154, R32 ;  /* 0x0000009a9420723c */ /* 0x000fe20000041820 */
[----:B------:R-:W4:Y:S07]  /*ca00*/  LDSM.16.M88.4 R148, [R188+UR4+0x11900] ;  /* 0x01190004bc94783b */ /* 0x000f2e0008000200 */
[C---:B--2---:R-:W-:Y:S01]  /*ca10*/  HMMA.16816.F32.BF16 R4, R160.reuse, R164, R4 ;  /* 0x000000a4a004723c */ /* 0x044fe20000041804 */
[----:B------:R-:W2:Y:S07]  /*ca20*/  LDSM.16.M88.4 R152, [R186+0x8000] ;  /* 0x00800000ba98783b */ /* 0x000eae0000000200 */
[C---:B------:R-:W-:Y:S01]  /*ca30*/  HMMA.16816.F32.BF16 R8, R160.reuse, R166, R8 ;  /* 0x000000a6a008723c */ /* 0x040fe20000041808 */
[----:B------:R-:W-:Y:S07]  /*ca40*/  LDSM.16.M88.4 R164, [R192+0x11900] ;  /* 0x01190000c0a4783b */ /* 0x000fee0000000200 */
[C---:B-1----:R-:W-:Y:S08]  /*ca50*/  HMMA.16816.F32.BF16 R12, R160.reuse, R136, R12 ;  /* 0x00000088a00c723c */ /* 0x042ff0000004180c */
[C---:B------:R-:W-:Y:S01]  /*ca60*/  HMMA.16816.F32.BF16 R16, R160.reuse, R138, R16 ;  /* 0x0000008aa010723c */ /* 0x040fe20000041810 */
[----:B------:R-:W1:Y:S07]  /*ca70*/  LDSM.16.M88.4 R136, [R192+0x10900] ;  /* 0x01090000c088783b */ /* 0x000e6e0000000200 */
[C---:B---3--:R-:W-:Y:S08]  /*ca80*/  HMMA.16816.F32.BF16 R20, R160.reuse, R168, R20 ;  /* 0x000000a8a014723c */ /* 0x048ff00000041814 */
[C---:B------:R-:W-:Y:S01]  /*ca90*/  HMMA.16816.F32.BF16 R24, R160.reuse, R170, R24 ;  /* 0x000000aaa018723c */ /* 0x040fe20000041818 */
[----:B------:R-:W-:Y:S07]  /*caa0*/  LDSM.16.M88.4 R168, [R185+0x8000] ;  /* 0x00800000b9a8783b */ /* 0x000fee0000000200 */
[C---:B-----5:R-:W-:Y:S08]  /*cab0*/  HMMA.16816.F32.BF16 R28, R160.reuse, R172, R28 ;  /* 0x000000aca01c723c */ /* 0x060ff0000004181c */
[----:B------:R-:W-:Y:S01]  /*cac0*/  HMMA.16816.F32.BF16 R32, R160, R174, R32 ;  /* 0x000000aea020723c */ /* 0x000fe20000041820 */
[----:B------:R-:W3:Y:S07]  /*cad0*/  LDSM.16.M88.4 R160, [R192+0x11100] ;  /* 0x01110000c0a0783b */ /* 0x000eee0000000200 */
[C---:B------:R-:W-:Y:S01]  /*cae0*/  HMMA.16816.F32.BF16 R4, R176.reuse, R180, R4 ;  /* 0x000000b4b004723c */ /* 0x040fe20000041804 */
[----:B------:R-:W5:Y:S07]  /*caf0*/  LDSM.16.M88.4 R172, [R0+0x10100] ;  /* 0x0101000000ac783b */ /* 0x000f6e0000000200 */
[C---:B------:R-:W-:Y:S01]  /*cb00*/  HMMA.16816.F32.BF16 R8, R176.reuse, R182, R8 ;  /* 0x000000b6b008723c */ /* 0x040fe20000041808 */
[----:B------:R-:W-:Y:S07]  /*cb10*/  LDSM.16.M88.4 R180, [R2+0x10100] ;  /* 0x0101000002b4783b */ /* 0x000fee0000000200 */
[C---:B------:R-:W-:Y:S08]  /*cb20*/  HMMA.16816.F32.BF16 R12, R176.reuse, R140, R12 ;  /* 0x0000008cb00c723c */ /* 0x040ff0000004180c */
[C---:B------:R-:W-:Y:S01]  /*cb30*/  HMMA.16816.F32.BF16 R16, R176.reuse, R142, R16 ;  /* 0x0000008eb010723c */ /* 0x040fe20000041810 */
[----:B------:R-:W1:Y:S07]  /*cb40*/  LDSM.16.M88.4 R140, [R0+0x10900] ;  /* 0x01090000008c783b */ /* 0x000e6e0000000200 */
[C---:B----4-:R-:W-:Y:S08]  /*cb50*/  HMMA.16816.F32.BF16 R20, R176.reuse, R144, R20 ;  /* 0x00000090b014723c */ /* 0x050ff00000041814 */
[C---:B------:R-:W-:Y:S01]  /*cb60*/  HMMA.16816.F32.BF16 R24, R176.reuse, R146, R24 ;  /* 0x00000092b018723c */ /* 0x040fe20000041818 */
[----:B------:R-:W4:Y:S07]  /*cb70*/  LDSM.16.M88.4 R144, [R0+0x11100] ;  /* 0x011100000090783b */ /* 0x000f2e0000000200 */
[C---:B------:R-:W-:Y:S08]  /*cb80*/  HMMA.16816.F32.BF16 R28, R176.reuse, R148, R28 ;  /* 0x00000094b01c723c */ /* 0x040ff0000004181c */
[----:B------:R-:W-:Y:S01]  /*cb90*/  HMMA.16816.F32.BF16 R32, R176, R150, R32 ;  /* 0x00000096b020723c */ /* 0x000fe20000041820 */
[----:B------:R-:W3:Y:S07]  /*cba0*/  LDSM.16.M88.4 R148, [R0+0x11900] ;  /* 0x011900000094783b */ /* 0x000eee0000000200 */
[----:B------:R-:W4:Y:S01]  /*cbb0*/  LDSM.16.M88.4 R176, [R184+0x8000] ;  /* 0x00800000b8b0783b */ /* 0x000f220000000200 */
[C---:B--2---:R-:W-:Y:S08]  /*cbc0*/  HMMA.16816.F32.BF16 R4, R152.reuse, R156, R4 ;  /* 0x0000009c9804723c */ /* 0x044ff00000041804 */
[C---:B------:R-:W-:Y:S08]  /*cbd0*/  HMMA.16816.F32.BF16 R8, R152.reuse, R158, R8 ;  /* 0x0000009e9808723c */ /* 0x040ff00000041808 */
[C---:B-1----:R-:W-:Y:S08]  /*cbe0*/  HMMA.16816.F32.BF16 R12, R152.reuse, R136, R12 ;  /* 0x00000088980c723c */ /* 0x042ff0000004180c */
[C---:B------:R-:W-:Y:S01]  /*cbf0*/  HMMA.16816.F32.BF16 R16, R152.reuse, R138, R16 ;  /* 0x0000008a9810723c */ /* 0x040fe20000041810 */
[----:B------:R-:W1:Y:S07]  /*cc00*/  LDSM.16.M88.4 R136, [R191+0x10900] ;  /* 0x01090000bf88783b */ /* 0x000e6e0000000200 */
[C---:B---3--:R-:W-:Y:S08]  /*cc10*/  HMMA.16816.F32.BF16 R20, R152.reuse, R160, R20 ;  /* 0x000000a09814723c */ /* 0x048ff00000041814 */
[C---:B------:R-:W-:Y:S08]  /*cc20*/  HMMA.16816.F32.BF16 R24, R152.reuse, R162, R24 ;  /* 0x000000a29818723c */ /* 0x040ff00000041818 */
[C---:B------:R-:W-:Y:S08]  /*cc30*/  HMMA.16816.F32.BF16 R28, R152.reuse, R164, R28 ;  /* 0x000000a4981c723c */ /* 0x040ff0000004181c */
[----:B------:R-:W-:Y:S08]  /*cc40*/  HMMA.16816.F32.BF16 R32, R152, R166, R32 ;  /* 0x000000a69820723c */ /* 0x000ff00000041820 */
[C---:B-----5:R-:W-:Y:S08]  /*cc50*/  HMMA.16816.F32.BF16 R4, R168.reuse, R172, R4 ;  /* 0x000000aca804723c */ /* 0x060ff00000041804 */
[C---:B------:R-:W-:Y:S08]  /*cc60*/  HMMA.16816.F32.BF16 R8, R168.reuse, R174, R8 ;  /* 0x000000aea808723c */ /* 0x040ff00000041808 */
[C---:B------:R-:W-:Y:S08]  /*cc70*/  HMMA.16816.F32.BF16 R12, R168.reuse, R140, R12 ;  /* 0x0000008ca80c723c */ /* 0x040ff0000004180c */
[C---:B------:R-:W-:Y:S08]  /*cc80*/  HMMA.16816.F32.BF16 R16, R168.reuse, R142, R16 ;  /* 0x0000008ea810723c */ /* 0x040ff00000041810 */
[C---:B----4-:R-:W-:Y:S08]  /*cc90*/  HMMA.16816.F32.BF16 R20, R168.reuse, R144, R20 ;  /* 0x00000090a814723c */ /* 0x050ff00000041814 */
[C---:B------:R-:W-:Y:S08]  /*cca0*/  HMMA.16816.F32.BF16 R24, R168.reuse, R146, R24 ;  /* 0x00000092a818723c */ /* 0x040ff00000041818 */
[C---:B------:R-:W-:Y:S08]  /*ccb0*/  HMMA.16816.F32.BF16 R28, R168.reuse, R148, R28 ;  /* 0x00000094a81c723c */ /* 0x040ff0000004181c */
[----:B------:R-:W-:Y:S08]  /*ccc0*/  HMMA.16816.F32.BF16 R32, R168, R150, R32 ;  /* 0x00000096a820723c */ /* 0x000ff00000041820 */
[C---:B------:R-:W-:Y:S08]  /*ccd0*/  HMMA.16816.F32.BF16 R4, R176.reuse, R180, R4 ;  /* 0x000000b4b004723c */ /* 0x040ff00000041804 */
[C---:B------:R-:W-:Y:S08]  /*cce0*/  HMMA.16816.F32.BF16 R8, R176.reuse, R182, R8 ;  /* 0x000000b6b008723c */ /* 0x040ff00000041808 */
[C---:B-1----:R-:W-:Y:S08]  /*ccf0*/  HMMA.16816.F32.BF16 R12, R176.reuse, R136, R12 ;  /* 0x00000088b00c723c */ /* 0x042ff0000004180c */
        /* <DEDUP_REMOVED lines=18> */
[----:B------:R-:W-:Y:S03]  /*ce20*/  FMUL.FTZ R14, R17, c[0x0][0x320] ;  /* 0x0000c800110e7a20 */ /* 0x000fe60000410000 */
[----:B------:R5:W1:Y:S10]  /*ce30*/  MUFU.TANH R137, R11 ;  /* 0x0000000b00897308 */ /* 0x000a740000002400 */
[----:B------:R-:W1:Y:S10]  /*ce40*/  MUFU.TANH R141, R141 ;  /* 0x0000008d008d7308 */ /* 0x000e740000002400 */
[----:B------:R-:W1:Y:S01]  /*ce50*/  MUFU.TANH R0, R0 ;  /* 0x0000000000007308 */ /* 0x000e620000002400 */
[C---:B---3--:R-:W-:Y:S01]  /*ce60*/  HMMA.16816.F32.BF16 R20, R176.reuse, R4, R20 ;  /* 0x00000004b014723c */ /* 0x048fe20000041814 */
[----:B-----5:R-:W3:Y:S08]  /*ce70*/  LDSM.16.M88.4 R8, [R191+0x11900] ;  /* 0x01190000bf08783b */ /* 0x020ef00000000200 */
[----:B------:R-:W1:Y:S01]  /*ce80*/  MUFU.TANH R2, R2 ;  /* 0x0000000200027308 */ /* 0x000e620000002400 */
[C---:B------:R-:W-:Y:S03]  /*ce90*/  HMMA.16816.F32.BF16 R24, R176.reuse, R6, R24 ;  /* 0x00000006b018723c */ /* 0x040fe60000041818 */
[----:B------:R-:W-:Y:S02]  /*cea0*/  FMUL.FTZ R5, R18, c[0x0][0x320] ;  /* 0x0000c80012057a20 */ /* 0x000fe40000410000 */
[----:B------:R-:W-:Y:S04]  /*ceb0*/  FMUL.FTZ R4, R19, c[0x0][0x320] ;  /* 0x0000c80013047a20 */ /* 0x000fe80000410000 */
[----:B------:R-:W1:Y:S05]  /*cec0*/  MUFU.TANH R142, R142 ;  /* 0x0000008e008e7308 */ /* 0x000e6a0000002400 */
[----:B------:R-:W-:Y:S02]  /*ced0*/  FMUL.FTZ R7, R20, c[0x0][0x320] ;  /* 0x0000c80014077a20 */ /* 0x000fe40000410000 */
[----:B------:R-:W-:Y:S03]  /*cee0*/  IMAD.MOV.U32 R20, RZ, RZ, R200 ;  /* 0x000000ffff147224 */ /* 0x000fe600078e00c8 */
[----:B------:R-:W1:Y:S01]  /*cef0*/  MUFU.TANH R173, R173 ;  /* 0x000000ad00ad7308 */ /* 0x000e620000002400 */
[----:B------:R-:W-:Y:S01]  /*cf00*/  @P0 MOV R20, R208 ;  /* 0x000000d000140202 */ /* 0x000fe20000000f00 */
[----:B------:R-:W-:Y:S01]  /*cf10*/  FMUL.FTZ R6, R22, c[0x0][0x320] ;  /* 0x0000c80016067a20 */ /* 0x000fe20000410000 */
[----:B------:R-:W-:Y:S01]  /*cf20*/  PLOP3.LUT P0, PT, PT, PT, UP2, 0x40, 0x0 ;  /* 0x000000000000781c */ /* 0x000fe20003f0e828 */
[----:B------:R-:W-:Y:S02]  /*cf30*/  FMUL.FTZ R21, R21, c[0x0][0x320] ;  /* 0x0000c80015157a20 */ /* 0x000fe40000410000 */
[----:B------:R-:W-:Y:S02]  /*cf40*/  FMUL.FTZ R157, R24, c[0x0][0x320] ;  /* 0x0000c800189d7a20 */ /* 0x000fe40000410000 */
[----:B------:R-:W-:Y:S02]  /*cf50*/  FMUL.FTZ R23, R23, c[0x0][0x320] ;  /* 0x0000c80017177a20 */ /* 0x000fe40000410000 */
[----:B------:R-:W1:Y:S01]  /*cf60*/  MUFU.TANH R171, R171 ;  /* 0x000000ab00ab7308 */ /* 0x000e620000002400 */
[----:B------:R-:W-:Y:S02]  /*cf70*/  FMUL.FTZ R25, R25, c[0x0][0x320] ;  /* 0x0000c80019197a20 */ /* 0x000fe40000410000 */
[----:B------:R-:W-:Y:S01]  /*cf80*/  FMUL.FTZ R26, R26, c[0x0][0x320] ;  /* 0x0000c8001a1a7a20 */ /* 0x000fe20000410000 */
[C---:B---3--:R-:W-:Y:S01]  /*cf90*/  HMMA.16816.F32.BF16 R28, R176.reuse, R8, R28 ;  /* 0x00000008b01c723c */ /* 0x048fe2000004181c */
[----:B------:R-:W3:Y:S02]  /*cfa0*/  SHFL.IDX PT, R9, R20, RZ, 0x1c1f ;  /* 0x001c1fff14097589 */ /* 0x000ee400000e0000 */
[----:B------:R-:W-:Y:S03]  /*cfb0*/  FMUL.FTZ R27, R27, c[0x0][0x320] ;  /* 0x0000c8001b1b7a20 */ /* 0x000fe60000410000 */
[----:B------:R-:W1:Y:S01]  /*cfc0*/  MUFU.TANH R174, R174 ;  /* 0x000000ae00ae7308 */ /* 0x000e620000002400 */
[----:B------:R-:W-:Y:S01]  /*cfd0*/  IMAD.U32 R8, RZ, RZ, UR6 ;  /* 0x00000006ff087e24 */ /* 0x000fe2000f8e00ff */
[----:B------:R-:W-:Y:S01]  /*cfe0*/  HMMA.16816.F32.BF16 R32, R176, R10, R32 ;  /* 0x0000000ab020723c */ /* 0x000fe20000041820 */
[----:B------:R-:W-:Y:S04]  /*cff0*/  UIADD3 UR6, UR15, 0x1, URZ ;  /* 0x000000010f067890 */ /* 0x000fe8000fffe03f */
[----:B------:R-:W-:Y:S02]  /*d000*/  USEL UR15, UR6, URZ, !UP0 ;  /* 0x0000003f060f7287 */ /* 0x000fe4000c000000 */
[----:B------:R-:W-:Y:S01]  /*d010*/  IADD3 R10, -R201, 0x1, -R8 ;  /* 0x00000001c90a7810 */ /* 0x000fe20007ffe908 */
[----:B------:R-:W1:Y:S04]  /*d020*/  MUFU.TANH R12, R12 ;  /* 0x0000000c000c7308 */ /* 0x000e680000002400 */
[----:B------:R-:W-:Y:S04]  /*d030*/  IADD3 R10, R10, c[0x0][0x1d0], RZ ;  /* 0x000074000a0a7a10 */ /* 0x000fe80007ffe0ff */
[----:B------:R-:W-:Y:S01]  /*d040*/  FMUL.FTZ R153, R28, c[0x0][0x320] ;  /* 0x0000c8001c997a20 */ /* 0x000fe20000410000 */
[----:B------:R-:W-:Y:S01]  /*d050*/  IADD3 R10, R10, -c[0x0][0x168], RZ ;  /* 0x80005a000a0a7a10 */ /* 0x000fe20007ffe0ff */
[----:B------:R-:W1:Y:S01]  /*d060*/  MUFU.TANH R13, R13 ;  /* 0x0000000d000d7308 */ /* 0x000e620000002400 */
[----:B------:R-:W-:Y:S02]  /*d070*/  FMUL.FTZ R29, R29, c[0x0][0x320] ;  /* 0x0000c8001d1d7a20 */ /* 0x000fe40000410000 */
[----:B------:R-:W-:Y:S01]  /*d080*/  FMUL.FTZ R30, R30, c[0x0][0x320] ;  /* 0x0000c8001e1e7a20 */ /* 0x000fe20000410000 */
[C---:B------:R-:W-:Y:S01]  /*d090*/  IADD3 R16, R10.reuse, c[0x0][0x328], RZ ;  /* 0x0000ca000a107a10 */ /* 0x040fe20007ffe0ff */
[----:B------:R-:W-:Y:S01]  /*d0a0*/  FMUL.FTZ R31, R31, c[0x0][0x320] ;  /* 0x0000c8001f1f7a20 */ /* 0x000fe20000410000 */
[----:B------:R-:W-:Y:S01]  /*d0b0*/  IADD3 R10, R10, UR16, RZ ;  /* 0x000000100a0a7c10 */ /* 0x000fe2000fffe0ff */
[----:B------:R-:W-:Y:S01]  /*d0c0*/  FMUL.FTZ R149, R32, c[0x0][0x320] ;  /* 0x0000c80020957a20 */ /* 0x000fe20000410000 */
[-C--:B---3--:R-:W-:Y:S01]  /*d0d0*/  IADD3 R19, R16, R9.reuse, RZ ;  /* 0x0000000910137210 */ /* 0x088fe20007ffe0ff */
[----:B------:R-:W-:Y:S01]  /*d0e0*/  FMUL.FTZ R33, R33, c[0x0][0x320] ;  /* 0x0000c80021217a20 */ /* 0x000fe20000410000 */
[----:B------:R-:W3:Y:S01]  /*d0f0*/  MUFU.TANH R14, R14 ;  /* 0x0000000e000e7308 */ /* 0x000ee20000002400 */
[----:B------:R-:W-:Y:S01]  /*d100*/  FMUL.FTZ R34, R34, c[0x0][0x320] ;  /* 0x0000c80022227a20 */ /* 0x000fe20000410000 */
[----:B------:R-:W-:Y:S01]  /*d110*/  IADD3 R18, R10, R9, RZ ;  /* 0x000000090a127210 */ /* 0x000fe20007ffe0ff */
[----:B------:R-:W-:Y:S07]  /*d120*/  FMUL.FTZ R35, R35, c[0x0][0x320] ;  /* 0x0000c80023237a20 */ /* 0x000fee0000410000 */
[----:B------:R-:W1:Y:S10]  /*d130*/  MUFU.TANH R5, R5 ;  /* 0x0000000500057308 */ /* 0x000e740000002400 */
[----:B------:R-:W1:Y:S10]  /*d140*/  MUFU.TANH R4, R4 ;  /* 0x0000000400047308 */ /* 0x000e740000002400 */
[----:B------:R-:W1:Y:S10]  /*d150*/  MUFU.TANH R7, R7 ;  /* 0x0000000700077308 */ /* 0x000e740000002400 */
[----:B------:R1:W1:Y:S10]  /*d160*/  MUFU.TANH R159, R21 ;  /* 0x00000015009f7308 */ /* 0x0002740000002400 */
[----:B------:R-:W1:Y:S10]  /*d170*/  MUFU.TANH R6, R6 ;  /* 0x0000000600067308 */ /* 0x000e740000002400 */
[----:B------:R1:W1:Y:S10]  /*d180*/  MUFU.TANH R158, R23 ;  /* 0x00000017009e7308 */ /* 0x0002740000002400 */
[----:B------:R-:W1:Y:S10]  /*d190*/  MUFU.TANH R157, R157 ;  /* 0x0000009d009d7308 */ /* 0x000e740000002400 */
[----:B------:R1:W1:Y:S10]  /*d1a0*/  MUFU.TANH R155, R25 ;  /* 0x00000019009b7308 */ /* 0x0002740000002400 */
[----:B------:R1:W1:Y:S10]  /*d1b0*/  MUFU.TANH R156, R26 ;  /* 0x0000001a009c7308 */ /* 0x0002740000002400 */
        /* <DEDUP_REMOVED lines=24> */
.L_x_823:
[----:B------:R-:W-:Y:S04]  /*d340*/  MOV R9, c[0x0][0x32c] ;  /* 0x0000cb0000097a02 */ /* 0x000fe80000000f00 */
[----:B------:R-:W-:Y:S11]  /*d350*/  ISETP.NE.AND P0, PT, R9, 0x1, PT ;  /* 0x000000010900780c */ /* 0x000ff60003f05270 */
[----:B------:R-:W-:Y:S02]  /*d360*/  @!UPT UIADD3 URZ, URZ, URZ, URZ ;  /* 0x0000003f3f3ff290 */ /* 0x000fe4000fffe03f */
[----:B------:R-:W-:Y:S05]  /*d370*/  @P0 IMAD.HI.U32 R9, R11, c[0x0][0x330], RZ ;  /* 0x0000cc000b090a27 */ /* 0x000fea00078e00ff */
[----:B------:R-:W-:Y:S02]  /*d380*/  @P0 SHF.R.U32.HI R11, RZ, c[0x0][0x334], R9 ;  /* 0x0000cd00ff0b0a19 */ /* 0x000fe40000011609 */
.L_x_824:
[----:B------:R-:W-:Y:S05]  /*d390*/  BSYNC B0 ;  /* 0x0000000000007941 */ /* 0x000fea0003800000 */
.L_x_822:
[----:B------:R-:W-:Y:S04]  /*d3a0*/  IMAD R22, R11, c[0x0][0x32c], -R8 ;  /* 0x0000cb000b167a24 */ /* 0x000fe800078e0a08 */
[----:B------:R-:W-:Y:S05]  /*d3b0*/  IMAD.IADD R9, R22, 0x1, -R201 ;  /* 0x0000000116097824 */ /* 0x000fea00078e0ac9 */
[----:B------:R-:W-:Y:S02]  /*d3c0*/  IADD3 R22, R9, c[0x0][0x32c], RZ ;  /* 0x0000cb0009167a10 */ /* 0x000fe40007ffe0ff */
[----:B------:R-:W-:Y:S02]  /*d3d0*/  IMNMX R18, R18, R9, !PT ;  /* 0x0000000912127217 */ /* 0x000fe40007800200 */
[----:B------:R-:W-:Y:S02]  /*d3e0*/  IMNMX R19, R19, R22, PT ;  /* 0x0000001613137217 */ /* 0x000fe40003800200 */
.L_x_821:
[----:B--234-:R-:W-:Y:S01]  /*d3f0*/  UISETP.GT.AND UP0, UPT, UR17, -0x1, UPT ;  /* 0xffffffff1100788c */ /* 0x01cfe2000bf04270 */
[----:B-1----:R-:W1:Y:S05]  /*d400*/  SHFL.IDX PT, R21, R20, 0x1, 0x1c1f ;  /* 0x003c1f0014157f89 */ /* 0x002e6a00000e0000 */
        /* <DEDUP_REMOVED lines=27> */
[----:B------:R-:W-:Y:S01]  /*d5c0*/  FSEL R143, R13, -INF , !P5 ;  /* 0xff8000000d8f7808 */ /* 0x000fe20006800000 */
[--C-:B-1----:R-:W-:Y:S01]  /*d5d0*/  IMAD.IADD R13, R10, 0x1, R21.reuse ;  /* 0x000000010a0d7824 */ /* 0x102fe200078e0215 */
[C---:B------:R-:W-:Y:S02]  /*d5e0*/  ISETP.GT.AND P5, PT, R18.reuse, 0x21, P0 ;  /* 0x000000211200780c */ /* 0x040fe400007a4270 */
[----:B------:R-:W-:Y:S02]  /*d5f0*/  FSEL R157, R157, -INF , !P4 ;  /* 0xff8000009d9d7808 */ /* 0x000fe40006000000 */
[----:B------:R-:W-:Y:S02]  /*d600*/  ISETP.GT.AND P4, PT, R18, 0x31, P0 ;  /* 0x000000311200780c */ /* 0x000fe40000784270 */
[C---:B------:R-:W-:Y:S02]  /*d610*/  ISETP.LT.OR P6, PT, R19.reuse, 0x21, P6 ;  /* 0x000000211300780c */ /* 0x040fe400037c1670 */
[C---:B------:R-:W-:Y:S02]  /*d620*/  ISETP.LT.OR P5, PT, R19.reuse, 0x22, P5 ;  /* 0x000000221300780c */ /* 0x040fe40002fa1670 */
[----:B------:R-:W-:Y:S02]  /*d630*/  ISETP.LT.OR P4, PT, R19, 0x32, P4 ;  /* 0x000000321300780c */ /* 0x000fe40002781670 */
[----:B------:R-:W-:Y:S01]  /*d640*/  FSEL R179, R7, -INF , !P6 ;  /* 0xff80000007b37808 */ /* 0x000fe20007000000 */
[----:B------:R-:W-:Y:S01]  /*d650*/  IMAD.IADD R7, R16, 0x1, R21 ;  /* 0x0000000110077824 */ /* 0x000fe200078e0215 */
        /* <DEDUP_REMOVED lines=30> */
.L_x_827:
[----:B------:R-:W-:Y:S04]  /*d840*/  MOV R10, c[0x0][0x32c] ;  /* 0x0000cb00000a7a02 */ /* 0x000fe80000000f00 */
[----:B------:R-:W-:Y:S11]  /*d850*/  ISETP.NE.AND P4, PT, R10, 0x1, PT ;  /* 0x000000010a00780c */ /* 0x000ff60003f85270 */
[----:B------:R-:W-:Y:S02]  /*d860*/  @!UPT UIADD3 URZ, URZ, URZ, URZ ;  /* 0x0000003f3f3ff290 */ /* 0x000fe4000fffe03f */
[----:B------:R-:W-:Y:S05]  /*d870*/  @P4 IMAD.HI.U32 R10, R19, c[0x0][0x330], RZ ;  /* 0x0000cc00130a4a27 */ /* 0x000fea00078e00ff */
[----:B------:R-:W-:Y:S02]  /*d880*/  @P4 SHF.R.U32.HI R19, RZ, c[0x0][0x334], R10 ;  /* 0x0000cd00ff134a19 */ /* 0x000fe4000001160a */
.L_x_828:
[----:B------:R-:W-:Y:S05]  /*d890*/  BSYNC B0 ;  /* 0x0000000000007941 */ /* 0x000fea0003800000 */
.L_x_826:
[----:B------:R-:W-:Y:S04]  /*d8a0*/  IMAD R8, R19, c[0x0][0x32c], -R8 ;  /* 0x0000cb0013087a24 */ /* 0x000fe800078e0a08 */
[----:B------:R-:W-:Y:S05]  /*d8b0*/  IMAD.IADD R10, R8, 0x1, -R201 ;  /* 0x00000001080a7824 */ /* 0x000fea00078e0ac9 */
[----:B------:R-:W-:Y:S02]  /*d8c0*/  IADD3 R8, R10, c[0x0][0x32c], RZ ;  /* 0x0000cb000a087a10 */ /* 0x000fe40007ffe0ff */
[----:B------:R-:W-:Y:S02]  /*d8d0*/  IMNMX R13, R13, R10, !PT ;  /* 0x0000000a0d0d7217 */ /* 0x000fe40007800200 */
[----:B------:R-:W-:Y:S02]  /*d8e0*/  IMNMX R7, R7, R8, PT ;  /* 0x0000000807077217 */ /* 0x000fe40003800200 */
.L_x_825:
[----:B------:R-:W-:Y:S01]  /*d8f0*/  FMNMX.FTZ R8, R17, R132, !PT ;  /* 0x0000008411087209 */ /* 0x000fe20007810000 */
[----:B------:R-:W-:Y:S04]  /*d900*/  DEPBAR.LE SB0, 0x2 ;  /* 0x000080800000791a */ /* 0x000fe80000000000 */
[----:B------:R-:W-:Y:S01]  /*d910*/  FMNMX.FTZ R8, R15, R8, !PT ;  /* 0x000000080f087209 */ /* 0x000fe20007810000 */
[----:B------:R-:W-:Y:S01]  /*d920*/  BAR.SYNC.DEFER_BLOCKING 0x0 ;  /* 0x0000000000007b1d */ /* 0x000fe20000010000 */
[----:B------:R-:W-:Y:S01]  /*d930*/  ISETP.GT.AND P6, PT, R13, RZ, P0 ;  /* 0x000000ff0d00720c */ /* 0x000fe200007c4270 */
        /* <DEDUP_REMOVED lines=8> */
[----:B------:R-:W-:Y:S02]  /*d9c0*/  FMNMX.FTZ R8, R171, R8, !PT ;  /* 0x00000008ab087209 */ /* 0x000fe40007810000 */
[----:B------:R-:W-:Y:S01]  /*d9d0*/  ISETP.GT.AND P4, PT, R13, 0x8, P0 ;  /* 0x000000080d00780c */ /* 0x000fe20000784270 */
[----:B------:R-:W-:Y:S01]  /*d9e0*/  @UP1 USHF.R.S32.HI UR21, URZ, 0x1f, UR20 ;  /* 0x0000001f3f151899 */ /* 0x000fe20008011414 */
[----:B------:R-:W-:Y:S02]  /*d9f0*/  ISETP.LT.OR P5, PT, R7, 0x2, P5 ;  /* 0x000000020700780c */ /* 0x000fe40002fa1670 */
[----:B------:R-:W-:Y:S02]  /*da00*/  FMNMX.FTZ R8, R143, R8, !PT ;  /* 0x000000088f087209 */ /* 0x000fe40007810000 */
[----:B------:R-:W-:Y:S01]  /*da10*/  FMNMX.FTZ R19, R14, R3, !PT ;  /* 0x000000030e137209 */ /* 0x000fe20007810000 */
[----:B------:R-:W-:Y:S01]  /*da20*/  LDSM.16.MT88.4 R28, [R134+UR4+0x100] ;  /* 0x00010004861c783b */ /* 0x000fe20008004200 */
[----:B------:R-:W-:Y:S01]  /*da30*/  ISETP.GT.AND P6, PT, R13, 0x9, P0 ;  /* 0x000000090d00780c */ /* 0x000fe200007c4270 */
[----:B------:R-:W-:Y:S01]  /*da40*/  ULDC.64 UR6, c[0x0][0x1e0] ;  /* 0x0000780000067ab9 */ /* 0x000fe20000000a00 */
[----:B------:R-:W-:Y:S02]  /*da50*/  ISETP.LT.OR P4, PT, R7, 0x9, P4 ;  /* 0x000000090700780c */ /* 0x000fe40002781670 */
[----:B------:R-:W-:Y:S02]  /*da60*/  FSEL R10, R2, -INF , !P5 ;  /* 0xff800000020a7808 */ /* 0x000fe40006800000 */
[----:B------:R-:W-:Y:S01]  /*da70*/  FMNMX.FTZ R0, R141, R8, !PT ;  /* 0x000000088d007209 */ /* 0x000fe20007810000 */
[----:B------:R-:W-:Y:S01]  /*da80*/  @UP1 UIMAD UR21, UR21, UR6, URZ ;  /* 0x00000006151512a4 */ /* 0x000fe2000f8e023f */
[----:B------:R-:W-:Y:S01]  /*da90*/  ISETP.GT.AND P5, PT, R13, 0x10, P0 ;  /* 0x000000100d00780c */ /* 0x000fe200007a4270 */
[----:B------:R-:W-:Y:S01]  /*daa0*/  @UP1 UIMAD.WIDE.U32 UR22, UR20, UR6, URZ ;  /* 0x00000006141612a5 */ /* 0x000fe2000f8e003f */
[----:B------:R-:W-:Y:S01]  /*dab0*/  ISETP.LT.OR P6, PT, R7, 0xa, P6 ;  /* 0x0000000a0700780c */ /* 0x000fe200037c1670 */
[----:B------:R-:W-:Y:S01]  /*dac0*/  @UP1 UIMAD UR21, UR20, UR7, UR21 ;  /* 0x00000007141512a4 */ /* 0x000fe2000f8e0215 */
[----:B------:R-:W-:Y:S01]  /*dad0*/  FMNMX.FTZ R19, R10, R19, !PT ;  /* 0x000000130a137209 */ /* 0x000fe20007810000 */
[----:B------:R-:W-:Y:S01]  /*dae0*/  @UP1 USHF.L.U32 UR6, UR22, 0x6, URZ ;  /* 0x0000000616061899 */ /* 0x000fe2000800063f */
[----:B------:R-:W-:Y:S01]  /*daf0*/  FSEL R136, R136, -INF , !P4 ;  /* 0xff80000088887808 */ /* 0x000fe20006000000 */
[----:B------:R-:W-:Y:S01]  /*db00*/  @UP1 UIADD3 UR21, UR23, UR21, URZ ;  /* 0x0000001517151290 */ /* 0x000fe2000fffe03f */
[----:B------:R-:W-:Y:S01]  /*db10*/  FMNMX.FTZ R0, R179, R0, !PT ;  /* 0x00000000b3007209 */ /* 0x000fe20007810000 */
[----:B------:R-:W-:Y:S01]  /*db20*/  @UP1 UIADD3 UR7, UP0, UR14, UR6, URZ ;  /* 0x000000060e071290 */ /* 0x000fe2000ff1e03f */
[----:B------:R-:W-:Y:S01]  /*db30*/  ISETP.GT.AND P4, PT, R13, 0x11, P0 ;  /* 0x000000110d00780c */ /* 0x000fe20000784270 */
[----:B------:R-:W-:Y:S01]  /*db40*/  @UP1 USHF.L.U64.HI UR21, UR22, 0x6, UR21 ;  /* 0x0000000616151899 */ /* 0x000fe20008010215 */
[----:B------:R-:W-:Y:S02]  /*db50*/  FSEL R8, R137, -INF , !P6 ;  /* 0xff80000089087808 */ /* 0x000fe40007000000 */
[----:B------:R-:W-:Y:S02]  /*db60*/  ISETP.LT.OR P5, PT, R7, 0x11, P5 ;  /* 0x000000110700780c */ /* 0x000fe40002fa1670 */
[----:B------:R-:W-:Y:S02]  /*db70*/  FMNMX.FTZ R19, R136, R19, !PT ;  /* 0x0000001388137209 */ /* 0x000fe40007810000 */
[----:B------:R-:W-:Y:S02]  /*db80*/  FMNMX.FTZ R0, R159, R0, !PT ;  /* 0x000000009f007209 */ /* 0x000fe40007810000 */
[----:B------:R-:W-:Y:S02]  /*db90*/  ISETP.GT.AND P6, PT, R13, 0x18, P0 ;  /* 0x000000180d00780c */ /* 0x000fe400007c4270 */
[----:B------:R-:W-:Y:S02]  /*dba0*/  ISETP.LT.OR P4, PT, R7, 0x12, P4 ;  /* 0x000000120700780c */ /* 0x000fe40002781670 */
[----:B------:R-:W-:Y:S02]  /*dbb0*/  FMNMX.FTZ R19, R8, R19, !PT ;  /* 0x0000001308137209 */ /* 0x000fe40007810000 */
[----:B------:R-:W-:Y:S02]  /*dbc0*/  FSEL R174, R174, -INF , !P5 ;  /* 0xff800000aeae7808 */ /* 0x000fe40006800000 */
[----:B------:R-:W-:Y:S02]  /*dbd0*/  FMNMX.FTZ R0, R157, R0, !PT ;  /* 0x000000009d007209 */ /* 0x000fe40007810000 */
[----:B------:R-:W-:Y:S02]  /*dbe0*/  FSEL R176, R12, -INF , !P4 ;  /* 0xff8000000cb07808 */ /* 0x000fe40006000000 */
[----:B------:R-:W-:Y:S02]  /*dbf0*/  ISETP.GT.AND P5, PT, R13, 0x19, P0 ;  /* 0x000000190d00780c */ /* 0x000fe400007a4270 */
[----:B------:R-:W-:Y:S02]  /*dc00*/  ISETP.LT.OR P6, PT, R7, 0x19, P6 ;  /* 0x000000190700780c */ /* 0x000fe400037c1670 */
[----:B------:R-:W-:Y:S02]  /*dc10*/  FMNMX.FTZ R19, R174, R19, !PT ;  /* 0x00000013ae137209 */ /* 0x000fe40007810000 */
[----:B------:R-:W-:Y:S02]  /*dc20*/  FMNMX.FTZ R0, R155, R0, !PT ;  /* 0x000000009b007209 */ /* 0x000fe40007810000 */
[----:B------:R-:W-:Y:S02]  /*dc30*/  FSEL R142, R5, -INF , !P6 ;  /* 0xff800000058e7808 */ /* 0x000fe40007000000 */
[----:B------:R-:W-:Y:S02]  /*dc40*/  ISETP.GT.AND P4, PT, R13, 0x20, P0 ;  /* 0x000000200d00780c */ /* 0x000fe40000784270 */
[----:B------:R-:W-:Y:S02]  /*dc50*/  ISETP.LT.OR P5, PT, R7, 0x1a, P5 ;  /* 0x0000001a0700780c */ /* 0x000fe40002fa1670 */
[----:B------:R-:W-:Y:S02]  /*dc60*/  FMNMX.FTZ R19, R176, R19, !PT ;  /* 0x00000013b0137209 */ /* 0x000fe40007810000 */
[----:B------:R-:W-:Y:S02]  /*dc70*/  FMNMX.FTZ R0, R153, R0, !PT ;  /* 0x0000000099007209 */ /* 0x000fe40007810000 */
[----:B------:R-:W-:Y:S02]  /*dc80*/  FSEL R140, R4, -INF , !P5 ;  /* 0xff800000048c7808 */ /* 0x000fe40006800000 */
[----:B------:R-:W-:Y:S02]  /*dc90*/  FMNMX.FTZ R19, R142, R19, !PT ;  /* 0x000000138e137209 */ /* 0x000fe40007810000 */
[----:B------:R-:W-:Y:S02]  /*dca0*/  ISETP.GT.AND P6, PT, R13, 0x21, P0 ;  /* 0x000000210d00780c */ /* 0x000fe400007c4270 */
[----:B------:R-:W-:Y:S02]  /*dcb0*/  ISETP.LT.OR P4, PT, R7, 0x21, P4 ;  /* 0x000000210700780c */ /* 0x000fe40002781670 */
[----:B------:R-:W-:Y:S02]  /*dcc0*/  FMNMX.FTZ R0, R151, R0, !PT ;  /* 0x0000000097007209 */ /* 0x000fe40007810000 */
[----:B------:R-:W-:Y:S02]  /*dcd0*/  FMNMX.FTZ R19, R140, R19, !PT ;  /* 0x000000138c137209 */ /* 0x000fe40007810000 */
[----:B------:R-:W-:Y:S02]  /*dce0*/  ISETP.GT.AND P5, PT, R13, 0x28, P0 ;  /* 0x000000280d00780c */ /* 0x000fe400007a4270 */
[----:B------:R-:W-:Y:S02]  /*dcf0*/  ISETP.LT.OR P6, PT, R7, 0x22, P6 ;  /* 0x000000220700780c */ /* 0x000fe400037c1670 */
        /* <DEDUP_REMOVED lines=8> */
[----:B------:R-:W-:Y:S01]  /*dd80*/  FMNMX.FTZ R19, R158, R19, !PT ;  /* 0x000000139e137209 */ /* 0x000fe20007810000 */
[----:B------:R-:W1:Y:S01]  /*dd90*/  SHFL.BFLY PT, R0, R5, 0x2, 0x1f ;  /* 0x0c401f0005007f89 */ /* 0x000e6200000e0000 */
[----:B------:R-:W-:Y:S02]  /*dda0*/  ISETP.GT.AND P6, PT, R13, 0x30, P0 ;  /* 0x000000300d00780c */ /* 0x000fe400007c4270 */
[C---:B------:R-:W-:Y:S02]  /*ddb0*/  ISETP.LT.OR P4, PT, R7.reuse, 0x2a, P4 ;  /* 0x0000002a0700780c */ /* 0x040fe40002781670 */
[----:B------:R-:W-:Y:S02]  /*ddc0*/  FMNMX.FTZ R19, R156, R19, !PT ;  /* 0x000000139c137209 */ /* 0x000fe40007810000 */
[----:B------:R-:W-:Y:S02]  /*ddd0*/  FSEL R154, R154, -INF , !P4 ;  /* 0xff8000009a9a7808 */ /* 0x000fe40006000000 */
[----:B------:R-:W-:Y:S02]  /*dde0*/  ISETP.LT.OR P6, PT, R7, 0x31, P6 ;  /* 0x000000310700780c */ /* 0x000fe400037c1670 */
[C---:B------:R-:W-:Y:S02]  /*ddf0*/  ISETP.GT.AND P5, PT, R13.reuse, 0x31, P0 ;  /* 0x000000310d00780c */ /* 0x040fe400007a4270 */
[----:B------:R-:W-:Y:S02]  /*de00*/  FSEL R150, R150, -INF , !P6 ;  /* 0xff80000096967808 */ /* 0x000fe40007000000 */
[----:B------:R-:W-:Y:S02]  /*de10*/  FMNMX.FTZ R19, R154, R19, !PT ;  /* 0x000000139a137209 */ /* 0x000fe40007810000 */
[----:B------:R-:W-:Y:S02]  /*de20*/  ISETP.GT.AND P4, PT, R13, 0x38, P0 ;  /* 0x000000380d00780c */ /* 0x000fe40000784270 */
[C---:B------:R-:W-:Y:S02]  /*de30*/  ISETP.LT.OR P5, PT, R7.reuse, 0x32, P5 ;  /* 0x000000320700780c */ /* 0x040fe40002fa1670 */
[----:B------:R-:W-:Y:S02]  /*de40*/  FMNMX.FTZ R19, R150, R19, !PT ;  /* 0x0000001396137209 */ /* 0x000fe40007810000 */
[----:B------:R-:W-:Y:S02]  /*de50*/  FSEL R148, R148, -INF , !P5 ;  /* 0xff80000094947808 */ /* 0x000fe40006800000 */
[----:B------:R-:W-:Y:S02]  /*de60*/  ISETP.LT.OR P4, PT, R7, 0x39, P4 ;  /* 0x000000390700780c */ /* 0x000fe40002781670 */
[----:B------:R-:W-:Y:S02]  /*de70*/  ISETP.GT.AND P0, PT, R13, 0x39, P0 ;  /* 0x000000390d00780c */ /* 0x000fe40000704270 */
[----:B------:R-:W-:Y:S02]  /*de80*/  FSEL R146, R146, -INF , !P4 ;  /* 0xff80000092927808 */ /* 0x000fe40006000000 */
[----:B------:R-:W-:Y:S02]  /*de90*/  FMNMX.FTZ R19, R148, R19, !PT ;  /* 0x0000001394137209 */ /* 0x000fe40007810000 */
[----:B------:R-:W-:Y:S02]  /*dea0*/  ISETP.LT.OR P0, PT, R7, 0x3a, P0 ;  /* 0x0000003a0700780c */ /* 0x000fe40000701670 */
[----:B------:R-:W-:Y:S02]  /*deb0*/  FMNMX.FTZ R19, R146, R19, !PT ;  /* 0x0000001392137209 */ /* 0x000fe40007810000 */
[----:B------:R-:W-:Y:S02]  /*dec0*/  FSEL R144, R144, -INF , !P0 ;  /* 0xff80000090907808 */ /* 0x000fe40004000000 */
[----:B-1----:R-:W-:Y:S02]  /*ded0*/  FMNMX.FTZ R5, R5, R0, !PT ;  /* 0x0000000005057209 */ /* 0x002fe40007810000 */
[----:B------:R-:W-:Y:S02]  /*dee0*/  FMNMX.FTZ R13, R144, R19, !PT ;  /* 0x00000013900d7209 */ /* 0x000fe40007810000 */
[----:B------:R-:W-:Y:S01]  /*def0*/  IADD3 R16, R134, UR4, RZ ;  /* 0x0000000486107c10 */ /* 0x000fe2000fffe0ff */
[----:B------:R-:W1:Y:S03]  /*df00*/  SHFL.BFLY PT, R2, R5, 0x1, 0x1f ;  /* 0x0c201f0005027f89 */ /* 0x000e6600000e0000 */
[----:B------:R-:W-:Y:S05]  /*df10*/  IADD3 R161, R187, R16, RZ ;  /* 0x00000010bba17210 */ /* 0x000fea0007ffe0ff */
[----:B------:R-:W2:Y:S01]  /*df20*/  SHFL.BFLY PT, R0, R13, 0x2, 0x1f ;  /* 0x0c401f000d007f89 */ /* 0x000ea200000e0000 */
[----:B-1----:R-:W-:Y:S04]  /*df30*/  FMNMX.FTZ R2, R5, R2, !PT ;  /* 0x0000000205027209 */ /* 0x002fe80007810000 */
[C---:B------:R-:W-:Y:S01]  /*df40*/  FSETP.NEU.FTZ.AND P0, PT, R2.reuse, -INF , PT ;  /* 0xff8000000200780b */ /* 0x040fe20003f1d000 */
[C---:B------:R-:W-:Y:S01]  /*df50*/  FMUL.FTZ R152, R2.reuse, c[0x0][0x2d0] ;  /* 0x0000b40002987a20 */ /* 0x040fe20000410000 */
[----:B--2---:R-:W-:Y:S02]  /*df60*/  FMNMX.FTZ R7, R13, R0, !PT ;  /* 0x000000000d077209 */ /* 0x004fe40007810000 */
[----:B------:R-:W-:Y:S02]  /*df70*/  FSEL R5, R2, RZ, P0 ;  /* 0x000000ff02057208 */ /* 0x000fe40000000000 */
[----:B------:R-:W-:Y:S01]  /*df80*/  FSEL R152, R152, RZ, P0 ;  /* 0x000000ff98987208 */ /* 0x000fe20000000000 */
[----:B------:R-:W1:Y:S02]  /*df90*/  SHFL.BFLY PT, R0, R7, 0x1, 0x1f ;  /* 0x0c201f0007007f89 */ /* 0x000e6400000e0000 */
[----:B------:R-:W-:Y:S02]  /*dfa0*/  FADD.FTZ R4, -R5, R132 ;  /* 0x0000008405047221 */ /* 0x000fe40000010100 */
[--C-:B------:R-:W-:Y:S02]  /*dfb0*/  FFMA.FTZ R168, R15, c[0x0][0x2d0], -R152.reuse ;  /* 0x0000b4000fa87a23 */ /* 0x100fe40000010898 */
[----:B------:R-:W-:Y:S02]  /*dfc0*/  FMUL.FTZ R132, R4, c[0x0][0x2d0] ;  /* 0x0000b40004847a20 */ /* 0x000fe40000410000 */
[--C-:B------:R-:W-:Y:S02]  /*dfd0*/  FFMA.FTZ R169, R17, c[0x0][0x2d0], -R152.reuse ;  /* 0x0000b40011a97a23 */ /* 0x100fe40000010898 */
[--C-:B------:R-:W-:Y:S01]  /*dfe0*/  FFMA.FTZ R163, R11, c[0x0][0x2d0], -R152.reuse ;  /* 0x0000b4000ba37a23 */ /* 0x100fe20000010898 */
[----:B------:R-:W-:Y:S01]  /*dff0*/  MUFU.EX2 R168, R168 ;  /* 0x000000a800a87308 */ /* 0x000fe20000000800 */
[--C-:B------:R-:W-:Y:S02]  /*e000*/  FFMA.FTZ R164, R9, c[0x0][0x2d0], -R152.reuse ;  /* 0x0000b40009a47a23 */ /* 0x100fe40000010898 */
[--C-:B------:R-:W-:Y:S02]  /*e010*/  FFMA.FTZ R172, R143, c[0x0][0x2d0], -R152.reuse ;  /* 0x0000b4008fac7a23 */ /* 0x100fe40000010898 */
[--C-:B------:R-:W-:Y:S02]  /*e020*/  FFMA.FTZ R180, R159, c[0x0][0x2d0], -R152.reuse ;  /* 0x0000b4009fb47a23 */ /* 0x100fe40000010898 */
        /* <DEDUP_REMOVED lines=8> */
[C---:B------:R-:W-:Y:S03]  /*e0b0*/  FMUL.FTZ R145, R0.reuse, c[0x0][0x2d0] ;  /* 0x0000b40000917a20 */ /* 0x040fe60000410000 */
[----:B------:R-:W1:Y:S01]  /*e0c0*/  MUFU.EX2 R169, R169 ;  /* 0x000000a900a97308 */ /* 0x000e620000000800 */
[----:B------:R-:W-:Y:S01]  /*e0d0*/  FSEL R4, R0, RZ, P0 ;  /* 0x000000ff00047208 */ /* 0x000fe20000000000 */
[--C-:B------:R-:W-:Y:S01]  /*e0e0*/  FFMA.FTZ R170, R173, c[0x0][0x2d0], -R152.reuse ;  /* 0x0000b400adaa7a23 */ /* 0x100fe20000010898 */
[----:B------:R-:W-:Y:S01]  /*e0f0*/  FSEL R145, R145, RZ, P0 ;  /* 0x000000ff91917208 */ /* 0x000fe20000000000 */
[--C-:B------:R-:W-:Y:S01]  /*e100*/  FFMA.FTZ R173, R141, c[0x0][0x2d0], -R152.reuse ;  /* 0x0000b4008dad7a23 */ /* 0x100fe20000010898 */
[----:B------:R-:W-:Y:S01]  /*e110*/  PLOP3.LUT P0, PT, PT, PT, UP1, 0x80, 0x0 ;  /* 0x000000000000781c */ /* 0x000fe20003f0f018 */
[----:B------:R-:W-:Y:S02]  /*e120*/  FADD.FTZ R4, -R4, R3 ;  /* 0x0000000304047221 */ /* 0x000fe40000010100 */
[--C-:B------:R-:W-:Y:S02]  /*e130*/  FFMA.FTZ R167, R14, c[0x0][0x2d0], -R145.reuse ;  /* 0x0000b4000ea77a23 */ /* 0x100fe40000010891 */
[----:B------:R-:W3:Y:S01]  /*e140*/  LDSM.16.MT88.4 R12, [R135+UR4+0x100] ;  /* 0x00010004870c783b */ /* 0x000ee20008004200 */
[--C-:B------:R-:W-:Y:S01]  /*e150*/  FFMA.FTZ R166, R10, c[0x0][0x2d0], -R145.reuse ;  /* 0x0000b4000aa67a23 */ /* 0x100fe20000010891 */
[----:B------:R-:W-:Y:S01]  /*e160*/  MUFU.EX2 R163, R163 ;  /* 0x000000a300a37308 */ /* 0x000fe20000000800 */
[--C-:B------:R-:W-:Y:S02]  /*e170*/  FFMA.FTZ R162, R136, c[0x0][0x2d0], -R145.reuse ;  /* 0x0000b40088a27a23 */ /* 0x100fe40000010891 */
[--C-:B------:R-:W-:Y:S02]  /*e180*/  FFMA.FTZ R165, R8, c[0x0][0x2d0], -R145.reuse ;  /* 0x0000b40008a57a23 */ /* 0x100fe40000010891 */
[----:B------:R-:W-:Y:S01]  /*e190*/  FMUL.FTZ R3, R4, c[0x0][0x2d0] ;  /* 0x0000b40004037a20 */ /* 0x000fe20000410000 */
[----:B------:R-:W-:Y:S01]  /*e1a0*/  IADD3 R4, R135, UR4, RZ ;  /* 0x0000000487047c10 */ /* 0x000fe2000fffe0ff */
[C---:B--2---:R-:W-:Y:S02]  /*e1b0*/  FMUL.FTZ R5, R132.reuse, R129 ;  /* 0x0000008184057220 */ /* 0x044fe40000410000 */
[C---:B------:R-:W-:Y:S01]  /*e1c0*/  FMUL.FTZ R8, R132.reuse, R124 ;  /* 0x0000007c84087220 */ /* 0x040fe20000410000 */
[----:B------:R-:W2:Y:S01]  /*e1d0*/  MUFU.EX2 R164, R164 ;  /* 0x000000a400a47308 */ /* 0x000ea20000000800 */
[----:B------:R-:W-:Y:S01]  /*e1e0*/  IADD3 R160, R187, R4, RZ ;  /* 0x00000004bba07210 */ /* 0x000fe20007ffe0ff */
[----:B------:R-:W-:Y:S01]  /*e1f0*/  FMUL.FTZ R4, R132, R128 ;  /* 0x0000008084047220 */ /* 0x000fe20000410000 */
[----:B-1----:R-:W-:Y:S01]  /*e200*/  F2FP.BF16.PACK_AB R136, R168, R169 ;  /* 0x000000a9a888723e */ /* 0x002fe200000010ff */
[C---:B------:R-:W-:Y:S02]  /*e210*/  FMUL.FTZ R9, R132.reuse, R125 ;  /* 0x0000007d84097220 */ /* 0x040fe40000410000 */
[----:B------:R-:W1:Y:S01]  /*e220*/  LDSM.16.MT88.4 R20, [R160+0x100] ;  /* 0x00010000a014783b */ /* 0x000e620000004200 */
[C---:B------:R-:W-:Y:S02]  /*e230*/  FMUL.FTZ R16, R132.reuse, R116 ;  /* 0x0000007484107220 */ /* 0x040fe40000410000 */
[C---:B------:R-:W-:Y:S01]  /*e240*/  FMUL.FTZ R17, R132.reuse, R117 ;  /* 0x0000007584117220 */ /* 0x040fe20000410000 */
[----:B------:R-:W4:Y:S01]  /*e250*/  MUFU.EX2 R3, R3 ;  /* 0x0000000300037308 */ /* 0x000f220000000800 */
[C---:B------:R-:W-:Y:S02]  /*e260*/  FMUL.FTZ R24, R132.reuse, R108 ;  /* 0x0000006c84187220 */ /* 0x040fe40000410000 */
[C---:B------:R-:W-:Y:S02]  /*e270*/  FMUL.FTZ R25, R132.reuse, R109 ;  /* 0x0000006d84197220 */ /* 0x040fe40000410000 */
[C---:B------:R-:W-:Y:S02]  /*e280*/  FMUL.FTZ R32, R132.reuse, R100 ;  /* 0x0000006484207220 */ /* 0x040fe40000410000 */
[----:B------:R-:W-:Y:S02]  /*e290*/  FMUL.FTZ R33, R132, R101 ;  /* 0x0000006584217220 */ /* 0x000fe40000410000 */
[--C-:B------:R-:W-:Y:S01]  /*e2a0*/  FFMA.FTZ R177, R140, c[0x0][0x2d0], -R145.reuse ;  /* 0x0000b4008cb17a23 */ /* 0x100fe20000010891 */
[----:B------:R-:W-:Y:S01]  /*e2b0*/  MUFU.EX2 R167, R167 ;  /* 0x000000a700a77308 */ /* 0x000fe20000000800 */
[--C-:B------:R-:W-:Y:S02]  /*e2c0*/  FFMA.FTZ R183, R158, c[0x0][0x2d0], -R145.reuse ;  /* 0x0000b4009eb77a23 */ /* 0x100fe40000010891 */
[--C-:B------:R-:W-:Y:S01]  /*e2d0*/  FFMA.FTZ R191, R156, c[0x0][0x2d0], -R145.reuse ;  /* 0x0000b4009cbf7a23 */ /* 0x100fe20000010891 */
[----:B--2---:R-:W-:Y:S01]  /*e2e0*/  F2FP.BF16.PACK_AB R138, R164, R163 ;  /* 0x000000a3a48a723e */ /* 0x004fe200000010ff */
[----:B------:R-:W-:Y:S01]  /*e2f0*/  LDSM.16.MT88.4 R156, [R134+UR4+0x3900] ;  /* 0x00390004869c783b */ /* 0x000fe20008004200 */
[--C-:B------:R-:W-:Y:S02]  /*e300*/  FFMA.FTZ R192, R154, c[0x0][0x2d0], -R145.reuse ;  /* 0x0000b4009ac07a23 */ /* 0x100fe40000010891 */
[--C-:B------:R-:W-:Y:S02]  /*e310*/  FFMA.FTZ R220, R150, c[0x0][0x2d0], -R145.reuse ;  /* 0x0000b40096dc7a23 */ /* 0x100fe40000010891 */
[----:B------:R-:W2:Y:S01]  /*e320*/  MUFU.EX2 R166, R166 ;  /* 0x000000a600a67308 */ /* 0x000ea20000000800 */
[--C-:B------:R-:W-:Y:S02]  /*e330*/  FFMA.FTZ R221, R148, c[0x0][0x2d0], -R145.reuse ;  /* 0x0000b40094dd7a23 */ /* 0x100fe40000010891 */
[----:B------:R-:W-:Y:S01]  /*e340*/  LDSM.16.MT88.4 R148, [R135+UR4+0x3900] ;  /* 0x003900048794783b */ /* 0x000fe20008004200 */
[C---:B----4-:R-:W-:Y:S02]  /*e350*/  FMUL.FTZ R6, R3.reuse, R130 ;  /* 0x0000008203067220 */ /* 0x050fe40000410000 */
[C---:B------:R-:W-:Y:S02]  /*e360*/  FMUL.FTZ R7, R3.reuse, R131 ;  /* 0x0000008303077220 */ /* 0x040fe40000410000 */
[C---:B------:R-:W-:Y:S02]  /*e370*/  FMUL.FTZ R10, R3.reuse, R126 ;  /* 0x0000007e030a7220 */ /* 0x040fe40000410000 */
[----:B------:R-:W-:Y:S01]  /*e380*/  MUFU.EX2 R162, R162 ;  /* 0x000000a200a27308 */ /* 0x000fe20000000800 */
[C---:B------:R-:W-:Y:S01]  /*e390*/  FMUL.FTZ R11, R3.reuse, R127 ;  /* 0x0000007f030b7220 */ /* 0x040fe20000410000 */
[----:B------:R-:W-:Y:S01]  /*e3a0*/  LDSM.16.MT88.4 R128, [R160+0x2900] ;  /* 0x00290000a080783b */ /* 0x000fe20000004200 */
[C---:B------:R-:W-:Y:S02]  /*e3b0*/  FMUL.FTZ R18, R3.reuse, R118 ;  /* 0x0000007603127220 */ /* 0x040fe40000410000 */
[C---:B------:R-:W-:Y:S02]  /*e3c0*/  FMUL.FTZ R19, R3.reuse, R119 ;  /* 0x0000007703137220 */ /* 0x040fe40000410000 */
[C---:B------:R-:W-:Y:S02]  /*e3d0*/  FMUL.FTZ R26, R3.reuse, R110 ;  /* 0x0000006e031a7220 */ /* 0x040fe40000410000 */
[C---:B------:R-:W-:Y:S01]  /*e3e0*/  FMUL.FTZ R27, R3.reuse, R111 ;  /* 0x0000006f031b7220 */ /* 0x040fe20000410000 */
[----:B------:R-:W4:Y:S01]  /*e3f0*/  MUFU.EX2 R165, R165 ;  /* 0x000000a500a57308 */ /* 0x000f220000000800 */
[C---:B------:R-:W-:Y:S01]  /*e400*/  FMUL.FTZ R34, R3.reuse, R102 ;  /* 0x0000006603227220 */ /* 0x040fe20000410000 */
[----:B------:R-:W-:Y:S01]  /*e410*/  LDSM.16.MT88.4 R108, [R161+0x2100] ;  /* 0x00210000a16c783b */ /* 0x000fe20000004200 */
[C---:B------:R-:W-:Y:S01]  /*e420*/  FMUL.FTZ R35, R3.reuse, R103 ;  /* 0x0000006703237220 */ /* 0x040fe20000410000 */
[----:B--2---:R-:W-:Y:S01]  /*e430*/  F2FP.BF16.PACK_AB R137, R166, R167 ;  /* 0x000000a7a689723e */ /* 0x004fe200000010ff */
[--C-:B------:R-:W-:Y:S02]  /*e440*/  FFMA.FTZ R222, R146, c[0x0][0x2d0], -R145.reuse ;  /* 0x0000b40092de7a23 */ /* 0x100fe40000010891 */
[C---:B------:R-:W-:Y:S02]  /*e450*/  FMUL.FTZ R36, R132.reuse, R36 ;  /* 0x0000002484247220 */ /* 0x040fe40000410000 */
[C---:B------:R-:W-:Y:S01]  /*e460*/  FMUL.FTZ R37, R132.reuse, R37 ;  /* 0x0000002584257220 */ /* 0x040fe20000410000 */
[----:B------:R-:W-:Y:S01]  /*e470*/  LDSM.16.MT88.4 R100, [R134+UR4+0x2100] ;  /* 0x002100048664783b */ /* 0x000fe20008004200 */
[C---:B------:R-:W-:Y:S01]  /*e480*/  FMUL.FTZ R38, R3.reuse, R38 ;  /* 0x0000002603267220 */ /* 0x040fe20000410000 */
[----:B------:R-:W-:Y:S01]  /*e490*/  MUFU.EX2 R170, R170 ;  /* 0x000000aa00aa7308 */ /* 0x000fe20000000800 */
[C---:B------:R-:W-:Y:S02]  /*e4a0*/  FMUL.FTZ R39, R3.reuse, R39 ;  /* 0x0000002703277220 */ /* 0x040fe40000410000 */
[C---:B------:R-:W-:Y:S02]  /*e4b0*/  FMUL.FTZ R40, R132.reuse, R40 ;  /* 0x0000002884287220 */ /* 0x040fe40000410000 */
[C---:B------:R-:W-:Y:S01]  /*e4c0*/  FMUL.FTZ R41, R132.reuse, R41 ;  /* 0x0000002984297220 */ /* 0x040fe20000410000 */
[----:B------:R-:W-:Y:S01]  /*e4d0*/  LDSM.16.MT88.4 R116, [R160+0x900] ;  /* 0x00090000a074783b */ /* 0x000fe20000004200 */
[C---:B------:R-:W-:Y:S02]  /*e4e0*/  FMUL.FTZ R42, R3.reuse, R42 ;  /* 0x0000002a032a7220 */ /* 0x040fe40000410000 */
[----:B------:R-:W-:Y:S01]  /*e4f0*/  FMUL.FTZ R43, R3, R43 ;  /* 0x0000002b032b7220 */ /* 0x000fe20000410000 */
[----:B------:R-:W-:Y:S01]  /*e500*/  MUFU.EX2 R172, R172 ;  /* 0x000000ac00ac7308 */ /* 0x000fe20000000800 */
[C---:B------:R-:W-:Y:S01]  /*e510*/  FMUL.FTZ R44, R132.reuse, R44 ;  /* 0x0000002c842c7220 */ /* 0x040fe20000410000 */
[----:B----4-:R-:W-:Y:S01]  /*e520*/  F2FP.BF16.PACK_AB R139, R165, R162 ;  /* 0x000000a2a58b723e */ /* 0x010fe200000010ff */
[C---:B------:R-:W-:Y:S01]  /*e530*/  FMUL.FTZ R45, R132.reuse, R45 ;  /* 0x0000002d842d7220 */ /* 0x040fe20000410000 */
[----:B------:R-:W-:Y:S01]  /*e540*/  LDSM.16.MT88.4 R124, [R135+UR4+0x2900] ;  /* 0x00290004877c783b */ /* 0x000fe20008004200 */
[C---:B------:R-:W-:Y:S02]  /*e550*/  FMUL.FTZ R46, R3.reuse, R46 ;  /* 0x0000002e032e7220 */ /* 0x040fe40000410000 */
[C---:B------:R-:W-:Y:S02]  /*e560*/  FMUL.FTZ R47, R3.reuse, R47 ;  /* 0x0000002f032f7220 */ /* 0x040fe40000410000 */
[C---:B---3--:R-:W-:Y:S01]  /*e570*/  HMMA.16816.F32.BF16 R4, R136.reuse, R12, R4 ;  /* 0x0000000c8804723c */ /* 0x048fe20000041804 */
        /* <DEDUP_REMOVED lines=13> */
[C---:B-1----:R-:W-:Y:S03]  /*e650*/  HMMA.16816.F32.BF16 R12, R136.reuse, R20, R12 ;  /* 0x00000014880c723c */ /* 0x042fe6000004180c */
        /* <DEDUP_REMOVED lines=10> */
[----:B------:R-:W1:Y:S01]  /*e700*/  LDSM.16.MT88.4 R112, [R135+UR4+0x2100] ;  /* 0x002100048770783b */ /* 0x000e620008004200 */
        /* <DEDUP_REMOVED lines=27> */
[C---:B-1----:R-:W-:Y:S04]  /*e8c0*/  HMMA.16816.F32.BF16 R36, R136.reuse, R112, R36 ;  /* 0x000000708824723c */ /* 0x042fe80000041824 */
        /* <DEDUP_REMOVED lines=11> */
[C---:B------:R-:W-:Y:S02]  /*e980*/  FMUL.FTZ R73, R132.reuse, R73 ;  /* 0x0000004984497220 */ /* 0x040fe40000410000 */
[C---:B------:R-:W-:Y:S01]  /*e990*/  FMUL.FTZ R74, R3.reuse, R74 ;  /* 0x0000004a034a7220 */ /* 0x040fe20000410000 */
[C---:B------:R-:W-:Y:S01]  /*e9a0*/  HMMA.16816.F32.BF16 R48, R136.reuse, R106, R48 ;  /* 0x0000006a8830723c */ /* 0x040fe20000041830 */
[----:B------:R-:W1:Y:S01]  /*e9b0*/  LDSM.16.MT88.4 R104, [R135+UR4+0x4100] ;  /* 0x004100048768783b */ /* 0x000e620008004200 */
[----:B------:R-:W-:Y:S02]  /*e9c0*/  MUFU.EX2 R221, R221 ;  /* 0x000000dd00dd7308 */ /* 0x000fe40000000800 */
[C---:B------:R-:W-:Y:S02]  /*e9d0*/  FMUL.FTZ R75, R3.reuse, R75 ;  /* 0x0000004b034b7220 */ /* 0x040fe40000410000 */
[C---:B------:R-:W-:Y:S02]  /*e9e0*/  FMUL.FTZ R84, R132.reuse, R84 ;  /* 0x0000005484547220 */ /* 0x040fe40000410000 */
[C---:B------:R-:W-:Y:S04]  /*e9f0*/  HMMA.16816.F32.BF16 R52, R136.reuse, R100, R52 ;  /* 0x000000648834723c */ /* 0x040fe80000041834 */
[----:B------:R-:W-:Y:S01]  /*ea00*/  FMUL.FTZ R85, R132, R85 ;  /* 0x0000005584557220 */ /* 0x000fe20000410000 */
[----:B------:R-:W-:Y:S01]  /*ea10*/  MUFU.EX2 R222, R222 ;  /* 0x000000de00de7308 */ /* 0x000fe20000000800 */
[C---:B------:R-:W-:Y:S02]  /*ea20*/  FMUL.FTZ R86, R3.reuse, R86 ;  /* 0x0000005603567220 */ /* 0x040fe40000410000 */
[C---:B------:R-:W-:Y:S01]  /*ea30*/  HMMA.16816.F32.BF16 R56, R136.reuse, R102, R56 ;  /* 0x000000668838723c */ /* 0x040fe20000041838 */
[----:B------:R-:W2:Y:S03]  /*ea40*/  LDSM.16.MT88.4 R100, [R160+0x4100] ;  /* 0x00410000a064783b */ /* 0x000ea60000004200 */
[----:B------:R-:W-:Y:S02]  /*ea50*/  FMUL.FTZ R87, R3, R87 ;  /* 0x0000005703577220 */ /* 0x000fe40000410000 */
[--C-:B------:R-:W-:Y:S02]  /*ea60*/  FFMA.FTZ R171, R171, c[0x0][0x2d0], -R152.reuse ;  /* 0x0000b400abab7a23 */ /* 0x100fe40000010898 */
[C---:B------:R-:W-:Y:S04]  /*ea70*/  HMMA.16816.F32.BF16 R60, R136.reuse, R108, R60 ;  /* 0x0000006c883c723c */ /* 0x040fe8000004183c */
[--C-:B------:R-:W-:Y:S01]  /*ea80*/  FFMA.FTZ R174, R174, c[0x0][0x2d0], -R145.reuse ;  /* 0x0000b400aeae7a23 */ /* 0x100fe20000010891 */
[----:B------:R-:W3:Y:S01]  /*ea90*/  MUFU.EX2 R171, R171 ;  /* 0x000000ab00ab7308 */ /* 0x000ee20000000800 */
[--C-:B------:R-:W-:Y:S02]  /*eaa0*/  FFMA.FTZ R175, R176, c[0x0][0x2d0], -R145.reuse ;  /* 0x0000b400b0af7a23 */ /* 0x100fe40000010891 */
[C---:B------:R-:W-:Y:S01]  /*eab0*/  HMMA.16816.F32.BF16 R64, R136.reuse, R110, R64 ;  /* 0x0000006e8840723c */ /* 0x040fe20000041840 */
[----:B------:R-:W4:Y:S03]  /*eac0*/  LDSM.16.MT88.4 R108, [R134+UR4+0x4100] ;  /* 0x00410004866c783b */ /* 0x000f260008004200 */
[--C-:B------:R-:W-:Y:S02]  /*ead0*/  FFMA.FTZ R176, R142, c[0x0][0x2d0], -R145.reuse ;  /* 0x0000b4008eb07a23 */ /* 0x100fe40000010891 */
[C---:B------:R-:W-:Y:S01]  /*eae0*/  FMUL.FTZ R88, R132.reuse, R88 ;  /* 0x0000005884587220 */ /* 0x040fe20000410000 */
[----:B------:R-:W-:Y:S01]  /*eaf0*/  MUFU.EX2 R174, R174 ;  /* 0x000000ae00ae7308 */ /* 0x000fe20000000800 */
[C---:B------:R-:W-:Y:S01]  /*eb00*/  FMUL.FTZ R89, R132.reuse, R89 ;  /* 0x0000005984597220 */ /* 0x040fe20000410000 */
[C---:B-1----:R-:W-:Y:S01]  /*eb10*/  HMMA.16816.F32.BF16 R68, R136.reuse, R104, R68 ;  /* 0x000000688844723c */ /* 0x042fe20000041844 */
[----:B------:R-:W-:Y:S02]  /*eb20*/  LDSM.16.MT88.4 R140, [R134+UR4+0x2900] ;  /* 0x00290004868c783b */ /* 0x000fe40008004200 */
[C---:B------:R-:W-:Y:S02]  /*eb30*/  FMUL.FTZ R90, R3.reuse, R90 ;  /* 0x0000005a035a7220 */ /* 0x040fe40000410000 */
[C---:B------:R-:W-:Y:S02]  /*eb40*/  FMUL.FTZ R91, R3.reuse, R91 ;  /* 0x0000005b035b7220 */ /* 0x040fe40000410000 */
[C---:B------:R-:W-:Y:S01]  /*eb50*/  FMUL.FTZ R92, R132.reuse, R92 ;  /* 0x0000005c845c7220 */ /* 0x040fe20000410000 */
[C---:B------:R-:W-:Y:S01]  /*eb60*/  HMMA.16816.F32.BF16 R72, R136.reuse, R106, R72 ;  /* 0x0000006a8848723c */ /* 0x040fe20000041848 */
[----:B------:R-:W1:Y:S01]  /*eb70*/  LDSM.16.MT88.4 R104, [R161+0x4100] ;  /* 0x00410000a168783b */ /* 0x000e620000004200 */
[----:B------:R-:W5:Y:S02]  /*eb80*/  MUFU.EX2 R175, R175 ;  /* 0x000000af00af7308 */ /* 0x000f640000000800 */
[C---:B------:R-:W-:Y:S02]  /*eb90*/  FMUL.FTZ R76, R132.reuse, R76 ;  /* 0x0000004c844c7220 */ /* 0x040fe40000410000 */
[C---:B------:R-:W-:Y:S02]  /*eba0*/  FMUL.FTZ R77, R132.reuse, R77 ;  /* 0x0000004d844d7220 */ /* 0x040fe40000410000 */
[C---:B------:R-:W-:Y:S04]  /*ebb0*/  FMUL.FTZ R78, R3.reuse, R78 ;  /* 0x0000004e034e7220 */ /* 0x040fe80000410000 */
[C---:B------:R-:W-:Y:S01]  /*ebc0*/  FMUL.FTZ R79, R3.reuse, R79 ;  /* 0x0000004f034f7220 */ /* 0x040fe20000410000 */
[----:B------:R-:W1:Y:S01]  /*ebd0*/  MUFU.EX2 R176, R176 ;  /* 0x000000b000b07308 */ /* 0x000e620000000800 */
[C---:B------:R-:W-:Y:S02]  /*ebe0*/  FMUL.FTZ R93, R132.reuse, R93 ;  /* 0x0000005d845d7220 */ /* 0x040fe40000410000 */
[C---:B------:R-:W-:Y:S02]  /*ebf0*/  FMUL.FTZ R94, R3.reuse, R94 ;  /* 0x0000005e035e7220 */ /* 0x040fe40000410000 */
[C---:B------:R-:W-:Y:S01]  /*ec00*/  FMUL.FTZ R95, R3.reuse, R95 ;  /* 0x0000005f035f7220 */ /* 0x040fe20000410000 */
[C---:B--2---:R-:W-:Y:S03]  /*ec10*/  HMMA.16816.F32.BF16 R76, R136.reuse, R100, R76 ;  /* 0x00000064884c723c */ /* 0x044fe6000004184c */
[C---:B------:R-:W-:Y:S02]  /*ec20*/  FMUL.FTZ R80, R132.reuse, R80 ;  /* 0x0000005084507220 */ /* 0x040fe40000410000 */
[C---:B------:R-:W-:Y:S02]  /*ec30*/  FMUL.FTZ R81, R132.reuse, R81 ;  /* 0x0000005184517220 */ /* 0x040fe40000410000 */
[----:B------:R-:W-:Y:S01]  /*ec40*/  FMUL.FTZ R82, R3, R82 ;  /* 0x0000005203527220 */ /* 0x000fe20000410000 */
[----:B---3--:R-:W-:Y:S01]  /*ec50*/  F2FP.BF16.PACK_AB R100, R171, R170 ;  /* 0x000000aaab64723e */ /* 0x008fe200000010ff */
[----:B------:R-:W-:Y:S03]  /*ec60*/  FMUL.FTZ R83, R3, R83 ;  /* 0x0000005303537220 */ /* 0x000fe60000410000 */
[C---:B------:R-:W-:Y:S01]  /*ec70*/  FMUL.FTZ R96, R132.reuse, R96 ;  /* 0x0000006084607220 */ /* 0x040fe20000410000 */
[----:B-----5:R-:W-:Y:S01]  /*ec80*/  F2FP.BF16.PACK_AB R101, R175, R174 ;  /* 0x000000aeaf65723e */ /* 0x020fe200000010ff */
[----:B------:R-:W-:Y:S02]  /*ec90*/  FMUL.FTZ R97, R132, R97 ;  /* 0x0000006184617220 */ /* 0x000fe40000410000 */
[C---:B------:R-:W-:Y:S03]  /*eca0*/  HMMA.16816.F32.BF16 R80, R136.reuse, R102, R80 ;  /* 0x000000668850723c */ /* 0x040fe60000041850 */
[C---:B------:R-:W-:Y:S02]  /*ecb0*/  FMUL.FTZ R98, R3.reuse, R98 ;  /* 0x0000006203627220 */ /* 0x040fe40000410000 */
[----:B------:R-:W-:Y:S02]  /*ecc0*/  FMUL.FTZ R99, R3, R99 ;  /* 0x0000006303637220 */ /* 0x000fe40000410000 */
[----:B------:R-:W-:Y:S01]  /*ecd0*/  F2FP.BF16.PACK_AB R102, R173, R172 ;  /* 0x000000acad66723e */ /* 0x000fe200000010ff */
[C---:B----4-:R-:W-:Y:S04]  /*ece0*/  HMMA.16816.F32.BF16 R84, R136.reuse, R108, R84 ;  /* 0x0000006c8854723c */ /* 0x050fe80000041854 */
[----:B-1----:R-:W-:Y:S01]  /*ecf0*/  F2FP.BF16.PACK_AB R103, R177, R176 ;  /* 0x000000b0b167723e */ /* 0x002fe200000010ff */
[--C-:B------:R-:W-:Y:S02]  /*ed00*/  FFMA.FTZ R179, R179, c[0x0][0x2d0], -R152.reuse ;  /* 0x0000b400b3b37a23 */ /* 0x100fe40000010898 */
[----:B------:R-:W-:Y:S01]  /*ed10*/  FFMA.FTZ R152, R147, c[0x0][0x2d0], -R152 ;  /* 0x0000b40093987a23 */ /* 0x000fe20000010898 */
[C---:B------:R-:W-:Y:S01]  /*ed20*/  HMMA.16816.F32.BF16 R88, R136.reuse, R110, R88 ;  /* 0x0000006e8858723c */ /* 0x040fe20000041858 */
[----:B------:R-:W1:Y:S02]  /*ed30*/  LDSM.16.MT88.4 R108, [R134+UR4+0x900] ;  /* 0x00090004866c783b */ /* 0x000e640008004200 */
[----:B------:R2:W3:Y:S01]  /*ed40*/  MUFU.EX2 R219, R152 ;  /* 0x0000009800db7308 */ /* 0x0004e20000000800 */
[--C-:B------:R-:W-:Y:S02]  /*ed50*/  FFMA.FTZ R178, R178, c[0x0][0x2d0], -R145.reuse ;  /* 0x0000b400b2b27a23 */ /* 0x100fe40000010891 */
[----:B------:R-:W-:Y:S02]  /*ed60*/  FFMA.FTZ R145, R144, c[0x0][0x2d0], -R145 ;  /* 0x0000b40090917a23 */ /* 0x000fe40000010891 */
[C---:B------:R-:W-:Y:S04]  /*ed70*/  HMMA.16816.F32.BF16 R92, R136.reuse, R104, R92 ;  /* 0x00000068885c723c */ /* 0x040fe8000004185c */
[----:B------:R-:W-:Y:S01]  /*ed80*/  FFMA.FTZ R167, R3, R206, R167 ;  /* 0x000000ce03a77223 */ /* 0x000fe200000100a7 */
[----:B------:R-:W4:Y:S01]  /*ed90*/  MUFU.EX2 R223, R145 ;  /* 0x0000009100df7308 */ /* 0x000f220000000800 */
[----:B------:R-:W-:Y:S01]  /*eda0*/  FFMA.FTZ R169, R132, R205, R169 ;  /* 0x000000cd84a97223 */ /* 0x000fe200000100a9 */
[----:B------:R-:W-:Y:S01]  /*edb0*/  MOV R132, R2 ;  /* 0x0000000200847202 */ /* 0x000fe20000000f00 */
[----:B------:R-:W-:Y:S01]  /*edc0*/  HMMA.16816.F32.BF16 R96, R136, R106, R96 ;  /* 0x0000006a8860723c */ /* 0x000fe20000041860 */
[----:B------:R-:W5:Y:S03]  /*edd0*/  LDSM.16.MT88.4 R104, [R161+0x2900] ;  /* 0x00290000a168783b */ /* 0x000f660000004200 */
[----:B------:R-:W-:Y:S02]  /*ede0*/  FADD.FTZ R168, R168, R169 ;  /* 0x000000a9a8a87221 */ /* 0x000fe40000010000 */
[----:B------:R-:W-:Y:S01]  /*edf0*/  FADD.FTZ R167, R166, R167 ;  /* 0x000000a7a6a77221 */ /* 0x000fe20000010000 */
[----:B------:R-:W-:Y:S01]  /*ee00*/  F2FP.BF16.PACK_AB R136, R217, R216 ;  /* 0x000000d8d988723e */ /* 0x000fe200000010ff */
[C---:B------:R-:W-:Y:S01]  /*ee10*/  HMMA.16816.F32.BF16 R4, R100.reuse, R112, R4 ;  /* 0x000000706404723c */ /* 0x040fe20000041804 */
[----:B------:R-:W1:Y:S01]  /*ee20*/  MUFU.EX2 R179, R179 ;  /* 0x000000b300b37308 */ /* 0x000e620000000800 */
[----:B--2---:R-:W-:Y:S03]  /*ee30*/  LDSM.16.MT88.4 R152, [R160+0x3900] ;  /* 0x00390000a098783b */ /* 0x004fe60000004200 */
[----:B---3--:R-:W-:Y:S01]  /*ee40*/  F2FP.BF16.PACK_AB R138, R219, R218 ;  /* 0x000000dadb8a723e */ /* 0x008fe200000010ff */
[----:B------:R-:W-:Y:S01]  /*ee50*/  FADD.FTZ R163, R163, R168 ;  /* 0x000000a8a3a37221 */ /* 0x000fe20000010000 */
[----:B------:R-:W-:Y:S01]  /*ee60*/  F2FP.BF16.PACK_AB R137, R221, R220 ;  /* 0x000000dcdd89723e */ /* 0x000fe200000010ff */
[C---:B------:R-:W-:Y:S02]  /*ee70*/  HMMA.16816.F32.BF16 R8, R100.reuse, R114, R8 ;  /* 0x000000726408723c */ /* 0x040fe40000041808 */
[----:B------:R-:W-:Y:S01]  /*ee80*/  LDSM.16.MT88.4 R112, [R160+0x4900] ;  /* 0x00490000a070783b */ /* 0x000fe20000004200 */
[----:B------:R-:W2:Y:S01]  /*ee90*/  MUFU.EX2 R178, R178 ;  /* 0x000000b200b27308 */ /* 0x000ea20000000800 */
[----:B----4-:R-:W-:Y:S01]  /*eea0*/  F2FP.BF16.PACK_AB R139, R223, R222 ;  /* 0x000000dedf8b723e */ /* 0x010fe200000010ff */
[----:B------:R-:W-:Y:S03]  /*eeb0*/  FADD.FTZ R3, R164, R163 ;  /* 0x000000a3a4037221 */ /* 0x000fe60000010000 */
[C---:B------:R-:W-:Y:S02]  /*eec0*/  HMMA.16816.F32.BF16 R12, R100.reuse, R116, R12 ;  /* 0x00000074640c723c */ /* 0x040fe4000004180c */
[----:B------:R-:W-:Y:S02]  /*eed0*/  LDSM.16.MT88.4 R144, [R161+0x1900] ;  /* 0x00190000a190783b */ /* 0x000fe40000004200 */
[----:B------:R-:W-:Y:S02]  /*eee0*/  FADD.FTZ R170, R170, R3 ;  /* 0x00000003aaaa7221 */ /* 0x000fe40000010000 */
[----:B------:R-:W-:Y:S02]  /*eef0*/  FADD.FTZ R162, R162, R167 ;  /* 0x000000a7a2a27221 */ /* 0x000fe40000010000 */
[C---:B------:R-:W-:Y:S02]  /*ef00*/  HMMA.16816.F32.BF16 R16, R100.reuse, R118, R16 ;  /* 0x000000766410723c */ /* 0x040fe40000041810 */
[----:B------:R-:W-:Y:S02]  /*ef10*/  LDSM.16.MT88.4 R116, [R134+UR4+0x4900] ;  /* 0x004900048674783b */ /* 0x000fe40008004200 */
[----:B------:R-:W-:Y:S02]  /*ef20*/  FADD.FTZ R165, R165, R162 ;  /* 0x000000a2a5a57221 */ /* 0x000fe40000010000 */
[----:B------:R-:W-:Y:S02]  /*ef30*/  FADD.FTZ R171, R171, R170 ;  /* 0x000000aaabab7221 */ /* 0x000fe40000010000 */
[C---:B-1----:R-:W-:Y:S04]  /*ef40*/  HMMA.16816.F32.BF16 R20, R100.reuse, R108, R20 ;  /* 0x0000006c6414723c */ /* 0x042fe80000041814 */
[----:B------:R-:W-:Y:S02]  /*ef50*/  FADD.FTZ R174, R174, R165 ;  /* 0x000000a5aeae7221 */ /* 0x000fe40000010000 */
[----:B------:R-:W-:Y:S02]  /*ef60*/  FADD.FTZ R172, R172, R171 ;  /* 0x000000abacac7221 */ /* 0x000fe40000010000 */
[C---:B------:R-:W-:Y:S01]  /*ef70*/  HMMA.16816.F32.BF16 R24, R100.reuse, R110, R24 ;  /* 0x0000006e6418723c */ /* 0x040fe20000041818 */
[----:B------:R-:W1:Y:S03]  /*ef80*/  LDSM.16.MT88.4 R108, [R135+UR4+0x4900] ;  /* 0x00490004876c783b */ /* 0x000e660008004200 */
[----:B------:R-:W-:Y:S02]  /*ef90*/  FADD.FTZ R175, R175, R174 ;  /* 0x000000aeafaf7221 */ /* 0x000fe40000010000 */
[----:B------:R-:W-:Y:S02]  /*efa0*/  FADD.FTZ R172, R173, R172 ;  /* 0x000000acadac7221 */ /* 0x000fe40000010000 */
[C---:B------:R-:W-:Y:S04]  /*efb0*/  HMMA.16816.F32.BF16 R28, R100.reuse, R120, R28 ;  /* 0x00000078641c723c */ /* 0x040fe8000004181c */
[----:B------:R-:W-:Y:S04]  /*efc0*/  FADD.FTZ R176, R176, R175 ;  /* 0x000000afb0b07221 */ /* 0x000fe80000010000 */
[C---:B------:R-:W-:Y:S01]  /*efd0*/  HMMA.16816.F32.BF16 R32, R100.reuse, R122, R32 ;  /* 0x0000007a6420723c */ /* 0x040fe20000041820 */
[----:B------:R-:W-:Y:S03]  /*efe0*/  LDSM.16.MT88.4 R120, [R160+0x1100] ;  /* 0x00110000a078783b */ /* 0x000fe60000004200 */
[----:B------:R-:W-:Y:S04]  /*eff0*/  FADD.FTZ R177, R177, R176 ;  /* 0x000000b0b1b17221 */ /* 0x000fe80000010000 */
        /* <DEDUP_REMOVED lines=23> */
[----:B------:R-:W-:Y:S01]  /*f170*/  F2FP.BF16.PACK_AB R100, R180, R179 ;  /* 0x000000b3b464723e */ /* 0x000fe200000010ff */
[----:B------:R-:W-:Y:S01]  /*f180*/  FADD.FTZ R179, R179, R172 ;  /* 0x000000acb3b37221 */ /* 0x000fe20000010000 */
[----:B------:R-:W-:Y:S03]  /*f190*/  F2FP.BF16.PACK_AB R102, R182, R181 ;  /* 0x000000b5b666723e */ /* 0x000fe600000010ff */
[C---:B--2---:R-:W-:Y:S01]  /*f1a0*/  F2FP.BF16.PACK_AB R101, R183.reuse, R178 ;  /* 0x000000b2b765723e */ /* 0x044fe200000010ff */
        /* <DEDUP_REMOVED lines=10> */
[----:B------:R-:W1:Y:S03]  /*f250*/  LDSM.16.MT88.4 R108, [R134+UR4+0x3100] ;  /* 0x00310004866c783b */ /* 0x000e660008004200 */
        /* <DEDUP_REMOVED lines=55> */
[----:B------:R-:W-:Y:S01]  /*f5d0*/  @P0 IADD3 R4, P5, R196, UR6, RZ ;  /* 0x00000006c4040c10 */ /* 0x000fe2000ffbe0ff */
[C---:B------:R-:W-:Y:S04]  /*f5e0*/  HMMA.16816.F32.BF16 R64, R136.reuse, R6, R64 ;  /* 0x000000068840723c */ /* 0x040fe80000041840 */
[C---:B------:R-:W-:Y:S02]  /*f5f0*/  @P0 LEA R16, P4, R4.reuse, c[0x0][0x1c8], 0x1 ;  /* 0x0000720004100a11 */ /* 0x040fe400078808ff */
[----:B------:R-:W-:Y:S02]  /*f600*/  @P0 IADD3.X R5, R203, UR21, RZ, P5, !PT ;  /* 0x00000015cb050c10 */ /* 0x000fe4000affe4ff */
[C---:B--2---:R-:W-:Y:S04]  /*f610*/  HMMA.16816.F32.BF16 R68, R136.reuse, R8, R68 ;  /* 0x000000088844723c */ /* 0x044fe80000041844 */
[----:B------:R-:W-:Y:S02]  /*f620*/  @P0 LEA.HI.X R17, R4, c[0x0][0x1cc], R5, 0x1, P4 ;  /* 0x0000730004110a11 */ /* 0x000fe400020f0c05 */
[----:B------:R-:W1:Y:S01]  /*f630*/  LDSM.16.MT88.4 R4, [R134+UR4+0x5900] ;  /* 0x005900048604783b */ /* 0x000e620008004200 */
[----:B------:R-:W-:Y:S01]  /*f640*/  @P0 IADD3 R8, P5, R212, UR6, RZ ;  /* 0x00000006d4080c10 */ /* 0x000fe2000ffbe0ff */
[C---:B------:R-:W-:Y:S04]  /*f650*/  HMMA.16816.F32.BF16 R72, R136.reuse, R10, R72 ;  /* 0x0000000a8848723c */ /* 0x040fe80000041848 */
[C---:B------:R-:W-:Y:S02]  /*f660*/  @P0 LEA R18, P4, R8.reuse, c[0x0][0x1c8], 0x1 ;  /* 0x0000720008120a11 */ /* 0x040fe400078808ff */
        /* <DEDUP_REMOVED lines=8> */
[----:B------:R-:W-:Y:S02]  /*f6f0*/  UISETP.GE.AND UP0, UPT, UR10, UR17, UPT ;  /* 0x000000110a00728c */ /* 0x000fe4000bf06270 */
[C---:B------:R-:W-:Y:S01]  /*f700*/  @P0 LEA R22, P6, R20.reuse, c[0x0][0x1c8], 0x1 ;  /* 0x0000720014160a11 */ /* 0x040fe200078c08ff */
[----:B------:R-:W-:Y:S01]  /*f710*/  UISETP.GE.AND UP1, UPT, UR5, 0x1, UPT ;  /* 0x000000010500788c */ /* 0x000fe2000bf26270 */
[----:B------:R-:W-:Y:S01]  /*f720*/  @P0 IADD3.X R13, R209, UR21, RZ, P4, !PT ;  /* 0x00000015d10d0c10 */ /* 0x000fe2000a7fe4ff */
[----:B------:R-:W-:Y:S01]  /*f730*/  UIADD3 UR17, UR17, -0x1, URZ ;  /* 0xffffffff11117890 */ /* 0x000fe2000fffe03f */
[----:B------:R-:W-:Y:S02]  /*f740*/  @P0 LEA R12, P4, R21, c[0x0][0x1c8], 0x1 ;  /* 0x00007200150c0a11 */ /* 0x000fe400078808ff */
[----:B------:R-:W-:Y:S03]  /*f750*/  @P0 IADD3.X R24, R203, UR6, RZ, P5, !PT ;  /* 0x00000006cb180c10 */ /* 0x000fe6000affe4ff */
[----:B------:R-:W-:Y:S02]  /*f760*/  @P0 LEA.HI.X R23, R20, c[0x0][0x1cc], R13, 0x1, P6 ;  /* 0x0000730014170a11 */ /* 0x000fe400030f0c0d */
[----:B------:R-:W-:Y:S02]  /*f770*/  MOV R20, UR15 ;  /* 0x0000000f00147c02 */ /* 0x000fe40008000f00 */
[----:B------:R-:W-:Y:S02]  /*f780*/  @P0 LEA.HI.X R13, R21, c[0x0][0x1cc], R24, 0x1, P4 ;  /* 0x00007300150d0a11 */ /* 0x000fe400020f0c18 */
[----:B------:R-:W-:Y:S01]  /*f790*/  @P0 IADD3 R3, P4, R212, UR7, RZ ;  /* 0x00000007d4030c10 */ /* 0x000fe2000ff9e0ff */
[----:B------:R-:W-:Y:S01]  /*f7a0*/  @P0 IMAD R25, R20, 0x3000, R193 ;  /* 0x0000300014190824 */ /* 0x000fe200078e02c1 */
[----:B------:R-:W-:Y:S01]  /*f7b0*/  @P0 IADD3 R21, P5, R210, UR7, RZ ;  /* 0x00000007d2150c10 */ /* 0x000fe2000ffbe0ff */
[C---:B-1----:R-:W-:Y:S03]  /*f7c0*/  HMMA.16816.F32.BF16 R84, R136.reuse, R4, R84 ;  /* 0x000000048854723c */ /* 0x042fe60000041854 */
[----:B------:R-:W-:Y:S02]  /*f7d0*/  @P0 LEA R14, P6, R3, c[0x0][0x1c8], 0x1 ;  /* 0x00007200030e0a11 */ /* 0x000fe400078c08ff */
[----:B------:R-:W-:Y:S02]  /*f7e0*/  @P0 IADD3.X R24, R211, UR6, RZ, P4, !PT ;  /* 0x00000006d3180c10 */ /* 0x000fe4000a7fe4ff */
[----:B------:R-:W-:Y:S01]  /*f7f0*/  @P0 LEA R20, P4, R21, c[0x0][0x1c8], 0x1 ;  /* 0x0000720015140a11 */ /* 0x000fe200078808ff */
[C---:B------:R-:W-:Y:S04]  /*f800*/  HMMA.16816.F32.BF16 R88, R136.reuse, R6, R88 ;  /* 0x000000068858723c */ /* 0x040fe80000041858 */
[----:B------:R-:W-:Y:S02]  /*f810*/  @P0 LEA.HI.X R15, R3, c[0x0][0x1cc], R24, 0x1, P6 ;  /* 0x00007300030f0a11 */ /* 0x000fe400030f0c18 */
[----:B------:R-:W-:Y:S02]  /*f820*/  @P0 SHF.L.U32 R3, R25, 0x1, RZ ;  /* 0x0000000119030819 */ /* 0x000fe400000006ff */
[----:B------:R-:W-:Y:S01]  /*f830*/  @P0 IADD3.X R26, R209, UR6, RZ, P5, !PT ;  /* 0x00000006d11a0c10 */ /* 0x000fe2000affe4ff */
[C---:B--2---:R-:W-:Y:S01]  /*f840*/  HMMA.16816.F32.BF16 R92, R136.reuse, R8, R92 ;  /* 0x00000008885c723c */ /* 0x044fe2000004185c */
[----:B------:R-:W-:Y:S01]  /*f850*/  UIADD3 UR6, UR5, 0x1, URZ ;  /* 0x0000000105067890 */ /* 0x000fe2000fffe03f */
[----:B------:R-:W-:Y:S01]  /*f860*/  @!PT LDS RZ, [RZ] ;  /* 0x00000000fffff984 */ /* 0x000fe20000000800 */
[----:B------:R-:W-:Y:S01]  /*f870*/  @!PT LDS RZ, [RZ] ;  /* 0x00000000fffff984 */ /* 0x000fe20000000800 */
[----:B------:R-:W-:Y:S01]  /*f880*/  @!PT LDS RZ, [RZ] ;  /* 0x00000000fffff984 */ /* 0x000fe20000000800 */
[----:B------:R1:W-:Y:S01]  /*f890*/  @P0 LDGSTS.E.BYPASS.LTC128B.128 [R3+0xc100], [R16.64], !P3 ;  /* 0x0c10000010030fae */ /* 0x0003e2000d901d52 */
[----:B------:R-:W-:Y:S02]  /*f8a0*/  @P0 LEA.HI.X R21, R21, c[0x0][0x1cc], R26, 0x1, P4 ;  /* 0x0000730015150a11 */ /* 0x000fe400020f0c1a */
[----:B------:R-:W-:Y:S03]  /*f8b0*/  USEL UR5, UR6, URZ, !UP1 ;  /* 0x0000003f06057287 */ /* 0x000fe6000c800000 */
        /* <DEDUP_REMOVED lines=9> */
[----:B------:R-:W-:-:S05]  /*f950*/  @!P0 BRA `(.L_x_829) ;  /* 0xffffc69000008947 */ /* 0x000fca000383ffff */
.L_x_820:
[----:B------:R-:W1:Y:S01]  /*f960*/  SHFL.BFLY PT, R4, R205, 0x2, 0x1f ;  /* 0x0c401f00cd047f89 */ /* 0x000e6200000e0000 */
[----:B------:R-:W-:-:S02]  /*f970*/  MOV R6, RZ ;  /* 0x000000ff00067202 */ /* 0x000fc40000000f00 */
[----:B------:R-:W-:Y:S01]  /*f980*/  MOV R5, RZ ;  /* 0x000000ff00057202 */ /* 0x000fe20000000f00 */
[----:B------:R-:W2:Y:S01]  /*f990*/  SHFL.BFLY PT, R3, R206, 0x2, 0x1f ;  /* 0x0c401f00ce037f89 */ /* 0x000ea200000e0000 */
[----:B------:R-:W-:Y:S01]  /*f9a0*/  PLOP3.LUT P2, PT, PT, PT, PT, 0x8, 0x0 ;  /* 0x000000000000781c */ /* 0x000fe20003f4e170 */
[----:B-1----:R-:W-:Y:S02]  /*f9b0*/  FADD.FTZ R7, R4, R205 ;  /* 0x000000cd04077221 */ /* 0x002fe40000010000 */
[----:B--2---:R-:W-:-:S03]  /*f9c0*/  FADD.FTZ R8, R3, R206 ;  /* 0x000000ce03087221 */ /* 0x004fc60000010000 */
[----:B------:R-:W1:Y:S04]  /*f9d0*/  SHFL.BFLY PT, R4, R7, 0x1, 0x1f ;  /* 0x0c201f0007047f89 */ /* 0x000e6800000e0000 */
[----:B------:R-:W2:Y:S01]  /*f9e0*/  SHFL.BFLY PT, R3, R8, 0x1, 0x1f ;  /* 0x0c201f0008037f89 */ /* 0x000ea200000e0000 */
[----:B-1----:R-:W-:Y:S01]  /*f9f0*/  FADD.FTZ R4, R7, R4 ;  /* 0x0000000407047221 */ /* 0x002fe20000010000 */
[----:B------:R-:W-:Y:S01]  /*fa00*/  MOV R7, 0xff800000 ;  /* 0xff80000000077802 */ /* 0x000fe20000000f00 */
        /* <DEDUP_REMOVED lines=112> */
.L_x_793:
        /* <DEDUP_REMOVED lines=223> */
[----:B-1----:R-:W-:-:S03]  /*10f00*/  IMAD.IADD R5, R17, 0x1, R2 ;  /* 0x0000000111057824 */ /* 0x002fc600078e0202 */
[----:B------:R-:W-:Y:S02]  /*10f10*/  STS [R29+0x8000], R96 ;  /* 0x008000601d007388 */ /* 0x000fe40000000800 */
[----:B------:R-:W-:Y:S02]  /*10f20*/  LEA.HI.X R2, R16, c[0x0][0x384], R5, 0x1, P0 ;  /* 0x0000e10010027a11 */ /* 0x000fe400000f0c05 */
[----:B------:R-:W-:Y:S04]  /*10f30*/  STS [R29+0x8400], R98 ;  /* 0x008400621d007388 */ /* 0x000fe80000000800 */
[----:B------:R-:W-:Y:S01]  /*10f40*/  BAR.SYNC.DEFER_BLOCKING 0x1, 0x100 ;  /* 0x0044000000007b1d */ /* 0x000fe20000010000 */
[----:B------:R-:W-:-:S05]  /*10f50*/  ISETP.GE.AND P0, PT, R57, R10, PT ;  /* 0x0000000a3900720c */ /* 0x000fca0003f06270 */
[----:B------:R-:W-:Y:S04]  /*10f60*/  SHFL.IDX PT, R30, R12, RZ, 0x1c1f ;  /* 0x001c1fff0c1e7589 */ /* 0x000fe800000e0000 */
[----:B------:R-:W1:Y:S04]  /*10f70*/  SHFL.IDX PT, R31, R23, RZ, 0x1c1f ;  /* 0x001c1fff171f7589 */ /* 0x000e6800000e0000 */
[----:B------:R-:W-:Y:S04]  /*10f80*/  SHFL.IDX PT, R100, R12, 0x1, 0x1c1f ;  /* 0x003c1f000c647f89 */ /* 0x000fe800000e0000 */
[----:B------:R-:W2:Y:S04]  /*10f90*/  SHFL.IDX PT, R101, R23, 0x1, 0x1c1f ;  /* 0x003c1f0017657f89 */ /* 0x000ea800000e0000 */
[----:B------:R3:W4:Y:S04]  /*10fa0*/  SHFL.IDX PT, R60, R0, RZ, 0x181f ;  /* 0x00181fff003c7589 */ /* 0x00072800000e0000 */
[----:B------:R3:W3:Y:S04]  /*10fb0*/  SHFL.IDX PT, R61, R2, RZ, 0x181f ;  /* 0x00181fff023d7589 */ /* 0x0006e800000e0000 */
[----:B-1----:R1:W-:Y:S04]  /*10fc0*/  @!P5 ST.E [R30.64], R6 ;  /* 0x000000061e00d985 */ /* 0x0023e8000c101912 */
[----:B--2---:R1:W-:Y:S04]  /*10fd0*/  @!P4 ST.E [R100.64], R7 ;  /* 0x000000076400c985 */ /* 0x0043e8000c101912 */
[----:B------:R1:W2:Y:S04]  /*10fe0*/  LDS.128 R52, [R58+0x1080] ;  /* 0x001080003a347984 */ /* 0x0002a80000000c00 */
        /* <DEDUP_REMOVED lines=9> */
[----:B-1-34-:R-:W1:Y:S01]  /*11080*/  LDS.128 R28, [R58+0x80] ;  /* 0x000080003a1c7984 */ /* 0x01ae620000000c00 */
[----:B------:R-:W-:-:S02]  /*11090*/  IADD3 R56, R3, 0x40, RZ ;  /* 0x0000004003387810 */ /* 0x000fc40007ffe0ff */
[----:B------:R-:W-:Y:S01]  /*110a0*/  IADD3 R9, R3, 0x80, RZ ;  /* 0x0000008003097810 */ /* 0x000fe20007ffe0ff */
[----:B------:R-:W3:Y:S01]  /*110b0*/  LDS.128 R16, [R58+0x4080] ;  /* 0x004080003a107984 */ /* 0x000ee20000000c00 */
        /* <DEDUP_REMOVED lines=13> */
[----:B-1----:R1:W-:Y:S04]  /*11190*/  @!P2 ST.E.128 [R58.64], R28 ;  /* 0x0000001c3a00a985 */ /* 0x0023e8000c101d12 */
[----:B---3--:R1:W-:Y:S04]  /*111a0*/  @!P1 ST.E.128 [R62.64], R16 ;  /* 0x000000103e009985 */ /* 0x0083e8000c101d12 */
[----:B-----5:R1:W-:Y:S02]  /*111b0*/  @!P0 ST.E.128 [R8.64], R4 ;  /* 0x0000000408008985 */ /* 0x0203e4000c101d12 */
.L_x_832:
[----:B---34-:R-:W-:Y:S05]  /*111c0*/  BSYNC B0 ;  /* 0x0000000000007941 */ /* 0x018fea0003800000 */
.L_x_831:
[----:B-1----:R-:W-:Y:S01]  /*111d0*/  IADD3 R5, R57, 0x20, RZ ;  /* 0x0000002039057810 */ /* 0x002fe20007ffe0ff */
[----:B------:R1:W3:Y:S01]  /*111e0*/  SHFL.IDX PT, R9, R2, 0x1, 0x181f ;  /* 0x00381f0002097f89 */ /* 0x0002e200000e0000 */
        /* <DEDUP_REMOVED lines=16> */
[----:B--2---:R2:W-:Y:S02]  /*112f0*/  @!P2 ST.E.128 [R16.64], R52 ;  /* 0x000000341000a985 */ /* 0x0045e4000c101d12 */
[----:B------:R-:W-:-:S04]  /*11300*/  @!P1 IMAD.WIDE R6, R6, 0x2, R8 ;  /* 0x0000000206069825 */ /* 0x000fc800078e0208 */
[----:B------:R-:W-:Y:S01]  /*11310*/  @!P0 IMAD.WIDE R4, R4, 0x2, R8 ;  /* 0x0000000204048825 */ /* 0x000fe200078e0208 */
[----:B------:R2:W-:Y:S04]  /*11320*/  @!P1 ST.E.128 [R6.64], R40 ;  /* 0x0000002806009985 */ /* 0x0005e8000c101d12 */
[----:B------:R2:W-:Y:S02]  /*11330*/  @!P0 ST.E.128 [R4.64], R24 ;  /* 0x0000001804008985 */ /* 0x0005e4000c101d12 */
.L_x_834:
[----:B------:R-:W-:Y:S05]  /*11340*/  BSYNC B0 ;  /* 0x0000000000007941 */ /* 0x000fea0003800000 */
.L_x_833:
[----:B--2---:R-:W-:Y:S01]  /*11350*/  IADD3 R5, R57, 0x40, RZ ;  /* 0x0000004039057810 */ /* 0x004fe20007ffe0ff */
[----:B---3--:R2:W3:Y:S01]  /*11360*/  SHFL.IDX PT, R9, R2, 0x2, 0x181f ;  /* 0x00581f0002097f89 */ /* 0x0084e200000e0000 */
        /* <DEDUP_REMOVED lines=21> */
.L_x_836:
[----:B------:R-:W-:Y:S05]  /*114c0*/  BSYNC B0 ;  /* 0x0000000000007941 */ /* 0x000fea0003800000 */
.L_x_835:
[----:B------:R-:W-:Y:S01]  /*114d0*/  IADD3 R57, R57, 0x60, RZ ;  /* 0x0000006039397810 */ /* 0x000fe20007ffe0ff */
[----:B---3--:R3:W1:Y:S03]  /*114e0*/  SHFL.IDX PT, R7, R2, 0x3, 0x181f ;  /* 0x00781f0002077f89 */ /* 0x00866600000e0000 */
[----:B------:R-:W-:Y:S01]  /*114f0*/  ISETP.GE.AND P0, PT, R57, R10, PT ;  /* 0x0000000a3900720c */ /* 0x000fe20003f06270 */
[----:B------:R3:W2:-:S12]  /*11500*/  SHFL.IDX PT, R6, R0, 0x3, 0x181f ;  /* 0x00781f0000067f89 */ /* 0x00069800000e0000 */
        /* <DEDUP_REMOVED lines=20> */
.L_x_830:
        /* <DEDUP_REMOVED lines=40> */
.L_x_838:
[----:B------:R-:W-:Y:S05]  /*118d0*/  BSYNC B0 ;  /* 0x0000000000007941 */ /* 0x000fea0003800000 */
.L_x_837:
        /* <DEDUP_REMOVED lines=62> */
.L_x_840:
[----:B------:R-:W-:Y:S05]  /*11cc0*/  BSYNC B0 ;  /* 0x0000000000007941 */ /* 0x000fea0003800000 */
.L_x_839:
        /* <DEDUP_REMOVED lines=21> */
.L_x_842:
[----:B------:R-:W-:Y:S05]  /*11e20*/  BSYNC B0 ;  /* 0x0000000000007941 */ /* 0x000fea0003800000 */
.L_x_841:
        /* <DEDUP_REMOVED lines=21> */
.L_x_844:
[----:B------:R-:W-:Y:S05]  /*11f80*/  BSYNC B0 ;  /* 0x0000000000007941 */ /* 0x000fea0003800000 */
.L_x_843:
        /* <DEDUP_REMOVED lines=22> */
.L_x_845:
        /* <DEDUP_REMOVED lines=9> */
.L_x_1345:


//--------------------- .text._ZN7cutlass13device_kernelIN5flash19enable_sm80_to_sm89INS1_16FlashAttnFwdSm80INS1_25CollectiveMainloopFwdSm80ILi8ELi2ELb0EN4cute5tupleIJNS5_1CILi128EEENS7_ILi64EEENS7_ILi192EEEEEELi192ENS_10bfloat16_tEfNS_4arch4Sm80ELb0ELb1ELb1ELb1ELb0ELb0ELb1ELb0EEENS1_21CollectiveEpilogueFwdINS6_IJS8_SA_S9_EEENS6_IJNS7_ILi1EEESI_SI_EEESC_SE_Li256ELb1ELb1ELb0ELb0EEENS1_19SingleTileSchedulerILb1ELb0ELb1ELi128EEEEEEEEEvNT_6ParamsE --------------------------
	.section	.text._ZN7cutlass13device_kernelIN5flash19enable_sm80_to_sm89INS1_16FlashAttnFwdSm80INS1_25CollectiveMainloopFwdSm80ILi8ELi2ELb0EN4cute5tupleIJNS5_1CILi128EEENS7_ILi64EEENS7_ILi192EEEEEELi192ENS_10bfloat16_tEfNS_4arch4Sm80ELb0ELb1ELb1ELb1ELb0ELb0ELb1ELb0EEENS1_21CollectiveEpilogueFwdINS6_IJS8_SA_S9_EEENS6_IJNS7_ILi1EEESI_SI_EEESC_SE_Li256ELb1ELb1ELb0ELb0EEENS1_19SingleTileSchedulerILb1ELb0ELb1ELi128EEEEEEEEEvNT_6ParamsE,"ax",@progbits
	.sectioninfo	@"SHI_REGISTERS=252"
	.align	128
.text._ZN7cutlass13device_kernelIN5flash19enable_sm80_to_sm89INS1_16FlashAttnFwdSm80INS1_25CollectiveMainloopFwdSm80ILi8ELi2ELb0EN4cute5tupleIJNS5_1CILi128EEENS7_ILi64EEENS7_ILi192EEEEEELi192ENS_10bfloat16_tEfNS_4arch4Sm80ELb0ELb1ELb1ELb1ELb0ELb0ELb1ELb0EEENS1_21CollectiveEpilogueFwdINS6_IJS8_SA_S9_EEENS6_IJNS7_ILi1EEESI_SI_EEESC_SE_Li256ELb1ELb1ELb0ELb0EEENS1_19SingleTileSchedulerILb1ELb0ELb1ELi128EEEEEEEEEvNT_6ParamsE:
        .type           _ZN7cutlass13device_kernelIN5flash19enable_sm80_to_sm89INS1_16FlashAttnFwdSm80INS1_25CollectiveMainloopFwdSm80ILi8ELi2ELb0EN4cute5tupleIJNS5_1CILi128EEENS7_ILi64EEENS7_ILi192EEEEEELi192ENS_10bfloat16_tEfNS_4arch4Sm80ELb0ELb1ELb1ELb1ELb0ELb0ELb1ELb0EEENS1_21CollectiveEpilogueFwdINS6_IJS8_SA_S9_EEENS6_IJNS7_ILi1EEESI_SI_EEESC_SE_Li256ELb1ELb1ELb0ELb0EEENS1_19SingleTileSchedulerILb1ELb0ELb1ELi128EEEEEEEEEvNT_6ParamsE,@function
        .size           _ZN7cutlass13device_kernelIN5flash19enable_sm80_to_sm89INS1_16FlashAttnFwdSm80INS1_25CollectiveMainloopFwdSm80ILi8ELi2ELb0EN4cute5tupleIJNS5_1CILi128EEENS7_ILi64EEENS7_ILi192EEEEEELi192ENS_10bfloat16_tEfNS_4arch4Sm80ELb0ELb1ELb1ELb1ELb0ELb0ELb1ELb0EEENS1_21CollectiveEpilogueFwdINS6_IJS8_SA_S9_EEENS6_IJNS7_ILi1EEESI_SI_EEESC_SE_Li256ELb1ELb1ELb0ELb0EEENS1_19SingleTileSchedulerILb1ELb0ELb1ELi128EEEEEEEEEvNT_6ParamsE,(.L_x_1346 - _ZN7cutlass13device_kernelIN5flash19enable_sm80_to_sm89INS1_16FlashAttnFwdSm80INS1_25CollectiveMainloopFwdSm80ILi8ELi2ELb0EN4cute5tupleIJNS5_1CILi128EEENS7_ILi64EEENS7_ILi192EEEEEELi192ENS_10bfloat16_tEfNS_4arch4Sm80ELb0ELb1ELb1ELb1ELb0ELb0ELb1ELb0EEENS1_21CollectiveEpilogueFwdINS6_IJS8_SA_S9_EEENS6_IJNS7_ILi1EEESI_SI_EEESC_SE_Li256ELb1ELb1ELb0ELb0EEENS1_19SingleTileSchedulerILb1ELb0ELb1ELi128EEEEEEEEEvNT_6ParamsE)
        .other          _ZN7cutlass13device_kernelIN5flash19enable_sm80_to_sm89INS1_16FlashAttnFwdSm80INS1_25CollectiveMainloopFwdSm80ILi8ELi2ELb0EN4cute5tupleIJNS5_1CILi128EEENS7_ILi64EEENS7_ILi192EEEEEELi192ENS_10bfloat16_tEfNS_4arch4Sm80ELb0ELb1ELb1ELb1ELb0ELb0ELb1ELb0EEENS1_21CollectiveEpilogueFwdINS6_IJS8_SA_S9_EEENS6_IJNS7_ILi1EEESI_SI_EEESC_SE_Li256ELb1ELb1ELb0ELb0EEENS1_19SingleTileSchedulerILb1ELb0ELb1ELi128EEEEEEEEEvNT_6ParamsE,@"STO_CUDA_ENTRY STV_DEFAULT"
_ZN7cutlass13device_kernelIN5flash19enable_sm80_to_sm89INS1_16FlashAttnFwdSm80INS1_25CollectiveMainloopFwdSm80ILi8ELi2ELb0EN4cute5tupleIJNS5_1CILi128EEENS7_ILi64EEENS7_ILi192EEEEEELi192ENS_10bfloat16_tEfNS_4arch4Sm80ELb0ELb1ELb1ELb1ELb0ELb0ELb1ELb0EEENS1_21CollectiveEpilogueFwdINS6_IJS8_SA_S9_EEENS6_IJNS7_ILi1EEESI_SI_EEESC_SE_Li256ELb1ELb1ELb0ELb0EEENS1_19SingleTileSchedulerILb1ELb0ELb1ELi128EEEEEEEEEvNT_6ParamsE:
        /* <DEDUP_REMOVED lines=16> */
.L_x_847:
        /* <DEDUP_REMOVED lines=8> */
.L_x_849:
[----:B------:R-:W-:-:S05]  /*0180*/  MOV R3, c[0x0][0x54c] ;  /* 0x0001530000037a02 */ /* 0x000fca0000000f00 */
.L_x_848:
[----:B-----5:R-:W-:Y:S01]  /*0190*/  IMAD R3, R3, c[0x0][0x548], RZ ;  /* 0x0001520003037a24 */ /* 0x020fe200078e02ff */
[----:B------:R-:W-:-:S04]  /*01a0*/  SHF.L.U32 R144, R219, 0x7, RZ ;  /* 0x00000007db907819 */ /* 0x000fc800000006ff */
[----:B------:R-:W-:-:S04]  /*01b0*/  ISETP.GE.AND P0, PT, R144, R3, PT ;  /* 0x000000039000720c */ /* 0x000fc80003f06270 */
[----:B------:R-:W-:Y:S01]  /*01c0*/  SEL R202, R202, 0xffffffff, !P0 ;  /* 0xffffffffcaca7807 */ /* 0x000fe20004000000 */
[----:B------:R-:W-:Y:S05]  /*01d0*/  BRA `(.L_x_850) ;  /* 0x0000012000007947 */ /* 0x000fea0003800000 */
.L_x_846:
[----:B---3--:R-:W-:-:S04]  /*01e0*/  ISETP.NE.U32.AND P0, PT, RZ, c[0x0][0x568], PT ;  /* 0x00015a00ff007a0c */ /* 0x008fc80003f05070 */
[----:B------:R-:W-:-:S13]  /*01f0*/  ISETP.NE.AND.EX P0, PT, RZ, c[0x0][0x56c], PT, P0 ;  /* 0x00015b00ff007a0c */ /* 0x000fda0003f05300 */
[----:B------:R-:W-:Y:S05]  /*0200*/  @!P0 BRA `(.L_x_851) ;  /* 0x0000002000008947 */ /* 0x000fea0003800000 */
[----:B------:R1:W5:Y:S01]  /*0210*/  LDG.E R3, [R2.64] ;  /* 0x0000000802037981 */ /* 0x000362000c1e1900 */
[----:B------:R-:W-:Y:S05]  /*0220*/  BRA `(.L_x_852) ;  /* 0x0000009000007947 */ /* 0x000fea0003800000 */
.L_x_851:
        /* <DEDUP_REMOVED lines=8> */
.L_x_853:
[----:B------:R-:W-:-:S05]  /*02b0*/  MOV R3, c[0x0][0x54c] ;  /* 0x0001530000037a02 */ /* 0x000fca0000000f00 */
.L_x_852:
[----:B-----5:R-:W-:Y:S01]  /*02c0*/  IMAD R3, R3, c[0x0][0x548], RZ ;  /* 0x0001520003037a24 */ /* 0x020fe200078e02ff */
[----:B------:R-:W-:-:S04]  /*02d0*/  SHF.L.U32 R144, R219, 0x7, RZ ;  /* 0x00000007db907819 */ /* 0x000fc800000006ff */
[----:B------:R-:W-:-:S04]  /*02e0*/  ISETP.GE.AND P0, PT, R144, R3, PT ;  /* 0x000000039000720c */ /* 0x000fc80003f06270 */
[----:B------:R-:W-:-:S04]  /*02f0*/  SEL R202, R202, 0xffffffff, !P0 ;  /* 0xffffffffcaca7807 */ /* 0x000fc80004000000 */
.L_x_850:
        /* <DEDUP_REMOVED lines=12> */
[----:B-1----:R-:W-:Y:S01]  /*03c0*/  IMAD.WIDE R2, R202, R11, c[0x0][0x350] ;  /* 0x0000d400ca027625 */ /* 0x002fe200078e020b */
        /* <DEDUP_REMOVED lines=8> */
[----:B------:R-:W-:Y:S01]  /*0450*/  IMAD.MOV.U32 R194, RZ, RZ, c[0x0][0x1d0] ;  /* 0x00007400ffc27624 */ /* 0x000fe200078e00ff */
[----:B------:R-:W-:Y:S05]  /*0460*/  @P0 BRA `(.L_x_854) ;  /* 0x0000004000000947 */ /* 0x000fea0003800000 */
[----:B------:R-:W-:Y:S05]  /*0470*/  @!P3 BRA `(.L_x_854) ;  /* 0x000000300000b947 */ /* 0x000fea0003800000 */
[----:B-----5:R-:W2:Y:S04]  /*0480*/  LDG.E R203, [R8.64] ;  /* 0x0000000808cb7981 */ /* 0x020ea8000c1e1900 */
[----:B------:R-:W2:Y:S02]  /*0490*/  LDG.E R0, [R8.64+0x4] ;  /* 0x0000040808007981 */ /* 0x000ea4000c1e1900 */
[----:B--2---:R-:W-:-:S02]  /*04a0*/  IADD3 R203, -R203, R0, RZ ;  /* 0x00000000cbcb7210 */ /* 0x004fc40007ffe1ff */
.L_x_854:
[----:B------:R-:W-:-:S04]  /*04b0*/  ISETP.NE.U32.AND P0, PT, RZ, c[0x0][0x368], PT ;  /* 0x0000da00ff007a0c */ /* 0x000fc80003f05070 */
[----:B------:R-:W-:-:S13]  /*04c0*/  ISETP.NE.AND.EX P0, PT, RZ, c[0x0][0x36c], PT, P0 ;  /* 0x0000db00ff007a0c */ /* 0x000fda0003f05300 */
[----:B------:R-:W-:Y:S05]  /*04d0*/  @!P0 BRA `(.L_x_855) ;  /* 0x0000003000008947 */ /* 0x000fea0003800000 */
[----:B------:R-:W-:-:S06]  /*04e0*/  IMAD.WIDE R194, R202, R11, c[0x0][0x368] ;  /* 0x0000da00cac27625 */ /* 0x000fcc00078e020b */
[----:B------:R2:W5:Y:S01]  /*04f0*/  LDG.E R194, [R194.64] ;  /* 0x00000008c2c27981 */ /* 0x000562000c1e1900 */
[----:B------:R-:W-:Y:S05]  /*0500*/  BRA `(.L_x_856) ;  /* 0x0000004000007947 */ /* 0x000fea0003800000 */
.L_x_855:
[----:B------:R-:W-:Y:S05]  /*0510*/  @!P4 BRA `(.L_x_856) ;  /* 0x000000300000c947 */ /* 0x000fea0003800000 */
[----:B------:R-:W2:Y:S04]  /*0520*/  LDG.E R194, [R2.64] ;  /* 0x0000000802c27981 */ /* 0x000ea8000c1e1900 */
[----:B------:R-:W2:Y:S02]  /*0530*/  LDG.E R5, [R2.64+0x4] ;  /* 0x0000040802057981 */ /* 0x000ea4000c1e1900 */
[----:B--2---:R-:W-:Y:S02]  /*0540*/  IADD3 R194, -R194, R5, RZ ;  /* 0x00000005c2c27210 */ /* 0x004fe40007ffe1ff */
.L_x_856:
[----:B------:R-:W-:Y:S01]  /*0550*/  IMAD.MOV.U32 R196, RZ, RZ, c[0x0][0x2c4] ;  /* 0x0000b100ffc47624 */ /* 0x000fe200078e00ff */
[----:B------:R-:W-:Y:S01]  /*0560*/  LOP3.LUT R0, R0, 0xfffffff7, RZ, 0xc0, !PT ;  /* 0xfffffff700007812 */ /* 0x000fe200078ec0ff */
[----:B--2---:R-:W-:Y:S01]  /*0570*/  IMAD.MOV.U32 R195, RZ, RZ, c[0x0][0x32c] ;  /* 0x0000cb00ffc37624 */ /* 0x004fe200078e00ff */
[----:B------:R-:W-:Y:S01]  /*0580*/  IADD3 R5, R144, 0x7f, RZ ;  /* 0x0000007f90057810 */ /* 0x000fe20007ffe0ff */
[----:B-----5:R-:W-:Y:S01]  /*0590*/  IMAD.IADD R194, R194, 0x1, -R7 ;  /* 0x00000001c2c27824 */ /* 0x020fe200078e0a07 */
[----:B------:R-:W-:-:S02]  /*05a0*/  ISETP.NE.AND P2, PT, R196, 0x1, PT ;  /* 0x00000001c400780c */ /* 0x000fc40003f45270 */
[----:B------:R-:W-:Y:S02]  /*05b0*/  ISETP.GE.AND P1, PT, R195, 0x1, PT ;  /* 0x00000001c300780c */ /* 0x000fe40003f26270 */
[----:B-1----:R-:W-:-:S09]  /*05c0*/  IADD3 R2, R194, 0x1, -R203 ;  /* 0x00000001c2027810 */ /* 0x002fd20007ffe8cb */
[----:B------:R-:W-:Y:S02]  /*05d0*/  @P2 IADD3 R3, R144, 0x7f, RZ ;  /* 0x0000007f90032810 */ /* 0x000fe40007ffe0ff */
[----:B------:R-:W-:-:S03]  /*05e0*/  @P2 LOP3.LUT R0, R0, 0x8, RZ, 0xfc, !PT ;  /* 0x0000000800002812 */ /* 0x000fc600078efcff */
[----:B------:R-:W-:Y:S01]  /*05f0*/  @P2 IMAD.HI.U32 R3, R3, c[0x0][0x2c8], RZ ;  /* 0x0000b20003032a27 */ /* 0x000fe200078e00ff */
[----:B------:R-:W-:-:S04]  /*0600*/  LOP3.LUT R0, R0, 0xfffffffb, RZ, 0xc0, !PT ;  /* 0xfffffffb00007812 */ /* 0x000fc800078ec0ff */
[----:B------:R-:W-:Y:S02]  /*0610*/  @P2 SHF.R.U32.HI R5, RZ, c[0x0][0x2cc], R3 ;  /* 0x0000b300ff052a19 */ /* 0x000fe40000011603 */
[----:B------:R-:W-:-:S03]  /*0620*/  @P1 LOP3.LUT R0, R0, 0x4, RZ, 0xfc, !PT ;  /* 0x0000000400001812 */ /* 0x000fc600078efcff */
[----:B------:R-:W-:Y:S02]  /*0630*/  IMAD.IADD R5, R2, 0x1, R5 ;  /* 0x0000000102057824 */ /* 0x000fe400078e0205 */
[----:B------:R-:W-:-:S03]  /*0640*/  IMAD.IADD R2, R6, 0x1, R7 ;  /* 0x0000000106027824 */ /* 0x000fc600078e0207 */
[----:B------:R-:W-:Y:S01]  /*0650*/  IADD3 R8, R5, c[0x0][0x328], RZ ;  /* 0x0000ca0005087a10 */ /* 0x000fe20007ffe0ff */
[----:B------:R-:W-:Y:S05]  /*0660*/  @!P1 BRA `(.L_x_857) ;  /* 0x000000e000009947 */ /* 0x000fea0003800000 */
[C---:B------:R-:W-:Y:S02]  /*0670*/  ISETP.GT.AND P0, PT, R5.reuse, RZ, PT ;  /* 0x000000ff0500720c */ /* 0x040fe40003f04270 */
[----:B------:R-:W-:-:S11]  /*0680*/  IADD3 R6, R5, -0x1, RZ ;  /* 0xffffffff05067810 */ /* 0x000fd60007ffe0ff */
[----:B------:R-:W-:Y:S05]  /*0690*/  @P0 BRA `(.L_x_858) ;  /* 0x0000006000000947 */ /* 0x000fea0003800000 */
[----:B------:R-:W-:Y:S01]  /*06a0*/  ISETP.NE.AND P0, PT, R195, 0x1, PT ;  /* 0x00000001c300780c */ /* 0x000fe20003f05270 */
[----:B------:R-:W-:-:S12]  /*06b0*/  IMAD.MOV R5, RZ, RZ, -R5 ;  /* 0x000000ffff057224 */ /* 0x000fd800078e0a05 */
[----:B------:R-:W-:-:S05]  /*06c0*/  @P0 IMAD.HI.U32 R3, R5, c[0x0][0x330], RZ ;  /* 0x0000cc0005030a27 */ /* 0x000fca00078e00ff */
[----:B------:R-:W-:-:S04]  /*06d0*/  @P0 SHF.R.U32.HI R5, RZ, c[0x0][0x334], R3 ;  /* 0x0000cd00ff050a19 */ /* 0x000fc80000011603 */
[----:B------:R-:W-:Y:S01]  /*06e0*/  LOP3.LUT R6, RZ, R5, RZ, 0x33, !PT ;  /* 0x00000005ff067212 */ /* 0x000fe200078e33ff */
[----:B------:R-:W-:Y:S05]  /*06f0*/  BRA `(.L_x_859) ;  /* 0x0000003000007947 */ /* 0x000fea0003800000 */
.L_x_858:
[----:B------:R-:W-:-:S13]  /*0700*/  ISETP.NE.AND P0, PT, R195, 0x1, PT ;  /* 0x00000001c300780c */ /* 0x000fda0003f05270 */
[----:B------:R-:W-:-:S05]  /*0710*/  @P0 IMAD.HI.U32 R3, R6, c[0x0][0x330], RZ ;  /* 0x0000cc0006030a27 */ /* 0x000fca00078e00ff */
[----:B------:R-:W-:-:S05]  /*0720*/  @P0 SHF.R.U32.HI R6, RZ, c[0x0][0x334], R3 ;  /* 0x0000cd00ff060a19 */ /* 0x000fca0000011603 */
.L_x_859:
[----:B------:R-:W-:-:S05]  /*0730*/  IMAD R3, R6, R195, c[0x0][0x32c] ;  /* 0x0000cb0006037624 */ /* 0x000fca00078e02c3 */
[----:B------:R-:W-:-:S04]  /*0740*/  IMNMX R8, R8, R3, PT ;  /* 0x0000000308087217 */ /* 0x000fc80003800200 */
.L_x_857:
[----:B------:R-:W-:Y:S01]  /*0750*/  IADD3 R8, R8, 0x3f, RZ ;  /* 0x0000003f08087810 */ /* 0x000fe20007ffe0ff */
[----:B------:R-:W-:Y:S01]  /*0760*/  @P2 IMAD.HI.U32 R7, R144, c[0x0][0x2c8], RZ ;  /* 0x0000b20090072a27 */ /* 0x000fe200078e00ff */
[C---:B------:R-:W-:Y:S02]  /*0770*/  IADD3 R10, R194.reuse, 0x3f, RZ ;  /* 0x0000003fc20a7810 */ /* 0x040fe40007ffe0ff */
[----:B------:R-:W-:Y:S01]  /*0780*/  SHF.R.S32.HI R3, RZ, 0x1f, R8 ;  /* 0x0000001fff037819 */ /* 0x000fe20000011408 */
[----:B------:R-:W-:Y:S01]  /*0790*/  IMAD.MOV.U32 R6, RZ, RZ, R144 ;  /* 0x000000ffff067224 */ /* 0x000fe200078e0090 */
[----:B------:R-:W-:Y:S01]  /*07a0*/  SHF.R.S32.HI R5, RZ, 0x1f, R10 ;  /* 0x0000001fff057819 */ /* 0x000fe2000001140a */
[----:B------:R-:W-:Y:S01]  /*07b0*/  IMAD.IADD R133, R194, 0x1, -R203 ;  /* 0x00000001c2857824 */ /* 0x000fe200078e0acb */
[----:B------:R-:W-:Y:S02]  /*07c0*/  @P2 SHF.R.U32.HI R6, RZ, c[0x0][0x2cc], R7 ;  /* 0x0000b300ff062a19 */ /* 0x000fe40000011607 */
[----:B------:R-:W-:-:S02]  /*07d0*/  LEA.HI R3, R3, R8, RZ, 0x6 ;  /* 0x0000000803037211 */ /* 0x000fc400078f30ff */
[----:B------:R-:W-:Y:S01]  /*07e0*/  LEA.HI R10, R5, R10, RZ, 0x6 ;  /* 0x0000000a050a7211 */ /* 0x000fe200078f30ff */
[----:B------:R-:W-:Y:S01]  /*07f0*/  IMAD.IADD R5, R133, 0x1, R6 ;  /* 0x0000000185057824 */ /* 0x000fe200078e0206 */
[----:B------:R-:W-:Y:S02]  /*0800*/  SHF.R.S32.HI R3, RZ, 0x6, R3 ;  /* 0x00000006ff037819 */ /* 0x000fe40000011403 */
[----:B------:R-:W-:Y:S02]  /*0810*/  SHF.R.S32.HI R10, RZ, 0x6, R10 ;  /* 0x00000006ff0a7819 */ /* 0x000fe4000001140a */
[----:B------:R-:W-:Y:S02]  /*0820*/  IADD3 R6, R5, -c[0x0][0x324], RZ ;  /* 0x8000c90005067a10 */ /* 0x000fe40007ffe0ff */
[----:B------:R-:W-:Y:S01]  /*0830*/  IMNMX R132, R10, R3, PT ;  /* 0x000000030a847217 */ /* 0x000fe20003800200 */
[----:B------:R-:W-:Y:S05]  /*0840*/  @!P1 BRA `(.L_x_860) ;  /* 0x000000d000009947 */ /* 0x000fea0003800000 */
[----:B------:R-:W-:-:S13]  /*0850*/  ISETP.GT.AND P0, PT, R5, -0x1, PT ;  /* 0xffffffff0500780c */ /* 0x000fda0003f04270 */
[----:B------:R-:W-:Y:S05]  /*0860*/  @P0 BRA `(.L_x_861) ;  /* 0x0000006000000947 */ /* 0x000fea0003800000 */
[----:B------:R-:W-:Y:S02]  /*0870*/  ISETP.NE.AND P0, PT, R195, 0x1, PT ;  /* 0x00000001c300780c */ /* 0x000fe40003f05270 */
[----:B------:R-:W-:-:S11]  /*0880*/  LOP3.LUT R5, RZ, R5, RZ, 0x33, !PT ;  /* 0x00000005ff057212 */ /* 0x000fd600078e33ff */
[----:B------:R-:W-:-:S05]  /*0890*/  @P0 IMAD.HI.U32 R3, R5, c[0x0][0x330], RZ ;  /* 0x0000cc0005030a27 */ /* 0x000fca00078e00ff */
[----:B------:R-:W-:-:S04]  /*08a0*/  @P0 SHF.R.U32.HI R5, RZ, c[0x0][0x334], R3 ;  /* 0x0000cd00ff050a19 */ /* 0x000fc80000011603 */
[----:B------:R-:W-:Y:S01]  /*08b0*/  LOP3.LUT R5, RZ, R5, RZ, 0x33, !PT ;  /* 0x00000005ff057212 */ /* 0x000fe200078e33ff */
[----:B------:R-:W-:Y:S05]  /*08c0*/  BRA `(.L_x_862) ;  /* 0x0000003000007947 */ /* 0x000fea0003800000 */
.L_x_861:
[----:B------:R-:W-:-:S13]  /*08d0*/  ISETP.NE.AND P0, PT, R195, 0x1, PT ;  /* 0x00000001c300780c */ /* 0x000fda0003f05270 */
[----:B------:R-:W-:-:S05]  /*08e0*/  @P0 IMAD.HI.U32 R3, R5, c[0x0][0x330], RZ ;  /* 0x0000cc0005030a27 */ /* 0x000fca00078e00ff */
[----:B------:R-:W-:-:S05]  /*08f0*/  @P0 SHF.R.U32.HI R5, RZ, c[0x0][0x334], R3 ;  /* 0x0000cd00ff050a19 */ /* 0x000fca0000011603 */
.L_x_862:
[----:B------:R-:W-:-:S05]  /*0900*/  IMAD R5, R5, c[0x0][0x32c], RZ ;  /* 0x0000cb0005057a24 */ /* 0x000fca00078e02ff */
[----:B------:R-:W-:-:S04]  /*0910*/  IMNMX R6, R6, R5, !PT ;  /* 0x0000000506067217 */ /* 0x000fc80007800200 */
.L_x_860:
[----:B------:R-:W-:Y:S01]  /*0920*/  SHF.R.S32.HI R193, RZ, 0x1f, R6 ;  /* 0x0000001fffc17819 */ /* 0x000fe20000011406 */
[----:B------:R-:W-:Y:S01]  /*0930*/  CS2R R98, SRZ ;  /* 0x0000000000627805 */ /* 0x000fe2000001ff00 */
[----:B------:R-:W-:Y:S01]  /*0940*/  PLOP3.LUT P2, PT, PT, PT, PT, 0x80, 0x0 ;  /* 0x000000000000781c */ /* 0x000fe20003f4f070 */
[----:B------:R-:W-:Y:S01]  /*0950*/  IMAD.MOV.U32 R5, RZ, RZ, RZ ;  /* 0x000000ffff057224 */ /* 0x000fe200078e00ff */
[----:B------:R-:W-:Y:S01]  /*0960*/  LEA.HI R193, R193, R6, RZ, 0x6 ;  /* 0x00000006c1c17211 */ /* 0x000fe200078f30ff */
[----:B------:R-:W-:Y:S01]  /*0970*/  IMAD.MOV.U32 R96, RZ, RZ, RZ ;  /* 0x000000ffff607224 */ /* 0x000fe200078e00ff */
[----:B------:R-:W-:Y:S01]  /*0980*/  CS2R R94, SRZ ;  /* 0x00000000005e7805 */ /* 0x000fe2000001ff00 */
[----:B------:R-:W-:Y:S01]  /*0990*/  CS2R R92, SRZ ;  /* 0x00000000005c7805 */ /* 0x000fe2000001ff00 */
[----:B------:R-:W-:Y:S01]  /*09a0*/  SHF.R.S32.HI R193, RZ, 0x6, R193 ;  /* 0x00000006ffc17819 */ /* 0x000fe200000114c1 */
[----:B------:R-:W-:Y:S01]  /*09b0*/  CS2R R90, SRZ ;  /* 0x00000000005a7805 */ /* 0x000fe2000001ff00 */
[----:B------:R-:W-:Y:S01]  /*09c0*/  CS2R R88, SRZ ;  /* 0x0000000000587805 */ /* 0x000fe2000001ff00 */
[----:B------:R-:W-:Y:S01]  /*09d0*/  CS2R R86, SRZ ;  /* 0x0000000000567805 */ /* 0x000fe2000001ff00 */
[----:B------:R-:W-:Y:S01]  /*09e0*/  IMNMX R193, RZ, R193, !PT ;  /* 0x000000c1ffc17217 */ /* 0x000fe20007800200 */
[----:B------:R-:W-:Y:S01]  /*09f0*/  CS2R R8, SRZ ;  /* 0x0000000000087805 */ /* 0x000fe2000001ff00 */
[----:B------:R-:W-:Y:S01]  /*0a00*/  IMAD.MOV.U32 R7, RZ, RZ, RZ ;  /* 0x000000ffff077224 */ /* 0x000fe200078e00ff */
[----:B------:R-:W-:Y:S01]  /*0a10*/  CS2R R82, SRZ ;  /* 0x0000000000527805 */ /* 0x000fe2000001ff00 */
[----:B------:R-:W-:Y:S01]  /*0a20*/  ISETP.GT.AND P0, PT, R132, R193, PT ;  /* 0x000000c18400720c */ /* 0x000fe20003f04270 */
        /* <DEDUP_REMOVED lines=43> */
[----:B------:R-:W-:-:S05]  /*0ce0*/  @P0 IMAD.WIDE R14, R202, R11, c[0x0][0x340] ;  /* 0x0000d000ca0e0625 */ /* 0x000fca00078e020b */
[----:B------:R1:W2:Y:S01]  /*0cf0*/  @P0 LDG.E R6, [R14.64] ;  /* 0x000000080e060981 */ /* 0x0002a2000c1e1900 */
[----:B------:R-:W-:Y:S01]  /*0d00*/  SHF.R.S32.HI R87, RZ, 0x1f, R84 ;  /* 0x0000001fff577819 */ /* 0x000fe20000011454 */
[C---:B------:R-:W-:Y:S01]  /*0d10*/  IMAD.WIDE.U32 R24, R4.reuse, c[0x0][0x178], RZ ;  /* 0x00005e0004187a25 */ /* 0x040fe200078e00ff */
[----:B------:R-:W-:Y:S01]  /*0d20*/  SHF.R.S32.HI R9, RZ, 0x1f, R4 ;  /* 0x0000001fff097819 */ /* 0x000fe20000011404 */
[----:B------:R-:W3:Y:S01]  /*0d30*/  S2R R3, SR_CTAID.Y ;  /* 0x0000000000037919 */ /* 0x000ee20000002600 */
[CC--:B------:R-:W-:Y:S01]  /*0d40*/  LEA.HI R7, R87.reuse, R84.reuse, RZ, 0x3 ;  /* 0x0000005457077211 */ /* 0x0c0fe200078f18ff */
[----:B------:R-:W-:Y:S01]  /*0d50*/  BSSY B0, `(.L_x_864) ;  /* 0x000009b000007945 */ /* 0x000fe20003800000 */
[----:B------:R-:W-:Y:S01]  /*0d60*/  LEA.HI R11, R87, R84, RZ, 0x4 ;  /* 0x00000054570b7211 */ /* 0x000fe200078f20ff */
[----:B------:R-:W-:Y:S01]  /*0d70*/  IMAD R9, R9, c[0x0][0x178], RZ ;  /* 0x00005e0009097a24 */ /* 0x000fe200078e02ff */
[----:B------:R-:W-:Y:S02]  /*0d80*/  SHF.R.S32.HI R13, RZ, 0x3, R7 ;  /* 0x00000003ff0d7819 */ /* 0x000fe40000011407 */
[----:B------:R-:W-:Y:S01]  /*0d90*/  LOP3.LUT R5, R7, 0xfffffff8, RZ, 0xc0, !PT ;  /* 0xfffffff807057812 */ /* 0x000fe200078ec0ff */
[----:B------:R-:W-:Y:S01]  /*0da0*/  IMAD R9, R4, c[0x0][0x17c], R9 ;  /* 0x00005f0004097a24 */ /* 0x000fe200078e0209 */
[----:B------:R-:W-:Y:S01]  /*0db0*/  SHF.R.S32.HI R8, RZ, 0x4, R11 ;  /* 0x00000004ff087819 */ /* 0x000fe2000001140b */
[----:B------:R-:W-:Y:S01]  /*0dc0*/  IMAD.SHL.U32 R201, R13, 0x40, RZ ;  /* 0x000000400dc97824 */ /* 0x000fe200078e00ff */
[----:B------:R-:W-:Y:S01]  /*0dd0*/  ISETP.NE.AND P5, PT, R196, 0x1, PT ;  /* 0x00000001c400780c */ /* 0x000fe20003fa5270 */
[----:B------:R-:W-:Y:S01]  /*0de0*/  IMAD.IADD R218, R84, 0x1, -R5 ;  /* 0x0000000154da7824 */ /* 0x000fe200078e0a05 */
[----:B------:R-:W-:Y:S01]  /*0df0*/  LEA.HI R5, R11, R8, RZ, 0x1 ;  /* 0x000000080b057211 */ /* 0x000fe200078f08ff */
[----:B------:R-:W-:Y:S01]  /*0e00*/  IMAD.IADD R25, R25, 0x1, R9 ;  /* 0x0000000119197824 */ /* 0x000fe200078e0209 */
[----:B------:R-:W-:Y:S01]  /*0e10*/  LOP3.LUT R201, R201, 0x1c0, RZ, 0xc0, !PT ;  /* 0x000001c0c9c97812 */ /* 0x000fe200078ec0ff */
[C---:B------:R-:W-:Y:S01]  /*0e20*/  IMAD.SHL.U32 R18, R218.reuse, 0x8, RZ ;  /* 0x00000008da127824 */ /* 0x040fe200078e00ff */
[----:B------:R-:W-:Y:S01]  /*0e30*/  LOP3.LUT R5, R5, 0xfffffffe, RZ, 0xc0, !PT ;  /* 0xfffffffe05057812 */ /* 0x000fe200078ec0ff */
[----:B------:R-:W-:Y:S01]  /*0e40*/  IMAD.SHL.U32 R20, R218, 0x40, RZ ;  /* 0x00000040da147824 */ /* 0x000fe200078e00ff */
[----:B------:R-:W-:-:S02]  /*0e50*/  IADD3 R27, P1, R2, R13, RZ ;  /* 0x0000000d021b7210 */ /* 0x000fc40007f3e0ff */
[----:B------:R-:W-:Y:S01]  /*0e60*/  LOP3.LUT R10, R201, 0x38, R18, 0xf8, !PT ;  /* 0x00000038c90a7812 */ /* 0x000fe200078ef812 */
[----:B------:R-:W-:Y:S01]  /*0e70*/  IMAD.IADD R4, R8, 0x1, -R5 ;  /* 0x0000000108047824 */ /* 0x000fe200078e0a05 */
[----:B------:R-:W-:Y:S01]  /*0e80*/  SHF.R.U32.HI R201, RZ, 0x3, R201 ;  /* 0x00000003ffc97819 */ /* 0x000fe200000116c9 */
[----:B-1----:R-:W-:Y:S01]  /*0e90*/  IMAD R15, R218, 0x20, R13 ;  /* 0x00000020da0f7824 */ /* 0x002fe200078e020d */
[----:B---3--:R-:W-:Y:S01]  /*0ea0*/  SHF.R.S32.HI R5, RZ, 0x1f, R3 ;  /* 0x0000001fff057819 */ /* 0x008fe20000011403 */
[----:B------:R-:W-:Y:S01]  /*0eb0*/  IMAD.WIDE.U32 R24, R3, c[0x0][0x1b8], R24 ;  /* 0x00006e0003187a25 */ /* 0x000fe200078e0018 */
[----:B------:R-:W-:Y:S02]  /*0ec0*/  LOP3.LUT R201, R10, R201, RZ, 0x3c, !PT ;  /* 0x000000c90ac97212 */ /* 0x000fe400078e3cff */
[----:B------:R-:W-:Y:S01]  /*0ed0*/  SHF.R.S32.HI R10, RZ, 0x1f, R2 ;  /* 0x0000001fff0a7819 */ /* 0x000fe20000011402 */
[----:B------:R-:W-:Y:S01]  /*0ee0*/  IMAD R2, R5, c[0x0][0x1b8], RZ ;  /* 0x00006e0005027a24 */ /* 0x000fe200078e02ff */
[----:B------:R-:W-:-:S02]  /*0ef0*/  IADD3 R8, R18, 0x80, RZ ;  /* 0x0000008012087810 */ /* 0x000fc40007ffe0ff */
[----:B------:R-:W-:Y:S01]  /*0f00*/  LOP3.LUT R11, R11, 0xfffffff0, RZ, 0xc0, !PT ;  /* 0xfffffff00b0b7812 */ /* 0x000fe200078ec0ff */
[----:B------:R-:W-:Y:S01]  /*0f10*/  IMAD R9, R3, c[0x0][0x1bc], R2 ;  /* 0x00006f0003097a24 */ /* 0x000fe200078e0202 */
[----:B------:R-:W-:Y:S02]  /*0f20*/  LEA.HI.X.SX32 R10, R13, R10, 0x1, P1 ;  /* 0x0000000a0d0a7211 */ /* 0x000fe400008f0eff */
[----:B------:R-:W-:Y:S01]  /*0f30*/  ISETP.GE.AND P6, PT, R8, c[0x0][0x1d4], PT ;  /* 0x0000750008007a0c */ /* 0x000fe20003fc6270 */
[----:B------:R-:W-:Y:S01]  /*0f40*/  IMAD.IADD R22, R84, 0x1, -R11 ;  /* 0x0000000154167824 */ /* 0x000fe200078e0a0b */
[----:B------:R-:W-:Y:S01]  /*0f50*/  ISETP.GE.AND P1, PT, R8, c[0x0][0x198], PT ;  /* 0x0000660008007a0c */ /* 0x000fe20003f26270 */
[----:B------:R-:W-:Y:S01]  /*0f60*/  IMAD.IADD R8, R144, 0x1, R15 ;  /* 0x0000000190087824 */ /* 0x000fe200078e020f */
[----:B------:R-:W-:Y:S01]  /*0f70*/  SHF.R.S32.HI R15, RZ, 0x1f, R202 ;  /* 0x0000001fff0f7819 */ /* 0x000fe200000114ca */
[----:B------:R-:W-:Y:S01]  /*0f80*/  IMAD.IADD R25, R25, 0x1, R9 ;  /* 0x0000000119197824 */ /* 0x000fe200078e0209 */
[----:B------:R-:W-:Y:S01]  /*0f90*/  SHF.R.S32.HI R17, RZ, 0x1f, R22 ;  /* 0x0000001fff117819 */ /* 0x000fe20000011416 */
[----:B------:R-:W-:Y:S01]  /*0fa0*/  @P5 IMAD.HI.U32 R2, R8, c[0x0][0x2c8], RZ ;  /* 0x0000b20008025a27 */ /* 0x000fe200078e00ff */
[----:B------:R-:W-:-:S02]  /*0fb0*/  SEL R16, R15, RZ, !P3 ;  /* 0x000000ff0f107207 */ /* 0x000fc40005800000 */
[----:B------:R-:W-:Y:S01]  /*0fc0*/  SEL R9, R202, RZ, !P3 ;  /* 0x000000ffca097207 */ /* 0x000fe20005800000 */
[----:B------:R-:W-:Y:S01]  /*0fd0*/  IMAD.MOV.U32 R14, RZ, RZ, R8 ;  /* 0x000000ffff0e7224 */ /* 0x000fe200078e0008 */
[----:B------:R-:W-:Y:S01]  /*0fe0*/  @P5 SHF.R.U32.HI R14, RZ, c[0x0][0x2cc], R2 ;  /* 0x0000b300ff0e5a19 */ /* 0x000fe20000011602 */
[----:B------:R-:W-:Y:S01]  /*0ff0*/  IMAD R16, R16, c[0x0][0x1c0], RZ ;  /* 0x0000700010107a24 */ /* 0x000fe200078e02ff */
[----:B------:R-:W-:Y:S01]  /*1000*/  LEA.HI R2, R17, R22, RZ, 0x3 ;  /* 0x0000001611027211 */ /* 0x000fe200078f18ff */
[----:B------:R-:W-:Y:S01]  /*1010*/  IMAD R12, R10, c[0x0][0x1e0], RZ ;  /* 0x000078000a0c7a24 */ /* 0x000fe200078e02ff */
[----:B------:R-:W-:Y:S01]  /*1020*/  LEA.HI R21, R87, R84, RZ, 0x6 ;  /* 0x0000005457157211 */ /* 0x000fe200078f30ff */
[C---:B------:R-:W-:Y:S01]  /*1030*/  IMAD R16, R9.reuse, c[0x0][0x1c4], R16 ;  /* 0x0000710009107a24 */ /* 0x040fe200078e0210 */
[----:B------:R-:W-:Y:S01]  /*1040*/  SHF.R.S32.HI R19, RZ, 0x1f, R18 ;  /* 0x0000001fff137819 */ /* 0x000fe20000011412 */
[----:B------:R-:W-:Y:S01]  /*1050*/  IMAD.WIDE.U32 R24, R9, c[0x0][0x1c0], R24 ;  /* 0x0000700009187a25 */ /* 0x000fe200078e0018 */
[----:B------:R-:W-:-:S02]  /*1060*/  LOP3.LUT R17, R2, 0xfffffff8, RZ, 0xc0, !PT ;  /* 0xfffffff802117812 */ /* 0x000fc400078ec0ff */
[----:B------:R-:W-:Y:S01]  /*1070*/  SHF.L.U32 R30, R21, 0x3, RZ ;  /* 0x00000003151e7819 */ /* 0x000fe200000006ff */
[--C-:B------:R-:W-:Y:S01]  /*1080*/  IMAD.MOV R21, RZ, RZ, -R14.reuse ;  /* 0x000000ffff157224 */ /* 0x100fe200078e0a0e */
[----:B------:R-:W-:Y:S01]  /*1090*/  SHF.R.S32.HI R9, RZ, 0x1f, R14 ;  /* 0x0000001fff097819 */ /* 0x000fe2000001140e */
[C---:B------:R-:W-:Y:S01]  /*10a0*/  IMAD R12, R27.reuse, c[0x0][0x1e4], R12 ;  /* 0x000079001b0c7a24 */ /* 0x040fe200078e020c */
[----:B------:R-:W-:Y:S01]  /*10b0*/  LOP3.LUT R20, R20, 0x1c0, RZ, 0xc0, !PT ;  /* 0x000001c014147812 */ /* 0x000fe200078ec0ff */
[----:B------:R-:W-:Y:S01]  /*10c0*/  IMAD.WIDE.U32 R28, R27, c[0x0][0x1e0], R18 ;  /* 0x000078001b1c7a25 */ /* 0x000fe200078e0012 */
[----:B------:R-:W-:Y:S02]  /*10d0*/  LOP3.LUT R0, R0, 0xffffffef, RZ, 0xc0, !PT ;  /* 0xffffffef00007812 */ /* 0x000fe400078ec0ff */
[----:B------:R-:W-:Y:S01]  /*10e0*/  LOP3.LUT R7, R20, 0x8, R7, 0xf8, !PT ;  /* 0x0000000814077812 */ /* 0x000fe200078ef807 */
[----:B------:R-:W-:Y:S01]  /*10f0*/  IMAD.IADD R17, R22, 0x1, -R17 ;  /* 0x0000000116117824 */ /* 0x000fe200078e0a11 */
[----:B------:R-:W-:Y:S01]  /*1100*/  SHF.R.U32.HI R20, RZ, 0x3, R20 ;  /* 0x00000003ff147819 */ /* 0x000fe20000011614 */
[----:B------:R-:W-:Y:S01]  /*1110*/  IMAD R21, R21, c[0x0][0x2c4], R8 ;  /* 0x0000b10015157a24 */ /* 0x000fe200078e0208 */
[----:B------:R-:W-:Y:S01]  /*1120*/  LEA.HI R86, R87, R84, RZ, 0x5 ;  /* 0x0000005457567211 */ /* 0x000fe200078f28ff */
[----:B------:R-:W-:Y:S01]  /*1130*/  IMAD.IADD R29, R29, 0x1, R12 ;  /* 0x000000011d1d7824 */ /* 0x000fe200078e020c */
[----:B------:R-:W-:Y:S01]  /*1140*/  LOP3.LUT R7, R7, R20, RZ, 0x3c, !PT ;  /* 0x0000001407077212 */ /* 0x000fe200078e3cff */
[----:B------:R-:W-:Y:S01]  /*1150*/  IMAD.IADD R25, R25, 0x1, R16 ;  /* 0x0000000119197824 */ /* 0x000fe200078e0210 */
[----:B------:R-:W-:Y:S01]  /*1160*/  LOP3.LUT P3, RZ, R17, 0x4, RZ, 0xc0, !PT ;  /* 0x0000000411ff7812 */ /* 0x000fe2000786c0ff */
[----:B------:R-:W-:Y:S01]  /*1170*/  IMAD R9, R9, c[0x0][0x1b0], RZ ;  /* 0x00006c0009097a24 */ /* 0x000fe200078e02ff */
[----:B------:R-:W-:Y:S01]  /*1180*/  LOP3.LUT P2, RZ, R17, 0x2, RZ, 0xc0, !PT ;  /* 0x0000000211ff7812 */ /* 0x000fe2000784c0ff */
[----:B------:R-:W-:Y:S01]  /*1190*/  IMAD R8, R5, c[0x0][0x210], RZ ;  /* 0x0000840005087a24 */ /* 0x000fe200078e02ff */
[----:B------:R-:W-:Y:S01]  /*11a0*/  SHF.L.U32 R17, R17, 0x6, RZ ;  /* 0x0000000611117819 */ /* 0x000fe200000006ff */
[----:B------:R-:W-:Y:S01]  /*11b0*/  IMAD.WIDE.U32 R206, R3, c[0x0][0x1e8], R28 ;  /* 0x00007a0003ce7a25 */ /* 0x000fe200078e001c */
[----:B------:R-:W-:-:S02]  /*11c0*/  P2R R11, PR, RZ, 0x2 ;  /* 0x00000002ff0b7803 */ /* 0x000fc40000000000 */
[----:B------:R-:W-:Y:S01]  /*11d0*/  LOP3.LUT R17, R17, 0x1c0, RZ, 0xc0, !PT ;  /* 0x000001c011117812 */ /* 0x000fe200078ec0ff */
[C---:B------:R-:W-:Y:S01]  /*11e0*/  IMAD R9, R14.reuse, c[0x0][0x1b4], R9 ;  /* 0x00006d000e097a24 */ /* 0x040fe200078e0209 */
[----:B------:R-:W-:Y:S01]  /*11f0*/  LOP3.LUT R201, R201, 0xfffffe00, R30, 0xf8, !PT ;  /* 0xfffffe00c9c97812 */ /* 0x000fe200078ef81e */
[----:B------:R-:W-:Y:S01]  /*1200*/  IMAD.WIDE.U32 R24, R14, c[0x0][0x1b0], R24 ;  /* 0x00006c000e187a25 */ /* 0x000fe200078e0018 */
[----:B------:R-:W-:Y:S02]  /*1210*/  SHF.R.S32.HI R85, RZ, 0x5, R86 ;  /* 0x00000005ff557819 */ /* 0x000fe40000011456 */
[----:B------:R-:W-:Y:S01]  /*1220*/  LOP3.LUT P1, RZ, R218, 0x4, RZ, 0xc0, !PT ;  /* 0x00000004daff7812 */ /* 0x000fe2000782c0ff */
[----:B------:R-:W-:Y:S01]  /*1230*/  IMAD R10, R10, c[0x0][0x208], RZ ;  /* 0x000082000a0a7a24 */ /* 0x000fe200078e02ff */
[----:B------:R-:W-:Y:S01]  /*1240*/  ISETP.GE.AND P5, PT, R18, c[0x0][0x1d4], PT ;  /* 0x0000750012007a0c */ /* 0x000fe20003fa6270 */
[----:B------:R-:W-:Y:S02]  /*1250*/  IMAD.IADD R25, R25, 0x1, R9 ;  /* 0x0000000119197824 */ /* 0x000fe400078e0209 */
[----:B------:R-:W-:-:S02]  /*1260*/  IMAD R10, R27, c[0x0][0x20c], R10 ;  /* 0x000083001b0a7a24 */ /* 0x000fc400078e020a */
[----:B------:R-:W-:-:S04]  /*1270*/  IMAD.WIDE.U32 R26, R27, c[0x0][0x208], R18 ;  /* 0x000082001b1a7a25 */ /* 0x000fc800078e0012 */
[----:B------:R-:W-:-:S04]  /*1280*/  IMAD.WIDE.U32 R24, R21, c[0x0][0x1a8], R24 ;  /* 0x00006a0015187a25 */ /* 0x000fc800078e0018 */
[----:B------:R-:W-:Y:S02]  /*1290*/  IMAD.IADD R27, R27, 0x1, R10 ;  /* 0x000000011b1b7824 */ /* 0x000fe400078e020a */
[C---:B------:R-:W-:Y:S02]  /*12a0*/  IMAD R188, R4.reuse, 0x200, R7 ;  /* 0x0000020004bc7824 */ /* 0x040fe400078e0207 */
[----:B------:R-:W-:Y:S02]  /*12b0*/  IMAD R8, R3, c[0x0][0x214], R8 ;  /* 0x0000850003087a24 */ /* 0x000fe400078e0208 */
[----:B------:R-:W-:-:S05]  /*12c0*/  IMAD.SHL.U32 R4, R4, 0x8, RZ ;  /* 0x0000000804047824 */ /* 0x000fca00078e00ff */
[----:B------:R-:W-:Y:S02]  /*12d0*/  LOP3.LUT R4, R17, 0x8, R4, 0xf8, !PT ;  /* 0x0000000811047812 */ /* 0x000fe400078ef804 */
[----:B------:R-:W-:-:S04]  /*12e0*/  SHF.R.U32.HI R17, RZ, 0x3, R17 ;  /* 0x00000003ff117819 */ /* 0x000fc80000011611 */
[----:B------:R-:W-:Y:S02]  /*12f0*/  LOP3.LUT R4, R4, R17, RZ, 0x3c, !PT ;  /* 0x0000001104047212 */ /* 0x000fe400078e3cff */
[--C-:B--2---:R-:W-:Y:S01]  /*1300*/  @P0 SHF.R.S32.HI R23, RZ, 0x1f, R6.reuse ;  /* 0x0000001fff170819 */ /* 0x104fe20000011406 */
[----:B------:R-:W-:Y:S02]  /*1310*/  @P0 IMAD.MOV.U32 R22, RZ, RZ, R6 ;  /* 0x000000ffff160224 */ /* 0x000fe400078e0006 */
[----:B------:R-:W-:Y:S01]  /*1320*/  IMAD R6, R5, c[0x0][0x1e8], RZ ;  /* 0x00007a0005067a24 */ /* 0x000fe200078e02ff */
[----:B------:R-:W-:Y:S01]  /*1330*/  SHF.R.S32.HI R5, RZ, 0x1f, R21 ;  /* 0x0000001fff057819 */ /* 0x000fe20000011415 */
[----:B------:R-:W-:Y:S02]  /*1340*/  @!P0 IMAD.MOV.U32 R22, RZ, RZ, R202 ;  /* 0x000000ffff168224 */ /* 0x000fe400078e00ca */
[----:B------:R-:W-:Y:S02]  /*1350*/  IMAD R6, R3, c[0x0][0x1ec], R6 ;  /* 0x00007b0003067a24 */ /* 0x000fe400078e0206 */
[----:B------:R-:W-:Y:S01]  /*1360*/  @!P0 IMAD.MOV.U32 R23, RZ, RZ, R15 ;  /* 0x000000ffff178224 */ /* 0x000fe200078e000f */
[----:B------:R-:W-:Y:S01]  /*1370*/  LEA R9, P0, R24, c[0x0][0x160], 0x1 ;  /* 0x0000580018097a11 */ /* 0x000fe200078008ff */
[----:B------:R-:W-:Y:S01]  /*1380*/  IMAD.IADD R207, R207, 0x1, R6 ;  /* 0x00000001cfcf7824 */ /* 0x000fe200078e0206 */
[----:B------:R-:W-:Y:S01]  /*1390*/  SEL R205, R22, RZ, !P4 ;  /* 0x000000ff16cd7207 */ /* 0x000fe20006000000 */
[----:B------:R-:W-:Y:S01]  /*13a0*/  IMAD R6, R5, c[0x0][0x1a8], RZ ;  /* 0x00006a0005067a24 */ /* 0x000fe200078e02ff */
[----:B------:R-:W-:Y:S01]  /*13b0*/  SEL R22, R23, RZ, !P4 ;  /* 0x000000ff17167207 */ /* 0x000fe20006000000 */
[----:B------:R-:W-:Y:S01]  /*13c0*/  IMAD.WIDE.U32 R14, R3, c[0x0][0x210], R26 ;  /* 0x00008400030e7a25 */ /* 0x000fe200078e001a */
[----:B------:R1:W2:Y:S03]  /*13d0*/  SHFL.IDX PT, R20, R9, RZ, 0x181f ;  /* 0x00181fff09147589 */ /* 0x0002a600000e0000 */
[----:B------:R-:W-:-:S02]  /*13e0*/  IMAD R6, R21, c[0x0][0x1ac], R6 ;  /* 0x00006b0015067a24 */ /* 0x000fc400078e0206 */
[----:B------:R-:W-:Y:S01]  /*13f0*/  IMAD.SHL.U32 R3, R2, 0x40, RZ ;  /* 0x0000004002037824 */ /* 0x000fe200078e00ff */
[----:B------:R-:W-:Y:S01]  /*1400*/  LEA.HI R2, R87, R84, RZ, 0x3 ;  /* 0x0000005457027211 */ /* 0x000fe200078f18ff */
[----:B------:R-:W-:Y:S02]  /*1410*/  IMAD.IADD R7, R25, 0x1, R6 ;  /* 0x0000000119077824 */ /* 0x000fe400078e0206 */
[----:B------:R-:W-:Y:S01]  /*1420*/  IMAD R6, R22, c[0x0][0x1f0], RZ ;  /* 0x00007c0016067a24 */ /* 0x000fe200078e02ff */
[----:B------:R-:W-:Y:S01]  /*1430*/  LOP3.LUT R5, R2, 0xfffffff8, RZ, 0xc0, !PT ;  /* 0xfffffff802057812 */ /* 0x000fe200078ec0ff */
[----:B------:R-:W-:Y:S01]  /*1440*/  IMAD R22, R22, c[0x0][0x218], RZ ;  /* 0x0000860016167a24 */ /* 0x000fe200078e02ff */
[----:B------:R-:W-:Y:S01]  /*1450*/  LEA.HI.X R7, R24, c[0x0][0x164], R7, 0x1, P0 ;  /* 0x0000590018077a11 */ /* 0x000fe200000f0c07 */
[----:B------:R-:W-:Y:S01]  /*1460*/  IMAD R213, R205, c[0x0][0x1f4], R6 ;  /* 0x00007d00cdd57a24 */ /* 0x000fe200078e0206 */
[----:B------:R-:W-:Y:S01]  /*1470*/  LOP3.LUT P0, RZ, R218, 0x2, RZ, 0xc0, !PT ;  /* 0x00000002daff7812 */ /* 0x000fe2000780c0ff */
[----:B------:R-:W-:Y:S01]  /*1480*/  IMAD.IADD R10, R84, 0x1, -R5 ;  /* 0x00000001540a7824 */ /* 0x000fe200078e0a05 */
[----:B------:R-:W-:Y:S01]  /*1490*/  LOP3.LUT R4, R4, 0xfffffe00, R3, 0xf8, !PT ;  /* 0xfffffe0004047812 */ /* 0x000fe200078ef803 */
[----:B------:R-:W-:Y:S01]  /*14a0*/  IMAD R6, R203, c[0x0][0x2c4], RZ ;  /* 0x0000b100cb067a24 */ /* 0x000fe200078e02ff */
[----:B------:R-:W-:Y:S01]  /*14b0*/  MOV R2, 0x10 ;  /* 0x0000001000027802 */ /* 0x000fe20000000f00 */
[----:B------:R-:W-:Y:S01]  /*14c0*/  IMAD.IADD R5, R144, 0x1, R13 ;  /* 0x0000000190057824 */ /* 0x000fe200078e020d */
[----:B------:R1:W3:Y:S01]  /*14d0*/  SHFL.IDX PT, R21, R7, RZ, 0x181f ;  /* 0x00181fff07157589 */ /* 0x0002e200000e0000 */
[----:B------:R-:W-:Y:S01]  /*14e0*/  IMAD.IADD R15, R15, 0x1, R8 ;  /* 0x000000010f0f7824 */ /* 0x000fe200078e0208 */
[----:B------:R-:W-:Y:S01]  /*14f0*/  SEL R2, R2, 0xfffffff0, !P2 ;  /* 0xfffffff002027807 */ /* 0x000fe20005000000 */
[----:B------:R-:W-:-:S02]  /*1500*/  IMAD R209, R205, c[0x0][0x21c], R22 ;  /* 0x00008700cdd17a24 */ /* 0x000fc400078e0216 */
[----:B------:R-:W-:Y:S02]  /*1510*/  IMAD.WIDE.U32 R206, R205, c[0x0][0x1f0], R206 ;  /* 0x00007c00cdce7a25 */ /* 0x000fe400078e00ce */
[----:B------:R-:W-:Y:S02]  /*1520*/  @P0 LOP3.LUT R0, R0, 0x10, RZ, 0xfc, !PT ;  /* 0x0000001000000812 */ /* 0x000fe400078efcff */
[----:B------:R-:W-:Y:S01]  /*1530*/  ISETP.GE.AND P0, PT, R5, R6, PT ;  /* 0x000000060500720c */ /* 0x000fe20003f06270 */
[----:B------:R-:W-:Y:S02]  /*1540*/  IMAD.MOV.U32 R3, RZ, RZ, 0x20 ;  /* 0x00000020ff037424 */ /* 0x000fe400078e00ff */
[----:B------:R-:W-:Y:S01]  /*1550*/  IMAD.WIDE.U32 R204, R205, c[0x0][0x218], R14 ;  /* 0x00008600cdcc7a25 */ /* 0x000fe200078e000e */
[----:B------:R-:W-:Y:S02]  /*1560*/  IADD3 R15, R18, 0x40, RZ ;  /* 0x00000040120f7810 */ /* 0x000fe40007ffe0ff */
[----:B------:R-:W-:Y:S01]  /*1570*/  SEL R3, R3, 0xffffffe0, !P3 ;  /* 0xffffffe003037807 */ /* 0x000fe20005800000 */
[----:B------:R-:W-:Y:S01]  /*1580*/  IMAD.SHL.U32 R10, R10, 0x8, RZ ;  /* 0x000000080a0a7824 */ /* 0x000fe200078e00ff */
[----:B------:R-:W-:Y:S01]  /*1590*/  ISETP.GE.AND P4, PT, R15, c[0x0][0x1d4], PT ;  /* 0x000075000f007a0c */ /* 0x000fe20003f86270 */
[----:B------:R-:W-:Y:S01]  /*15a0*/  IMAD.IADD R213, R207, 0x1, R213 ;  /* 0x00000001cfd57824 */ /* 0x000fe200078e02d5 */
[----:B------:R-:W-:Y:S01]  /*15b0*/  ISETP.GE.AND P3, PT, R15, c[0x0][0x198], PT ;  /* 0x000066000f007a0c */ /* 0x000fe20003f66270 */
[----:B------:R-:W-:Y:S01]  /*15c0*/  IMAD.IADD R209, R205, 0x1, R209 ;  /* 0x00000001cdd17824 */ /* 0x000fe200078e02d1 */
[----:B------:R-:W-:Y:S01]  /*15d0*/  ISETP.GE.AND P2, PT, R10, c[0x0][0x198], PT ;  /* 0x000066000a007a0c */ /* 0x000fe20003f46270 */
[----:B------:R-:W-:Y:S07]  /*15e0*/  @P0 BRA `(.L_x_865) ;  /* 0x0000011000000947 */ /* 0x000fee0003800000 */
[----:B--2---:R-:W-:Y:S02]  /*15f0*/  IADD3 R0, R10, 0x80, RZ ;  /* 0x000000800a007810 */ /* 0x004fe40007ffe0ff */
[----:B------:R-:W-:-:S02]  /*1600*/  SHF.R.S32.HI R8, RZ, 0x1f, R15 ;  /* 0x0000001fff087819 */ /* 0x000fc4000001140f */
[----:B------:R-:W-:Y:S02]  /*1610*/  LEA R22, P0, R10, R20, 0x1 ;  /* 0x000000140a167211 */ /* 0x000fe400078008ff */
[----:B------:R-:W-:Y:S02]  /*1620*/  SHF.R.S32.HI R17, RZ, 0x1f, R0 ;  /* 0x0000001fff117819 */ /* 0x000fe40000011400 */
[----:B------:R-:W-:Y:S02]  /*1630*/  LEA.HI R8, R8, R15, RZ, 0x3 ;  /* 0x0000000f08087211 */ /* 0x000fe400078f18ff */
[----:B---3--:R-:W-:Y:S02]  /*1640*/  LEA.HI.X R23, R10, R21, R19, 0x1, P0 ;  /* 0x000000150a177211 */ /* 0x008fe400000f0c13 */
[----:B------:R-:W-:Y:S01]  /*1650*/  LEA.HI R17, R17, R0, RZ, 0x3 ;  /* 0x0000000011117211 */ /* 0x000fe200078f18ff */
[----:B------:R-:W-:Y:S01]  /*1660*/  IMAD.SHL.U32 R0, R201, 0x2, RZ ;  /* 0x00000002c9007824 */ /* 0x000fe200078e00ff */
[----:B------:R-:W-:-:S02]  /*1670*/  ISETP.NE.AND P0, PT, R11, RZ, PT ;  /* 0x000000ff0b00720c */ /* 0x000fc40003f05270 */
        /* <DEDUP_REMOVED lines=8> */
.L_x_865:
[----:B--2---:R-:W-:Y:S05]  /*1700*/  BSYNC B0 ;  /* 0x0000000000007941 */ /* 0x004fea0003800000 */
.L_x_864:
[----:B------:R-:W-:Y:S01]  /*1710*/  IADD3 R17, R5, 0x20, RZ ;  /* 0x0000002005117810 */ /* 0x000fe20007ffe0ff */
[----:B---3--:R2:W3:Y:S01]  /*1720*/  SHFL.IDX PT, R21, R7, 0x1, 0x181f ;  /* 0x00381f0007157f89 */ /* 0x0084e200000e0000 */
[----:B------:R-:W-:Y:S02]  /*1730*/  BSSY B0, `(.L_x_866) ;  /* 0x0000015000007945 */ /* 0x000fe40003800000 */
[----:B------:R-:W-:Y:S01]  /*1740*/  ISETP.GE.AND P0, PT, R17, R6, PT ;  /* 0x000000061100720c */ /* 0x000fe20003f06270 */
[----:B------:R2:W4:-:S12]  /*1750*/  SHFL.IDX PT, R20, R9, 0x1, 0x181f ;  /* 0x00381f0009147f89 */ /* 0x00051800000e0000 */
[----:B------:R-:W-:Y:S05]  /*1760*/  @P0 BRA `(.L_x_867) ;  /* 0x0000011000000947 */ /* 0x000fea0003800000 */
[C---:B------:R-:W-:Y:S01]  /*1770*/  IADD3 R17, R10.reuse, 0x80, RZ ;  /* 0x000000800a117810 */ /* 0x040fe20007ffe0ff */
[----:B------:R-:W-:Y:S01]  /*1780*/  IMAD.SHL.U32 R12, R201, 0x2, RZ ;  /* 0x00000002c90c7824 */ /* 0x000fe200078e00ff */
[----:B------:R-:W-:Y:S02]  /*1790*/  SHF.R.S32.HI R8, RZ, 0x1f, R15 ;  /* 0x0000001fff087819 */ /* 0x000fe4000001140f */
[----:B----4-:R-:W-:Y:S02]  /*17a0*/  LEA R22, P0, R10, R20, 0x1 ;  /* 0x000000140a167211 */ /* 0x010fe400078008ff */
[----:B------:R-:W-:Y:S02]  /*17b0*/  SHF.R.S32.HI R0, RZ, 0x1f, R17 ;  /* 0x0000001fff007819 */ /* 0x000fe40000011411 */
[----:B------:R-:W-:Y:S02]  /*17c0*/  LEA.HI R8, R8, R15, RZ, 0x3 ;  /* 0x0000000f08087211 */ /* 0x000fe400078f18ff */
[----:B---3--:R-:W-:-:S02]  /*17d0*/  LEA.HI.X R23, R10, R21, R19, 0x1, P0 ;  /* 0x000000150a177211 */ /* 0x008fc400000f0c13 */
[----:B------:R-:W-:Y:S02]  /*17e0*/  LEA.HI R0, R0, R17, RZ, 0x3 ;  /* 0x0000001100007211 */ /* 0x000fe400078f18ff */
[----:B------:R-:W-:Y:S01]  /*17f0*/  ISETP.NE.AND P0, PT, R11, RZ, PT ;  /* 0x000000ff0b00720c */ /* 0x000fe20003f05270 */
[----:B------:R-:W-:Y:S01]  /*1800*/  @!PT LDS RZ, [RZ] ;  /* 0x00000000fffff984 */ /* 0x000fe20000000800 */
[----:B------:R3:W-:Y:S01]  /*1810*/  LDGSTS.E.BYPASS.LTC128B.128 [R12+0x19100], [R22.64], !P2 ;  /* 0x19100000160c7fae */ /* 0x0007e2000d101d48 */
[----:B------:R-:W-:Y:S02]  /*1820*/  LOP3.LUT R8, R8, 0xfffffff8, RZ, 0xc0, !PT ;  /* 0xfffffff808087812 */ /* 0x000fe400078ec0ff */
[----:B------:R-:W-:-:S03]  /*1830*/  LOP3.LUT R0, R0, 0xfffffff8, RZ, 0xc0, !PT ;  /* 0xfffffff800007812 */ /* 0x000fc600078ec0ff */
[----:B------:R-:W-:-:S04]  /*1840*/  IMAD.WIDE R16, R8, 0x2, R20 ;  /* 0x0000000208107825 */ /* 0x000fc800078e0214 */
[----:B------:R-:W-:Y:S01]  /*1850*/  IMAD.WIDE R20, R0, 0x2, R20 ;  /* 0x0000000200147825 */ /* 0x000fe200078e0214 */
[----:B------:R3:W-:Y:S04]  /*1860*/  LDGSTS.E.BYPASS.LTC128B.128 [R12+0x1d100], [R16.64], !P3 ;  /* 0x1d100000100c7fae */ /* 0x0007e8000d901d48 */
[----:B------:R3:W-:Y:S02]  /*1870*/  LDGSTS.E.BYPASS.LTC128B.128 [R12+0x21100], [R20.64], !P0 ;  /* 0x21100000140c7fae */ /* 0x0007e4000c101d48 */
.L_x_867:
[----:B------:R-:W-:Y:S05]  /*1880*/  BSYNC B0 ;  /* 0x0000000000007941 */ /* 0x000fea0003800000 */
.L_x_866:
[----:B---3--:R-:W-:Y:S01]  /*1890*/  IADD3 R17, R5, 0x40, RZ ;  /* 0x0000004005117810 */ /* 0x008fe20007ffe0ff */
[----:B------:R3:W1:Y:S01]  /*18a0*/  SHFL.IDX PT, R21, R7, 0x2, 0x181f ;  /* 0x00581f0007157f89 */ /* 0x00066200000e0000 */
[----:B------:R-:W-:Y:S02]  /*18b0*/  BSSY B0, `(.L_x_868) ;  /* 0x0000015000007945 */ /* 0x000fe40003800000 */
[----:B------:R-:W-:Y:S01]  /*18c0*/  ISETP.GE.AND P0, PT, R17, R6, PT ;  /* 0x000000061100720c */ /* 0x000fe20003f06270 */
[----:B----4-:R3:W4:-:S12]  /*18d0*/  SHFL.IDX PT, R20, R9, 0x2, 0x181f ;  /* 0x00581f0009147f89 */ /* 0x01071800000e0000 */
[----:B------:R-:W-:Y:S05]  /*18e0*/  @P0 BRA `(.L_x_869) ;  /* 0x0000011000000947 */ /* 0x000fea0003800000 */
[C---:B------:R-:W-:Y:S01]  /*18f0*/  IADD3 R17, R10.reuse, 0x80, RZ ;  /* 0x000000800a117810 */ /* 0x040fe20007ffe0ff */
[----:B------:R-:W-:Y:S01]  /*1900*/  IMAD.SHL.U32 R12, R201, 0x2, RZ ;  /* 0x00000002c90c7824 */ /* 0x000fe200078e00ff */
[----:B------:R-:W-:Y:S02]  /*1910*/  SHF.R.S32.HI R8, RZ, 0x1f, R15 ;  /* 0x0000001fff087819 */ /* 0x000fe4000001140f */
[----:B----4-:R-:W-:Y:S02]  /*1920*/  LEA R22, P0, R10, R20, 0x1 ;  /* 0x000000140a167211 */ /* 0x010fe400078008ff */
[----:B------:R-:W-:Y:S02]  /*1930*/  SHF.R.S32.HI R0, RZ, 0x1f, R17 ;  /* 0x0000001fff007819 */ /* 0x000fe40000011411 */
[----:B------:R-:W-:Y:S02]  /*1940*/  LEA.HI R8, R8, R15, RZ, 0x3 ;  /* 0x0000000f08087211 */ /* 0x000fe400078f18ff */
[----:B-1----:R-:W-:-:S02]  /*1950*/  LEA.HI.X R23, R10, R21, R19, 0x1, P0 ;  /* 0x000000150a177211 */ /* 0x002fc400000f0c13 */
        /* <DEDUP_REMOVED lines=10> */
.L_x_869:
[----:B------:R-:W-:Y:S05]  /*1a00*/  BSYNC B0 ;  /* 0x0000000000007941 */ /* 0x000fea0003800000 */
.L_x_868:
[----:B-1----:R-:W1:Y:S01]  /*1a10*/  SHFL.IDX PT, R16, R9, 0x3, 0x181f ;  /* 0x00781f0009107f89 */ /* 0x002e6200000e0000 */
[----:B------:R-:W-:Y:S01]  /*1a20*/  IADD3 R5, R5, 0x60, RZ ;  /* 0x0000006005057810 */ /* 0x000fe20007ffe0ff */
[----:B------:R-:W-:Y:S01]  /*1a30*/  IMAD.MOV.U32 R12, RZ, RZ, c[0x0][0x208] ;  /* 0x00008200ff0c7624 */ /* 0x000fe200078e00ff */
[----:B------:R-:W-:Y:S01]  /*1a40*/  P2R R0, PR, RZ, 0x40 ;  /* 0x00000040ff007803 */ /* 0x000fe20000000000 */
[----:B------:R-:W5:Y:S01]  /*1a50*/  SHFL.IDX PT, R17, R7, 0x3, 0x181f ;  /* 0x00781f0007117f89 */ /* 0x000f6200000e0000 */
[----:B------:R-:W-:Y:S01]  /*1a60*/  ISETP.GE.AND P0, PT, R5, R6, PT ;  /* 0x000000060500720c */ /* 0x000fe20003f06270 */
[----:B------:R-:W-:Y:S01]  /*1a70*/  IMAD.SHL.U32 R145, R201, 0x2, RZ ;  /* 0x00000002c9917824 */ /* 0x000fe200078e00ff */
[----:B------:R-:W-:Y:S01]  /*1a80*/  P2R R8, PR, RZ, 0x2 ;  /* 0x00000002ff087803 */ /* 0x000fe20000000000 */
[----:B------:R-:W-:Y:S01]  /*1a90*/  IMAD.MOV.U32 R208, RZ, RZ, R204 ;  /* 0x000000ffffd07224 */ /* 0x000fe200078e00cc */
[----:B------:R-:W-:Y:S01]  /*1aa0*/  ISETP.NE.AND P1, PT, R11, RZ, PT ;  /* 0x000000ff0b00720c */ /* 0x000fe20003f25270 */
[----:B------:R-:W-:Y:S01]  /*1ab0*/  IMAD.MOV.U32 R200, RZ, RZ, c[0x0][0x1e0] ;  /* 0x00007800ffc87624 */ /* 0x000fe200078e00ff */
[----:B------:R-:W-:Y:S01]  /*1ac0*/  IADD3 R11, R10, 0x80, RZ ;  /* 0x000000800a0b7810 */ /* 0x000fe20007ffe0ff */
[----:B------:R-:W-:Y:S01]  /*1ad0*/  IMAD.MOV.U32 R212, RZ, RZ, R206 ;  /* 0x000000ffffd47224 */ /* 0x000fe200078e00ce */
[----:B------:R-:W-:Y:S01]  /*1ae0*/  IADD3 R21, R132, -0x1, RZ ;  /* 0xffffffff84157810 */ /* 0x000fe20007ffe0ff */
[----:B------:R-:W-:Y:S01]  /*1af0*/  IMAD.MOV.U32 R197, RZ, RZ, 0x5 ;  /* 0x00000005ffc57424 */ /* 0x000fe200078e00ff */
[----:B------:R-:W-:Y:S01]  /*1b00*/  LEA.HI R87, R87, R84, RZ, 0x2 ;  /* 0x0000005457577211 */ /* 0x000fe200078f10ff */
[----:B------:R-:W-:Y:S01]  /*1b10*/  IMAD.SHL.U32 R198, R12, 0x20, RZ ;  /* 0x000000200cc67824 */ /* 0x000fe200078e00ff */
[----:B------:R-:W-:Y:S01]  /*1b20*/  SHF.R.S32.HI R14, RZ, 0x1f, R21 ;  /* 0x0000001fff0e7819 */ /* 0x000fe20000011415 */
[----:B------:R-:W-:Y:S01]  /*1b30*/  IMAD.MOV.U32 R192, RZ, RZ, 0x40 ;  /* 0x00000040ffc07424 */ /* 0x000fe200078e00ff */
[-C--:B------:R-:W-:Y:S01]  /*1b40*/  SHF.L.U64.HI R199, R200, R197.reuse, c[0x0][0x1e4] ;  /* 0x00007900c8c77619 */ /* 0x080fe200000102c5 */
[----:B------:R-:W-:Y:S01]  /*1b50*/  IMAD.SHL.U32 R77, R198, 0x2, RZ ;  /* 0x00000002c64d7824 */ /* 0x000fe200078e00ff */
[----:B------:R-:W-:Y:S01]  /*1b60*/  SHF.L.U64.HI R197, R12, R197, c[0x0][0x20c] ;  /* 0x000083000cc57619 */ /* 0x000fe200000102c5 */
[----:B------:R-:W-:Y:S01]  /*1b70*/  IMAD.SHL.U32 R188, R188, 0x2, RZ ;  /* 0x00000002bcbc7824 */ /* 0x000fe200078e00ff */
[----:B------:R-:W-:Y:S01]  /*1b80*/  LOP3.LUT R87, R87, 0xfffffffc, RZ, 0xc0, !PT ;  /* 0xfffffffc57577812 */ /* 0x000fe200078ec0ff */
[----:B------:R-:W-:Y:S01]  /*1b90*/  IMAD.MOV.U32 R189, RZ, RZ, 0x20 ;  /* 0x00000020ffbd7424 */ /* 0x000fe200078e00ff */
[----:B-1----:R-:W-:Y:S01]  /*1ba0*/  @!P0 LEA R18, P6, R10, R16, 0x1 ;  /* 0x000000100a128211 */ /* 0x002fe200078c08ff */
[----:B------:R-:W-:Y:S01]  /*1bb0*/  IMAD.SHL.U32 R187, R2, 0x2, RZ ;  /* 0x0000000202bb7824 */ /* 0x000fe200078e00ff */
[----:B------:R-:W-:Y:S01]  /*1bc0*/  ULDC UR6, c[0x0][0x324] ;  /* 0x0000c90000067ab9 */ /* 0x000fe20000000800 */
[----:B------:R-:W-:Y:S01]  /*1bd0*/  IADD3 R214, R145, 0x100, RZ ;  /* 0x0000010091d67810 */ /* 0x000fe20007ffe0ff */
[----:B------:R-:W-:Y:S01]  /*1be0*/  ULOP3.LUT UR6, URZ, UR6, URZ, 0x33, !UPT ;  /* 0x000000063f067292 */ /* 0x000fe2000f8e333f */
[----:B-----5:R-:W-:-:S02]  /*1bf0*/  @!P0 LEA.HI.X R19, R10, R17, R19, 0x1, P6 ;  /* 0x000000110a138211 */ /* 0x020fc400030f0c13 */
[----:B------:R-:W-:Y:S02]  /*1c00*/  ISETP.NE.AND P6, PT, R0, RZ, PT ;  /* 0x000000ff0000720c */ /* 0x000fe40003fc5270 */
[----:B------:R-:W-:Y:S01]  /*1c10*/  @!P0 SHF.R.S32.HI R0, RZ, 0x1f, R15 ;  /* 0x0000001fff008819 */ /* 0x000fe2000001140f */
[----:B------:R-:W-:Y:S01]  /*1c20*/  @!PT LDS RZ, [RZ] ;  /* 0x00000000fffff984 */ /* 0x000fe20000000800 */
[----:B------:R1:W-:Y:S03]  /*1c30*/  @!P0 LDGSTS.E.BYPASS.LTC128B.128 [R145+0x1b100], [R18.64], !P2 ;  /* 0x1b10000012918fae */ /* 0x0003e6000d101d48 */
[----:B------:R-:W-:Y:S02]  /*1c40*/  @!P0 LEA.HI R5, R0, R15, RZ, 0x3 ;  /* 0x0000000f00058211 */ /* 0x000fe400078f18ff */
[----:B------:R-:W-:Y:S02]  /*1c50*/  @!P0 SHF.R.S32.HI R0, RZ, 0x1f, R11 ;  /* 0x0000001fff008819 */ /* 0x000fe4000001140b */
[----:B------:R-:W-:-:S05]  /*1c60*/  @!P0 LOP3.LUT R5, R5, 0xfffffff8, RZ, 0xc0, !PT ;  /* 0xfffffff805058812 */ /* 0x000fca00078ec0ff */
[----:B------:R-:W-:Y:S01]  /*1c70*/  @!P0 IMAD.WIDE R22, R5, 0x2, R16 ;  /* 0x0000000205168825 */ /* 0x000fe200078e0210 */
[----:B------:R-:W-:-:S04]  /*1c80*/  @!P0 LEA.HI R5, R0, R11, RZ, 0x3 ;  /* 0x0000000b00058211 */ /* 0x000fc800078f18ff */
[----:B------:R-:W-:Y:S01]  /*1c90*/  @!P0 LOP3.LUT R5, R5, 0xfffffff8, RZ, 0xc0, !PT ;  /* 0xfffffff805058812 */ /* 0x000fe200078ec0ff */
[----:B------:R5:W-:Y:S04]  /*1ca0*/  @!P0 LDGSTS.E.BYPASS.LTC128B.128 [R145+0x1f100], [R22.64], !P3 ;  /* 0x1f10000016918fae */ /* 0x000be8000d901d48 */
[----:B------:R-:W-:-:S04]  /*1cb0*/  @!P0 IMAD.WIDE R24, R5, 0x2, R16 ;  /* 0x0000000205188825 */ /* 0x000fc800078e0210 */
[----:B------:R-:W-:Y:S01]  /*1cc0*/  IMAD.MOV.U32 R5, RZ, RZ, 0x6 ;  /* 0x00000006ff057424 */ /* 0x000fe200078e00ff */
[----:B------:R2:W-:Y:S01]  /*1cd0*/  @!P0 LDGSTS.E.BYPASS.LTC128B.128 [R145+0x23100], [R24.64], !P1 ;  /* 0x2310000018918fae */ /* 0x0005e2000c901d48 */
[----:B------:R-:W-:-:S03]  /*1ce0*/  IMAD.SHL.U32 R17, R12, 0x40, RZ ;  /* 0x000000400c117824 */ /* 0x000fc600078e00ff */
[----:B------:R-:W-:Y:S01]  /*1cf0*/  SHF.L.U64.HI R6, R12, R5, c[0x0][0x20c] ;  /* 0x000083000c067619 */ /* 0x000fe20000010205 */
[----:B------:R-:W0:Y:S04]  /*1d00*/  LDGDEPBAR ;  /* 0x00000000000079af */ /* 0x000e280000000000 */
[----:B------:R-:W-:-:S04]  /*1d10*/  IMAD R0, R6, R21, RZ ;  /* 0x0000001506007224 */ /* 0x000fc800078e02ff */
[-C--:B------:R-:W-:Y:S02]  /*1d20*/  IMAD R0, R14, R17.reuse, R0 ;  /* 0x000000110e007224 */ /* 0x080fe400078e0200 */
[----:B-----5:R-:W-:-:S04]  /*1d30*/  IMAD.WIDE.U32 R22, R21, R17, R208 ;  /* 0x0000001115167225 */ /* 0x020fc800078e00d0 */
[----:B------:R-:W-:Y:S01]  /*1d40*/  IMAD.IADD R0, R23, 0x1, R0 ;  /* 0x0000000117007824 */ /* 0x000fe200078e0200 */
[----:B------:R-:W-:Y:S01]  /*1d50*/  BAR.SYNC.DEFER_BLOCKING 0x0 ;  /* 0x0000000000007b1d */ /* 0x000fe20000010000 */
[----:B-1----:R-:W-:-:S04]  /*1d60*/  LEA R18, P0, R22, c[0x0][0x1f8], 0x1 ;  /* 0x00007e0016127a11 */ /* 0x002fc800078008ff */
[----:B------:R-:W-:Y:S02]  /*1d70*/  LEA.HI.X R19, R22, c[0x0][0x1fc], R0, 0x1, P0 ;  /* 0x00007f0016137a11 */ /* 0x000fe400000f0c00 */
[----:B------:R-:W-:-:S13]  /*1d80*/  ISETP.GT.AND P0, PT, R21, R193, PT ;  /* 0x000000c11500720c */ /* 0x000fda0003f04270 */
[----:B--23--:R-:W-:-:S04]  /*1d90*/  @P0 IADD3 R7, R132, -0x2, RZ ;  /* 0xfffffffe84070810 */ /* 0x00cfc80007ffe0ff */
[----:B------:R-:W-:Y:S01]  /*1da0*/  @P0 SHF.R.S32.HI R0, RZ, 0x1f, R7 ;  /* 0x0000001fff000819 */ /* 0x000fe20000011407 */
[----:B------:R-:W-:Y:S02]  /*1db0*/  @P0 IMAD R9, R6, R7, RZ ;  /* 0x0000000706090224 */ /* 0x000fe400078e02ff */
[----:B------:R-:W-:-:S04]  /*1dc0*/  @P0 IMAD.WIDE.U32 R6, R7, R17, R208 ;  /* 0x0000001107060225 */ /* 0x000fc800078e00d0 */
[----:B------:R-:W-:Y:S01]  /*1dd0*/  @P0 IMAD R0, R0, R17, R9 ;  /* 0x0000001100000224 */ /* 0x000fe200078e0209 */
[----:B------:R-:W-:Y:S02]  /*1de0*/  @P0 LEA R52, P2, R6, c[0x0][0x1f8], 0x1 ;  /* 0x00007e0006340a11 */ /* 0x000fe400078408ff */
[----:B------:R-:W-:Y:S01]  /*1df0*/  @P0 IADD3 R9, R132, -0x2, RZ ;  /* 0xfffffffe84090810 */ /* 0x000fe20007ffe0ff */
[----:B------:R-:W-:Y:S02]  /*1e00*/  @P0 IMAD.IADD R0, R7, 0x1, R0 ;  /* 0x0000000107000824 */ /* 0x000fe400078e0200 */
[----:B------:R-:W-:-:S03]  /*1e10*/  IMAD.SHL.U32 R7, R200, 0x40, RZ ;  /* 0x00000040c8077824 */ /* 0x000fc600078e00ff */
[----:B------:R-:W-:Y:S01]  /*1e20*/  @P0 LEA.HI.X R53, R6, c[0x0][0x1fc], R0, 0x1, P2 ;  /* 0x00007f0006350a11 */ /* 0x000fe200010f0c00 */
[----:B------:R-:W-:Y:S01]  /*1e30*/  @P0 IMAD.WIDE.U32 R22, R9, R7, R212 ;  /* 0x0000000709160225 */ /* 0x000fe200078e00d4 */
[C---:B------:R-:W-:Y:S02]  /*1e40*/  SHF.L.U64.HI R6, R200.reuse, R5, c[0x0][0x1e4] ;  /* 0x00007900c8067619 */ /* 0x040fe40000010205 */
[----:B------:R-:W-:Y:S01]  /*1e50*/  @P0 SHF.R.S32.HI R5, RZ, 0x1f, R9 ;  /* 0x0000001fff050819 */ /* 0x000fe20000011409 */
[----:B------:R-:W-:Y:S01]  /*1e60*/  IMAD.SHL.U32 R200, R200, 0x20, RZ ;  /* 0x00000020c8c87824 */ /* 0x000fe200078e00ff */
[----:B------:R-:W-:Y:S01]  /*1e70*/  @P0 LEA R16, P2, R22, c[0x0][0x1c8], 0x1 ;  /* 0x0000720016100a11 */ /* 0x000fe200078408ff */
[----:B------:R-:W-:Y:S01]  /*1e80*/  @P0 IMAD R0, R6, R9, RZ ;  /* 0x0000000906000224 */ /* 0x000fe200078e02ff */
[----:B------:R-:W-:-:S03]  /*1e90*/  P2R R9, PR, RZ, 0x1 ;  /* 0x00000001ff097803 */ /* 0x000fc60000000000 */
[----:B------:R-:W-:Y:S02]  /*1ea0*/  @P0 IMAD R0, R5, R7, R0 ;  /* 0x0000000705000224 */ /* 0x000fe400078e0200 */
[----:B------:R-:W-:Y:S02]  /*1eb0*/  IMAD.SHL.U32 R5, R21, 0x40, RZ ;  /* 0x0000004015057824 */ /* 0x000fe400078e00ff */
[----:B------:R-:W-:-:S05]  /*1ec0*/  @P0 IMAD.IADD R0, R23, 0x1, R0 ;  /* 0x0000000117000824 */ /* 0x000fca00078e0200 */
[----:B------:R-:W-:Y:S01]  /*1ed0*/  @P0 LEA.HI.X R17, R22, c[0x0][0x1cc], R0, 0x1, P2 ;  /* 0x0000730016110a11 */ /* 0x000fe200010f0c00 */
[----:B------:R-:W-:Y:S02]  /*1ee0*/  IMAD R0, R6, R21, RZ ;  /* 0x0000001506007224 */ /* 0x000fe400078e02ff */
[----:B----4-:R-:W-:-:S04]  /*1ef0*/  IMAD.WIDE.U32 R20, R21, R7, R212 ;  /* 0x0000000715147225 */ /* 0x010fc800078e00d4 */
[----:B------:R-:W-:Y:S01]  /*1f00*/  IMAD R14, R14, R7, R0 ;  /* 0x000000070e0e7224 */ /* 0x000fe200078e0200 */
[----:B------:R-:W-:-:S03]  /*1f10*/  IADD3 R0, -R5, R194, -R13 ;  /* 0x000000c205007210 */ /* 0x000fc60007ffe90d */
[----:B------:R-:W-:Y:S01]  /*1f20*/  IMAD.IADD R14, R21, 0x1, R14 ;  /* 0x00000001150e7824 */ /* 0x000fe200078e020e */
[----:B------:R-:W-:-:S13]  /*1f30*/  ISETP.GE.AND P3, PT, R0, 0x1, PT ;  /* 0x000000010000780c */ /* 0x000fda0003f66270 */
[----:B------:R-:W-:-:S04]  /*1f40*/  @P3 LEA R22, P2, R20, c[0x0][0x1c8], 0x1 ;  /* 0x0000720014163a11 */ /* 0x000fc800078408ff */
[----:B------:R-:W-:Y:S02]  /*1f50*/  @P3 LEA.HI.X R23, R20, c[0x0][0x1cc], R14, 0x1, P2 ;  /* 0x0000730014173a11 */ /* 0x000fe400010f0c0e */
[----:B------:R-:W-:-:S03]  /*1f60*/  ISETP.GT.AND P2, PT, R0, 0x20, PT ;  /* 0x000000200000780c */ /* 0x000fc60003f44270 */
[----:B------:R-:W-:Y:S01]  /*1f70*/  @!PT LDS RZ, [RZ] ;  /* 0x00000000fffff984 */ /* 0x000fe20000000800 */
[----:B------:R-:W-:Y:S01]  /*1f80*/  @!PT LDS RZ, [RZ] ;  /* 0x00000000fffff984 */ /* 0x000fe20000000800 */
[----:B------:R-:W-:Y:S01]  /*1f90*/  @!PT LDS RZ, [RZ] ;  /* 0x00000000fffff984 */ /* 0x000fe20000000800 */
[----:B------:R1:W-:Y:S04]  /*1fa0*/  @P3 LDGSTS.E.BYPASS.LTC128B.128 [R145+0xc100], [R22.64], !P5 ;  /* 0x0c10000016913fae */ /* 0x0003e8000e901d48 */
[----:B------:R1:W-:Y:S04]  /*1fb0*/  @P3 LDGSTS.E.BYPASS.LTC128B.128 [R145+0xe100], [R22.64+0x80], !P4 ;  /* 0x0e10008016913fae */ /* 0x0003e8000e101d48 */
[----:B------:R1:W-:Y:S01]  /*1fc0*/  @P3 LDGSTS.E.BYPASS.LTC128B.128 [R145+0x10100], [R22.64+0x100], !P6 ;  /* 0x1010010016913fae */ /* 0x0003e2000f101d48 */
[----:B------:R-:W-:Y:S02]  /*1fd0*/  ISETP.GE.AND P3, PT, R15, c[0x0][0x1d4], PT ;  /* 0x000075000f007a0c */ /* 0x000fe40003f66270 */
[----:B------:R-:W-:-:S04]  /*1fe0*/  @P2 IADD3 R13, P1, R200, R20, RZ ;  /* 0x00000014c80d2210 */ /* 0x000fc80007f3e0ff */
[----:B------:R-:W-:Y:S01]  /*1ff0*/  @P2 LEA R20, P0, R13, c[0x0][0x1c8], 0x1 ;  /* 0x000072000d142a11 */ /* 0x000fe200078008ff */
[----:B------:R-:W-:Y:S01]  /*2000*/  @P2 IMAD.X R14, R199, 0x1, R14, P1 ;  /* 0x00000001c70e2824 */ /* 0x000fe200008e060e */
[----:B------:R-:W-:-:S04]  /*2010*/  ISETP.GE.AND P1, PT, R10, c[0x0][0x1d4], PT ;  /* 0x000075000a007a0c */ /* 0x000fc80003f26270 */
[----:B------:R-:W-:-:S05]  /*2020*/  @P2 LEA.HI.X R21, R13, c[0x0][0x1cc], R14, 0x1, P0 ;  /* 0x000073000d152a11 */ /* 0x000fca00000f0c0e */
[----:B------:R1:W-:Y:S04]  /*2030*/  @P2 LDGSTS.E.BYPASS.LTC128B.128 [R145+0xd100], [R20.64], !P5 ;  /* 0x0d10000014912fae */ /* 0x0003e8000e901d48 */
[----:B------:R1:W-:Y:S04]  /*2040*/  @P2 LDGSTS.E.BYPASS.LTC128B.128 [R145+0xf100], [R20.64+0x80], !P4 ;  /* 0x0f10008014912fae */ /* 0x0003e8000e101d48 */
[----:B------:R1:W-:Y:S01]  /*2050*/  @P2 LDGSTS.E.BYPASS.LTC128B.128 [R145+0x11100], [R20.64+0x100], !P6 ;  /* 0x1110010014912fae */ /* 0x0003e2000f101d48 */
[C---:B------:R-:W-:Y:S02]  /*2060*/  ISETP.LT.OR P2, PT, R0.reuse, 0x1, P1 ;  /* 0x000000010000780c */ /* 0x040fe40000f41670 */
[C---:B------:R-:W-:Y:S01]  /*2070*/  ISETP.LT.OR P1, PT, R0.reuse, 0x21, P1 ;  /* 0x000000210000780c */ /* 0x040fe20000f21670 */
[----:B------:R-:W0:Y:S10]  /*2080*/  LDGDEPBAR ;  /* 0x00000000000079af */ /* 0x000e340000000000 */
[----:B------:R2:W-:Y:S01]  /*2090*/  LDGSTS.E.BYPASS.LTC128B.128 [R145+0x100], [R18.64], !P2 ;  /* 0x0010000012917fae */ /* 0x0005e2000d101d48 */
[----:B------:R-:W-:-:S02]  /*20a0*/  ISETP.LT.OR P2, PT, R0, 0x1, P3 ;  /* 0x000000010000780c */ /* 0x000fc40001f41670 */
[----:B------:R-:W-:-:S11]  /*20b0*/  ISETP.LT.OR P3, PT, R0, 0x21, P3 ;  /* 0x000000210000780c */ /* 0x000fd60001f61670 */
[----:B------:R2:W-:Y:S01]  /*20c0*/  LDGSTS.E.BYPASS.LTC128B.128 [R145+0x2100], [R18.64+0x80], !P2 ;  /* 0x0210008012917fae */ /* 0x0005e2000d101d48 */
[----:B------:R-:W-:Y:S02]  /*20d0*/  ISETP.GE.AND P2, PT, R11, c[0x0][0x1d4], PT ;  /* 0x000075000b007a0c */ /* 0x000fe40003f46270 */
[----:B------:R-:W-:Y:S02]  /*20e0*/  SHF.L.U64.HI R11, R198, 0x1, R197 ;  /* 0x00000001c60b7819 */ /* 0x000fe400000102c5 */
[C---:B------:R-:W-:Y:S02]  /*20f0*/  ISETP.LT.OR P0, PT, R0.reuse, 0x1, P2 ;  /* 0x000000010000780c */ /* 0x040fe40001701670 */
[----:B------:R-:W-:Y:S01]  /*2100*/  ISETP.LT.OR P2, PT, R0, 0x21, P2 ;  /* 0x000000210000780c */ /* 0x000fe20001741670 */
[----:B------:R-:W-:-:S04]  /*2110*/  IMAD R0, R85, 0x400, R4 ;  /* 0x0000040055007824 */ /* 0x000fc800078e0204 */
[C---:B------:R-:W-:Y:S01]  /*2120*/  IMAD.SHL.U32 R72, R0.reuse, 0x2, RZ ;  /* 0x0000000200487824 */ /* 0x040fe200078e00ff */
[----:B------:R-:W-:-:S05]  /*2130*/  LEA R190, R0, 0x18100, 0x1 ;  /* 0x0001810000be7811 */ /* 0x000fca00078e08ff */
[----:B------:R2:W-:Y:S01]  /*2140*/  LDGSTS.E.BYPASS.LTC128B.128 [R145+0x4100], [R18.64+0x100], !P0 ;  /* 0x0410010012917fae */ /* 0x0005e2000c101d48 */
[----:B------:R-:W-:Y:S01]  /*2150*/  IADD3 R12, P0, R77, R18, RZ ;  /* 0x000000124d0c7210 */ /* 0x000fe20007f1e0ff */
[----:B------:R-:W-:Y:S02]  /*2160*/  IMAD.IADD R186, R190, 0x1, R187 ;  /* 0x00000001beba7824 */ /* 0x000fe400078e02bb */
[----:B------:R-:W-:Y:S02]  /*2170*/  IMAD R185, R3, 0x2, R190 ;  /* 0x0000000203b97824 */ /* 0x000fe400078e02be */
[----:B------:R-:W-:Y:S01]  /*2180*/  IMAD.X R13, R11, 0x1, R19, P0 ;  /* 0x000000010b0d7824 */ /* 0x000fe200000e0613 */
[----:B------:R-:W-:Y:S01]  /*2190*/  ISETP.NE.AND P0, PT, R9, RZ, PT ;  /* 0x000000ff0900720c */ /* 0x000fe20003f05270 */
[----:B------:R-:W-:-:S03]  /*21a0*/  IMAD R184, R3, 0x2, R186 ;  /* 0x0000000203b87824 */ /* 0x000fc600078e02ba */
[----:B------:R3:W-:Y:S01]  /*21b0*/  LDGSTS.E.BYPASS.LTC128B.128 [R145+0x1100], [R12.64], !P1 ;  /* 0x011000000c917fae */ /* 0x0007e2000c901d48 */
[----:B------:R-:W-:-:S03]  /*21c0*/  ISETP.NE.AND P1, PT, R8, RZ, PT ;  /* 0x000000ff0800720c */ /* 0x000fc60003f25270 */
[----:B------:R3:W-:Y:S01]  /*21d0*/  LDGSTS.E.BYPASS.LTC128B.128 [R145+0x3100], [R12.64+0x80], !P3 ;  /* 0x031000800c917fae */ /* 0x0007e2000d901d48 */
[----:B------:R-:W-:Y:S02]  /*21e0*/  SEL R192, R192, 0xffffffc0, !P1 ;  /* 0xffffffc0c0c07807 */ /* 0x000fe40004800000 */
[----:B------:R-:W-:Y:S01]  /*21f0*/  LOP3.LUT P3, RZ, R218, 0x2, RZ, 0xc0, !PT ;  /* 0x00000002daff7812 */ /* 0x000fe2000786c0ff */
[----:B------:R3:W-:Y:S01]  /*2200*/  LDGSTS.E.BYPASS.LTC128B.128 [R145+0x5100], [R12.64+0x100], !P2 ;  /* 0x051001000c917fae */ /* 0x0007e2000d101d48 */
[----:B------:R-:W-:Y:S01]  /*2210*/  @P0 IADD3 R76, P1, R77, R52, RZ ;  /* 0x000000344d4c0210 */ /* 0x000fe20007f3e0ff */
[----:B------:R-:W-:Y:S01]  /*2220*/  IMAD.IADD R2, R188, 0x1, R192 ;  /* 0x00000001bc027824 */ /* 0x000fe200078e02c0 */
[----:B------:R-:W-:Y:S01]  /*2230*/  SEL R189, R189, 0xffffffe0, !P3 ;  /* 0xffffffe0bdbd7807 */ /* 0x000fe20005800000 */
[----:B------:R-:W0:Y:S01]  /*2240*/  LDGDEPBAR ;  /* 0x00000000000079af */ /* 0x000e220000000000 */
[----:B------:R-:W-:Y:S01]  /*2250*/  ISETP.NE.AND P3, PT, R196, 0x1, PT ;  /* 0x00000001c400780c */ /* 0x000fe20003f65270 */
[----:B------:R-:W-:Y:S01]  /*2260*/  @P0 IMAD.X R77, R11, 0x1, R53, P1 ;  /* 0x000000010b4d0824 */ /* 0x000fe200008e0635 */
[----:B------:R-:W-:Y:S01]  /*2270*/  @P0 LEA R8, P1, R200, R16, 0x1 ;  /* 0x00000010c8080211 */ /* 0x000fe200078208ff */
[----:B------:R2:W-:Y:S01]  /*2280*/  @P0 LDGSTS.E.BYPASS.LTC128B.128 [R145+0x12100], [R16.64], !P5 ;  /* 0x1210000010910fae */ /* 0x0005e2000e901d48 */
[----:B------:R-:W-:-:S02]  /*2290*/  IMAD.IADD R89, R188, 0x1, R189 ;  /* 0x00000001bc597824 */ /* 0x000fc400078e02bd */
[----:B------:R-:W-:Y:S01]  /*22a0*/  @P0 LEA.HI.X R9, R200, R17, R199, 0x1, P1 ;  /* 0x00000011c8090211 */ /* 0x000fe200008f0cc7 */
[----:B------:R2:W-:Y:S01]  /*22b0*/  @P0 LDGSTS.E.BYPASS.LTC128B.128 [R145+0x14100], [R16.64+0x80], !P4 ;  /* 0x1410008010910fae */ /* 0x0005e2000e101d48 */
[----:B------:R-:W-:-:S03]  /*22c0*/  IMAD.IADD R0, R192, 0x1, R89 ;  /* 0x00000001c0007824 */ /* 0x000fc600078e0259 */
[----:B------:R2:W-:Y:S04]  /*22d0*/  @P0 LDGSTS.E.BYPASS.LTC128B.128 [R145+0x16100], [R16.64+0x100], !P6 ;  /* 0x1610010010910fae */ /* 0x0005e8000f101d48 */
[----:B------:R4:W-:Y:S04]  /*22e0*/  @P0 LDGSTS.E.BYPASS.LTC128B.128 [R145+0x13100], [R8.64], !P5 ;  /* 0x1310000008910fae */ /* 0x0009e8000e901d48 */
[----:B------:R4:W-:Y:S04]  /*22f0*/  @P0 LDGSTS.E.BYPASS.LTC128B.128 [R145+0x15100], [R8.64+0x80], !P4 ;  /* 0x1510008008910fae */ /* 0x0009e8000e101d48 */
[----:B------:R4:W-:Y:S04]  /*2300*/  @P0 LDGSTS.E.BYPASS.LTC128B.128 [R145+0x17100], [R8.64+0x100], !P6 ;  /* 0x1710010008910fae */ /* 0x0009e8000f101d48 */
[----:B------:R-:W0:Y:S01]  /*2310*/  LDGDEPBAR ;  /* 0x00000000000079af */ /* 0x000e220000000000 */
[----:B------:R-:W-:-:S04]  /*2320*/  DEPBAR.LE SB0, 0x3 ;  /* 0x000080c00000791a */ /* 0x000fc80000000000 */
[----:B------:R-:W-:-:S04]  /*2330*/  DEPBAR.LE SB0, 0x2 ;  /* 0x000080800000791a */ /* 0x000fc80000000000 */
[----:B------:R-:W-:Y:S06]  /*2340*/  BAR.SYNC.DEFER_BLOCKING 0x0 ;  /* 0x0000000000007b1d */ /* 0x000fec0000010000 */
[----:B------:R-:W-:Y:S04]  /*2350*/  LDSM.16.M88.4 R72, [R72+0x18100] ;  /* 0x018100004848783b */ /* 0x000fe80000000200 */
[----:B------:R-:W5:Y:S04]  /*2360*/  LDSM.16.M88.4 R36, [R188+0xc900] ;  /* 0x00c90000bc24783b */ /* 0x000f680000000200 */
[----:B------:R-:W5:Y:S04]  /*2370*/  LDSM.16.M88.4 R28, [R188+0xd100] ;  /* 0x00d10000bc1c783b */ /* 0x000f680000000200 */
[----:B------:R-:W5:Y:S04]  /*2380*/  LDSM.16.M88.4 R44, [R188+0xc100] ;  /* 0x00c10000bc2c783b */ /* 0x000f680000000200 */
[----:B-1----:R-:W1:Y:S04]  /*2390*/  LDSM.16.M88.4 R20, [R188+0xd900] ;  /* 0x00d90000bc14783b */ /* 0x002e680000000200 */
[----:B------:R-:W-:Y:S04]  /*23a0*/  LDSM.16.M88.4 R64, [R186] ;  /* 0x00000000ba40783b */ /* 0x000fe80000000200 */
[----:B----4-:R-:W4:Y:S04]  /*23b0*/  LDSM.16.M88.4 R8, [R89+0xc900] ;  /* 0x00c900005908783b */ /* 0x010f280000000200 */
[----:B---3--:R-:W3:Y:S04]  /*23c0*/  LDSM.16.M88.4 R12, [R89+0xd100] ;  /* 0x00d10000590c783b */ /* 0x008ee80000000200 */
[----:B--2---:R-:W2:Y:S04]  /*23d0*/  LDSM.16.M88.4 R16, [R89+0xc100] ;  /* 0x00c100005910783b */ /* 0x004ea80000000200 */
[----:B------:R-:W1:Y:S04]  /*23e0*/  LDSM.16.M88.4 R68, [R89+0xd900] ;  /* 0x00d900005944783b */ /* 0x000e680000000200 */
[----:B------:R-:W-:Y:S01]  /*23f0*/  @!PT LDS RZ, [RZ] ;  /* 0x00000000fffff984 */ /* 0x000fe20000000800 */
[----:B------:R-:W-:Y:S01]  /*2400*/  @!PT LDS RZ, [RZ] ;  /* 0x00000000fffff984 */ /* 0x000fe20000000800 */
[----:B------:R-:W-:Y:S01]  /*2410*/  @!PT LDS RZ, [RZ] ;  /* 0x00000000fffff984 */ /* 0x000fe20000000800 */
[----:B------:R1:W-:Y:S01]  /*2420*/  @P0 LDGSTS.E.BYPASS.LTC128B.128 [R145+0x6100], [R52.64], !P5 ;  /* 0x0610000034910fae */ /* 0x0003e2000e901d48 */
[C---:B-----5:R-:W-:Y:S03]  /*2430*/  HMMA.16816.F32.BF16 R40, R72.reuse, R36, RZ ;  /* 0x000000244828723c */ /* 0x060fe600000418ff */
[----:B------:R1:W-:Y:S04]  /*2440*/  @P0 LDGSTS.E.BYPASS.LTC128B.128 [R145+0x8100], [R52.64+0x80], !P4 ;  /* 0x0810008034910fae */ /* 0x0003e8000e101d48 */
[----:B------:R1:W-:Y:S01]  /*2450*/  @P0 LDGSTS.E.BYPASS.LTC128B.128 [R145+0xa100], [R52.64+0x100], !P6 ;  /* 0x0a10010034910fae */ /* 0x0003e2000f101d48 */
[C---:B------:R-:W-:Y:S03]  /*2460*/  HMMA.16816.F32.BF16 R36, R72.reuse, R38, RZ ;  /* 0x000000264824723c */ /* 0x040fe600000418ff */
[----:B------:R5:W-:Y:S04]  /*2470*/  @P0 LDGSTS.E.BYPASS.LTC128B.128 [R145+0x7100], [R76.64], !P5 ;  /* 0x071000004c910fae */ /* 0x000be8000e901d48 */
[----:B------:R5:W-:Y:S01]  /*2480*/  @P0 LDGSTS.E.BYPASS.LTC128B.128 [R145+0x9100], [R76.64+0x80], !P4 ;  /* 0x091000804c910fae */ /* 0x000be2000e101d48 */
[C---:B------:R-:W-:Y:S03]  /*2490*/  HMMA.16816.F32.BF16 R32, R72.reuse, R28, RZ ;  /* 0x0000001c4820723c */ /* 0x040fe600000418ff */
[----:B------:R5:W-:Y:S04]  /*24a0*/  @P0 LDGSTS.E.BYPASS.LTC128B.128 [R145+0xb100], [R76.64+0x100], !P6 ;  /* 0x0b1001004c910fae */ /* 0x000be8000f101d48 */
[----:B------:R-:W-:Y:S01]  /*24b0*/  LDSM.16.M88.4 R56, [R2+0xc900] ;  /* 0x00c900000238783b */ /* 0x000fe20000000200 */
[C---:B------:R-:W-:Y:S03]  /*24c0*/  HMMA.16816.F32.BF16 R28, R72.reuse, R30, RZ ;  /* 0x0000001e481c723c */ /* 0x040fe600000418ff */
[----:B------:R-:W-:Y:S04]  /*24d0*/  LDSM.16.M88.4 R60, [R2+0xc100] ;  /* 0x00c10000023c783b */ /* 0x000fe80000000200 */
[----:B------:R-:W-:Y:S01]  /*24e0*/  LDSM.16.M88.4 R80, [R0+0xd900] ;  /* 0x00d900000050783b */ /* 0x000fe20000000200 */
[C---:B------:R-:W-:Y:S03]  /*24f0*/  HMMA.16816.F32.BF16 R48, R72.reuse, R44, RZ ;  /* 0x0000002c4830723c */ /* 0x040fe600000418ff */
[----:B-1----:R-:W-:Y:S04]  /*2500*/  LDSM.16.M88.4 R52, [R2+0xd900] ;  /* 0x00d900000234783b */ /* 0x002fe80000000200 */
[----:B------:R-:W0:Y:S01]  /*2510*/  LDGDEPBAR ;  /* 0x00000000000079af */ /* 0x000e220000000000 */
[C---:B------:R-:W-:Y:S03]  /*2520*/  HMMA.16816.F32.BF16 R44, R72.reuse, R46, RZ ;  /* 0x0000002e482c723c */ /* 0x040fe600000418ff */
[----:B-----5:R-:W-:Y:S05]  /*2530*/  LDSM.16.M88.4 R76, [R184] ;  /* 0x00000000b84c783b */ /* 0x020fea0000000200 */
[C---:B------:R-:W-:Y:S08]  /*2540*/  HMMA.16816.F32.BF16 R24, R72.reuse, R20, RZ ;  /* 0x000000144818723c */ /* 0x040ff000000418ff */
[----:B------:R-:W-:Y:S01]  /*2550*/  HMMA.16816.F32.BF16 R72, R72, R22, RZ ;  /* 0x000000164848723c */ /* 0x000fe200000418ff */
[----:B------:R-:W-:Y:S07]  /*2560*/  LDSM.16.M88.4 R20, [R185] ;  /* 0x00000000b914783b */ /* 0x000fee0000000200 */
[C---:B----4-:R-:W-:Y:S08]  /*2570*/  HMMA.16816.F32.BF16 R40, R64.reuse, R8, R40 ;  /* 0x000000084028723c */ /* 0x050ff00000041828 */
[C---:B------:R-:W-:Y:S01]  /*2580*/  HMMA.16816.F32.BF16 R36, R64.reuse, R10, R36 ;  /* 0x0000000a4024723c */ /* 0x040fe20000041824 */
[----:B------:R-:W1:Y:S07]  /*2590*/  LDSM.16.M88.4 R8, [R2+0xd100] ;  /* 0x00d100000208783b */ /* 0x000e6e0000000200 */
[C---:B---3--:R-:W-:Y:S08]  /*25a0*/  HMMA.16816.F32.BF16 R32, R64.reuse, R12, R32 ;  /* 0x0000000c4020723c */ /* 0x048ff00000041820 */
[C---:B------:R-:W-:Y:S01]  /*25b0*/  HMMA.16816.F32.BF16 R28, R64.reuse, R14, R28 ;  /* 0x0000000e401c723c */ /* 0x040fe2000004181c */
[----:B------:R-:W3:Y:S07]  /*25c0*/  LDSM.16.M88.4 R12, [R0+0xc900] ;  /* 0x00c90000000c783b */ /* 0x000eee0000000200 */
[C---:B--2---:R-:W-:Y:S08]  /*25d0*/  HMMA.16816.F32.BF16 R48, R64.reuse, R16, R48 ;  /* 0x000000104030723c */ /* 0x044ff00000041830 */
[C---:B------:R-:W-:Y:S01]  /*25e0*/  HMMA.16816.F32.BF16 R44, R64.reuse, R18, R44 ;  /* 0x00000012402c723c */ /* 0x040fe2000004182c */
[----:B------:R-:W2:Y:S07]  /*25f0*/  LDSM.16.M88.4 R16, [R0+0xc100] ;  /* 0x00c100000010783b */ /* 0x000eae0000000200 */
[----:B------:R-:W-:Y:S08]  /*2600*/  HMMA.16816.F32.BF16 R24, R64, R68, R24 ;  /* 0x000000444018723c */ /* 0x000ff00000041818 */
[C---:B-1----:R-:W-:Y:S08]  /*2610*/  HMMA.16816.F32.BF16 R32, R20.reuse, R8, R32 ;  /* 0x000000081420723c */ /* 0x042ff00000041820 */
[----:B------:R-:W-:Y:S01]  /*2620*/  HMMA.16816.F32.BF16 R28, R20, R10, R28 ;  /* 0x0000000a141c723c */ /* 0x000fe2000004181c */
[----:B------:R-:W1:Y:S07]  /*2630*/  LDSM.16.M88.4 R8, [R0+0xd100] ;  /* 0x00d100000008783b */ /* 0x000e6e0000000200 */
[----:B------:R-:W-:Y:S01]  /*2640*/  HMMA.16816.F32.BF16 R72, R64, R70, R72 ;  /* 0x000000464048723c */ /* 0x000fe20000041848 */
[----:B------:R-:W-:Y:S04]  /*2650*/  LDSM.16.M88.4 R68, [R190+0x4000] ;  /* 0x00400000be44783b */ /* 0x000fe80000000200 */
[----:B------:R-:W-:Y:S03]  /*2660*/  LDSM.16.M88.4 R64, [R188+0xe100] ;  /* 0x00e10000bc40783b */ /* 0x000fe60000000200 */
[C---:B------:R-:W-:Y:S08]  /*2670*/  HMMA.16816.F32.BF16 R40, R20.reuse, R56, R40 ;  /* 0x000000381428723c */ /* 0x040ff00000041828 */
[C---:B------:R-:W-:Y:S01]  /*2680*/  HMMA.16816.F32.BF16 R36, R20.reuse, R58, R36 ;  /* 0x0000003a1424723c */ /* 0x040fe20000041824 */
[----:B------:R-:W-:Y:S07]  /*2690*/  LDSM.16.M88.4 R56, [R188+0xf100] ;  /* 0x00f10000bc38783b */ /* 0x000fee0000000200 */
[C---:B------:R-:W-:Y:S08]  /*26a0*/  HMMA.16816.F32.BF16 R48, R20.reuse, R60, R48 ;  /* 0x0000003c1430723c */ /* 0x040ff00000041830 */
[C---:B------:R-:W-:Y:S01]  /*26b0*/  HMMA.16816.F32.BF16 R44, R20.reuse, R62, R44 ;  /* 0x0000003e142c723c */ /* 0x040fe2000004182c */
[----:B------:R-:W4:Y:S07]  /*26c0*/  LDSM.16.M88.4 R60, [R188+0xe900] ;  /* 0x00e90000bc3c783b */ /* 0x000f2e0000000200 */
[C---:B------:R-:W-:Y:S08]  /*26d0*/  HMMA.16816.F32.BF16 R24, R20.reuse, R52, R24 ;  /* 0x000000341418723c */ /* 0x040ff00000041818 */
[----:B------:R-:W-:Y:S01]  /*26e0*/  HMMA.16816.F32.BF16 R72, R20, R54, R72 ;  /* 0x000000361448723c */ /* 0x000fe20000041848 */
[----:B------:R-:W5:Y:S04]  /*26f0*/  LDSM.16.M88.4 R52, [R188+0xf900] ;  /* 0x00f90000bc34783b */ /* 0x000f680000000200 */
[----:B------:R-:W-:Y:S03]  /*2700*/  LDSM.16.M88.4 R20, [R186+0x4000] ;  /* 0x00400000ba14783b */ /* 0x000fe60000000200 */
[C---:B---3--:R-:W-:Y:S08]  /*2710*/  HMMA.16816.F32.BF16 R40, R76.reuse, R12, R40 ;  /* 0x0000000c4c28723c */ /* 0x048ff00000041828 */
[C---:B------:R-:W-:Y:S01]  /*2720*/  HMMA.16816.F32.BF16 R36, R76.reuse, R14, R36 ;  /* 0x0000000e4c24723c */ /* 0x040fe20000041824 */
[----:B------:R-:W3:Y:S07]  /*2730*/  LDSM.16.M88.4 R12, [R89+0xe900] ;  /* 0x00e90000590c783b */ /* 0x000eee0000000200 */
[C---:B--2---:R-:W-:Y:S08]  /*2740*/  HMMA.16816.F32.BF16 R48, R76.reuse, R16, R48 ;  /* 0x000000104c30723c */ /* 0x044ff00000041830 */
[C---:B------:R-:W-:Y:S01]  /*2750*/  HMMA.16816.F32.BF16 R44, R76.reuse, R18, R44 ;  /* 0x000000124c2c723c */ /* 0x040fe2000004182c */
[----:B------:R-:W2:Y:S07]  /*2760*/  LDSM.16.M88.4 R16, [R89+0xe100] ;  /* 0x00e100005910783b */ /* 0x000eae0000000200 */
[C---:B-1----:R-:W-:Y:S08]  /*2770*/  HMMA.16816.F32.BF16 R32, R76.reuse, R8, R32 ;  /* 0x000000084c20723c */ /* 0x042ff00000041820 */
[C---:B------:R-:W-:Y:S01]  /*2780*/  HMMA.16816.F32.BF16 R28, R76.reuse, R10, R28 ;  /* 0x0000000a4c1c723c */ /* 0x040fe2000004181c */
[----:B------:R-:W1:Y:S07]  /*2790*/  LDSM.16.M88.4 R8, [R89+0xf100] ;  /* 0x00f100005908783b */ /* 0x000e6e0000000200 */
[----:B------:R-:W-:Y:S08]  /*27a0*/  HMMA.16816.F32.BF16 R24, R76, R80, R24 ;  /* 0x000000504c18723c */ /* 0x000ff00000041818 */
[C---:B----4-:R-:W-:Y:S08]  /*27b0*/  HMMA.16816.F32.BF16 R40, R68.reuse, R60, R40 ;  /* 0x0000003c4428723c */ /* 0x050ff00000041828 */
        /* <DEDUP_REMOVED lines=8> */
[----:B------:R-:W4:Y:S07]  /*2840*/  LDSM.16.M88.4 R56, [R89+0xf900] ;  /* 0x00f900005938783b */ /* 0x000f2e0000000200 */
[----:B-----5:R-:W-:Y:S01]  /*2850*/  HMMA.16816.F32.BF16 R64, R68, R52, R24 ;  /* 0x000000344440723c */ /* 0x020fe20000041818 */
[----:B------:R-:W5:Y:S07]  /*2860*/  LDSM.16.M88.4 R24, [R2+0xe100] ;  /* 0x00e100000218783b */ /* 0x000f6e0000000200 */
[C---:B---3--:R-:W-:Y:S08]  /*2870*/  HMMA.16816.F32.BF16 R40, R20.reuse, R12, R40 ;  /* 0x0000000c1428723c */ /* 0x048ff00000041828 */
[----:B------:R-:W-:Y:S01]  /*2880*/  HMMA.16816.F32.BF16 R36, R20, R14, R36 ;  /* 0x0000000e1424723c */ /* 0x000fe20000041824 */
[----:B------:R-:W3:Y:S07]  /*2890*/  LDSM.16.M88.4 R12, [R2+0xe900] ;  /* 0x00e90000020c783b */ /* 0x000eee0000000200 */
[----:B------:R-:W-:Y:S01]  /*28a0*/  HMMA.16816.F32.BF16 R72, R68, R54, R72 ;  /* 0x000000364448723c */ /* 0x000fe20000041848 */
[----:B------:R-:W3:Y:S07]  /*28b0*/  LDSM.16.M88.4 R52, [R2+0xf100] ;  /* 0x00f100000234783b */ /* 0x000eee0000000200 */
[C---:B--2---:R-:W-:Y:S08]  /*28c0*/  HMMA.16816.F32.BF16 R48, R20.reuse, R16, R48 ;  /* 0x000000101430723c */ /* 0x044ff00000041830 */
[C---:B------:R-:W-:Y:S01]  /*28d0*/  HMMA.16816.F32.BF16 R44, R20.reuse, R18, R44 ;  /* 0x00000012142c723c */ /* 0x040fe2000004182c */
[----:B------:R-:W2:Y:S07]  /*28e0*/  LDSM.16.M88.4 R16, [R2+0xf900] ;  /* 0x00f900000210783b */ /* 0x000eae0000000200 */
[C---:B-1----:R-:W-:Y:S08]  /*28f0*/  HMMA.16816.F32.BF16 R32, R20.reuse, R8, R32 ;  /* 0x000000081420723c */ /* 0x042ff00000041820 */
[C---:B------:R-:W-:Y:S01]  /*2900*/  HMMA.16816.F32.BF16 R68, R20.reuse, R10, R28 ;  /* 0x0000000a1444723c */ /* 0x040fe2000004181c */
[----:B------:R-:W-:Y:S04]  /*2910*/  LDSM.16.M88.4 R28, [R184+0x4000] ;  /* 0x00400000b81c783b */ /* 0x000fe80000000200 */
[----:B------:R-:W1:Y:S03]  /*2920*/  LDSM.16.M88.4 R8, [R0+0xe100] ;  /* 0x00e100000008783b */ /* 0x000e660000000200 */
[C---:B----4-:R-:W-:Y:S08]  /*2930*/  HMMA.16816.F32.BF16 R64, R20.reuse, R56, R64 ;  /* 0x000000381440723c */ /* 0x050ff00000041840 */
[----:B------:R-:W-:Y:S01]  /*2940*/  HMMA.16816.F32.BF16 R72, R20, R58, R72 ;  /* 0x0000003a1448723c */ /* 0x000fe20000041848 */
[----:B------:R-:W4:Y:S04]  /*2950*/  LDSM.16.M88.4 R56, [R0+0xe900] ;  /* 0x00e900000038783b */ /* 0x000f280000000200 */
[----:B------:R-:W1:Y:S03]  /*2960*/  LDSM.16.M88.4 R20, [R0+0xf100] ;  /* 0x00f100000014783b */ /* 0x000e660000000200 */
[C---:B-----5:R-:W-:Y:S08]  /*2970*/  HMMA.16816.F32.BF16 R48, R60.reuse, R24, R48 ;  /* 0x000000183c30723c */ /* 0x060ff00000041830 */
        /* <DEDUP_REMOVED lines=8> */
[C---:B--2---:R-:W-:Y:S08]  /*2a00*/  HMMA.16816.F32.BF16 R64, R60.reuse, R16, R64 ;  /* 0x000000103c40723c */ /* 0x044ff00000041840 */
[----:B------:R-:W-:Y:S01]  /*2a10*/  HMMA.16816.F32.BF16 R72, R60, R18, R72 ;  /* 0x000000123c48723c */ /* 0x000fe20000041848 */
[----:B------:R-:W2:Y:S04]  /*2a20*/  LDSM.16.M88.4 R16, [R188+0x10100] ;  /* 0x01010000bc10783b */ /* 0x000ea80000000200 */
[----:B------:R-:W-:Y:S03]  /*2a30*/  LDSM.16.M88.4 R60, [R89+0x10900] ;  /* 0x01090000593c783b */ /* 0x000fe60000000200 */
[C---:B-1----:R-:W-:Y:S08]  /*2a40*/  HMMA.16816.F32.BF16 R48, R28.reuse, R8, R48 ;  /* 0x000000081c30723c */ /* 0x042ff00000041830 */
[C---:B------:R-:W-:Y:S01]  /*2a50*/  HMMA.16816.F32.BF16 R44, R28.reuse, R10, R44 ;  /* 0x0000000a1c2c723c */ /* 0x040fe2000004182c */
[----:B------:R-:W1:Y:S07]  /*2a60*/  LDSM.16.M88.4 R8, [R188+0x10900] ;  /* 0x01090000bc08783b */ /* 0x000e6e0000000200 */
[C---:B----4-:R-:W-:Y:S08]  /*2a70*/  HMMA.16816.F32.BF16 R40, R28.reuse, R56, R40 ;  /* 0x000000381c28723c */ /* 0x050ff00000041828 */
[C---:B------:R-:W-:Y:S01]  /*2a80*/  HMMA.16816.F32.BF16 R36, R28.reuse, R58, R36 ;  /* 0x0000003a1c24723c */ /* 0x040fe20000041824 */
[----:B------:R-:W-:Y:S07]  /*2a90*/  LDSM.16.M88.4 R56, [R186+0x8000] ;  /* 0x00800000ba38783b */ /* 0x000fee0000000200 */
[C---:B------:R-:W-:Y:S08]  /*2aa0*/  HMMA.16816.F32.BF16 R32, R28.reuse, R20, R32 ;  /* 0x000000141c20723c */ /* 0x040ff00000041820 */
[C---:B------:R-:W-:Y:S01]  /*2ab0*/  HMMA.16816.F32.BF16 R68, R28.reuse, R22, R68 ;  /* 0x000000161c44723c */ /* 0x040fe20000041844 */
[----:B------:R-:W4:Y:S07]  /*2ac0*/  LDSM.16.M88.4 R20, [R89+0x10100] ;  /* 0x010100005914783b */ /* 0x000f2e0000000200 */
[C---:B---3--:R-:W-:Y:S08]  /*2ad0*/  HMMA.16816.F32.BF16 R64, R28.reuse, R12, R64 ;  /* 0x0000000c1c40723c */ /* 0x048ff00000041840 */
[----:B------:R-:W-:Y:S01]  /*2ae0*/  HMMA.16816.F32.BF16 R72, R28, R14, R72 ;  /* 0x0000000e1c48723c */ /* 0x000fe20000041848 */
[----:B------:R-:W3:Y:S04]  /*2af0*/  LDSM.16.M88.4 R12, [R188+0x11900] ;  /* 0x01190000bc0c783b */ /* 0x000ee80000000200 */
[----:B------:R-:W-:Y:S03]  /*2b00*/  LDSM.16.M88.4 R28, [R89+0x11100] ;  /* 0x01110000591c783b */ /* 0x000fe60000000200 */
[C---:B--2---:R-:W-:Y:S08]  /*2b10*/  HMMA.16816.F32.BF16 R48, R24.reuse, R16, R48 ;  /* 0x000000101830723c */ /* 0x044ff00000041830 */
[C---:B------:R-:W-:Y:S01]  /*2b20*/  HMMA.16816.F32.BF16 R44, R24.reuse, R18, R44 ;  /* 0x00000012182c723c */ /* 0x040fe2000004182c */
[----:B------:R-:W-:Y:S07]  /*2b30*/  LDSM.16.M88.4 R16, [R185+0x8000] ;  /* 0x00800000b910783b */ /* 0x000fee0000000200 */
[C---:B-1----:R-:W-:Y:S08]  /*2b40*/  HMMA.16816.F32.BF16 R40, R24.reuse, R8, R40 ;  /* 0x000000081828723c */ /* 0x042ff00000041828 */
[----:B------:R-:W-:Y:S01]  /*2b50*/  HMMA.16816.F32.BF16 R36, R24, R10, R36 ;  /* 0x0000000a1824723c */ /* 0x000fe20000041824 */
[----:B------:R-:W1:Y:S07]  /*2b60*/  LDSM.16.M88.4 R8, [R2+0x10100] ;  /* 0x010100000208783b */ /* 0x000e6e0000000200 */
[C---:B----4-:R-:W-:Y:S08]  /*2b70*/  HMMA.16816.F32.BF16 R48, R56.reuse, R20, R48 ;  /* 0x000000143830723c */ /* 0x050ff00000041830 */
[----:B------:R-:W-:Y:S01]  /*2b80*/  HMMA.16816.F32.BF16 R44, R56, R22, R44 ;  /* 0x00000016382c723c */ /* 0x000fe2000004182c */
[----:B------:R-:W-:Y:S07]  /*2b90*/  LDSM.16.M88.4 R20, [R2+0x10900] ;  /* 0x010900000214783b */ /* 0x000fee0000000200 */
[C---:B------:R-:W-:Y:S08]  /*2ba0*/  HMMA.16816.F32.BF16 R32, R24.reuse, R52, R32 ;  /* 0x000000341820723c */ /* 0x040ff00000041820 */
[C---:B------:R-:W-:Y:S01]  /*2bb0*/  HMMA.16816.F32.BF16 R68, R24.reuse, R54, R68 ;  /* 0x000000361844723c */ /* 0x040fe20000041844 */
[----:B------:R-:W-:Y:S07]  /*2bc0*/  LDSM.16.M88.4 R52, [R2+0x11100] ;  /* 0x011100000234783b */ /* 0x000fee0000000200 */
[C---:B---3--:R-:W-:Y:S08]  /*2bd0*/  HMMA.16816.F32.BF16 R64, R24.reuse, R12, R64 ;  /* 0x0000000c1840723c */ /* 0x048ff00000041840 */
[----:B------:R-:W-:Y:S01]  /*2be0*/  HMMA.16816.F32.BF16 R72, R24, R14, R72 ;  /* 0x0000000e1848723c */ /* 0x000fe20000041848 */
[----:B------:R-:W-:Y:S04]  /*2bf0*/  LDSM.16.M88.4 R24, [R184+0x8000] ;  /* 0x00800000b818783b */ /* 0x000fe80000000200 */
[----:B------:R-:W2:Y:S03]  /*2c00*/  LDSM.16.M88.4 R12, [R0+0x10100] ;  /* 0x01010000000c783b */ /* 0x000ea60000000200 */
[C---:B-1----:R-:W-:Y:S08]  /*2c10*/  HMMA.16816.F32.BF16 R48, R16.reuse, R8, R48 ;  /* 0x000000081030723c */ /* 0x042ff00000041830 */
[----:B------:R-:W-:Y:S01]  /*2c20*/  HMMA.16816.F32.BF16 R44, R16, R10, R44 ;  /* 0x0000000a102c723c */ /* 0x000fe2000004182c */
[----:B------:R-:W1:Y:S07]  /*2c30*/  LDSM.16.M88.4 R8, [R0+0x11100] ;  /* 0x011100000008783b */ /* 0x000e6e0000000200 */
[C---:B------:R-:W-:Y:S08]  /*2c40*/  HMMA.16816.F32.BF16 R32, R56.reuse, R28, R32 ;  /* 0x0000001c3820723c */ /* 0x040ff00000041820 */
[C---:B------:R-:W-:Y:S01]  /*2c50*/  HMMA.16816.F32.BF16 R68, R56.reuse, R30, R68 ;  /* 0x0000001e3844723c */ /* 0x040fe20000041844 */
[----:B------:R-:W-:Y:S07]  /*2c60*/  LDSM.16.M88.4 R28, [R0+0x10900] ;  /* 0x01090000001c783b */ /* 0x000fee0000000200 */
[----:B------:R-:W-:Y:S08]  /*2c70*/  HMMA.16816.F32.BF16 R40, R56, R60, R40 ;  /* 0x0000003c3828723c */ /* 0x000ff00000041828 */
[C---:B--2---:R-:W-:Y:S08]  /*2c80*/  HMMA.16816.F32.BF16 R48, R24.reuse, R12, R48 ;  /* 0x0000000c1830723c */ /* 0x044ff00000041830 */
[----:B------:R-:W-:Y:S01]  /*2c90*/  HMMA.16816.F32.BF16 R44, R24, R14, R44 ;  /* 0x0000000e182c723c */ /* 0x000fe2000004182c */
[----:B------:R2:W3:Y:S07]  /*2ca0*/  LDSM.16.M88.4 R12, [R2+0x11900] ;  /* 0x01190000020c783b */ /* 0x0004ee0000000200 */
[----:B------:R-:W-:Y:S08]  /*2cb0*/  HMMA.16816.F32.BF16 R36, R56, R62, R36 ;  /* 0x0000003e3824723c */ /* 0x000ff00000041824 */
[----:B------:R-:W-:Y:S01]  /*2cc0*/  HMMA.16816.F32.BF16 R32, R16, R52, R32 ;  /* 0x000000341020723c */ /* 0x000fe20000041820 */
[----:B------:R-:W-:-:S06]  /*2cd0*/  FMUL.FTZ R48, R48, c[0x0][0x320] ;  /* 0x0000c80030307a20 */ /* 0x000fcc0000410000 */
[----:B------:R-:W4:Y:S01]  /*2ce0*/  MUFU.TANH R48, R48 ;  /* 0x0000003000307308 */ /* 0x000f220000002400 */
[----:B------:R-:W-:Y:S01]  /*2cf0*/  HMMA.16816.F32.BF16 R72, R56, R78, R72 ;  /* 0x0000004e3848723c */ /* 0x000fe20000041848 */
[----:B------:R-:W-:-:S06]  /*2d00*/  FMUL.FTZ R44, R44, c[0x0][0x320] ;  /* 0x0000c8002c2c7a20 */ /* 0x000fcc0000410000 */
[----:B--2---:R2:W1:Y:S01]  /*2d10*/  MUFU.TANH R2, R44 ;  /* 0x0000002c00027308 */ /* 0x0044620000002400 */
[----:B------:R-:W-:Y:S08]  /*2d20*/  HMMA.16816.F32.BF16 R64, R56, R76, R64 ;  /* 0x0000004c3840723c */ /* 0x000ff00000041840 */
[C---:B------:R-:W-:Y:S08]  /*2d30*/  HMMA.16816.F32.BF16 R68, R16.reuse, R54, R68 ;  /* 0x000000361044723c */ /* 0x040ff00000041844 */
[C---:B------:R-:W-:Y:S08]  /*2d40*/  HMMA.16816.F32.BF16 R40, R16.reuse, R20, R40 ;  /* 0x000000141028723c */ /* 0x040ff00000041828 */
[----:B------:R-:W-:Y:S01]  /*2d50*/  HMMA.16816.F32.BF16 R36, R16, R22, R36 ;  /* 0x000000161024723c */ /* 0x000fe20000041824 */
[----:B------:R-:W5:Y:S07]  /*2d60*/  LDSM.16.M88.4 R20, [R0+0x11900] ;  /* 0x011900000014783b */ /* 0x000f6e0000000200 */
[----:B-1----:R-:W-:Y:S07]  /*2d70*/  HMMA.16816.F32.BF16 R32, R24, R8, R32 ;  /* 0x000000081820723c */ /* 0x002fee0000041820 */
[----:B------:R-:W-:Y:S01]  /*2d80*/  LOP3.LUT R9, R86, 0xffffffe0, RZ, 0xc0, !PT ;  /* 0xffffffe056097812 */ /* 0x000fe200078ec0ff */
[----:B---3--:R-:W-:Y:S04]  /*2d90*/  HMMA.16816.F32.BF16 R72, R16, R14, R72 ;  /* 0x0000000e1048723c */ /* 0x008fe80000041848 */
[----:B------:R-:W-:-:S02]  /*2da0*/  IMAD.IADD R9, R84, 0x1, -R9 ;  /* 0x0000000154097824 */ /* 0x000fc400078e0a09 */
[----:B------:R-:W-:Y:S01]  /*2db0*/  IMAD.IADD R84, R84, 0x1, -R87 ;  /* 0x0000000154547824 */ /* 0x000fe200078e0a57 */
[----:B------:R-:W-:Y:S01]  /*2dc0*/  SHF.R.S32.HI R14, RZ, 0x1f, R85 ;  /* 0x0000001fff0e7819 */ /* 0x000fe20000011455 */
[----:B------:R-:W-:Y:S08]  /*2dd0*/  HMMA.16816.F32.BF16 R64, R16, R12, R64 ;  /* 0x0000000c1040723c */ /* 0x000ff00000041840 */
[----:B------:R-:W-:Y:S01]  /*2de0*/  HMMA.16816.F32.BF16 R68, R24, R10, R68 ;  /* 0x0000000a1844723c */ /* 0x000fe20000041844 */
[----:B------:R-:W-:-:S02]  /*2df0*/  FMUL.FTZ R32, R32, c[0x0][0x320] ;  /* 0x0000c80020207a20 */ /* 0x000fc40000410000 */
[----:B------:R-:W-:Y:S02]  /*2e00*/  FMUL.FTZ R33, R33, c[0x0][0x320] ;  /* 0x0000c80021217a20 */ /* 0x000fe40000410000 */
[----:B------:R2:W1:Y:S02]  /*2e10*/  MUFU.TANH R166, R32 ;  /* 0x0000002000a67308 */ /* 0x0004640000002400 */
[----:B------:R-:W-:Y:S01]  /*2e20*/  LEA.HI R11, R14, R85, RZ, 0x3 ;  /* 0x000000550e0b7211 */ /* 0x000fe200078f18ff */
[C---:B------:R-:W-:Y:S01]  /*2e30*/  HMMA.16816.F32.BF16 R40, R24.reuse, R28, R40 ;  /* 0x0000001c1828723c */ /* 0x040fe20000041828 */
[----:B------:R-:W-:Y:S02]  /*2e40*/  SHF.R.S32.HI R14, RZ, 0x1f, R9 ;  /* 0x0000001fff0e7819 */ /* 0x000fe40000011409 */
[----:B------:R-:W-:Y:S02]  /*2e50*/  LOP3.LUT R16, R11, 0xffffff8, RZ, 0xc0, !PT ;  /* 0x0ffffff80b107812 */ /* 0x000fe400078ec0ff */
[----:B------:R-:W-:Y:S01]  /*2e60*/  LEA.HI R13, R14, R9, RZ, 0x2 ;  /* 0x000000090e0d7211 */ /* 0x000fe200078f10ff */
[----:B------:R2:W3:Y:S01]  /*2e70*/  MUFU.TANH R176, R33 ;  /* 0x0000002100b07308 */ /* 0x0004e20000002400 */
[----:B------:R-:W-:Y:S01]  /*2e80*/  LEA.HI R11, R84, R84, RZ, 0x1 ;  /* 0x00000054540b7211 */ /* 0x000fe200078f08ff */
[----:B------:R-:W-:Y:S01]  /*2e90*/  IMAD.IADD R85, R85, 0x1, -R16 ;  /* 0x0000000155557824 */ /* 0x000fe200078e0a10 */
[----:B------:R-:W-:Y:S01]  /*2ea0*/  LEA.HI.SX32 R210, R13, R144, 0x1e ;  /* 0x000000900dd27211 */ /* 0x000fe200078ff2ff */
[----:B------:R-:W-:Y:S01]  /*2eb0*/  HMMA.16816.F32.BF16 R36, R24, R30, R36 ;  /* 0x0000001e1824723c */ /* 0x000fe20000041824 */
[----:B------:R-:W-:Y:S01]  /*2ec0*/  LOP3.LUT R11, R11, 0x1ffffffe, RZ, 0xc0, !PT ;  /* 0x1ffffffe0b0b7812 */ /* 0x000fe200078ec0ff */
[----:B------:R-:W-:Y:S01]  /*2ed0*/  FMUL.FTZ R29, R49, c[0x0][0x320] ;  /* 0x0000c800311d7a20 */ /* 0x000fe20000410000 */
[----:B------:R-:W-:Y:S01]  /*2ee0*/  LOP3.LUT R16, R13, 0x7ffffffc, RZ, 0xc0, !PT ;  /* 0x7ffffffc0d107812 */ /* 0x000fe200078ec0ff */
[----:B------:R-:W-:-:S02]  /*2ef0*/  IMAD R210, R85, 0x10, R210 ;  /* 0x0000001055d27824 */ /* 0x000fc400078e02d2 */
[----:B------:R-:W-:Y:S02]  /*2f00*/  IMAD.IADD R11, R84, 0x1, -R11 ;  /* 0x00000001540b7824 */ /* 0x000fe400078e0a0b */
[C---:B-----5:R-:W-:Y:S01]  /*2f10*/  HMMA.16816.F32.BF16 R64, R24.reuse, R20, R64 ;  /* 0x000000141840723c */ /* 0x060fe20000041840 */
[----:B------:R-:W-:Y:S01]  /*2f20*/  IMAD.IADD R211, R9, 0x1, -R16 ;  /* 0x0000000109d37824 */ /* 0x000fe200078e0a10 */
[----:B------:R-:W-:Y:S01]  /*2f30*/  IADD3 R16, R194, 0x1, -R5 ;  /* 0x00000001c2107810 */ /* 0x000fe20007ffe805 */
[----:B------:R-:W-:Y:S01]  /*2f40*/  IMAD R210, R11, 0x8, R210 ;  /* 0x000000080bd27824 */ /* 0x000fe200078e02d2 */
[----:B------:R-:W1:Y:S01]  /*2f50*/  MUFU.TANH R29, R29 ;  /* 0x0000001d001d7308 */ /* 0x000e620000002400 */
[----:B------:R-:W-:Y:S02]  /*2f60*/  IMAD.SHL.U32 R211, R211, 0x2, RZ ;  /* 0x00000002d3d37824 */ /* 0x000fe400078e00ff */
[----:B------:R-:W-:Y:S01]  /*2f70*/  @P3 IMAD.HI.U32 R14, R210, c[0x0][0x2c8], RZ ;  /* 0x0000b200d20e3a27 */ /* 0x000fe200078e00ff */
[----:B------:R-:W-:Y:S02]  /*2f80*/  HMMA.16816.F32.BF16 R72, R24, R22, R72 ;  /* 0x000000161848723c */ /* 0x000fe40000041848 */
[----:B------:R-:W-:Y:S01]  /*2f90*/  IADD3 R13, -R203, R16, -R211 ;  /* 0x00000010cb0d7210 */ /* 0x000fe20007ffe9d3 */
[----:B------:R-:W-:Y:S01]  /*2fa0*/  IMAD.MOV.U32 R11, RZ, RZ, R210 ;  /* 0x000000ffff0b7224 */ /* 0x000fe200078e00d2 */
[----:B------:R-:W-:Y:S01]  /*2fb0*/  @P3 SHF.R.U32.HI R11, RZ, c[0x0][0x2cc], R14 ;  /* 0x0000b300ff0b3a19 */ /* 0x000fe2000001160e */
[----:B------:R-:W-:Y:S01]  /*2fc0*/  FMUL.FTZ R28, R50, c[0x0][0x320] ;  /* 0x0000c800321c7a20 */ /* 0x000fe20000410000 */
[----:B------:R-:W-:Y:S01]  /*2fd0*/  ISETP.GE.AND P3, PT, R195, 0x1, PT ;  /* 0x00000001c300780c */ /* 0x000fe20003f66270 */
[----:B------:R-:W-:Y:S01]  /*2fe0*/  FMUL.FTZ R30, R45, c[0x0][0x320] ;  /* 0x0000c8002d1e7a20 */ /* 0x000fe20000410000 */
[----:B------:R-:W-:Y:S01]  /*2ff0*/  IADD3 R15, R13, c[0x0][0x328], RZ ;  /* 0x0000ca000d0f7a10 */ /* 0x000fe20007ffe0ff */
[----:B------:R-:W5:Y:S01]  /*3000*/  SHFL.IDX PT, R14, R11, RZ, 0x1c1f ;  /* 0x001c1fff0b0e7589 */ /* 0x000f6200000e0000 */
[----:B------:R-:W-:Y:S01]  /*3010*/  FMUL.FTZ R8, R40, c[0x0][0x320] ;  /* 0x0000c80028087a20 */ /* 0x000fe20000410000 */
[----:B------:R-:W1:Y:S01]  /*3020*/  MUFU.TANH R28, R28 ;  /* 0x0000001c001c7308 */ /* 0x000e620000002400 */
[----:B------:R-:W-:Y:S01]  /*3030*/  FMUL.FTZ R12, R41, c[0x0][0x320] ;  /* 0x0000c800290c7a20 */ /* 0x000fe20000410000 */
[----:B------:R-:W-:Y:S01]  /*3040*/  IADD3 R13, R13, UR6, RZ ;  /* 0x000000060d0d7c10 */ /* 0x000fe2000fffe0ff */
[----:B------:R-:W-:Y:S01]  /*3050*/  FMUL.FTZ R10, R36, c[0x0][0x320] ;  /* 0x0000c800240a7a20 */ /* 0x000fe20000410000 */
[----:B------:R-:W-:Y:S01]  /*3060*/  IADD3 R9, -R211, R194, -R5 ;  /* 0x000000c2d3097210 */ /* 0x000fe20007ffe905 */
[----:B------:R-:W-:-:S02]  /*3070*/  FMUL.FTZ R0, R37, c[0x0][0x320] ;  /* 0x0000c80025007a20 */ /* 0x000fc40000410000 */
[----:B------:R-:W-:Y:S01]  /*3080*/  FMUL.FTZ R68, R68, c[0x0][0x320] ;  /* 0x0000c80044447a20 */ /* 0x000fe20000410000 */
[----:B------:R-:W1:Y:S01]  /*3090*/  MUFU.TANH R30, R30 ;  /* 0x0000001e001e7308 */ /* 0x000e620000002400 */
[----:B------:R-:W-:Y:S02]  /*30a0*/  FMUL.FTZ R69, R69, c[0x0][0x320] ;  /* 0x0000c80045457a20 */ /* 0x000fe40000410000 */
[----:B------:R-:W-:Y:S02]  /*30b0*/  FMUL.FTZ R64, R64, c[0x0][0x320] ;  /* 0x0000c80040407a20 */ /* 0x000fe40000410000 */
[----:B------:R-:W-:Y:S02]  /*30c0*/  FMUL.FTZ R65, R65, c[0x0][0x320] ;  /* 0x0000c80041417a20 */ /* 0x000fe40000410000 */
[----:B------:R-:W-:Y:S01]  /*30d0*/  FMUL.FTZ R72, R72, c[0x0][0x320] ;  /* 0x0000c80048487a20 */ /* 0x000fe20000410000 */
[----:B------:R-:W1:Y:S01]  /*30e0*/  MUFU.TANH R8, R8 ;  /* 0x0000000800087308 */ /* 0x000e620000002400 */
[----:B------:R-:W-:-:S02]  /*30f0*/  FMUL.FTZ R73, R73, c[0x0][0x320] ;  /* 0x0000c80049497a20 */ /* 0x000fc40000410000 */
[----:B-----5:R-:W-:-:S05]  /*3100*/  IMAD.IADD R16, R15, 0x1, R14 ;  /* 0x000000010f107824 */ /* 0x020fca00078e020e */
[----:B------:R-:W1:Y:S01]  /*3110*/  MUFU.TANH R12, R12 ;  /* 0x0000000c000c7308 */ /* 0x000e620000002400 */
[----:B------:R-:W-:Y:S01]  /*3120*/  IMAD.IADD R17, R13, 0x1, R14 ;  /* 0x000000010d117824 */ /* 0x000fe200078e020e */
[----:B------:R-:W-:-:S06]  /*3130*/  IMNMX R19, R16, R9, PT ;  /* 0x0000000910137217 */ /* 0x000fcc0003800200 */
[----:B------:R-:W1:Y:S08]  /*3140*/  MUFU.TANH R10, R10 ;  /* 0x0000000a000a7308 */ /* 0x000e700000002400 */
[----:B------:R-:W1:Y:S08]  /*3150*/  MUFU.TANH R0, R0 ;  /* 0x0000000000007308 */ /* 0x000e700000002400 */
[----:B------:R2:W1:Y:S08]  /*3160*/  MUFU.TANH R174, R68 ;  /* 0x0000004400ae7308 */ /* 0x0004700000002400 */
[----:B------:R2:W1:Y:S08]  /*3170*/  MUFU.TANH R168, R69 ;  /* 0x0000004500a87308 */ /* 0x0004700000002400 */
[----:B------:R2:W1:Y:S08]  /*3180*/  MUFU.TANH R180, R64 ;  /* 0x0000004000b47308 */ /* 0x0004700000002400 */
[----:B------:R2:W1:Y:S08]  /*3190*/  MUFU.TANH R178, R65 ;  /* 0x0000004100b27308 */ /* 0x0004700000002400 */
[----:B------:R2:W1:Y:S08]  /*31a0*/  MUFU.TANH R142, R72 ;  /* 0x00000048008e7308 */ /* 0x0004700000002400 */
[----:B------:R2:W1:Y:S01]  /*31b0*/  MUFU.TANH R140, R73 ;  /* 0x00000049008c7308 */ /* 0x0004620000002400 */
[----:B------:R-:W-:Y:S05]  /*31c0*/  @!P3 BRA `(.L_x_870) ;  /* 0x000001500000b947 */ /* 0x000fea0003800000 */
[----:B---34-:R-:W-:Y:S01]  /*31d0*/  IADD3 R16, -R203, R194, R14 ;  /* 0x000000c2cb107210 */ /* 0x018fe20007ffe10e */
[----:B------:R-:W-:Y:S03]  /*31e0*/  BSSY B0, `(.L_x_871) ;  /* 0x000000e000007945 */ /* 0x000fe60003800000 */
        /* <DEDUP_REMOVED lines=9> */
.L_x_872:
[----:B------:R-:W-:-:S04]  /*3280*/  MOV R14, c[0x0][0x32c] ;  /* 0x0000cb00000e7a02 */ /* 0x000fc80000000f00 */
[----:B------:R-:W-:-:S13]  /*3290*/  ISETP.NE.AND P0, PT, R14, 0x1, PT ;  /* 0x000000010e00780c */ /* 0x000fda0003f05270 */
[----:B------:R-:W-:-:S05]  /*32a0*/  @P0 IMAD.HI.U32 R14, R16, c[0x0][0x330], RZ ;  /* 0x0000cc00100e0a27 */ /* 0x000fca00078e00ff */
[----:B------:R-:W-:Y:S02]  /*32b0*/  @P0 SHF.R.U32.HI R16, RZ, c[0x0][0x334], R14 ;  /* 0x0000cd00ff100a19 */ /* 0x000fe4000001160e */
.L_x_873:
[----:B------:R-:W-:Y:S05]  /*32c0*/  BSYNC B0 ;  /* 0x0000000000007941 */ /* 0x000fea0003800000 */
.L_x_871:
[----:B------:R-:W-:-:S04]  /*32d0*/  IMAD R16, R16, c[0x0][0x32c], -R5 ;  /* 0x0000cb0010107a24 */ /* 0x000fc800078e0a05 */
[----:B------:R-:W-:-:S05]  /*32e0*/  IMAD.IADD R16, R16, 0x1, -R211 ;  /* 0x0000000110107824 */ /* 0x000fca00078e0ad3 */
[----:B------:R-:W-:Y:S02]  /*32f0*/  IADD3 R14, R16, c[0x0][0x32c], RZ ;  /* 0x0000cb00100e7a10 */ /* 0x000fe40007ffe0ff */
[----:B------:R-:W-:Y:S02]  /*3300*/  IMNMX R17, R17, R16, !PT ;  /* 0x0000001011117217 */ /* 0x000fe40007800200 */
[----:B------:R-:W-:Y:S02]  /*3310*/  IMNMX R19, R19, R14, PT ;  /* 0x0000000e13137217 */ /* 0x000fe40003800200 */
.L_x_870:
[----:B---34-:R-:W-:Y:S01]  /*3320*/  ISETP.GT.AND P1, PT, R132, RZ, PT ;  /* 0x000000ff8400720c */ /* 0x018fe20003f24270 */
[----:B------:R-:W3:Y:S01]  /*3330*/  SHFL.IDX PT, R24, R11, 0x1, 0x1c1f ;  /* 0x003c1f000b187f89 */ /* 0x000ee200000e0000 */
[----:B------:R-:W-:Y:S02]  /*3340*/  FMUL.FTZ R22, R42, c[0x0][0x320] ;  /* 0x0000c8002a167a20 */ /* 0x000fe40000410000 */
[----:B------:R-:W-:Y:S01]  /*3350*/  ISETP.GT.AND P0, PT, R17, RZ, P1 ;  /* 0x000000ff1100720c */ /* 0x000fe20000f04270 */
[----:B------:R-:W-:Y:S02]  /*3360*/  FMUL.FTZ R23, R43, c[0x0][0x320] ;  /* 0x0000c8002b177a20 */ /* 0x000fe40000410000 */
[----:B------:R-:W-:Y:S01]  /*3370*/  FMUL.FTZ R34, R34, c[0x0][0x320] ;  /* 0x0000c80022227a20 */ /* 0x000fe20000410000 */
[----:B------:R-:W-:Y:S01]  /*3380*/  ISETP.LT.OR P0, PT, R19, 0x1, P0 ;  /* 0x000000011300780c */ /* 0x000fe20000701670 */
[----:B------:R-:W-:Y:S01]  /*3390*/  FMUL.FTZ R35, R35, c[0x0][0x320] ;  /* 0x0000c80023237a20 */ /* 0x000fe20000410000 */
[----:B------:R-:W4:Y:S01]  /*33a0*/  MUFU.TANH R22, R22 ;  /* 0x0000001600167308 */ /* 0x000f220000002400 */
[----:B------:R-:W-:Y:S01]  /*33b0*/  FMUL.FTZ R47, R47, c[0x0][0x320] ;  /* 0x0000c8002f2f7a20 */ /* 0x000fe20000410000 */
[----:B------:R-:W-:Y:S01]  /*33c0*/  FSEL R48, R48, -INF , !P0 ;  /* 0xff80000030307808 */ /* 0x000fe20004000000 */
[----:B------:R-:W-:Y:S01]  /*33d0*/  FMUL.FTZ R70, R70, c[0x0][0x320] ;  /* 0x0000c80046467a20 */ /* 0x000fe20000410000 */
[----:B------:R-:W-:Y:S01]  /*33e0*/  ISETP.GT.AND P0, PT, R17, 0x1, P1 ;  /* 0x000000011100780c */ /* 0x000fe20000f04270 */
[----:B------:R-:W-:-:S02]  /*33f0*/  FMUL.FTZ R66, R66, c[0x0][0x320] ;  /* 0x0000c80042427a20 */ /* 0x000fc40000410000 */
[----:B------:R-:W-:Y:S01]  /*3400*/  FMUL.FTZ R67, R67, c[0x0][0x320] ;  /* 0x0000c80043437a20 */ /* 0x000fe20000410000 */
[----:B------:R-:W-:Y:S01]  /*3410*/  ISETP.LT.OR P0, PT, R19, 0x2, P0 ;  /* 0x000000021300780c */ /* 0x000fe20000701670 */
[----:B------:R-:W-:Y:S01]  /*3420*/  FMUL.FTZ R74, R74, c[0x0][0x320] ;  /* 0x0000c8004a4a7a20 */ /* 0x000fe20000410000 */
[----:B------:R2:W1:Y:S01]  /*3430*/  MUFU.TANH R173, R34 ;  /* 0x0000002200ad7308 */ /* 0x0004620000002400 */
[----:B------:R-:W-:Y:S01]  /*3440*/  FMUL.FTZ R75, R75, c[0x0][0x320] ;  /* 0x0000c8004b4b7a20 */ /* 0x000fe20000410000 */
[----:B-1----:R-:W-:Y:S01]  /*3450*/  FSEL R18, R29, -INF , !P0 ;  /* 0xff8000001d127808 */ /* 0x002fe20004000000 */
[----:B------:R-:W-:Y:S01]  /*3460*/  FMUL.FTZ R71, R71, c[0x0][0x320] ;  /* 0x0000c80047477a20 */ /* 0x000fe20000410000 */
[----:B------:R-:W-:Y:S01]  /*3470*/  ISETP.GT.AND P0, PT, R17, 0x8, P1 ;  /* 0x000000081100780c */ /* 0x000fe20000f04270 */
[--C-:B---3--:R-:W-:Y:S02]  /*3480*/  IMAD.IADD R20, R15, 0x1, R24.reuse ;  /* 0x000000010f147824 */ /* 0x108fe400078e0218 */
[----:B------:R-:W-:Y:S01]  /*3490*/  IMAD.IADD R21, R13, 0x1, R24 ;  /* 0x000000010d157824 */ /* 0x000fe200078e0218 */
[----:B------:R-:W-:Y:S01]  /*34a0*/  ISETP.LT.OR P0, PT, R19, 0x9, P0 ;  /* 0x000000091300780c */ /* 0x000fe20000701670 */
[----:B------:R2:W1:Y:S01]  /*34b0*/  MUFU.TANH R183, R35 ;  /* 0x0000002300b77308 */ /* 0x0004620000002400 */
[----:B------:R-:W-:-:S02]  /*34c0*/  IMNMX R20, R20, R9, PT ;  /* 0x0000000914147217 */ /* 0x000fc40003800200 */
[----:B------:R-:W-:Y:S01]  /*34d0*/  FSEL R16, R2, -INF , !P0 ;  /* 0xff80000002107808 */ /* 0x000fe20004000000 */
[----:B------:R-:W-:Y:S01]  /*34e0*/  FMUL.FTZ R2, R38, c[0x0][0x320] ;  /* 0x0000c80026027a20 */ /* 0x000fe20000410000 */
[----:B------:R-:W-:-:S03]  /*34f0*/  ISETP.GT.AND P0, PT, R17, 0x9, P1 ;  /* 0x000000091100780c */ /* 0x000fc60000f04270 */
[----:B------:R2:W3:Y:S01]  /*3500*/  MUFU.TANH R157, R47 ;  /* 0x0000002f009d7308 */ /* 0x0004e20000002400 */
[----:B------:R-:W-:-:S04]  /*3510*/  ISETP.LT.OR P0, PT, R19, 0xa, P0 ;  /* 0x0000000a1300780c */ /* 0x000fc80000701670 */
[----:B------:R-:W-:Y:S02]  /*3520*/  FSEL R30, R30, -INF , !P0 ;  /* 0xff8000001e1e7808 */ /* 0x000fe40004000000 */
[----:B------:R-:W-:Y:S01]  /*3530*/  ISETP.GT.AND P0, PT, R17, 0x10, P1 ;  /* 0x000000101100780c */ /* 0x000fe20000f04270 */
[----:B------:R-:W1:Y:S03]  /*3540*/  MUFU.TANH R2, R2 ;  /* 0x0000000200027308 */ /* 0x000e660000002400 */
[----:B------:R-:W-:-:S04]  /*3550*/  ISETP.LT.OR P0, PT, R19, 0x11, P0 ;  /* 0x000000111300780c */ /* 0x000fc80000701670 */
[----:B------:R-:W-:Y:S01]  /*3560*/  FSEL R14, R8, -INF , !P0 ;  /* 0xff800000080e7808 */ /* 0x000fe20004000000 */
[----:B------:R2:W1:Y:S01]  /*3570*/  MUFU.TANH R175, R70 ;  /* 0x0000004600af7308 */ /* 0x0004620000002400 */
[----:B------:R-:W-:-:S04]  /*3580*/  ISETP.GT.AND P0, PT, R17, 0x11, P1 ;  /* 0x000000111100780c */ /* 0x000fc80000f04270 */
[----:B------:R-:W-:-:S03]  /*3590*/  ISETP.LT.OR P0, PT, R19, 0x12, P0 ;  /* 0x000000121300780c */ /* 0x000fc60000701670 */
[----:B------:R2:W1:Y:S01]  /*35a0*/  MUFU.TANH R177, R66 ;  /* 0x0000004200b17308 */ /* 0x0004620000002400 */
[----:B------:R-:W-:Y:S02]  /*35b0*/  FSEL R12, R12, -INF , !P0 ;  /* 0xff8000000c0c7808 */ /* 0x000fe40004000000 */
[----:B------:R-:W-:-:S04]  /*35c0*/  ISETP.GT.AND P0, PT, R17, 0x18, P1 ;  /* 0x000000181100780c */ /* 0x000fc80000f04270 */
[----:B------:R-:W-:Y:S01]  /*35d0*/  ISETP.LT.OR P0, PT, R19, 0x19, P0 ;  /* 0x000000191300780c */ /* 0x000fe20000701670 */
[----:B------:R2:W1:Y:S03]  /*35e0*/  MUFU.TANH R143, R67 ;  /* 0x00000043008f7308 */ /* 0x0004660000002400 */
[----:B------:R-:W-:Y:S02]  /*35f0*/  FSEL R10, R10, -INF , !P0 ;  /* 0xff8000000a0a7808 */ /* 0x000fe40004000000 */
[----:B------:R-:W-:-:S03]  /*3600*/  ISETP.GT.AND P0, PT, R17, 0x19, P1 ;  /* 0x000000191100780c */ /* 0x000fc60000f04270 */
[----:B------:R-:W1:Y:S01]  /*3610*/  MUFU.TANH R23, R23 ;  /* 0x0000001700177308 */ /* 0x000e620000002400 */
[----:B------:R-:W-:-:S04]  /*3620*/  ISETP.LT.OR P0, PT, R19, 0x1a, P0 ;  /* 0x0000001a1300780c */ /* 0x000fc80000701670 */
[----:B------:R-:W-:Y:S01]  /*3630*/  FSEL R8, R0, -INF , !P0 ;  /* 0xff80000000087808 */ /* 0x000fe20004000000 */
[----:B------:R-:W-:Y:S01]  /*3640*/  FMUL.FTZ R0, R39, c[0x0][0x320] ;  /* 0x0000c80027007a20 */ /* 0x000fe20000410000 */
[----:B------:R-:W-:Y:S01]  /*3650*/  ISETP.GT.AND P0, PT, R17, 0x20, P1 ;  /* 0x000000201100780c */ /* 0x000fe20000f04270 */
[----:B------:R2:W1:Y:S03]  /*3660*/  MUFU.TANH R141, R74 ;  /* 0x0000004a008d7308 */ /* 0x0004660000002400 */
[----:B------:R-:W-:-:S04]  /*3670*/  ISETP.LT.OR P0, PT, R19, 0x21, P0 ;  /* 0x000000211300780c */ /* 0x000fc80000701670 */
[----:B------:R-:W-:Y:S01]  /*3680*/  FSEL R166, R166, -INF , !P0 ;  /* 0xff800000a6a67808 */ /* 0x000fe20004000000 */
[----:B------:R-:W1:Y:S01]  /*3690*/  MUFU.TANH R0, R0 ;  /* 0x0000000000007308 */ /* 0x000e620000002400 */
        /* <DEDUP_REMOVED lines=8> */
[----:B------:R-:W-:-:S04]  /*3720*/  ISETP.GT.AND P0, PT, R17, 0x29, P1 ;  /* 0x000000291100780c */ /* 0x000fc80000f04270 */
[----:B------:R-:W-:-:S04]  /*3730*/  ISETP.LT.OR P0, PT, R19, 0x2a, P0 ;  /* 0x0000002a1300780c */ /* 0x000fc80000701670 */
        /* <DEDUP_REMOVED lines=10> */
[----:B------:R-:W-:Y:S01]  /*37e0*/  ISETP.GT.AND P0, PT, R17, 0x39, P1 ;  /* 0x000000391100780c */ /* 0x000fe20000f04270 */
[----:B------:R-:W-:-:S03]  /*37f0*/  FMUL.FTZ R17, R51, c[0x0][0x320] ;  /* 0x0000c80033117a20 */ /* 0x000fc60000410000 */
[----:B------:R-:W-:Y:S01]  /*3800*/  ISETP.LT.OR P0, PT, R19, 0x3a, P0 ;  /* 0x0000003a1300780c */ /* 0x000fe20000701670 */
[----:B------:R-:W-:Y:S02]  /*3810*/  FMUL.FTZ R19, R46, c[0x0][0x320] ;  /* 0x0000c8002e137a20 */ /* 0x000fe40000410000 */
[----:B------:R-:W1:Y:S01]  /*3820*/  MUFU.TANH R17, R17 ;  /* 0x0000001100117308 */ /* 0x000e620000002400 */
[----:B------:R-:W-:-:S07]  /*3830*/  FSEL R140, R140, -INF , !P0 ;  /* 0xff8000008c8c7808 */ /* 0x000fce0004000000 */
[----:B------:R-:W1:Y:S01]  /*3840*/  MUFU.TANH R19, R19 ;  /* 0x0000001300137308 */ /* 0x000e620000002400 */
[----:B------:R-:W-:Y:S05]  /*3850*/  @!P3 BRA `(.L_x_874) ;  /* 0x000001500000b947 */ /* 0x000fea0003800000 */
[----:B--234-:R-:W-:Y:S01]  /*3860*/  IADD3 R24, -R203, R194, R24 ;  /* 0x000000c2cb187210 */ /* 0x01cfe20007ffe118 */
        /* <DEDUP_REMOVED lines=10> */
.L_x_876:
[----:B------:R-:W-:-:S04]  /*3910*/  MOV R9, c[0x0][0x32c] ;  /* 0x0000cb0000097a02 */ /* 0x000fc80000000f00 */
[----:B------:R-:W-:-:S13]  /*3920*/  ISETP.NE.AND P0, PT, R9, 0x1, PT ;  /* 0x000000010900780c */ /* 0x000fda0003f05270 */
[----:B------:R-:W-:-:S05]  /*3930*/  @P0 IMAD.HI.U32 R9, R24, c[0x0][0x330], RZ ;  /* 0x0000cc0018090a27 */ /* 0x000fca00078e00ff */
[----:B------:R-:W-:Y:S02]  /*3940*/  @P0 SHF.R.U32.HI R24, RZ, c[0x0][0x334], R9 ;  /* 0x0000cd00ff180a19 */ /* 0x000fe40000011609 */
.L_x_877:
[----:B------:R-:W-:Y:S05]  /*3950*/  BSYNC B0 ;  /* 0x0000000000007941 */ /* 0x000fea0003800000 */
.L_x_875:
[----:B------:R-:W-:-:S04]  /*3960*/  IMAD R24, R24, c[0x0][0x32c], -R5 ;  /* 0x0000cb0018187a24 */ /* 0x000fc800078e0a05 */
[----:B------:R-:W-:-:S05]  /*3970*/  IMAD.IADD R24, R24, 0x1, -R211 ;  /* 0x0000000118187824 */ /* 0x000fca00078e0ad3 */
[----:B------:R-:W-:Y:S02]  /*3980*/  IADD3 R5, R24, c[0x0][0x32c], RZ ;  /* 0x0000cb0018057a10 */ /* 0x000fe40007ffe0ff */
[----:B------:R-:W-:Y:S02]  /*3990*/  IMNMX R21, R21, R24, !PT ;  /* 0x0000001815157217 */ /* 0x000fe40007800200 */
[----:B------:R-:W-:Y:S02]  /*39a0*/  IMNMX R20, R20, R5, PT ;  /* 0x0000000514147217 */ /* 0x000fe40003800200 */
.L_x_874:
[----:B--234-:R-:W-:Y:S01]  /*39b0*/  ISETP.GT.AND P0, PT, R21, 0x1, P1 ;  /* 0x000000011500780c */ /* 0x01cfe20000f04270 */
[----:B------:R-:W-:-:S04]  /*39c0*/  DEPBAR.LE SB0, 0x2 ;  /* 0x000080800000791a */ /* 0x000fc80000000000 */
[----:B------:R-:W-:Y:S01]  /*39d0*/  BAR.SYNC.DEFER_BLOCKING 0x0 ;  /* 0x0000000000007b1d */ /* 0x000fe20000010000 */
[----:B------:R-:W-:Y:S01]  /*39e0*/  ISETP.LT.OR P0, PT, R20, 0x2, P0 ;  /* 0x000000021400780c */ /* 0x000fe20000701670 */
[----:B------:R-:W-:Y:S01]  /*39f0*/  IMAD.SHL.U32 R135, R4, 0x2, RZ ;  /* 0x0000000204877824 */ /* 0x000fe200078e00ff */
[C---:B------:R-:W-:Y:S02]  /*3a00*/  IADD3 R9, R132.reuse, -0x3, RZ ;  /* 0xfffffffd84097810 */ /* 0x040fe40007ffe0ff */
[----:B-1----:R-:W-:Y:S01]  /*3a10*/  FSEL R17, R17, -INF , !P0 ;  /* 0xff80000011117808 */ /* 0x002fe20004000000 */
[--C-:B------:R-:W-:Y:S01]  /*3a20*/  IMAD R134, R3, 0x2, R135.reuse ;  /* 0x0000000203867824 */ /* 0x100fe200078e0287 */
[----:B------:R-:W-:Y:S01]  /*3a30*/  ISETP.GT.AND P0, PT, R21, 0x8, P1 ;  /* 0x000000081500780c */ /* 0x000fe20000f04270 */
[C---:B------:R-:W-:Y:S01]  /*3a40*/  IMAD.IADD R172, R187.reuse, 0x1, R135 ;  /* 0x00000001bbac7824 */ /* 0x040fe200078e0287 */
[----:B------:R-:W-:Y:S01]  /*3a50*/  IADD3 R220, R132, -0x2, RZ ;  /* 0xfffffffe84dc7810 */ /* 0x000fe20007ffe0ff */
[----:B------:R-:W-:Y:S01]  /*3a60*/  IMAD.IADD R165, R187, 0x1, R134 ;  /* 0x00000001bba57824 */ /* 0x000fe200078e0286 */
[----:B------:R-:W-:Y:S01]  /*3a70*/  ISETP.LT.OR P0, PT, R20, 0x9, P0 ;  /* 0x000000091400780c */ /* 0x000fe20000701670 */
[----:B------:R-:W-:-:S03]  /*3a80*/  IMAD R3, R3, 0x2, R172 ;  /* 0x0000000203037824 */ /* 0x000fc600078e02ac */
[----:B------:R-:W-:Y:S02]  /*3a90*/  FSEL R5, R19, -INF , !P0 ;  /* 0xff80000013057808 */ /* 0x000fe40004000000 */
[C---:B------:R-:W-:Y:S01]  /*3aa0*/  ISETP.GE.AND P0, PT, R9.reuse, R193, PT ;  /* 0x000000c10900720c */ /* 0x040fe20003f06270 */
[----:B------:R-:W-:Y:S04]  /*3ab0*/  LDSM.16.MT88.4 R40, [R135+0x2100] ;  /* 0x002100008728783b */ /* 0x000fe80000004200 */
[----:B------:R-:W-:Y:S08]  /*3ac0*/  LDSM.16.MT88.4 R56, [R134+0x2100] ;  /* 0x002100008638783b */ /* 0x000ff00000004200 */
[----:B------:R-:W-:Y:S01]  /*3ad0*/  @P0 SHF.R.S32.HI R24, RZ, 0x1f, R9 ;  /* 0x0000001fff180819 */ /* 0x000fe20000011409 */
[----:B------:R-:W-:Y:S01]  /*3ae0*/  @P0 IMAD R6, R6, R9, RZ ;  /* 0x0000000906060224 */ /* 0x000fe200078e02ff */
[----:B------:R-:W-:Y:S01]  /*3af0*/  LDSM.16.MT88.4 R124, [R135+0x100] ;  /* 0x00010000877c783b */ /* 0x000fe20000004200 */
[----:B------:R-:W-:-:S03]  /*3b00*/  @P0 IMAD.WIDE.U32 R26, R9, R7, R212 ;  /* 0x00000007091a0225 */ /* 0x000fc600078e00d4 */
[----:B------:R-:W-:Y:S01]  /*3b10*/  LDSM.16.MT88.4 R116, [R172+0x100] ;  /* 0x00010000ac74783b */ /* 0x000fe20000004200 */
[----:B------:R-:W-:Y:S01]  /*3b20*/  @P0 IMAD R6, R24, R7, R6 ;  /* 0x0000000718060224 */ /* 0x000fe200078e0206 */
[----:B------:R-:W-:Y:S02]  /*3b30*/  @P0 LEA R148, P2, R26, c[0x0][0x1c8], 0x1 ;  /* 0x000072001a940a11 */ /* 0x000fe400078408ff */
[----:B------:R-:W-:Y:S01]  /*3b40*/  FMNMX.FTZ R7, R48, R18, !PT ;  /* 0x0000001230077209 */ /* 0x000fe20007810000 */
[----:B------:R-:W-:Y:S01]  /*3b50*/  @P0 IMAD.IADD R6, R27, 0x1, R6 ;  /* 0x000000011b060824 */ /* 0x000fe200078e0206 */
[----:B------:R-:W-:Y:S02]  /*3b60*/  LDSM.16.MT88.4 R108, [R134+0x100] ;  /* 0x00010000866c783b */ /* 0x000fe40000004200 */
[----:B------:R-:W-:Y:S02]  /*3b70*/  FMNMX.FTZ R7, R16, R7, !PT ;  /* 0x0000000710077209 */ /* 0x000fe40007810000 */
[----:B------:R-:W-:Y:S01]  /*3b80*/  @P0 LEA.HI.X R149, R26, c[0x0][0x1cc], R6, 0x1, P2 ;  /* 0x000073001a950a11 */ /* 0x000fe200010f0c06 */
[----:B------:R-:W-:Y:S01]  /*3b90*/  LDSM.16.MT88.4 R100, [R3+0x100] ;  /* 0x000100000364783b */ /* 0x000fe20000004200 */
[----:B------:R-:W-:-:S02]  /*3ba0*/  ISETP.GT.AND P2, PT, R21, 0x9, P1 ;  /* 0x000000091500780c */ /* 0x000fc40000f44270 */
[----:B------:R-:W-:Y:S01]  /*3bb0*/  FMNMX.FTZ R7, R30, R7, !PT ;  /* 0x000000071e077209 */ /* 0x000fe20007810000 */
[----:B------:R-:W-:Y:S01]  /*3bc0*/  LDSM.16.MT88.4 R64, [R165+0x2100] ;  /* 0x00210000a540783b */ /* 0x000fe20000004200 */
[----:B------:R-:W-:Y:S02]  /*3bd0*/  ISETP.LT.OR P2, PT, R20, 0xa, P2 ;  /* 0x0000000a1400780c */ /* 0x000fe40001741670 */
[----:B------:R-:W-:Y:S01]  /*3be0*/  FMNMX.FTZ R7, R14, R7, !PT ;  /* 0x000000070e077209 */ /* 0x000fe20007810000 */
[----:B------:R-:W-:Y:S01]  /*3bf0*/  LDSM.16.MT88.4 R72, [R135+0x4100] ;  /* 0x004100008748783b */ /* 0x000fe20000004200 */
[----:B------:R-:W-:Y:S02]  /*3c00*/  FSEL R157, R157, -INF , !P2 ;  /* 0xff8000009d9d7808 */ /* 0x000fe40005000000 */
[----:B------:R-:W-:Y:S01]  /*3c10*/  ISETP.GT.AND P2, PT, R21, 0x10, P1 ;  /* 0x000000101500780c */ /* 0x000fe20000f44270 */
[----:B------:R-:W-:Y:S01]  /*3c20*/  LDSM.16.MT88.4 R80, [R172+0x4100] ;  /* 0x00410000ac50783b */ /* 0x000fe20000004200 */
[----:B------:R-:W-:-:S02]  /*3c30*/  FMNMX.FTZ R7, R12, R7, !PT ;  /* 0x000000070c077209 */ /* 0x000fc40007810000 */
[----:B------:R-:W-:Y:S01]  /*3c40*/  ISETP.LT.OR P2, PT, R20, 0x11, P2 ;  /* 0x000000111400780c */ /* 0x000fe20001741670 */
[----:B------:R-:W-:Y:S01]  /*3c50*/  LDSM.16.MT88.4 R88, [R134+0x4100] ;  /* 0x004100008658783b */ /* 0x000fe20000004200 */
[----:B------:R-:W-:Y:S02]  /*3c60*/  FMNMX.FTZ R7, R10, R7, !PT ;  /* 0x000000070a077209 */ /* 0x000fe40007810000 */
[----:B------:R-:W-:Y:S01]  /*3c70*/  FSEL R15, R22, -INF , !P2 ;  /* 0xff800000160f7808 */ /* 0x000fe20005000000 */
[----:B------:R-:W-:Y:S01]  /*3c80*/  LDSM.16.MT88.4 R136, [R172+0x900] ;  /* 0x00090000ac88783b */ /* 0x000fe20000004200 */
[----:B------:R-:W-:Y:S02]  /*3c90*/  ISETP.GT.AND P2, PT, R21, 0x11, P1 ;  /* 0x000000111500780c */ /* 0x000fe40000f44270 */
[----:B------:R-:W-:Y:S01]  /*3ca0*/  FMNMX.FTZ R7, R8, R7, !PT ;  /* 0x0000000708077209 */ /* 0x000fe20007810000 */
[----:B------:R-:W-:Y:S01]  /*3cb0*/  LDSM.16.MT88.4 R32, [R134+0x900] ;  /* 0x000900008620783b */ /* 0x000fe20000004200 */
[----:B------:R-:W-:-:S02]  /*3cc0*/  ISETP.LT.OR P2, PT, R20, 0x12, P2 ;  /* 0x000000121400780c */ /* 0x000fc40001741670 */
[----:B------:R-:W-:Y:S01]  /*3cd0*/  FMNMX.FTZ R7, R166, R7, !PT ;  /* 0x00000007a6077209 */ /* 0x000fe20007810000 */
[----:B------:R-:W-:Y:S01]  /*3ce0*/  LDSM.16.MT88.4 R24, [R172+0x2900] ;  /* 0x00290000ac18783b */ /* 0x000fe20000004200 */
[----:B------:R-:W-:Y:S02]  /*3cf0*/  FSEL R13, R23, -INF , !P2 ;  /* 0xff800000170d7808 */ /* 0x000fe40005000000 */
[----:B------:R-:W-:Y:S02]  /*3d00*/  ISETP.GT.AND P2, PT, R21, 0x18, P1 ;  /* 0x000000181500780c */ /* 0x000fe40000f44270 */
[----:B------:R-:W-:Y:S02]  /*3d10*/  FMNMX.FTZ R7, R176, R7, !PT ;  /* 0x00000007b0077209 */ /* 0x000fe40007810000 */
[----:B------:R-:W-:Y:S02]  /*3d20*/  ISETP.LT.OR P2, PT, R20, 0x19, P2 ;  /* 0x000000191400780c */ /* 0x000fe40001741670 */
[----:B------:R-:W-:-:S02]  /*3d30*/  FMNMX.FTZ R7, R174, R7, !PT ;  /* 0x00000007ae077209 */ /* 0x000fc40007810000 */
[----:B------:R-:W-:Y:S02]  /*3d40*/  FSEL R11, R2, -INF , !P2 ;  /* 0xff800000020b7808 */ /* 0x000fe40005000000 */
[----:B------:R-:W-:Y:S02]  /*3d50*/  ISETP.GT.AND P2, PT, R21, 0x19, P1 ;  /* 0x000000191500780c */ /* 0x000fe40000f44270 */
[----:B------:R-:W-:Y:S02]  /*3d60*/  FMNMX.FTZ R7, R168, R7, !PT ;  /* 0x00000007a8077209 */ /* 0x000fe40007810000 */
[----:B------:R-:W-:Y:S02]  /*3d70*/  ISETP.LT.OR P2, PT, R20, 0x1a, P2 ;  /* 0x0000001a1400780c */ /* 0x000fe40001741670 */
[----:B------:R-:W-:Y:S02]  /*3d80*/  FMNMX.FTZ R7, R180, R7, !PT ;  /* 0x00000007b4077209 */ /* 0x000fe40007810000 */
[----:B------:R-:W-:-:S02]  /*3d90*/  FSEL R9, R0, -INF , !P2 ;  /* 0xff80000000097808 */ /* 0x000fc40005000000 */
[----:B------:R-:W-:Y:S02]  /*3da0*/  ISETP.GT.AND P2, PT, R21, 0x20, P1 ;  /* 0x000000201500780c */ /* 0x000fe40000f44270 */
[----:B------:R-:W-:Y:S02]  /*3db0*/  FMNMX.FTZ R7, R178, R7, !PT ;  /* 0x00000007b2077209 */ /* 0x000fe40007810000 */
[----:B------:R-:W-:Y:S02]  /*3dc0*/  ISETP.LT.OR P2, PT, R20, 0x21, P2 ;  /* 0x000000211400780c */ /* 0x000fe40001741670 */
[----:B------:R-:W-:Y:S02]  /*3dd0*/  FMNMX.FTZ R7, R142, R7, !PT ;  /* 0x000000078e077209 */ /* 0x000fe40007810000 */
[----:B------:R-:W-:Y:S02]  /*3de0*/  FSEL R173, R173, -INF , !P2 ;  /* 0xff800000adad7808 */ /* 0x000fe40005000000 */
[----:B------:R-:W-:-:S02]  /*3df0*/  ISETP.GT.AND P2, PT, R21, 0x21, P1 ;  /* 0x000000211500780c */ /* 0x000fc40000f44270 */
[----:B------:R-:W-:Y:S02]  /*3e00*/  FMNMX.FTZ R0, R140, R7, !PT ;  /* 0x000000078c007209 */ /* 0x000fe40007810000 */
[----:B------:R-:W-:-:S03]  /*3e10*/  ISETP.LT.OR P2, PT, R20, 0x22, P2 ;  /* 0x000000221400780c */ /* 0x000fc60001741670 */
[----:B------:R-:W1:Y:S01]  /*3e20*/  SHFL.BFLY PT, R7, R0, 0x2, 0x1f ;  /* 0x0c401f0000077f89 */ /* 0x000e6200000e0000 */
[----:B------:R-:W-:Y:S02]  /*3e30*/  FSEL R183, R183, -INF , !P2 ;  /* 0xff800000b7b77808 */ /* 0x000fe40005000000 */
[----:B------:R-:W-:-:S04]  /*3e40*/  ISETP.GT.AND P2, PT, R21, 0x28, P1 ;  /* 0x000000281500780c */ /* 0x000fc80000f44270 */
[----:B------:R-:W-:-:S04]  /*3e50*/  ISETP.LT.OR P2, PT, R20, 0x29, P2 ;  /* 0x000000291400780c */ /* 0x000fc80001741670 */
[----:B------:R-:W-:Y:S02]  /*3e60*/  FSEL R175, R175, -INF , !P2 ;  /* 0xff800000afaf7808 */ /* 0x000fe40005000000 */
[----:B------:R-:W-:-:S04]  /*3e70*/  ISETP.GT.AND P2, PT, R21, 0x29, P1 ;  /* 0x000000291500780c */ /* 0x000fc80000f44270 */
[----:B------:R-:W-:-:S04]  /*3e80*/  ISETP.LT.OR P2, PT, R20, 0x2a, P2 ;  /* 0x0000002a1400780c */ /* 0x000fc80001741670 */
[----:B------:R-:W-:Y:S02]  /*3e90*/  FSEL R181, R181, -INF , !P2 ;  /* 0xff800000b5b57808 */ /* 0x000fe40005000000 */
[----:B------:R-:W-:Y:S02]  /*3ea0*/  ISETP.GT.AND P2, PT, R21, 0x30, P1 ;  /* 0x000000301500780c */ /* 0x000fe40000f44270 */
[----:B-1----:R-:W-:Y:S02]  /*3eb0*/  FMNMX.FTZ R7, R0, R7, !PT ;  /* 0x0000000700077209 */ /* 0x002fe40007810000 */
        /* <DEDUP_REMOVED lines=9> */
[C---:B------:R-:W-:Y:S02]  /*3f50*/  ISETP.GT.AND P2, PT, R21.reuse, RZ, P1 ;  /* 0x000000ff1500720c */ /* 0x040fe40000f44270 */
[----:B------:R-:W-:Y:S02]  /*3f60*/  ISETP.GT.AND P1, PT, R21, 0x39, P1 ;  /* 0x000000391500780c */ /* 0x000fe40000f24270 */
[C---:B------:R-:W-:Y:S02]  /*3f70*/  ISETP.LT.OR P2, PT, R20.reuse, 0x1, P2 ;  /* 0x000000011400780c */ /* 0x040fe40001741670 */
[----:B------:R-:W-:Y:S02]  /*3f80*/  ISETP.LT.OR P1, PT, R20, 0x3a, P1 ;  /* 0x0000003a1400780c */ /* 0x000fe40000f21670 */
[----:B------:R-:W-:Y:S01]  /*3f90*/  FSEL R28, R28, -INF , !P2 ;  /* 0xff8000001c1c7808 */ /* 0x000fe20005000000 */
[----:B------:R-:W-:Y:S01]  /*3fa0*/  LDSM.16.MT88.4 R20, [R135+0x900] ;  /* 0x000900008714783b */ /* 0x000fe20000004200 */
[----:B------:R-:W-:-:S02]  /*3fb0*/  FSEL R171, R171, -INF , !P1 ;  /* 0xff800000abab7808 */ /* 0x000fc40004800000 */
[----:B------:R-:W-:Y:S02]  /*3fc0*/  FMNMX.FTZ R6, R28, R17, !PT ;  /* 0x000000111c067209 */ /* 0x000fe40007810000 */
[----:B-1----:R-:W-:Y:S02]  /*3fd0*/  FMNMX.FTZ R2, R7, R2, !PT ;  /* 0x0000000207027209 */ /* 0x002fe40007810000 */
[----:B------:R-:W-:Y:S02]  /*3fe0*/  FMNMX.FTZ R6, R5, R6, !PT ;  /* 0x0000000605067209 */ /* 0x000fe40007810000 */
[----:B------:R-:W-:Y:S01]  /*3ff0*/  @P0 LEA R146, P1, R200, R148, 0x1 ;  /* 0x00000094c8920211 */ /* 0x000fe200078208ff */
[----:B------:R-:W-:Y:S01]  /*4000*/  FMUL.FTZ R179, R2, c[0x0][0x2d0] ;  /* 0x0000b40002b37a20 */ /* 0x000fe20000410000 */
[----:B------:R-:W-:Y:S02]  /*4010*/  FMNMX.FTZ R6, R157, R6, !PT ;  /* 0x000000069d067209 */ /* 0x000fe40007810000 */
[----:B------:R-:W-:-:S02]  /*4020*/  @P0 LEA.HI.X R147, R200, R149, R199, 0x1, P1 ;  /* 0x00000095c8930211 */ /* 0x000fc400008f0cc7 */
[----:B------:R-:W-:Y:S02]  /*4030*/  FMNMX.FTZ R6, R15, R6, !PT ;  /* 0x000000060f067209 */ /* 0x000fe40007810000 */
[----:B------:R-:W-:Y:S02]  /*4040*/  FSETP.NEU.FTZ.AND P1, PT, R2, -INF , PT ;  /* 0xff8000000200780b */ /* 0x000fe40003f3d000 */
[----:B------:R-:W-:Y:S02]  /*4050*/  FMNMX.FTZ R6, R13, R6, !PT ;  /* 0x000000060d067209 */ /* 0x000fe40007810000 */
[----:B------:R-:W-:Y:S02]  /*4060*/  FSEL R179, R179, RZ, P1 ;  /* 0x000000ffb3b37208 */ /* 0x000fe40000800000 */
[----:B------:R-:W-:Y:S02]  /*4070*/  FMNMX.FTZ R6, R11, R6, !PT ;  /* 0x000000060b067209 */ /* 0x000fe40007810000 */
[----:B------:R-:W-:Y:S01]  /*4080*/  ISETP.NE.AND P2, PT, R196, 0x1, PT ;  /* 0x00000001c400780c */ /* 0x000fe20003f45270 */
[--C-:B------:R-:W-:Y:S01]  /*4090*/  FFMA.FTZ R161, R48, c[0x0][0x2d0], -R179.reuse ;  /* 0x0000b40030a17a23 */ /* 0x100fe200000108b3 */
[----:B------:R-:W-:Y:S01]  /*40a0*/  FMNMX.FTZ R6, R9, R6, !PT ;  /* 0x0000000609067209 */ /* 0x000fe20007810000 */
[--C-:B------:R-:W-:Y:S01]  /*40b0*/  FFMA.FTZ R160, R18, c[0x0][0x2d0], -R179.reuse ;  /* 0x0000b40012a07a23 */ /* 0x100fe200000108b3 */
[----:B------:R-:W-:Y:S01]  /*40c0*/  LDSM.16.MT88.4 R48, [R172+0x2100] ;  /* 0x00210000ac30783b */ /* 0x000fe20000004200 */
[--C-:B------:R-:W-:Y:S01]  /*40d0*/  FFMA.FTZ R158, R16, c[0x0][0x2d0], -R179.reuse ;  /* 0x0000b400109e7a23 */ /* 0x100fe200000108b3 */
[----:B------:R-:W-:Y:S01]  /*40e0*/  FMNMX.FTZ R6, R173, R6, !PT ;  /* 0x00000006ad067209 */ /* 0x000fe20007810000 */
[--C-:B------:R-:W-:Y:S01]  /*40f0*/  FFMA.FTZ R155, R30, c[0x0][0x2d0], -R179.reuse ;  /* 0x0000b4001e9b7a23 */ /* 0x100fe200000108b3 */
[----:B------:R-:W-:Y:S01]  /*4100*/  MUFU.EX2 R161, R161 ;  /* 0x000000a100a17308 */ /* 0x000fe20000000800 */
[--C-:B------:R-:W-:Y:S01]  /*4110*/  FFMA.FTZ R153, R10, c[0x0][0x2d0], -R179.reuse ;  /* 0x0000b4000a997a23 */ /* 0x100fe200000108b3 */
[----:B------:R-:W-:Y:S01]  /*4120*/  FMNMX.FTZ R6, R183, R6, !PT ;  /* 0x00000006b7067209 */ /* 0x000fe20007810000 */
[----:B------:R-:W-:-:S02]  /*4130*/  FFMA.FTZ R150, R8, c[0x0][0x2d0], -R179 ;  /* 0x0000b40008967a23 */ /* 0x000fc400000108b3 */
[--C-:B------:R-:W-:Y:S01]  /*4140*/  FFMA.FTZ R159, R14, c[0x0][0x2d0], -R179.reuse ;  /* 0x0000b4000e9f7a23 */ /* 0x100fe200000108b3 */
[----:B------:R-:W-:Y:S01]  /*4150*/  FMNMX.FTZ R6, R175, R6, !PT ;  /* 0x00000006af067209 */ /* 0x000fe20007810000 */
[--C-:B------:R-:W-:Y:S01]  /*4160*/  FFMA.FTZ R154, R12, c[0x0][0x2d0], -R179.reuse ;  /* 0x0000b4000c9a7a23 */ /* 0x100fe200000108b3 */
[----:B------:R-:W1:Y:S01]  /*4170*/  MUFU.EX2 R160, R160 ;  /* 0x000000a000a07308 */ /* 0x000e620000000800 */
[--C-:B------:R-:W-:Y:S01]  /*4180*/  FFMA.FTZ R169, R176, c[0x0][0x2d0], -R179.reuse ;  /* 0x0000b400b0a97a23 */ /* 0x100fe200000108b3 */
[----:B------:R-:W-:Y:S01]  /*4190*/  FMNMX.FTZ R6, R181, R6, !PT ;  /* 0x00000006b5067209 */ /* 0x000fe20007810000 */
[--C-:B------:R-:W-:Y:S02]  /*41a0*/  FFMA.FTZ R167, R174, c[0x0][0x2d0], -R179.reuse ;  /* 0x0000b400aea77a23 */ /* 0x100fe400000108b3 */
[--C-:B------:R-:W-:Y:S01]  /*41b0*/  FFMA.FTZ R166, R166, c[0x0][0x2d0], -R179.reuse ;  /* 0x0000b400a6a67a23 */ /* 0x100fe200000108b3 */
[----:B------:R-:W-:Y:S01]  /*41c0*/  FMNMX.FTZ R6, R177, R6, !PT ;  /* 0x00000006b1067209 */ /* 0x000fe20007810000 */
[--C-:B------:R-:W-:Y:S01]  /*41d0*/  FFMA.FTZ R168, R168, c[0x0][0x2d0], -R179.reuse ;  /* 0x0000b400a8a87a23 */ /* 0x100fe200000108b3 */
[----:B------:R-:W-:Y:S01]  /*41e0*/  MUFU.EX2 R158, R158 ;  /* 0x0000009e009e7308 */ /* 0x000fe20000000800 */
[--C-:B------:R-:W-:Y:S01]  /*41f0*/  FFMA.FTZ R180, R180, c[0x0][0x2d0], -R179.reuse ;  /* 0x0000b400b4b47a23 */ /* 0x100fe200000108b3 */
[----:B------:R-:W-:Y:S01]  /*4200*/  FMNMX.FTZ R6, R143, R6, !PT ;  /* 0x000000068f067209 */ /* 0x000fe20007810000 */
[----:B------:R-:W-:-:S03]  /*4210*/  FFMA.FTZ R217, R140, c[0x0][0x2d0], -R179 ;  /* 0x0000b4008cd97a23 */ /* 0x000fc600000108b3 */
[----:B------:R-:W-:Y:S02]  /*4220*/  FMNMX.FTZ R6, R141, R6, !PT ;  /* 0x000000068d067209 */ /* 0x000fe40007810000 */
[----:B------:R-:W2:Y:S01]  /*4230*/  MUFU.EX2 R155, R155 ;  /* 0x0000009b009b7308 */ /* 0x000ea20000000800 */
[----:B-1----:R-:W-:Y:S01]  /*4240*/  F2FP.BF16.PACK_AB R96, R160, R161 ;  /* 0x000000a1a060723e */ /* 0x002fe200000010ff */
[----:B------:R-:W-:Y:S01]  /*4250*/  FADD.FTZ R161, R161, R160 ;  /* 0x000000a0a1a17221 */ /* 0x000fe20000010000 */
[----:B------:R-:W-:-:S05]  /*4260*/  FMNMX.FTZ R6, R171, R6, !PT ;  /* 0x00000006ab067209 */ /* 0x000fca0007810000 */
[----:B------:R-:W1:Y:S01]  /*4270*/  SHFL.BFLY PT, R7, R6, 0x2, 0x1f ;  /* 0x0c401f0006077f89 */ /* 0x000e6200000e0000 */
[----:B------:R-:W-:Y:S01]  /*4280*/  MUFU.EX2 R159, R159 ;  /* 0x0000009f009f7308 */ /* 0x000fe20000000800 */
[----:B--2---:R-:W-:-:S07]  /*4290*/  F2FP.BF16.PACK_AB R98, R155, R158 ;  /* 0x0000009e9b62723e */ /* 0x004fce00000010ff */
[----:B------:R-:W-:Y:S01]  /*42a0*/  MUFU.EX2 R154, R154 ;  /* 0x0000009a009a7308 */ /* 0x000fe20000000800 */
[----:B------:R-:W-:-:S04]  /*42b0*/  FADD.FTZ R158, R158, R161 ;  /* 0x000000a19e9e7221 */ /* 0x000fc80000010000 */
[----:B------:R-:W-:-:S03]  /*42c0*/  FADD.FTZ R158, R155, R158 ;  /* 0x0000009e9b9e7221 */ /* 0x000fc60000010000 */
[----:B------:R-:W-:Y:S01]  /*42d0*/  MUFU.EX2 R153, R153 ;  /* 0x0000009900997308 */ /* 0x000fe20000000800 */
[----:B-1----:R-:W-:-:S07]  /*42e0*/  FMNMX.FTZ R7, R6, R7, !PT ;  /* 0x0000000706077209 */ /* 0x002fce0007810000 */
[----:B------:R-:W-:Y:S01]  /*42f0*/  MUFU.EX2 R150, R150 ;  /* 0x0000009600967308 */ /* 0x000fe20000000800 */
[----:B------:R-:W1:Y:S07]  /*4300*/  SHFL.BFLY PT, R0, R7, 0x1, 0x1f ;  /* 0x0c201f0007007f89 */ /* 0x000e6e00000e0000 */
[----:B------:R-:W-:Y:S08]  /*4310*/  MUFU.EX2 R166, R166 ;  /* 0x000000a600a67308 */ /* 0x000ff00000000800 */
[----:B------:R-:W-:Y:S08]  /*4320*/  MUFU.EX2 R169, R169 ;  /* 0x000000a900a97308 */ /* 0x000ff00000000800 */
[----:B------:R-:W-:Y:S01]  /*4330*/  MUFU.EX2 R167, R167 ;  /* 0x000000a700a77308 */ /* 0x000fe20000000800 */
[----:B-1----:R-:W-:-:S04]  /*4340*/  FMNMX.FTZ R0, R7, R0, !PT ;  /* 0x0000000007007209 */ /* 0x002fc80007810000 */
[C---:B------:R-:W-:Y:S01]  /*4350*/  FSETP.NEU.FTZ.AND P1, PT, R0.reuse, -INF , PT ;  /* 0xff8000000000780b */ /* 0x040fe20003f3d000 */
[----:B------:R-:W-:Y:S02]  /*4360*/  FMUL.FTZ R170, R0, c[0x0][0x2d0] ;  /* 0x0000b40000aa7a20 */ /* 0x000fe40000410000 */
[----:B------:R-:W-:Y:S03]  /*4370*/  MUFU.EX2 R168, R168 ;  /* 0x000000a800a87308 */ /* 0x000fe60000000800 */
[----:B------:R-:W-:-:S05]  /*4380*/  FSEL R170, R170, RZ, P1 ;  /* 0x000000ffaaaa7208 */ /* 0x000fca0000800000 */
[----:B------:R-:W-:Y:S01]  /*4390*/  MUFU.EX2 R180, R180 ;  /* 0x000000b400b47308 */ /* 0x000fe20000000800 */
[--C-:B------:R-:W-:Y:S02]  /*43a0*/  FFMA.FTZ R163, R28, c[0x0][0x2d0], -R170.reuse ;  /* 0x0000b4001ca37a23 */ /* 0x100fe400000108aa */
[--C-:B------:R-:W-:Y:S01]  /*43b0*/  FFMA.FTZ R162, R17, c[0x0][0x2d0], -R170.reuse ;  /* 0x0000b40011a27a23 */ /* 0x100fe200000108aa */
[----:B------:R-:W-:Y:S01]  /*43c0*/  LDSM.16.MT88.4 R28, [R165+0x900] ;  /* 0x00090000a51c783b */ /* 0x000fe20000004200 */
[--C-:B------:R-:W-:Y:S02]  /*43d0*/  FFMA.FTZ R164, R5, c[0x0][0x2d0], -R170.reuse ;  /* 0x0000b40005a47a23 */ /* 0x100fe400000108aa */
[--C-:B------:R-:W-:Y:S01]  /*43e0*/  FFMA.FTZ R157, R157, c[0x0][0x2d0], -R170.reuse ;  /* 0x0000b4009d9d7a23 */ /* 0x100fe200000108aa */
[----:B------:R1:W2:Y:S01]  /*43f0*/  LDSM.16.MT88.4 R4, [R3+0x4100] ;  /* 0x004100000304783b */ /* 0x0002a20000004200 */
[----:B------:R-:W-:Y:S01]  /*4400*/  MUFU.EX2 R163, R163 ;  /* 0x000000a300a37308 */ /* 0x000fe20000000800 */
[----:B------:R-:W-:-:S02]  /*4410*/  FFMA.FTZ R152, R11, c[0x0][0x2d0], -R170 ;  /* 0x0000b4000b987a23 */ /* 0x000fc400000108aa */
[----:B------:R-:W-:Y:S01]  /*4420*/  LDSM.16.MT88.4 R16, [R134+0x2900] ;  /* 0x002900008610783b */ /* 0x000fe20000004200 */
[--C-:B------:R-:W-:Y:S02]  /*4430*/  FFMA.FTZ R156, R15, c[0x0][0x2d0], -R170.reuse ;  /* 0x0000b4000f9c7a23 */ /* 0x100fe400000108aa */
[--C-:B------:R-:W-:Y:S02]  /*4440*/  FFMA.FTZ R151, R13, c[0x0][0x2d0], -R170.reuse ;  /* 0x0000b4000d977a23 */ /* 0x100fe400000108aa */
[----:B------:R-:W3:Y:S01]  /*4450*/  MUFU.EX2 R162, R162 ;  /* 0x000000a200a27308 */ /* 0x000ee20000000800 */
[----:B------:R-:W-:Y:S01]  /*4460*/  LDSM.16.MT88.4 R12, [R165+0x2900] ;  /* 0x00290000a50c783b */ /* 0x000fe20000004200 */
[--C-:B------:R-:W-:Y:S02]  /*4470*/  FFMA.FTZ R173, R173, c[0x0][0x2d0], -R170.reuse ;  /* 0x0000b400adad7a23 */ /* 0x100fe400000108aa */
[--C-:B------:R-:W-:Y:S02]  /*4480*/  FFMA.FTZ R174, R183, c[0x0][0x2d0], -R170.reuse ;  /* 0x0000b400b7ae7a23 */ /* 0x100fe400000108aa */
[----:B------:R-:W-:-:S02]  /*4490*/  FFMA.FTZ R175, R175, c[0x0][0x2d0], -R170 ;  /* 0x0000b400afaf7a23 */ /* 0x000fc400000108aa */
[----:B------:R-:W-:Y:S01]  /*44a0*/  MUFU.EX2 R164, R164 ;  /* 0x000000a400a47308 */ /* 0x000fe20000000800 */
[--C-:B------:R-:W-:Y:S02]  /*44b0*/  FFMA.FTZ R176, R181, c[0x0][0x2d0], -R170.reuse ;  /* 0x0000b400b5b07a23 */ /* 0x100fe400000108aa */
[--C-:B------:R-:W-:Y:S02]  /*44c0*/  FFMA.FTZ R181, R178, c[0x0][0x2d0], -R179.reuse ;  /* 0x0000b400b2b57a23 */ /* 0x100fe400000108b3 */
[----:B------:R-:W-:Y:S02]  /*44d0*/  FFMA.FTZ R178, R142, c[0x0][0x2d0], -R179 ;  /* 0x0000b4008eb27a23 */ /* 0x000fe400000108b3 */
[--C-:B-1----:R-:W-:Y:S01]  /*44e0*/  FFMA.FTZ R3, R9, c[0x0][0x2d0], -R170.reuse ;  /* 0x0000b40009037a23 */ /* 0x102fe200000108aa */
[----:B------:R-:W1:Y:S01]  /*44f0*/  MUFU.EX2 R157, R157 ;  /* 0x0000009d009d7308 */ /* 0x000e620000000800 */
[----:B------:R-:W4:Y:S01]  /*4500*/  LDSM.16.MT88.4 R8, [R135+0x2900] ;  /* 0x002900008708783b */ /* 0x000f220000004200 */
[----:B---3--:R-:W-:Y:S01]  /*4510*/  F2FP.BF16.PACK_AB R97, R162, R163 ;  /* 0x000000a3a261723e */ /* 0x008fe200000010ff */
[----:B------:R-:W-:-:S02]  /*4520*/  FFMA.FTZ R177, R177, c[0x0][0x2d0], -R170 ;  /* 0x0000b400b1b17a23 */ /* 0x000fc400000108aa */
[--C-:B------:R-:W-:Y:S02]  /*4530*/  FFMA.FTZ R182, R143, c[0x0][0x2d0], -R170.reuse ;  /* 0x0000b4008fb67a23 */ /* 0x100fe400000108aa */
[--C-:B------:R-:W-:Y:S01]  /*4540*/  FFMA.FTZ R179, R141, c[0x0][0x2d0], -R170.reuse ;  /* 0x0000b4008db37a23 */ /* 0x100fe200000108aa */
[----:B------:R-:W-:Y:S01]  /*4550*/  MUFU.EX2 R156, R156 ;  /* 0x0000009c009c7308 */ /* 0x000fe20000000800 */
[----:B------:R-:W-:Y:S01]  /*4560*/  FFMA.FTZ R216, R171, c[0x0][0x2d0], -R170 ;  /* 0x0000b400abd87a23 */ /* 0x000fe200000108aa */
[----:B------:R-:W-:Y:S01]  /*4570*/  LDSM.16.MT88.4 R140, [R172+0x3900] ;  /* 0x00390000ac8c783b */ /* 0x000fe20000004200 */
[----:B------:R-:W-:Y:S01]  /*4580*/  FADD.FTZ R163, R163, R162 ;  /* 0x000000a2a3a37221 */ /* 0x000fe20000010000 */
[----:B-1----:R-:W-:-:S04]  /*4590*/  F2FP.BF16.PACK_AB R99, R157, R164 ;  /* 0x000000a49d63723e */ /* 0x002fc800000010ff */
[----:B------:R-:W1:Y:S01]  /*45a0*/  MUFU.EX2 R151, R151 ;  /* 0x0000009700977308 */ /* 0x000e620000000800 */
[----:B------:R-:W-:-:S04]  /*45b0*/  FADD.FTZ R164, R164, R163 ;  /* 0x000000a3a4a47221 */ /* 0x000fc80000010000 */
[----:B------:R-:W-:Y:S01]  /*45c0*/  FADD.FTZ R157, R157, R164 ;  /* 0x000000a49d9d7221 */ /* 0x000fe20000010000 */
[C---:B------:R-:W-:Y:S02]  /*45d0*/  HMMA.16816.F32.BF16 R36, R96.reuse, R40, RZ ;  /* 0x000000286024723c */ /* 0x040fe400000418ff */
[----:B------:R-:W-:Y:S06]  /*45e0*/  MUFU.EX2 R152, R152 ;  /* 0x0000009800987308 */ /* 0x000fec0000000800 */
[C---:B------:R-:W-:Y:S02]  /*45f0*/  HMMA.16816.F32.BF16 R52, R96.reuse, R56, RZ ;  /* 0x000000386034723c */ /* 0x040fe400000418ff */
[----:B------:R-:W3:Y:S06]  /*4600*/  MUFU.EX2 R3, R3 ;  /* 0x0000000300037308 */ /* 0x000eec0000000800 */
        /* <DEDUP_REMOVED lines=31> */
[C---:B--2---:R-:W-:Y:S07]  /*4800*/  HMMA.16816.F32.BF16 R92, R96.reuse, R4, RZ ;  /* 0x00000004605c723c */ /* 0x044fee00000418ff */
[----:B------:R-:W-:Y:S01]  /*4810*/  F2FP.BF16.PACK_AB R4, R154, R159 ;  /* 0x0000009f9a04723e */ /* 0x000fe200000010ff */
[----:B------:R-:W-:Y:S01]  /*4820*/  HMMA.16816.F32.BF16 R96, R96, R6, RZ ;  /* 0x000000066060723c */ /* 0x000fe200000418ff */
[----:B-1----:R-:W-:Y:S01]  /*4830*/  F2FP.BF16.PACK_AB R5, R151, R156 ;  /* 0x0000009c9705723e */ /* 0x002fe200000010ff */
[----:B------:R-:W-:-:S02]  /*4840*/  FADD.FTZ R159, R159, R158 ;  /* 0x0000009e9f9f7221 */ /* 0x000fc40000010000 */
[----:B------:R-:W-:Y:S02]  /*4850*/  FADD.FTZ R156, R156, R157 ;  /* 0x0000009d9c9c7221 */ /* 0x000fe40000010000 */
[----:B------:R-:W-:Y:S01]  /*4860*/  FADD.FTZ R154, R154, R159 ;  /* 0x0000009f9a9a7221 */ /* 0x000fe20000010000 */
[----:B------:R-:W-:Y:S01]  /*4870*/  F2FP.BF16.PACK_AB R6, R150, R153 ;  /* 0x000000999606723e */ /* 0x000fe200000010ff */
[----:B------:R-:W-:Y:S01]  /*4880*/  FADD.FTZ R151, R151, R156 ;  /* 0x0000009c97977221 */ /* 0x000fe20000010000 */
[----:B---3--:R-:W-:Y:S01]  /*4890*/  F2FP.BF16.PACK_AB R7, R3, R152 ;  /* 0x000000980307723e */ /* 0x008fe200000010ff */
[----:B------:R-:W-:Y:S02]  /*48a0*/  FADD.FTZ R153, R153, R154 ;  /* 0x0000009a99997221 */ /* 0x000fe40000010000 */
[----:B------:R-:W-:Y:S02]  /*48b0*/  FADD.FTZ R152, R152, R151 ;  /* 0x0000009798987221 */ /* 0x000fe40000010000 */
[----:B------:R-:W-:-:S02]  /*48c0*/  FADD.FTZ R153, R150, R153 ;  /* 0x0000009996997221 */ /* 0x000fc40000010000 */
[----:B----4-:R-:W-:Y:S01]  /*48d0*/  HMMA.16816.F32.BF16 R36, R4, R8, R36 ;  /* 0x000000080424723c */ /* 0x010fe20000041824 */
[----:B------:R-:W-:Y:S02]  /*48e0*/  FADD.FTZ R152, R3, R152 ;  /* 0x0000009803987221 */ /* 0x000fe40000010000 */
[----:B------:R-:W-:-:S05]  /*48f0*/  @P2 IMAD.HI.U32 R3, R144, c[0x0][0x2c8], RZ ;  /* 0x0000b20090032a27 */ /* 0x000fca00078e00ff */
[----:B------:R-:W-:Y:S01]  /*4900*/  HMMA.16816.F32.BF16 R40, R4, R10, R40 ;  /* 0x0000000a0428723c */ /* 0x000fe20000041828 */
[----:B------:R-:W1:Y:S01]  /*4910*/  LDSM.16.MT88.4 R8, [R172+0x4900] ;  /* 0x00490000ac08783b */ /* 0x000e620000004200 */
[----:B------:R-:W-:-:S05]  /*4920*/  @P2 SHF.R.U32.HI R144, RZ, c[0x0][0x2cc], R3 ;  /* 0x0000b300ff902a19 */ /* 0x000fca0000011603 */
[----:B------:R-:W-:Y:S01]  /*4930*/  IMAD.IADD R133, R133, 0x1, R144 ;  /* 0x0000000185857824 */ /* 0x000fe200078e0290 */
        /* <DEDUP_REMOVED lines=36> */
[----:B-----5:R-:W-:Y:S01]  /*4b80*/  F2FP.BF16.PACK_AB R5, R174, R173 ;  /* 0x000000adae05723e */ /* 0x020fe200000010ff */
        /* <DEDUP_REMOVED lines=64> */
[----:B------:R-:W2:Y:S04]  /*4f90*/  LDSM.16.MT88.4 R16, [R165+0x5900] ;  /* 0x00590000a510783b */ /* 0x000ea80000004200 */
[----:B------:R-:W-:Y:S01]  /*4fa0*/  @!PT LDS RZ, [RZ] ;  /* 0x00000000fffff984 */ /* 0x000fe20000000800 */
[----:B------:R-:W-:Y:S01]  /*4fb0*/  @!PT LDS RZ, [RZ] ;  /* 0x00000000fffff984 */ /* 0x000fe20000000800 */
[----:B------:R-:W-:Y:S01]  /*4fc0*/  @!PT LDS RZ, [RZ] ;  /* 0x00000000fffff984 */ /* 0x000fe20000000800 */
[----:B------:R1:W-:Y:S03]  /*4fd0*/  @P0 LDGSTS.E.BYPASS.LTC128B.128 [R145+0xc100], [R148.64], !P5 ;  /* 0x0c10000094910fae */ /* 0x0003e6000e901d48 */
[C---:B------:R-:W-:Y:S01]  /*4fe0*/  HMMA.16816.F32.BF16 R44, R4.reuse, R140, R44 ;  /* 0x0000008c042c723c */ /* 0x040fe2000004182c */
[----:B------:R1:W-:Y:S04]  /*4ff0*/  @P0 LDGSTS.E.BYPASS.LTC128B.128 [R145+0xe100], [R148.64+0x80], !P4 ;  /* 0x0e10008094910fae */ /* 0x0003e8000e101d48 */
[----:B------:R1:W-:Y:S03]  /*5000*/  @P0 LDGSTS.E.BYPASS.LTC128B.128 [R145+0x10100], [R148.64+0x100], !P6 ;  /* 0x1010010094910fae */ /* 0x0003e6000f101d48 */
[C---:B------:R-:W-:Y:S01]  /*5010*/  HMMA.16816.F32.BF16 R48, R4.reuse, R142, R48 ;  /* 0x0000008e0430723c */ /* 0x040fe20000041830 */
[----:B------:R1:W-:Y:S04]  /*5020*/  @P0 LDGSTS.E.BYPASS.LTC128B.128 [R145+0xd100], [R146.64], !P5 ;  /* 0x0d10000092910fae */ /* 0x0003e8000e901d48 */
[----:B------:R1:W-:Y:S03]  /*5030*/  @P0 LDGSTS.E.BYPASS.LTC128B.128 [R145+0xf100], [R146.64+0x80], !P4 ;  /* 0x0f10008092910fae */ /* 0x0003e6000e101d48 */
[C---:B------:R-:W-:Y:S01]  /*5040*/  HMMA.16816.F32.BF16 R76, R4.reuse, R136, R76 ;  /* 0x00000088044c723c */ /* 0x040fe2000004184c */
[----:B------:R1:W-:Y:S04]  /*5050*/  @P0 LDGSTS.E.BYPASS.LTC128B.128 [R145+0x11100], [R146.64+0x100], !P6 ;  /* 0x1110010092910fae */ /* 0x0003e8000f101d48 */
[----:B------:R-:W0:Y:S03]  /*5060*/  LDGDEPBAR ;  /* 0x00000000000079af */ /* 0x000e260000000000 */
        /* <DEDUP_REMOVED lines=14> */
[----:B------:R-:W-:Y:S07]  /*5150*/  HMMA.16816.F32.BF16 R96, R4, R18, R96 ;  /* 0x000000120460723c */ /* 0x000fee0000041860 */
[----:B------:R-:W-:Y:S01]  /*5160*/  IADD3 R4, R133, c[0x0][0x328], RZ ;  /* 0x0000ca0085047a10 */ /* 0x000fe20007ffe0ff */
[----:B------:R-:W-:Y:S05]  /*5170*/  @!P3 BRA `(.L_x_878) ;  /* 0x000000f00000b947 */ /* 0x000fea0003800000 */
[C---:B------:R-:W-:Y:S01]  /*5180*/  ISETP.GT.AND P0, PT, R133.reuse, RZ, PT ;  /* 0x000000ff8500720c */ /* 0x040fe20003f04270 */
[----:B------:R-:W-:Y:S01]  /*5190*/  IMAD.MOV.U32 R3, RZ, RZ, c[0x0][0x32c] ;  /* 0x0000cb00ff037624 */ /* 0x000fe200078e00ff */
        /* <DEDUP_REMOVED lines=8> */
.L_x_879:
[----:B------:R-:W-:-:S13]  /*5220*/  ISETP.NE.AND P0, PT, R3, 0x1, PT ;  /* 0x000000010300780c */ /* 0x000fda0003f05270 */
[----:B------:R-:W-:-:S05]  /*5230*/  @P0 IMAD.HI.U32 R5, R6, c[0x0][0x330], RZ ;  /* 0x0000cc0006050a27 */ /* 0x000fca00078e00ff */
[----:B------:R-:W-:-:S05]  /*5240*/  @P0 SHF.R.U32.HI R6, RZ, c[0x0][0x334], R5 ;  /* 0x0000cd00ff060a19 */ /* 0x000fca0000011605 */
.L_x_880:
[----:B------:R-:W-:-:S05]  /*5250*/  IMAD R3, R6, R3, c[0x0][0x32c] ;  /* 0x0000cb0006037624 */ /* 0x000fca00078e0203 */
[----:B------:R-:W-:-:S04]  /*5260*/  IMNMX R4, R4, R3, PT ;  /* 0x0000000304047217 */ /* 0x000fc80003800200 */
.L_x_878:
[----:B------:R-:W-:Y:S01]  /*5270*/  SHF.R.S32.HI R3, RZ, 0x1f, R4 ;  /* 0x0000001fff037819 */ /* 0x000fe20000011404 */
[----:B------:R-:W-:Y:S01]  /*5280*/  UMOV UR5, 0x1 ;  /* 0x0000000100057882 */ /* 0x000fe20000000000 */
[----:B------:R-:W-:Y:S02]  /*5290*/  IMAD.MOV.U32 R215, RZ, RZ, RZ ;  /* 0x000000ffffd77224 */ /* 0x000fe400078e00ff */
[----:B------:R-:W-:-:S04]  /*52a0*/  LEA.HI R4, R3, R4, RZ, 0x6 ;  /* 0x0000000403047211 */ /* 0x000fc800078f30ff */
[----:B------:R-:W-:-:S04]  /*52b0*/  SHF.R.S32.HI R4, RZ, 0x6, R4 ;  /* 0x00000006ff047819 */ /* 0x000fc80000011404 */
[----:B------:R-:W-:-:S04]  /*52c0*/  IMNMX R231, R193, R4, !PT ;  /* 0x00000004c1e77217 */ /* 0x000fc80007800200 */
[----:B------:R-:W-:-:S13]  /*52d0*/  ISETP.GE.AND P0, PT, R220, R231, PT ;  /* 0x000000e7dc00720c */ /* 0x000fda0003f06270 */
[----:B------:R-:W-:Y:S05]  /*52e0*/  @!P0 BRA `(.L_x_881) ;  /* 0x000039c000008947 */ /* 0x000fea0003800000 */
[----:B------:R-:W-:Y:S01]  /*52f0*/  ISETP.NE.AND P3, PT, R196, 0x1, PT ;  /* 0x00000001c400780c */ /* 0x000fe20003f65270 */
[----:B------:R-:W-:Y:S01]  /*5300*/  IMAD.MOV.U32 R189, RZ, RZ, 0x20 ;  /* 0x00000020ffbd7424 */ /* 0x000fe200078e00ff */
[----:B------:R-:W-:Y:S01]  /*5310*/  LOP3.LUT P1, RZ, R218, 0x2, RZ, 0xc0, !PT ;  /* 0x00000002daff7812 */ /* 0x000fe2000782c0ff */
[----:B------:R-:W-:Y:S01]  /*5320*/  IMAD.MOV.U32 R3, RZ, RZ, R0 ;  /* 0x000000ffff037224 */ /* 0x000fe200078e0000 */
[C---:B------:R-:W-:Y:S01]  /*5330*/  IADD3 R229, P0, R204.reuse, 0x40, RZ ;  /* 0x00000040cce57810 */ /* 0x040fe20007f1e0ff */
[----:B------:R-:W-:Y:S01]  /*5340*/  IMAD.MOV.U32 R215, RZ, RZ, RZ ;  /* 0x000000ffffd77224 */ /* 0x000fe200078e00ff */
[----:B------:R-:W-:Y:S01]  /*5350*/  SEL R189, R189, 0xffffffe0, !P1 ;  /* 0xffffffe0bdbd7807 */ /* 0x000fe20004800000 */
[----:B------:R-:W-:Y:S01]  /*5360*/  UMOV UR5, 0x1 ;  /* 0x0000000100057882 */ /* 0x000fe20000000000 */
[----:B------:R-:W-:Y:S01]  /*5370*/  IADD3 R227, P2, R204, 0x80, RZ ;  /* 0x00000080cce37810 */ /* 0x000fe20007f5e0ff */
[----:B------:R-:W-:Y:S01]  /*5380*/  IMAD.X R228, RZ, RZ, R209, P0 ;  /* 0x000000ffffe47224 */ /* 0x000fe200000e06d1 */
[----:B------:R-:W-:-:S02]  /*5390*/  IADD3 R225, P1, R206, 0x40, RZ ;  /* 0x00000040cee17810 */ /* 0x000fc40007f3e0ff */
[----:B------:R-:W-:Y:S01]  /*53a0*/  IADD3 R223, P0, R206, 0x80, RZ ;  /* 0x00000080cedf7810 */ /* 0x000fe20007f1e0ff */
[----:B------:R-:W-:Y:S01]  /*53b0*/  @P3 IMAD.HI.U32 R221, R210, c[0x0][0x2c8], RZ ;  /* 0x0000b200d2dd3a27 */ /* 0x000fe200078e00ff */
[----:B------:R-:W-:Y:S02]  /*53c0*/  MOV R132, R2 ;  /* 0x0000000200847202 */ /* 0x000fe40000000f00 */
[----:B------:R-:W-:Y:S01]  /*53d0*/  IADD3.X R222, RZ, R213, RZ, P0, !PT ;  /* 0x000000d5ffde7210 */ /* 0x000fe200007fe4ff */
[----:B------:R-:W-:Y:S01]  /*53e0*/  IMAD.X R226, RZ, RZ, R209, P2 ;  /* 0x000000ffffe27224 */ /* 0x000fe200010e06d1 */
[----:B------:R-:W-:Y:S01]  /*53f0*/  @P3 SHF.R.U32.HI R221, RZ, c[0x0][0x2cc], R221 ;  /* 0x0000b300ffdd3a19 */ /* 0x000fe200000116dd */
[----:B------:R-:W-:Y:S02]  /*5400*/  IMAD.X R224, RZ, RZ, R213, P1 ;  /* 0x000000ffffe07224 */ /* 0x000fe400008e06d5 */
.L_x_890:
[----:B------:R-:W-:Y:S04]  /*5410*/  DEPBAR.LE SB0, 0x2 ;  /* 0x000080800000791a */ /* 0x000fe80000000000 */
[----:B------:R-:W-:Y:S01]  /*5420*/  BAR.SYNC.DEFER_BLOCKING 0x0 ;  /* 0x0000000000007b1d */ /* 0x000fe20000010000 */
[----:B------:R-:W-:Y:S01]  /*5430*/  UIMAD UR4, UR5, 0x6000, URZ ;  /* 0x00006000050478a4 */ /* 0x000fe2000f8e023f */
[----:B------:R-:W-:Y:S01]  /*5440*/  ISETP.GE.AND P0, PT, R193, R220, PT ;  /* 0x000000dcc100720c */ /* 0x000fe20003f06270 */
[----:B------:R-:W-:Y:S01]  /*5450*/  IMAD.SHL.U32 R244, R220, 0x40, RZ ;  /* 0x00000040dcf47824 */ /* 0x000fe200078e00ff */
[----:B------:R-:W-:Y:S02]  /*5460*/  ISETP.NE.AND P2, PT, R196, 0x1, PT ;  /* 0x00000001c400780c */ /* 0x000fe40003f45270 */
[----:B------:R-:W-:Y:S02]  /*5470*/  MOV R249, R210 ;  /* 0x000000d200f97202 */ /* 0x000fe40000000f00 */
[----:B------:R-:W-:Y:S02]  /*5480*/  IADD3 R180, R188, UR4, RZ ;  /* 0x00000004bcb47c10 */ /* 0x000fe4000fffe0ff */
[----:B------:R-:W-:Y:S02]  /*5490*/  ISETP.GE.AND P3, PT, R195, 0x1, PT ;  /* 0x00000001c300780c */ /* 0x000fe40003f66270 */
[-C--:B------:R-:W-:Y:S01]  /*54a0*/  IADD3 R0, R192, R180.reuse, RZ ;  /* 0x000000b4c0007210 */ /* 0x080fe20007ffe0ff */
[C---:B------:R-:W-:Y:S01]  /*54b0*/  IMAD.IADD R133, R189.reuse, 0x1, R180 ;  /* 0x00000001bd857824 */ /* 0x040fe200078e02b4 */
[----:B------:R-:W-:Y:S02]  /*54c0*/  IADD3 R191, R189, R180, R192 ;  /* 0x000000b4bdbf7210 */ /* 0x000fe40007ffe0c0 */
[----:B------:R-:W-:Y:S02]  /*54d0*/  @!P0 IADD3 R165, R220, -0x1, RZ ;  /* 0xffffffffdca58810 */ /* 0x000fe40007ffe0ff */
[----:B------:R-:W-:Y:S02]  /*54e0*/  @P2 MOV R249, R221 ;  /* 0x000000dd00f92202 */ /* 0x000fe40000000f00 */
[----:B------:R-:W-:Y:S02]  /*54f0*/  @!P0 SHF.R.S32.HI R2, RZ, 0x1f, R165 ;  /* 0x0000001fff028819 */ /* 0x000fe400000114a5 */
[----:B------:R-:W-:Y:S01]  /*5500*/  IADD3 R245, -R211, 0x1, -R244 ;  /* 0x00000001d3f57810 */ /* 0x000fe20007ffe9f4 */
[----:B------:R-:W-:Y:S02]  /*5510*/  LDSM.16.M88.4 R136, [R190] ;  /* 0x00000000be88783b */ /* 0x000fe40000000200 */
[----:B------:R-:W-:Y:S01]  /*5520*/  @!P0 IMAD R2, R2, c[0x0][0x208], RZ ;  /* 0x0000820002028a24 */ /* 0x000fe200078e02ff */
[----:B------:R-:W-:Y:S03]  /*5530*/  IADD3 R245, -R203, R245, R194 ;  /* 0x000000f5cbf57210 */ /* 0x000fe60007ffe1c2 */
[----:B------:R-:W-:Y:S01]  /*5540*/  @!P0 IMAD R2, R165, c[0x0][0x20c], R2 ;  /* 0x00008300a5028a24 */ /* 0x000fe200078e0202 */
[----:B------:R-:W-:Y:S01]  /*5550*/  IADD3 R246, R245, c[0x0][0x328], RZ ;  /* 0x0000ca00f5f67a10 */ /* 0x000fe20007ffe0ff */
[----:B------:R-:W1:Y:S01]  /*5560*/  LDSM.16.M88.4 R140, [R188+UR4+0xc100] ;  /* 0x00c10004bc8c783b */ /* 0x000e620008000200 */
[----:B------:R-:W-:Y:S01]  /*5570*/  @!P0 IMAD.WIDE.U32 R164, R165, c[0x0][0x208], RZ ;  /* 0x00008200a5a48a25 */ /* 0x000fe200078e00ff */
[----:B------:R-:W-:Y:S04]  /*5580*/  IADD3 R245, R245, UR6, RZ ;  /* 0x00000006f5f57c10 */ /* 0x000fe8000fffe0ff */
[----:B------:R-:W-:Y:S01]  /*5590*/  @!P0 IADD3 R171, R165, R2, RZ ;  /* 0x00000002a5ab8210 */ /* 0x000fe20007ffe0ff */
[----:B------:R-:W2:Y:S01]  /*55a0*/  LDSM.16.M88.4 R144, [R188+UR4+0xc900] ;  /* 0x00c90004bc90783b */ /* 0x000ea20008000200 */
[C---:B------:R-:W-:Y:S02]  /*55b0*/  @!P0 IMAD.SHL.U32 R2, R164.reuse, 0x40, RZ ;  /* 0x00000040a4028824 */ /* 0x040fe400078e00ff */
[----:B------:R-:W-:Y:S03]  /*55c0*/  @!P0 SHF.L.U64.HI R171, R164, 0x6, R171 ;  /* 0x00000006a4ab8819 */ /* 0x000fe600000102ab */
[C---:B------:R-:W-:Y:S01]  /*55d0*/  @!P0 IADD3 R165, P1, R2.reuse, R204, RZ ;  /* 0x000000cc02a58210 */ /* 0x040fe20007f3e0ff */
[----:B------:R-:W3:Y:S03]  /*55e0*/  LDSM.16.M88.4 R148, [R188+UR4+0xd100] ;  /* 0x00d10004bc94783b */ /* 0x000ee60008000200 */
[----:B------:R-:W-:Y:S02]  /*55f0*/  @!P0 IADD3.X R164, R171, R209, RZ, P1, !PT ;  /* 0x000000d1aba48210 */ /* 0x000fe40000ffe4ff */
[C---:B------:R-:W-:Y:S02]  /*5600*/  @!P0 LEA R166, P1, R165.reuse, c[0x0][0x1f8], 0x1 ;  /* 0x00007e00a5a68a11 */ /* 0x040fe400078208ff */
[----:B------:R-:W4:Y:S02]  /*5610*/  LDSM.16.M88.4 R152, [R188+UR4+0xd900] ;  /* 0x00d90004bc98783b */ /* 0x000f240008000200 */
[----:B------:R-:W-:Y:S02]  /*5620*/  @!P0 LEA.HI.X R167, R165, c[0x0][0x1fc], R164, 0x1, P1 ;  /* 0x00007f00a5a78a11 */ /* 0x000fe400008f0ca4 */
[----:B------:R-:W-:Y:S03]  /*5630*/  @!P0 IADD3 R168, P1, R2, R229, RZ ;  /* 0x000000e502a88210 */ /* 0x000fe60007f3e0ff */
[----:B------:R-:W-:Y:S02]  /*5640*/  LDSM.16.M88.4 R156, [R133+0xd100] ;  /* 0x00d10000859c783b */ /* 0x000fe40000000200 */
[C---:B------:R-:W-:Y:S01]  /*5650*/  @!P0 IMAD.X R165, R171.reuse, 0x1, R228, P1 ;  /* 0x00000001aba58824 */ /* 0x040fe200008e06e4 */
[C---:B------:R-:W-:Y:S04]  /*5660*/  @!P0 LEA R164, P1, R168.reuse, c[0x0][0x1f8], 0x1 ;  /* 0x00007e00a8a48a11 */ /* 0x040fe800078208ff */
[----:B------:R-:W-:Y:S02]  /*5670*/  @!P0 LEA.HI.X R165, R168, c[0x0][0x1fc], R165, 0x1, P1 ;  /* 0x00007f00a8a58a11 */ /* 0x000fe400008f0ca5 */
[----:B------:R-:W-:Y:S01]  /*5680*/  @!P0 IADD3 R169, P1, R2, R227, RZ ;  /* 0x000000e302a98210 */ /* 0x000fe20007f3e0ff */
[C---:B-1----:R-:W-:Y:S03]  /*5690*/  HMMA.16816.F32.BF16 R4, R136.reuse, R140, RZ ;  /* 0x0000008c8804723c */ /* 0x042fe600000418ff */
[----:B------:R-:W-:Y:S02]  /*56a0*/  @!P0 IADD3.X R170, R171, R226, RZ, P1, !PT ;  /* 0x000000e2abaa8210 */ /* 0x000fe40000ffe4ff */
[C---:B------:R-:W-:Y:S03]  /*56b0*/  @!P0 LEA R168, P1, R169.reuse, c[0x0][0x1f8], 0x1 ;  /* 0x00007e00a9a88a11 */ /* 0x040fe600078208ff */
[C---:B------:R-:W-:Y:S01]  /*56c0*/  HMMA.16816.F32.BF16 R8, R136.reuse, R142, RZ ;  /* 0x0000008e8808723c */ /* 0x040fe200000418ff */
[----:B------:R-:W-:Y:S03]  /*56d0*/  LDSM.16.M88.4 R140, [R186] ;  /* 0x00000000ba8c783b */ /* 0x000fe60000000200 */
[----:B------:R-:W-:Y:S02]  /*56e0*/  @!P0 LEA.HI.X R169, R169, c[0x0][0x1fc], R170, 0x1, P1 ;  /* 0x00007f00a9a98a11 */ /* 0x000fe400008f0caa */
[----:B------:R-:W-:Y:S02]  /*56f0*/  @!P0 IADD3 R2, P1, R198, R2, RZ ;  /* 0x00000002c6028210 */ /* 0x000fe40007f3e0ff */
[C---:B--2---:R-:W-:Y:S04]  /*5700*/  HMMA.16816.F32.BF16 R12, R136.reuse, R144, RZ ;  /* 0x00000090880c723c */ /* 0x044fe800000418ff */
[----:B------:R-:W-:Y:S01]  /*5710*/  @!P0 IMAD.X R171, R197, 0x1, R171, P1 ;  /* 0x00000001c5ab8824 */ /* 0x000fe200008e06ab */
[----:B------:R-:W-:Y:S03]  /*5720*/  @!P0 IADD3 R170, P1, R2, R204, RZ ;  /* 0x000000cc02aa8210 */ /* 0x000fe60007f3e0ff */
[C---:B------:R-:W-:Y:S01]  /*5730*/  HMMA.16816.F32.BF16 R16, R136.reuse, R146, RZ ;  /* 0x000000928810723c */ /* 0x040fe200000418ff */
[----:B------:R-:W1:Y:S03]  /*5740*/  LDSM.16.M88.4 R144, [R133+0xc100] ;  /* 0x00c100008590783b */ /* 0x000e660000000200 */
[C---:B------:R-:W-:Y:S02]  /*5750*/  @!P0 IADD3.X R173, R171.reuse, R209, RZ, P1, !PT ;  /* 0x000000d1abad8210 */ /* 0x040fe40000ffe4ff */
[C---:B------:R-:W-:Y:S02]  /*5760*/  @!P0 LEA R172, P1, R170.reuse, c[0x0][0x1f8], 0x1 ;  /* 0x00007e00aaac8a11 */ /* 0x040fe400078208ff */
[C---:B---3--:R-:W-:Y:S04]  /*5770*/  HMMA.16816.F32.BF16 R20, R136.reuse, R148, RZ ;  /* 0x000000948814723c */ /* 0x048fe800000418ff */
[----:B------:R-:W-:Y:S02]  /*5780*/  @!P0 LEA.HI.X R173, R170, c[0x0][0x1fc], R173, 0x1, P1 ;  /* 0x00007f00aaad8a11 */ /* 0x000fe400008f0cad */
[C---:B------:R-:W-:Y:S02]  /*5790*/  @!P0 IADD3 R175, P1, R2.reuse, R229, RZ ;  /* 0x000000e502af8210 */ /* 0x040fe40007f3e0ff */
[C---:B------:R-:W-:Y:S01]  /*57a0*/  HMMA.16816.F32.BF16 R24, R136.reuse, R150, RZ ;  /* 0x000000968818723c */ /* 0x040fe200000418ff */
[----:B------:R-:W2:Y:S03]  /*57b0*/  LDSM.16.M88.4 R148, [R133+0xc900] ;  /* 0x00c900008594783b */ /* 0x000ea60000000200 */
[----:B------:R-:W-:Y:S02]  /*57c0*/  @!P0 IADD3.X R170, R171, R228, RZ, P1, !PT ;  /* 0x000000e4abaa8210 */ /* 0x000fe40000ffe4ff */
[C---:B------:R-:W-:Y:S02]  /*57d0*/  @!P0 LEA R174, P1, R175.reuse, c[0x0][0x1f8], 0x1 ;  /* 0x00007e00afae8a11 */ /* 0x040fe400078208ff */
[C---:B----4-:R-:W-:Y:S04]  /*57e0*/  HMMA.16816.F32.BF16 R28, R136.reuse, R152, RZ ;  /* 0x00000098881c723c */ /* 0x050fe800000418ff */
[----:B------:R-:W-:Y:S02]  /*57f0*/  @!P0 LEA.HI.X R175, R175, c[0x0][0x1fc], R170, 0x1, P1 ;  /* 0x00007f00afaf8a11 */ /* 0x000fe400008f0caa */
[----:B------:R-:W-:Y:S02]  /*5800*/  @!P0 IADD3 R2, P1, R2, R227, RZ ;  /* 0x000000e302028210 */ /* 0x000fe40007f3e0ff */
[----:B------:R-:W-:Y:S01]  /*5810*/  HMMA.16816.F32.BF16 R32, R136, R154, RZ ;  /* 0x0000009a8820723c */ /* 0x000fe200000418ff */
[----:B------:R-:W3:Y:S03]  /*5820*/  LDSM.16.M88.4 R136, [R133+0xd900] ;  /* 0x00d900008588783b */ /* 0x000ee60000000200 */
[----:B------:R-:W-:Y:S01]  /*5830*/  @!P0 IMAD.X R177, R171, 0x1, R226, P1 ;  /* 0x00000001abb18824 */ /* 0x000fe200008e06e2 */
[C---:B------:R-:W-:Y:S01]  /*5840*/  @!P0 LEA R176, P1, R2.reuse, c[0x0][0x1f8], 0x1 ;  /* 0x00007e0002b08a11 */ /* 0x040fe200078208ff */
[C---:B------:R-:W-:Y:S02]  /*5850*/  @!P0 IMAD R171, R215.reuse, 0x6000, R214 ;  /* 0x00006000d7ab8824 */ /* 0x040fe400078e02d6 */
[C---:B-1----:R-:W-:Y:S03]  /*5860*/  HMMA.16816.F32.BF16 R4, R140.reuse, R144, R4 ;  /* 0x000000908c04723c */ /* 0x042fe60000041804 */
[----:B------:R-:W-:Y:S01]  /*5870*/  @!PT LDS RZ, [RZ] ;  /* 0x00000000fffff984 */ /* 0x000fe20000000800 */
[----:B------:R-:W-:Y:S01]  /*5880*/  @!PT LDS RZ, [RZ] ;  /* 0x00000000fffff984 */ /* 0x000fe20000000800 */
[----:B------:R-:W-:Y:S01]  /*5890*/  @!PT LDS RZ, [RZ] ;  /* 0x00000000fffff984 */ /* 0x000fe20000000800 */
[----:B------:R1:W-:Y:S02]  /*58a0*/  @!P0 LDGSTS.E.BYPASS.LTC128B.128 [R171], [R166.64], !P5 ;  /* 0x00000000a6ab8fae */ /* 0x0003e4000e901d48 */
[----:B------:R-:W-:Y:S01]  /*58b0*/  @!P0 LEA.HI.X R177, R2, c[0x0][0x1fc], R177, 0x1, P1 ;  /* 0x00007f0002b18a11 */ /* 0x000fe200008f0cb1 */
[----:B------:R-:W-:Y:S02]  /*58c0*/  IMAD.IADD R2, R192, 0x1, R133 ;  /* 0x00000001c0027824 */ /* 0x000fe400078e0285 */
[C---:B------:R-:W-:Y:S02]  /*58d0*/  HMMA.16816.F32.BF16 R8, R140.reuse, R146, R8 ;  /* 0x000000928c08723c */ /* 0x040fe40000041808 */
[----:B------:R1:W-:Y:S06]  /*58e0*/  @!P0 LDGSTS.E.BYPASS.LTC128B.128 [R171+0x2000], [R164.64], !P4 ;  /* 0x02000000a4ab8fae */ /* 0x0003ec000e101d48 */
[C---:B--2---:R-:W-:Y:S01]  /*58f0*/  HMMA.16816.F32.BF16 R12, R140.reuse, R148, R12 ;  /* 0x000000948c0c723c */ /* 0x044fe2000004180c */
[----:B------:R2:W-:Y:S07]  /*5900*/  @!P0 LDGSTS.E.BYPASS.LTC128B.128 [R171+0x4000], [R168.64], !P6 ;  /* 0x04000000a8ab8fae */ /* 0x0005ee000f101d48 */
[C---:B------:R-:W-:Y:S01]  /*5910*/  HMMA.16816.F32.BF16 R16, R140.reuse, R150, R16 ;  /* 0x000000968c10723c */ /* 0x040fe20000041810 */
[----:B------:R2:W-:Y:S07]  /*5920*/  @!P0 LDGSTS.E.BYPASS.LTC128B.128 [R171+0x1000], [R172.64], !P5 ;  /* 0x01000000acab8fae */ /* 0x0005ee000e901d48 */
[C---:B------:R-:W-:Y:S01]  /*5930*/  HMMA.16816.F32.BF16 R20, R140.reuse, R156, R20 ;  /* 0x0000009c8c14723c */ /* 0x040fe20000041814 */
[----:B------:R2:W-:Y:S07]  /*5940*/  @!P0 LDGSTS.E.BYPASS.LTC128B.128 [R171+0x3000], [R174.64], !P4 ;  /* 0x03000000aeab8fae */ /* 0x0005ee000e101d48 */
[C---:B------:R-:W-:Y:S01]  /*5950*/  HMMA.16816.F32.BF16 R24, R140.reuse, R158, R24 ;  /* 0x0000009e8c18723c */ /* 0x040fe20000041818 */
[----:B------:R2:W-:Y:S02]  /*5960*/  @!P0 LDGSTS.E.BYPASS.LTC128B.128 [R171+0x5000], [R176.64], !P6 ;  /* 0x05000000b0ab8fae */ /* 0x0005e4000f101d48 */
[C---:B------:R-:W-:Y:S02]  /*5970*/  ISETP.GE.AND P0, PT, R215.reuse, 0x1, PT ;  /* 0x00000001d700780c */ /* 0x040fe40003f06270 */
[----:B------:R-:W-:Y:S03]  /*5980*/  IADD3 R215, R215, 0x1, RZ ;  /* 0x00000001d7d77810 */ /* 0x000fe60007ffe0ff */
[C---:B---3--:R-:W-:Y:S01]  /*5990*/  HMMA.16816.F32.BF16 R28, R140.reuse, R136, R28 ;  /* 0x000000888c1c723c */ /* 0x048fe2000004181c */
[----:B------:R-:W-:Y:S03]  /*59a0*/  LDSM.16.M88.4 R152, [R185] ;  /* 0x00000000b998783b */ /* 0x000fe60000000200 */
[----:B------:R-:W-:Y:S04]  /*59b0*/  SEL R215, R215, RZ, !P0 ;  /* 0x000000ffd7d77207 */ /* 0x000fe80004000000 */
[----:B------:R-:W-:Y:S01]  /*59c0*/  HMMA.16816.F32.BF16 R32, R140, R138, R32 ;  /* 0x0000008a8c20723c */ /* 0x000fe20000041820 */
[----:B------:R-:W3:Y:S07]  /*59d0*/  LDSM.16.M88.4 R160, [R0+0xc100] ;  /* 0x00c1000000a0783b */ /* 0x000eee0000000200 */
[----:B------:R-:W4:Y:S07]  /*59e0*/  LDSM.16.M88.4 R144, [R0+0xc900] ;  /* 0x00c900000090783b */ /* 0x000f2e0000000200 */
[----:B------:R-:W5:Y:S07]  /*59f0*/  LDSM.16.M88.4 R148, [R0+0xd100] ;  /* 0x00d100000094783b */ /* 0x000f6e0000000200 */
[----:B------:R-:W5:Y:S07]  /*5a00*/  LDSM.16.M88.4 R156, [R0+0xd900] ;  /* 0x00d90000009c783b */ /* 0x000f6e0000000200 */
[----:B-1----:R-:W-:Y:S07]  /*5a10*/  LDSM.16.M88.4 R164, [R184] ;  /* 0x00000000b8a4783b */ /* 0x002fee0000000200 */
[----:B--2---:R-:W1:Y:S01]  /*5a20*/  LDSM.16.M88.4 R168, [R2+0xc100] ;  /* 0x00c1000002a8783b */ /* 0x004e620000000200 */
[C---:B---3--:R-:W-:Y:S06]  /*5a30*/  HMMA.16816.F32.BF16 R4, R152.reuse, R160, R4 ;  /* 0x000000a09804723c */ /* 0x048fec0000041804 */
[----:B------:R-:W2:Y:S02]  /*5a40*/  LDSM.16.M88.4 R136, [R2+0xc900] ;  /* 0x00c900000288783b */ /* 0x000ea40000000200 */
[C---:B------:R-:W-:Y:S05]  /*5a50*/  HMMA.16816.F32.BF16 R8, R152.reuse, R162, R8 ;  /* 0x000000a29808723c */ /* 0x040fea0000041808 */
[----:B------:R-:W3:Y:S03]  /*5a60*/  LDSM.16.M88.4 R140, [R2+0xd100] ;  /* 0x00d10000028c783b */ /* 0x000ee60000000200 */
[C---:B----4-:R-:W-:Y:S04]  /*5a70*/  HMMA.16816.F32.BF16 R12, R152.reuse, R144, R12 ;  /* 0x00000090980c723c */ /* 0x050fe8000004180c */
[----:B------:R-:W-:Y:S04]  /*5a80*/  LDSM.16.M88.4 R160, [R188+UR4+0xf900] ;  /* 0x00f90004bca0783b */ /* 0x000fe80008000200 */
[C---:B------:R-:W-:Y:S03]  /*5a90*/  HMMA.16816.F32.BF16 R16, R152.reuse, R146, R16 ;  /* 0x000000929810723c */ /* 0x040fe60000041810 */
[----:B------:R-:W4:Y:S05]  /*5aa0*/  LDSM.16.M88.4 R144, [R2+0xd900] ;  /* 0x00d900000290783b */ /* 0x000f2a0000000200 */
        /* <DEDUP_REMOVED lines=9> */
[----:B------:R-:W1:Y:S07]  /*5b40*/  LDSM.16.M88.4 R156, [R188+UR4+0xe900] ;  /* 0x00e90004bc9c783b */ /* 0x000e6e0008000200 */
[C---:B------:R-:W-:Y:S01]  /*5b50*/  HMMA.16816.F32.BF16 R8, R164.reuse, R170, R8 ;  /* 0x000000aaa408723c */ /* 0x040fe20000041808 */
[----:B------:R-:W-:Y:S07]  /*5b60*/  LDSM.16.M88.4 R168, [R133+0xe100] ;  /* 0x00e1000085a8783b */ /* 0x000fee0000000200 */
[C---:B--2---:R-:W-:Y:S01]  /*5b70*/  HMMA.16816.F32.BF16 R12, R164.reuse, R136, R12 ;  /* 0x00000088a40c723c */ /* 0x044fe2000004180c */
[----:B------:R-:W-:Y:S07]  /*5b80*/  LDSM.16.M88.4 R180, [R188+UR4+0x10100] ;  /* 0x01010004bcb4783b */ /* 0x000fee0008000200 */
[C---:B------:R-:W-:Y:S01]  /*5b90*/  HMMA.16816.F32.BF16 R16, R164.reuse, R138, R16 ;  /* 0x0000008aa410723c */ /* 0x040fe20000041810 */
[----:B------:R-:W2:Y:S07]  /*5ba0*/  LDSM.16.M88.4 R136, [R188+UR4+0xf100] ;  /* 0x00f10004bc88783b */ /* 0x000eae0008000200 */
[C---:B---3--:R-:W-:Y:S01]  /*5bb0*/  HMMA.16816.F32.BF16 R20, R164.reuse, R140, R20 ;  /* 0x0000008ca414723c */ /* 0x048fe20000041814 */
[----:B------:R-:W0:Y:S07]  /*5bc0*/  LDGDEPBAR ;  /* 0x00000000000079af */ /* 0x000e2e0000000000 */
[C---:B------:R-:W-:Y:S01]  /*5bd0*/  HMMA.16816.F32.BF16 R24, R164.reuse, R142, R24 ;  /* 0x0000008ea418723c */ /* 0x040fe20000041818 */
[----:B------:R-:W3:Y:S07]  /*5be0*/  LDSM.16.M88.4 R140, [R186+0x4000] ;  /* 0x00400000ba8c783b */ /* 0x000eee0000000200 */
[C---:B----4-:R-:W-:Y:S08]  /*5bf0*/  HMMA.16816.F32.BF16 R28, R164.reuse, R144, R28 ;  /* 0x00000090a41c723c */ /* 0x050ff0000004181c */
        /* <DEDUP_REMOVED lines=11> */
[----:B------:R-:W1:Y:S07]  /*5cb0*/  LDSM.16.M88.4 R136, [R0+0xe900] ;  /* 0x00e900000088783b */ /* 0x000e6e0000000200 */
[C---:B------:R-:W-:Y:S08]  /*5cc0*/  HMMA.16816.F32.BF16 R28, R148.reuse, R160, R28 ;  /* 0x000000a0941c723c */ /* 0x040ff0000004181c */
[----:B------:R-:W-:Y:S01]  /*5cd0*/  HMMA.16816.F32.BF16 R32, R148, R162, R32 ;  /* 0x000000a29420723c */ /* 0x000fe20000041820 */
[----:B------:R-:W2:Y:S07]  /*5ce0*/  LDSM.16.M88.4 R148, [R0+0xf100] ;  /* 0x00f100000094783b */ /* 0x000eae0000000200 */
[C---:B---3--:R-:W-:Y:S01]  /*5cf0*/  HMMA.16816.F32.BF16 R4, R140.reuse, R168, R4 ;  /* 0x000000a88c04723c */ /* 0x048fe20000041804 */
[----:B------:R-:W-:Y:S07]  /*5d00*/  LDSM.16.M88.4 R160, [R184+0x4000] ;  /* 0x00400000b8a0783b */ /* 0x000fee0000000200 */
[C---:B------:R-:W-:Y:S01]  /*5d10*/  HMMA.16816.F32.BF16 R8, R140.reuse, R170, R8 ;  /* 0x000000aa8c08723c */ /* 0x040fe20000041808 */
[----:B------:R-:W3:Y:S07]  /*5d20*/  LDSM.16.M88.4 R168, [R2+0xe100] ;  /* 0x00e1000002a8783b */ /* 0x000eee0000000200 */
[C---:B------:R-:W-:Y:S08]  /*5d30*/  HMMA.16816.F32.BF16 R12, R140.reuse, R172, R12 ;  /* 0x000000ac8c0c723c */ /* 0x040ff0000004180c */
[C---:B------:R-:W-:Y:S01]  /*5d40*/  HMMA.16816.F32.BF16 R16, R140.reuse, R174, R16 ;  /* 0x000000ae8c10723c */ /* 0x040fe20000041810 */
[----:B------:R-:W-:Y:S07]  /*5d50*/  LDSM.16.M88.4 R172, [R190+0x8000] ;  /* 0x00800000beac783b */ /* 0x000fee0000000200 */
[C---:B----4-:R-:W-:Y:S08]  /*5d60*/  HMMA.16816.F32.BF16 R20, R140.reuse, R144, R20 ;  /* 0x000000908c14723c */ /* 0x050ff00000041814 */
[C---:B------:R-:W-:Y:S01]  /*5d70*/  HMMA.16816.F32.BF16 R24, R140.reuse, R146, R24 ;  /* 0x000000928c18723c */ /* 0x040fe20000041818 */
[----:B------:R-:W-:Y:S07]  /*5d80*/  LDSM.16.M88.4 R144, [R191+0xf100] ;  /* 0x00f10000bf90783b */ /* 0x000fee0000000200 */
        /* <DEDUP_REMOVED lines=10> */
[C---:B--2---:R-:W-:Y:S08]  /*5e30*/  HMMA.16816.F32.BF16 R20, R164.reuse, R148, R20 ;  /* 0x00000094a414723c */ /* 0x044ff00000041814 */
[C---:B------:R-:W-:Y:S01]  /*5e40*/  HMMA.16816.F32.BF16 R24, R164.reuse, R150, R24 ;  /* 0x00000096a418723c */ /* 0x040fe20000041818 */
[----:B------:R-:W2:Y:S07]  /*5e50*/  LDSM.16.M88.4 R148, [R188+UR4+0x11100] ;  /* 0x01110004bc94783b */ /* 0x000eae0008000200 */
[C---:B------:R-:W-:Y:S08]  /*5e60*/  HMMA.16816.F32.BF16 R28, R164.reuse, R156, R28 ;  /* 0x0000009ca41c723c */ /* 0x040ff0000004181c */
[----:B------:R-:W-:Y:S01]  /*5e70*/  HMMA.16816.F32.BF16 R32, R164, R158, R32 ;  /* 0x0000009ea420723c */ /* 0x000fe20000041820 */
[----:B------:R-:W1:Y:S07]  /*5e80*/  LDSM.16.M88.4 R156, [R188+UR4+0x11900] ;  /* 0x01190004bc9c783b */ /* 0x000e6e0008000200 */
[C---:B---3--:R-:W-:Y:S01]  /*5e90*/  HMMA.16816.F32.BF16 R4, R160.reuse, R168, R4 ;  /* 0x000000a8a004723c */ /* 0x048fe20000041804 */
[----:B------:R-:W3:Y:S07]  /*5ea0*/  LDSM.16.M88.4 R164, [R186+0x8000] ;  /* 0x00800000baa4783b */ /* 0x000eee0000000200 */
        /* <DEDUP_REMOVED lines=11> */
[----:B------:R-:W3:Y:S01]  /*5f60*/  LDSM.16.M88.4 R160, [R185+0x8000] ;  /* 0x00800000b9a0783b */ /* 0x000ee20000000200 */
        /* <DEDUP_REMOVED lines=9> */
[C---:B------:R-:W-:Y:S08]  /*6000*/  HMMA.16816.F32.BF16 R28, R172.reuse, R156, R28 ;  /* 0x0000009cac1c723c */ /* 0x040ff0000004181c */
[----:B------:R-:W-:Y:S01]  /*6010*/  HMMA.16816.F32.BF16 R32, R172, R158, R32 ;  /* 0x0000009eac20723c */ /* 0x000fe20000041820 */
[----:B------:R-:W1:Y:S07]  /*6020*/  LDSM.16.M88.4 R156, [R0+0x11900] ;  /* 0x01190000009c783b */ /* 0x000e6e0000000200 */
[----:B------:R-:W1:Y:S01]  /*6030*/  LDSM.16.M88.4 R172, [R184+0x8000] ;  /* 0x00800000b8ac783b */ /* 0x000e620000000200 */
[C---:B---3--:R-:W-:Y:S08]  /*6040*/  HMMA.16816.F32.BF16 R4, R164.reuse, R176, R4 ;  /* 0x000000b0a404723c */ /* 0x048ff00000041804 */
[C---:B------:R-:W-:Y:S08]  /*6050*/  HMMA.16816.F32.BF16 R8, R164.reuse, R178, R8 ;  /* 0x000000b2a408723c */ /* 0x040ff00000041808 */
[C---:B----4-:R-:W-:Y:S08]  /*6060*/  HMMA.16816.F32.BF16 R12, R164.reuse, R140, R12 ;  /* 0x0000008ca40c723c */ /* 0x050ff0000004180c */
[C---:B------:R-:W-:Y:S01]  /*6070*/  HMMA.16816.F32.BF16 R16, R164.reuse, R142, R16 ;  /* 0x0000008ea410723c */ /* 0x040fe20000041810 */
[----:B------:R-:W-:Y:S07]  /*6080*/  LDSM.16.M88.4 R140, [R191+0x11100] ;  /* 0x01110000bf8c783b */ /* 0x000fee0000000200 */
[C---:B------:R-:W-:Y:S08]  /*6090*/  HMMA.16816.F32.BF16 R20, R164.reuse, R144, R20 ;  /* 0x00000090a414723c */ /* 0x040ff00000041814 */
        /* <DEDUP_REMOVED lines=8> */
[C---:B--2---:R-:W-:Y:S08]  /*6120*/  HMMA.16816.F32.BF16 R20, R160.reuse, R148, R20 ;  /* 0x00000094a014723c */ /* 0x044ff00000041814 */
        /* <DEDUP_REMOVED lines=32> */
[----:B------:R2:W1:Y:S01]  /*6330*/  MUFU.TANH R232, R240 ;  /* 0x000000f000e87308 */ /* 0x0004620000002400 */
[----:B------:R-:W5:Y:S02]  /*6340*/  SHFL.IDX PT, R173, R249, RZ, 0x1c1f ;  /* 0x001c1ffff9ad7589 */ /* 0x000f6400000e0000 */
        /* <DEDUP_REMOVED lines=12> */
[----:B------:R-:W-:Y:S01]  /*6410*/  FMUL.FTZ R239, R30, c[0x0][0x320] ;  /* 0x0000c8001eef7a20 */ /* 0x000fe20000410000 */
[-C--:B-----5:R-:W-:Y:S01]  /*6420*/  IADD3 R248, R246, R173.reuse, RZ ;  /* 0x000000adf6f87210 */ /* 0x0a0fe20007ffe0ff */
[----:B------:R-:W-:Y:S01]  /*6430*/  FMUL.FTZ R238, R31, c[0x0][0x320] ;  /* 0x0000c8001fee7a20 */ /* 0x000fe20000410000 */
[----:B------:R-:W-:Y:S01]  /*6440*/  IADD3 R247, R245, R173, RZ ;  /* 0x000000adf5f77210 */ /* 0x000fe20007ffe0ff */
[----:B------:R-:W-:Y:S01]  /*6450*/  FMUL.FTZ R243, R32, c[0x0][0x320] ;  /* 0x0000c80020f37a20 */ /* 0x000fe20000410000 */
[----:B------:R-:W1:Y:S01]  /*6460*/  MUFU.TANH R176, R176 ;  /* 0x000000b000b07308 */ /* 0x000e620000002400 */
[----:B------:R-:W-:Y:S02]  /*6470*/  FMUL.FTZ R242, R33, c[0x0][0x320] ;  /* 0x0000c80021f27a20 */ /* 0x000fe40000410000 */
[----:B------:R-:W-:Y:S02]  /*6480*/  FMUL.FTZ R241, R34, c[0x0][0x320] ;  /* 0x0000c80022f17a20 */ /* 0x000fe40000410000 */
[----:B--2---:R-:W-:Y:S05]  /*6490*/  FMUL.FTZ R240, R35, c[0x0][0x320] ;  /* 0x0000c80023f07a20 */ /* 0x004fea0000410000 */
        /* <DEDUP_REMOVED lines=24> */
[----:B------:R-:W-:-:S05]  /*6620*/  @!P3 BRA `(.L_x_882) ;  /* 0x000001800000b947 */ /* 0x000fca0003800000 */
[----:B--234-:R-:W-:Y:S01]  /*6630*/  IADD3 R5, -R203, R194, R173 ;  /* 0x000000c2cb057210 */ /* 0x01cfe20007ffe1ad */
[----:B------:R-:W-:Y:S03]  /*6640*/  BSSY B0, `(.L_x_883) ;  /* 0x0000011000007945 */ /* 0x000fe60003800000 */
        /* <DEDUP_REMOVED lines=11> */
.L_x_884:
[----:B------:R-:W-:Y:S04]  /*6700*/  MOV R0, c[0x0][0x32c] ;  /* 0x0000cb0000007a02 */ /* 0x000fe80000000f00 */
[----:B------:R-:W-:Y:S11]  /*6710*/  ISETP.NE.AND P0, PT, R0, 0x1, PT ;  /* 0x000000010000780c */ /* 0x000ff60003f05270 */
[----:B------:R-:W-:Y:S02]  /*6720*/  @!UPT UIADD3 URZ, URZ, URZ, URZ ;  /* 0x0000003f3f3ff290 */ /* 0x000fe4000fffe03f */
[----:B------:R-:W-:Y:S05]  /*6730*/  @P0 IMAD.HI.U32 R0, R5, c[0x0][0x330], RZ ;  /* 0x0000cc0005000a27 */ /* 0x000fea00078e00ff */
[----:B------:R-:W-:Y:S02]  /*6740*/  @P0 SHF.R.U32.HI R5, RZ, c[0x0][0x334], R0 ;  /* 0x0000cd00ff050a19 */ /* 0x000fe40000011600 */
.L_x_885:
[----:B------:R-:W-:Y:S05]  /*6750*/  BSYNC B0 ;  /* 0x0000000000007941 */ /* 0x000fea0003800000 */
.L_x_883:
[----:B------:R-:W-:Y:S04]  /*6760*/  IMAD R0, R5, c[0x0][0x32c], -R244 ;  /* 0x0000cb0005007a24 */ /* 0x000fe800078e0af4 */
[----:B------:R-:W-:Y:S05]  /*6770*/  IMAD.IADD R0, R0, 0x1, -R211 ;  /* 0x0000000100007824 */ /* 0x000fea00078e0ad3 */
[----:B------:R-:W-:Y:S02]  /*6780*/  IADD3 R5, R0, c[0x0][0x32c], RZ ;  /* 0x0000cb0000057a10 */ /* 0x000fe40007ffe0ff */
[----:B------:R-:W-:Y:S02]  /*6790*/  IMNMX R247, R247, R0, !PT ;  /* 0x00000000f7f77217 */ /* 0x000fe40007800200 */
[----:B------:R-:W-:Y:S02]  /*67a0*/  IMNMX R248, R248, R5, PT ;  /* 0x00000005f8f87217 */ /* 0x000fe40003800200 */
.L_x_882:
[----:B--234-:R-:W-:Y:S01]  /*67b0*/  ISETP.GT.AND P2, PT, R220, -0x1, PT ;  /* 0xffffffffdc00780c */ /* 0x01cfe20003f44270 */
[----:B------:R-:W2:Y:S03]  /*67c0*/  SHFL.IDX PT, R0, R249, 0x1, 0x1c1f ;  /* 0x003c1f00f9007f89 */ /* 0x000ea600000e0000 */
[----:B------:R-:W-:Y:S04]  /*67d0*/  ISETP.GT.AND P0, PT, R247, RZ, P2 ;  /* 0x000000fff700720c */ /* 0x000fe80001704270 */
[C---:B------:R-:W-:Y:S04]  /*67e0*/  ISETP.LT.OR P0, PT, R248.reuse, 0x1, P0 ;  /* 0x00000001f800780c */ /* 0x040fe80000701670 */
[----:B------:R-:W-:Y:S02]  /*67f0*/  FSEL R9, R165, -INF , !P0 ;  /* 0xff800000a5097808 */ /* 0x000fe40004000000 */
[----:B------:R-:W-:Y:S04]  /*6800*/  ISETP.GT.AND P0, PT, R247, 0x1, P2 ;  /* 0x00000001f700780c */ /* 0x000fe80001704270 */
[----:B------:R-:W-:Y:S04]  /*6810*/  ISETP.LT.OR P0, PT, R248, 0x2, P0 ;  /* 0x00000002f800780c */ /* 0x000fe80000701670 */
[----:B------:R-:W-:Y:S02]  /*6820*/  FSEL R5, R167, -INF , !P0 ;  /* 0xff800000a7057808 */ /* 0x000fe40004000000 */
[----:B------:R-:W-:Y:S01]  /*6830*/  ISETP.GT.AND P0, PT, R247, 0x8, P2 ;  /* 0x00000008f700780c */ /* 0x000fe20001704270 */
[--C-:B--2---:R-:W-:Y:S02]  /*6840*/  IMAD.IADD R246, R246, 0x1, R0.reuse ;  /* 0x00000001f6f67824 */ /* 0x104fe400078e0200 */
[----:B------:R-:W-:Y:S01]  /*6850*/  IMAD.IADD R245, R245, 0x1, R0 ;  /* 0x00000001f5f57824 */ /* 0x000fe200078e0200 */
[C---:B------:R-:W-:Y:S04]  /*6860*/  ISETP.LT.OR P0, PT, R248.reuse, 0x9, P0 ;  /* 0x00000009f800780c */ /* 0x040fe80000701670 */
[----:B-1----:R-:W-:Y:S02]  /*6870*/  FSEL R169, R169, -INF , !P0 ;  /* 0xff800000a9a97808 */ /* 0x002fe40004000000 */
[C---:B------:R-:W-:Y:S04]  /*6880*/  ISETP.GT.AND P0, PT, R247.reuse, 0x9, P2 ;  /* 0x00000009f700780c */ /* 0x040fe80001704270 */
[----:B------:R-:W-:Y:S04]  /*6890*/  ISETP.LT.OR P0, PT, R248, 0xa, P0 ;  /* 0x0000000af800780c */ /* 0x000fe80000701670 */
[----:B------:R-:W-:Y:S02]  /*68a0*/  FSEL R7, R176, -INF , !P0 ;  /* 0xff800000b0077808 */ /* 0x000fe40004000000 */
[----:B------:R-:W-:Y:S04]  /*68b0*/  ISETP.GT.AND P0, PT, R247, 0x10, P2 ;  /* 0x00000010f700780c */ /* 0x000fe80001704270 */
[C---:B------:R-:W-:Y:S04]  /*68c0*/  ISETP.LT.OR P0, PT, R248.reuse, 0x11, P0 ;  /* 0x00000011f800780c */ /* 0x040fe80000701670 */
[----:B------:R-:W-:Y:S02]  /*68d0*/  FSEL R165, R181, -INF , !P0 ;  /* 0xff800000b5a57808 */ /* 0x000fe40004000000 */
[----:B------:R-:W-:Y:S04]  /*68e0*/  ISETP.GT.AND P0, PT, R247, 0x11, P2 ;  /* 0x00000011f700780c */ /* 0x000fe80001704270 */
[C---:B------:R-:W-:Y:S04]  /*68f0*/  ISETP.LT.OR P0, PT, R248.reuse, 0x12, P0 ;  /* 0x00000012f800780c */ /* 0x040fe80000701670 */
[----:B------:R-:W-:Y:S02]  /*6900*/  FSEL R167, R177, -INF , !P0 ;  /* 0xff800000b1a77808 */ /* 0x000fe40004000000 */
[C---:B------:R-:W-:Y:S04]  /*6910*/  ISETP.GT.AND P0, PT, R247.reuse, 0x18, P2 ;  /* 0x00000018f700780c */ /* 0x040fe80001704270 */
[----:B------:R-:W-:Y:S04]  /*6920*/  ISETP.LT.OR P0, PT, R248, 0x19, P0 ;  /* 0x00000019f800780c */ /* 0x000fe80000701670 */
[----:B------:R-:W-:Y:S02]  /*6930*/  FSEL R143, R182, -INF , !P0 ;  /* 0xff800000b68f7808 */ /* 0x000fe40004000000 */
[C---:B------:R-:W-:Y:S04]  /*6940*/  ISETP.GT.AND P0, PT, R247.reuse, 0x19, P2 ;  /* 0x00000019f700780c */ /* 0x040fe80001704270 */
[----:B------:R-:W-:Y:S04]  /*6950*/  ISETP.LT.OR P0, PT, R248, 0x1a, P0 ;  /* 0x0000001af800780c */ /* 0x000fe80000701670 */
        /* <DEDUP_REMOVED lines=22> */
[----:B------:R-:W-:Y:S04]  /*6ac0*/  ISETP.GT.AND P0, PT, R247, 0x39, P2 ;  /* 0x00000039f700780c */ /* 0x000fe80001704270 */
[----:B------:R-:W-:Y:S04]  /*6ad0*/  ISETP.LT.OR P0, PT, R248, 0x3a, P0 ;  /* 0x0000003af800780c */ /* 0x000fe80000701670 */
[----:B------:R-:W-:Y:S01]  /*6ae0*/  FSEL R147, R242, -INF , !P0 ;  /* 0xff800000f2937808 */ /* 0x000fe20004000000 */
[----:B------:R-:W-:-:S05]  /*6af0*/  @!P3 BRA `(.L_x_886) ;  /* 0x000001800000b947 */ /* 0x000fca0003800000 */
[----:B------:R-:W-:Y:S01]  /*6b00*/  IADD3 R11, -R203, R194, R0 ;  /* 0x000000c2cb0b7210 */ /* 0x000fe20007ffe100 */
        /* <DEDUP_REMOVED lines=12> */
.L_x_888:
[----:B------:R-:W-:Y:S04]  /*6bd0*/  MOV R0, c[0x0][0x32c] ;  /* 0x0000cb0000007a02 */ /* 0x000fe80000000f00 */
[----:B------:R-:W-:Y:S11]  /*6be0*/  ISETP.NE.AND P0, PT, R0, 0x1, PT ;  /* 0x000000010000780c */ /* 0x000ff60003f05270 */
[----:B------:R-:W-:Y:S02]  /*6bf0*/  @!UPT UIADD3 URZ, URZ, URZ, URZ ;  /* 0x0000003f3f3ff290 */ /* 0x000fe4000fffe03f */
[----:B------:R-:W-:Y:S05]  /*6c00*/  @P0 IMAD.HI.U32 R0, R11, c[0x0][0x330], RZ ;  /* 0x0000cc000b000a27 */ /* 0x000fea00078e00ff */
[----:B------:R-:W-:Y:S02]  /*6c10*/  @P0 SHF.R.U32.HI R11, RZ, c[0x0][0x334], R0 ;  /* 0x0000cd00ff0b0a19 */ /* 0x000fe40000011600 */
.L_x_889:
[----:B------:R-:W-:Y:S05]  /*6c20*/  BSYNC B0 ;  /* 0x0000000000007941 */ /* 0x000fea0003800000 */
.L_x_887:
[----:B------:R-:W-:Y:S04]  /*6c30*/  IMAD R244, R11, c[0x0][0x32c], -R244 ;  /* 0x0000cb000bf47a24 */ /* 0x000fe800078e0af4 */
[----:B------:R-:W-:Y:S05]  /*6c40*/  IMAD.IADD R244, R244, 0x1, -R211 ;  /* 0x00000001f4f47824 */ /* 0x000fea00078e0ad3 */
[----:B------:R-:W-:Y:S02]  /*6c50*/  IADD3 R11, R244, c[0x0][0x32c], RZ ;  /* 0x0000cb00f40b7a10 */ /* 0x000fe40007ffe0ff */
[----:B------:R-:W-:Y:S02]  /*6c60*/  IMNMX R245, R245, R244, !PT ;  /* 0x000000f4f5f57217 */ /* 0x000fe40007800200 */
[----:B------:R-:W-:Y:S02]  /*6c70*/  IMNMX R246, R246, R11, PT ;  /* 0x0000000bf6f67217 */ /* 0x000fe40003800200 */
.L_x_886:
[----:B------:R-:W-:Y:S01]  /*6c80*/  ISETP.GT.AND P0, PT, R245, RZ, P2 ;  /* 0x000000fff500720c */ /* 0x000fe20001704270 */
[----:B------:R-:W-:Y:S04]  /*6c90*/  DEPBAR.LE SB0, 0x2 ;  /* 0x000080800000791a */ /* 0x000fe80000000000 */
[----:B------:R-:W-:Y:S01]  /*6ca0*/  BAR.SYNC.DEFER_BLOCKING 0x0 ;  /* 0x0000000000007b1d */ /* 0x000fe20000010000 */
[----:B------:R-:W-:Y:S01]  /*6cb0*/  ISETP.LT.OR P0, PT, R246, 0x1, P0 ;  /* 0x00000001f600780c */ /* 0x000fe20000701670 */
[----:B------:R-:W-:Y:S01]  /*6cc0*/  UIADD3 UR7, UR5, 0x1, URZ ;  /* 0x0000000105077890 */ /* 0x000fe2000fffe03f */
[----:B------:R-:W-:Y:S01]  /*6cd0*/  FMNMX.FTZ R0, R9, R132, !PT ;  /* 0x0000008409007209 */ /* 0x000fe20007810000 */
[----:B------:R-:W-:Y:S01]  /*6ce0*/  UISETP.GE.AND UP0, UPT, UR5, 0x1, UPT ;  /* 0x000000010500788c */ /* 0x000fe2000bf06270 */
[----:B------:R-:W-:Y:S02]  /*6cf0*/  FSEL R8, R2, -INF , !P0 ;  /* 0xff80000002087808 */ /* 0x000fe40004000000 */
[----:B------:R-:W-:Y:S01]  /*6d00*/  ISETP.GT.AND P0, PT, R245, 0x1, P2 ;  /* 0x00000001f500780c */ /* 0x000fe20001704270 */
[----:B------:R-:W-:Y:S01]  /*6d10*/  USEL UR5, UR7, URZ, !UP0 ;  /* 0x0000003f07057287 */ /* 0x000fe2000c000000 */
[----:B------:R-:W-:Y:S02]  /*6d20*/  FMNMX.FTZ R0, R5, R0, !PT ;  /* 0x0000000005007209 */ /* 0x000fe40007810000 */
[----:B------:R-:W-:Y:S02]  /*6d30*/  ISETP.LT.OR P0, PT, R246, 0x2, P0 ;  /* 0x00000002f600780c */ /* 0x000fe40000701670 */
[----:B------:R-:W-:Y:S02]  /*6d40*/  FMNMX.FTZ R0, R169, R0, !PT ;  /* 0x00000000a9007209 */ /* 0x000fe40007810000 */
[----:B------:R-:W-:Y:S02]  /*6d50*/  FSEL R6, R164, -INF , !P0 ;  /* 0xff800000a4067808 */ /* 0x000fe40004000000 */
[----:B------:R-:W-:Y:S02]  /*6d60*/  ISETP.GT.AND P0, PT, R245, 0x8, P2 ;  /* 0x00000008f500780c */ /* 0x000fe40001704270 */
[----:B------:R-:W-:Y:S02]  /*6d70*/  FMNMX.FTZ R0, R7, R0, !PT ;  /* 0x0000000007007209 */ /* 0x000fe40007810000 */
[----:B------:R-:W-:Y:S02]  /*6d80*/  ISETP.LT.OR P0, PT, R246, 0x9, P0 ;  /* 0x00000009f600780c */ /* 0x000fe40000701670 */
[----:B------:R-:W-:Y:S01]  /*6d90*/  FMNMX.FTZ R0, R165, R0, !PT ;  /* 0x00000000a5007209 */ /* 0x000fe20007810000 */
[----:B------:R-:W-:Y:S01]  /*6da0*/  LDSM.16.MT88.4 R28, [R134+UR4+0x100] ;  /* 0x00010004861c783b */ /* 0x000fe20008004200 */
[----:B------:R-:W-:Y:S02]  /*6db0*/  FSEL R166, R166, -INF , !P0 ;  /* 0xff800000a6a67808 */ /* 0x000fe40004000000 */
[----:B------:R-:W-:Y:S02]  /*6dc0*/  ISETP.GT.AND P0, PT, R245, 0x9, P2 ;  /* 0x00000009f500780c */ /* 0x000fe40001704270 */
[----:B------:R-:W-:Y:S02]  /*6dd0*/  FMNMX.FTZ R0, R167, R0, !PT ;  /* 0x00000000a7007209 */ /* 0x000fe40007810000 */
[----:B------:R-:W-:Y:S02]  /*6de0*/  ISETP.LT.OR P0, PT, R246, 0xa, P0 ;  /* 0x0000000af600780c */ /* 0x000fe40000701670 */
[----:B------:R-:W-:Y:S02]  /*6df0*/  FMNMX.FTZ R0, R143, R0, !PT ;  /* 0x000000008f007209 */ /* 0x000fe40007810000 */
        /* <DEDUP_REMOVED lines=45> */
[----:B------:R-:W-:Y:S01]  /*70d0*/  FMNMX.FTZ R13, R176, R13, !PT ;  /* 0x0000000db00d7209 */ /* 0x000fe20007810000 */
[----:B------:R-:W1:Y:S01]  /*70e0*/  SHFL.BFLY PT, R11, R0, 0x2, 0x1f ;  /* 0x0c401f00000b7f89 */ /* 0x000e6200000e0000 */
[----:B------:R-:W-:Y:S02]  /*70f0*/  FSEL R150, R239, -INF , !P0 ;  /* 0xff800000ef967808 */ /* 0x000fe40004000000 */
[----:B------:R-:W-:Y:S02]  /*7100*/  FMNMX.FTZ R13, R174, R13, !PT ;  /* 0x0000000dae0d7209 */ /* 0x000fe40007810000 */
[C---:B------:R-:W-:Y:S02]  /*7110*/  ISETP.GT.AND P0, PT, R245.reuse, 0x31, P2 ;  /* 0x00000031f500780c */ /* 0x040fe40001704270 */
[----:B------:R-:W-:Y:S02]  /*7120*/  FMNMX.FTZ R13, R154, R13, !PT ;  /* 0x0000000d9a0d7209 */ /* 0x000fe40007810000 */
[----:B------:R-:W-:Y:S02]  /*7130*/  ISETP.LT.OR P0, PT, R246, 0x32, P0 ;  /* 0x00000032f600780c */ /* 0x000fe40000701670 */
[C---:B------:R-:W-:Y:S02]  /*7140*/  ISETP.GT.AND P1, PT, R245.reuse, 0x38, P2 ;  /* 0x00000038f500780c */ /* 0x040fe40001724270 */
        /* <DEDUP_REMOVED lines=17> */
[----:B------:R-:W-:Y:S01]  /*7260*/  FMUL.FTZ R152, R2, c[0x0][0x2d0] ;  /* 0x0000b40002987a20 */ /* 0x000fe20000410000 */
[----:B--2---:R-:W-:Y:S04]  /*7270*/  FMNMX.FTZ R11, R15, R0, !PT ;  /* 0x000000000f0b7209 */ /* 0x004fe80007810000 */
[----:B------:R-:W-:Y:S01]  /*7280*/  FSEL R152, R152, RZ, P0 ;  /* 0x000000ff98987208 */ /* 0x000fe20000000000 */
[----:B------:R-:W-:Y:S04]  /*7290*/  LDSM.16.MT88.4 R12, [R135+UR4+0x100] ;  /* 0x00010004870c783b */ /* 0x000fe80008004200 */
[--C-:B------:R-:W-:Y:S01]  /*72a0*/  FFMA.FTZ R159, R5, c[0x0][0x2d0], -R152.reuse ;  /* 0x0000b400059f7a23 */ /* 0x100fe20000010898 */
[----:B------:R-:W-:Y:S01]  /*72b0*/  FSEL R5, R2, RZ, P0 ;  /* 0x000000ff02057208 */ /* 0x000fe20000000000 */
[--C-:B------:R-:W-:Y:S02]  /*72c0*/  FFMA.FTZ R162, R9, c[0x0][0x2d0], -R152.reuse ;  /* 0x0000b40009a27a23 */ /* 0x100fe40000010898 */
[----:B------:R-:W1:Y:S01]  /*72d0*/  SHFL.BFLY PT, R0, R11, 0x1, 0x1f ;  /* 0x0c201f000b007f89 */ /* 0x000e6200000e0000 */
[----:B------:R-:W-:Y:S01]  /*72e0*/  FFMA.FTZ R160, R169, c[0x0][0x2d0], -R152 ;  /* 0x0000b400a9a07a23 */ /* 0x000fe20000010898 */
[----:B------:R-:W-:Y:S01]  /*72f0*/  MUFU.EX2 R159, R159 ;  /* 0x0000009f009f7308 */ /* 0x000fe20000000800 */
[----:B------:R-:W-:Y:S02]  /*7300*/  FADD.FTZ R4, -R5, R132 ;  /* 0x0000008405047221 */ /* 0x000fe40000010100 */
[--C-:B------:R-:W-:Y:S02]  /*7310*/  FFMA.FTZ R157, R7, c[0x0][0x2d0], -R152.reuse ;  /* 0x0000b400079d7a23 */ /* 0x100fe40000010898 */
[----:B------:R-:W-:Y:S02]  /*7320*/  FMUL.FTZ R132, R4, c[0x0][0x2d0] ;  /* 0x0000b40004847a20 */ /* 0x000fe40000410000 */
[--C-:B------:R-:W-:Y:S02]  /*7330*/  FFMA.FTZ R182, R155, c[0x0][0x2d0], -R152.reuse ;  /* 0x0000b4009bb67a23 */ /* 0x100fe40000010898 */
[--C-:B------:R-:W-:Y:S01]  /*7340*/  FFMA.FTZ R181, R151, c[0x0][0x2d0], -R152.reuse ;  /* 0x0000b40097b57a23 */ /* 0x100fe20000010898 */
[----:B------:R-:W2:Y:S01]  /*7350*/  MUFU.EX2 R162, R162 ;  /* 0x000000a200a27308 */ /* 0x000ea20000000800 */
[--C-:B------:R-:W-:Y:S02]  /*7360*/  FFMA.FTZ R183, R149, c[0x0][0x2d0], -R152.reuse ;  /* 0x0000b40095b77a23 */ /* 0x100fe40000010898 */
[--C-:B------:R-:W-:Y:S02]  /*7370*/  FFMA.FTZ R165, R165, c[0x0][0x2d0], -R152.reuse ;  /* 0x0000b400a5a57a23 */ /* 0x100fe40000010898 */
[--C-:B------:R-:W-:Y:S02]  /*7380*/  FFMA.FTZ R173, R173, c[0x0][0x2d0], -R152.reuse ;  /* 0x0000b400adad7a23 */ /* 0x100fe40000010898 */
[--C-:B------:R-:W-:Y:S02]  /*7390*/  FFMA.FTZ R180, R177, c[0x0][0x2d0], -R152.reuse ;  /* 0x0000b400b1b47a23 */ /* 0x100fe40000010898 */
[--C-:B------:R-:W-:Y:S01]  /*73a0*/  FFMA.FTZ R175, R175, c[0x0][0x2d0], -R152.reuse ;  /* 0x0000b400afaf7a23 */ /* 0x100fe20000010898 */
[----:B------:R-:W-:Y:S01]  /*73b0*/  MUFU.EX2 R160, R160 ;  /* 0x000000a000a07308 */ /* 0x000fe20000000800 */
[----:B-1----:R-:W-:Y:S04]  /*73c0*/  FMNMX.FTZ R0, R11, R0, !PT ;  /* 0x000000000b007209 */ /* 0x002fe80007810000 */
[C---:B------:R-:W-:Y:S01]  /*73d0*/  FSETP.NEU.FTZ.AND P0, PT, R0.reuse, -INF , PT ;  /* 0xff8000000000780b */ /* 0x040fe20003f1d000 */
[C---:B------:R-:W-:Y:S03]  /*73e0*/  FMUL.FTZ R145, R0.reuse, c[0x0][0x2d0] ;  /* 0x0000b40000917a20 */ /* 0x040fe60000410000 */
[----:B------:R-:W-:Y:S01]  /*73f0*/  FSEL R4, R0, RZ, P0 ;  /* 0x000000ff00047208 */ /* 0x000fe20000000000 */
[----:B------:R-:W1:Y:S01]  /*7400*/  MUFU.EX2 R157, R157 ;  /* 0x0000009d009d7308 */ /* 0x000e620000000800 */
[----:B------:R-:W-:Y:S02]  /*7410*/  FSEL R145, R145, RZ, P0 ;  /* 0x000000ff91917208 */ /* 0x000fe40000000000 */
[----:B--2---:R-:W-:Y:S01]  /*7420*/  F2FP.BF16.PACK_AB R136, R159, R162 ;  /* 0x000000a29f88723e */ /* 0x004fe200000010ff */
[----:B------:R-:W-:Y:S02]  /*7430*/  FADD.FTZ R4, -R4, R3 ;  /* 0x0000000304047221 */ /* 0x000fe40000010100 */
[--C-:B------:R-:W-:Y:S02]  /*7440*/  FFMA.FTZ R164, R8, c[0x0][0x2d0], -R145.reuse ;  /* 0x0000b40008a47a23 */ /* 0x100fe40000010891 */
[--C-:B------:R-:W-:Y:S02]  /*7450*/  FFMA.FTZ R163, R6, c[0x0][0x2d0], -R145.reuse ;  /* 0x0000b40006a37a23 */ /* 0x100fe40000010891 */
[--C-:B------:R-:W-:Y:S01]  /*7460*/  FFMA.FTZ R158, R166, c[0x0][0x2d0], -R145.reuse ;  /* 0x0000b400a69e7a23 */ /* 0x100fe20000010891 */
[----:B------:R-:W2:Y:S01]  /*7470*/  MUFU.EX2 R132, R132 ;  /* 0x0000008400847308 */ /* 0x000ea20000000800 */
[--C-:B------:R-:W-:Y:S02]  /*7480*/  FFMA.FTZ R161, R168, c[0x0][0x2d0], -R145.reuse ;  /* 0x0000b400a8a17a23 */ /* 0x100fe40000010891 */
[----:B------:R-:W-:Y:S01]  /*7490*/  FMUL.FTZ R3, R4, c[0x0][0x2d0] ;  /* 0x0000b40004037a20 */ /* 0x000fe20000410000 */
[----:B------:R-:W-:Y:S01]  /*74a0*/  IADD3 R4, R135, UR4, RZ ;  /* 0x0000000487047c10 */ /* 0x000fe2000fffe0ff */
[--C-:B------:R-:W-:Y:S02]  /*74b0*/  FFMA.FTZ R168, R141, c[0x0][0x2d0], -R152.reuse ;  /* 0x0000b4008da87a23 */ /* 0x100fe40000010898 */
[--C-:B------:R-:W-:Y:S01]  /*74c0*/  FFMA.FTZ R171, R142, c[0x0][0x2d0], -R145.reuse ;  /* 0x0000b4008eab7a23 */ /* 0x100fe20000010891 */
[----:B------:R-:W-:Y:S01]  /*74d0*/  IADD3 R133, R187, R4, RZ ;  /* 0x00000004bb857210 */ /* 0x000fe20007ffe0ff */
[--C-:B------:R-:W-:Y:S01]  /*74e0*/  FFMA.FTZ R179, R154, c[0x0][0x2d0], -R145.reuse ;  /* 0x0000b4009ab37a23 */ /* 0x100fe20000010891 */
[----:B------:R-:W-:Y:S01]  /*74f0*/  MUFU.EX2 R164, R164 ;  /* 0x000000a400a47308 */ /* 0x000fe20000000800 */
[--C-:B------:R-:W-:Y:S02]  /*7500*/  FFMA.FTZ R191, R150, c[0x0][0x2d0], -R145.reuse ;  /* 0x0000b40096bf7a23 */ /* 0x100fe40000010891 */
[----:B------:R-:W3:Y:S01]  /*7510*/  LDSM.16.MT88.4 R20, [R133+0x100] ;  /* 0x000100008514783b */ /* 0x000ee20000004200 */
[----:B-1----:R-:W-:Y:S01]  /*7520*/  F2FP.BF16.PACK_AB R138, R157, R160 ;  /* 0x000000a09d8a723e */ /* 0x002fe200000010ff */
[--C-:B------:R-:W-:Y:S02]  /*7530*/  FFMA.FTZ R232, R148, c[0x0][0x2d0], -R145.reuse ;  /* 0x0000b40094e87a23 */ /* 0x100fe40000010891 */
[--C-:B------:R-:W-:Y:S02]  /*7540*/  FFMA.FTZ R233, R146, c[0x0][0x2d0], -R145.reuse ;  /* 0x0000b40092e97a23 */ /* 0x100fe40000010891 */
[--C-:B------:R-:W-:Y:S01]  /*7550*/  FFMA.FTZ R166, R167, c[0x0][0x2d0], -R152.reuse ;  /* 0x0000b400a7a67a23 */ /* 0x100fe20000010898 */
[----:B------:R-:W1:Y:S01]  /*7560*/  MUFU.EX2 R163, R163 ;  /* 0x000000a300a37308 */ /* 0x000e620000000800 */
[----:B------:R-:W-:Y:S01]  /*7570*/  LDSM.16.MT88.4 R148, [R135+UR4+0x3900] ;  /* 0x003900048794783b */ /* 0x000fe20008004200 */
[--C-:B------:R-:W-:Y:S02]  /*7580*/  FFMA.FTZ R167, R143, c[0x0][0x2d0], -R152.reuse ;  /* 0x0000b4008fa77a23 */ /* 0x100fe40000010898 */
[C---:B--2---:R-:W-:Y:S02]  /*7590*/  FMUL.FTZ R4, R132.reuse, R128 ;  /* 0x0000008084047220 */ /* 0x044fe40000410000 */
[C---:B------:R-:W-:Y:S02]  /*75a0*/  FMUL.FTZ R5, R132.reuse, R129 ;  /* 0x0000008184057220 */ /* 0x040fe40000410000 */
[C---:B------:R-:W-:Y:S02]  /*75b0*/  FMUL.FTZ R8, R132.reuse, R124 ;  /* 0x0000007c84087220 */ /* 0x040fe40000410000 */
        /* <DEDUP_REMOVED lines=8> */
[C---:B------:R-:W-:Y:S01]  /*7640*/  FMUL.FTZ R33, R132.reuse, R101 ;  /* 0x0000006584217220 */ /* 0x040fe20000410000 */
[----:B-1----:R-:W-:Y:S01]  /*7650*/  F2FP.BF16.PACK_AB R137, R163, R164 ;  /* 0x000000a4a389723e */ /* 0x002fe200000010ff */
[C---:B------:R-:W-:Y:S02]  /*7660*/  FMUL.FTZ R36, R132.reuse, R36 ;  /* 0x0000002484247220 */ /* 0x040fe40000410000 */
[C---:B------:R-:W-:Y:S02]  /*7670*/  FMUL.FTZ R37, R132.reuse, R37 ;  /* 0x0000002584257220 */ /* 0x040fe40000410000 */
[C---:B------:R-:W-:Y:S01]  /*7680*/  FMUL.FTZ R40, R132.reuse, R40 ;  /* 0x0000002884287220 */ /* 0x040fe20000410000 */
[----:B------:R-:W1:Y:S01]  /*7690*/  MUFU.EX2 R3, R3 ;  /* 0x0000000300037308 */ /* 0x000e620000000800 */
[C---:B------:R-:W-:Y:S02]  /*76a0*/  FMUL.FTZ R41, R132.reuse, R41 ;  /* 0x0000002984297220 */ /* 0x040fe40000410000 */
[C---:B------:R-:W-:Y:S02]  /*76b0*/  FMUL.FTZ R44, R132.reuse, R44 ;  /* 0x0000002c842c7220 */ /* 0x040fe40000410000 */
        /* <DEDUP_REMOVED lines=20> */
[----:B------:R-:W-:Y:S02]  /*7800*/  LDSM.16.MT88.4 R124, [R135+UR4+0x2900] ;  /* 0x00290004877c783b */ /* 0x000fe40008004200 */
[C---:B------:R-:W-:Y:S02]  /*7810*/  FMUL.FTZ R18, R3.reuse, R118 ;  /* 0x0000007603127220 */ /* 0x040fe40000410000 */
[C---:B------:R-:W-:Y:S01]  /*7820*/  FMUL.FTZ R12, R132.reuse, R120 ;  /* 0x00000078840c7220 */ /* 0x040fe20000410000 */
[C---:B------:R-:W-:Y:S01]  /*7830*/  HMMA.16816.F32.BF16 R8, R136.reuse, R14, R8 ;  /* 0x0000000e8808723c */ /* 0x040fe20000041808 */
[----:B------:R-:W1:Y:S03]  /*7840*/  MUFU.EX2 R168, R168 ;  /* 0x000000a800a87308 */ /* 0x000e660000000800 */
[C---:B------:R-:W-:Y:S02]  /*7850*/  FMUL.FTZ R13, R132.reuse, R121 ;  /* 0x00000079840d7220 */ /* 0x040fe40000410000 */
[C---:B------:R-:W-:Y:S02]  /*7860*/  FMUL.FTZ R19, R3.reuse, R119 ;  /* 0x0000007703137220 */ /* 0x040fe40000410000 */
[C---:B------:R-:W-:Y:S01]  /*7870*/  FMUL.FTZ R14, R3.reuse, R122 ;  /* 0x0000007a030e7220 */ /* 0x040fe20000410000 */
[----:B------:R-:W-:Y:S02]  /*7880*/  LDSM.16.MT88.4 R116, [R133+0x900] ;  /* 0x000900008574783b */ /* 0x000fe40000004200 */
[----:B------:R-:W-:Y:S01]  /*7890*/  MUFU.EX2 R171, R171 ;  /* 0x000000ab00ab7308 */ /* 0x000fe20000000800 */
[C---:B------:R-:W-:Y:S02]  /*78a0*/  FMUL.FTZ R15, R3.reuse, R123 ;  /* 0x0000007b030f7220 */ /* 0x040fe40000410000 */
[C---:B------:R-:W-:Y:S02]  /*78b0*/  FMUL.FTZ R26, R3.reuse, R110 ;  /* 0x0000006e031a7220 */ /* 0x040fe40000410000 */
[C---:B------:R-:W-:Y:S01]  /*78c0*/  FMUL.FTZ R27, R3.reuse, R111 ;  /* 0x0000006f031b7220 */ /* 0x040fe20000410000 */
[----:B------:R-:W4:Y:S01]  /*78d0*/  LDSM.16.MT88.4 R120, [R156+0x100] ;  /* 0x000100009c78783b */ /* 0x000f220000004200 */
[C---:B------:R-:W-:Y:S01]  /*78e0*/  FMUL.FTZ R34, R3.reuse, R102 ;  /* 0x0000006603227220 */ /* 0x040fe20000410000 */
[C---:B---3--:R-:W-:Y:S02]  /*78f0*/  HMMA.16816.F32.BF16 R12, R136.reuse, R20, R12 ;  /* 0x00000014880c723c */ /* 0x048fe4000004180c */
[----:B------:R-:W-:Y:S01]  /*7900*/  MUFU.EX2 R173, R173 ;  /* 0x000000ad00ad7308 */ /* 0x000fe20000000800 */
[C---:B------:R-:W-:Y:S02]  /*7910*/  FMUL.FTZ R35, R3.reuse, R103 ;  /* 0x0000006703237220 */ /* 0x040fe40000410000 */
[C---:B------:R-:W-:Y:S01]  /*7920*/  FMUL.FTZ R38, R3.reuse, R38 ;  /* 0x0000002603267220 */ /* 0x040fe20000410000 */
[----:B------:R-:W-:Y:S01]  /*7930*/  LDSM.16.MT88.4 R100, [R134+UR4+0x2100] ;  /* 0x002100048664783b */ /* 0x000fe20008004200 */
[C---:B------:R-:W-:Y:S01]  /*7940*/  FMUL.FTZ R20, R132.reuse, R112 ;  /* 0x0000007084147220 */ /* 0x040fe20000410000 */
[C---:B------:R-:W-:Y:S04]  /*7950*/  HMMA.16816.F32.BF16 R16, R136.reuse, R22, R16 ;  /* 0x000000168810723c */ /* 0x040fe80000041810 */
[C---:B------:R-:W-:Y:S01]  /*7960*/  FMUL.FTZ R21, R132.reuse, R113 ;  /* 0x0000007184157220 */ /* 0x040fe20000410000 */
[----:B------:R-:W-:Y:S01]  /*7970*/  MUFU.EX2 R180, R180 ;  /* 0x000000b400b47308 */ /* 0x000fe20000000800 */
[C---:B------:R-:W-:Y:S01]  /*7980*/  FMUL.FTZ R39, R3.reuse, R39 ;  /* 0x0000002703277220 */ /* 0x040fe20000410000 */
[----:B------:R-:W-:Y:S01]  /*7990*/  LDSM.16.MT88.4 R108, [R156+0x2100] ;  /* 0x002100009c6c783b */ /* 0x000fe20000004200 */
[C---:B------:R-:W-:Y:S04]  /*79a0*/  FMUL.FTZ R22, R3.reuse, R114 ;  /* 0x0000007203167220 */ /* 0x040fe80000410000 */
[C---:B------:R-:W-:Y:S02]  /*79b0*/  FMUL.FTZ R23, R3.reuse, R115 ;  /* 0x0000007303177220 */ /* 0x040fe40000410000 */
[C---:B------:R-:W-:Y:S01]  /*79c0*/  FMUL.FTZ R42, R3.reuse, R42 ;  /* 0x0000002a032a7220 */ /* 0x040fe20000410000 */
[----:B------:R-:W3:Y:S01]  /*79d0*/  LDSM.16.MT88.4 R112, [R135+UR4+0x2100] ;  /* 0x002100048770783b */ /* 0x000ee20008004200 */
[C---:B------:R-:W-:Y:S01]  /*79e0*/  FMUL.FTZ R43, R3.reuse, R43 ;  /* 0x0000002b032b7220 */ /* 0x040fe20000410000 */
[----:B------:R-:W-:Y:S01]  /*79f0*/  MUFU.EX2 R175, R175 ;  /* 0x000000af00af7308 */ /* 0x000fe20000000800 */
[C---:B------:R-:W-:Y:S01]  /*7a00*/  FMUL.FTZ R46, R3.reuse, R46 ;  /* 0x0000002e032e7220 */ /* 0x040fe20000410000 */
        /* <DEDUP_REMOVED lines=11> */
[----:B------:R-:W5:Y:S01]  /*7ac0*/  LDSM.16.MT88.4 R104, [R133+0x2100] ;  /* 0x002100008568783b */ /* 0x000f620000004200 */
[C---:B------:R-:W-:Y:S02]  /*7ad0*/  FMUL.FTZ R54, R3.reuse, R54 ;  /* 0x0000003603367220 */ /* 0x040fe40000410000 */
[C---:B------:R-:W-:Y:S02]  /*7ae0*/  FMUL.FTZ R55, R3.reuse, R55 ;  /* 0x0000003703377220 */ /* 0x040fe40000410000 */
[C---:B----4-:R-:W-:Y:S02]  /*7af0*/  HMMA.16816.F32.BF16 R28, R136.reuse, R120, R28 ;  /* 0x00000078881c723c */ /* 0x050fe4000004181c */
[----:B------:R-:W-:Y:S01]  /*7b00*/  MUFU.EX2 R181, R181 ;  /* 0x000000b500b57308 */ /* 0x000fe20000000800 */
[C---:B------:R-:W-:Y:S02]  /*7b10*/  FMUL.FTZ R58, R3.reuse, R58 ;  /* 0x0000003a033a7220 */ /* 0x040fe40000410000 */
[C---:B------:R-:W-:Y:S02]  /*7b20*/  FMUL.FTZ R59, R3.reuse, R59 ;  /* 0x0000003b033b7220 */ /* 0x040fe40000410000 */
[C---:B------:R-:W-:Y:S01]  /*7b30*/  FMUL.FTZ R62, R3.reuse, R62 ;  /* 0x0000003e033e7220 */ /* 0x040fe20000410000 */
[C---:B------:R-:W-:Y:S01]  /*7b40*/  HMMA.16816.F32.BF16 R32, R136.reuse, R122, R32 ;  /* 0x0000007a8820723c */ /* 0x040fe20000041820 */
[----:B------:R-:W-:Y:S03]  /*7b50*/  LDSM.16.MT88.4 R120, [R134+UR4+0x900] ;  /* 0x000900048678783b */ /* 0x000fe60008004200 */
        /* <DEDUP_REMOVED lines=13> */
[C---:B-----5:R-:W-:Y:S03]  /*7c30*/  HMMA.16816.F32.BF16 R44, R136.reuse, R104, R44 ;  /* 0x00000068882c723c */ /* 0x060fe6000004182c */
[C---:B------:R-:W-:Y:S02]  /*7c40*/  FMUL.FTZ R71, R3.reuse, R71 ;  /* 0x0000004703477220 */ /* 0x040fe40000410000 */
[C---:B------:R-:W-:Y:S02]  /*7c50*/  FMUL.FTZ R72, R132.reuse, R72 ;  /* 0x0000004884487220 */ /* 0x040fe40000410000 */
[C---:B------:R-:W-:Y:S01]  /*7c60*/  FMUL.FTZ R73, R132.reuse, R73 ;  /* 0x0000004984497220 */ /* 0x040fe20000410000 */
[C---:B------:R-:W-:Y:S01]  /*7c70*/  HMMA.16816.F32.BF16 R48, R136.reuse, R106, R48 ;  /* 0x0000006a8830723c */ /* 0x040fe20000041830 */
[----:B------:R-:W3:Y:S01]  /*7c80*/  LDSM.16.MT88.4 R104, [R135+UR4+0x4100] ;  /* 0x004100048768783b */ /* 0x000ee20008004200 */
[----:B------:R-:W-:Y:S02]  /*7c90*/  MUFU.EX2 R233, R233 ;  /* 0x000000e900e97308 */ /* 0x000fe40000000800 */
[C---:B------:R-:W-:Y:S02]  /*7ca0*/  FMUL.FTZ R74, R3.reuse, R74 ;  /* 0x0000004a034a7220 */ /* 0x040fe40000410000 */
[C---:B------:R-:W-:Y:S02]  /*7cb0*/  FMUL.FTZ R75, R3.reuse, R75 ;  /* 0x0000004b034b7220 */ /* 0x040fe40000410000 */
[C---:B------:R-:W-:Y:S04]  /*7cc0*/  HMMA.16816.F32.BF16 R52, R136.reuse, R100, R52 ;  /* 0x000000648834723c */ /* 0x040fe80000041834 */
[C---:B------:R-:W-:Y:S02]  /*7cd0*/  FMUL.FTZ R76, R132.reuse, R76 ;  /* 0x0000004c844c7220 */ /* 0x040fe40000410000 */
[C---:B------:R-:W-:Y:S02]  /*7ce0*/  FMUL.FTZ R77, R132.reuse, R77 ;  /* 0x0000004d844d7220 */ /* 0x040fe40000410000 */
[C---:B------:R-:W-:Y:S01]  /*7cf0*/  HMMA.16816.F32.BF16 R56, R136.reuse, R102, R56 ;  /* 0x000000668838723c */ /* 0x040fe20000041838 */
[----:B------:R-:W4:Y:S03]  /*7d00*/  LDSM.16.MT88.4 R100, [R133+0x4100] ;  /* 0x004100008564783b */ /* 0x000f260000004200 */
[C---:B------:R-:W-:Y:S02]  /*7d10*/  FMUL.FTZ R78, R3.reuse, R78 ;  /* 0x0000004e034e7220 */ /* 0x040fe40000410000 */
[C---:B------:R-:W-:Y:S02]  /*7d20*/  FMUL.FTZ R79, R3.reuse, R79 ;  /* 0x0000004f034f7220 */ /* 0x040fe40000410000 */
[C---:B------:R-:W-:Y:S04]  /*7d30*/  HMMA.16816.F32.BF16 R60, R136.reuse, R108, R60 ;  /* 0x0000006c883c723c */ /* 0x040fe8000004183c */
[C---:B------:R-:W-:Y:S02]  /*7d40*/  FMUL.FTZ R80, R132.reuse, R80 ;  /* 0x0000005084507220 */ /* 0x040fe40000410000 */
[C---:B------:R-:W-:Y:S02]  /*7d50*/  FMUL.FTZ R81, R132.reuse, R81 ;  /* 0x0000005184517220 */ /* 0x040fe40000410000 */
[C---:B------:R-:W-:Y:S01]  /*7d60*/  HMMA.16816.F32.BF16 R64, R136.reuse, R110, R64 ;  /* 0x0000006e8840723c */ /* 0x040fe20000041840 */
[----:B------:R-:W5:Y:S03]  /*7d70*/  LDSM.16.MT88.4 R108, [R134+UR4+0x4100] ;  /* 0x00410004866c783b */ /* 0x000f660008004200 */
[C---:B------:R-:W-:Y:S02]  /*7d80*/  FMUL.FTZ R82, R3.reuse, R82 ;  /* 0x0000005203527220 */ /* 0x040fe40000410000 */
[C---:B------:R-:W-:Y:S02]  /*7d90*/  FMUL.FTZ R83, R3.reuse, R83 ;  /* 0x0000005303537220 */ /* 0x040fe40000410000 */
[C---:B------:R-:W-:Y:S01]  /*7da0*/  FMUL.FTZ R84, R132.reuse, R84 ;  /* 0x0000005484547220 */ /* 0x040fe20000410000 */
[C---:B---3--:R-:W-:Y:S03]  /*7db0*/  HMMA.16816.F32.BF16 R68, R136.reuse, R104, R68 ;  /* 0x000000688844723c */ /* 0x048fe60000041844 */
[----:B------:R-:W-:Y:S02]  /*7dc0*/  FMUL.FTZ R85, R132, R85 ;  /* 0x0000005584557220 */ /* 0x000fe40000410000 */
[C---:B------:R-:W-:Y:S02]  /*7dd0*/  FMUL.FTZ R86, R3.reuse, R86 ;  /* 0x0000005603567220 */ /* 0x040fe40000410000 */
[C---:B------:R-:W-:Y:S01]  /*7de0*/  FMUL.FTZ R87, R3.reuse, R87 ;  /* 0x0000005703577220 */ /* 0x040fe20000410000 */
[C---:B------:R-:W-:Y:S01]  /*7df0*/  HMMA.16816.F32.BF16 R72, R136.reuse, R106, R72 ;  /* 0x0000006a8848723c */ /* 0x040fe20000041848 */
[----:B------:R-:W3:Y:S03]  /*7e00*/  LDSM.16.MT88.4 R104, [R156+0x4100] ;  /* 0x004100009c68783b */ /* 0x000ee60000004200 */
[--C-:B------:R-:W-:Y:S02]  /*7e10*/  FFMA.FTZ R169, R172, c[0x0][0x2d0], -R145.reuse ;  /* 0x0000b400aca97a23 */ /* 0x100fe40000010891 */
[--C-:B------:R-:W-:Y:S02]  /*7e20*/  FFMA.FTZ R172, R140, c[0x0][0x2d0], -R145.reuse ;  /* 0x0000b4008cac7a23 */ /* 0x100fe40000010891 */
[C---:B----4-:R-:W-:Y:S01]  /*7e30*/  HMMA.16816.F32.BF16 R76, R136.reuse, R100, R76 ;  /* 0x00000064884c723c */ /* 0x050fe2000004184c */
[----:B------:R-:W-:Y:S01]  /*7e40*/  LDSM.16.MT88.4 R140, [R134+UR4+0x2900] ;  /* 0x00290004868c783b */ /* 0x000fe20008004200 */
[----:B------:R-:W-:Y:S02]  /*7e50*/  MUFU.EX2 R169, R169 ;  /* 0x000000a900a97308 */ /* 0x000fe40000000800 */
[--C-:B------:R-:W-:Y:S02]  /*7e60*/  FFMA.FTZ R170, R170, c[0x0][0x2d0], -R145.reuse ;  /* 0x0000b400aaaa7a23 */ /* 0x100fe40000010891 */
[----:B------:R-:W-:Y:S01]  /*7e70*/  FMUL.FTZ R88, R132, R88 ;  /* 0x0000005884587220 */ /* 0x000fe20000410000 */
[----:B--2---:R-:W-:Y:S01]  /*7e80*/  F2FP.BF16.PACK_AB R100, R166, R165 ;  /* 0x000000a5a664723e */ /* 0x004fe200000010ff */
[C---:B------:R-:W-:Y:S04]  /*7e90*/  HMMA.16816.F32.BF16 R80, R136.reuse, R102, R80 ;  /* 0x000000668850723c */ /* 0x040fe80000041850 */
[----:B------:R-:W-:Y:S01]  /*7ea0*/  FMUL.FTZ R89, R132, R89 ;  /* 0x0000005984597220 */ /* 0x000fe20000410000 */
[----:B------:R-:W2:Y:S01]  /*7eb0*/  MUFU.EX2 R170, R170 ;  /* 0x000000aa00aa7308 */ /* 0x000ea20000000800 */
[C---:B------:R-:W-:Y:S01]  /*7ec0*/  FMUL.FTZ R90, R3.reuse, R90 ;  /* 0x0000005a035a7220 */ /* 0x040fe20000410000 */
[----:B-1----:R-:W-:Y:S01]  /*7ed0*/  F2FP.BF16.PACK_AB R102, R168, R167 ;  /* 0x000000a7a866723e */ /* 0x002fe200000010ff */
[C---:B-----5:R-:W-:Y:S04]  /*7ee0*/  HMMA.16816.F32.BF16 R84, R136.reuse, R108, R84 ;  /* 0x0000006c8854723c */ /* 0x060fe80000041854 */
[C---:B------:R-:W-:Y:S02]  /*7ef0*/  FMUL.FTZ R91, R3.reuse, R91 ;  /* 0x0000005b035b7220 */ /* 0x040fe40000410000 */
[C---:B------:R-:W-:Y:S01]  /*7f00*/  FMUL.FTZ R92, R132.reuse, R92 ;  /* 0x0000005c845c7220 */ /* 0x040fe20000410000 */
[----:B------:R-:W1:Y:S01]  /*7f10*/  MUFU.EX2 R172, R172 ;  /* 0x000000ac00ac7308 */ /* 0x000e620000000800 */
[C---:B------:R-:W-:Y:S03]  /*7f20*/  FMUL.FTZ R93, R132.reuse, R93 ;  /* 0x0000005d845d7220 */ /* 0x040fe60000410000 */
[C---:B------:R-:W-:Y:S01]  /*7f30*/  HMMA.16816.F32.BF16 R88, R136.reuse, R110, R88 ;  /* 0x0000006e8858723c */ /* 0x040fe20000041858 */
[----:B------:R-:W4:Y:S02]  /*7f40*/  LDSM.16.MT88.4 R108, [R156+0x900] ;  /* 0x000900009c6c783b */ /* 0x000f240000004200 */
[C---:B------:R-:W-:Y:S02]  /*7f50*/  FMUL.FTZ R94, R3.reuse, R94 ;  /* 0x0000005e035e7220 */ /* 0x040fe40000410000 */
[C---:B------:R-:W-:Y:S02]  /*7f60*/  FMUL.FTZ R95, R3.reuse, R95 ;  /* 0x0000005f035f7220 */ /* 0x040fe40000410000 */
[C---:B------:R-:W-:Y:S02]  /*7f70*/  FMUL.FTZ R96, R132.reuse, R96 ;  /* 0x0000006084607220 */ /* 0x040fe40000410000 */
[----:B------:R-:W-:Y:S03]  /*7f80*/  FMUL.FTZ R97, R132, R97 ;  /* 0x0000006184617220 */ /* 0x000fe60000410000 */
[C---:B---3--:R-:W-:Y:S03]  /*7f90*/  HMMA.16816.F32.BF16 R92, R136.reuse, R104, R92 ;  /* 0x00000068885c723c */ /* 0x048fe6000004185c */
[C---:B------:R-:W-:Y:S01]  /*7fa0*/  FMUL.FTZ R98, R3.reuse, R98 ;  /* 0x0000006203627220 */ /* 0x040fe20000410000 */
[----:B--2---:R-:W-:Y:S01]  /*7fb0*/  F2FP.BF16.PACK_AB R101, R170, R169 ;  /* 0x000000a9aa65723e */ /* 0x004fe200000010ff */
[----:B------:R-:W-:Y:S02]  /*7fc0*/  FMUL.FTZ R99, R3, R99 ;  /* 0x0000006303637220 */ /* 0x000fe40000410000 */
[--C-:B------:R-:W-:Y:S01]  /*7fd0*/  FFMA.FTZ R177, R178, c[0x0][0x2d0], -R145.reuse ;  /* 0x0000b400b2b17a23 */ /* 0x100fe20000010891 */
[----:B-1----:R-:W-:Y:S01]  /*7fe0*/  F2FP.BF16.PACK_AB R103, R172, R171 ;  /* 0x000000abac67723e */ /* 0x002fe200000010ff */
[--C-:B------:R-:W-:Y:S03]  /*7ff0*/  FFMA.FTZ R178, R153, c[0x0][0x2d0], -R152.reuse ;  /* 0x0000b40099b27a23 */ /* 0x100fe60000010898 */
[----:B------:R-:W-:Y:S01]  /*8000*/  HMMA.16816.F32.BF16 R96, R136, R106, R96 ;  /* 0x0000006a8860723c */ /* 0x000fe20000041860 */
[----:B------:R-:W1:Y:S01]  /*8010*/  LDSM.16.MT88.4 R104, [R156+0x2900] ;  /* 0x002900009c68783b */ /* 0x000e620000004200 */
[----:B------:R-:W-:Y:S01]  /*8020*/  MUFU.EX2 R177, R177 ;  /* 0x000000b100b17308 */ /* 0x000fe20000000800 */
[----:B------:R-:W-:Y:S02]  /*8030*/  FFMA.FTZ R152, R147, c[0x0][0x2d0], -R152 ;  /* 0x0000b40093987a23 */ /* 0x000fe40000010898 */
[--C-:B------:R-:W-:Y:S02]  /*8040*/  FFMA.FTZ R176, R176, c[0x0][0x2d0], -R145.reuse ;  /* 0x0000b400b0b07a23 */ /* 0x100fe40000010891 */
[--C-:B------:R-:W-:Y:S01]  /*8050*/  FFMA.FTZ R174, R174, c[0x0][0x2d0], -R145.reuse ;  /* 0x0000b400aeae7a23 */ /* 0x100fe20000010891 */
[C---:B------:R-:W-:Y:S01]  /*8060*/  HMMA.16816.F32.BF16 R4, R100.reuse, R112, R4 ;  /* 0x000000706404723c */ /* 0x040fe20000041804 */
[----:B------:R-:W-:Y:S03]  /*8070*/  LDSM.16.MT88.4 R136, [R134+UR4+0x3100] ;  /* 0x003100048688783b */ /* 0x000fe60008004200 */
[----:B------:R2:W-:Y:S01]  /*8080*/  MUFU.EX2 R230, R152 ;  /* 0x0000009800e67308 */ /* 0x0005e20000000800 */
[----:B------:R-:W-:Y:S02]  /*8090*/  FFMA.FTZ R145, R144, c[0x0][0x2d0], -R145 ;  /* 0x0000b40090917a23 */ /* 0x000fe40000010891 */
[----:B------:R-:W-:Y:S01]  /*80a0*/  FFMA.FTZ R164, R3, R216, R164 ;  /* 0x000000d803a47223 */ /* 0x000fe200000100a4 */
[C---:B------:R-:W-:Y:S01]  /*80b0*/  HMMA.16816.F32.BF16 R8, R100.reuse, R114, R8 ;  /* 0x000000726408723c */ /* 0x040fe20000041808 */
[----:B------:R-:W-:Y:S03]  /*80c0*/  LDSM.16.MT88.4 R112, [R133+0x4900] ;  /* 0x004900008570783b */ /* 0x000fe60000004200 */
[----:B------:R-:W-:Y:S01]  /*80d0*/  FFMA.FTZ R162, R132, R217, R162 ;  /* 0x000000d984a27223 */ /* 0x000fe200000100a2 */
[----:B------:R-:W-:Y:S01]  /*80e0*/  MOV R132, R2 ;  /* 0x0000000200847202 */ /* 0x000fe20000000f00 */
[----:B------:R3:W-:Y:S01]  /*80f0*/  MUFU.EX2 R234, R145 ;  /* 0x0000009100ea7308 */ /* 0x0007e20000000800 */
[----:B------:R-:W-:Y:S01]  /*8100*/  FADD.FTZ R163, R163, R164 ;  /* 0x000000a4a3a37221 */ /* 0x000fe20000010000 */
[C---:B------:R-:W-:Y:S04]  /*8110*/  HMMA.16816.F32.BF16 R12, R100.reuse, R116, R12 ;  /* 0x00000074640c723c */ /* 0x040fe8000004180c */
[----:B------:R-:W-:Y:S02]  /*8120*/  FADD.FTZ R159, R159, R162 ;  /* 0x000000a29f9f7221 */ /* 0x000fe40000010000 */
[----:B------:R-:W-:Y:S02]  /*8130*/  FADD.FTZ R158, R158, R163 ;  /* 0x000000a39e9e7221 */ /* 0x000fe40000010000 */
[C---:B------:R-:W-:Y:S01]  /*8140*/  HMMA.16816.F32.BF16 R16, R100.reuse, R118, R16 ;  /* 0x000000766410723c */ /* 0x040fe20000041810 */
[----:B------:R-:W-:Y:S01]  /*8150*/  LDSM.16.MT88.4 R116, [R134+UR4+0x4900] ;  /* 0x004900048674783b */ /* 0x000fe20008004200 */
[----:B------:R-:W5:Y:S02]  /*8160*/  MUFU.EX2 R176, R176 ;  /* 0x000000b000b07308 */ /* 0x000f640000000800 */
[----:B------:R-:W-:Y:S02]  /*8170*/  FADD.FTZ R160, R160, R159 ;  /* 0x0000009fa0a07221 */ /* 0x000fe40000010000 */
[----:B------:R-:W-:Y:S02]  /*8180*/  FADD.FTZ R158, R161, R158 ;  /* 0x0000009ea19e7221 */ /* 0x000fe40000010000 */
[C---:B------:R-:W-:Y:S01]  /*8190*/  HMMA.16816.F32.BF16 R20, R100.reuse, R120, R20 ;  /* 0x000000786414723c */ /* 0x040fe20000041814 */
[----:B--2---:R-:W-:Y:S03]  /*81a0*/  LDSM.16.MT88.4 R152, [R133+0x3900] ;  /* 0x003900008598783b */ /* 0x004fe60000004200 */
[----:B------:R-:W2:Y:S01]  /*81b0*/  MUFU.EX2 R174, R174 ;  /* 0x000000ae00ae7308 */ /* 0x000ea20000000800 */
[----:B------:R-:W-:Y:S02]  /*81c0*/  FADD.FTZ R160, R157, R160 ;  /* 0x000000a09da07221 */ /* 0x000fe40000010000 */
[----:B------:R-:W-:Y:S01]  /*81d0*/  FADD.FTZ R169, R169, R158 ;  /* 0x0000009ea9a97221 */ /* 0x000fe20000010000 */
[C---:B------:R-:W-:Y:S01]  /*81e0*/  HMMA.16816.F32.BF16 R24, R100.reuse, R122, R24 ;  /* 0x0000007a6418723c */ /* 0x040fe20000041818 */
[----:B------:R-:W-:Y:S03]  /*81f0*/  LDSM.16.MT88.4 R120, [R134+UR4+0x1100] ;  /* 0x001100048678783b */ /* 0x000fe60008004200 */
[----:B------:R-:W-:Y:S02]  /*8200*/  FADD.FTZ R165, R165, R160 ;  /* 0x000000a0a5a57221 */ /* 0x000fe40000010000 */
[----:B------:R-:W1:Y:S01]  /*8210*/  MUFU.EX2 R178, R178 ;  /* 0x000000b200b27308 */ /* 0x000e620000000800 */
[----:B------:R-:W-:Y:S01]  /*8220*/  FADD.FTZ R170, R170, R169 ;  /* 0x000000a9aaaa7221 */ /* 0x000fe20000010000 */
[C---:B----4-:R-:W-:Y:S01]  /*8230*/  HMMA.16816.F32.BF16 R28, R100.reuse, R108, R28 ;  /* 0x0000006c641c723c */ /* 0x050fe2000004181c */
[----:B---3--:R-:W-:Y:S03]  /*8240*/  LDSM.16.MT88.4 R144, [R156+0x1900] ;  /* 0x001900009c90783b */ /* 0x008fe60000004200 */
[----:B------:R-:W-:Y:S02]  /*8250*/  FADD.FTZ R166, R166, R165 ;  /* 0x000000a5a6a67221 */ /* 0x000fe40000010000 */
[----:B------:R-:W-:Y:S02]  /*8260*/  FADD.FTZ R171, R171, R170 ;  /* 0x000000aaabab7221 */ /* 0x000fe40000010000 */
[C---:B------:R-:W-:Y:S01]  /*8270*/  HMMA.16816.F32.BF16 R32, R100.reuse, R110, R32 ;  /* 0x0000006e6420723c */ /* 0x040fe20000041820 */
[----:B------:R-:W3:Y:S03]  /*8280*/  LDSM.16.MT88.4 R108, [R135+UR4+0x4900] ;  /* 0x00490004876c783b */ /* 0x000ee60008004200 */
[----:B------:R-:W-:Y:S02]  /*8290*/  FADD.FTZ R167, R167, R166 ;  /* 0x000000a6a7a77221 */ /* 0x000fe40000010000 */
[----:B------:R-:W-:Y:S02]  /*82a0*/  FADD.FTZ R172, R172, R171 ;  /* 0x000000abacac7221 */ /* 0x000fe40000010000 */
[C---:B------:R-:W-:Y:S04]  /*82b0*/  HMMA.16816.F32.BF16 R36, R100.reuse, R124, R36 ;  /* 0x0000007c6424723c */ /* 0x040fe80000041824 */
[----:B------:R-:W-:Y:S04]  /*82c0*/  FADD.FTZ R168, R168, R167 ;  /* 0x000000a7a8a87221 */ /* 0x000fe80000010000 */
[C---:B------:R-:W-:Y:S01]  /*82d0*/  HMMA.16816.F32.BF16 R40, R100.reuse, R126, R40 ;  /* 0x0000007e6428723c */ /* 0x040fe20000041828 */
[----:B------:R-:W-:Y:S07]  /*82e0*/  LDSM.16.MT88.4 R124, [R135+UR4+0x3100] ;  /* 0x00310004877c783b */ /* 0x000fee0008004200 */
        /* <DEDUP_REMOVED lines=9> */
[C---:B---3--:R-:W-:Y:S08]  /*8380*/  HMMA.16816.F32.BF16 R68, R100.reuse, R108, R68 ;  /* 0x0000006c6444723c */ /* 0x048ff00000041844 */
[C---:B------:R-:W-:Y:S01]  /*8390*/  HMMA.16816.F32.BF16 R72, R100.reuse, R110, R72 ;  /* 0x0000006e6448723c */ /* 0x040fe20000041848 */
[----:B------:R-:W3:Y:S07]  /*83a0*/  LDSM.16.MT88.4 R108, [R135+UR4+0x1100] ;  /* 0x00110004876c783b */ /* 0x000eee0008004200 */
[C---:B------:R-:W-:Y:S08]  /*83b0*/  HMMA.16816.F32.BF16 R76, R100.reuse, R112, R76 ;  /* 0x00000070644c723c */ /* 0x040ff0000004184c */
[C---:B------:R-:W-:Y:S01]  /*83c0*/  HMMA.16816.F32.BF16 R80, R100.reuse, R114, R80 ;  /* 0x000000726450723c */ /* 0x040fe20000041850 */
[----:B------:R-:W4:Y:S07]  /*83d0*/  LDSM.16.MT88.4 R112, [R133+0x1100] ;  /* 0x001100008570783b */ /* 0x000f2e0000004200 */
[C---:B------:R-:W-:Y:S08]  /*83e0*/  HMMA.16816.F32.BF16 R84, R100.reuse, R116, R84 ;  /* 0x000000746454723c */ /* 0x040ff00000041854 */
[C---:B------:R-:W-:Y:S01]  /*83f0*/  HMMA.16816.F32.BF16 R88, R100.reuse, R118, R88 ;  /* 0x000000766458723c */ /* 0x040fe20000041858 */
[----:B------:R-:W4:Y:S07]  /*8400*/  LDSM.16.MT88.4 R116, [R156+0x1100] ;  /* 0x001100009c74783b */ /* 0x000f2e0000004200 */
[C---:B-1----:R-:W-:Y:S08]  /*8410*/  HMMA.16816.F32.BF16 R92, R100.reuse, R104, R92 ;  /* 0x00000068645c723c */ /* 0x042ff0000004185c */
[----:B------:R-:W-:Y:S01]  /*8420*/  HMMA.16816.F32.BF16 R96, R100, R106, R96 ;  /* 0x0000006a6460723c */ /* 0x000fe20000041860 */
[----:B------:R-:W1:Y:S06]  /*8430*/  LDSM.16.MT88.4 R104, [R156+0x3100] ;  /* 0x003100009c68783b */ /* 0x000e6c0000004200 */
[----:B------:R-:W-:Y:S01]  /*8440*/  F2FP.BF16.PACK_AB R100, R180, R173 ;  /* 0x000000adb464723e */ /* 0x000fe200000010ff */
[----:B------:R-:W-:Y:S01]  /*8450*/  FADD.FTZ R173, R173, R168 ;  /* 0x000000a8adad7221 */ /* 0x000fe20000010000 */
[----:B------:R-:W-:Y:S03]  /*8460*/  F2FP.BF16.PACK_AB R102, R182, R175 ;  /* 0x000000afb666723e */ /* 0x000fe600000010ff */
[----:B-----5:R-:W-:Y:S01]  /*8470*/  F2FP.BF16.PACK_AB R101, R176, R177 ;  /* 0x000000b1b065723e */ /* 0x020fe200000010ff */
[----:B------:R-:W-:Y:S01]  /*8480*/  FADD.FTZ R177, R177, R172 ;  /* 0x000000acb1b17221 */ /* 0x000fe20000010000 */
[----:B--2---:R-:W-:Y:S01]  /*8490*/  F2FP.BF16.PACK_AB R103, R179, R174 ;  /* 0x000000aeb367723e */ /* 0x004fe200000010ff */
[----:B------:R-:W-:Y:S02]  /*84a0*/  FADD.FTZ R180, R180, R173 ;  /* 0x000000adb4b47221 */ /* 0x000fe40000010000 */
[----:B------:R-:W-:Y:S02]  /*84b0*/  FADD.FTZ R177, R176, R177 ;  /* 0x000000b1b0b17221 */ /* 0x000fe40000010000 */
[----:B------:R-:W-:Y:S02]  /*84c0*/  FADD.FTZ R175, R175, R180 ;  /* 0x000000b4afaf7221 */ /* 0x000fe40000010000 */
[C---:B---3--:R-:W-:Y:S03]  /*84d0*/  HMMA.16816.F32.BF16 R4, R100.reuse, R108, R4 ;  /* 0x0000006c6404723c */ /* 0x048fe60000041804 */
[----:B------:R-:W-:Y:S02]  /*84e0*/  FADD.FTZ R174, R174, R177 ;  /* 0x000000b1aeae7221 */ /* 0x000fe40000010000 */
[----:B------:R-:W-:Y:S02]  /*84f0*/  FADD.FTZ R175, R182, R175 ;  /* 0x000000afb6af7221 */ /* 0x000fe40000010000 */
[----:B------:R-:W-:Y:S01]  /*8500*/  FADD.FTZ R174, R179, R174 ;  /* 0x000000aeb3ae7221 */ /* 0x000fe20000010000 */
[C---:B------:R-:W-:Y:S01]  /*8510*/  HMMA.16816.F32.BF16 R8, R100.reuse, R110, R8 ;  /* 0x0000006e6408723c */ /* 0x040fe20000041808 */
[----:B------:R-:W2:Y:S07]  /*8520*/  LDSM.16.MT88.4 R108, [R135+UR4+0x5100] ;  /* 0x00510004876c783b */ /* 0x000eae0008004200 */
[C---:B----4-:R-:W-:Y:S08]  /*8530*/  HMMA.16816.F32.BF16 R12, R100.reuse, R112, R12 ;  /* 0x00000070640c723c */ /* 0x050ff0000004180c */
[C---:B------:R-:W-:Y:S01]  /*8540*/  HMMA.16816.F32.BF16 R16, R100.reuse, R114, R16 ;  /* 0x000000726410723c */ /* 0x040fe20000041810 */
[----:B------:R-:W3:Y:S07]  /*8550*/  LDSM.16.MT88.4 R112, [R133+0x5100] ;  /* 0x005100008570783b */ /* 0x000eee0000004200 */
[C---:B------:R-:W-:Y:S08]  /*8560*/  HMMA.16816.F32.BF16 R20, R100.reuse, R120, R20 ;  /* 0x000000786414723c */ /* 0x040ff00000041814 */
[C---:B------:R-:W-:Y:S08]  /*8570*/  HMMA.16816.F32.BF16 R24, R100.reuse, R122, R24 ;  /* 0x0000007a6418723c */ /* 0x040ff00000041818 */
        /* <DEDUP_REMOVED lines=14> */
[C---:B-1----:R-:W-:Y:S04]  /*8660*/  HMMA.16816.F32.BF16 R60, R100.reuse, R104, R60 ;  /* 0x00000068643c723c */ /* 0x042fe8000004183c */
[----:B------:R-:W-:Y:S01]  /*8670*/  F2FP.BF16.PACK_AB R139, R234, R233 ;  /* 0x000000e9ea8b723e */ /* 0x000fe200000010ff */
[----:B------:R-:W-:Y:S02]  /*8680*/  FADD.FTZ R191, R191, R174 ;  /* 0x000000aebfbf7221 */ /* 0x000fe40000010000 */
[----:B------:R-:W-:Y:S01]  /*8690*/  FADD.FTZ R178, R181, R178 ;  /* 0x000000b2b5b27221 */ /* 0x000fe20000010000 */
[C---:B------:R-:W-:Y:S01]  /*86a0*/  HMMA.16816.F32.BF16 R64, R100.reuse, R106, R64 ;  /* 0x0000006a6440723c */ /* 0x040fe20000041840 */
[----:B------:R-:W1:Y:S03]  /*86b0*/  LDSM.16.MT88.4 R104, [R156+0x5100] ;  /* 0x005100009c68783b */ /* 0x000e660000004200 */
        /* <DEDUP_REMOVED lines=8> */
[C---:B---3--:R-:W-:Y:S08]  /*8740*/  HMMA.16816.F32.BF16 R76, R100.reuse, R112, R76 ;  /* 0x00000070644c723c */ /* 0x048ff0000004184c */
[C---:B------:R-:W-:Y:S08]  /*8750*/  HMMA.16816.F32.BF16 R80, R100.reuse, R114, R80 ;  /* 0x000000726450723c */ /* 0x040ff00000041850 */
[C---:B----4-:R-:W-:Y:S08]  /*8760*/  HMMA.16816.F32.BF16 R84, R100.reuse, R116, R84 ;  /* 0x000000746454723c */ /* 0x050ff00000041854 */
[C---:B------:R-:W-:Y:S08]  /*8770*/  HMMA.16816.F32.BF16 R88, R100.reuse, R118, R88 ;  /* 0x000000766458723c */ /* 0x040ff00000041858 */
[C---:B-1----:R-:W-:Y:S08]  /*8780*/  HMMA.16816.F32.BF16 R92, R100.reuse, R104, R92 ;  /* 0x00000068645c723c */ /* 0x042ff0000004185c */
[----:B------:R-:W-:Y:S08]  /*8790*/  HMMA.16816.F32.BF16 R96, R100, R106, R96 ;  /* 0x0000006a6460723c */ /* 0x000ff00000041860 */
[C---:B------:R-:W-:Y:S01]  /*87a0*/  HMMA.16816.F32.BF16 R128, R136.reuse, R124, R4 ;  /* 0x0000007c8880723c */ /* 0x040fe20000041804 */
[----:B------:R-:W1:Y:S07]  /*87b0*/  LDSM.16.MT88.4 R4, [R134+UR4+0x3900] ;  /* 0x003900048604783b */ /* 0x000e6e0008004200 */
[C---:B------:R-:W-:Y:S01]  /*87c0*/  HMMA.16816.F32.BF16 R124, R136.reuse, R126, R8 ;  /* 0x0000007e887c723c */ /* 0x040fe20000041808 */
[----:B------:R-:W3:Y:S07]  /*87d0*/  LDSM.16.MT88.4 R8, [R156+0x3900] ;  /* 0x003900009c08783b */ /* 0x000eee0000004200 */
[C---:B--2---:R-:W-:Y:S07]  /*87e0*/  HMMA.16816.F32.BF16 R120, R136.reuse, R108, R12 ;  /* 0x0000006c8878723c */ /* 0x044fee000004180c */
[----:B------:R-:W-:Y:S01]  /*87f0*/  IADD3 R12, R220, -0x2, RZ ;  /* 0xfffffffedc0c7810 */ /* 0x000fe20007ffe0ff */
[C---:B------:R-:W-:Y:S03]  /*8800*/  HMMA.16816.F32.BF16 R116, R136.reuse, R110, R16 ;  /* 0x0000006e8874723c */ /* 0x040fe60000041810 */
[C---:B------:R-:W-:Y:S05]  /*8810*/  ISETP.GE.AND P0, PT, R12.reuse, R193, PT ;  /* 0x000000c10c00720c */ /* 0x040fea0003f06270 */
[C---:B------:R-:W-:Y:S08]  /*8820*/  HMMA.16816.F32.BF16 R112, R136.reuse, R140, R20 ;  /* 0x0000008c8870723c */ /* 0x040ff00000041814 */
[C---:B------:R-:W-:Y:S04]  /*8830*/  HMMA.16816.F32.BF16 R108, R136.reuse, R142, R24 ;  /* 0x0000008e886c723c */ /* 0x040fe80000041818 */
[----:B------:R-:W-:Y:S01]  /*8840*/  @P0 SHF.R.S32.HI R16, RZ, 0x1f, R12 ;  /* 0x0000001fff100819 */ /* 0x000fe2000001140c */
[----:B------:R-:W-:Y:S03]  /*8850*/  @P0 IMAD.WIDE.U32 R18, R12, c[0x0][0x1e0], RZ ;  /* 0x000078000c120a25 */ /* 0x000fe600078e00ff */
[C---:B------:R-:W-:Y:S04]  /*8860*/  HMMA.16816.F32.BF16 R104, R136.reuse, R144, R28 ;  /* 0x000000908868723c */ /* 0x040fe8000004181c */
[----:B------:R-:W-:Y:S01]  /*8870*/  @P0 SHF.L.U32 R24, R18, 0x6, RZ ;  /* 0x0000000612180819 */ /* 0x000fe200000006ff */
[----:B------:R-:W-:Y:S03]  /*8880*/  @P0 IMAD R16, R16, c[0x0][0x1e0], RZ ;  /* 0x0000780010100a24 */ /* 0x000fe600078e02ff */
[C---:B------:R-:W-:Y:S04]  /*8890*/  HMMA.16816.F32.BF16 R100, R136.reuse, R146, R32 ;  /* 0x000000928864723c */ /* 0x040fe80000041820 */
[----:B------:R-:W-:Y:S02]  /*88a0*/  @P0 IMAD R16, R12, c[0x0][0x1e4], R16 ;  /* 0x000079000c100a24 */ /* 0x000fe400078e0210 */
[----:B------:R-:W2:Y:S02]  /*88b0*/  LDSM.16.MT88.4 R12, [R135+UR4+0x5900] ;  /* 0x00590004870c783b */ /* 0x000ea40008004200 */
[C---:B------:R-:W-:Y:S04]  /*88c0*/  HMMA.16816.F32.BF16 R36, R136.reuse, R148, R36 ;  /* 0x000000948824723c */ /* 0x040fe80000041824 */
[----:B------:R-:W-:Y:S02]  /*88d0*/  @P0 IADD3 R25, R19, R16, RZ ;  /* 0x0000001013190210 */ /* 0x000fe40007ffe0ff */
[----:B------:R-:W-:Y:S02]  /*88e0*/  @P0 IADD3 R16, P1, R24, R206, RZ ;  /* 0x000000ce18100210 */ /* 0x000fe40007f3e0ff */
[C---:B------:R-:W-:Y:S04]  /*88f0*/  HMMA.16816.F32.BF16 R40, R136.reuse, R150, R40 ;  /* 0x000000968828723c */ /* 0x040fe80000041828 */
[----:B------:R-:W-:Y:S04]  /*8900*/  @P0 SHF.L.U64.HI R25, R18, 0x6, R25 ;  /* 0x0000000612190819 */ /* 0x000fe80000010219 */
[C---:B------:R-:W-:Y:S08]  /*8910*/  HMMA.16816.F32.BF16 R44, R136.reuse, R152, R44 ;  /* 0x00000098882c723c */ /* 0x040ff0000004182c */
[C---:B------:R-:W-:Y:S08]  /*8920*/  HMMA.16816.F32.BF16 R48, R136.reuse, R154, R48 ;  /* 0x0000009a8830723c */ /* 0x040ff00000041830 */
[C---:B-1----:R-:W-:Y:S07]  /*8930*/  HMMA.16816.F32.BF16 R52, R136.reuse, R4, R52 ;  /* 0x000000048834723c */ /* 0x042fee0000041834 */
[C---:B------:R-:W-:Y:S01]  /*8940*/  @P0 IADD3.X R5, R25.reuse, R213, RZ, P1, !PT ;  /* 0x000000d519050210 */ /* 0x040fe20000ffe4ff */
[C---:B------:R-:W-:Y:S04]  /*8950*/  HMMA.16816.F32.BF16 R56, R136.reuse, R6, R56 ;  /* 0x000000068838723c */ /* 0x040fe80000041838 */
[C---:B------:R-:W-:Y:S04]  /*8960*/  @P0 LEA R20, P1, R16.reuse, c[0x0][0x1c8], 0x1 ;  /* 0x0000720010140a11 */ /* 0x040fe800078208ff */
[C---:B---3--:R-:W-:Y:S04]  /*8970*/  HMMA.16816.F32.BF16 R60, R136.reuse, R8, R60 ;  /* 0x00000008883c723c */ /* 0x048fe8000004183c */
[----:B------:R-:W-:Y:S02]  /*8980*/  @P0 LEA.HI.X R21, R16, c[0x0][0x1cc], R5, 0x1, P1 ;  /* 0x0000730010150a11 */ /* 0x000fe400008f0c05 */
[----:B------:R-:W1:Y:S01]  /*8990*/  LDSM.16.MT88.4 R16, [R133+0x5900] ;  /* 0x005900008510783b */ /* 0x000e620000004200 */
[----:B------:R-:W-:Y:S01]  /*89a0*/  @P0 IADD3 R4, P1, R24, R225, RZ ;  /* 0x000000e118040210 */ /* 0x000fe20007f3e0ff */
[C---:B------:R-:W-:Y:S04]  /*89b0*/  HMMA.16816.F32.BF16 R64, R136.reuse, R10, R64 ;  /* 0x0000000a8840723c */ /* 0x040fe80000041840 */
[C---:B------:R-:W-:Y:S02]  /*89c0*/  @P0 IADD3.X R5, R25.reuse, R224, RZ, P1, !PT ;  /* 0x000000e019050210 */ /* 0x040fe40000ffe4ff */
[C---:B------:R-:W-:Y:S02]  /*89d0*/  @P0 LEA R22, P1, R4.reuse, c[0x0][0x1c8], 0x1 ;  /* 0x0000720004160a11 */ /* 0x040fe400078208ff */
[C---:B--2---:R-:W-:Y:S04]  /*89e0*/  HMMA.16816.F32.BF16 R68, R136.reuse, R12, R68 ;  /* 0x0000000c8844723c */ /* 0x044fe80000041844 */
[----:B------:R-:W-:Y:S02]  /*89f0*/  @P0 LEA.HI.X R23, R4, c[0x0][0x1cc], R5, 0x1, P1 ;  /* 0x0000730004170a11 */ /* 0x000fe400008f0c05 */
[----:B------:R-:W-:Y:S02]  /*8a00*/  @P0 IADD3 R5, P1, R24, R223, RZ ;  /* 0x000000df18050210 */ /* 0x000fe40007f3e0ff */
[C---:B------:R-:W-:Y:S04]  /*8a10*/  HMMA.16816.F32.BF16 R72, R136.reuse, R14, R72 ;  /* 0x0000000e8848723c */ /* 0x040fe80000041848 */
[----:B------:R-:W-:Y:S02]  /*8a20*/  @P0 IADD3.X R4, R25, R222, RZ, P1, !PT ;  /* 0x000000de19040210 */ /* 0x000fe40000ffe4ff */
[C---:B------:R-:W-:Y:S06]  /*8a30*/  @P0 LEA R26, P1, R5.reuse, c[0x0][0x1c8], 0x1 ;  /* 0x00007200051a0a11 */ /* 0x040fec00078208ff */
[----:B------:R-:W-:Y:S02]  /*8a40*/  @P0 LEA.HI.X R27, R5, c[0x0][0x1cc], R4, 0x1, P1 ;  /* 0x00007300051b0a11 */ /* 0x000fe400008f0c04 */
[----:B------:R-:W2:Y:S01]  /*8a50*/  LDSM.16.MT88.4 R4, [R134+UR4+0x5900] ;  /* 0x005900048604783b */ /* 0x000ea20008004200 */
[----:B------:R-:W-:Y:S04]  /*8a60*/  @P0 IADD3 R24, P1, R200, R24, RZ ;  /* 0x00000018c8180210 */ /* 0x000fe80007f3e0ff */
[----:B------:R-:W-:Y:S02]  /*8a70*/  @P0 IADD3.X R25, R199, R25, RZ, P1, !PT ;  /* 0x00000019c7190210 */ /* 0x000fe40000ffe4ff */
[----:B------:R-:W-:Y:S01]  /*8a80*/  @P0 IADD3 R8, P1, R24, R206, RZ ;  /* 0x000000ce18080210 */ /* 0x000fe20007f3e0ff */
[C---:B-1----:R-:W-:Y:S03]  /*8a90*/  HMMA.16816.F32.BF16 R76, R136.reuse, R16, R76 ;  /* 0x00000010884c723c */ /* 0x042fe6000004184c */
[----:B------:R-:W-:Y:S02]  /*8aa0*/  @P0 IADD3.X R9, R25, R213, RZ, P1, !PT ;  /* 0x000000d519090210 */ /* 0x000fe40000ffe4ff */
[C---:B------:R-:W-:Y:S03]  /*8ab0*/  @P0 LEA R12, P1, R8.reuse, c[0x0][0x1c8], 0x1 ;  /* 0x00007200080c0a11 */ /* 0x040fe600078208ff */
[C---:B------:R-:W-:Y:S04]  /*8ac0*/  HMMA.16816.F32.BF16 R80, R136.reuse, R18, R80 ;  /* 0x000000128850723c */ /* 0x040fe80000041850 */
[----:B------:R-:W-:Y:S02]  /*8ad0*/  @P0 LEA.HI.X R13, R8, c[0x0][0x1cc], R9, 0x1, P1 ;  /* 0x00007300080d0a11 */ /* 0x000fe400008f0c09 */
[----:B------:R-:W1:Y:S01]  /*8ae0*/  LDSM.16.MT88.4 R8, [R156+0x5900] ;  /* 0x005900009c08783b */ /* 0x000e620000004200 */
[----:B------:R-:W-:Y:S01]  /*8af0*/  @P0 IADD3 R3, P1, R24, R225, RZ ;  /* 0x000000e118030210 */ /* 0x000fe20007f3e0ff */
[----:B------:R-:W-:Y:S04]  /*8b00*/  @P0 IMAD R18, R215, 0x3000, R201 ;  /* 0x00003000d7120824 */ /* 0x000fe800078e02c9 */
[----:B------:R-:W-:Y:S02]  /*8b10*/  @P0 IADD3.X R16, R25, R224, RZ, P1, !PT ;  /* 0x000000e019100210 */ /* 0x000fe40000ffe4ff */
[C---:B------:R-:W-:Y:S04]  /*8b20*/  @P0 LEA R14, P1, R3.reuse, c[0x0][0x1c8], 0x1 ;  /* 0x00007200030e0a11 */ /* 0x040fe800078208ff */
[----:B------:R-:W-:Y:S02]  /*8b30*/  @P0 LEA.HI.X R15, R3, c[0x0][0x1cc], R16, 0x1, P1 ;  /* 0x00007300030f0a11 */ /* 0x000fe400008f0c10 */
[----:B------:R-:W-:Y:S02]  /*8b40*/  @P0 SHF.L.U32 R3, R18, 0x1, RZ ;  /* 0x0000000112030819 */ /* 0x000fe400000006ff */
[----:B------:R-:W-:Y:S01]  /*8b50*/  @P0 IADD3 R24, P1, R24, R223, RZ ;  /* 0x000000df18180210 */ /* 0x000fe20007f3e0ff */
[C---:B--2---:R-:W-:Y:S02]  /*8b60*/  HMMA.16816.F32.BF16 R84, R136.reuse, R4, R84 ;  /* 0x000000048854723c */ /* 0x044fe40000041854 */
[----:B------:R-:W-:Y:S01]  /*8b70*/  @!PT LDS RZ, [RZ] ;  /* 0x00000000fffff984 */ /* 0x000fe20000000800 */
[----:B------:R-:W-:Y:S01]  /*8b80*/  @!PT LDS RZ, [RZ] ;  /* 0x00000000fffff984 */ /* 0x000fe20000000800 */
[----:B------:R-:W-:Y:S01]  /*8b90*/  @!PT LDS RZ, [RZ] ;  /* 0x00000000fffff984 */ /* 0x000fe20000000800 */
[----:B------:R2:W-:Y:S01]  /*8ba0*/  @P0 LDGSTS.E.BYPASS.LTC128B.128 [R3+0xc100], [R20.64], !P5 ;  /* 0x0c10000014030fae */ /* 0x0005e2000e901d48 */
[----:B------:R-:W-:Y:S02]  /*8bb0*/  @P0 IADD3.X R25, R25, R222, RZ, P1, !PT ;  /* 0x000000de19190210 */ /* 0x000fe40000ffe4ff */
[C---:B------:R-:W-:Y:S03]  /*8bc0*/  @P0 LEA R16, P1, R24.reuse, c[0x0][0x1c8], 0x1 ;  /* 0x0000720018100a11 */ /* 0x040fe600078208ff */
[C---:B------:R-:W-:Y:S02]  /*8bd0*/  HMMA.16816.F32.BF16 R88, R136.reuse, R6, R88 ;  /* 0x000000068858723c */ /* 0x040fe40000041858 */
[----:B------:R2:W-:Y:S02]  /*8be0*/  @P0 LDGSTS.E.BYPASS.LTC128B.128 [R3+0xe100], [R22.64], !P4 ;  /* 0x0e10000016030fae */ /* 0x0005e4000e101d48 */
[----:B------:R-:W-:Y:S06]  /*8bf0*/  @P0 LEA.HI.X R17, R24, c[0x0][0x1cc], R25, 0x1, P1 ;  /* 0x0000730018110a11 */ /* 0x000fec00008f0c19 */
[----:B------:R2:W-:Y:S01]  /*8c00*/  @P0 LDGSTS.E.BYPASS.LTC128B.128 [R3+0x10100], [R26.64], !P6 ;  /* 0x101000001a030fae */ /* 0x0005e2000f101d48 */
[C---:B-1----:R-:W-:Y:S07]  /*8c10*/  HMMA.16816.F32.BF16 R92, R136.reuse, R8, R92 ;  /* 0x00000008885c723c */ /* 0x042fee000004185c */
[----:B------:R2:W-:Y:S01]  /*8c20*/  @P0 LDGSTS.E.BYPASS.LTC128B.128 [R3+0xd100], [R12.64], !P5 ;  /* 0x0d1000000c030fae */ /* 0x0005e2000e901d48 */
[----:B------:R-:W-:Y:S07]  /*8c30*/  HMMA.16816.F32.BF16 R96, R136, R10, R96 ;  /* 0x0000000a8860723c */ /* 0x000fee0000041860 */
[----:B------:R2:W-:Y:S08]  /*8c40*/  @P0 LDGSTS.E.BYPASS.LTC128B.128 [R3+0xf100], [R14.64], !P4 ;  /* 0x0f1000000e030fae */ /* 0x0005f0000e101d48 */
[----:B------:R2:W-:Y:S01]  /*8c50*/  @P0 LDGSTS.E.BYPASS.LTC128B.128 [R3+0x11100], [R16.64], !P6 ;  /* 0x1110000010030fae */ /* 0x0005e2000f101d48 */
[C---:B------:R-:W-:Y:S02]  /*8c60*/  ISETP.GT.AND P0, PT, R220.reuse, R231, PT ;  /* 0x000000e7dc00720c */ /* 0x040fe40003f04270 */
[----:B------:R-:W-:Y:S05]  /*8c70*/  IADD3 R220, R220, -0x1, RZ ;  /* 0xffffffffdcdc7810 */ /* 0x000fea0007ffe0ff */
[----:B------:R-:W0:Y:S01]  /*8c80*/  LDGDEPBAR ;  /* 0x00000000000079af */ /* 0x000e220000000000 */
[----:B--2---:R-:W-:Y:S05]  /*8c90*/  MOV R3, R0 ;  /* 0x0000000000037202 */ /* 0x004fea0000000f00 */
[----:B------:R-:W-:-:S05]  /*8ca0*/  @P0 BRA `(.L_x_890) ;  /* 0xffffc76000000947 */ /* 0x000fca000383ffff */
.L_x_881:
[----:B------:R-:W-:Y:S02]  /*8cb0*/  ISETP.NE.AND P1, PT, R196, 0x1, PT ;  /* 0x00000001c400780c */ /* 0x000fe40003f25270 */
[----:B------:R-:W-:-:S02]  /*8cc0*/  LEA R6, R219, 0x7f, 0x7 ;  /* 0x0000007fdb067811 */ /* 0x000fc400078e38ff */
[----:B------:R-:W-:Y:S02]  /*8cd0*/  ISETP.GE.AND P0, PT, R195, 0x1, PT ;  /* 0x00000001c300780c */ /* 0x000fe40003f06270 */
[----:B------:R-:W-:-:S07]  /*8ce0*/  IADD3 R3, R194, 0x1, -R203 ;  /* 0x00000001c2037810 */ /* 0x000fce0007ffe8cb */
[----:B------:R-:W-:-:S05]  /*8cf0*/  @P1 IMAD.HI.U32 R4, R6, c[0x0][0x2c8], RZ ;  /* 0x0000b20006041a27 */ /* 0x000fca00078e00ff */
[----:B------:R-:W-:-:S05]  /*8d00*/  @P1 SHF.R.U32.HI R6, RZ, c[0x0][0x2cc], R4 ;  /* 0x0000b300ff061a19 */ /* 0x000fca0000011604 */
[----:B------:R-:W-:-:S05]  /*8d10*/  IMAD.IADD R5, R3, 0x1, R6 ;  /* 0x0000000103057824 */ /* 0x000fca00078e0206 */
[----:B------:R-:W-:Y:S01]  /*8d20*/  IADD3 R4, R5, -c[0x0][0x324], RZ ;  /* 0x8000c90005047a10 */ /* 0x000fe20007ffe0ff */
[----:B------:R-:W-:Y:S05]  /*8d30*/  @!P0 BRA `(.L_x_891) ;  /* 0x000000f000008947 */ /* 0x000fea0003800000 */
        /* <DEDUP_REMOVED lines=9> */
.L_x_892:
[----:B------:R-:W-:-:S04]  /*8dd0*/  MOV R3, c[0x0][0x32c] ;  /* 0x0000cb0000037a02 */ /* 0x000fc80000000f00 */
[----:B------:R-:W-:-:S13]  /*8de0*/  ISETP.NE.AND P0, PT, R3, 0x1, PT ;  /* 0x000000010300780c */ /* 0x000fda0003f05270 */
[----:B------:R-:W-:-:S05]  /*8df0*/  @P0 IMAD.HI.U32 R3, R5, c[0x0][0x330], RZ ;  /* 0x0000cc0005030a27 */ /* 0x000fca00078e00ff */
[----:B------:R-:W-:-:S05]  /*8e00*/  @P0 SHF.R.U32.HI R5, RZ, c[0x0][0x334], R3 ;  /* 0x0000cd00ff050a19 */ /* 0x000fca0000011603 */
.L_x_893:
[----:B------:R-:W-:-:S05]  /*8e10*/  IMAD R5, R5, c[0x0][0x32c], RZ ;  /* 0x0000cb0005057a24 */ /* 0x000fca00078e02ff */
[----:B------:R-:W-:-:S04]  /*8e20*/  IMNMX R4, R4, R5, !PT ;  /* 0x0000000504047217 */ /* 0x000fc80007800200 */
.L_x_891:
[----:B------:R-:W-:-:S04]  /*8e30*/  IADD3 R4, R4, 0x3f, RZ ;  /* 0x0000003f04047810 */ /* 0x000fc80007ffe0ff */
[----:B------:R-:W-:-:S04]  /*8e40*/  SHF.R.S32.HI R3, RZ, 0x1f, R4 ;  /* 0x0000001fff037819 */ /* 0x000fc80000011404 */
[----:B------:R-:W-:-:S04]  /*8e50*/  LEA.HI R4, R3, R4, RZ, 0x6 ;  /* 0x0000000403047211 */ /* 0x000fc800078f30ff */
[----:B------:R-:W-:-:S04]  /*8e60*/  SHF.R.S32.HI R4, RZ, 0x6, R4 ;  /* 0x00000006ff047819 */ /* 0x000fc80000011404 */
[----:B------:R-:W-:-:S04]  /*8e70*/  IMNMX R229, R193, R4, !PT ;  /* 0x00000004c1e57217 */ /* 0x000fc80007800200 */
[----:B------:R-:W-:-:S13]  /*8e80*/  ISETP.GE.AND P0, PT, R220, R229, PT ;  /* 0x000000e5dc00720c */ /* 0x000fda0003f06270 */
[----:B------:R-:W-:Y:S05]  /*8e90*/  @!P0 BRA `(.L_x_894) ;  /* 0x00002f1000008947 */ /* 0x000fea0003800000 */
[----:B------:R-:W-:Y:S01]  /*8ea0*/  IMAD.MOV.U32 R189, RZ, RZ, 0x20 ;  /* 0x00000020ffbd7424 */ /* 0x000fe200078e00ff */
[----:B------:R-:W-:Y:S01]  /*8eb0*/  LOP3.LUT P0, RZ, R218, 0x2, RZ, 0xc0, !PT ;  /* 0x00000002daff7812 */ /* 0x000fe2000780c0ff */
[----:B------:R-:W-:Y:S01]  /*8ec0*/  IMAD.MOV.U32 R3, RZ, RZ, R0 ;  /* 0x000000ffff037224 */ /* 0x000fe200078e0000 */
[C---:B------:R-:W-:Y:S01]  /*8ed0*/  IADD3 R227, P1, R204.reuse, 0x40, RZ ;  /* 0x00000040cce37810 */ /* 0x040fe20007f3e0ff */
[----:B------:R-:W-:Y:S01]  /*8ee0*/  IMAD.MOV.U32 R228, RZ, RZ, R220 ;  /* 0x000000ffffe47224 */ /* 0x000fe200078e00dc */
[----:B------:R-:W-:Y:S02]  /*8ef0*/  SEL R189, R189, 0xffffffe0, !P0 ;  /* 0xffffffe0bdbd7807 */ /* 0x000fe40004000000 */
[----:B------:R-:W-:Y:S01]  /*8f00*/  IADD3 R225, P0, R204, 0x80, RZ ;  /* 0x00000080cce17810 */ /* 0x000fe20007f1e0ff */
[--C-:B------:R-:W-:Y:S01]  /*8f10*/  IMAD.X R226, RZ, RZ, R209.reuse, P1 ;  /* 0x000000ffffe27224 */ /* 0x100fe200008e06d1 */
[C---:B------:R-:W-:Y:S02]  /*8f20*/  IADD3 R223, P1, R206.reuse, 0x40, RZ ;  /* 0x00000040cedf7810 */ /* 0x040fe40007f3e0ff */
[----:B------:R-:W-:Y:S01]  /*8f30*/  MOV R133, R2 ;  /* 0x0000000200857202 */ /* 0x000fe20000000f00 */
[----:B------:R-:W-:Y:S01]  /*8f40*/  IMAD.X R224, RZ, RZ, R209, P0 ;  /* 0x000000ffffe07224 */ /* 0x000fe200000e06d1 */
[----:B------:R-:W-:Y:S01]  /*8f50*/  IADD3 R221, P0, R206, 0x80, RZ ;  /* 0x00000080cedd7810 */ /* 0x000fe20007f1e0ff */
[----:B------:R-:W-:-:S03]  /*8f60*/  IMAD.X R222, RZ, RZ, R213, P1 ;  /* 0x000000ffffde7224 */ /* 0x000fc600008e06d5 */
[----:B------:R-:W-:Y:S02]  /*8f70*/  IADD3.X R219, RZ, R213, RZ, P0, !PT ;  /* 0x000000d5ffdb7210 */ /* 0x000fe400007fe4ff */
.L_x_895:
[----:B------:R-:W-:Y:S04]  /*8f80*/  DEPBAR.LE SB0, 0x2 ;  /* 0x000080800000791a */ /* 0x000fe80000000000 */
[----:B------:R-:W-:Y:S01]  /*8f90*/  BAR.SYNC.DEFER_BLOCKING 0x0 ;  /* 0x0000000000007b1d */ /* 0x000fe20000010000 */
[----:B------:R-:W-:Y:S01]  /*8fa0*/  ISETP.GE.AND P0, PT, R193, R228, PT ;  /* 0x000000e4c100720c */ /* 0x000fe20003f06270 */
[----:B------:R-:W-:Y:S01]  /*8fb0*/  UIMAD UR4, UR5, 0x6000, URZ ;  /* 0x00006000050478a4 */ /* 0x000fe2000f8e023f */
[----:B------:R-:W-:Y:S01]  /*8fc0*/  IADD3 R220, R228, -0x1, RZ ;  /* 0xffffffffe4dc7810 */ /* 0x000fe20007ffe0ff */
[----:B------:R-:W-:Y:S02]  /*8fd0*/  UIADD3 UR7, UR5, 0x1, URZ ;  /* 0x0000000105077890 */ /* 0x000fe4000fffe03f */
[----:B------:R-:W-:Y:S02]  /*8fe0*/  UISETP.GE.AND UP0, UPT, UR5, 0x1, UPT ;  /* 0x000000010500788c */ /* 0x000fe4000bf06270 */
[----:B------:R-:W-:Y:S02]  /*8ff0*/  IADD3 R132, R188, UR4, RZ ;  /* 0x00000004bc847c10 */ /* 0x000fe4000fffe0ff */
[----:B------:R-:W-:Y:S02]  /*9000*/  USEL UR5, UR7, URZ, !UP0 ;  /* 0x0000003f07057287 */ /* 0x000fe4000c000000 */
[----:B------:R-:W-:Y:S02]  /*9010*/  IADD3 R191, R189, R132, RZ ;  /* 0x00000084bdbf7210 */ /* 0x000fe40007ffe0ff */
[----:B------:R-:W-:Y:S01]  /*9020*/  @!P0 SHF.R.S32.HI R29, RZ, 0x1f, R220 ;  /* 0x0000001fff1d8819 */ /* 0x000fe200000114dc */
[----:B------:R-:W-:Y:S04]  /*9030*/  @!P0 IMAD.WIDE.U32 R4, R220, c[0x0][0x208], RZ ;  /* 0x00008200dc048a25 */ /* 0x000fe800078e00ff */
[----:B------:R-:W-:Y:S01]  /*9040*/  @!P0 IMAD R29, R29, c[0x0][0x208], RZ ;  /* 0x000082001d1d8a24 */ /* 0x000fe200078e02ff */
[----:B------:R-:W-:Y:S01]  /*9050*/  @!P0 SHF.L.U32 R0, R4, 0x6, RZ ;  /* 0x0000000604008819 */ /* 0x000fe200000006ff */
[----:B------:R-:W-:Y:S02]  /*9060*/  @!P0 IMAD R171, R215, 0x6000, R214 ;  /* 0x00006000d7ab8824 */ /* 0x000fe400078e02d6 */
[----:B------:R-:W-:Y:S01]  /*9070*/  @!P0 IMAD R29, R220, c[0x0][0x20c], R29 ;  /* 0x00008300dc1d8a24 */ /* 0x000fe200078e021d */
[----:B------:R-:W-:Y:S04]  /*9080*/  LDSM.16.M88.4 R32, [R190] ;  /* 0x00000000be20783b */ /* 0x000fe80000000200 */
[----:B------:R-:W-:Y:S02]  /*9090*/  @!P0 IADD3 R29, R5, R29, RZ ;  /* 0x0000001d051d8210 */ /* 0x000fe40007ffe0ff */
[----:B------:R-:W-:Y:S02]  /*90a0*/  @!P0 IADD3 R5, P1, R0, R204, RZ ;  /* 0x000000cc00058210 */ /* 0x000fe40007f3e0ff */
[----:B------:R-:W1:Y:S01]  /*90b0*/  LDSM.16.M88.4 R8, [R188+UR4+0xc100] ;  /* 0x00c10004bc08783b */ /* 0x000e620008000200 */
[----:B------:R-:W-:Y:S04]  /*90c0*/  @!P0 SHF.L.U64.HI R29, R4, 0x6, R29 ;  /* 0x00000006041d8819 */ /* 0x000fe8000001021d */
[----:B------:R-:W-:Y:S02]  /*90d0*/  @!P0 IADD3.X R2, R29, R209, RZ, P1, !PT ;  /* 0x000000d11d028210 */ /* 0x000fe40000ffe4ff */
[C---:B------:R-:W-:Y:S01]  /*90e0*/  @!P0 LEA R168, P1, R5.reuse, c[0x0][0x1f8], 0x1 ;  /* 0x00007e0005a88a11 */ /* 0x040fe200078208ff */
[----:B------:R-:W2:Y:S03]  /*90f0*/  LDSM.16.M88.4 R16, [R188+UR4+0xc900] ;  /* 0x00c90004bc10783b */ /* 0x000ea60008000200 */
[----:B------:R-:W-:Y:S02]  /*9100*/  @!P0 LEA.HI.X R169, R5, c[0x0][0x1fc], R2, 0x1, P1 ;  /* 0x00007f0005a98a11 */ /* 0x000fe400008f0c02 */
[C---:B------:R-:W-:Y:S03]  /*9110*/  @!P0 IADD3 R5, P1, R0.reuse, R227, RZ ;  /* 0x000000e300058210 */ /* 0x040fe60007f3e0ff */
[----:B------:R-:W3:Y:S01]  /*9120*/  LDSM.16.M88.4 R24, [R188+UR4+0xd100] ;  /* 0x00d10004bc18783b */ /* 0x000ee20008000200 */
[----:B------:R-:W-:Y:S02]  /*9130*/  @!P0 IADD3.X R2, R29, R226, RZ, P1, !PT ;  /* 0x000000e21d028210 */ /* 0x000fe40000ffe4ff */
[C---:B------:R-:W-:Y:S04]  /*9140*/  @!P0 LEA R164, P1, R5.reuse, c[0x0][0x1f8], 0x1 ;  /* 0x00007e0005a48a11 */ /* 0x040fe800078208ff */
[----:B------:R-:W-:Y:S01]  /*9150*/  @!P0 LEA.HI.X R165, R5, c[0x0][0x1fc], R2, 0x1, P1 ;  /* 0x00007f0005a58a11 */ /* 0x000fe200008f0c02 */
[----:B------:R-:W4:Y:S01]  /*9160*/  LDSM.16.M88.4 R136, [R188+UR4+0xd900] ;  /* 0x00d90004bc88783b */ /* 0x000f220008000200 */
[----:B------:R-:W-:Y:S04]  /*9170*/  @!P0 IADD3 R2, P1, R0, R225, RZ ;  /* 0x000000e100028210 */ /* 0x000fe80007f3e0ff */
[----:B------:R-:W-:Y:S02]  /*9180*/  @!P0 IADD3.X R13, R29, R224, RZ, P1, !PT ;  /* 0x000000e01d0d8210 */ /* 0x000fe40000ffe4ff */
[C---:B------:R-:W-:Y:S01]  /*9190*/  @!P0 LEA R166, P1, R2.reuse, c[0x0][0x1f8], 0x1 ;  /* 0x00007e0002a68a11 */ /* 0x040fe200078208ff */
[----:B------:R-:W-:Y:S03]  /*91a0*/  LDSM.16.M88.4 R140, [R186] ;  /* 0x00000000ba8c783b */ /* 0x000fe60000000200 */
[----:B------:R-:W-:Y:S02]  /*91b0*/  @!P0 LEA.HI.X R167, R2, c[0x0][0x1fc], R13, 0x1, P1 ;  /* 0x00007f0002a78a11 */ /* 0x000fe400008f0c0d */
[----:B------:R-:W-:Y:S01]  /*91c0*/  @!P0 IADD3 R0, P1, R198, R0, RZ ;  /* 0x00000000c6008210 */ /* 0x000fe20007f3e0ff */
[C---:B-1----:R-:W-:Y:S02]  /*91d0*/  HMMA.16816.F32.BF16 R4, R32.reuse, R8, RZ ;  /* 0x000000082004723c */ /* 0x042fe400000418ff */
[----:B------:R-:W1:Y:S01]  /*91e0*/  LDSM.16.M88.4 R144, [R191+0xc100] ;  /* 0x00c10000bf90783b */ /* 0x000e620000000200 */
[----:B------:R-:W-:Y:S02]  /*91f0*/  @!P0 IADD3.X R29, R197, R29, RZ, P1, !PT ;  /* 0x0000001dc51d8210 */ /* 0x000fe40000ffe4ff */
[----:B------:R-:W-:Y:S03]  /*9200*/  @!P0 IADD3 R2, P1, R0, R204, RZ ;  /* 0x000000cc00028210 */ /* 0x000fe60007f3e0ff */
[C---:B------:R-:W-:Y:S01]  /*9210*/  HMMA.16816.F32.BF16 R8, R32.reuse, R10, RZ ;  /* 0x0000000a2008723c */ /* 0x040fe200000418ff */
[C---:B------:R-:W-:Y:S01]  /*9220*/  @!P0 IADD3.X R21, R29.reuse, R209, RZ, P1, !PT ;  /* 0x000000d11d158210 */ /* 0x040fe20000ffe4ff */
[----:B------:R-:W5:Y:S02]  /*9230*/  LDSM.16.M88.4 R148, [R191+0xc900] ;  /* 0x00c90000bf94783b */ /* 0x000f640000000200 */
[C---:B------:R-:W-:Y:S04]  /*9240*/  @!P0 LEA R172, P1, R2.reuse, c[0x0][0x1f8], 0x1 ;  /* 0x00007e0002ac8a11 */ /* 0x040fe800078208ff */
[C---:B--2---:R-:W-:Y:S01]  /*9250*/  HMMA.16816.F32.BF16 R12, R32.reuse, R16, RZ ;  /* 0x00000010200c723c */ /* 0x044fe200000418ff */
[----:B------:R-:W-:Y:S01]  /*9260*/  @!P0 LEA.HI.X R173, R2, c[0x0][0x1fc], R21, 0x1, P1 ;  /* 0x00007f0002ad8a11 */ /* 0x000fe200008f0c15 */
[----:B------:R-:W2:Y:S02]  /*9270*/  LDSM.16.M88.4 R152, [R191+0xd100] ;  /* 0x00d10000bf98783b */ /* 0x000ea40000000200 */
[----:B------:R-:W-:Y:S04]  /*9280*/  @!P0 IADD3 R2, P1, R0, R227, RZ ;  /* 0x000000e300028210 */ /* 0x000fe80007f3e0ff */
[C---:B------:R-:W-:Y:S01]  /*9290*/  HMMA.16816.F32.BF16 R16, R32.reuse, R18, RZ ;  /* 0x000000122010723c */ /* 0x040fe200000418ff */
[C---:B------:R-:W-:Y:S03]  /*92a0*/  @!P0 IADD3.X R31, R29.reuse, R226, RZ, P1, !PT ;  /* 0x000000e21d1f8210 */ /* 0x040fe60000ffe4ff */
[C---:B------:R-:W-:Y:S04]  /*92b0*/  @!P0 LEA R174, P1, R2.reuse, c[0x0][0x1f8], 0x1 ;  /* 0x00007e0002ae8a11 */ /* 0x040fe800078208ff */
[C---:B---3--:R-:W-:Y:S01]  /*92c0*/  HMMA.16816.F32.BF16 R20, R32.reuse, R24, RZ ;  /* 0x000000182014723c */ /* 0x048fe200000418ff */
[----:B------:R-:W-:Y:S03]  /*92d0*/  @!P0 LEA.HI.X R175, R2, c[0x0][0x1fc], R31, 0x1, P1 ;  /* 0x00007f0002af8a11 */ /* 0x000fe600008f0c1f */
[----:B------:R-:W-:Y:S02]  /*92e0*/  @!P0 IADD3 R157, P1, R0, R225, RZ ;  /* 0x000000e1009d8210 */ /* 0x000fe40007f3e0ff */
[C---:B------:R-:W-:Y:S02]  /*92f0*/  IADD3 R2, R192.reuse, R191, RZ ;  /* 0x000000bfc0027210 */ /* 0x040fe40007ffe0ff */
[C---:B------:R-:W-:Y:S01]  /*9300*/  HMMA.16816.F32.BF16 R24, R32.reuse, R26, RZ ;  /* 0x0000001a2018723c */ /* 0x040fe200000418ff */
[----:B------:R-:W-:Y:S03]  /*9310*/  @!P0 IADD3.X R0, R29, R224, RZ, P1, !PT ;  /* 0x000000e01d008210 */ /* 0x000fe60000ffe4ff */
[C---:B------:R-:W-:Y:S04]  /*9320*/  @!P0 LEA R176, P1, R157.reuse, c[0x0][0x1f8], 0x1 ;  /* 0x00007e009db08a11 */ /* 0x040fe800078208ff */
[C---:B----4-:R-:W-:Y:S01]  /*9330*/  HMMA.16816.F32.BF16 R28, R32.reuse, R136, RZ ;  /* 0x00000088201c723c */ /* 0x050fe200000418ff */
[----:B------:R-:W-:Y:S02]  /*9340*/  @!P0 LEA.HI.X R177, R157, c[0x0][0x1fc], R0, 0x1, P1 ;  /* 0x00007f009db18a11 */ /* 0x000fe400008f0c00 */
[----:B------:R-:W3:Y:S01]  /*9350*/  LDSM.16.M88.4 R156, [R191+0xd900] ;  /* 0x00d90000bf9c783b */ /* 0x000ee20000000200 */
[-C--:B------:R-:W-:Y:S02]  /*9360*/  IADD3 R0, R192, R132.reuse, RZ ;  /* 0x00000084c0007210 */ /* 0x080fe40007ffe0ff */
[----:B------:R-:W-:Y:S02]  /*9370*/  IADD3 R132, R189, R132, R192 ;  /* 0x00000084bd847210 */ /* 0x000fe40007ffe0c0 */
[----:B------:R-:W-:Y:S03]  /*9380*/  HMMA.16816.F32.BF16 R32, R32, R138, RZ ;  /* 0x0000008a2020723c */ /* 0x000fe600000418ff */
[----:B------:R-:W-:Y:S01]  /*9390*/  @!PT LDS RZ, [RZ] ;  /* 0x00000000fffff984 */ /* 0x000fe20000000800 */
[----:B------:R-:W-:Y:S01]  /*93a0*/  @!PT LDS RZ, [RZ] ;  /* 0x00000000fffff984 */ /* 0x000fe20000000800 */
[----:B------:R-:W-:Y:S01]  /*93b0*/  @!PT LDS RZ, [RZ] ;  /* 0x00000000fffff984 */ /* 0x000fe20000000800 */
[----:B------:R4:W-:Y:S05]  /*93c0*/  @!P0 LDGSTS.E.BYPASS.LTC128B.128 [R171], [R168.64], !P5 ;  /* 0x00000000a8ab8fae */ /* 0x0009ea000e901d48 */
[C---:B-1----:R-:W-:Y:S03]  /*93d0*/  HMMA.16816.F32.BF16 R4, R140.reuse, R144, R4 ;  /* 0x000000908c04723c */ /* 0x042fe60000041804 */
[----:B------:R1:W-:Y:S05]  /*93e0*/  @!P0 LDGSTS.E.BYPASS.LTC128B.128 [R171+0x2000], [R164.64], !P4 ;  /* 0x02000000a4ab8fae */ /* 0x0003ea000e101d48 */
[C---:B------:R-:W-:Y:S03]  /*93f0*/  HMMA.16816.F32.BF16 R8, R140.reuse, R146, R8 ;  /* 0x000000928c08723c */ /* 0x040fe60000041808 */
[----:B------:R1:W-:Y:S05]  /*9400*/  @!P0 LDGSTS.E.BYPASS.LTC128B.128 [R171+0x4000], [R166.64], !P6 ;  /* 0x04000000a6ab8fae */ /* 0x0003ea000f101d48 */
[C---:B-----5:R-:W-:Y:S03]  /*9410*/  HMMA.16816.F32.BF16 R12, R140.reuse, R148, R12 ;  /* 0x000000948c0c723c */ /* 0x060fe6000004180c */
[----:B------:R4:W-:Y:S05]  /*9420*/  @!P0 LDGSTS.E.BYPASS.LTC128B.128 [R171+0x1000], [R172.64], !P5 ;  /* 0x01000000acab8fae */ /* 0x0009ea000e901d48 */
[C---:B------:R-:W-:Y:S03]  /*9430*/  HMMA.16816.F32.BF16 R16, R140.reuse, R150, R16 ;  /* 0x000000968c10723c */ /* 0x040fe60000041810 */
[----:B------:R4:W-:Y:S05]  /*9440*/  @!P0 LDGSTS.E.BYPASS.LTC128B.128 [R171+0x3000], [R174.64], !P4 ;  /* 0x03000000aeab8fae */ /* 0x0009ea000e101d48 */
[C---:B--2---:R-:W-:Y:S03]  /*9450*/  HMMA.16816.F32.BF16 R20, R140.reuse, R152, R20 ;  /* 0x000000988c14723c */ /* 0x044fe60000041814 */
[----:B------:R4:W-:Y:S05]  /*9460*/  @!P0 LDGSTS.E.BYPASS.LTC128B.128 [R171+0x5000], [R176.64], !P6 ;  /* 0x05000000b0ab8fae */ /* 0x0009ea000f101d48 */
[C---:B------:R-:W-:Y:S03]  /*9470*/  HMMA.16816.F32.BF16 R24, R140.reuse, R154, R24 ;  /* 0x0000009a8c18723c */ /* 0x040fe60000041818 */
[----:B------:R-:W-:Y:S05]  /*9480*/  LDSM.16.M88.4 R136, [R185] ;  /* 0x00000000b988783b */ /* 0x000fea0000000200 */
[C---:B---3--:R-:W-:Y:S03]  /*9490*/  HMMA.16816.F32.BF16 R28, R140.reuse, R156, R28 ;  /* 0x0000009c8c1c723c */ /* 0x048fe6000004181c */
[----:B------:R-:W2:Y:S05]  /*94a0*/  LDSM.16.M88.4 R160, [R0+0xc100] ;  /* 0x00c1000000a0783b */ /* 0x000eaa0000000200 */
[----:B------:R-:W-:Y:S03]  /*94b0*/  HMMA.16816.F32.BF16 R32, R140, R158, R32 ;  /* 0x0000009e8c20723c */ /* 0x000fe60000041820 */
[----:B------:R-:W3:Y:S08]  /*94c0*/  LDSM.16.M88.4 R144, [R0+0xc900] ;  /* 0x00c900000090783b */ /* 0x000ef00000000200 */
[----:B------:R-:W5:Y:S08]  /*94d0*/  LDSM.16.M88.4 R148, [R0+0xd100] ;  /* 0x00d100000094783b */ /* 0x000f700000000200 */
[----:B------:R-:W0:Y:S08]  /*94e0*/  LDGDEPBAR ;  /* 0x00000000000079af */ /* 0x000e300000000000 */
[----:B------:R-:W5:Y:S01]  /*94f0*/  LDSM.16.M88.4 R152, [R0+0xd900] ;  /* 0x00d900000098783b */ /* 0x000f620000000200 */
[C---:B--2---:R-:W-:Y:S07]  /*9500*/  HMMA.16816.F32.BF16 R4, R136.reuse, R160, R4 ;  /* 0x000000a08804723c */ /* 0x044fee0000041804 */
[----:B-1----:R-:W-:Y:S01]  /*9510*/  LDSM.16.M88.4 R164, [R184] ;  /* 0x00000000b8a4783b */ /* 0x002fe20000000200 */
[C---:B------:R-:W-:Y:S07]  /*9520*/  HMMA.16816.F32.BF16 R8, R136.reuse, R162, R8 ;  /* 0x000000a28808723c */ /* 0x040fee0000041808 */
[----:B----4-:R-:W1:Y:S01]  /*9530*/  LDSM.16.M88.4 R168, [R2+0xc100] ;  /* 0x00c1000002a8783b */ /* 0x010e620000000200 */
[C---:B---3--:R-:W-:Y:S07]  /*9540*/  HMMA.16816.F32.BF16 R12, R136.reuse, R144, R12 ;  /* 0x00000090880c723c */ /* 0x048fee000004180c */
[----:B------:R-:W2:Y:S01]  /*9550*/  LDSM.16.M88.4 R140, [R2+0xc900] ;  /* 0x00c90000028c783b */ /* 0x000ea20000000200 */
[C---:B------:R-:W-:Y:S07]  /*9560*/  HMMA.16816.F32.BF16 R16, R136.reuse, R146, R16 ;  /* 0x000000928810723c */ /* 0x040fee0000041810 */
[----:B------:R-:W3:Y:S01]  /*9570*/  LDSM.16.M88.4 R156, [R2+0xd100] ;  /* 0x00d10000029c783b */ /* 0x000ee20000000200 */
[C---:B-----5:R-:W-:Y:S07]  /*9580*/  HMMA.16816.F32.BF16 R20, R136.reuse, R148, R20 ;  /* 0x000000948814723c */ /* 0x060fee0000041814 */
[----:B------:R-:W4:Y:S01]  /*9590*/  LDSM.16.M88.4 R144, [R2+0xd900] ;  /* 0x00d900000290783b */ /* 0x000f220000000200 */
[C---:B------:R-:W-:Y:S07]  /*95a0*/  HMMA.16816.F32.BF16 R24, R136.reuse, R150, R24 ;  /* 0x000000968818723c */ /* 0x040fee0000041818 */
[----:B------:R-:W-:Y:S01]  /*95b0*/  LDSM.16.M88.4 R148, [R188+UR4+0xe100] ;  /* 0x00e10004bc94783b */ /* 0x000fe20008000200 */
[C---:B------:R-:W-:Y:S07]  /*95c0*/  HMMA.16816.F32.BF16 R28, R136.reuse, R152, R28 ;  /* 0x00000098881c723c */ /* 0x040fee000004181c */
[----:B------:R-:W-:Y:S01]  /*95d0*/  LDSM.16.M88.4 R160, [R188+UR4+0xf900] ;  /* 0x00f90004bca0783b */ /* 0x000fe20008000200 */
[----:B------:R-:W-:Y:S07]  /*95e0*/  HMMA.16816.F32.BF16 R32, R136, R154, R32 ;  /* 0x0000009a8820723c */ /* 0x000fee0000041820 */
[----:B------:R-:W5:Y:S01]  /*95f0*/  LDSM.16.M88.4 R136, [R190+0x4000] ;  /* 0x00400000be88783b */ /* 0x000f620000000200 */
        /* <DEDUP_REMOVED lines=8> */
[C---:B---3--:R-:W-:Y:S07]  /*9680*/  HMMA.16816.F32.BF16 R20, R164.reuse, R156, R20 ;  /* 0x0000009ca414723c */ /* 0x048fee0000041814 */
[----:B------:R-:W-:Y:S01]  /*9690*/  LDSM.16.M88.4 R176, [R0+0xe100] ;  /* 0x00e1000000b0783b */ /* 0x000fe20000000200 */
[C---:B------:R-:W-:Y:S07]  /*96a0*/  HMMA.16816.F32.BF16 R24, R164.reuse, R158, R24 ;  /* 0x0000009ea418723c */ /* 0x040fee0000041818 */
[----:B------:R-:W3:Y:S01]  /*96b0*/  LDSM.16.M88.4 R156, [R186+0x4000] ;  /* 0x00400000ba9c783b */ /* 0x000ee20000000200 */
[C---:B----4-:R-:W-:Y:S07]  /*96c0*/  HMMA.16816.F32.BF16 R28, R164.reuse, R144, R28 ;  /* 0x00000090a41c723c */ /* 0x050fee000004181c */
[----:B------:R-:W-:Y:S01]  /*96d0*/  LDSM.16.M88.4 R180, [R188+UR4+0x10100] ;  /* 0x01010004bcb4783b */ /* 0x000fe20008000200 */
[----:B------:R-:W-:Y:S07]  /*96e0*/  HMMA.16816.F32.BF16 R32, R164, R146, R32 ;  /* 0x00000092a420723c */ /* 0x000fee0000041820 */
[----:B------:R-:W4:Y:S01]  /*96f0*/  LDSM.16.M88.4 R144, [R191+0xf100] ;  /* 0x00f10000bf90783b */ /* 0x000f220000000200 */
[C---:B-----5:R-:W-:Y:S07]  /*9700*/  HMMA.16816.F32.BF16 R4, R136.reuse, R148, R4 ;  /* 0x000000948804723c */ /* 0x060fee0000041804 */
[----:B------:R-:W-:Y:S01]  /*9710*/  LDSM.16.M88.4 R164, [R185+0x4000] ;  /* 0x00400000b9a4783b */ /* 0x000fe20000000200 */
[C---:B------:R-:W-:Y:S07]  /*9720*/  HMMA.16816.F32.BF16 R8, R136.reuse, R150, R8 ;  /* 0x000000968808723c */ /* 0x040fee0000041808 */
[----:B------:R-:W5:Y:S01]  /*9730*/  LDSM.16.M88.4 R148, [R191+0xf900] ;  /* 0x00f90000bf94783b */ /* 0x000f620000000200 */
        /* <DEDUP_REMOVED lines=121> */
[----:B------:R-:W-:Y:S01]  /*9ed0*/  MUFU.TANH R163, R13 ;  /* 0x0000000d00a37308 */ /* 0x000fe20000002400 */
[----:B------:R-:W-:Y:S02]  /*9ee0*/  FMUL.FTZ R26, R26, c[0x0][0x320] ;  /* 0x0000c8001a1a7a20 */ /* 0x000fe40000410000 */
[----:B------:R-:W-:Y:S01]  /*9ef0*/  FMUL.FTZ R27, R27, c[0x0][0x320] ;  /* 0x0000c8001b1b7a20 */ /* 0x000fe20000410000 */
[C---:B-1----:R-:W-:Y:S06]  /*9f00*/  HMMA.16816.F32.BF16 R28, R172.reuse, R8, R28 ;  /* 0x00000008ac1c723c */ /* 0x042fec000004181c */
[----:B------:R-:W1:Y:S02]  /*9f10*/  MUFU.TANH R150, R150 ;  /* 0x0000009600967308 */ /* 0x000e640000002400 */
[----:B------:R-:W-:Y:S08]  /*9f20*/  HMMA.16816.F32.BF16 R32, R172, R10, R32 ;  /* 0x0000000aac20723c */ /* 0x000ff00000041820 */
[----:B------:R-:W2:Y:S10]  /*9f30*/  MUFU.TANH R148, R148 ;  /* 0x0000009400947308 */ /* 0x000eb40000002400 */
[----:B------:R-:W3:Y:S01]  /*9f40*/  MUFU.TANH R153, R153 ;  /* 0x0000009900997308 */ /* 0x000ee20000002400 */
        /* <DEDUP_REMOVED lines=8> */
[----:B--2---:R-:W-:Y:S01]  /*9fd0*/  FMNMX.FTZ R13, R148, R13, !PT ;  /* 0x0000000d940d7209 */ /* 0x004fe20007810000 */
[----:B------:R-:W-:Y:S02]  /*9fe0*/  FMUL.FTZ R34, R34, c[0x0][0x320] ;  /* 0x0000c80022227a20 */ /* 0x000fe40000410000 */
[----:B------:R-:W-:Y:S01]  /*9ff0*/  FMUL.FTZ R35, R35, c[0x0][0x320] ;  /* 0x0000c80023237a20 */ /* 0x000fe20000410000 */
[----:B------:R-:W-:Y:S02]  /*a000*/  FMNMX.FTZ R13, R160, R13, !PT ;  /* 0x0000000da00d7209 */ /* 0x000fe40007810000 */
[----:B------:R-:W2:Y:S02]  /*a010*/  MUFU.TANH R159, R16 ;  /* 0x00000010009f7308 */ /* 0x000ea40000002400 */
[----:B------:R-:W-:Y:S02]  /*a020*/  FMNMX.FTZ R13, R158, R13, !PT ;  /* 0x0000000d9e0d7209 */ /* 0x000fe40007810000 */
[----:B---3--:R-:W-:Y:S02]  /*a030*/  FMNMX.FTZ R0, R153, R0, !PT ;  /* 0x0000000099007209 */ /* 0x008fe40007810000 */
[----:B------:R-:W-:Y:S02]  /*a040*/  FMNMX.FTZ R13, R178, R13, !PT ;  /* 0x0000000db20d7209 */ /* 0x000fe40007810000 */
[----:B------:R-:W-:Y:S02]  /*a050*/  FMNMX.FTZ R0, R137, R0, !PT ;  /* 0x0000000089007209 */ /* 0x000fe40007810000 */
[----:B------:R-:W3:Y:S01]  /*a060*/  MUFU.TANH R161, R17 ;  /* 0x0000001100a17308 */ /* 0x000ee20000002400 */
[----:B------:R-:W-:Y:S02]  /*a070*/  FMNMX.FTZ R13, R162, R13, !PT ;  /* 0x0000000da20d7209 */ /* 0x000fe40007810000 */
[----:B-1----:R-:W-:Y:S04]  /*a080*/  FMNMX.FTZ R0, R157, R0, !PT ;  /* 0x000000009d007209 */ /* 0x002fe80007810000 */
[----:B------:R-:W-:Y:S03]  /*a090*/  FMNMX.FTZ R0, R163, R0, !PT ;  /* 0x00000000a3007209 */ /* 0x000fe60007810000 */
[----:B------:R-:W1:Y:S01]  /*a0a0*/  MUFU.TANH R176, R18 ;  /* 0x0000001200b07308 */ /* 0x000e620000002400 */
[----:B--2---:R-:W-:Y:S02]  /*a0b0*/  FMNMX.FTZ R0, R159, R0, !PT ;  /* 0x000000009f007209 */ /* 0x004fe40007810000 */
[----:B------:R-:W-:Y:S07]  /*a0c0*/  IADD3 R16, R134, UR4, RZ ;  /* 0x0000000486107c10 */ /* 0x000fee000fffe0ff */
        /* <DEDUP_REMOVED lines=29> */
[----:B--2---:R-:W-:Y:S01]  /*a2a0*/  FMNMX.FTZ R13, R140, R13, !PT ;  /* 0x0000000d8c0d7209 */ /* 0x004fe20007810000 */
[----:B------:R-:W-:Y:S08]  /*a2b0*/  LDSM.16.MT88.4 R28, [R134+UR4+0x100] ;  /* 0x00010004861c783b */ /* 0x000ff00008004200 */
[----:B------:R-:W2:Y:S01]  /*a2c0*/  MUFU.TANH R138, R34 ;  /* 0x00000022008a7308 */ /* 0x000ea20000002400 */
[----:B---3--:R-:W-:Y:S09]  /*a2d0*/  FMNMX.FTZ R0, R141, R0, !PT ;  /* 0x000000008d007209 */ /* 0x008ff20007810000 */
[----:B------:R-:W3:Y:S01]  /*a2e0*/  MUFU.TANH R136, R35 ;  /* 0x0000002300887308 */ /* 0x000ee20000002400 */
[----:B-1----:R-:W-:Y:S05]  /*a2f0*/  FMNMX.FTZ R11, R139, R0, !PT ;  /* 0x000000008b0b7209 */ /* 0x002fea0007810000 */
[----:B------:R-:W1:Y:S01]  /*a300*/  SHFL.BFLY PT, R2, R11, 0x2, 0x1f ;  /* 0x0c401f000b027f89 */ /* 0x000e6200000e0000 */
[----:B--2---:R-:W-:Y:S04]  /*a310*/  FMNMX.FTZ R13, R138, R13, !PT ;  /* 0x0000000d8a0d7209 */ /* 0x004fe80007810000 */
[----:B---3--:R-:W-:Y:S03]  /*a320*/  FMNMX.FTZ R9, R136, R13, !PT ;  /* 0x0000000d88097209 */ /* 0x008fe60007810000 */
        /* <DEDUP_REMOVED lines=22> */
[--C-:B------:R-:W-:Y:S01]  /*a490*/  FFMA.FTZ R152, R148, c[0x0][0x2d0], -R137.reuse ;  /* 0x0000b40094987a23 */ /* 0x100fe20000010889 */
[----:B------:R-:W-:Y:S01]  /*a4a0*/  IADD3 R148, R187, R16, RZ ;  /* 0x00000010bb947210 */ /* 0x000fe20007ffe0ff */
[----:B------:R-:W-:Y:S01]  /*a4b0*/  FMUL.FTZ R3, R4, c[0x0][0x2d0] ;  /* 0x0000b40004037a20 */ /* 0x000fe20000410000 */
[----:B------:R-:W-:Y:S01]  /*a4c0*/  IADD3 R4, R135, UR4, RZ ;  /* 0x0000000487047c10 */ /* 0x000fe2000fffe0ff */
[--C-:B------:R-:W-:Y:S02]  /*a4d0*/  FFMA.FTZ R153, R150, c[0x0][0x2d0], -R137.reuse ;  /* 0x0000b40096997a23 */ /* 0x100fe40000010889 */
[--C-:B------:R-:W-:Y:S01]  /*a4e0*/  FFMA.FTZ R150, R160, c[0x0][0x2d0], -R137.reuse ;  /* 0x0000b400a0967a23 */ /* 0x100fe20000010889 */
[----:B------:R-:W1:Y:S01]  /*a4f0*/  MUFU.EX2 R155, R155 ;  /* 0x0000009b009b7308 */ /* 0x000e620000000800 */
[--C-:B------:R-:W-:Y:S01]  /*a500*/  FFMA.FTZ R149, R158, c[0x0][0x2d0], -R137.reuse ;  /* 0x0000b4009e957a23 */ /* 0x100fe20000010889 */
[----:B------:R-:W-:Y:S01]  /*a510*/  IADD3 R133, R187, R4, RZ ;  /* 0x00000004bb857210 */ /* 0x000fe20007ffe0ff */
[C---:B--2---:R-:W-:Y:S02]  /*a520*/  FMUL.FTZ R4, R132.reuse, R128 ;  /* 0x0000008084047220 */ /* 0x044fe40000410000 */
[C---:B------:R-:W-:Y:S02]  /*a530*/  FMUL.FTZ R5, R132.reuse, R129 ;  /* 0x0000008184057220 */ /* 0x040fe40000410000 */
[----:B------:R-:W2:Y:S01]  /*a540*/  LDSM.16.MT88.4 R20, [R133+0x100] ;  /* 0x000100008514783b */ /* 0x000ea20000004200 */
[C---:B------:R-:W-:Y:S02]  /*a550*/  FMUL.FTZ R8, R132.reuse, R124 ;  /* 0x0000007c84087220 */ /* 0x040fe40000410000 */
[----:B------:R-:W3:Y:S01]  /*a560*/  MUFU.EX2 R3, R3 ;  /* 0x0000000300037308 */ /* 0x000ee20000000800 */
[C---:B------:R-:W-:Y:S02]  /*a570*/  FMUL.FTZ R9, R132.reuse, R125 ;  /* 0x0000007d84097220 */ /* 0x040fe40000410000 */
[C---:B------:R-:W-:Y:S02]  /*a580*/  FMUL.FTZ R16, R132.reuse, R116 ;  /* 0x0000007484107220 */ /* 0x040fe40000410000 */
[C---:B------:R-:W-:Y:S02]  /*a590*/  FMUL.FTZ R17, R132.reuse, R117 ;  /* 0x0000007584117220 */ /* 0x040fe40000410000 */
[C---:B------:R-:W-:Y:S02]  /*a5a0*/  FMUL.FTZ R24, R132.reuse, R108 ;  /* 0x0000006c84187220 */ /* 0x040fe40000410000 */
[C---:B------:R-:W-:Y:S01]  /*a5b0*/  FMUL.FTZ R25, R132.reuse, R109 ;  /* 0x0000006d84197220 */ /* 0x040fe20000410000 */
[----:B------:R-:W-:Y:S01]  /*a5c0*/  MUFU.EX2 R154, R154 ;  /* 0x0000009a009a7308 */ /* 0x000fe20000000800 */
[C---:B------:R-:W-:Y:S02]  /*a5d0*/  FMUL.FTZ R32, R132.reuse, R100 ;  /* 0x0000006484207220 */ /* 0x040fe40000410000 */
[----:B------:R-:W-:Y:S01]  /*a5e0*/  FMUL.FTZ R33, R132, R101 ;  /* 0x0000006584217220 */ /* 0x000fe20000410000 */
[----:B-1----:R-:W-:Y:S01]  /*a5f0*/  F2FP.BF16.PACK_AB R128, R155, R156 ;  /* 0x0000009c9b80723e */ /* 0x002fe200000010ff */
[--C-:B------:R-:W-:Y:S02]  /*a600*/  FFMA.FTZ R171, R146, c[0x0][0x2d0], -R137.reuse ;  /* 0x0000b40092ab7a23 */ /* 0x100fe40000010889 */
[--C-:B------:R-:W-:Y:S02]  /*a610*/  FFMA.FTZ R177, R142, c[0x0][0x2d0], -R137.reuse ;  /* 0x0000b4008eb17a23 */ /* 0x100fe40000010889 */
[C---:B------:R-:W-:Y:S01]  /*a620*/  FMUL.FTZ R36, R132.reuse, R36 ;  /* 0x0000002484247220 */ /* 0x040fe20000410000 */
[----:B------:R-:W1:Y:S01]  /*a630*/  MUFU.EX2 R151, R151 ;  /* 0x0000009700977308 */ /* 0x000e620000000800 */
[C---:B------:R-:W-:Y:S02]  /*a640*/  FMUL.FTZ R37, R132.reuse, R37 ;  /* 0x0000002584257220 */ /* 0x040fe40000410000 */
[C---:B------:R-:W-:Y:S02]  /*a650*/  FMUL.FTZ R40, R132.reuse, R40 ;  /* 0x0000002884287220 */ /* 0x040fe40000410000 */
[C---:B---3--:R-:W-:Y:S02]  /*a660*/  FMUL.FTZ R6, R3.reuse, R130 ;  /* 0x0000008203067220 */ /* 0x048fe40000410000 */
        /* <DEDUP_REMOVED lines=9> */
[----:B------:R-:W3:Y:S01]  /*a700*/  MUFU.EX2 R152, R152 ;  /* 0x0000009800987308 */ /* 0x000ee20000000800 */
[C---:B------:R-:W-:Y:S01]  /*a710*/  FMUL.FTZ R34, R3.reuse, R102 ;  /* 0x0000006603227220 */ /* 0x040fe20000410000 */
[----:B------:R-:W-:Y:S01]  /*a720*/  LDSM.16.MT88.4 R108, [R148+0x2100] ;  /* 0x00210000946c783b */ /* 0x000fe20000004200 */
[----:B------:R-:W-:Y:S01]  /*a730*/  FMUL.FTZ R35, R3, R103 ;  /* 0x0000006703237220 */ /* 0x000fe20000410000 */
[----:B-1----:R-:W-:Y:S01]  /*a740*/  F2FP.BF16.PACK_AB R130, R151, R154 ;  /* 0x0000009a9782723e */ /* 0x002fe200000010ff */
[C---:B------:R-:W-:Y:S02]  /*a750*/  FMUL.FTZ R38, R3.reuse, R38 ;  /* 0x0000002603267220 */ /* 0x040fe40000410000 */
[C---:B------:R-:W-:Y:S02]  /*a760*/  FMUL.FTZ R41, R132.reuse, R41 ;  /* 0x0000002984297220 */ /* 0x040fe40000410000 */
[C---:B------:R-:W-:Y:S01]  /*a770*/  FMUL.FTZ R39, R3.reuse, R39 ;  /* 0x0000002703277220 */ /* 0x040fe20000410000 */
[----:B------:R-:W-:Y:S01]  /*a780*/  MUFU.EX2 R150, R150 ;  /* 0x0000009600967308 */ /* 0x000fe20000000800 */
[----:B------:R-:W-:Y:S01]  /*a790*/  LDSM.16.MT88.4 R100, [R134+UR4+0x2100] ;  /* 0x002100048664783b */ /* 0x000fe20008004200 */
[C---:B------:R-:W-:Y:S02]  /*a7a0*/  FMUL.FTZ R44, R132.reuse, R44 ;  /* 0x0000002c842c7220 */ /* 0x040fe40000410000 */
[C---:B------:R-:W-:Y:S02]  /*a7b0*/  FMUL.FTZ R42, R3.reuse, R42 ;  /* 0x0000002a032a7220 */ /* 0x040fe40000410000 */
[C---:B------:R-:W-:Y:S02]  /*a7c0*/  FMUL.FTZ R45, R132.reuse, R45 ;  /* 0x0000002d842d7220 */ /* 0x040fe40000410000 */
[C---:B------:R-:W-:Y:S01]  /*a7d0*/  FMUL.FTZ R43, R3.reuse, R43 ;  /* 0x0000002b032b7220 */ /* 0x040fe20000410000 */
[----:B------:R-:W-:Y:S01]  /*a7e0*/  LDSM.16.MT88.4 R116, [R134+UR4+0x900] ;  /* 0x000900048674783b */ /* 0x000fe20008004200 */
[----:B------:R-:W1:Y:S01]  /*a7f0*/  MUFU.EX2 R149, R149 ;  /* 0x0000009500957308 */ /* 0x000e620000000800 */
[----:B------:R-:W-:Y:S02]  /*a800*/  FMUL.FTZ R48, R132, R48 ;  /* 0x0000003084307220 */ /* 0x000fe40000410000 */
[C---:B------:R-:W-:Y:S01]  /*a810*/  FMUL.FTZ R46, R3.reuse, R46 ;  /* 0x0000002e032e7220 */ /* 0x040fe20000410000 */
[----:B---3--:R-:W-:Y:S01]  /*a820*/  F2FP.BF16.PACK_AB R129, R152, R153 ;  /* 0x000000999881723e */ /* 0x008fe200000010ff */
[C---:B------:R-:W-:Y:S02]  /*a830*/  FMUL.FTZ R49, R132.reuse, R49 ;  /* 0x0000003184317220 */ /* 0x040fe40000410000 */
        /* <DEDUP_REMOVED lines=12> */
[C---:B------:R-:W-:Y:S02]  /*a900*/  FMUL.FTZ R60, R132.reuse, R60 ;  /* 0x0000003c843c7220 */ /* 0x040fe40000410000 */
[C---:B------:R-:W-:Y:S02]  /*a910*/  FMUL.FTZ R58, R3.reuse, R58 ;  /* 0x0000003a033a7220 */ /* 0x040fe40000410000 */
[C---:B------:R-:W-:Y:S01]  /*a920*/  FMUL.FTZ R61, R132.reuse, R61 ;  /* 0x0000003d843d7220 */ /* 0x040fe20000410000 */
[----:B------:R-:W-:Y:S01]  /*a930*/  MUFU.EX2 R173, R173 ;  /* 0x000000ad00ad7308 */ /* 0x000fe20000000800 */
[C---:B------:R-:W-:Y:S05]  /*a940*/  HMMA.16816.F32.BF16 R4, R128.reuse, R12, R4 ;  /* 0x0000000c8004723c */ /* 0x040fea0000041804 */
        /* <DEDUP_REMOVED lines=9> */
[----:B------:R-:W1:Y:S01]  /*a9e0*/  LDSM.16.MT88.4 R120, [R148+0x100] ;  /* 0x000100009478783b */ /* 0x000e620000004200 */
[C---:B------:R-:W-:Y:S02]  /*a9f0*/  FMUL.FTZ R63, R3.reuse, R63 ;  /* 0x0000003f033f7220 */ /* 0x040fe40000410000 */
[C---:B------:R-:W-:Y:S02]  /*aa00*/  FMUL.FTZ R64, R132.reuse, R64 ;  /* 0x0000004084407220 */ /* 0x040fe40000410000 */
[C---:B--2---:R-:W-:Y:S03]  /*aa10*/  HMMA.16816.F32.BF16 R12, R128.reuse, R20, R12 ;  /* 0x00000014800c723c */ /* 0x044fe6000004180c */
[C---:B------:R-:W-:Y:S02]  /*aa20*/  FMUL.FTZ R66, R3.reuse, R66 ;  /* 0x0000004203427220 */ /* 0x040fe40000410000 */
[C---:B------:R-:W-:Y:S02]  /*aa30*/  FMUL.FTZ R65, R132.reuse, R65 ;  /* 0x0000004184417220 */ /* 0x040fe40000410000 */
[C---:B------:R-:W-:Y:S01]  /*aa40*/  FMUL.FTZ R20, R132.reuse, R112 ;  /* 0x0000007084147220 */ /* 0x040fe20000410000 */
[C---:B------:R-:W-:Y:S04]  /*aa50*/  HMMA.16816.F32.BF16 R16, R128.reuse, R22, R16 ;  /* 0x000000168010723c */ /* 0x040fe80000041810 */
[C---:B------:R-:W-:Y:S02]  /*aa60*/  FMUL.FTZ R21, R132.reuse, R113 ;  /* 0x0000007184157220 */ /* 0x040fe40000410000 */
[C---:B------:R-:W-:Y:S02]  /*aa70*/  FMUL.FTZ R67, R3.reuse, R67 ;  /* 0x0000004303437220 */ /* 0x040fe40000410000 */
[C---:B------:R-:W-:Y:S04]  /*aa80*/  FMUL.FTZ R22, R3.reuse, R114 ;  /* 0x0000007203167220 */ /* 0x040fe80000410000 */
[C---:B------:R-:W-:Y:S02]  /*aa90*/  FMUL.FTZ R23, R3.reuse, R115 ;  /* 0x0000007303177220 */ /* 0x040fe40000410000 */
[----:B------:R-:W2:Y:S01]  /*aaa0*/  LDSM.16.MT88.4 R112, [R135+UR4+0x2100] ;  /* 0x002100048770783b */ /* 0x000ea20008004200 */
[C---:B------:R-:W-:Y:S02]  /*aab0*/  FMUL.FTZ R70, R3.reuse, R70 ;  /* 0x0000004603467220 */ /* 0x040fe40000410000 */
[C---:B------:R-:W-:Y:S02]  /*aac0*/  FMUL.FTZ R68, R132.reuse, R68 ;  /* 0x0000004484447220 */ /* 0x040fe40000410000 */
[C---:B------:R-:W-:Y:S03]  /*aad0*/  HMMA.16816.F32.BF16 R20, R128.reuse, R28, R20 ;  /* 0x0000001c8014723c */ /* 0x040fe60000041814 */
        /* <DEDUP_REMOVED lines=8> */
[----:B------:R-:W3:Y:S01]  /*ab60*/  LDSM.16.MT88.4 R104, [R133+0x2100] ;  /* 0x002100008568783b */ /* 0x000ee20000004200 */
[C---:B------:R-:W-:Y:S02]  /*ab70*/  FMUL.FTZ R75, R3.reuse, R75 ;  /* 0x0000004b034b7220 */ /* 0x040fe40000410000 */
[C---:B------:R-:W-:Y:S02]  /*ab80*/  FMUL.FTZ R72, R132.reuse, R72 ;  /* 0x0000004884487220 */ /* 0x040fe40000410000 */
[C---:B-1----:R-:W-:Y:S03]  /*ab90*/  HMMA.16816.F32.BF16 R28, R128.reuse, R120, R28 ;  /* 0x00000078801c723c */ /* 0x042fe6000004181c */
[C---:B------:R-:W-:Y:S02]  /*aba0*/  FMUL.FTZ R78, R3.reuse, R78 ;  /* 0x0000004e034e7220 */ /* 0x040fe40000410000 */
[C---:B------:R-:W-:Y:S02]  /*abb0*/  FMUL.FTZ R73, R132.reuse, R73 ;  /* 0x0000004984497220 */ /* 0x040fe40000410000 */
[C---:B------:R-:W-:Y:S01]  /*abc0*/  FMUL.FTZ R79, R3.reuse, R79 ;  /* 0x0000004f034f7220 */ /* 0x040fe20000410000 */
[C---:B------:R-:W-:Y:S01]  /*abd0*/  HMMA.16816.F32.BF16 R32, R128.reuse, R122, R32 ;  /* 0x0000007a8020723c */ /* 0x040fe20000041820 */
[----:B------:R-:W-:Y:S03]  /*abe0*/  LDSM.16.MT88.4 R120, [R148+0x900] ;  /* 0x000900009478783b */ /* 0x000fe60000004200 */
[C---:B------:R-:W-:Y:S02]  /*abf0*/  FMUL.FTZ R76, R132.reuse, R76 ;  /* 0x0000004c844c7220 */ /* 0x040fe40000410000 */
[C---:B------:R-:W-:Y:S02]  /*ac00*/  FMUL.FTZ R82, R3.reuse, R82 ;  /* 0x0000005203527220 */ /* 0x040fe40000410000 */
[C---:B--2---:R-:W-:Y:S04]  /*ac10*/  HMMA.16816.F32.BF16 R36, R128.reuse, R112, R36 ;  /* 0x000000708024723c */ /* 0x044fe80000041824 */
[C---:B------:R-:W-:Y:S02]  /*ac20*/  FMUL.FTZ R77, R132.reuse, R77 ;  /* 0x0000004d844d7220 */ /* 0x040fe40000410000 */
[C---:B------:R-:W-:Y:S02]  /*ac30*/  FMUL.FTZ R83, R3.reuse, R83 ;  /* 0x0000005303537220 */ /* 0x040fe40000410000 */
[C---:B------:R-:W-:Y:S01]  /*ac40*/  HMMA.16816.F32.BF16 R40, R128.reuse, R114, R40 ;  /* 0x000000728028723c */ /* 0x040fe20000041828 */
[----:B------:R-:W-:Y:S03]  /*ac50*/  LDSM.16.MT88.4 R112, [R135+UR4+0x900] ;  /* 0x000900048770783b */ /* 0x000fe60008004200 */
[C---:B------:R-:W-:Y:S02]  /*ac60*/  FMUL.FTZ R80, R132.reuse, R80 ;  /* 0x0000005084507220 */ /* 0x040fe40000410000 */
[C---:B------:R-:W-:Y:S02]  /*ac70*/  FMUL.FTZ R86, R3.reuse, R86 ;  /* 0x0000005603567220 */ /* 0x040fe40000410000 */
[C---:B------:R-:W-:Y:S01]  /*ac80*/  FMUL.FTZ R81, R132.reuse, R81 ;  /* 0x0000005184517220 */ /* 0x040fe20000410000 */
[C---:B---3--:R-:W-:Y:S03]  /*ac90*/  HMMA.16816.F32.BF16 R44, R128.reuse, R104, R44 ;  /* 0x00000068802c723c */ /* 0x048fe6000004182c */
[C---:B------:R-:W-:Y:S02]  /*aca0*/  FMUL.FTZ R87, R3.reuse, R87 ;  /* 0x0000005703577220 */ /* 0x040fe40000410000 */
[C---:B------:R-:W-:Y:S02]  /*acb0*/  FMUL.FTZ R84, R132.reuse, R84 ;  /* 0x0000005484547220 */ /* 0x040fe40000410000 */
[C---:B------:R-:W-:Y:S01]  /*acc0*/  FMUL.FTZ R90, R3.reuse, R90 ;  /* 0x0000005a035a7220 */ /* 0x040fe20000410000 */
[C---:B------:R-:W-:Y:S01]  /*acd0*/  HMMA.16816.F32.BF16 R48, R128.reuse, R106, R48 ;  /* 0x0000006a8030723c */ /* 0x040fe20000041830 */
[----:B------:R-:W1:Y:S03]  /*ace0*/  LDSM.16.MT88.4 R104, [R135+UR4+0x4100] ;  /* 0x004100048768783b */ /* 0x000e660008004200 */
[----:B------:R-:W-:Y:S02]  /*acf0*/  FMUL.FTZ R85, R132, R85 ;  /* 0x0000005584557220 */ /* 0x000fe40000410000 */
[----:B------:R-:W-:Y:S02]  /*ad00*/  FMUL.FTZ R91, R3, R91 ;  /* 0x0000005b035b7220 */ /* 0x000fe40000410000 */
[C---:B------:R-:W-:Y:S04]  /*ad10*/  HMMA.16816.F32.BF16 R52, R128.reuse, R100, R52 ;  /* 0x000000648034723c */ /* 0x040fe80000041834 */
[--C-:B------:R-:W-:Y:S02]  /*ad20*/  FFMA.FTZ R157, R157, c[0x0][0x2d0], -R144.reuse ;  /* 0x0000b4009d9d7a23 */ /* 0x100fe40000010890 */
[----:B------:R-:W-:Y:S02]  /*ad30*/  FMUL.FTZ R94, R3, R94 ;  /* 0x0000005e035e7220 */ /* 0x000fe40000410000 */
[C---:B------:R-:W-:Y:S01]  /*ad40*/  HMMA.16816.F32.BF16 R56, R128.reuse, R102, R56 ;  /* 0x000000668038723c */ /* 0x040fe20000041838 */
[----:B------:R-:W2:Y:S01]  /*ad50*/  LDSM.16.MT88.4 R100, [R133+0x4100] ;  /* 0x004100008564783b */ /* 0x000ea20000004200 */
[----:B------:R-:W-:Y:S02]  /*ad60*/  MUFU.EX2 R157, R157 ;  /* 0x0000009d009d7308 */ /* 0x000fe40000000800 */
[--C-:B------:R-:W-:Y:S02]  /*ad70*/  FFMA.FTZ R158, R163, c[0x0][0x2d0], -R144.reuse ;  /* 0x0000b400a39e7a23 */ /* 0x100fe40000010890 */
[----:B------:R-:W-:Y:S02]  /*ad80*/  FMUL.FTZ R95, R3, R95 ;  /* 0x0000005f035f7220 */ /* 0x000fe40000410000 */
[C---:B------:R-:W-:Y:S04]  /*ad90*/  HMMA.16816.F32.BF16 R60, R128.reuse, R108, R60 ;  /* 0x0000006c803c723c */ /* 0x040fe8000004183c */
[--C-:B------:R-:W-:Y:S01]  /*ada0*/  FFMA.FTZ R159, R159, c[0x0][0x2d0], -R144.reuse ;  /* 0x0000b4009f9f7a23 */ /* 0x100fe20000010890 */
[----:B------:R-:W3:Y:S01]  /*adb0*/  MUFU.EX2 R158, R158 ;  /* 0x0000009e009e7308 */ /* 0x000ee20000000800 */
[----:B------:R-:W-:Y:S02]  /*adc0*/  FMUL.FTZ R98, R3, R98 ;  /* 0x0000006203627220 */ /* 0x000fe40000410000 */
[C---:B------:R-:W-:Y:S01]  /*add0*/  HMMA.16816.F32.BF16 R64, R128.reuse, R110, R64 ;  /* 0x0000006e8040723c */ /* 0x040fe20000041840 */
[----:B------:R-:W4:Y:S03]  /*ade0*/  LDSM.16.MT88.4 R108, [R134+UR4+0x4100] ;  /* 0x00410004866c783b */ /* 0x000f260008004200 */
[--C-:B------:R-:W-:Y:S02]  /*adf0*/  FFMA.FTZ R160, R161, c[0x0][0x2d0], -R144.reuse ;  /* 0x0000b400a1a07a23 */ /* 0x100fe40000010890 */
[----:B------:R-:W-:Y:S01]  /*ae00*/  FMUL.FTZ R99, R3, R99 ;  /* 0x0000006303637220 */ /* 0x000fe20000410000 */
[----:B------:R-:W-:Y:S01]  /*ae10*/  MUFU.EX2 R159, R159 ;  /* 0x0000009f009f7308 */ /* 0x000fe20000000800 */
[--C-:B------:R-:W-:Y:S01]  /*ae20*/  FFMA.FTZ R161, R178, c[0x0][0x2d0], -R137.reuse ;  /* 0x0000b400b2a17a23 */ /* 0x100fe20000010889 */
[C---:B-1----:R-:W-:Y:S03]  /*ae30*/  HMMA.16816.F32.BF16 R68, R128.reuse, R104, R68 ;  /* 0x000000688044723c */ /* 0x042fe60000041844 */
[--C-:B------:R-:W-:Y:S02]  /*ae40*/  FFMA.FTZ R178, R140, c[0x0][0x2d0], -R137.reuse ;  /* 0x0000b4008cb27a23 */ /* 0x100fe40000010889 */
[----:B------:R-:W-:Y:S01]  /*ae50*/  LDSM.16.MT88.4 R140, [R134+UR4+0x1900] ;  /* 0x00190004868c783b */ /* 0x000fe20008004200 */
[--C-:B------:R-:W-:Y:S02]  /*ae60*/  FFMA.FTZ R163, R176, c[0x0][0x2d0], -R137.reuse ;  /* 0x0000b400b0a37a23 */ /* 0x100fe40000010889 */
[C---:B------:R-:W-:Y:S01]  /*ae70*/  HMMA.16816.F32.BF16 R72, R128.reuse, R106, R72 ;  /* 0x0000006a8048723c */ /* 0x040fe20000041848 */
[----:B------:R-:W1:Y:S03]  /*ae80*/  MUFU.EX2 R160, R160 ;  /* 0x000000a000a07308 */ /* 0x000e660000000800 */
[C---:B------:R-:W-:Y:S01]  /*ae90*/  FMUL.FTZ R88, R132.reuse, R88 ;  /* 0x0000005884587220 */ /* 0x040fe20000410000 */
[----:B------:R-:W5:Y:S01]  /*aea0*/  LDSM.16.MT88.4 R104, [R148+0x4100] ;  /* 0x004100009468783b */ /* 0x000f620000004200 */
[C---:B------:R-:W-:Y:S02]  /*aeb0*/  FMUL.FTZ R89, R132.reuse, R89 ;  /* 0x0000005984597220 */ /* 0x040fe40000410000 */
[C---:B--2---:R-:W-:Y:S03]  /*aec0*/  HMMA.16816.F32.BF16 R76, R128.reuse, R100, R76 ;  /* 0x00000064804c723c */ /* 0x044fe6000004184c */
[----:B------:R-:W-:Y:S01]  /*aed0*/  MUFU.EX2 R161, R161 ;  /* 0x000000a100a17308 */ /* 0x000fe20000000800 */
[C---:B------:R-:W-:Y:S02]  /*aee0*/  FMUL.FTZ R92, R132.reuse, R92 ;  /* 0x0000005c845c7220 */ /* 0x040fe40000410000 */
[----:B------:R-:W-:Y:S01]  /*aef0*/  FMUL.FTZ R93, R132, R93 ;  /* 0x0000005d845d7220 */ /* 0x000fe20000410000 */
[----:B---3--:R-:W-:Y:S01]  /*af00*/  F2FP.BF16.PACK_AB R100, R158, R157 ;  /* 0x0000009d9e64723e */ /* 0x008fe200000010ff */
[C---:B------:R-:W-:Y:S04]  /*af10*/  HMMA.16816.F32.BF16 R80, R128.reuse, R102, R80 ;  /* 0x000000668050723c */ /* 0x040fe80000041850 */
[--C-:B------:R-:W-:Y:S01]  /*af20*/  FFMA.FTZ R162, R162, c[0x0][0x2d0], -R137.reuse ;  /* 0x0000b400a2a27a23 */ /* 0x100fe20000010889 */
[----:B------:R-:W-:Y:S01]  /*af30*/  MUFU.EX2 R163, R163 ;  /* 0x000000a300a37308 */ /* 0x000fe20000000800 */
[--C-:B------:R-:W-:Y:S02]  /*af40*/  FFMA.FTZ R164, R164, c[0x0][0x2d0], -R137.reuse ;  /* 0x0000b400a4a47a23 */ /* 0x100fe40000010889 */
[C---:B----4-:R-:W-:Y:S04]  /*af50*/  HMMA.16816.F32.BF16 R84, R128.reuse, R108, R84 ;  /* 0x0000006c8054723c */ /* 0x050fe80000041854 */
[----:B------:R-:W-:Y:S01]  /*af60*/  FMUL.FTZ R96, R132, R96 ;  /* 0x0000006084607220 */ /* 0x000fe20000410000 */
[----:B-1----:R-:W-:Y:S01]  /*af70*/  F2FP.BF16.PACK_AB R102, R160, R159 ;  /* 0x0000009fa066723e */ /* 0x002fe200000010ff */
[----:B------:R-:W-:Y:S01]  /*af80*/  FMUL.FTZ R97, R132, R97 ;  /* 0x0000006184617220 */ /* 0x000fe20000410000 */
[----:B------:R-:W1:Y:S01]  /*af90*/  MUFU.EX2 R162, R162 ;  /* 0x000000a200a27308 */ /* 0x000e620000000800 */
[C---:B------:R-:W-:Y:S01]  /*afa0*/  HMMA.16816.F32.BF16 R88, R128.reuse, R110, R88 ;  /* 0x0000006e8058723c */ /* 0x040fe20000041858 */
[----:B------:R-:W2:Y:S03]  /*afb0*/  LDSM.16.MT88.4 R108, [R133+0x900] ;  /* 0x00090000856c783b */ /* 0x000ea60000004200 */
[--C-:B------:R-:W-:Y:S02]  /*afc0*/  FFMA.FTZ R165, R165, c[0x0][0x2d0], -R144.reuse ;  /* 0x0000b400a5a57a23 */ /* 0x100fe40000010890 */
[--C-:B------:R-:W-:Y:S02]  /*afd0*/  FFMA.FTZ R172, R167, c[0x0][0x2d0], -R144.reuse ;  /* 0x0000b400a7ac7a23 */ /* 0x100fe40000010890 */
[--C-:B------:R-:W-:Y:S01]  /*afe0*/  FFMA.FTZ R167, R169, c[0x0][0x2d0], -R144.reuse ;  /* 0x0000b400a9a77a23 */ /* 0x100fe20000010890 */
[----:B------:R-:W3:Y:S03]  /*aff0*/  MUFU.EX2 R164, R164 ;  /* 0x000000a400a47308 */ /* 0x000ee60000000800 */
[----:B------:R-:W-:Y:S01]  /*b000*/  FFMA.FTZ R169, R170, c[0x0][0x2d0], -R137 ;  /* 0x0000b400aaa97a23 */ /* 0x000fe20000010889 */
[C---:B-----5:R-:W-:Y:S03]  /*b010*/  HMMA.16816.F32.BF16 R92, R128.reuse, R104, R92 ;  /* 0x00000068805c723c */ /* 0x060fe6000004185c */
[--C-:B------:R-:W-:Y:S02]  /*b020*/  FFMA.FTZ R170, R145, c[0x0][0x2d0], -R144.reuse ;  /* 0x0000b40091aa7a23 */ /* 0x100fe40000010890 */
[----:B------:R-:W-:Y:S01]  /*b030*/  FFMA.FTZ R144, R139, c[0x0][0x2d0], -R144 ;  /* 0x0000b4008b907a23 */ /* 0x000fe20000010890 */
[----:B------:R-:W-:Y:S01]  /*b040*/  MUFU.EX2 R165, R165 ;  /* 0x000000a500a57308 */ /* 0x000fe20000000800 */
[----:B------:R-:W-:Y:S01]  /*b050*/  FFMA.FTZ R153, R3, R216, R153 ;  /* 0x000000d803997223 */ /* 0x000fe20000010099 */
[----:B------:R-:W-:Y:S01]  /*b060*/  HMMA.16816.F32.BF16 R96, R128, R106, R96 ;  /* 0x0000006a8060723c */ /* 0x000fe20000041860 */
[----:B------:R-:W4:Y:S03]  /*b070*/  LDSM.16.MT88.4 R104, [R133+0x2900] ;  /* 0x002900008568783b */ /* 0x000f260000004200 */
[----:B-1----:R-:W-:Y:S01]  /*b080*/  F2FP.BF16.PACK_AB R101, R162, R161 ;  /* 0x000000a1a265723e */ /* 0x002fe200000010ff */
[--C-:B------:R-:W-:Y:S02]  /*b090*/  FFMA.FTZ R179, R138, c[0x0][0x2d0], -R137.reuse ;  /* 0x0000b4008ab37a23 */ /* 0x100fe40000010889 */
[--C-:B------:R-:W-:Y:S01]  /*b0a0*/  FFMA.FTZ R166, R166, c[0x0][0x2d0], -R137.reuse ;  /* 0x0000b400a6a67a23 */ /* 0x100fe20000010889 */
[----:B------:R-:W1:Y:S01]  /*b0b0*/  MUFU.EX2 R176, R144 ;  /* 0x0000009000b07308 */ /* 0x000e620000000800 */
[----:B------:R-:W-:Y:S03]  /*b0c0*/  LDSM.16.MT88.4 R128, [R134+UR4+0x1100] ;  /* 0x001100048680783b */ /* 0x000fe60008004200 */
[----:B---3--:R-:W-:Y:S01]  /*b0d0*/  F2FP.BF16.PACK_AB R103, R164, R163 ;  /* 0x000000a3a467723e */ /* 0x008fe200000010ff */
[--C-:B------:R-:W-:Y:S02]  /*b0e0*/  FFMA.FTZ R168, R168, c[0x0][0x2d0], -R137.reuse ;  /* 0x0000b400a8a87a23 */ /* 0x100fe40000010889 */
[----:B------:R-:W-:Y:S02]  /*b0f0*/  FFMA.FTZ R137, R136, c[0x0][0x2d0], -R137 ;  /* 0x0000b40088897a23 */ /* 0x000fe40000010889 */
[----:B------:R-:W-:Y:S01]  /*b100*/  FFMA.FTZ R156, R132, R217, R156 ;  /* 0x000000d9849c7223 */ /* 0x000fe2000001009c */
[----:B------:R-:W-:Y:S01]  /*b110*/  MUFU.EX2 R172, R172 ;  /* 0x000000ac00ac7308 */ /* 0x000fe20000000800 */
[C---:B------:R-:W-:Y:S05]  /*b120*/  HMMA.16816.F32.BF16 R4, R100.reuse, R112, R4 ;  /* 0x000000706404723c */ /* 0x040fea0000041804 */
[----:B------:R-:W-:Y:S02]  /*b130*/  FADD.FTZ R155, R155, R156 ;  /* 0x0000009c9b9b7221 */ /* 0x000fe40000010000 */
[----:B------:R-:W-:Y:S01]  /*b140*/  FADD.FTZ R153, R152, R153 ;  /* 0x0000009998997221 */ /* 0x000fe20000010000 */
[C---:B------:R-:W-:Y:S01]  /*b150*/  HMMA.16816.F32.BF16 R8, R100.reuse, R114, R8 ;  /* 0x000000726408723c */ /* 0x040fe20000041808 */
[----:B------:R-:W3:Y:S01]  /*b160*/  LDSM.16.MT88.4 R112, [R134+UR4+0x2900] ;  /* 0x002900048670783b */ /* 0x000ee20008004200 */
[----:B------:R-:W-:Y:S02]  /*b170*/  MUFU.EX2 R167, R167 ;  /* 0x000000a700a77308 */ /* 0x000fe40000000800 */
[----:B------:R-:W-:Y:S01]  /*b180*/  FADD.FTZ R154, R154, R155 ;  /* 0x0000009b9a9a7221 */ /* 0x000fe20000010000 */
[----:B-1----:R-:W-:Y:S03]  /*b190*/  F2FP.BF16.PACK_AB R138, R176, R175 ;  /* 0x000000afb08a723e */ /* 0x002fe600000010ff */
[C---:B--2---:R-:W-:Y:S01]  /*b1a0*/  HMMA.16816.F32.BF16 R12, R100.reuse, R108, R12 ;  /* 0x0000006c640c723c */ /* 0x044fe2000004180c */
[----:B------:R-:W-:Y:S03]  /*b1b0*/  LDSM.16.MT88.4 R144, [R148+0x1900] ;  /* 0x001900009490783b */ /* 0x000fe60000004200 */
[----:B------:R-:W-:Y:S01]  /*b1c0*/  MUFU.EX2 R169, R169 ;  /* 0x000000a900a97308 */ /* 0x000fe20000000800 */
[----:B------:R-:W-:Y:S03]  /*b1d0*/  FADD.FTZ R154, R151, R154 ;  /* 0x0000009a979a7221 */ /* 0x000fe60000010000 */
[C---:B------:R-:W-:Y:S01]  /*b1e0*/  HMMA.16816.F32.BF16 R16, R100.reuse, R110, R16 ;  /* 0x0000006e6410723c */ /* 0x040fe20000041810 */
[----:B------:R-:W1:Y:S03]  /*b1f0*/  LDSM.16.MT88.4 R108, [R148+0x2900] ;  /* 0x00290000946c783b */ /* 0x000e660000004200 */
[----:B------:R-:W-:Y:S02]  /*b200*/  FADD.FTZ R157, R157, R154 ;  /* 0x0000009a9d9d7221 */ /* 0x000fe40000010000 */
[----:B------:R-:W-:Y:S02]  /*b210*/  MUFU.EX2 R166, R166 ;  /* 0x000000a600a67308 */ /* 0x000fe40000000800 */
[C---:B------:R-:W-:Y:S04]  /*b220*/  HMMA.16816.F32.BF16 R20, R100.reuse, R116, R20 ;  /* 0x000000746414723c */ /* 0x040fe80000041814 */
[----:B------:R-:W-:Y:S04]  /*b230*/  FADD.FTZ R158, R158, R157 ;  /* 0x0000009d9e9e7221 */ /* 0x000fe80000010000 */
[C---:B------:R-:W-:Y:S01]  /*b240*/  HMMA.16816.F32.BF16 R24, R100.reuse, R118, R24 ;  /* 0x000000766418723c */ /* 0x040fe20000041818 */
[----:B------:R-:W2:Y:S01]  /*b250*/  LDSM.16.MT88.4 R116, [R135+UR4+0x4900] ;  /* 0x004900048774783b */ /* 0x000ea20008004200 */
[----:B------:R-:W-:Y:S02]  /*b260*/  MUFU.EX2 R168, R168 ;  /* 0x000000a800a87308 */ /* 0x000fe40000000800 */
[----:B------:R-:W-:Y:S04]  /*b270*/  FADD.FTZ R159, R159, R158 ;  /* 0x0000009e9f9f7221 */ /* 0x000fe80000010000 */
[C---:B------:R-:W-:Y:S04]  /*b280*/  HMMA.16816.F32.BF16 R28, R100.reuse, R120, R28 ;  /* 0x00000078641c723c */ /* 0x040fe8000004181c */
[----:B------:R-:W5:Y:S01]  /*b290*/  MUFU.EX2 R170, R170 ;  /* 0x000000aa00aa7308 */ /* 0x000f620000000800 */
[----:B------:R-:W-:Y:S03]  /*b2a0*/  FADD.FTZ R160, R160, R159 ;  /* 0x0000009fa0a07221 */ /* 0x000fe60000010000 */
[C---:B------:R-:W-:Y:S01]  /*b2b0*/  HMMA.16816.F32.BF16 R32, R100.reuse, R122, R32 ;  /* 0x0000007a6420723c */ /* 0x040fe20000041820 */
[----:B------:R-:W-:Y:S05]  /*b2c0*/  LDSM.16.MT88.4 R120, [R148+0x4900] ;  /* 0x004900009478783b */ /* 0x000fea0000004200 */
[----:B------:R-:W1:Y:S02]  /*b2d0*/  MUFU.EX2 R178, R178 ;  /* 0x000000b200b27308 */ /* 0x000e640000000800 */
[C---:B------:R-:W-:Y:S08]  /*b2e0*/  HMMA.16816.F32.BF16 R36, R100.reuse, R124, R36 ;  /* 0x0000007c6424723c */ /* 0x040ff00000041824 */
[C---:B------:R-:W-:Y:S01]  /*b2f0*/  HMMA.16816.F32.BF16 R40, R100.reuse, R126, R40 ;  /* 0x0000007e6428723c */ /* 0x040fe20000041828 */
[----:B------:R-:W-:Y:S01]  /*b300*/  LDSM.16.MT88.4 R124, [R133+0x1100] ;  /* 0x00110000857c783b */ /* 0x000fe20000004200 */
[----:B------:R-:W-:Y:S02]  /*b310*/  MUFU.EX2 R179, R179 ;  /* 0x000000b300b37308 */ /* 0x000fe40000000800 */
[----:B-----5:R-:W-:Y:S04]  /*b320*/  F2FP.BF16.PACK_AB R136, R173, R170 ;  /* 0x000000aaad88723e */ /* 0x020fe800000010ff */
[C---:B----4-:R-:W-:Y:S04]  /*b330*/  HMMA.16816.F32.BF16 R44, R100.reuse, R104, R44 ;  /* 0x00000068642c723c */ /* 0x050fe8000004182c */
[----:B------:R1:W4:Y:S04]  /*b340*/  MUFU.EX2 R180, R137 ;  /* 0x0000008900b47308 */ /* 0x0003280000000800 */
[C---:B------:R-:W-:Y:S01]  /*b350*/  HMMA.16816.F32.BF16 R48, R100.reuse, R106, R48 ;  /* 0x0000006a6430723c */ /* 0x040fe20000041830 */
[----:B------:R-:W5:Y:S07]  /*b360*/  LDSM.16.MT88.4 R104, [R133+0x4900] ;  /* 0x004900008568783b */ /* 0x000f6e0000004200 */
[C---:B---3--:R-:W-:Y:S08]  /*b370*/  HMMA.16816.F32.BF16 R52, R100.reuse, R112, R52 ;  /* 0x000000706434723c */ /* 0x048ff00000041834 */
[C---:B------:R-:W-:Y:S01]  /*b380*/  HMMA.16816.F32.BF16 R56, R100.reuse, R114, R56 ;  /* 0x000000726438723c */ /* 0x040fe20000041838 */
[----:B------:R-:W3:Y:S03]  /*b390*/  LDSM.16.MT88.4 R112, [R134+UR4+0x4900] ;  /* 0x004900048670783b */ /* 0x000ee60008004200 */
[----:B-1----:R-:W-:Y:S02]  /*b3a0*/  F2FP.BF16.PACK_AB R137, R178, R177 ;  /* 0x000000b1b289723e */ /* 0x002fe400000010ff */
[----:B----4-:R-:W-:Y:S02]  /*b3b0*/  F2FP.BF16.PACK_AB R139, R180, R179 ;  /* 0x000000b3b48b723e */ /* 0x010fe400000010ff */
[C---:B------:R-:W-:Y:S08]  /*b3c0*/  HMMA.16816.F32.BF16 R60, R100.reuse, R108, R60 ;  /* 0x0000006c643c723c */ /* 0x040ff0000004183c */
[C---:B------:R-:W-:Y:S01]  /*b3d0*/  HMMA.16816.F32.BF16 R64, R100.reuse, R110, R64 ;  /* 0x0000006e6440723c */ /* 0x040fe20000041840 */
[----:B------:R-:W1:Y:S07]  /*b3e0*/  LDSM.16.MT88.4 R108, [R135+UR4+0x1100] ;  /* 0x00110004876c783b */ /* 0x000e6e0008004200 */
[C---:B--2---:R-:W-:Y:S08]  /*b3f0*/  HMMA.16816.F32.BF16 R68, R100.reuse, R116, R68 ;  /* 0x000000746444723c */ /* 0x044ff00000041844 */
[C---:B------:R-:W-:Y:S01]  /*b400*/  HMMA.16816.F32.BF16 R72, R100.reuse, R118, R72 ;  /* 0x000000766448723c */ /* 0x040fe20000041848 */
[----:B------:R-:W2:Y:S07]  /*b410*/  LDSM.16.MT88.4 R116, [R148+0x1100] ;  /* 0x001100009474783b */ /* 0x000eae0000004200 */
[C---:B-----5:R-:W-:Y:S08]  /*b420*/  HMMA.16816.F32.BF16 R76, R100.reuse, R104, R76 ;  /* 0x00000068644c723c */ /* 0x060ff0000004184c */
[C---:B------:R-:W-:Y:S01]  /*b430*/  HMMA.16816.F32.BF16 R80, R100.reuse, R106, R80 ;  /* 0x0000006a6450723c */ /* 0x040fe20000041850 */
[----:B------:R-:W4:Y:S07]  /*b440*/  LDSM.16.MT88.4 R104, [R135+UR4+0x3100] ;  /* 0x003100048768783b */ /* 0x000f2e0008004200 */
[C---:B---3--:R-:W-:Y:S08]  /*b450*/  HMMA.16816.F32.BF16 R84, R100.reuse, R112, R84 ;  /* 0x000000706454723c */ /* 0x048ff00000041854 */
[C---:B------:R-:W-:Y:S01]  /*b460*/  HMMA.16816.F32.BF16 R88, R100.reuse, R114, R88 ;  /* 0x000000726458723c */ /* 0x040fe20000041858 */
[----:B------:R-:W-:Y:S07]  /*b470*/  LDSM.16.MT88.4 R112, [R134+UR4+0x3100] ;  /* 0x003100048670783b */ /* 0x000fee0008004200 */
[C---:B------:R-:W-:Y:S08]  /*b480*/  HMMA.16816.F32.BF16 R92, R100.reuse, R120, R92 ;  /* 0x00000078645c723c */ /* 0x040ff0000004185c */
[----:B------:R-:W-:Y:S01]  /*b490*/  HMMA.16816.F32.BF16 R96, R100, R122, R96 ;  /* 0x0000007a6460723c */ /* 0x000fe20000041860 */
[----:B------:R-:W-:Y:S06]  /*b4a0*/  LDSM.16.MT88.4 R120, [R133+0x5100] ;  /* 0x005100008578783b */ /* 0x000fec0000004200 */
[----:B------:R-:W-:Y:S01]  /*b4b0*/  F2FP.BF16.PACK_AB R100, R172, R165 ;  /* 0x000000a5ac64723e */ /* 0x000fe200000010ff */
[----:B------:R-:W-:Y:S01]  /*b4c0*/  FADD.FTZ R165, R165, R160 ;  /* 0x000000a0a5a57221 */ /* 0x000fe20000010000 */
[----:B------:R-:W-:Y:S03]  /*b4d0*/  F2FP.BF16.PACK_AB R102, R174, R167 ;  /* 0x000000a7ae66723e */ /* 0x000fe600000010ff */
[----:B------:R-:W-:Y:S01]  /*b4e0*/  F2FP.BF16.PACK_AB R101, R166, R169 ;  /* 0x000000a9a665723e */ /* 0x000fe200000010ff */
[----:B------:R-:W-:Y:S01]  /*b4f0*/  FADD.FTZ R172, R172, R165 ;  /* 0x000000a5acac7221 */ /* 0x000fe20000010000 */
[----:B------:R-:W-:Y:S03]  /*b500*/  F2FP.BF16.PACK_AB R103, R171, R168 ;  /* 0x000000a8ab67723e */ /* 0x000fe600000010ff */
[----:B------:R-:W-:Y:S04]  /*b510*/  FADD.FTZ R167, R167, R172 ;  /* 0x000000aca7a77221 */ /* 0x000fe80000010000 */
[C---:B-1----:R-:W-:Y:S03]  /*b520*/  HMMA.16816.F32.BF16 R4, R100.reuse, R108, R4 ;  /* 0x0000006c6404723c */ /* 0x042fe60000041804 */
[----:B------:R-:W-:Y:S04]  /*b530*/  FADD.FTZ R167, R174, R167 ;  /* 0x000000a7aea77221 */ /* 0x000fe80000010000 */
[----:B------:R-:W-:Y:S01]  /*b540*/  FADD.FTZ R170, R170, R167 ;  /* 0x000000a7aaaa7221 */ /* 0x000fe20000010000 */
[C---:B------:R-:W-:Y:S01]  /*b550*/  HMMA.16816.F32.BF16 R8, R100.reuse, R110, R8 ;  /* 0x0000006e6408723c */ /* 0x040fe20000041808 */
[----:B------:R-:W1:Y:S03]  /*b560*/  LDSM.16.MT88.4 R108, [R133+0x3100] ;  /* 0x00310000856c783b */ /* 0x000e660000004200 */
[----:B------:R-:W-:Y:S04]  /*b570*/  FADD.FTZ R170, R173, R170 ;  /* 0x000000aaadaa7221 */ /* 0x000fe80000010000 */
[C---:B------:R-:W-:Y:S04]  /*b580*/  HMMA.16816.F32.BF16 R12, R100.reuse, R124, R12 ;  /* 0x0000007c640c723c */ /* 0x040fe8000004180c */
[----:B------:R-:W-:Y:S04]  /*b590*/  FADD.FTZ R175, R175, R170 ;  /* 0x000000aaafaf7221 */ /* 0x000fe80000010000 */
[C---:B------:R-:W-:Y:S01]  /*b5a0*/  HMMA.16816.F32.BF16 R16, R100.reuse, R126, R16 ;  /* 0x0000007e6410723c */ /* 0x040fe20000041810 */
[----:B------:R-:W-:Y:S03]  /*b5b0*/  LDSM.16.MT88.4 R124, [R134+UR4+0x5100] ;  /* 0x00510004867c783b */ /* 0x000fe60008004200 */
[----:B------:R-:W-:Y:S04]  /*b5c0*/  FADD.FTZ R217, R176, R175 ;  /* 0x000000afb0d97221 */ /* 0x000fe80000010000 */
[C---:B------:R-:W-:Y:S08]  /*b5d0*/  HMMA.16816.F32.BF16 R20, R100.reuse, R128, R20 ;  /* 0x000000806414723c */ /* 0x040ff00000041814 */
[C---:B------:R-:W-:Y:S01]  /*b5e0*/  HMMA.16816.F32.BF16 R24, R100.reuse, R130, R24 ;  /* 0x000000826418723c */ /* 0x040fe20000041818 */
[----:B------:R-:W-:Y:S07]  /*b5f0*/  LDSM.16.MT88.4 R128, [R148+0x5100] ;  /* 0x005100009480783b */ /* 0x000fee0000004200 */
[C---:B--2---:R-:W-:Y:S08]  /*b600*/  HMMA.16816.F32.BF16 R28, R100.reuse, R116, R28 ;  /* 0x00000074641c723c */ /* 0x044ff0000004181c */
[C---:B------:R-:W-:Y:S01]  /*b610*/  HMMA.16816.F32.BF16 R32, R100.reuse, R118, R32 ;  /* 0x000000766420723c */ /* 0x040fe20000041820 */
[----:B------:R-:W2:Y:S07]  /*b620*/  LDSM.16.MT88.4 R116, [R148+0x3100] ;  /* 0x003100009474783b */ /* 0x000eae0000004200 */
[C---:B----4-:R-:W-:Y:S08]  /*b630*/  HMMA.16816.F32.BF16 R36, R100.reuse, R104, R36 ;  /* 0x000000686424723c */ /* 0x050ff00000041824 */
[C---:B------:R-:W-:Y:S01]  /*b640*/  HMMA.16816.F32.BF16 R40, R100.reuse, R106, R40 ;  /* 0x0000006a6428723c */ /* 0x040fe20000041828 */
[----:B------:R-:W3:Y:S07]  /*b650*/  LDSM.16.MT88.4 R104, [R135+UR4+0x5100] ;  /* 0x005100048768783b */ /* 0x000eee0008004200 */
[C---:B-1----:R-:W-:Y:S08]  /*b660*/  HMMA.16816.F32.BF16 R44, R100.reuse, R108, R44 ;  /* 0x0000006c642c723c */ /* 0x042ff0000004182c */
[C---:B------:R-:W-:Y:S01]  /*b670*/  HMMA.16816.F32.BF16 R48, R100.reuse, R110, R48 ;  /* 0x0000006e6430723c */ /* 0x040fe20000041830 */
[----:B------:R-:W1:Y:S07]  /*b680*/  LDSM.16.MT88.4 R108, [R135+UR4+0x1900] ;  /* 0x00190004876c783b */ /* 0x000e6e0008004200 */
[C---:B------:R-:W-:Y:S08]  /*b690*/  HMMA.16816.F32.BF16 R52, R100.reuse, R112, R52 ;  /* 0x000000706434723c */ /* 0x040ff00000041834 */
[C---:B------:R-:W-:Y:S01]  /*b6a0*/  HMMA.16816.F32.BF16 R56, R100.reuse, R114, R56 ;  /* 0x000000726438723c */ /* 0x040fe20000041838 */
[----:B------:R-:W4:Y:S07]  /*b6b0*/  LDSM.16.MT88.4 R112, [R133+0x1900] ;  /* 0x001900008570783b */ /* 0x000f2e0000004200 */
        /* <DEDUP_REMOVED lines=10> */
[C---:B-1----:R-:W-:Y:S01]  /*b760*/  HMMA.16816.F32.BF16 R128, R136.reuse, R108, R4 ;  /* 0x0000006c8880723c */ /* 0x042fe20000041804 */
[----:B------:R-:W1:Y:S07]  /*b770*/  LDSM.16.MT88.4 R4, [R135+UR4+0x3900] ;  /* 0x003900048704783b */ /* 0x000e6e0008004200 */
[C---:B------:R-:W-:Y:S01]  /*b780*/  HMMA.16816.F32.BF16 R124, R136.reuse, R110, R8 ;  /* 0x0000006e887c723c */ /* 0x040fe20000041808 */
[----:B------:R-:W2:Y:S07]  /*b790*/  LDSM.16.MT88.4 R8, [R133+0x3900] ;  /* 0x003900008508783b */ /* 0x000eae0000004200 */
[C---:B----4-:R-:W-:Y:S01]  /*b7a0*/  HMMA.16816.F32.BF16 R120, R136.reuse, R112, R12 ;  /* 0x000000708878723c */ /* 0x050fe2000004180c */
[----:B------:R-:W3:Y:S07]  /*b7b0*/  LDSM.16.MT88.4 R12, [R134+UR4+0x3900] ;  /* 0x00390004860c783b */ /* 0x000eee0008004200 */
[C---:B------:R-:W-:Y:S08]  /*b7c0*/  HMMA.16816.F32.BF16 R116, R136.reuse, R114, R16 ;  /* 0x000000728874723c */ /* 0x040ff00000041810 */
[C---:B------:R-:W-:Y:S07]  /*b7d0*/  HMMA.16816.F32.BF16 R112, R136.reuse, R140, R20 ;  /* 0x0000008c8870723c */ /* 0x040fee0000041814 */
[----:B------:R-:W-:Y:S01]  /*b7e0*/  IADD3 R20, R228, -0x2, RZ ;  /* 0xfffffffee4147810 */ /* 0x000fe20007ffe0ff */
[C---:B------:R-:W-:Y:S03]  /*b7f0*/  HMMA.16816.F32.BF16 R108, R136.reuse, R142, R24 ;  /* 0x0000008e886c723c */ /* 0x040fe60000041818 */
[----:B------:R-:W-:Y:S05]  /*b800*/  ISETP.GE.AND P0, PT, R20, R193, PT ;  /* 0x000000c11400720c */ /* 0x000fea0003f06270 */
[C---:B------:R-:W-:Y:S08]  /*b810*/  HMMA.16816.F32.BF16 R104, R136.reuse, R144, R28 ;  /* 0x000000908868723c */ /* 0x040ff0000004181c */
[C---:B------:R-:W-:Y:S04]  /*b820*/  HMMA.16816.F32.BF16 R100, R136.reuse, R146, R32 ;  /* 0x000000928864723c */ /* 0x040fe80000041820 */
[----:B------:R-:W-:Y:S04]  /*b830*/  @P0 SHF.R.S32.HI R16, RZ, 0x1f, R20 ;  /* 0x0000001fff100819 */ /* 0x000fe80000011414 */
[C---:B-1----:R-:W-:Y:S07]  /*b840*/  HMMA.16816.F32.BF16 R36, R136.reuse, R4, R36 ;  /* 0x000000048824723c */ /* 0x042fee0000041824 */
[----:B------:R-:W-:Y:S01]  /*b850*/  @P0 IMAD R5, R16, c[0x0][0x1e0], RZ ;  /* 0x0000780010050a24 */ /* 0x000fe200078e02ff */
[C---:B------:R-:W-:Y:S01]  /*b860*/  HMMA.16816.F32.BF16 R40, R136.reuse, R6, R40 ;  /* 0x000000068828723c */ /* 0x040fe20000041828 */
[----:B------:R-:W1:Y:S03]  /*b870*/  LDSM.16.MT88.4 R16, [R148+0x3900] ;  /* 0x003900009410783b */ /* 0x000e660000004200 */
[C---:B------:R-:W-:Y:S02]  /*b880*/  @P0 IMAD R5, R20.reuse, c[0x0][0x1e4], R5 ;  /* 0x0000790014050a24 */ /* 0x040fe400078e0205 */
[----:B------:R-:W-:Y:S02]  /*b890*/  @P0 IMAD.WIDE.U32 R20, R20, c[0x0][0x1e0], RZ ;  /* 0x0000780014140a25 */ /* 0x000fe400078e00ff */
[C---:B--2---:R-:W-:Y:S04]  /*b8a0*/  HMMA.16816.F32.BF16 R44, R136.reuse, R8, R44 ;  /* 0x00000008882c723c */ /* 0x044fe8000004182c */
[----:B------:R-:W-:Y:S02]  /*b8b0*/  @P0 IADD3 R5, R21, R5, RZ ;  /* 0x0000000515050210 */ /* 0x000fe40007ffe0ff */
[C---:B------:R-:W-:Y:S02]  /*b8c0*/  @P0 SHF.L.U32 R25, R20.reuse, 0x6, RZ ;  /* 0x0000000614190819 */ /* 0x040fe400000006ff */
[C---:B------:R-:W-:Y:S04]  /*b8d0*/  HMMA.16816.F32.BF16 R48, R136.reuse, R10, R48 ;  /* 0x0000000a8830723c */ /* 0x040fe80000041830 */
[----:B------:R-:W-:Y:S02]  /*b8e0*/  @P0 SHF.L.U64.HI R24, R20, 0x6, R5 ;  /* 0x0000000614180819 */ /* 0x000fe40000010205 */
[----:B------:R-:W2:Y:S01]  /*b8f0*/  LDSM.16.MT88.4 R4, [R135+UR4+0x5900] ;  /* 0x005900048704783b */ /* 0x000ea20008004200 */
[C---:B------:R-:W-:Y:S01]  /*b900*/  @P0 IADD3 R8, P1, R25.reuse, R206, RZ ;  /* 0x000000ce19080210 */ /* 0x040fe20007f3e0ff */
[C---:B---3--:R-:W-:Y:S04]  /*b910*/  HMMA.16816.F32.BF16 R52, R136.reuse, R12, R52 ;  /* 0x0000000c8834723c */ /* 0x048fe80000041834 */
[----:B------:R-:W-:Y:S02]  /*b920*/  @P0 IADD3.X R9, R24, R213, RZ, P1, !PT ;  /* 0x000000d518090210 */ /* 0x000fe40000ffe4ff */
[C---:B------:R-:W-:Y:S02]  /*b930*/  @P0 LEA R20, P1, R8.reuse, c[0x0][0x1c8], 0x1 ;  /* 0x0000720008140a11 */ /* 0x040fe400078208ff */
[C---:B------:R-:W-:Y:S04]  /*b940*/  HMMA.16816.F32.BF16 R56, R136.reuse, R14, R56 ;  /* 0x0000000e8838723c */ /* 0x040fe80000041838 */
[----:B------:R-:W-:Y:S02]  /*b950*/  @P0 LEA.HI.X R21, R8, c[0x0][0x1cc], R9, 0x1, P1 ;  /* 0x0000730008150a11 */ /* 0x000fe400008f0c09 */
[----:B------:R-:W-:Y:S02]  /*b960*/  @P0 IADD3 R9, P1, R25, R223, RZ ;  /* 0x000000df19090210 */ /* 0x000fe40007f3e0ff */
[C---:B-1----:R-:W-:Y:S04]  /*b970*/  HMMA.16816.F32.BF16 R60, R136.reuse, R16, R60 ;  /* 0x00000010883c723c */ /* 0x042fe8000004183c */
[C---:B------:R-:W-:Y:S02]  /*b980*/  @P0 IADD3.X R8, R24.reuse, R222, RZ, P1, !PT ;  /* 0x000000de18080210 */ /* 0x040fe40000ffe4ff */
[C---:B------:R-:W-:Y:S02]  /*b990*/  @P0 LEA R22, P1, R9.reuse, c[0x0][0x1c8], 0x1 ;  /* 0x0000720009160a11 */ /* 0x040fe400078208ff */
[C---:B------:R-:W-:Y:S04]  /*b9a0*/  HMMA.16816.F32.BF16 R64, R136.reuse, R18, R64 ;  /* 0x000000128840723c */ /* 0x040fe80000041840 */
[----:B------:R-:W-:Y:S02]  /*b9b0*/  @P0 LEA.HI.X R23, R9, c[0x0][0x1cc], R8, 0x1, P1 ;  /* 0x0000730009170a11 */ /* 0x000fe400008f0c08 */
[----:B------:R1:W3:Y:S01]  /*b9c0*/  LDSM.16.MT88.4 R8, [R133+0x5900] ;  /* 0x005900008508783b */ /* 0x0002e20000004200 */
[----:B------:R-:W-:Y:S05]  /*b9d0*/  @P0 IADD3 R12, P1, R25, R221, RZ ;  /* 0x000000dd190c0210 */ /* 0x000fea0007f3e0ff */
[----:B------:R-:W-:Y:S01]  /*b9e0*/  @P0 IADD3.X R13, R24, R219, RZ, P1, !PT ;  /* 0x000000db180d0210 */ /* 0x000fe20000ffe4ff */
[C---:B--2---:R-:W-:Y:S03]  /*b9f0*/  HMMA.16816.F32.BF16 R68, R136.reuse, R4, R68 ;  /* 0x000000048844723c */ /* 0x044fe60000041844 */
[C---:B------:R-:W-:Y:S04]  /*ba00*/  @P0 LEA R16, P1, R12.reuse, c[0x0][0x1c8], 0x1 ;  /* 0x000072000c100a11 */ /* 0x040fe800078208ff */
[----:B------:R-:W-:Y:S01]  /*ba10*/  @P0 LEA.HI.X R17, R12, c[0x0][0x1cc], R13, 0x1, P1 ;  /* 0x000073000c110a11 */ /* 0x000fe200008f0c0d */
[C---:B------:R-:W-:Y:S01]  /*ba20*/  HMMA.16816.F32.BF16 R72, R136.reuse, R6, R72 ;  /* 0x000000068848723c */ /* 0x040fe20000041848 */
[----:B------:R-:W2:Y:S03]  /*ba30*/  LDSM.16.MT88.4 R12, [R134+UR4+0x5900] ;  /* 0x00590004860c783b */ /* 0x000ea60008004200 */
[----:B------:R-:W-:Y:S04]  /*ba40*/  @P0 IADD3 R18, P1, R200, R25, RZ ;  /* 0x00000019c8120210 */ /* 0x000fe80007f3e0ff */
[----:B------:R-:W-:Y:S04]  /*ba50*/  @P0 IADD3.X R19, R199, R24, RZ, P1, !PT ;  /* 0x00000018c7130210 */ /* 0x000fe80000ffe4ff */
[C---:B------:R-:W-:Y:S02]  /*ba60*/  @P0 IADD3 R25, P1, R18.reuse, R206, RZ ;  /* 0x000000ce12190210 */ /* 0x040fe40007f3e0ff */
[----:B-1----:R-:W-:Y:S02]  /*ba70*/  MOV R133, R2 ;  /* 0x0000000200857202 */ /* 0x002fe40000000f00 */
[----:B------:R-:W-:Y:S02]  /*ba80*/  @P0 IADD3.X R4, R19, R213, RZ, P1, !PT ;  /* 0x000000d513040210 */ /* 0x000fe40000ffe4ff */
[C---:B------:R-:W-:Y:S04]  /*ba90*/  @P0 LEA R24, P1, R25.reuse, c[0x0][0x1c8], 0x1 ;  /* 0x0000720019180a11 */ /* 0x040fe800078208ff */
[----:B------:R-:W-:Y:S02]  /*baa0*/  @P0 LEA.HI.X R25, R25, c[0x0][0x1cc], R4, 0x1, P1 ;  /* 0x0000730019190a11 */ /* 0x000fe400008f0c04 */
[----:B------:R-:W-:Y:S01]  /*bab0*/  @P0 IADD3 R4, P1, R18, R223, RZ ;  /* 0x000000df12040210 */ /* 0x000fe20007f3e0ff */
[C---:B---3--:R-:W-:Y:S03]  /*bac0*/  HMMA.16816.F32.BF16 R76, R136.reuse, R8, R76 ;  /* 0x00000008884c723c */ /* 0x048fe6000004184c */
[----:B------:R-:W-:Y:S02]  /*bad0*/  @P0 IADD3.X R5, R19, R222, RZ, P1, !PT ;  /* 0x000000de13050210 */ /* 0x000fe40000ffe4ff */
[----:B------:R-:W-:Y:S02]  /*bae0*/  @P0 LEA R26, P1, R4, c[0x0][0x1c8], 0x1 ;  /* 0x00007200041a0a11 */ /* 0x000fe400078208ff */
[----:B------:R-:W-:Y:S01]  /*baf0*/  FADD.FTZ R8, R150, R153 ;  /* 0x0000009996087221 */ /* 0x000fe20000010000 */
[C---:B------:R-:W-:Y:S04]  /*bb00*/  HMMA.16816.F32.BF16 R80, R136.reuse, R10, R80 ;  /* 0x0000000a8850723c */ /* 0x040fe80000041850 */
[----:B------:R-:W-:Y:S01]  /*bb10*/  @P0 LEA.HI.X R27, R4, c[0x0][0x1cc], R5, 0x1, P1 ;  /* 0x00007300041b0a11 */ /* 0x000fe200008f0c05 */
[----:B------:R-:W-:Y:S01]  /*bb20*/  FADD.FTZ R8, R149, R8 ;  /* 0x0000000895087221 */ /* 0x000fe20000010000 */
[----:B------:R-:W1:Y:S01]  /*bb30*/  LDSM.16.MT88.4 R4, [R148+0x5900] ;  /* 0x005900009404783b */ /* 0x000e620000004200 */
[C---:B------:R-:W-:Y:S01]  /*bb40*/  ISETP.GE.AND P1, PT, R215.reuse, 0x1, PT ;  /* 0x00000001d700780c */ /* 0x040fe20003f26270 */
[C---:B--2---:R-:W-:Y:S04]  /*bb50*/  HMMA.16816.F32.BF16 R84, R136.reuse, R12, R84 ;  /* 0x0000000c8854723c */ /* 0x044fe80000041854 */
[----:B------:R-:W-:Y:S01]  /*bb60*/  IADD3 R215, R215, 0x1, RZ ;  /* 0x00000001d7d77810 */ /* 0x000fe20007ffe0ff */
[----:B------:R-:W-:Y:S03]  /*bb70*/  FADD.FTZ R161, R161, R8 ;  /* 0x00000008a1a17221 */ /* 0x000fe60000010000 */
[----:B------:R-:W-:Y:S01]  /*bb80*/  SEL R215, R215, RZ, !P1 ;  /* 0x000000ffd7d77207 */ /* 0x000fe20004800000 */
[----:B------:R-:W-:Y:S01]  /*bb90*/  FADD.FTZ R162, R162, R161 ;  /* 0x000000a1a2a27221 */ /* 0x000fe20000010000 */
[C---:B------:R-:W-:Y:S03]  /*bba0*/  HMMA.16816.F32.BF16 R88, R136.reuse, R14, R88 ;  /* 0x0000000e8858723c */ /* 0x040fe60000041858 */
[----:B------:R-:W-:Y:S01]  /*bbb0*/  @P0 IMAD R9, R215, 0x3000, R201 ;  /* 0x00003000d7090824 */ /* 0x000fe200078e02c9 */
[----:B------:R-:W-:Y:S01]  /*bbc0*/  @P0 IADD3 R18, P1, R18, R221, RZ ;  /* 0x000000dd12120210 */ /* 0x000fe20007f3e0ff */
[----:B------:R-:W-:Y:S03]  /*bbd0*/  FADD.FTZ R163, R163, R162 ;  /* 0x000000a2a3a37221 */ /* 0x000fe60000010000 */
[----:B------:R-:W-:Y:S01]  /*bbe0*/  @P0 SHF.L.U32 R3, R9, 0x1, RZ ;  /* 0x0000000109030819 */ /* 0x000fe200000006ff */
[----:B------:R-:W-:Y:S03]  /*bbf0*/  FADD.FTZ R164, R164, R163 ;  /* 0x000000a3a4a47221 */ /* 0x000fe60000010000 */
[----:B------:R-:W-:Y:S01]  /*bc00*/  @P0 IADD3.X R19, R19, R219, RZ, P1, !PT ;  /* 0x000000db13130210 */ /* 0x000fe20000ffe4ff */
[----:B------:R-:W-:Y:S01]  /*bc10*/  @!PT LDS RZ, [RZ] ;  /* 0x00000000fffff984 */ /* 0x000fe20000000800 */
[----:B------:R-:W-:Y:S01]  /*bc20*/  @!PT LDS RZ, [RZ] ;  /* 0x00000000fffff984 */ /* 0x000fe20000000800 */
[----:B------:R-:W-:Y:S01]  /*bc30*/  @!PT LDS RZ, [RZ] ;  /* 0x00000000fffff984 */ /* 0x000fe20000000800 */
[----:B------:R2:W-:Y:S01]  /*bc40*/  @P0 LDGSTS.E.BYPASS.LTC128B.128 [R3+0xc100], [R20.64], !P5 ;  /* 0x0c10000014030fae */ /* 0x0005e2000e901d48 */
[C---:B------:R-:W-:Y:S01]  /*bc50*/  @P0 LEA R10, P1, R18.reuse, c[0x0][0x1c8], 0x1 ;  /* 0x00007200120a0a11 */ /* 0x040fe200078208ff */
[----:B------:R-:W-:Y:S03]  /*bc60*/  FADD.FTZ R169, R169, R164 ;  /* 0x000000a4a9a97221 */ /* 0x000fe60000010000 */
[----:B------:R-:W-:Y:S01]  /*bc70*/  @P0 LEA.HI.X R11, R18, c[0x0][0x1cc], R19, 0x1, P1 ;  /* 0x00007300120b0a11 */ /* 0x000fe200008f0c13 */
[----:B------:R-:W-:Y:S02]  /*bc80*/  FADD.FTZ R169, R166, R169 ;  /* 0x000000a9a6a97221 */ /* 0x000fe40000010000 */
[----:B------:R2:W-:Y:S02]  /*bc90*/  @P0 LDGSTS.E.BYPASS.LTC128B.128 [R3+0xe100], [R22.64], !P4 ;  /* 0x0e10000016030fae */ /* 0x0005e4000e101d48 */
[----:B------:R-:W-:Y:S04]  /*bca0*/  FADD.FTZ R168, R168, R169 ;  /* 0x000000a9a8a87221 */ /* 0x000fe80000010000 */
[----:B------:R-:W-:Y:S01]  /*bcb0*/  FADD.FTZ R168, R171, R168 ;  /* 0x000000a8aba87221 */ /* 0x000fe20000010000 */
[C---:B-1----:R-:W-:Y:S01]  /*bcc0*/  HMMA.16816.F32.BF16 R92, R136.reuse, R4, R92 ;  /* 0x00000004885c723c */ /* 0x042fe2000004185c */
[----:B------:R2:W-:Y:S02]  /*bcd0*/  @P0 LDGSTS.E.BYPASS.LTC128B.128 [R3+0x10100], [R16.64], !P6 ;  /* 0x1010000010030fae */ /* 0x0005e4000f101d48 */
[----:B------:R-:W-:Y:S04]  /*bce0*/  FADD.FTZ R177, R177, R168 ;  /* 0x000000a8b1b17221 */ /* 0x000fe80000010000 */
[----:B------:R-:W-:Y:S01]  /*bcf0*/  FADD.FTZ R178, R178, R177 ;  /* 0x000000b1b2b27221 */ /* 0x000fe20000010000 */
[----:B------:R-:W-:Y:S01]  /*bd00*/  HMMA.16816.F32.BF16 R96, R136, R6, R96 ;  /* 0x000000068860723c */ /* 0x000fe20000041860 */
[----:B------:R2:W-:Y:S03]  /*bd10*/  @P0 LDGSTS.E.BYPASS.LTC128B.128 [R3+0xd100], [R24.64], !P5 ;  /* 0x0d10000018030fae */ /* 0x0005e6000e901d48 */
[----:B------:R-:W-:Y:S04]  /*bd20*/  FADD.FTZ R179, R179, R178 ;  /* 0x000000b2b3b37221 */ /* 0x000fe80000010000 */
[----:B------:R-:W-:Y:S01]  /*bd30*/  FADD.FTZ R216, R180, R179 ;  /* 0x000000b3b4d87221 */ /* 0x000fe20000010000 */
[----:B------:R2:W-:Y:S08]  /*bd40*/  @P0 LDGSTS.E.BYPASS.LTC128B.128 [R3+0xf100], [R26.64], !P4 ;  /* 0x0f1000001a030fae */ /* 0x0005f0000e101d48 */
[----:B------:R2:W-:Y:S01]  /*bd50*/  @P0 LDGSTS.E.BYPASS.LTC128B.128 [R3+0x11100], [R10.64], !P6 ;  /* 0x111000000a030fae */ /* 0x0005e2000f101d48 */
[----:B------:R-:W-:Y:S02]  /*bd60*/  ISETP.GT.AND P0, PT, R228, R229, PT ;  /* 0x000000e5e400720c */ /* 0x000fe40003f04270 */
[----:B------:R-:W-:Y:S05]  /*bd70*/  MOV R228, R220 ;  /* 0x000000dc00e47202 */ /* 0x000fea0000000f00 */
[----:B------:R-:W0:Y:S01]  /*bd80*/  LDGDEPBAR ;  /* 0x00000000000079af */ /* 0x000e220000000000 */
[----:B--2---:R-:W-:Y:S05]  /*bd90*/  MOV R3, R0 ;  /* 0x0000000000037202 */ /* 0x004fea0000000f00 */
[----:B------:R-:W-:-:S05]  /*bda0*/  @P0 BRA `(.L_x_895) ;  /* 0xffffd1d000000947 */ /* 0x000fca000383ffff */
.L_x_894:
[----:B------:R-:W-:-:S13]  /*bdb0*/  ISETP.GE.AND P0, PT, R220, R193, PT ;  /* 0x000000c1dc00720c */ /* 0x000fda0003f06270 */
[----:B------:R-:W-:Y:S05]  /*bdc0*/  @!P0 BRA `(.L_x_896) ;  /* 0x000039b000008947 */ /* 0x000fea0003800000 */
[----:B------:R-:W-:Y:S01]  /*bdd0*/  ISETP.NE.AND P2, PT, R196, 0x1, PT ;  /* 0x00000001c400780c */ /* 0x000fe20003f45270 */
[----:B------:R-:W-:Y:S01]  /*bde0*/  IMAD.MOV.U32 R133, RZ, RZ, 0x40 ;  /* 0x00000040ff857424 */ /* 0x000fe200078e00ff */
[----:B------:R-:W-:Y:S01]  /*bdf0*/  LOP3.LUT P0, RZ, R218, 0x4, RZ, 0xc0, !PT ;  /* 0x00000004daff7812 */ /* 0x000fe2000780c0ff */
[----:B------:R-:W-:Y:S01]  /*be00*/  IMAD.MOV.U32 R3, RZ, RZ, R0 ;  /* 0x000000ffff037224 */ /* 0x000fe200078e0000 */
[C---:B------:R-:W-:Y:S01]  /*be10*/  IADD3 R218, P1, R204.reuse, 0x40, RZ ;  /* 0x00000040ccda7810 */ /* 0x040fe20007f3e0ff */
[----:B------:R-:W-:Y:S01]  /*be20*/  IMAD.MOV.U32 R132, RZ, RZ, R2 ;  /* 0x000000ffff847224 */ /* 0x000fe200078e0002 */
[----:B------:R-:W-:Y:S02]  /*be30*/  SEL R133, R133, 0xffffffc0, !P0 ;  /* 0xffffffc085857807 */ /* 0x000fe40004000000 */
[----:B------:R-:W-:Y:S01]  /*be40*/  IADD3 R226, P0, R204, 0x80, RZ ;  /* 0x00000080cce27810 */ /* 0x000fe20007f1e0ff */
[----:B------:R-:W-:Y:S01]  /*be50*/  IMAD.X R227, RZ, RZ, R209, P1 ;  /* 0x000000ffffe37224 */ /* 0x000fe200008e06d1 */
[----:B------:R-:W-:-:S03]  /*be60*/  IADD3 R224, P1, R206, 0x40, RZ ;  /* 0x00000040cee07810 */ /* 0x000fc60007f3e0ff */
[----:B------:R-:W-:Y:S01]  /*be70*/  IMAD.X R225, RZ, RZ, R209, P0 ;  /* 0x000000ffffe17224 */ /* 0x000fe200000e06d1 */
[----:B------:R-:W-:Y:S01]  /*be80*/  IADD3 R222, P0, R206, 0x80, RZ ;  /* 0x00000080cede7810 */ /* 0x000fe20007f1e0ff */
[----:B------:R-:W-:-:S04]  /*be90*/  @P2 IMAD.HI.U32 R219, R210, c[0x0][0x2c8], RZ ;  /* 0x0000b200d2db2a27 */ /* 0x000fc800078e00ff */
[----:B------:R-:W-:Y:S01]  /*bea0*/  IMAD.X R223, RZ, RZ, R213, P1 ;  /* 0x000000ffffdf7224 */ /* 0x000fe200008e06d5 */
[----:B------:R-:W-:Y:S01]  /*beb0*/  @P2 SHF.R.U32.HI R219, RZ, c[0x0][0x2cc], R219 ;  /* 0x0000b300ffdb2a19 */ /* 0x000fe200000116db */
[----:B------:R-:W-:Y:S02]  /*bec0*/  IMAD.X R221, RZ, RZ, R213, P0 ;  /* 0x000000ffffdd7224 */ /* 0x000fe400000e06d5 */
.L_x_905:
[----:B------:R-:W-:Y:S04]  /*bed0*/  DEPBAR.LE SB0, 0x2 ;  /* 0x000080800000791a */ /* 0x000fe80000000000 */
[----:B------:R-:W-:Y:S01]  /*bee0*/  BAR.SYNC.DEFER_BLOCKING 0x0 ;  /* 0x0000000000007b1d */ /* 0x000fe20000010000 */
[----:B------:R-:W-:Y:S01]  /*bef0*/  UIMAD UR4, UR5, 0x6000, URZ ;  /* 0x00006000050478a4 */ /* 0x000fe2000f8e023f */
[----:B------:R-:W-:Y:S02]  /*bf00*/  ISETP.GE.AND P0, PT, R193, R220, PT ;  /* 0x000000dcc100720c */ /* 0x000fe40003f06270 */
[----:B------:R-:W-:Y:S02]  /*bf10*/  ISETP.NE.AND P2, PT, R196, 0x1, PT ;  /* 0x00000001c400780c */ /* 0x000fe40003f45270 */
[----:B------:R-:W-:Y:S09]  /*bf20*/  ISETP.GE.AND P3, PT, R195, 0x1, PT ;  /* 0x00000001c300780c */ /* 0x000ff20003f66270 */
[----:B------:R-:W-:Y:S01]  /*bf30*/  @!P0 IADD3 R5, R220, -0x1, RZ ;  /* 0xffffffffdc058810 */ /* 0x000fe20007ffe0ff */
[----:B------:R-:W-:Y:S03]  /*bf40*/  @!P0 IMAD R179, R215, 0x6000, R214 ;  /* 0x00006000d7b38824 */ /* 0x000fe600078e02d6 */
[----:B------:R-:W-:Y:S01]  /*bf50*/  @!P0 SHF.R.S32.HI R2, RZ, 0x1f, R5 ;  /* 0x0000001fff028819 */ /* 0x000fe20000011405 */
[----:B------:R-:W-:Y:S04]  /*bf60*/  LDSM.16.M88.4 R32, [R190] ;  /* 0x00000000be20783b */ /* 0x000fe80000000200 */
[----:B------:R-:W-:Y:S04]  /*bf70*/  @!P0 IMAD R2, R2, c[0x0][0x208], RZ ;  /* 0x0000820002028a24 */ /* 0x000fe800078e02ff */
[C---:B------:R-:W-:Y:S01]  /*bf80*/  @!P0 IMAD R2, R5.reuse, c[0x0][0x20c], R2 ;  /* 0x0000830005028a24 */ /* 0x040fe200078e0202 */
[----:B------:R-:W1:Y:S01]  /*bf90*/  LDSM.16.M88.4 R8, [R188+UR4+0xc100] ;  /* 0x00c10004bc08783b */ /* 0x000e620008000200 */
[----:B------:R-:W-:Y:S04]  /*bfa0*/  @!P0 IMAD.WIDE.U32 R4, R5, c[0x0][0x208], RZ ;  /* 0x0000820005048a25 */ /* 0x000fe800078e00ff */
[C---:B------:R-:W-:Y:S01]  /*bfb0*/  @!P0 IMAD.SHL.U32 R149, R4.reuse, 0x40, RZ ;  /* 0x0000004004958824 */ /* 0x040fe200078e00ff */
[----:B------:R-:W-:Y:S01]  /*bfc0*/  @!P0 IADD3 R2, R5, R2, RZ ;  /* 0x0000000205028210 */ /* 0x000fe20007ffe0ff */
[----:B------:R-:W2:Y:S03]  /*bfd0*/  LDSM.16.M88.4 R16, [R188+UR4+0xc900] ;  /* 0x00c90004bc10783b */ /* 0x000ea60008000200 */
[----:B------:R-:W-:Y:S02]  /*bfe0*/  @!P0 IADD3 R5, P1, R149, R204, RZ ;  /* 0x000000cc95058210 */ /* 0x000fe40007f3e0ff */
[----:B------:R-:W-:Y:S02]  /*bff0*/  @!P0 SHF.L.U64.HI R2, R4, 0x6, R2 ;  /* 0x0000000604028819 */ /* 0x000fe40000010202 */
[----:B------:R-:W3:Y:S02]  /*c000*/  LDSM.16.M88.4 R24, [R188+UR4+0xd100] ;  /* 0x00d10004bc18783b */ /* 0x000ee40008000200 */
[----:B------:R-:W-:Y:S02]  /*c010*/  @!P0 IADD3.X R0, R2, R209, RZ, P1, !PT ;  /* 0x000000d102008210 */ /* 0x000fe40000ffe4ff */
[C---:B------:R-:W-:Y:S03]  /*c020*/  @!P0 LEA R172, P1, R5.reuse, c[0x0][0x1f8], 0x1 ;  /* 0x00007e0005ac8a11 */ /* 0x040fe600078208ff */
[----:B------:R-:W4:Y:S01]  /*c030*/  LDSM.16.M88.4 R136, [R188+UR4+0xd900] ;  /* 0x00d90004bc88783b */ /* 0x000f220008000200 */
[----:B------:R-:W-:Y:S02]  /*c040*/  @!P0 LEA.HI.X R173, R5, c[0x0][0x1fc], R0, 0x1, P1 ;  /* 0x00007f0005ad8a11 */ /* 0x000fe400008f0c00 */
[----:B------:R-:W-:Y:S02]  /*c050*/  IADD3 R0, R188, UR4, RZ ;  /* 0x00000004bc007c10 */ /* 0x000fe4000fffe0ff */
[----:B------:R-:W-:Y:S02]  /*c060*/  @!P0 IADD3 R12, P1, R149, R218, RZ ;  /* 0x000000da950c8210 */ /* 0x000fe40007f3e0ff */
[----:B------:R-:W-:Y:S01]  /*c070*/  LDSM.16.M88.4 R140, [R186] ;  /* 0x00000000ba8c783b */ /* 0x000fe20000000200 */
[-C--:B------:R-:W-:Y:S02]  /*c080*/  IADD3 R192, R189, R0.reuse, RZ ;  /* 0x00000000bdc07210 */ /* 0x080fe40007ffe0ff */
[----:B------:R-:W-:Y:S04]  /*c090*/  IADD3 R0, R133, R0, RZ ;  /* 0x0000000085007210 */ /* 0x000fe80007ffe0ff */
[----:B------:R-:W5:Y:S01]  /*c0a0*/  LDSM.16.M88.4 R144, [R192+0xc100] ;  /* 0x00c10000c090783b */ /* 0x000f620000000200 */
[C---:B-1----:R-:W-:Y:S07]  /*c0b0*/  HMMA.16816.F32.BF16 R4, R32.reuse, R8, RZ ;  /* 0x000000082004723c */ /* 0x042fee00000418ff */
[----:B------:R-:W-:Y:S01]  /*c0c0*/  @!P0 IMAD.X R9, R2, 0x1, R227, P1 ;  /* 0x0000000102098824 */ /* 0x000fe200008e06e3 */
[C---:B------:R-:W-:Y:S04]  /*c0d0*/  @!P0 LEA R168, P1, R12.reuse, c[0x0][0x1f8], 0x1 ;  /* 0x00007e000ca88a11 */ /* 0x040fe800078208ff */
[----:B------:R-:W-:Y:S02]  /*c0e0*/  @!P0 LEA.HI.X R169, R12, c[0x0][0x1fc], R9, 0x1, P1 ;  /* 0x00007f000ca98a11 */ /* 0x000fe400008f0c09 */
[C---:B------:R-:W-:Y:S01]  /*c0f0*/  HMMA.16816.F32.BF16 R8, R32.reuse, R10, RZ ;  /* 0x0000000a2008723c */ /* 0x040fe200000418ff */
[----:B------:R-:W-:Y:S05]  /*c100*/  @!P0 IADD3 R12, P1, R149, R226, RZ ;  /* 0x000000e2950c8210 */ /* 0x000fea0007f3e0ff */
[----:B------:R-:W-:Y:S01]  /*c110*/  @!P0 IMAD.X R13, R2, 0x1, R225, P1 ;  /* 0x00000001020d8824 */ /* 0x000fe200008e06e1 */
[C---:B------:R-:W-:Y:S05]  /*c120*/  @!P0 LEA R170, P1, R12.reuse, c[0x0][0x1f8], 0x1 ;  /* 0x00007e000caa8a11 */ /* 0x040fea00078208ff */
[----:B------:R-:W-:Y:S02]  /*c130*/  @!P0 LEA.HI.X R171, R12, c[0x0][0x1fc], R13, 0x1, P1 ;  /* 0x00007f000cab8a11 */ /* 0x000fe400008f0c0d */
[C---:B--2---:R-:W-:Y:S01]  /*c140*/  HMMA.16816.F32.BF16 R12, R32.reuse, R16, RZ ;  /* 0x00000010200c723c */ /* 0x044fe200000418ff */
[----:B------:R-:W-:Y:S04]  /*c150*/  @!P0 IADD3 R149, P1, R198, R149, RZ ;  /* 0x00000095c6958210 */ /* 0x000fe80007f3e0ff */
[----:B------:R-:W-:Y:S02]  /*c160*/  @!P0 IADD3.X R2, R197, R2, RZ, P1, !PT ;  /* 0x00000002c5028210 */ /* 0x000fe40000ffe4ff */
[C---:B------:R-:W-:Y:S01]  /*c170*/  @!P0 IADD3 R28, P1, R149.reuse, R204, RZ ;  /* 0x000000cc951c8210 */ /* 0x040fe20007f3e0ff */
[C---:B------:R-:W-:Y:S04]  /*c180*/  HMMA.16816.F32.BF16 R16, R32.reuse, R18, RZ ;  /* 0x000000122010723c */ /* 0x040fe800000418ff */
[----:B------:R-:W-:Y:S01]  /*c190*/  @!P0 IMAD.X R29, R2, 0x1, R209, P1 ;  /* 0x00000001021d8824 */ /* 0x000fe200008e06d1 */
[C---:B------:R-:W-:Y:S03]  /*c1a0*/  @!P0 LEA R174, P1, R28.reuse, c[0x0][0x1f8], 0x1 ;  /* 0x00007e001cae8a11 */ /* 0x040fe600078208ff */
[C---:B---3--:R-:W-:Y:S01]  /*c1b0*/  HMMA.16816.F32.BF16 R20, R32.reuse, R24, RZ ;  /* 0x000000182014723c */ /* 0x048fe200000418ff */
[----:B------:R-:W-:Y:S03]  /*c1c0*/  @!P0 LEA.HI.X R175, R28, c[0x0][0x1fc], R29, 0x1, P1 ;  /* 0x00007f001caf8a11 */ /* 0x000fe600008f0c1d */
[C---:B------:R-:W-:Y:S04]  /*c1d0*/  @!P0 IADD3 R148, P1, R149.reuse, R218, RZ ;  /* 0x000000da95948210 */ /* 0x040fe80007f3e0ff */
[C---:B------:R-:W-:Y:S01]  /*c1e0*/  HMMA.16816.F32.BF16 R24, R32.reuse, R26, RZ ;  /* 0x0000001a2018723c */ /* 0x040fe200000418ff */
[----:B------:R-:W-:Y:S03]  /*c1f0*/  @!P0 IADD3.X R151, R2, R227, RZ, P1, !PT ;  /* 0x000000e302978210 */ /* 0x000fe60000ffe4ff */
[C---:B------:R-:W-:Y:S04]  /*c200*/  @!P0 LEA R176, P1, R148.reuse, c[0x0][0x1f8], 0x1 ;  /* 0x00007e0094b08a11 */ /* 0x040fe800078208ff */
[C---:B----4-:R-:W-:Y:S01]  /*c210*/  HMMA.16816.F32.BF16 R28, R32.reuse, R136, RZ ;  /* 0x00000088201c723c */ /* 0x050fe200000418ff */
[----:B------:R-:W-:Y:S03]  /*c220*/  @!P0 LEA.HI.X R177, R148, c[0x0][0x1fc], R151, 0x1, P1 ;  /* 0x00007f0094b18a11 */ /* 0x000fe600008f0c97 */
[----:B------:R-:W-:Y:S02]  /*c230*/  @!P0 IADD3 R152, P1, R149, R226, RZ ;  /* 0x000000e295988210 */ /* 0x000fe40007f3e0ff */
[----:B------:R-:W1:Y:S02]  /*c240*/  LDSM.16.M88.4 R148, [R192+0xc900] ;  /* 0x00c90000c094783b */ /* 0x000e640000000200 */
[----:B------:R-:W-:Y:S01]  /*c250*/  HMMA.16816.F32.BF16 R32, R32, R138, RZ ;  /* 0x0000008a2020723c */ /* 0x000fe200000418ff */
[----:B------:R-:W-:Y:S03]  /*c260*/  @!P0 IMAD.X R153, R2, 0x1, R225, P1 ;  /* 0x0000000102998824 */ /* 0x000fe600008e06e1 */
[C---:B------:R-:W-:Y:S01]  /*c270*/  @!P0 LEA R180, P1, R152.reuse, c[0x0][0x1f8], 0x1 ;  /* 0x00007e0098b48a11 */ /* 0x040fe200078208ff */
[----:B------:R-:W2:Y:S01]  /*c280*/  LDSM.16.M88.4 R136, [R192+0xd100] ;  /* 0x00d10000c088783b */ /* 0x000ea20000000200 */
[----:B------:R-:W-:Y:S02]  /*c290*/  IMAD.IADD R2, R133, 0x1, R192 ;  /* 0x0000000185027824 */ /* 0x000fe400078e02c0 */
[C---:B-----5:R-:W-:Y:S05]  /*c2a0*/  HMMA.16816.F32.BF16 R4, R140.reuse, R144, R4 ;  /* 0x000000908c04723c */ /* 0x060fea0000041804 */
[----:B------:R-:W-:Y:S02]  /*c2b0*/  @!P0 LEA.HI.X R181, R152, c[0x0][0x1fc], R153, 0x1, P1 ;  /* 0x00007f0098b58a11 */ /* 0x000fe400008f0c99 */
[----:B------:R-:W3:Y:S01]  /*c2c0*/  LDSM.16.M88.4 R152, [R192+0xd900] ;  /* 0x00d90000c098783b */ /* 0x000ee20000000200 */
[C---:B------:R-:W-:Y:S06]  /*c2d0*/  HMMA.16816.F32.BF16 R8, R140.reuse, R146, R8 ;  /* 0x000000928c08723c */ /* 0x040fec0000041808 */
[----:B------:R-:W-:Y:S01]  /*c2e0*/  @!PT LDS RZ, [RZ] ;  /* 0x00000000fffff984 */ /* 0x000fe20000000800 */
[----:B------:R-:W-:Y:S01]  /*c2f0*/  @!PT LDS RZ, [RZ] ;  /* 0x00000000fffff984 */ /* 0x000fe20000000800 */
[----:B------:R-:W-:Y:S01]  /*c300*/  @!PT LDS RZ, [RZ] ;  /* 0x00000000fffff984 */ /* 0x000fe20000000800 */
[----:B------:R4:W-:Y:S07]  /*c310*/  @!P0 LDGSTS.E.BYPASS.LTC128B.128 [R179], [R172.64], !P5 ;  /* 0x00000000acb38fae */ /* 0x0009ee000e901d48 */
[----:B------:R5:W-:Y:S07]  /*c320*/  @!P0 LDGSTS.E.BYPASS.LTC128B.128 [R179+0x2000], [R168.64], !P4 ;  /* 0x02000000a8b38fae */ /* 0x000bee000e101d48 */
[----:B------:R5:W-:Y:S01]  /*c330*/  @!P0 LDGSTS.E.BYPASS.LTC128B.128 [R179+0x4000], [R170.64], !P6 ;  /* 0x04000000aab38fae */ /* 0x000be2000f101d48 */
[C---:B-1----:R-:W-:Y:S06]  /*c340*/  HMMA.16816.F32.BF16 R12, R140.reuse, R148, R12 ;  /* 0x000000948c0c723c */ /* 0x042fec000004180c */
[----:B------:R4:W-:Y:S02]  /*c350*/  @!P0 LDGSTS.E.BYPASS.LTC128B.128 [R179+0x1000], [R174.64], !P5 ;  /* 0x01000000aeb38fae */ /* 0x0009e4000e901d48 */
[C---:B------:R-:W-:Y:S05]  /*c360*/  HMMA.16816.F32.BF16 R16, R140.reuse, R150, R16 ;  /* 0x000000968c10723c */ /* 0x040fea0000041810 */
[----:B------:R1:W-:Y:S03]  /*c370*/  @!P0 LDGSTS.E.BYPASS.LTC128B.128 [R179+0x3000], [R176.64], !P4 ;  /* 0x03000000b0b38fae */ /* 0x0003e6000e101d48 */
[C---:B--2---:R-:W-:Y:S04]  /*c380*/  HMMA.16816.F32.BF16 R20, R140.reuse, R136, R20 ;  /* 0x000000888c14723c */ /* 0x044fe80000041814 */
[----:B------:R1:W-:Y:S01]  /*c390*/  @!P0 LDGSTS.E.BYPASS.LTC128B.128 [R179+0x5000], [R180.64], !P6 ;  /* 0x05000000b4b38fae */ /* 0x0003e2000f101d48 */
[C---:B------:R-:W-:Y:S02]  /*c3a0*/  ISETP.GE.AND P0, PT, R215.reuse, 0x1, PT ;  /* 0x00000001d700780c */ /* 0x040fe40003f06270 */
[----:B------:R-:W-:Y:S01]  /*c3b0*/  IADD3 R215, R215, 0x1, RZ ;  /* 0x00000001d7d77810 */ /* 0x000fe20007ffe0ff */
[C---:B------:R-:W-:Y:S03]  /*c3c0*/  HMMA.16816.F32.BF16 R24, R140.reuse, R138, R24 ;  /* 0x0000008a8c18723c */ /* 0x040fe60000041818 */
[----:B------:R-:W-:Y:S01]  /*c3d0*/  LDSM.16.M88.4 R156, [R185] ;  /* 0x00000000b99c783b */ /* 0x000fe20000000200 */
[----:B------:R-:W-:Y:S04]  /*c3e0*/  SEL R215, R215, RZ, !P0 ;  /* 0x000000ffd7d77207 */ /* 0x000fe80004000000 */
[C---:B---3--:R-:W-:Y:S02]  /*c3f0*/  HMMA.16816.F32.BF16 R28, R140.reuse, R152, R28 ;  /* 0x000000988c1c723c */ /* 0x048fe4000004181c */
[----:B------:R-:W2:Y:S06]  /*c400*/  LDSM.16.M88.4 R160, [R0+0xc100] ;  /* 0x00c1000000a0783b */ /* 0x000eac0000000200 */
[----:B------:R-:W-:Y:S01]  /*c410*/  HMMA.16816.F32.BF16 R32, R140, R154, R32 ;  /* 0x0000009a8c20723c */ /* 0x000fe20000041820 */
[----:B------:R-:W3:Y:S07]  /*c420*/  LDSM.16.M88.4 R164, [R0+0xc900] ;  /* 0x00c9000000a4783b */ /* 0x000eee0000000200 */
[----:B------:R-:W1:Y:S07]  /*c430*/  LDSM.16.M88.4 R144, [R0+0xd100] ;  /* 0x00d100000090783b */ /* 0x000e6e0000000200 */
[----:B------:R-:W1:Y:S07]  /*c440*/  LDSM.16.M88.4 R148, [R0+0xd900] ;  /* 0x00d900000094783b */ /* 0x000e6e0000000200 */
[----:B------:R-:W-:Y:S07]  /*c450*/  LDSM.16.M88.4 R136, [R184] ;  /* 0x00000000b888783b */ /* 0x000fee0000000200 */
[----:B-----5:R-:W5:Y:S01]  /*c460*/  LDSM.16.M88.4 R168, [R2+0xc100] ;  /* 0x00c1000002a8783b */ /* 0x020f620000000200 */
[C---:B--2---:R-:W-:Y:S06]  /*c470*/  HMMA.16816.F32.BF16 R4, R156.reuse, R160, R4 ;  /* 0x000000a09c04723c */ /* 0x044fec0000041804 */
[----:B------:R-:W2:Y:S02]  /*c480*/  LDSM.16.M88.4 R140, [R2+0xc900] ;  /* 0x00c90000028c783b */ /* 0x000ea40000000200 */
[C---:B------:R-:W-:Y:S05]  /*c490*/  HMMA.16816.F32.BF16 R8, R156.reuse, R162, R8 ;  /* 0x000000a29c08723c */ /* 0x040fea0000041808 */
[----:B------:R-:W2:Y:S03]  /*c4a0*/  LDSM.16.M88.4 R152, [R2+0xd100] ;  /* 0x00d100000298783b */ /* 0x000ea60000000200 */
[C---:B---3--:R-:W-:Y:S04]  /*c4b0*/  HMMA.16816.F32.BF16 R12, R156.reuse, R164, R12 ;  /* 0x000000a49c0c723c */ /* 0x048fe8000004180c */
[----:B------:R-:W3:Y:S04]  /*c4c0*/  LDSM.16.M88.4 R160, [R2+0xd900] ;  /* 0x00d9000002a0783b */ /* 0x000ee80000000200 */
[C---:B------:R-:W-:Y:S03]  /*c4d0*/  HMMA.16816.F32.BF16 R16, R156.reuse, R166, R16 ;  /* 0x000000a69c10723c */ /* 0x040fe60000041810 */
[----:B------:R-:W-:Y:S05]  /*c4e0*/  LDSM.16.M88.4 R164, [R188+UR4+0xe100] ;  /* 0x00e10004bca4783b */ /* 0x000fea0008000200 */
[C---:B-1----:R-:W-:Y:S02]  /*c4f0*/  HMMA.16816.F32.BF16 R20, R156.reuse, R144, R20 ;  /* 0x000000909c14723c */ /* 0x042fe40000041814 */
[----:B----4-:R-:W-:Y:S06]  /*c500*/  LDSM.16.M88.4 R172, [R192+0xf900] ;  /* 0x00f90000c0ac783b */ /* 0x010fec0000000200 */
[C---:B------:R-:W-:Y:S01]  /*c510*/  HMMA.16816.F32.BF16 R24, R156.reuse, R146, R24 ;  /* 0x000000929c18723c */ /* 0x040fe20000041818 */
[----:B------:R-:W1:Y:S07]  /*c520*/  LDSM.16.M88.4 R144, [R190+0x4000] ;  /* 0x00400000be90783b */ /* 0x000e6e0000000200 */
[C---:B------:R-:W-:Y:S01]  /*c530*/  HMMA.16816.F32.BF16 R28, R156.reuse, R148, R28 ;  /* 0x000000949c1c723c */ /* 0x040fe2000004181c */
[----:B------:R-:W-:Y:S07]  /*c540*/  LDSM.16.M88.4 R176, [R190+0x8000] ;  /* 0x00800000beb0783b */ /* 0x000fee0000000200 */
[----:B------:R-:W-:Y:S01]  /*c550*/  HMMA.16816.F32.BF16 R32, R156, R150, R32 ;  /* 0x000000969c20723c */ /* 0x000fe20000041820 */
[----:B------:R-:W4:Y:S07]  /*c560*/  LDSM.16.M88.4 R148, [R188+UR4+0xe900] ;  /* 0x00e90004bc94783b */ /* 0x000f2e0008000200 */
[C---:B-----5:R-:W-:Y:S01]  /*c570*/  HMMA.16816.F32.BF16 R4, R136.reuse, R168, R4 ;  /* 0x000000a88804723c */ /* 0x060fe20000041804 */
[----:B------:R-:W5:Y:S07]  /*c580*/  LDSM.16.M88.4 R156, [R188+UR4+0xf100] ;  /* 0x00f10004bc9c783b */ /* 0x000f6e0008000200 */
[C---:B------:R-:W-:Y:S01]  /*c590*/  HMMA.16816.F32.BF16 R8, R136.reuse, R170, R8 ;  /* 0x000000aa8808723c */ /* 0x040fe20000041808 */
[----:B------:R-:W1:Y:S07]  /*c5a0*/  LDSM.16.M88.4 R168, [R188+UR4+0xf900] ;  /* 0x00f90004bca8783b */ /* 0x000e6e0008000200 */
[C---:B--2---:R-:W-:Y:S01]  /*c5b0*/  HMMA.16816.F32.BF16 R12, R136.reuse, R140, R12 ;  /* 0x0000008c880c723c */ /* 0x044fe2000004180c */
[----:B------:R-:W-:Y:S07]  /*c5c0*/  LDSM.16.M88.4 R180, [R188+UR4+0x10100] ;  /* 0x01010004bcb4783b */ /* 0x000fee0008000200 */
[C---:B------:R-:W-:Y:S01]  /*c5d0*/  HMMA.16816.F32.BF16 R16, R136.reuse, R142, R16 ;  /* 0x0000008e8810723c */ /* 0x040fe20000041810 */
[----:B------:R-:W-:Y:S07]  /*c5e0*/  LDSM.16.M88.4 R140, [R192+0xe100] ;  /* 0x00e10000c08c783b */ /* 0x000fee0000000200 */
[C---:B------:R-:W-:Y:S01]  /*c5f0*/  HMMA.16816.F32.BF16 R20, R136.reuse, R152, R20 ;  /* 0x000000988814723c */ /* 0x040fe20000041814 */
[----:B------:R-:W0:Y:S07]  /*c600*/  LDGDEPBAR ;  /* 0x00000000000079af */ /* 0x000e2e0000000000 */
[C---:B------:R-:W-:Y:S01]  /*c610*/  HMMA.16816.F32.BF16 R24, R136.reuse, R154, R24 ;  /* 0x0000009a8818723c */ /* 0x040fe20000041818 */
[----:B------:R-:W-:Y:S07]  /*c620*/  LDSM.16.M88.4 R152, [R192+0xe900] ;  /* 0x00e90000c098783b */ /* 0x000fee0000000200 */
[C---:B---3--:R-:W-:Y:S08]  /*c630*/  HMMA.16816.F32.BF16 R28, R136.reuse, R160, R28 ;  /* 0x000000a0881c723c */ /* 0x048ff0000004181c */
[----:B------:R-:W-:Y:S01]  /*c640*/  HMMA.16816.F32.BF16 R32, R136, R162, R32 ;  /* 0x000000a28820723c */ /* 0x000fe20000041820 */
[----:B------:R-:W2:Y:S07]  /*c650*/  LDSM.16.M88.4 R136, [R186+0x4000] ;  /* 0x00400000ba88783b */ /* 0x000eae0000000200 */
[C---:B-1----:R-:W-:Y:S01]  /*c660*/  HMMA.16816.F32.BF16 R4, R144.reuse, R164, R4 ;  /* 0x000000a49004723c */ /* 0x042fe20000041804 */
[----:B------:R-:W1:Y:S07]  /*c670*/  LDSM.16.M88.4 R160, [R192+0xf100] ;  /* 0x00f10000c0a0783b */ /* 0x000e6e0000000200 */
[C---:B------:R-:W-:Y:S01]  /*c680*/  HMMA.16816.F32.BF16 R8, R144.reuse, R166, R8 ;  /* 0x000000a69008723c */ /* 0x040fe20000041808 */
[----:B------:R-:W-:Y:S07]  /*c690*/  LDSM.16.M88.4 R164, [R2+0xe100] ;  /* 0x00e1000002a4783b */ /* 0x000fee0000000200 */
[C---:B----4-:R-:W-:Y:S08]  /*c6a0*/  HMMA.16816.F32.BF16 R12, R144.reuse, R148, R12 ;  /* 0x00000094900c723c */ /* 0x050ff0000004180c */
[C---:B------:R-:W-:Y:S01]  /*c6b0*/  HMMA.16816.F32.BF16 R16, R144.reuse, R150, R16 ;  /* 0x000000969010723c */ /* 0x040fe20000041810 */
[----:B------:R-:W-:Y:S07]  /*c6c0*/  LDSM.16.M88.4 R148, [R185+0x4000] ;  /* 0x00400000b994783b */ /* 0x000fee0000000200 */
[C---:B-----5:R-:W-:Y:S08]  /*c6d0*/  HMMA.16816.F32.BF16 R20, R144.reuse, R156, R20 ;  /* 0x0000009c9014723c */ /* 0x060ff00000041814 */
[C---:B------:R-:W-:Y:S01]  /*c6e0*/  HMMA.16816.F32.BF16 R24, R144.reuse, R158, R24 ;  /* 0x0000009e9018723c */ /* 0x040fe20000041818 */
[----:B------:R-:W3:Y:S07]  /*c6f0*/  LDSM.16.M88.4 R156, [R0+0xe100] ;  /* 0x00e10000009c783b */ /* 0x000eee0000000200 */
[C---:B------:R-:W-:Y:S08]  /*c700*/  HMMA.16816.F32.BF16 R28, R144.reuse, R168, R28 ;  /* 0x000000a8901c723c */ /* 0x040ff0000004181c */
[----:B------:R-:W-:Y:S01]  /*c710*/  HMMA.16816.F32.BF16 R32, R144, R170, R32 ;  /* 0x000000aa9020723c */ /* 0x000fe20000041820 */
[----:B------:R-:W-:Y:S07]  /*c720*/  LDSM.16.M88.4 R144, [R0+0xf100] ;  /* 0x00f100000090783b */ /* 0x000fee0000000200 */
[C---:B--2---:R-:W-:Y:S08]  /*c730*/  HMMA.16816.F32.BF16 R4, R136.reuse, R140, R4 ;  /* 0x0000008c8804723c */ /* 0x044ff00000041804 */
[C---:B------:R-:W-:Y:S01]  /*c740*/  HMMA.16816.F32.BF16 R8, R136.reuse, R142, R8 ;  /* 0x0000008e8808723c */ /* 0x040fe20000041808 */
[----:B------:R-:W2:Y:S07]  /*c750*/  LDSM.16.M88.4 R140, [R0+0xe900] ;  /* 0x00e90000008c783b */ /* 0x000eae0000000200 */
[C---:B------:R-:W-:Y:S08]  /*c760*/  HMMA.16816.F32.BF16 R12, R136.reuse, R152, R12 ;  /* 0x00000098880c723c */ /* 0x040ff0000004180c */
[C---:B------:R-:W-:Y:S01]  /*c770*/  HMMA.16816.F32.BF16 R16, R136.reuse, R154, R16 ;  /* 0x0000009a8810723c */ /* 0x040fe20000041810 */
[----:B------:R-:W4:Y:S07]  /*c780*/  LDSM.16.M88.4 R152, [R0+0xf900] ;  /* 0x00f900000098783b */ /* 0x000f2e0000000200 */
[C---:B-1----:R-:W-:Y:S08]  /*c790*/  HMMA.16816.F32.BF16 R20, R136.reuse, R160, R20 ;  /* 0x000000a08814723c */ /* 0x042ff00000041814 */
[C---:B------:R-:W-:Y:S01]  /*c7a0*/  HMMA.16816.F32.BF16 R24, R136.reuse, R162, R24 ;  /* 0x000000a28818723c */ /* 0x040fe20000041818 */
[----:B------:R-:W1:Y:S07]  /*c7b0*/  LDSM.16.M88.4 R160, [R184+0x4000] ;  /* 0x00400000b8a0783b */ /* 0x000e6e0000000200 */
[C---:B------:R-:W-:Y:S08]  /*c7c0*/  HMMA.16816.F32.BF16 R28, R136.reuse, R172, R28 ;  /* 0x000000ac881c723c */ /* 0x040ff0000004181c */
[----:B------:R-:W-:Y:S07]  /*c7d0*/  HMMA.16816.F32.BF16 R32, R136, R174, R32 ;  /* 0x000000ae8820723c */ /* 0x000fee0000041820 */
[----:B------:R-:W-:Y:S01]  /*c7e0*/  IADD3 R136, R133, UR4, R188 ;  /* 0x0000000485887c10 */ /* 0x000fe2000fffe0bc */
[C---:B---3--:R-:W-:Y:S05]  /*c7f0*/  HMMA.16816.F32.BF16 R4, R148.reuse, R156, R4 ;  /* 0x0000009c9404723c */ /* 0x048fea0000041804 */
[----:B------:R-:W-:Y:S03]  /*c800*/  IADD3 R191, R189, R136, RZ ;  /* 0x00000088bdbf7210 */ /* 0x000fe60007ffe0ff */
[C---:B------:R-:W-:Y:S01]  /*c810*/  HMMA.16816.F32.BF16 R8, R148.reuse, R158, R8 ;  /* 0x0000009e9408723c */ /* 0x040fe20000041808 */
[----:B------:R-:W-:Y:S07]  /*c820*/  LDSM.16.M88.4 R156, [R192+0x10100] ;  /* 0x01010000c09c783b */ /* 0x000fee0000000200 */
[C---:B--2---:R-:W-:Y:S01]  /*c830*/  HMMA.16816.F32.BF16 R12, R148.reuse, R140, R12 ;  /* 0x0000008c940c723c */ /* 0x044fe2000004180c */
[----:B------:R-:W2:Y:S07]  /*c840*/  LDSM.16.M88.4 R136, [R191+0xe900] ;  /* 0x00e90000bf88783b */ /* 0x000eae0000000200 */
        /* <DEDUP_REMOVED lines=10> */
[C---:B-1----:R-:W-:Y:S01]  /*c8f0*/  HMMA.16816.F32.BF16 R4, R160.reuse, R164, R4 ;  /* 0x000000a4a004723c */ /* 0x042fe20000041804 */
[----:B------:R-:W1:Y:S07]  /*c900*/  LDSM.16.M88.4 R152, [R186+0x8000] ;  /* 0x00800000ba98783b */ /* 0x000e6e0000000200 */
[C---:B------:R-:W-:Y:S01]  /*c910*/  HMMA.16816.F32.BF16 R8, R160.reuse, R166, R8 ;  /* 0x000000a6a008723c */ /* 0x040fe20000041808 */
[----:B------:R-:W-:Y:S07]  /*c920*/  LDSM.16.M88.4 R164, [R192+0x11900] ;  /* 0x01190000c0a4783b */ /* 0x000fee0000000200 */
[C---:B--2---:R-:W-:Y:S08]  /*c930*/  HMMA.16816.F32.BF16 R12, R160.reuse, R136, R12 ;  /* 0x00000088a00c723c */ /* 0x044ff0000004180c */
[C---:B------:R-:W-:Y:S01]  /*c940*/  HMMA.16816.F32.BF16 R16, R160.reuse, R138, R16 ;  /* 0x0000008aa010723c */ /* 0x040fe20000041810 */
[----:B------:R-:W2:Y:S07]  /*c950*/  LDSM.16.M88.4 R136, [R192+0x10900] ;  /* 0x01090000c088783b */ /* 0x000eae0000000200 */
        /* <DEDUP_REMOVED lines=20> */
[C---:B-1----:R-:W-:Y:S08]  /*caa0*/  HMMA.16816.F32.BF16 R4, R152.reuse, R156, R4 ;  /* 0x0000009c9804723c */ /* 0x042ff00000041804 */
[C---:B------:R-:W-:Y:S08]  /*cab0*/  HMMA.16816.F32.BF16 R8, R152.reuse, R158, R8 ;  /* 0x0000009e9808723c */ /* 0x040ff00000041808 */
[C---:B--2---:R-:W-:Y:S08]  /*cac0*/  HMMA.16816.F32.BF16 R12, R152.reuse, R136, R12 ;  /* 0x00000088980c723c */ /* 0x044ff0000004180c */
        /* <DEDUP_REMOVED lines=37> */
[----:B------:R1:W1:Y:S10]  /*cd20*/  MUFU.TANH R170, R14 ;  /* 0x0000000e00aa7308 */ /* 0x0002740000002400 */
[----:B------:R1:W1:Y:S01]  /*cd30*/  MUFU.TANH R172, R15 ;  /* 0x0000000f00ac7308 */ /* 0x0002620000002400 */
[C---:B---3--:R-:W-:Y:S01]  /*cd40*/  HMMA.16816.F32.BF16 R20, R176.reuse, R4, R20 ;  /* 0x00000004b014723c */ /* 0x048fe20000041814 */
[----:B-----5:R-:W3:Y:S08]  /*cd50*/  LDSM.16.M88.4 R8, [R191+0x11900] ;  /* 0x01190000bf08783b */ /* 0x020ef00000000200 */
[----:B------:R-:W2:Y:S01]  /*cd60*/  MUFU.TANH R141, R141 ;  /* 0x0000008d008d7308 */ /* 0x000ea20000002400 */
[C---:B------:R-:W-:Y:S03]  /*cd70*/  HMMA.16816.F32.BF16 R24, R176.reuse, R6, R24 ;  /* 0x00000006b018723c */ /* 0x040fe60000041818 */
[----:B------:R-:W-:Y:S02]  /*cd80*/  FMUL.FTZ R5, R18, c[0x0][0x320] ;  /* 0x0000c80012057a20 */ /* 0x000fe40000410000 */
[----:B------:R-:W-:Y:S04]  /*cd90*/  FMUL.FTZ R4, R19, c[0x0][0x320] ;  /* 0x0000c80013047a20 */ /* 0x000fe80000410000 */
[----:B------:R-:W2:Y:S05]  /*cda0*/  MUFU.TANH R0, R0 ;  /* 0x0000000000007308 */ /* 0x000eaa0000002400 */
[----:B-1----:R-:W-:Y:S02]  /*cdb0*/  FMUL.FTZ R14, R21, c[0x0][0x320] ;  /* 0x0000c800150e7a20 */ /* 0x002fe40000410000 */
[----:B------:R-:W-:Y:S03]  /*cdc0*/  IMAD.MOV.U32 R21, RZ, RZ, R210 ;  /* 0x000000ffff157224 */ /* 0x000fe600078e00d2 */
[----:B------:R-:W1:Y:S01]  /*cdd0*/  MUFU.TANH R2, R2 ;  /* 0x0000000200027308 */ /* 0x000e620000002400 */
[----:B------:R-:W-:Y:S01]  /*cde0*/  @P2 MOV R21, R219 ;  /* 0x000000db00152202 */ /* 0x000fe20000000f00 */
[----:B------:R-:W-:Y:S02]  /*cdf0*/  FMUL.FTZ R175, R20, c[0x0][0x320] ;  /* 0x0000c80014af7a20 */ /* 0x000fe40000410000 */
[----:B------:R-:W-:Y:S02]  /*ce00*/  FMUL.FTZ R7, R22, c[0x0][0x320] ;  /* 0x0000c80016077a20 */ /* 0x000fe40000410000 */
[----:B------:R-:W-:Y:S02]  /*ce10*/  FMUL.FTZ R6, R23, c[0x0][0x320] ;  /* 0x0000c80017067a20 */ /* 0x000fe40000410000 */
[----:B------:R-:W-:Y:S02]  /*ce20*/  FMUL.FTZ R15, R24, c[0x0][0x320] ;  /* 0x0000c800180f7a20 */ /* 0x000fe40000410000 */
[----:B------:R-:W1:Y:S01]  /*ce30*/  MUFU.TANH R142, R142 ;  /* 0x0000008e008e7308 */ /* 0x000e620000002400 */
[----:B------:R-:W-:Y:S02]  /*ce40*/  FMUL.FTZ R25, R25, c[0x0][0x320] ;  /* 0x0000c80019197a20 */ /* 0x000fe40000410000 */
[----:B------:R-:W-:Y:S01]  /*ce50*/  FMUL.FTZ R26, R26, c[0x0][0x320] ;  /* 0x0000c8001a1a7a20 */ /* 0x000fe20000410000 */
[C---:B---3--:R-:W-:Y:S03]  /*ce60*/  HMMA.16816.F32.BF16 R28, R176.reuse, R8, R28 ;  /* 0x00000008b01c723c */ /* 0x048fe6000004181c */
[----:B------:R-:W-:Y:S03]  /*ce70*/  FMUL.FTZ R27, R27, c[0x0][0x320] ;  /* 0x0000c8001b1b7a20 */ /* 0x000fe60000410000 */
[----:B------:R-:W3:Y:S01]  /*ce80*/  MUFU.TANH R169, R169 ;  /* 0x000000a900a97308 */ /* 0x000ee20000002400 */
[----:B------:R-:W-:Y:S01]  /*ce90*/  IMAD.SHL.U32 R8, R220, 0x40, RZ ;  /* 0x00000040dc087824 */ /* 0x000fe200078e00ff */
[----:B------:R-:W-:Y:S01]  /*cea0*/  HMMA.16816.F32.BF16 R32, R176, R10, R32 ;  /* 0x0000000ab020723c */ /* 0x000fe20000041820 */
[----:B------:R-:W5:Y:S06]  /*ceb0*/  SHFL.IDX PT, R11, R21, RZ, 0x1c1f ;  /* 0x001c1fff150b7589 */ /* 0x000f6c00000e0000 */
[----:B------:R-:W-:Y:S01]  /*cec0*/  IADD3 R10, -R211, 0x1, -R8 ;  /* 0x00000001d30a7810 */ /* 0x000fe20007ffe908 */
[----:B------:R-:W1:Y:S04]  /*ced0*/  MUFU.TANH R167, R167 ;  /* 0x000000a700a77308 */ /* 0x000e680000002400 */
[----:B------:R-:W-:Y:S04]  /*cee0*/  IADD3 R10, -R203, R10, R194 ;  /* 0x0000000acb0a7210 */ /* 0x000fe80007ffe1c2 */
[----:B------:R-:W-:Y:S01]  /*cef0*/  FMUL.FTZ R153, R28, c[0x0][0x320] ;  /* 0x0000c8001c997a20 */ /* 0x000fe20000410000 */
[C---:B------:R-:W-:Y:S01]  /*cf00*/  IADD3 R16, R10.reuse, c[0x0][0x328], RZ ;  /* 0x0000ca000a107a10 */ /* 0x040fe20007ffe0ff */
[----:B------:R-:W1:Y:S01]  /*cf10*/  MUFU.TANH R12, R12 ;  /* 0x0000000c000c7308 */ /* 0x000e620000002400 */
[----:B------:R-:W-:Y:S01]  /*cf20*/  FMUL.FTZ R29, R29, c[0x0][0x320] ;  /* 0x0000c8001d1d7a20 */ /* 0x000fe20000410000 */
[----:B------:R-:W-:Y:S01]  /*cf30*/  IADD3 R10, R10, UR6, RZ ;  /* 0x000000060a0a7c10 */ /* 0x000fe2000fffe0ff */
[----:B------:R-:W-:Y:S02]  /*cf40*/  FMUL.FTZ R30, R30, c[0x0][0x320] ;  /* 0x0000c8001e1e7a20 */ /* 0x000fe40000410000 */
[----:B------:R-:W-:Y:S02]  /*cf50*/  FMUL.FTZ R31, R31, c[0x0][0x320] ;  /* 0x0000c8001f1f7a20 */ /* 0x000fe40000410000 */
[----:B------:R-:W-:Y:S01]  /*cf60*/  FMUL.FTZ R149, R32, c[0x0][0x320] ;  /* 0x0000c80020957a20 */ /* 0x000fe20000410000 */
[-C--:B-----5:R-:W-:Y:S01]  /*cf70*/  IADD3 R20, R16, R11.reuse, RZ ;  /* 0x0000000b10147210 */ /* 0x0a0fe20007ffe0ff */
[----:B------:R-:W-:Y:S01]  /*cf80*/  FMUL.FTZ R33, R33, c[0x0][0x320] ;  /* 0x0000c80021217a20 */ /* 0x000fe20000410000 */
[----:B------:R-:W1:Y:S01]  /*cf90*/  MUFU.TANH R13, R13 ;  /* 0x0000000d000d7308 */ /* 0x000e620000002400 */
[----:B------:R-:W-:Y:S01]  /*cfa0*/  FMUL.FTZ R34, R34, c[0x0][0x320] ;  /* 0x0000c80022227a20 */ /* 0x000fe20000410000 */
[----:B------:R-:W-:Y:S01]  /*cfb0*/  IADD3 R18, R10, R11, RZ ;  /* 0x0000000b0a127210 */ /* 0x000fe20007ffe0ff */
[----:B------:R-:W-:Y:S07]  /*cfc0*/  FMUL.FTZ R35, R35, c[0x0][0x320] ;  /* 0x0000c80023237a20 */ /* 0x000fee0000410000 */
        /* <DEDUP_REMOVED lines=32> */
.L_x_899:
[----:B------:R-:W-:Y:S04]  /*d1d0*/  MOV R9, c[0x0][0x32c] ;  /* 0x0000cb0000097a02 */ /* 0x000fe80000000f00 */
[----:B------:R-:W-:Y:S11]  /*d1e0*/  ISETP.NE.AND P0, PT, R9, 0x1, PT ;  /* 0x000000010900780c */ /* 0x000ff60003f05270 */
[----:B------:R-:W-:Y:S02]  /*d1f0*/  @!UPT UIADD3 URZ, URZ, URZ, URZ ;  /* 0x0000003f3f3ff290 */ /* 0x000fe4000fffe03f */
[----:B------:R-:W-:Y:S05]  /*d200*/  @P0 IMAD.HI.U32 R9, R11, c[0x0][0x330], RZ ;  /* 0x0000cc000b090a27 */ /* 0x000fea00078e00ff */
[----:B------:R-:W-:Y:S02]  /*d210*/  @P0 SHF.R.U32.HI R11, RZ, c[0x0][0x334], R9 ;  /* 0x0000cd00ff0b0a19 */ /* 0x000fe40000011609 */
.L_x_900:
[----:B------:R-:W-:Y:S05]  /*d220*/  BSYNC B0 ;  /* 0x0000000000007941 */ /* 0x000fea0003800000 */
.L_x_898:
[----:B------:R-:W-:Y:S04]  /*d230*/  IMAD R22, R11, c[0x0][0x32c], -R8 ;  /* 0x0000cb000b167a24 */ /* 0x000fe800078e0a08 */
[----:B------:R-:W-:Y:S05]  /*d240*/  IMAD.IADD R11, R22, 0x1, -R211 ;  /* 0x00000001160b7824 */ /* 0x000fea00078e0ad3 */
[----:B------:R-:W-:Y:S02]  /*d250*/  IADD3 R9, R11, c[0x0][0x32c], RZ ;  /* 0x0000cb000b097a10 */ /* 0x000fe40007ffe0ff */
[----:B------:R-:W-:Y:S02]  /*d260*/  IMNMX R18, R18, R11, !PT ;  /* 0x0000000b12127217 */ /* 0x000fe40007800200 */
[----:B------:R-:W-:Y:S02]  /*d270*/  IMNMX R20, R20, R9, PT ;  /* 0x0000000914147217 */ /* 0x000fe40003800200 */
.L_x_897:
[----:B--234-:R-:W-:Y:S04]  /*d280*/  ISETP.GT.AND P2, PT, R220, -0x1, PT ;  /* 0xffffffffdc00780c */ /* 0x01cfe80003f44270 */
[----:B------:R-:W-:Y:S04]  /*d290*/  ISETP.GT.AND P0, PT, R18, RZ, P2 ;  /* 0x000000ff1200720c */ /* 0x000fe80001704270 */
[----:B------:R-:W-:Y:S04]  /*d2a0*/  ISETP.LT.OR P0, PT, R20, 0x1, P0 ;  /* 0x000000011400780c */ /* 0x000fe80000701670 */
[----:B------:R-:W-:Y:S02]  /*d2b0*/  FSEL R19, R140, -INF , !P0 ;  /* 0xff8000008c137808 */ /* 0x000fe40004000000 */
[----:B------:R-:W-:Y:S04]  /*d2c0*/  ISETP.GT.AND P0, PT, R18, 0x1, P2 ;  /* 0x000000011200780c */ /* 0x000fe80001704270 */
[----:B------:R-:W-:Y:S04]  /*d2d0*/  ISETP.LT.OR P0, PT, R20, 0x2, P0 ;  /* 0x000000021400780c */ /* 0x000fe80000701670 */
[----:B------:R-:W-:Y:S02]  /*d2e0*/  FSEL R17, R141, -INF , !P0 ;  /* 0xff8000008d117808 */ /* 0x000fe40004000000 */
[----:B------:R-:W-:Y:S04]  /*d2f0*/  ISETP.GT.AND P0, PT, R18, 0x8, P2 ;  /* 0x000000081200780c */ /* 0x000fe80001704270 */
[----:B------:R-:W-:Y:S04]  /*d300*/  ISETP.LT.OR P0, PT, R20, 0x9, P0 ;  /* 0x000000091400780c */ /* 0x000fe80000701670 */
[----:B-1----:R-:W-:Y:S02]  /*d310*/  FSEL R11, R142, -INF , !P0 ;  /* 0xff8000008e0b7808 */ /* 0x002fe40004000000 */
[----:B------:R-:W-:Y:S04]  /*d320*/  ISETP.GT.AND P0, PT, R18, 0x9, P2 ;  /* 0x000000091200780c */ /* 0x000fe80001704270 */
[----:B------:R-:W-:Y:S04]  /*d330*/  ISETP.LT.OR P0, PT, R20, 0xa, P0 ;  /* 0x0000000a1400780c */ /* 0x000fe80000701670 */
[----:B------:R-:W-:Y:S02]  /*d340*/  FSEL R9, R143, -INF , !P0 ;  /* 0xff8000008f097808 */ /* 0x000fe40004000000 */
        /* <DEDUP_REMOVED lines=21> */
[----:B------:R-:W-:Y:S01]  /*d4a0*/  ISETP.GT.AND P0, PT, R18, 0x29, P2 ;  /* 0x000000291200780c */ /* 0x000fe20001704270 */
[----:B------:R-:W1:Y:S03]  /*d4b0*/  SHFL.IDX PT, R15, R21, 0x1, 0x1c1f ;  /* 0x003c1f00150f7f89 */ /* 0x000e6600000e0000 */
[----:B------:R-:W-:Y:S04]  /*d4c0*/  ISETP.LT.OR P0, PT, R20, 0x2a, P0 ;  /* 0x0000002a1400780c */ /* 0x000fe80000701670 */
[----:B------:R-:W-:Y:S02]  /*d4d0*/  FSEL R155, R155, -INF , !P0 ;  /* 0xff8000009b9b7808 */ /* 0x000fe40004000000 */
[----:B------:R-:W-:Y:S04]  /*d4e0*/  ISETP.GT.AND P0, PT, R18, 0x30, P2 ;  /* 0x000000301200780c */ /* 0x000fe80001704270 */
[----:B------:R-:W-:Y:S04]  /*d4f0*/  ISETP.LT.OR P0, PT, R20, 0x31, P0 ;  /* 0x000000311400780c */ /* 0x000fe80000701670 */
[----:B------:R-:W-:Y:S02]  /*d500*/  FSEL R153, R153, -INF , !P0 ;  /* 0xff80000099997808 */ /* 0x000fe40004000000 */
[----:B------:R-:W-:Y:S04]  /*d510*/  ISETP.GT.AND P0, PT, R18, 0x31, P2 ;  /* 0x000000311200780c */ /* 0x000fe80001704270 */
[----:B------:R-:W-:Y:S01]  /*d520*/  ISETP.LT.OR P0, PT, R20, 0x32, P0 ;  /* 0x000000321400780c */ /* 0x000fe20000701670 */
[--C-:B-1----:R-:W-:Y:S02]  /*d530*/  IMAD.IADD R16, R16, 0x1, R15.reuse ;  /* 0x0000000110107824 */ /* 0x102fe400078e020f */
[----:B------:R-:W-:Y:S01]  /*d540*/  IMAD.IADD R13, R10, 0x1, R15 ;  /* 0x000000010a0d7824 */ /* 0x000fe200078e020f */
[----:B------:R-:W-:Y:S02]  /*d550*/  FSEL R151, R151, -INF , !P0 ;  /* 0xff80000097977808 */ /* 0x000fe40004000000 */
[----:B------:R-:W-:Y:S04]  /*d560*/  ISETP.GT.AND P0, PT, R18, 0x38, P2 ;  /* 0x000000381200780c */ /* 0x000fe80001704270 */
[----:B------:R-:W-:Y:S04]  /*d570*/  ISETP.LT.OR P0, PT, R20, 0x39, P0 ;  /* 0x000000391400780c */ /* 0x000fe80000701670 */
        /* <DEDUP_REMOVED lines=18> */
.L_x_903:
[----:B------:R-:W-:Y:S04]  /*d6a0*/  MOV R10, c[0x0][0x32c] ;  /* 0x0000cb00000a7a02 */ /* 0x000fe80000000f00 */
[----:B------:R-:W-:Y:S11]  /*d6b0*/  ISETP.NE.AND P0, PT, R10, 0x1, PT ;  /* 0x000000010a00780c */ /* 0x000ff60003f05270 */
[----:B------:R-:W-:Y:S02]  /*d6c0*/  @!UPT UIADD3 URZ, URZ, URZ, URZ ;  /* 0x0000003f3f3ff290 */ /* 0x000fe4000fffe03f */
[----:B------:R-:W-:Y:S05]  /*d6d0*/  @P0 IMAD.HI.U32 R10, R15, c[0x0][0x330], RZ ;  /* 0x0000cc000f0a0a27 */ /* 0x000fea00078e00ff */
[----:B------:R-:W-:Y:S02]  /*d6e0*/  @P0 SHF.R.U32.HI R15, RZ, c[0x0][0x334], R10 ;  /* 0x0000cd00ff0f0a19 */ /* 0x000fe4000001160a */
.L_x_904:
[----:B------:R-:W-:Y:S05]  /*d6f0*/  BSYNC B0 ;  /* 0x0000000000007941 */ /* 0x000fea0003800000 */
.L_x_902:
[----:B------:R-:W-:Y:S04]  /*d700*/  IMAD R8, R15, c[0x0][0x32c], -R8 ;  /* 0x0000cb000f087a24 */ /* 0x000fe800078e0a08 */
[----:B------:R-:W-:Y:S05]  /*d710*/  IMAD.IADD R8, R8, 0x1, -R211 ;  /* 0x0000000108087824 */ /* 0x000fea00078e0ad3 */
[----:B------:R-:W-:Y:S02]  /*d720*/  IADD3 R15, R8, c[0x0][0x32c], RZ ;  /* 0x0000cb00080f7a10 */ /* 0x000fe40007ffe0ff */
[----:B------:R-:W-:Y:S02]  /*d730*/  IMNMX R13, R13, R8, !PT ;  /* 0x000000080d0d7217 */ /* 0x000fe40007800200 */
[----:B------:R-:W-:Y:S02]  /*d740*/  IMNMX R16, R16, R15, PT ;  /* 0x0000000f10107217 */ /* 0x000fe40003800200 */
.L_x_901:
[C---:B------:R-:W-:Y:S01]  /*d750*/  ISETP.GT.AND P0, PT, R13.reuse, RZ, P2 ;  /* 0x000000ff0d00720c */ /* 0x040fe20001704270 */
[----:B------:R-:W-:Y:S04]  /*d760*/  DEPBAR.LE SB0, 0x2 ;  /* 0x000080800000791a */ /* 0x000fe80000000000 */
[----:B------:R-:W-:Y:S01]  /*d770*/  BAR.SYNC.DEFER_BLOCKING 0x0 ;  /* 0x0000000000007b1d */ /* 0x000fe20000010000 */
[----:B------:R-:W-:Y:S01]  /*d780*/  ISETP.LT.OR P0, PT, R16, 0x1, P0 ;  /* 0x000000011000780c */ /* 0x000fe20000701670 */
[----:B------:R-:W-:Y:S01]  /*d790*/  UIADD3 UR7, UR5, 0x1, URZ ;  /* 0x0000000105077890 */ /* 0x000fe2000fffe03f */
[C---:B------:R-:W-:Y:S01]  /*d7a0*/  ISETP.GT.AND P1, PT, R13.reuse, 0x38, P2 ;  /* 0x000000380d00780c */ /* 0x040fe20001724270 */
        /* <DEDUP_REMOVED lines=16> */
[C---:B------:R-:W-:Y:S02]  /*d8b0*/  ISETP.LT.OR P0, PT, R16.reuse, 0xa, P0 ;  /* 0x0000000a1000780c */ /* 0x040fe40000701670 */
        /* <DEDUP_REMOVED lines=27> */
[----:B------:R-:W-:Y:S01]  /*da70*/  FMNMX.FTZ R7, R12, R3, !PT ;  /* 0x000000030c077209 */ /* 0x000fe20007810000 */
[----:B------:R-:W1:Y:S01]  /*da80*/  SHFL.BFLY PT, R5, R0, 0x2, 0x1f ;  /* 0x0c401f0000057f89 */ /* 0x000e6200000e0000 */
[C---:B------:R-:W-:Y:S02]  /*da90*/  ISETP.GT.AND P0, PT, R13.reuse, 0x21, P2 ;  /* 0x000000210d00780c */ /* 0x040fe40001704270 */
[----:B------:R-:W-:Y:S02]  /*daa0*/  FMNMX.FTZ R7, R10, R7, !PT ;  /* 0x000000070a077209 */ /* 0x000fe40007810000 */
[----:B------:R-:W-:Y:S02]  /*dab0*/  ISETP.LT.OR P0, PT, R16, 0x22, P0 ;  /* 0x000000221000780c */ /* 0x000fe40000701670 */
[----:B------:R-:W-:Y:S02]  /*dac0*/  FMNMX.FTZ R7, R136, R7, !PT ;  /* 0x0000000788077209 */ /* 0x000fe40007810000 */
[----:B------:R-:W-:Y:S02]  /*dad0*/  FSEL R176, R6, -INF , !P0 ;  /* 0xff80000006b07808 */ /* 0x000fe40004000000 */
[----:B------:R-:W-:Y:S02]  /*dae0*/  FMNMX.FTZ R7, R8, R7, !PT ;  /* 0x0000000708077209 */ /* 0x000fe40007810000 */
        /* <DEDUP_REMOVED lines=59> */
[----:B------:R-:W-:Y:S01]  /*dea0*/  MUFU.EX2 R158, R158 ;  /* 0x0000009e009e7308 */ /* 0x000fe20000000800 */
[----:B------:R-:W-:Y:S01]  /*deb0*/  FSEL R4, R0, RZ, P0 ;  /* 0x000000ff00047208 */ /* 0x000fe20000000000 */
[--C-:B------:R-:W-:Y:S01]  /*dec0*/  FFMA.FTZ R175, R175, c[0x0][0x2d0], -R152.reuse ;  /* 0x0000b400afaf7a23 */ /* 0x100fe20000010898 */
[----:B------:R-:W-:Y:S01]  /*ded0*/  FSEL R145, R145, RZ, P0 ;  /* 0x000000ff91917208 */ /* 0x000fe20000000000 */
[--C-:B------:R-:W-:Y:S02]  /*dee0*/  FFMA.FTZ R180, R179, c[0x0][0x2d0], -R152.reuse ;  /* 0x0000b400b3b47a23 */ /* 0x100fe40000010898 */
[----:B------:R-:W-:Y:S02]  /*def0*/  FADD.FTZ R4, -R4, R3 ;  /* 0x0000000304047221 */ /* 0x000fe40000010100 */
[--C-:B------:R-:W-:Y:S02]  /*df00*/  FFMA.FTZ R165, R12, c[0x0][0x2d0], -R145.reuse ;  /* 0x0000b4000ca57a23 */ /* 0x100fe40000010891 */
[----:B------:R-:W1:Y:S01]  /*df10*/  LDSM.16.MT88.4 R12, [R135+UR4+0x100] ;  /* 0x00010004870c783b */ /* 0x000e620008004200 */
[--C-:B------:R-:W-:Y:S01]  /*df20*/  FFMA.FTZ R164, R10, c[0x0][0x2d0], -R145.reuse ;  /* 0x0000b4000aa47a23 */ /* 0x100fe20000010891 */
[----:B------:R-:W3:Y:S01]  /*df30*/  MUFU.EX2 R159, R159 ;  /* 0x0000009f009f7308 */ /* 0x000ee20000000800 */
[--C-:B------:R-:W-:Y:S01]  /*df40*/  FFMA.FTZ R160, R136, c[0x0][0x2d0], -R145.reuse ;  /* 0x0000b40088a07a23 */ /* 0x100fe20000010891 */
[----:B--2---:R-:W-:Y:S01]  /*df50*/  F2FP.BF16.PACK_AB R136, R161, R162 ;  /* 0x000000a2a188723e */ /* 0x004fe200000010ff */
[--C-:B------:R-:W-:Y:S02]  /*df60*/  FFMA.FTZ R163, R8, c[0x0][0x2d0], -R145.reuse ;  /* 0x0000b40008a37a23 */ /* 0x100fe40000010891 */
[----:B------:R-:W-:Y:S01]  /*df70*/  FMUL.FTZ R3, R4, c[0x0][0x2d0] ;  /* 0x0000b40004037a20 */ /* 0x000fe20000410000 */
[----:B------:R-:W-:Y:S01]  /*df80*/  IADD3 R4, R135, UR4, RZ ;  /* 0x0000000487047c10 */ /* 0x000fe2000fffe0ff */
[--C-:B------:R-:W-:Y:S02]  /*df90*/  FFMA.FTZ R173, R140, c[0x0][0x2d0], -R145.reuse ;  /* 0x0000b4008cad7a23 */ /* 0x100fe40000010891 */
[--C-:B------:R-:W-:Y:S01]  /*dfa0*/  FFMA.FTZ R181, R154, c[0x0][0x2d0], -R145.reuse ;  /* 0x0000b4009ab57a23 */ /* 0x100fe20000010891 */
[----:B------:R-:W2:Y:S01]  /*dfb0*/  MUFU.EX2 R132, R132 ;  /* 0x0000008400847308 */ /* 0x000ea20000000800 */
[----:B------:R-:W-:Y:S01]  /*dfc0*/  IADD3 R156, R187, R4, RZ ;  /* 0x00000004bb9c7210 */ /* 0x000fe20007ffe0ff */
[--C-:B------:R-:W-:Y:S02]  /*dfd0*/  FFMA.FTZ R228, R150, c[0x0][0x2d0], -R145.reuse ;  /* 0x0000b40096e47a23 */ /* 0x100fe40000010891 */
[--C-:B------:R-:W-:Y:S02]  /*dfe0*/  FFMA.FTZ R229, R148, c[0x0][0x2d0], -R145.reuse ;  /* 0x0000b40094e57a23 */ /* 0x100fe40000010891 */
[----:B------:R-:W4:Y:S01]  /*dff0*/  LDSM.16.MT88.4 R20, [R156+0x100] ;  /* 0x000100009c14783b */ /* 0x000f220000004200 */
[--C-:B------:R-:W-:Y:S02]  /*e000*/  FFMA.FTZ R230, R146, c[0x0][0x2d0], -R145.reuse ;  /* 0x0000b40092e67a23 */ /* 0x100fe40000010891 */
[--C-:B------:R-:W-:Y:S01]  /*e010*/  FFMA.FTZ R170, R170, c[0x0][0x2d0], -R145.reuse ;  /* 0x0000b400aaaa7a23 */ /* 0x100fe20000010891 */
[----:B------:R-:W-:Y:S01]  /*e020*/  MUFU.EX2 R165, R165 ;  /* 0x000000a500a57308 */ /* 0x000fe20000000800 */
[--C-:B------:R-:W-:Y:S02]  /*e030*/  FFMA.FTZ R171, R172, c[0x0][0x2d0], -R145.reuse ;  /* 0x0000b400acab7a23 */ /* 0x100fe40000010891 */
[--C-:B------:R-:W-:Y:S01]  /*e040*/  FFMA.FTZ R172, R142, c[0x0][0x2d0], -R145.reuse ;  /* 0x0000b4008eac7a23 */ /* 0x100fe20000010891 */
[----:B---3--:R-:W-:Y:S01]  /*e050*/  F2FP.BF16.PACK_AB R138, R159, R158 ;  /* 0x0000009e9f8a723e */ /* 0x008fe200000010ff */
[----:B------:R-:W-:Y:S01]  /*e060*/  LDSM.16.MT88.4 R140, [R134+UR4+0x2900] ;  /* 0x00290004868c783b */ /* 0x000fe20008004200 */
[--C-:B------:R-:W-:Y:S02]  /*e070*/  FFMA.FTZ R177, R177, c[0x0][0x2d0], -R152.reuse ;  /* 0x0000b400b1b17a23 */ /* 0x100fe40000010898 */
[--C-:B------:R-:W-:Y:S02]  /*e080*/  FFMA.FTZ R178, R178, c[0x0][0x2d0], -R145.reuse ;  /* 0x0000b400b2b27a23 */ /* 0x100fe40000010891 */
[----:B------:R-:W3:Y:S01]  /*e090*/  MUFU.EX2 R164, R164 ;  /* 0x000000a400a47308 */ /* 0x000ee20000000800 */
[--C-:B------:R-:W-:Y:S02]  /*e0a0*/  FFMA.FTZ R179, R176, c[0x0][0x2d0], -R145.reuse ;  /* 0x0000b400b0b37a23 */ /* 0x100fe40000010891 */
[----:B------:R-:W-:Y:S01]  /*e0b0*/  LDSM.16.MT88.4 R148, [R135+UR4+0x3900] ;  /* 0x003900048794783b */ /* 0x000fe20008004200 */
        /* <DEDUP_REMOVED lines=12> */
[----:B---3--:R-:W-:Y:S01]  /*e180*/  F2FP.BF16.PACK_AB R137, R164, R165 ;  /* 0x000000a5a489723e */ /* 0x008fe200000010ff */
[C---:B------:R-:W-:Y:S02]  /*e190*/  FMUL.FTZ R36, R132.reuse, R36 ;  /* 0x0000002484247220 */ /* 0x040fe40000410000 */
[C---:B------:R-:W-:Y:S02]  /*e1a0*/  FMUL.FTZ R37, R132.reuse, R37 ;  /* 0x0000002584257220 */ /* 0x040fe40000410000 */
[--C-:B------:R-:W-:Y:S01]  /*e1b0*/  FFMA.FTZ R176, R153, c[0x0][0x2d0], -R152.reuse ;  /* 0x0000b40099b07a23 */ /* 0x100fe20000010898 */
[----:B------:R-:W3:Y:S01]  /*e1c0*/  MUFU.EX2 R3, R3 ;  /* 0x0000000300037308 */ /* 0x000ee20000000800 */
[----:B------:R-:W-:Y:S02]  /*e1d0*/  FFMA.FTZ R152, R147, c[0x0][0x2d0], -R152 ;  /* 0x0000b40093987a23 */ /* 0x000fe40000010898 */
[C---:B------:R-:W-:Y:S02]  /*e1e0*/  FMUL.FTZ R40, R132.reuse, R40 ;  /* 0x0000002884287220 */ /* 0x040fe40000410000 */
[C---:B------:R-:W-:Y:S02]  /*e1f0*/  FMUL.FTZ R41, R132.reuse, R41 ;  /* 0x0000002984297220 */ /* 0x040fe40000410000 */
[C---:B------:R-:W-:Y:S02]  /*e200*/  FMUL.FTZ R44, R132.reuse, R44 ;  /* 0x0000002c842c7220 */ /* 0x040fe40000410000 */
[C---:B------:R-:W-:Y:S01]  /*e210*/  FMUL.FTZ R45, R132.reuse, R45 ;  /* 0x0000002d842d7220 */ /* 0x040fe20000410000 */
[----:B------:R5:W-:Y:S01]  /*e220*/  MUFU.EX2 R192, R152 ;  /* 0x0000009800c07308 */ /* 0x000be20000000800 */
[C---:B------:R-:W-:Y:S02]  /*e230*/  FMUL.FTZ R48, R132.reuse, R48 ;  /* 0x0000003084307220 */ /* 0x040fe40000410000 */
[C---:B------:R-:W-:Y:S01]  /*e240*/  FMUL.FTZ R49, R132.reuse, R49 ;  /* 0x0000003184317220 */ /* 0x040fe20000410000 */
[----:B--2---:R-:W-:Y:S01]  /*e250*/  F2FP.BF16.PACK_AB R139, R163, R160 ;  /* 0x000000a0a38b723e */ /* 0x004fe200000010ff */
[C---:B------:R-:W-:Y:S02]  /*e260*/  FMUL.FTZ R52, R132.reuse, R52 ;  /* 0x0000003484347220 */ /* 0x040fe40000410000 */
[C---:B------:R-:W-:Y:S02]  /*e270*/  FMUL.FTZ R53, R132.reuse, R53 ;  /* 0x0000003584357220 */ /* 0x040fe40000410000 */
[C---:B------:R-:W-:Y:S01]  /*e280*/  FMUL.FTZ R56, R132.reuse, R56 ;  /* 0x0000003884387220 */ /* 0x040fe20000410000 */
[----:B------:R-:W-:Y:S01]  /*e290*/  MUFU.EX2 R166, R166 ;  /* 0x000000a600a67308 */ /* 0x000fe20000000800 */
[C---:B------:R-:W-:Y:S02]  /*e2a0*/  FMUL.FTZ R57, R132.reuse, R57 ;  /* 0x0000003984397220 */ /* 0x040fe40000410000 */
[C---:B------:R-:W-:Y:S02]  /*e2b0*/  FMUL.FTZ R60, R132.reuse, R60 ;  /* 0x0000003c843c7220 */ /* 0x040fe40000410000 */
[C---:B---3--:R-:W-:Y:S02]  /*e2c0*/  FMUL.FTZ R6, R3.reuse, R130 ;  /* 0x0000008203067220 */ /* 0x048fe40000410000 */
[C---:B------:R-:W-:Y:S02]  /*e2d0*/  FMUL.FTZ R7, R3.reuse, R131 ;  /* 0x0000008303077220 */ /* 0x040fe40000410000 */
[----:B------:R-:W-:Y:S01]  /*e2e0*/  LDSM.16.MT88.4 R128, [R156+0x2900] ;  /* 0x002900009c80783b */ /* 0x000fe20000004200 */
[C---:B------:R-:W-:Y:S01]  /*e2f0*/  FMUL.FTZ R10, R3.reuse, R126 ;  /* 0x0000007e030a7220 */ /* 0x040fe20000410000 */
[----:B------:R-:W2:Y:S01]  /*e300*/  MUFU.EX2 R167, R167 ;  /* 0x000000a700a77308 */ /* 0x000ea20000000800 */
[C---:B------:R-:W-:Y:S02]  /*e310*/  FMUL.FTZ R11, R3.reuse, R127 ;  /* 0x0000007f030b7220 */ /* 0x040fe40000410000 */
[C---:B-1----:R-:W-:Y:S03]  /*e320*/  HMMA.16816.F32.BF16 R4, R136.reuse, R12, R4 ;  /* 0x0000000c8804723c */ /* 0x042fe60000041804 */
[----:B------:R-:W-:Y:S02]  /*e330*/  LDSM.16.MT88.4 R124, [R135+UR4+0x2900] ;  /* 0x00290004877c783b */ /* 0x000fe40008004200 */
[C---:B------:R-:W-:Y:S02]  /*e340*/  FMUL.FTZ R18, R3.reuse, R118 ;  /* 0x0000007603127220 */ /* 0x040fe40000410000 */
[C---:B------:R-:W-:Y:S01]  /*e350*/  FMUL.FTZ R12, R132.reuse, R120 ;  /* 0x00000078840c7220 */ /* 0x040fe20000410000 */
[C---:B------:R-:W-:Y:S01]  /*e360*/  HMMA.16816.F32.BF16 R8, R136.reuse, R14, R8 ;  /* 0x0000000e8808723c */ /* 0x040fe20000041808 */
[----:B------:R-:W-:Y:S02]  /*e370*/  MUFU.EX2 R168, R168 ;  /* 0x000000a800a87308 */ /* 0x000fe40000000800 */
[----:B-----5:R-:W-:Y:S01]  /*e380*/  LDSM.16.MT88.4 R152, [R156+0x3900] ;  /* 0x003900009c98783b */ /* 0x020fe20000004200 */
        /* <DEDUP_REMOVED lines=9> */
[C---:B----4-:R-:W-:Y:S01]  /*e420*/  HMMA.16816.F32.BF16 R12, R136.reuse, R20, R12 ;  /* 0x00000014880c723c */ /* 0x050fe2000004180c */
[----:B------:R-:W1:Y:S02]  /*e430*/  LDSM.16.MT88.4 R120, [R157+0x100] ;  /* 0x000100009d78783b */ /* 0x000e640000004200 */
[C---:B------:R-:W-:Y:S01]  /*e440*/  FMUL.FTZ R35, R3.reuse, R103 ;  /* 0x0000006703237220 */ /* 0x040fe20000410000 */
[----:B------:R-:W-:Y:S01]  /*e450*/  MUFU.EX2 R170, R170 ;  /* 0x000000aa00aa7308 */ /* 0x000fe20000000800 */
[C---:B------:R-:W-:Y:S02]  /*e460*/  FMUL.FTZ R38, R3.reuse, R38 ;  /* 0x0000002603267220 */ /* 0x040fe40000410000 */
[C---:B------:R-:W-:Y:S01]  /*e470*/  FMUL.FTZ R20, R132.reuse, R112 ;  /* 0x0000007084147220 */ /* 0x040fe20000410000 */
[C---:B------:R-:W-:Y:S01]  /*e480*/  HMMA.16816.F32.BF16 R16, R136.reuse, R22, R16 ;  /* 0x000000168810723c */ /* 0x040fe20000041810 */
[----:B------:R-:W-:Y:S03]  /*e490*/  LDSM.16.MT88.4 R100, [R134+UR4+0x2100] ;  /* 0x002100048664783b */ /* 0x000fe60008004200 */
[C---:B------:R-:W-:Y:S02]  /*e4a0*/  FMUL.FTZ R21, R132.reuse, R113 ;  /* 0x0000007184157220 */ /* 0x040fe40000410000 */
[C---:B------:R-:W-:Y:S01]  /*e4b0*/  FMUL.FTZ R39, R3.reuse, R39 ;  /* 0x0000002703277220 */ /* 0x040fe20000410000 */
[----:B------:R-:W3:Y:S01]  /*e4c0*/  MUFU.EX2 R171, R171 ;  /* 0x000000ab00ab7308 */ /* 0x000ee20000000800 */
[C---:B------:R-:W-:Y:S01]  /*e4d0*/  FMUL.FTZ R22, R3.reuse, R114 ;  /* 0x0000007203167220 */ /* 0x040fe20000410000 */
[----:B------:R-:W-:Y:S03]  /*e4e0*/  LDSM.16.MT88.4 R108, [R157+0x2100] ;  /* 0x002100009d6c783b */ /* 0x000fe60000004200 */
[C---:B------:R-:W-:Y:S02]  /*e4f0*/  FMUL.FTZ R23, R3.reuse, R115 ;  /* 0x0000007303177220 */ /* 0x040fe40000410000 */
[C---:B------:R-:W-:Y:S02]  /*e500*/  FMUL.FTZ R42, R3.reuse, R42 ;  /* 0x0000002a032a7220 */ /* 0x040fe40000410000 */
[C---:B------:R-:W-:Y:S01]  /*e510*/  FMUL.FTZ R43, R3.reuse, R43 ;  /* 0x0000002b032b7220 */ /* 0x040fe20000410000 */
[----:B------:R-:W4:Y:S01]  /*e520*/  LDSM.16.MT88.4 R112, [R135+UR4+0x2100] ;  /* 0x002100048770783b */ /* 0x000f220008004200 */
[C---:B------:R-:W-:Y:S01]  /*e530*/  FMUL.FTZ R46, R3.reuse, R46 ;  /* 0x0000002e032e7220 */ /* 0x040fe20000410000 */
[C---:B------:R-:W-:Y:S01]  /*e540*/  HMMA.16816.F32.BF16 R20, R136.reuse, R28, R20 ;  /* 0x0000001c8814723c */ /* 0x040fe20000041814 */
[----:B------:R-:W-:Y:S02]  /*e550*/  MUFU.EX2 R172, R172 ;  /* 0x000000ac00ac7308 */ /* 0x000fe40000000800 */
[C---:B------:R-:W-:Y:S02]  /*e560*/  FMUL.FTZ R47, R3.reuse, R47 ;  /* 0x0000002f032f7220 */ /* 0x040fe40000410000 */
[C---:B------:R-:W-:Y:S02]  /*e570*/  FMUL.FTZ R50, R3.reuse, R50 ;  /* 0x0000003203327220 */ /* 0x040fe40000410000 */
[C---:B------:R-:W-:Y:S01]  /*e580*/  FMUL.FTZ R28, R132.reuse, R104 ;  /* 0x00000068841c7220 */ /* 0x040fe20000410000 */
[C---:B------:R-:W-:Y:S03]  /*e590*/  HMMA.16816.F32.BF16 R24, R136.reuse, R30, R24 ;  /* 0x0000001e8818723c */ /* 0x040fe60000041818 */
[----:B------:R-:W5:Y:S01]  /*e5a0*/  MUFU.EX2 R173, R173 ;  /* 0x000000ad00ad7308 */ /* 0x000f620000000800 */
        /* <DEDUP_REMOVED lines=10> */
[----:B------:R-:W1:Y:S01]  /*e650*/  MUFU.EX2 R180, R180 ;  /* 0x000000b400b47308 */ /* 0x000e620000000800 */
[C---:B------:R-:W-:Y:S02]  /*e660*/  FMUL.FTZ R59, R3.reuse, R59 ;  /* 0x0000003b033b7220 */ /* 0x040fe40000410000 */
[C---:B------:R-:W-:Y:S01]  /*e670*/  FMUL.FTZ R61, R132.reuse, R61 ;  /* 0x0000003d843d7220 */ /* 0x040fe20000410000 */
[C---:B------:R-:W-:Y:S01]  /*e680*/  HMMA.16816.F32.BF16 R32, R136.reuse, R122, R32 ;  /* 0x0000007a8820723c */ /* 0x040fe20000041820 */
[----:B------:R-:W-:Y:S03]  /*e690*/  LDSM.16.MT88.4 R120, [R134+UR4+0x900] ;  /* 0x000900048678783b */ /* 0x000fe60008004200 */
[C---:B------:R-:W-:Y:S02]  /*e6a0*/  FMUL.FTZ R62, R3.reuse, R62 ;  /* 0x0000003e033e7220 */ /* 0x040fe40000410000 */
[C---:B------:R-:W-:Y:S01]  /*e6b0*/  FMUL.FTZ R63, R3.reuse, R63 ;  /* 0x0000003f033f7220 */ /* 0x040fe20000410000 */
[----:B------:R-:W-:Y:S01]  /*e6c0*/  MUFU.EX2 R177, R177 ;  /* 0x000000b100b17308 */ /* 0x000fe20000000800 */
[C---:B----4-:R-:W-:Y:S04]  /*e6d0*/  HMMA.16816.F32.BF16 R36, R136.reuse, R112, R36 ;  /* 0x000000708824723c */ /* 0x050fe80000041824 */
[C---:B------:R-:W-:Y:S02]  /*e6e0*/  FMUL.FTZ R64, R132.reuse, R64 ;  /* 0x0000004084407220 */ /* 0x040fe40000410000 */
[C---:B------:R-:W-:Y:S02]  /*e6f0*/  FMUL.FTZ R65, R132.reuse, R65 ;  /* 0x0000004184417220 */ /* 0x040fe40000410000 */
[C---:B------:R-:W-:Y:S01]  /*e700*/  HMMA.16816.F32.BF16 R40, R136.reuse, R114, R40 ;  /* 0x000000728828723c */ /* 0x040fe20000041828 */
[----:B------:R-:W-:Y:S01]  /*e710*/  LDSM.16.MT88.4 R112, [R135+UR4+0x900] ;  /* 0x000900048770783b */ /* 0x000fe20008004200 */
[----:B------:R-:W4:Y:S02]  /*e720*/  MUFU.EX2 R182, R182 ;  /* 0x000000b600b67308 */ /* 0x000f240000000800 */
[C---:B------:R-:W-:Y:S02]  /*e730*/  FMUL.FTZ R66, R3.reuse, R66 ;  /* 0x0000004203427220 */ /* 0x040fe40000410000 */
[C---:B------:R-:W-:Y:S02]  /*e740*/  FMUL.FTZ R67, R3.reuse, R67 ;  /* 0x0000004303437220 */ /* 0x040fe40000410000 */
[C---:B------:R-:W-:Y:S01]  /*e750*/  FMUL.FTZ R68, R132.reuse, R68 ;  /* 0x0000004484447220 */ /* 0x040fe20000410000 */
[C---:B--2---:R-:W-:Y:S03]  /*e760*/  HMMA.16816.F32.BF16 R44, R136.reuse, R104, R44 ;  /* 0x00000068882c723c */ /* 0x044fe6000004182c */
[----:B------:R-:W-:Y:S01]  /*e770*/  MUFU.EX2 R178, R178 ;  /* 0x000000b200b27308 */ /* 0x000fe20000000800 */
[C---:B------:R-:W-:Y:S02]  /*e780*/  FMUL.FTZ R69, R132.reuse, R69 ;  /* 0x0000004584457220 */ /* 0x040fe40000410000 */
[C---:B------:R-:W-:Y:S02]  /*e790*/  FMUL.FTZ R70, R3.reuse, R70 ;  /* 0x0000004603467220 */ /* 0x040fe40000410000 */
[C---:B------:R-:W-:Y:S01]  /*e7a0*/  FMUL.FTZ R71, R3.reuse, R71 ;  /* 0x0000004703477220 */ /* 0x040fe20000410000 */
[C---:B------:R-:W-:Y:S01]  /*e7b0*/  HMMA.16816.F32.BF16 R48, R136.reuse, R106, R48 ;  /* 0x0000006a8830723c */ /* 0x040fe20000041830 */
[----:B------:R-:W2:Y:S03]  /*e7c0*/  LDSM.16.MT88.4 R104, [R135+UR4+0x4100] ;  /* 0x004100048768783b */ /* 0x000ea60008004200 */
[----:B------:R-:W1:Y:S01]  /*e7d0*/  MUFU.EX2 R179, R179 ;  /* 0x000000b300b37308 */ /* 0x000e620000000800 */
[C---:B------:R-:W-:Y:S02]  /*e7e0*/  FMUL.FTZ R72, R132.reuse, R72 ;  /* 0x0000004884487220 */ /* 0x040fe40000410000 */
[C---:B------:R-:W-:Y:S01]  /*e7f0*/  FMUL.FTZ R73, R132.reuse, R73 ;  /* 0x0000004984497220 */ /* 0x040fe20000410000 */
[C---:B------:R-:W-:Y:S04]  /*e800*/  HMMA.16816.F32.BF16 R52, R136.reuse, R100, R52 ;  /* 0x000000648834723c */ /* 0x040fe80000041834 */
[C---:B------:R-:W-:Y:S02]  /*e810*/  FMUL.FTZ R74, R3.reuse, R74 ;  /* 0x0000004a034a7220 */ /* 0x040fe40000410000 */
[----:B------:R-:W-:Y:S01]  /*e820*/  MUFU.EX2 R181, R181 ;  /* 0x000000b500b57308 */ /* 0x000fe20000000800 */
        /* <DEDUP_REMOVED lines=18> */
[C---:B------:R-:W-:Y:S02]  /*e950*/  FMUL.FTZ R84, R132.reuse, R84 ;  /* 0x0000005484547220 */ /* 0x040fe40000410000 */
[C---:B------:R-:W-:Y:S01]  /*e960*/  FMUL.FTZ R85, R132.reuse, R85 ;  /* 0x0000005584557220 */ /* 0x040fe20000410000 */
[C---:B------:R-:W-:Y:S01]  /*e970*/  HMMA.16816.F32.BF16 R72, R136.reuse, R106, R72 ;  /* 0x0000006a8848723c */ /* 0x040fe20000041848 */
[----:B------:R-:W2:Y:S03]  /*e980*/  LDSM.16.MT88.4 R104, [R157+0x4100] ;  /* 0x004100009d68783b */ /* 0x000ea60000004200 */
[C---:B------:R-:W-:Y:S02]  /*e990*/  FMUL.FTZ R86, R3.reuse, R86 ;  /* 0x0000005603567220 */ /* 0x040fe40000410000 */
[----:B------:R-:W-:Y:S01]  /*e9a0*/  FMUL.FTZ R87, R3, R87 ;  /* 0x0000005703577220 */ /* 0x000fe20000410000 */
[----:B------:R-:W-:Y:S01]  /*e9b0*/  MUFU.EX2 R228, R228 ;  /* 0x000000e400e47308 */ /* 0x000fe20000000800 */
[C---:B-1----:R-:W-:Y:S04]  /*e9c0*/  HMMA.16816.F32.BF16 R76, R136.reuse, R100, R76 ;  /* 0x00000064884c723c */ /* 0x042fe8000004184c */
[C---:B------:R-:W-:Y:S02]  /*e9d0*/  FMUL.FTZ R88, R132.reuse, R88 ;  /* 0x0000005884587220 */ /* 0x040fe40000410000 */
[C---:B------:R-:W-:Y:S01]  /*e9e0*/  FMUL.FTZ R89, R132.reuse, R89 ;  /* 0x0000005984597220 */ /* 0x040fe20000410000 */
[----:B------:R-:W-:Y:S01]  /*e9f0*/  F2FP.BF16.PACK_AB R100, R167, R166 ;  /* 0x000000a6a764723e */ /* 0x000fe200000010ff */
[C---:B------:R-:W-:Y:S01]  /*ea00*/  HMMA.16816.F32.BF16 R80, R136.reuse, R102, R80 ;  /* 0x000000668850723c */ /* 0x040fe20000041850 */
[----:B------:R-:W-:Y:S03]  /*ea10*/  MUFU.EX2 R229, R229 ;  /* 0x000000e500e57308 */ /* 0x000fe60000000800 */
[----:B------:R-:W-:Y:S01]  /*ea20*/  FMUL.FTZ R90, R3, R90 ;  /* 0x0000005a035a7220 */ /* 0x000fe20000410000 */
[----:B---3--:R-:W-:Y:S01]  /*ea30*/  F2FP.BF16.PACK_AB R101, R171, R170 ;  /* 0x000000aaab65723e */ /* 0x008fe200000010ff */
[----:B------:R-:W-:Y:S01]  /*ea40*/  FMUL.FTZ R91, R3, R91 ;  /* 0x0000005b035b7220 */ /* 0x000fe20000410000 */
[----:B------:R-:W-:Y:S01]  /*ea50*/  F2FP.BF16.PACK_AB R102, R169, R168 ;  /* 0x000000a8a966723e */ /* 0x000fe200000010ff */
[C---:B----4-:R-:W-:Y:S03]  /*ea60*/  HMMA.16816.F32.BF16 R84, R136.reuse, R108, R84 ;  /* 0x0000006c8854723c */ /* 0x050fe60000041854 */
[----:B------:R-:W-:Y:S01]  /*ea70*/  MUFU.EX2 R230, R230 ;  /* 0x000000e600e67308 */ /* 0x000fe20000000800 */
[C---:B------:R-:W-:Y:S01]  /*ea80*/  FMUL.FTZ R92, R132.reuse, R92 ;  /* 0x0000005c845c7220 */ /* 0x040fe20000410000 */
[----:B-----5:R-:W-:Y:S01]  /*ea90*/  F2FP.BF16.PACK_AB R103, R173, R172 ;  /* 0x000000acad67723e */ /* 0x020fe200000010ff */
[C---:B------:R-:W-:Y:S02]  /*eaa0*/  FMUL.FTZ R93, R132.reuse, R93 ;  /* 0x0000005d845d7220 */ /* 0x040fe40000410000 */
[C---:B------:R-:W-:Y:S01]  /*eab0*/  HMMA.16816.F32.BF16 R88, R136.reuse, R110, R88 ;  /* 0x0000006e8858723c */ /* 0x040fe20000041858 */
[----:B------:R-:W1:Y:S03]  /*eac0*/  LDSM.16.MT88.4 R108, [R157+0x900] ;  /* 0x000900009d6c783b */ /* 0x000e660000004200 */
[C---:B------:R-:W-:Y:S02]  /*ead0*/  FMUL.FTZ R94, R3.reuse, R94 ;  /* 0x0000005e035e7220 */ /* 0x040fe40000410000 */
[C---:B------:R-:W-:Y:S02]  /*eae0*/  FMUL.FTZ R95, R3.reuse, R95 ;  /* 0x0000005f035f7220 */ /* 0x040fe40000410000 */
[C---:B------:R-:W-:Y:S04]  /*eaf0*/  FMUL.FTZ R96, R132.reuse, R96 ;  /* 0x0000006084607220 */ /* 0x040fe80000410000 */
[----:B------:R-:W-:Y:S01]  /*eb00*/  FMUL.FTZ R97, R132, R97 ;  /* 0x0000006184617220 */ /* 0x000fe20000410000 */
[C---:B--2---:R-:W-:Y:S03]  /*eb10*/  HMMA.16816.F32.BF16 R92, R136.reuse, R104, R92 ;  /* 0x00000068885c723c */ /* 0x044fe6000004185c */
[C---:B------:R-:W-:Y:S02]  /*eb20*/  FMUL.FTZ R98, R3.reuse, R98 ;  /* 0x0000006203627220 */ /* 0x040fe40000410000 */
[C---:B------:R-:W-:Y:S02]  /*eb30*/  FMUL.FTZ R99, R3.reuse, R99 ;  /* 0x0000006303637220 */ /* 0x040fe40000410000 */
[--C-:B------:R-:W-:Y:S02]  /*eb40*/  FFMA.FTZ R174, R174, c[0x0][0x2d0], -R145.reuse ;  /* 0x0000b400aeae7a23 */ /* 0x100fe40000010891 */
[----:B------:R-:W-:Y:S03]  /*eb50*/  FFMA.FTZ R145, R144, c[0x0][0x2d0], -R145 ;  /* 0x0000b40090917a23 */ /* 0x000fe60000010891 */
[----:B------:R-:W-:Y:S01]  /*eb60*/  HMMA.16816.F32.BF16 R96, R136, R106, R96 ;  /* 0x0000006a8860723c */ /* 0x000fe20000041860 */
[----:B------:R-:W2:Y:S01]  /*eb70*/  LDSM.16.MT88.4 R104, [R157+0x2900] ;  /* 0x002900009d68783b */ /* 0x000ea20000004200 */
[----:B------:R3:W-:Y:S01]  /*eb80*/  MUFU.EX2 R231, R145 ;  /* 0x0000009100e77308 */ /* 0x0007e20000000800 */
[----:B------:R-:W-:Y:S02]  /*eb90*/  FFMA.FTZ R165, R3, R216, R165 ;  /* 0x000000d803a57223 */ /* 0x000fe400000100a5 */
[----:B------:R-:W-:Y:S01]  /*eba0*/  FFMA.FTZ R162, R132, R217, R162 ;  /* 0x000000d984a27223 */ /* 0x000fe200000100a2 */
[----:B------:R-:W-:Y:S01]  /*ebb0*/  MOV R132, R2 ;  /* 0x0000000200847202 */ /* 0x000fe20000000f00 */
[----:B------:R-:W-:Y:S01]  /*ebc0*/  FADD.FTZ R165, R164, R165 ;  /* 0x000000a5a4a57221 */ /* 0x000fe20000010000 */
[C---:B------:R-:W-:Y:S01]  /*ebd0*/  HMMA.16816.F32.BF16 R4, R100.reuse, R112, R4 ;  /* 0x000000706404723c */ /* 0x040fe20000041804 */
[----:B------:R-:W-:Y:S03]  /*ebe0*/  LDSM.16.MT88.4 R136, [R134+UR4+0x3100] ;  /* 0x003100048688783b */ /* 0x000fe60008004200 */
[----:B------:R-:W4:Y:S01]  /*ebf0*/  MUFU.EX2 R174, R174 ;  /* 0x000000ae00ae7308 */ /* 0x000f220000000800 */
[----:B------:R-:W-:Y:S02]  /*ec00*/  FADD.FTZ R161, R161, R162 ;  /* 0x000000a2a1a17221 */ /* 0x000fe40000010000 */
[----:B------:R-:W-:Y:S01]  /*ec10*/  FADD.FTZ R160, R160, R165 ;  /* 0x000000a5a0a07221 */ /* 0x000fe20000010000 */
[C---:B------:R-:W-:Y:S01]  /*ec20*/  HMMA.16816.F32.BF16 R8, R100.reuse, R114, R8 ;  /* 0x000000726408723c */ /* 0x040fe20000041808 */
[----:B------:R-:W-:Y:S03]  /*ec30*/  LDSM.16.MT88.4 R112, [R156+0x4900] ;  /* 0x004900009c70783b */ /* 0x000fe60000004200 */
[----:B------:R-:W-:Y:S02]  /*ec40*/  FADD.FTZ R158, R158, R161 ;  /* 0x000000a19e9e7221 */ /* 0x000fe40000010000 */
[----:B------:R-:W-:Y:S02]  /*ec50*/  FADD.FTZ R163, R163, R160 ;  /* 0x000000a0a3a37221 */ /* 0x000fe40000010000 */
[C---:B------:R-:W-:Y:S01]  /*ec60*/  HMMA.16816.F32.BF16 R12, R100.reuse, R116, R12 ;  /* 0x00000074640c723c */ /* 0x040fe2000004180c */
[----:B---3--:R-:W-:Y:S03]  /*ec70*/  LDSM.16.MT88.4 R144, [R157+0x1900] ;  /* 0x001900009d90783b */ /* 0x008fe60000004200 */
[----:B------:R-:W-:Y:S02]  /*ec80*/  FADD.FTZ R159, R159, R158 ;  /* 0x0000009e9f9f7221 */ /* 0x000fe40000010000 */
[----:B------:R-:W-:Y:S02]  /*ec90*/  FADD.FTZ R170, R170, R163 ;  /* 0x000000a3aaaa7221 */ /* 0x000fe40000010000 */
[C---:B------:R-:W-:Y:S01]  /*eca0*/  HMMA.16816.F32.BF16 R16, R100.reuse, R118, R16 ;  /* 0x000000766410723c */ /* 0x040fe20000041810 */
[----:B------:R-:W-:Y:S03]  /*ecb0*/  LDSM.16.MT88.4 R116, [R134+UR4+0x4900] ;  /* 0x004900048674783b */ /* 0x000fe60008004200 */
[----:B------:R-:W-:Y:S02]  /*ecc0*/  FADD.FTZ R166, R166, R159 ;  /* 0x0000009fa6a67221 */ /* 0x000fe40000010000 */
[----:B------:R-:W-:Y:S02]  /*ecd0*/  FADD.FTZ R171, R171, R170 ;  /* 0x000000aaabab7221 */ /* 0x000fe40000010000 */
[C---:B------:R-:W-:Y:S04]  /*ece0*/  HMMA.16816.F32.BF16 R20, R100.reuse, R120, R20 ;  /* 0x000000786414723c */ /* 0x040fe80000041814 */
[----:B------:R-:W-:Y:S02]  /*ecf0*/  FADD.FTZ R167, R167, R166 ;  /* 0x000000a6a7a77221 */ /* 0x000fe40000010000 */
[----:B------:R-:W-:Y:S02]  /*ed00*/  FADD.FTZ R172, R172, R171 ;  /* 0x000000abacac7221 */ /* 0x000fe40000010000 */
[C---:B------:R-:W-:Y:S01]  /*ed10*/  HMMA.16816.F32.BF16 R24, R100.reuse, R122, R24 ;  /* 0x0000007a6418723c */ /* 0x040fe20000041818 */
[----:B------:R-:W-:Y:S03]  /*ed20*/  LDSM.16.MT88.4 R120, [R134+UR4+0x1100] ;  /* 0x001100048678783b */ /* 0x000fe60008004200 */
[----:B------:R-:W-:Y:S02]  /*ed30*/  FADD.FTZ R168, R168, R167 ;  /* 0x000000a7a8a87221 */ /* 0x000fe40000010000 */
[----:B------:R-:W-:Y:S02]  /*ed40*/  FADD.FTZ R173, R173, R172 ;  /* 0x000000acadad7221 */ /* 0x000fe40000010000 */
[C---:B-1----:R-:W-:Y:S04]  /*ed50*/  HMMA.16816.F32.BF16 R28, R100.reuse, R108, R28 ;  /* 0x0000006c641c723c */ /* 0x042fe8000004181c */
[----:B------:R-:W-:Y:S04]  /*ed60*/  FADD.FTZ R168, R169, R168 ;  /* 0x000000a8a9a87221 */ /* 0x000fe80000010000 */
[C---:B------:R-:W-:Y:S01]  /*ed70*/  HMMA.16816.F32.BF16 R32, R100.reuse, R110, R32 ;  /* 0x0000006e6420723c */ /* 0x040fe20000041820 */
[----:B------:R-:W1:Y:S07]  /*ed80*/  LDSM.16.MT88.4 R108, [R135+UR4+0x4900] ;  /* 0x00490004876c783b */ /* 0x000e6e0008004200 */
[C---:B------:R-:W-:Y:S08]  /*ed90*/  HMMA.16816.F32.BF16 R36, R100.reuse, R124, R36 ;  /* 0x0000007c6424723c */ /* 0x040ff00000041824 */
        /* <DEDUP_REMOVED lines=8> */
[C---:B--2---:R-:W-:Y:S08]  /*ee20*/  HMMA.16816.F32.BF16 R60, R100.reuse, R104, R60 ;  /* 0x00000068643c723c */ /* 0x044ff0000004183c */
[C---:B------:R-:W-:Y:S01]  /*ee30*/  HMMA.16816.F32.BF16 R64, R100.reuse, R106, R64 ;  /* 0x0000006a6440723c */ /* 0x040fe20000041840 */
[----:B------:R-:W2:Y:S07]  /*ee40*/  LDSM.16.MT88.4 R104, [R157+0x4900] ;  /* 0x004900009d68783b */ /* 0x000eae0000004200 */
        /* <DEDUP_REMOVED lines=8> */
[----:B------:R-:W5:Y:S07]  /*eed0*/  LDSM.16.MT88.4 R116, [R157+0x1100] ;  /* 0x001100009d74783b */ /* 0x000f6e0000004200 */
        /* <DEDUP_REMOVED lines=8> */
[----:B----4-:R-:W-:Y:S01]  /*ef60*/  F2FP.BF16.PACK_AB R103, R181, R174 ;  /* 0x000000aeb567723e */ /* 0x010fe200000010ff */
        /* <DEDUP_REMOVED lines=8> */
[----:B------:R-:W1:Y:S07]  /*eff0*/  LDSM.16.MT88.4 R108, [R135+UR4+0x5100] ;  /* 0x00510004876c783b */ /* 0x000e6e0008004200 */
[C---:B---3--:R-:W-:Y:S08]  /*f000*/  HMMA.16816.F32.BF16 R12, R100.reuse, R112, R12 ;  /* 0x00000070640c723c */ /* 0x048ff0000004180c */
[C---:B------:R-:W-:Y:S01]  /*f010*/  HMMA.16816.F32.BF16 R16, R100.reuse, R114, R16 ;  /* 0x000000726410723c */ /* 0x040fe20000041810 */
[----:B------:R-:W3:Y:S07]  /*f020*/  LDSM.16.MT88.4 R112, [R156+0x5100] ;  /* 0x005100009c70783b */ /* 0x000eee0000004200 */
[C---:B------:R-:W-:Y:S08]  /*f030*/  HMMA.16816.F32.BF16 R20, R100.reuse, R120, R20 ;  /* 0x000000786414723c */ /* 0x040ff00000041814 */
[C---:B------:R-:W-:Y:S08]  /*f040*/  HMMA.16816.F32.BF16 R24, R100.reuse, R122, R24 ;  /* 0x0000007a6418723c */ /* 0x040ff00000041818 */
[C---:B-----5:R-:W-:Y:S08]  /*f050*/  HMMA.16816.F32.BF16 R28, R100.reuse, R116, R28 ;  /* 0x00000074641c723c */ /* 0x060ff0000004181c */
        /* <DEDUP_REMOVED lines=14> */
[----:B------:R-:W-:Y:S01]  /*f140*/  F2FP.BF16.PACK_AB R139, R231, R230 ;  /* 0x000000e6e78b723e */ /* 0x000fe200000010ff */
        /* <DEDUP_REMOVED lines=19> */
[----:B------:R-:W2:Y:S07]  /*f280*/  LDSM.16.MT88.4 R4, [R134+UR4+0x3900] ;  /* 0x003900048604783b */ /* 0x000eae0008004200 */
[C---:B------:R-:W-:Y:S01]  /*f290*/  HMMA.16816.F32.BF16 R124, R136.reuse, R126, R8 ;  /* 0x0000007e887c723c */ /* 0x040fe20000041808 */
[----:B------:R-:W3:Y:S07]  /*f2a0*/  LDSM.16.MT88.4 R8, [R157+0x3900] ;  /* 0x003900009d08783b */ /* 0x000eee0000004200 */
[C---:B-1----:R-:W-:Y:S07]  /*f2b0*/  HMMA.16816.F32.BF16 R120, R136.reuse, R108, R12 ;  /* 0x0000006c8878723c */ /* 0x042fee000004180c */
[----:B------:R-:W-:Y:S01]  /*f2c0*/  IADD3 R12, R220, -0x2, RZ ;  /* 0xfffffffedc0c7810 */ /* 0x000fe20007ffe0ff */
[C---:B------:R-:W-:Y:S03]  /*f2d0*/  HMMA.16816.F32.BF16 R116, R136.reuse, R110, R16 ;  /* 0x0000006e8874723c */ /* 0x040fe60000041810 */
[C---:B------:R-:W-:Y:S05]  /*f2e0*/  ISETP.GE.AND P0, PT, R12.reuse, R193, PT ;  /* 0x000000c10c00720c */ /* 0x040fea0003f06270 */
[C---:B------:R-:W-:Y:S08]  /*f2f0*/  HMMA.16816.F32.BF16 R112, R136.reuse, R140, R20 ;  /* 0x0000008c8870723c */ /* 0x040ff00000041814 */
[C---:B------:R-:W-:Y:S04]  /*f300*/  HMMA.16816.F32.BF16 R108, R136.reuse, R142, R24 ;  /* 0x0000008e886c723c */ /* 0x040fe80000041818 */
[----:B------:R-:W-:Y:S03]  /*f310*/  @P0 SHF.R.S32.HI R16, RZ, 0x1f, R12 ;  /* 0x0000001fff100819 */ /* 0x000fe6000001140c */
[----:B------:R-:W-:Y:S01]  /*f320*/  @P0 IMAD.WIDE.U32 R24, R12, c[0x0][0x1e0], RZ ;  /* 0x000078000c180a25 */ /* 0x000fe200078e00ff */
[C---:B------:R-:W-:Y:S04]  /*f330*/  HMMA.16816.F32.BF16 R104, R136.reuse, R144, R28 ;  /* 0x000000908868723c */ /* 0x040fe8000004181c */
[----:B------:R-:W-:Y:S04]  /*f340*/  @P0 IMAD R16, R16, c[0x0][0x1e0], RZ ;  /* 0x0000780010100a24 */ /* 0x000fe800078e02ff */
[C---:B------:R-:W-:Y:S04]  /*f350*/  HMMA.16816.F32.BF16 R100, R136.reuse, R146, R32 ;  /* 0x000000928864723c */ /* 0x040fe80000041820 */
[----:B------:R-:W-:Y:S02]  /*f360*/  @P0 IMAD R16, R12, c[0x0][0x1e4], R16 ;  /* 0x000079000c100a24 */ /* 0x000fe400078e0210 */
[----:B------:R-:W1:Y:S02]  /*f370*/  LDSM.16.MT88.4 R12, [R135+UR4+0x5900] ;  /* 0x00590004870c783b */ /* 0x000e640008004200 */
[C---:B------:R-:W-:Y:S04]  /*f380*/  HMMA.16816.F32.BF16 R36, R136.reuse, R148, R36 ;  /* 0x000000948824723c */ /* 0x040fe80000041824 */
[----:B------:R-:W-:Y:S02]  /*f390*/  @P0 IADD3 R17, R25, R16, RZ ;  /* 0x0000001019110210 */ /* 0x000fe40007ffe0ff */
[C---:B------:R-:W-:Y:S02]  /*f3a0*/  @P0 SHF.L.U32 R25, R24.reuse, 0x6, RZ ;  /* 0x0000000618190819 */ /* 0x040fe400000006ff */
[C---:B------:R-:W-:Y:S04]  /*f3b0*/  HMMA.16816.F32.BF16 R40, R136.reuse, R150, R40 ;  /* 0x000000968828723c */ /* 0x040fe80000041828 */
[----:B------:R-:W-:Y:S02]  /*f3c0*/  @P0 SHF.L.U64.HI R24, R24, 0x6, R17 ;  /* 0x0000000618180819 */ /* 0x000fe40000010211 */
[C---:B------:R-:W-:Y:S02]  /*f3d0*/  @P0 IADD3 R16, P1, R25.reuse, R206, RZ ;  /* 0x000000ce19100210 */ /* 0x040fe40007f3e0ff */
[C---:B------:R-:W-:Y:S08]  /*f3e0*/  HMMA.16816.F32.BF16 R44, R136.reuse, R152, R44 ;  /* 0x00000098882c723c */ /* 0x040ff0000004182c */
[C---:B------:R-:W-:Y:S08]  /*f3f0*/  HMMA.16816.F32.BF16 R48, R136.reuse, R154, R48 ;  /* 0x0000009a8830723c */ /* 0x040ff00000041830 */
[C---:B--2---:R-:W-:Y:S07]  /*f400*/  HMMA.16816.F32.BF16 R52, R136.reuse, R4, R52 ;  /* 0x000000048834723c */ /* 0x044fee0000041834 */
[----:B------:R-:W-:Y:S01]  /*f410*/  @P0 IADD3.X R5, R24, R213, RZ, P1, !PT ;  /* 0x000000d518050210 */ /* 0x000fe20000ffe4ff */
[C---:B------:R-:W-:Y:S04]  /*f420*/  HMMA.16816.F32.BF16 R56, R136.reuse, R6, R56 ;  /* 0x000000068838723c */ /* 0x040fe80000041838 */
[C---:B------:R-:W-:Y:S04]  /*f430*/  @P0 LEA R20, P1, R16.reuse, c[0x0][0x1c8], 0x1 ;  /* 0x0000720010140a11 */ /* 0x040fe800078208ff */
[C---:B---3--:R-:W-:Y:S04]  /*f440*/  HMMA.16816.F32.BF16 R60, R136.reuse, R8, R60 ;  /* 0x00000008883c723c */ /* 0x048fe8000004183c */
[----:B------:R-:W-:Y:S02]  /*f450*/  @P0 LEA.HI.X R21, R16, c[0x0][0x1cc], R5, 0x1, P1 ;  /* 0x0000730010150a11 */ /* 0x000fe400008f0c05 */
[----:B------:R-:W2:Y:S01]  /*f460*/  LDSM.16.MT88.4 R16, [R156+0x5900] ;  /* 0x005900009c10783b */ /* 0x000ea20000004200 */
[C---:B------:R-:W-:Y:S01]  /*f470*/  @P0 IADD3 R4, P1, R25.reuse, R224, RZ ;  /* 0x000000e019040210 */ /* 0x040fe20007f3e0ff */
[C---:B------:R-:W-:Y:S04]  /*f480*/  HMMA.16816.F32.BF16 R64, R136.reuse, R10, R64 ;  /* 0x0000000a8840723c */ /* 0x040fe80000041840 */
[----:B------:R-:W-:Y:S02]  /*f490*/  @P0 IADD3.X R5, R24, R223, RZ, P1, !PT ;  /* 0x000000df18050210 */ /* 0x000fe40000ffe4ff */
[C---:B------:R-:W-:Y:S02]  /*f4a0*/  @P0 LEA R22, P1, R4.reuse, c[0x0][0x1c8], 0x1 ;  /* 0x0000720004160a11 */ /* 0x040fe400078208ff */
[C---:B-1----:R-:W-:Y:S04]  /*f4b0*/  HMMA.16816.F32.BF16 R68, R136.reuse, R12, R68 ;  /* 0x0000000c8844723c */ /* 0x042fe80000041844 */
[----:B------:R-:W-:Y:S02]  /*f4c0*/  @P0 LEA.HI.X R23, R4, c[0x0][0x1cc], R5, 0x1, P1 ;  /* 0x0000730004170a11 */ /* 0x000fe400008f0c05 */
[----:B------:R-:W-:Y:S02]  /*f4d0*/  @P0 IADD3 R5, P1, R25, R222, RZ ;  /* 0x000000de19050210 */ /* 0x000fe40007f3e0ff */
[C---:B------:R-:W-:Y:S04]  /*f4e0*/  HMMA.16816.F32.BF16 R72, R136.reuse, R14, R72 ;  /* 0x0000000e8848723c */ /* 0x040fe80000041848 */
[----:B------:R-:W-:Y:S02]  /*f4f0*/  @P0 IADD3.X R4, R24, R221, RZ, P1, !PT ;  /* 0x000000dd18040210 */ /* 0x000fe40000ffe4ff */
[C---:B------:R-:W-:Y:S06]  /*f500*/  @P0 LEA R26, P1, R5.reuse, c[0x0][0x1c8], 0x1 ;  /* 0x00007200051a0a11 */ /* 0x040fec00078208ff */
[----:B------:R-:W-:Y:S02]  /*f510*/  @P0 LEA.HI.X R27, R5, c[0x0][0x1cc], R4, 0x1, P1 ;  /* 0x00007300051b0a11 */ /* 0x000fe400008f0c04 */
[----:B------:R-:W1:Y:S01]  /*f520*/  LDSM.16.MT88.4 R4, [R134+UR4+0x5900] ;  /* 0x005900048604783b */ /* 0x000e620008004200 */
[----:B------:R-:W-:Y:S04]  /*f530*/  @P0 IADD3 R25, P1, R200, R25, RZ ;  /* 0x00000019c8190210 */ /* 0x000fe80007f3e0ff */
[----:B------:R-:W-:Y:S02]  /*f540*/  @P0 IADD3.X R24, R199, R24, RZ, P1, !PT ;  /* 0x00000018c7180210 */ /* 0x000fe40000ffe4ff */
[----:B------:R-:W-:Y:S01]  /*f550*/  @P0 IADD3 R9, P1, R25, R206, RZ ;  /* 0x000000ce19090210 */ /* 0x000fe20007f3e0ff */
[C---:B--2---:R-:W-:Y:S03]  /*f560*/  HMMA.16816.F32.BF16 R76, R136.reuse, R16, R76 ;  /* 0x00000010884c723c */ /* 0x044fe6000004184c */
[C---:B------:R-:W-:Y:S02]  /*f570*/  @P0 IADD3.X R8, R24.reuse, R213, RZ, P1, !PT ;  /* 0x000000d518080210 */ /* 0x040fe40000ffe4ff */
[C---:B------:R-:W-:Y:S03]  /*f580*/  @P0 LEA R12, P1, R9.reuse, c[0x0][0x1c8], 0x1 ;  /* 0x00007200090c0a11 */ /* 0x040fe600078208ff */
[C---:B------:R-:W-:Y:S04]  /*f590*/  HMMA.16816.F32.BF16 R80, R136.reuse, R18, R80 ;  /* 0x000000128850723c */ /* 0x040fe80000041850 */
[----:B------:R-:W-:Y:S02]  /*f5a0*/  @P0 LEA.HI.X R13, R9, c[0x0][0x1cc], R8, 0x1, P1 ;  /* 0x00007300090d0a11 */ /* 0x000fe400008f0c08 */
[----:B------:R-:W2:Y:S01]  /*f5b0*/  LDSM.16.MT88.4 R8, [R157+0x5900] ;  /* 0x005900009d08783b */ /* 0x000ea20000004200 */
[----:B------:R-:W-:Y:S01]  /*f5c0*/  @P0 IADD3 R3, P1, R25, R224, RZ ;  /* 0x000000e019030210 */ /* 0x000fe20007f3e0ff */
[----:B------:R-:W-:Y:S04]  /*f5d0*/  @P0 IMAD R18, R215, 0x3000, R201 ;  /* 0x00003000d7120824 */ /* 0x000fe800078e02c9 */
[----:B------:R-:W-:Y:S02]  /*f5e0*/  @P0 IADD3.X R16, R24, R223, RZ, P1, !PT ;  /* 0x000000df18100210 */ /* 0x000fe40000ffe4ff */
[C---:B------:R-:W-:Y:S04]  /*f5f0*/  @P0 LEA R14, P1, R3.reuse, c[0x0][0x1c8], 0x1 ;  /* 0x00007200030e0a11 */ /* 0x040fe800078208ff */
[----:B------:R-:W-:Y:S02]  /*f600*/  @P0 LEA.HI.X R15, R3, c[0x0][0x1cc], R16, 0x1, P1 ;  /* 0x00007300030f0a11 */ /* 0x000fe400008f0c10 */
[----:B------:R-:W-:Y:S02]  /*f610*/  @P0 SHF.L.U32 R3, R18, 0x1, RZ ;  /* 0x0000000112030819 */ /* 0x000fe400000006ff */
[----:B------:R-:W-:Y:S01]  /*f620*/  @P0 IADD3 R25, P1, R25, R222, RZ ;  /* 0x000000de19190210 */ /* 0x000fe20007f3e0ff */
[C---:B-1----:R-:W-:Y:S02]  /*f630*/  HMMA.16816.F32.BF16 R84, R136.reuse, R4, R84 ;  /* 0x000000048854723c */ /* 0x042fe40000041854 */
        /* <DEDUP_REMOVED lines=10> */
[C---:B--2---:R-:W-:Y:S07]  /*f6e0*/  HMMA.16816.F32.BF16 R92, R136.reuse, R8, R92 ;  /* 0x00000008885c723c */ /* 0x044fee000004185c */
[----:B------:R1:W-:Y:S01]  /*f6f0*/  @P0 LDGSTS.E.BYPASS.LTC128B.128 [R3+0xd100], [R12.64], !P5 ;  /* 0x0d1000000c030fae */ /* 0x0003e2000e901d48 */
[----:B------:R-:W-:Y:S07]  /*f700*/  HMMA.16816.F32.BF16 R96, R136, R10, R96 ;  /* 0x0000000a8860723c */ /* 0x000fee0000041860 */
[----:B------:R1:W-:Y:S08]  /*f710*/  @P0 LDGSTS.E.BYPASS.LTC128B.128 [R3+0xf100], [R14.64], !P4 ;  /* 0x0f1000000e030fae */ /* 0x0003f0000e101d48 */
[----:B------:R1:W-:Y:S01]  /*f720*/  @P0 LDGSTS.E.BYPASS.LTC128B.128 [R3+0x11100], [R16.64], !P6 ;  /* 0x1110000010030fae */ /* 0x0003e2000f101d48 */
[----:B------:R-:W-:Y:S02]  /*f730*/  ISETP.GE.AND P0, PT, R193, R220, PT ;  /* 0x000000dcc100720c */ /* 0x000fe40003f06270 */
[----:B------:R-:W-:Y:S05]  /*f740*/  IADD3 R220, R220, -0x1, RZ ;  /* 0xffffffffdcdc7810 */ /* 0x000fea0007ffe0ff */
[----:B------:R-:W0:Y:S01]  /*f750*/  LDGDEPBAR ;  /* 0x00000000000079af */ /* 0x000e220000000000 */
[----:B-1----:R-:W-:Y:S05]  /*f760*/  MOV R3, R0 ;  /* 0x0000000000037202 */ /* 0x002fea0000000f00 */
[----:B------:R-:W-:-:S05]  /*f770*/  @!P0 BRA `(.L_x_905) ;  /* 0xffffc75000008947 */ /* 0x000fca000383ffff */
.L_x_896:
[----:B------:R-:W1:Y:S01]  /*f780*/  SHFL.BFLY PT, R4, R217, 0x2, 0x1f ;  /* 0x0c401f00d9047f89 */ /* 0x000e6200000e0000 */
[----:B------:R-:W-:-:S02]  /*f790*/  MOV R9, 0xff800000 ;  /* 0xff80000000097802 */ /* 0x000fc40000000f00 */
[----:B------:R-:W-:Y:S01]  /*f7a0*/  PLOP3.LUT P2, PT, PT, PT, PT, 0x8, 0x0 ;  /* 0x000000000000781c */ /* 0x000fe20003f4e170 */
[----:B------:R-:W2:Y:S01]  /*f7b0*/  SHFL.BFLY PT, R3, R216, 0x2, 0x1f ;  /* 0x0c401f00d8037f89 */ /* 0x000ea200000e0000 */
[----:B-1----:R-:W-:Y:S02]  /*f7c0*/  FADD.FTZ R7, R4, R217 ;  /* 0x000000d904077221 */ /* 0x002fe40000010000 */
[----:B------:R-:W-:Y:S01]  /*f7d0*/  CS2R R4, SRZ ;  /* 0x0000000000047805 */ /* 0x000fe2000001ff00 */
[----:B--2---:R-:W-:Y:S02]  /*f7e0*/  FADD.FTZ R8, R3, R216 ;  /* 0x000000d803087221 */ /* 0x004fe40000010000 */
[----:B------:R-:W1:Y:S04]  /*f7f0*/  SHFL.BFLY PT, R6, R7, 0x1, 0x1f ;  /* 0x0c201f0007067f89 */ /* 0x000e6800000e0000 */
[----:B------:R-:W2:Y:S01]  /*f800*/  SHFL.BFLY PT, R3, R8, 0x1, 0x1f ;  /* 0x0c201f0008037f89 */ /* 0x000ea200000e0000 */
[----:B-1----:R-:W-:-:S02]  /*f810*/  FADD.FTZ R6, R7, R6 ;  /* 0x0000000607067221 */ /* 0x002fc40000010000 */
[----:B--2---:R-:W-:-:S03]  /*f820*/  FADD.FTZ R3, R3, R8 ;  /* 0x0000000803037221 */ /* 0x004fc60000010000 */
[----:B------:R-:W-:Y:S02]  /*f830*/  FSETP.NE.FTZ.AND P1, PT, R6, RZ, PT ;  /* 0x000000ff0600720b */ /* 0x000fe40003f35000 */
[----:B------:R-:W-:-:S11]  /*f840*/  FSETP.NE.FTZ.AND P0, PT, R3, RZ, PT ;  /* 0x000000ff0300720b */ /* 0x000fd60003f15000 */
[----:B------:R-:W1:Y:S01]  /*f850*/  @P1 MUFU.RCP R5, R6 ;  /* 0x0000000600051308 */ /* 0x000e620000001000 */
[----:B------:R-:W-:Y:S02]  /*f860*/  @P1 MOV R12, 0x3f317218 ;  /* 0x3f317218000c1802 */ /* 0x000fe40000000f00 */
[----:B------:R-:W-:-:S05]  /*f870*/  @P0 MOV R13, 0x3f317218 ;  /* 0x3f317218000d0802 */ /* 0x000fca0000000f00 */
[----:B------:R-:W2:Y:S01]  /*f880*/  @P1 MUFU.LG2 R6, R6 ;  /* 0x0000000600061308 */ /* 0x000ea20000000c00 */
[----:B------:R-:W-:-:S07]  /*f890*/  @P0 FMUL.FTZ R13, R13, c[0x0][0x2d0] ;  /* 0x0000b4000d0d0a20 */ /* 0x000fce0000410000 */
[----:B------:R-:W3:Y:S01]  /*f8a0*/  @P0 MUFU.LG2 R10, R3 ;  /* 0x00000003000a0308 */ /* 0x000ee20000000c00 */
[C---:B-1----:R-:W-:Y:S02]  /*f8b0*/  FMUL.FTZ R128, R5.reuse, R128 ;  /* 0x0000008005807220 */ /* 0x042fe40000410000 */
[C---:B------:R-:W-:Y:S02]  /*f8c0*/  FMUL.FTZ R129, R5.reuse, R129 ;  /* 0x0000008105817220 */ /* 0x040fe40000410000 */
[C---:B------:R-:W-:Y:S02]  /*f8d0*/  FMUL.FTZ R124, R5.reuse, R124 ;  /* 0x0000007c057c7220 */ /* 0x040fe40000410000 */
[----:B------:R-:W-:Y:S01]  /*f8e0*/  FMUL.FTZ R125, R5, R125 ;  /* 0x0000007d057d7220 */ /* 0x000fe20000410000 */
[----:B------:R1:W4:Y:S01]  /*f8f0*/  @P0 MUFU.RCP R4, R3 ;  /* 0x0000000300040308 */ /* 0x0003220000001000 */
[----:B--2---:R-:W-:Y:S02]  /*f900*/  @P1 FMUL.FTZ R11, R6, 0.69314718246459960938 ;  /* 0x3f317218060b1820 */ /* 0x004fe40000410000 */
[----:B------:R-:W-:-:S02]  /*f910*/  @P1 FMUL.FTZ R6, R12, c[0x0][0x2d0] ;  /* 0x0000b4000c061a20 */ /* 0x000fc40000410000 */
[C---:B------:R-:W-:Y:S02]  /*f920*/  FMUL.FTZ R120, R5.reuse, R120 ;  /* 0x0000007805787220 */ /* 0x040fe40000410000 */
        /* <DEDUP_REMOVED lines=95> */
.L_x_863:
[----:B------:R-:W-:Y:S05]  /*ff20*/  @P2 BRA `(.L_x_906) ;  /* 0x000016a000002947 */ /* 0x000fea0003800000 */
[----:B------:R-:W1:Y:S01]  /*ff30*/  S2R R0, SR_TID.X ;  /* 0x0000000000007919 */ /* 0x000e620000002100 */
[----:B------:R-:W-:Y:S01]  /*ff40*/  F2FP.BF16.PACK_AB R7, R8, R7 ;  /* 0x000000070807723e */ /* 0x000fe200000010ff */
[----:B------:R-:W-:Y:S01]  /*ff50*/  IMAD.MOV.U32 R8, RZ, RZ, 0x20 ;  /* 0x00000020ff087424 */ /* 0x000fe200078e00ff */
        /* <DEDUP_REMOVED lines=51> */
[--C-:B------:R-:W-:Y:S01]  /*10290*/  IMAD.IADD R19, R8, 0x1, R5.reuse ;  /* 0x0000000108137824 */ /* 0x100fe200078e0205 */
[----:B------:R-:W-:Y:S01]  /*102a0*/  SEL R6, R6, 0xffffffc0, !P2 ;  /* 0xffffffc006067807 */ /* 0x000fe20005000000 */
[----:B------:R-:W-:Y:S01]  /*102b0*/  STS [R5], R124 ;  /* 0x0000007c05007388 */ /* 0x000fe20000000800 */
[----:B------:R-:W-:Y:S02]  /*102c0*/  F2FP.BF16.PACK_AB R46, R47, R46 ;  /* 0x0000002e2f2e723e */ /* 0x000fe400000010ff */
[----:B------:R-:W-:Y:S01]  /*102d0*/  F2FP.BF16.PACK_AB R48, R49, R48 ;  /* 0x000000303130723e */ /* 0x000fe200000010ff */
[--C-:B------:R-:W-:Y:S01]  /*102e0*/  IMAD.IADD R21, R17, 0x1, R6.reuse ;  /* 0x0000000111157824 */ /* 0x100fe200078e0206 */
[----:B------:R-:W-:Y:S01]  /*102f0*/  STS [R5+0x400], R126 ;  /* 0x0004007e05007388 */ /* 0x000fe20000000800 */
[C---:B------:R-:W-:Y:S01]  /*10300*/  IMAD.IADD R23, R6.reuse, 0x1, R5 ;  /* 0x0000000106177824 */ /* 0x040fe200078e0205 */
[----:B------:R-:W-:Y:S01]  /*10310*/  F2FP.BF16.PACK_AB R50, R51, R50 ;  /* 0x000000323332723e */ /* 0x000fe200000010ff */
[----:B------:R-:W-:Y:S01]  /*10320*/  IMAD.IADD R25, R6, 0x1, R13 ;  /* 0x0000000106197824 */ /* 0x000fe200078e020d */
[----:B------:R-:W-:Y:S01]  /*10330*/  STS [R13+0x80], R120 ;  /* 0x000080780d007388 */ /* 0x000fe20000000800 */
[----:B------:R-:W-:Y:S01]  /*10340*/  IMAD.IADD R27, R19, 0x1, R6 ;  /* 0x00000001131b7824 */ /* 0x000fe200078e0206 */
[----:B------:R-:W-:-:S02]  /*10350*/  F2FP.BF16.PACK_AB R52, R53, R52 ;  /* 0x000000343534723e */ /* 0x000fc400000010ff */
[----:B------:R-:W-:Y:S01]  /*10360*/  STS [R13+0x480], R122 ;  /* 0x0004807a0d007388 */ /* 0x000fe20000000800 */
[----:B------:R-:W-:Y:S02]  /*10370*/  F2FP.BF16.PACK_AB R54, R55, R54 ;  /* 0x000000363736723e */ /* 0x000fe400000010ff */
        /* <DEDUP_REMOVED lines=29> */
[----:B------:R-:W-:Y:S02]  /*10550*/  F2FP.BF16.PACK_AB R98, R99, R98 ;  /* 0x000000626362723e */ /* 0x000fe400000010ff */
[----:B------:R-:W-:Y:S01]  /*10560*/  ISETP.NE.U32.AND P1, PT, RZ, c[0x0][0x508], PT ;  /* 0x00014200ff007a0c */ /* 0x000fe20003f25070 */
[----:B------:R-:W-:Y:S01]  /*10570*/  STS [R17+0x4080], R36 ;  /* 0x0040802411007388 */ /* 0x000fe20000000800 */
[----:B------:R-:W-:Y:S02]  /*10580*/  ISETP.NE.U32.AND P0, PT, RZ, c[0x0][0x500], PT ;  /* 0x00014000ff007a0c */ /* 0x000fe40003f05070 */
[----:B------:R-:W-:Y:S01]  /*10590*/  ISETP.NE.AND.EX P1, PT, RZ, c[0x0][0x50c], PT, P1 ;  /* 0x00014300ff007a0c */ /* 0x000fe20003f25310 */
[----:B------:R-:W-:Y:S01]  /*105a0*/  STS [R17+0x4480], R38 ;  /* 0x0044802611007388 */ /* 0x000fe20000000800 */
[----:B------:R-:W-:-:S03]  /*105b0*/  ISETP.NE.AND.EX P0, PT, RZ, c[0x0][0x504], PT, P0 ;  /* 0x00014100ff007a0c */ /* 0x000fc60003f05300 */
        /* <DEDUP_REMOVED lines=23> */
[----:B------:R1:W-:Y:S04]  /*10730*/  STS [R21+0x8080], R7 ;  /* 0x0080800715007388 */ /* 0x0003e80000000800 */
        /* <DEDUP_REMOVED lines=9> */
[----:B------:R-:W-:-:S02]  /*107d0*/  IMAD.MOV.U32 R5, RZ, RZ, c[0x0][0x388] ;  /* 0x0000e200ff057624 */ /* 0x000fc400078e00ff */
[----:B------:R-:W-:-:S03]  /*107e0*/  @P1 IMAD.WIDE R16, R202, R17, c[0x0][0x508] ;  /* 0x00014200ca101625 */ /* 0x000fc600078e0211 */
[----:B-1----:R-:W2:Y:S04]  /*107f0*/  @P0 LDG.E R7, [R12.64] ;  /* 0x000000080c070981 */ /* 0x002ea8000c1e1900 */
[----:B------:R4:W5:Y:S01]  /*10800*/  @P1 LDG.E R5, [R16.64] ;  /* 0x0000000810051981 */ /* 0x000962000c1e1900 */
[----:B---3--:R-:W-:Y:S02]  /*10810*/  CS2R R20, SRZ ;  /* 0x0000000000147805 */ /* 0x008fe4000001ff00 */
[--C-:B--2---:R-:W-:Y:S01]  /*10820*/  @P0 SHF.R.S32.HI R21, RZ, 0x1f, R7.reuse ;  /* 0x0000001fff150819 */ /* 0x104fe20000011407 */
[----:B------:R-:W-:Y:S01]  /*10830*/  @P0 IMAD.MOV.U32 R20, RZ, RZ, R7 ;  /* 0x000000ffff140224 */ /* 0x000fe200078e0007 */
[----:B------:R-:W-:Y:S05]  /*10840*/  @P1 BRA `(.L_x_907) ;  /* 0x0000004000001947 */ /* 0x000fea0003800000 */
[----:B----4-:R-:W-:Y:S05]  /*10850*/  @!P0 BRA `(.L_x_907) ;  /* 0x0000003000008947 */ /* 0x010fea0003800000 */
[----:B-----5:R-:W2:Y:S04]  /*10860*/  LDG.E R5, [R12.64] ;  /* 0x000000080c057981 */ /* 0x020ea8000c1e1900 */
[----:B------:R-:W2:Y:S02]  /*10870*/  LDG.E R6, [R12.64+0x4] ;  /* 0x000004080c067981 */ /* 0x000ea4000c1e1900 */
[----:B--2---:R-:W-:-:S02]  /*10880*/  IADD3 R5, -R5, R6, RZ ;  /* 0x0000000605057210 */ /* 0x004fc40007ffe1ff */
.L_x_907:
[----:B----4-:R-:W-:Y:S01]  /*10890*/  LOP3.LUT R13, R4, 0xffffffe0, RZ, 0xc0, !PT ;  /* 0xffffffe0040d7812 */ /* 0x010fe200078ec0ff */
        /* <DEDUP_REMOVED lines=14> */
[----:B------:R-:W-:Y:S02]  /*10980*/  IADD3 R2, R2, -R7, RZ ;  /* 0x8000000702027210 */ /* 0x000fe40007ffe0ff */
[----:B------:R-:W-:Y:S02]  /*10990*/  LOP3.LUT R6, R6, 0x1ffffffe, RZ, 0xc0, !PT ;  /* 0x1ffffffe06067812 */ /* 0x000fe400078ec0ff */
[-C--:B------:R-:W-:Y:S02]  /*109a0*/  LEA.HI R8, R11, R0.reuse, RZ, 0x3 ;  /* 0x000000000b087211 */ /* 0x080fe400078f18ff */
[----:B------:R-:W-:Y:S01]  /*109b0*/  SHF.R.S32.HI R17, RZ, 0x2, R17 ;  /* 0x00000002ff117819 */ /* 0x000fe20000011411 */
[----:B------:R-:W-:Y:S01]  /*109c0*/  IMAD.IADD R13, R15, 0x1, -R6 ;  /* 0x000000010f0d7824 */ /* 0x000fe200078e0a06 */
[----:B------:R-:W-:Y:S01]  /*109d0*/  LOP3.LUT R7, R8, 0xfffffff8, RZ, 0xc0, !PT ;  /* 0xfffffff808077812 */ /* 0x000fe200078ec0ff */
[----:B------:R-:W-:Y:S01]  /*109e0*/  IMAD R15, R21, c[0x0][0x3a0], RZ ;  /* 0x0000e800150f7a24 */ /* 0x000fe200078e02ff */
[-C--:B------:R-:W-:Y:S01]  /*109f0*/  LEA.HI R11, R11, R0.reuse, RZ, 0x6 ;  /* 0x000000000b0b7211 */ /* 0x080fe200078f30ff */
[----:B------:R-:W-:Y:S01]  /*10a00*/  IMAD R2, R2, 0x10, R17 ;  /* 0x0000001002027824 */ /* 0x000fe200078e0211 */
[----:B------:R-:W-:Y:S01]  /*10a10*/  IADD3 R7, -R7, R0, RZ ;  /* 0x0000000007077210 */ /* 0x000fe20007ffe1ff */
[----:B------:R-:W-:Y:S01]  /*10a20*/  IMAD R15, R20, c[0x0][0x3a4], R15 ;  /* 0x0000e900140f7a24 */ /* 0x000fe200078e020f */
[----:B--2---:R-:W-:Y:S01]  /*10a30*/  SHF.R.S32.HI R17, RZ, 0x1f, R14 ;  /* 0x0000001fff117819 */ /* 0x004fe2000001140e */
[----:B------:R-:W-:Y:S01]  /*10a40*/  IMAD R0, R13, 0x8, R2 ;  /* 0x000000080d007824 */ /* 0x000fe200078e0202 */
[----:B------:R-:W-:Y:S01]  /*10a50*/  MOV R22, R20 ;  /* 0x0000001400167202 */ /* 0x000fe20000000f00 */
[----:B------:R-:W-:Y:S01]  /*10a60*/  IMAD.IADD R19, R19, 0x1, R15 ;  /* 0x0000000113137824 */ /* 0x000fe200078e020f */
[----:B------:R-:W-:Y:S01]  /*10a70*/  LOP3.LUT P2, RZ, R4, 0x3, RZ, 0xc0, !PT ;  /* 0x0000000304ff7812 */ /* 0x000fe2000784c0ff */
[----:B-1----:R-:W-:Y:S01]  /*10a80*/  IMAD R13, R57, 0x80, R0 ;  /* 0x00000080390d7824 */ /* 0x002fe200078e0200 */
[----:B------:R-:W-:Y:S01]  /*10a90*/  SHF.R.S32.HI R4, RZ, 0x1f, R202 ;  /* 0x0000001fff047819 */ /* 0x000fe200000114ca */
[----:B------:R-:W-:Y:S01]  /*10aa0*/  IMAD R15, R17, c[0x0][0x490], RZ ;  /* 0x00012400110f7a24 */ /* 0x000fe200078e02ff */
[----:B------:R-:W-:Y:S01]  /*10ab0*/  SEL R202, R202, RZ, !P0 ;  /* 0x000000ffcaca7207 */ /* 0x000fe20004000000 */
[----:B------:R-:W-:Y:S01]  /*10ac0*/  @P1 IMAD.HI.U32 R0, R13, c[0x0][0x4ec], RZ ;  /* 0x00013b000d001a27 */ /* 0x000fe200078e00ff */
[----:B------:R-:W-:-:S02]  /*10ad0*/  MOV R20, R13 ;  /* 0x0000000d00147202 */ /* 0x000fc40000000f00 */
[----:B------:R-:W-:Y:S01]  /*10ae0*/  SEL R4, R4, RZ, !P0 ;  /* 0x000000ff04047207 */ /* 0x000fe20004000000 */
[C---:B------:R-:W-:Y:S01]  /*10af0*/  IMAD.WIDE.U32 R22, R14.reuse, c[0x0][0x490], R22 ;  /* 0x000124000e167a25 */ /* 0x040fe200078e0016 */
[----:B------:R-:W-:Y:S02]  /*10b00*/  @P1 SHF.R.U32.HI R20, RZ, c[0x0][0x4f0], R0 ;  /* 0x00013c00ff141a19 */ /* 0x000fe40000011600 */
[----:B------:R-:W-:Y:S01]  /*10b10*/  SHF.R.S32.HI R8, RZ, 0x3, R8 ;  /* 0x00000003ff087819 */ /* 0x000fe20000011408 */
[----:B------:R-:W-:Y:S01]  /*10b20*/  IMAD R15, R14, c[0x0][0x494], R15 ;  /* 0x000125000e0f7a24 */ /* 0x000fe200078e020f */
[--C-:B------:R-:W-:Y:S01]  /*10b30*/  SHF.R.S32.HI R16, RZ, 0x1f, R20.reuse ;  /* 0x0000001fff107819 */ /* 0x100fe20000011414 */
[----:B------:R-:W-:Y:S01]  /*10b40*/  IMAD R17, R17, c[0x0][0x3e8], RZ ;  /* 0x0000fa0011117a24 */ /* 0x000fe200078e02ff */
[----:B------:R-:W-:Y:S01]  /*10b50*/  LEA R10, R7, R8, 0x5 ;  /* 0x00000008070a7211 */ /* 0x000fe200078e28ff */
[----:B------:R-:W-:Y:S02]  /*10b60*/  IMAD.MOV R12, RZ, RZ, -R20 ;  /* 0x000000ffff0c7224 */ /* 0x000fe400078e0a14 */
[----:B------:R-:W-:-:S02]  /*10b70*/  IMAD.IADD R23, R23, 0x1, R15 ;  /* 0x0000000117177824 */ /* 0x000fc400078e020f */
[C---:B------:R-:W-:Y:S02]  /*10b80*/  IMAD R17, R14.reuse, c[0x0][0x3ec], R17 ;  /* 0x0000fb000e117a24 */ /* 0x040fe400078e0211 */
        /* <DEDUP_REMOVED lines=9> */
[----:B------:R-:W-:Y:S01]  /*10c20*/  IMAD.SHL.U32 R0, R8, 0x40, RZ ;  /* 0x0000004008007824 */ /* 0x000fe200078e00ff */
[----:B------:R-:W-:Y:S01]  /*10c30*/  IADD3.X R21, R16, R23, R13, P0, !PT ;  /* 0x0000001710157210 */ /* 0x000fe200007fe40d */
[----:B------:R-:W-:Y:S02]  /*10c40*/  IMAD R17, R12, c[0x0][0x48c], R17 ;  /* 0x000123000c117a24 */ /* 0x000fe400078e0211 */
[----:B------:R-:W-:Y:S01]  /*10c50*/  IMAD R10, R57, 0x80, R10 ;  /* 0x00000080390a7824 */ /* 0x000fe200078e020a */
[----:B------:R-:W-:Y:S01]  /*10c60*/  LOP3.LUT R13, R0, 0x1c0, RZ, 0xc0, !PT ;  /* 0x000001c0000d7812 */ /* 0x000fe200078ec0ff */
[----:B------:R-:W-:-:S04]  /*10c70*/  IMAD.WIDE.U32 R20, R12, c[0x0][0x488], R20 ;  /* 0x000122000c147a25 */ /* 0x000fc800078e0014 */
[----:B------:R-:W-:Y:S01]  /*10c80*/  IMAD.SHL.U32 R0, R7, 0x8, RZ ;  /* 0x0000000807007824 */ /* 0x000fe200078e00ff */
[----:B------:R-:W-:Y:S01]  /*10c90*/  LEA R12, P0, R20, c[0x0][0x450], 0x2 ;  /* 0x00011400140c7a11 */ /* 0x000fe200078010ff */
[----:B------:R-:W-:Y:S01]  /*10ca0*/  IMAD R7, R4, c[0x0][0x3f0], RZ ;  /* 0x0000fc0004077a24 */ /* 0x000fe200078e02ff */
[----:B------:R-:W-:Y:S01]  /*10cb0*/  IADD3 R17, R21, R17, RZ ;  /* 0x0000001115117210 */ /* 0x000fe20007ffe0ff */
[----:B------:R-:W-:Y:S01]  /*10cc0*/  @P1 IMAD.HI.U32 R18, R10, c[0x0][0x4ec], RZ ;  /* 0x00013b000a121a27 */ /* 0x000fe200078e00ff */
[----:B------:R-:W-:Y:S01]  /*10cd0*/  SHF.R.U32.HI R4, RZ, 0x3, R13 ;  /* 0x00000003ff047819 */ /* 0x000fe2000001160d */
[----:B------:R-:W-:Y:S01]  /*10ce0*/  SHFL.IDX PT, R34, R12, RZ, 0x1c1f ;  /* 0x001c1fff0c227589 */ /* 0x000fe200000e0000 */
[----:B------:R-:W-:Y:S01]  /*10cf0*/  LEA.HI.X R17, R20, c[0x0][0x454], R17, 0x2, P0 ;  /* 0x0001150014117a11 */ /* 0x000fe200000f1411 */
[C---:B------:R-:W-:Y:S01]  /*10d00*/  IMAD R7, R202.reuse, c[0x0][0x3f4], R7 ;  /* 0x0000fd00ca077a24 */ /* 0x040fe200078e0207 */
[----:B------:R-:W-:Y:S01]  /*10d10*/  LOP3.LUT R13, R13, 0x38, R0, 0xf8, !PT ;  /* 0x000000380d0d7812 */ /* 0x000fe200078ef800 */
[----:B------:R-:W-:Y:S01]  /*10d20*/  IMAD.WIDE.U32 R14, R202, c[0x0][0x3f0], R14 ;  /* 0x0000fc00ca0e7a25 */ /* 0x000fe200078e000e */
[----:B------:R-:W-:Y:S02]  /*10d30*/  SHFL.IDX PT, R48, R12, 0x1, 0x1c1f ;  /* 0x003c1f000c307f89 */ /* 0x000fe400000e0000 */
[----:B------:R-:W-:Y:S01]  /*10d40*/  LOP3.LUT R4, R13, R4, RZ, 0x3c, !PT ;  /* 0x000000040d047212 */ /* 0x000fe200078e3cff */
[----:B------:R-:W-:Y:S01]  /*10d50*/  IMAD.MOV.U32 R6, RZ, RZ, R10 ;  /* 0x000000ffff067224 */ /* 0x000fe200078e000a */
[----:B------:R-:W1:Y:S01]  /*10d60*/  SHFL.IDX PT, R35, R17, RZ, 0x1c1f ;  /* 0x001c1fff11237589 */ /* 0x000e6200000e0000 */
[----:B------:R-:W-:Y:S01]  /*10d70*/  @P1 SHF.R.U32.HI R6, RZ, c[0x0][0x4f0], R18 ;  /* 0x00013c00ff061a19 */ /* 0x000fe20000011612 */
[----:B------:R-:W-:Y:S01]  /*10d80*/  IMAD.IADD R15, R15, 0x1, R7 ;  /* 0x000000010f0f7824 */ /* 0x000fe200078e0207 */
[C---:B------:R-:W-:Y:S01]  /*10d90*/  LEA R7, R57.reuse, R2, 0x7 ;  /* 0x0000000239077211 */ /* 0x040fe200078e38ff */
[----:B------:R-:W2:Y:S01]  /*10da0*/  SHFL.IDX PT, R49, R17, 0x1, 0x1c1f ;  /* 0x003c1f0011317f89 */ /* 0x000ea200000e0000 */
[--C-:B------:R-:W-:Y:S01]  /*10db0*/  SHF.R.S32.HI R16, RZ, 0x1f, R6.reuse ;  /* 0x0000001fff107819 */ /* 0x100fe20000011406 */
[----:B------:R-:W-:Y:S01]  /*10dc0*/  IMAD.MOV R13, RZ, RZ, -R6 ;  /* 0x000000ffff0d7224 */ /* 0x000fe200078e0a06 */
[----:B------:R-:W-:Y:S01]  /*10dd0*/  LEA R57, R57, R8, 0x7 ;  /* 0x0000000839397211 */ /* 0x000fe200078e38ff */
[----:B-----5:R-:W-:Y:S01]  /*10de0*/  IMAD R2, R5, c[0x0][0x4e8], RZ ;  /* 0x00013a0005027a24 */ /* 0x020fe200078e02ff */
[----:B------:R-:W-:Y:S01]  /*10df0*/  IADD3 R5, R7, 0x8, RZ ;  /* 0x0000000807057810 */ /* 0x000fe20007ffe0ff */
[----:B------:R-:W-:-:S02]  /*10e00*/  IMAD R13, R13, c[0x0][0x4e8], R10 ;  /* 0x00013a000d0d7a24 */ /* 0x000fc400078e020a */
[----:B------:R-:W-:Y:S01]  /*10e10*/  IMAD R19, R16, c[0x0][0x3e0], RZ ;  /* 0x0000f80010137a24 */ /* 0x000fe200078e02ff */
[-C--:B------:R-:W-:Y:S01]  /*10e20*/  ISETP.GE.OR P1, PT, R7, R2.reuse, P2 ;  /* 0x000000020700720c */ /* 0x080fe20001726670 */
[----:B------:R-:W-:Y:S01]  /*10e30*/  IMAD.SHL.U32 R11, R11, 0x8, RZ ;  /* 0x000000080b0b7824 */ /* 0x000fe200078e00ff */
[----:B------:R-:W-:Y:S01]  /*10e40*/  ISETP.GE.OR P0, PT, R5, R2, P2 ;  /* 0x000000020500720c */ /* 0x000fe20001706670 */
[C---:B------:R-:W-:Y:S02]  /*10e50*/  IMAD R19, R6.reuse, c[0x0][0x3e4], R19 ;  /* 0x0000f90006137a24 */ /* 0x040fe400078e0213 */
[----:B------:R-:W-:Y:S01]  /*10e60*/  IMAD.WIDE.U32 R14, R6, c[0x0][0x3e0], R14 ;  /* 0x0000f800060e7a25 */ /* 0x000fe200078e000e */
[----:B------:R-:W-:Y:S02]  /*10e70*/  SHF.R.S32.HI R6, RZ, 0x1f, R13 ;  /* 0x0000001fff067819 */ /* 0x000fe4000001140d */
[----:B------:R-:W-:Y:S01]  /*10e80*/  LOP3.LUT R4, R4, 0x7ffffe00, R11, 0xf8, !PT ;  /* 0x7ffffe0004047812 */ /* 0x000fe200078ef80b */
[----:B------:R-:W-:-:S02]  /*10e90*/  IMAD.IADD R15, R15, 0x1, R19 ;  /* 0x000000010f0f7824 */ /* 0x000fc400078e0213 */
[----:B------:R-:W-:Y:S01]  /*10ea0*/  IMAD R6, R6, c[0x0][0x3d8], RZ ;  /* 0x0000f60006067a24 */ /* 0x000fe200078e02ff */
[----:B------:R-:W-:Y:S01]  /*10eb0*/  SHF.L.U32 R58, R4, 0x1, RZ ;  /* 0x00000001043a7819 */ /* 0x000fe200000006ff */
[----:B-1----:R1:W-:Y:S01]  /*10ec0*/  @!P1 ST.E [R34.64], R3 ;  /* 0x0000000322009985 */ /* 0x0023e2000c101908 */
[----:B------:R-:W-:-:S03]  /*10ed0*/  IMAD.WIDE.U32 R32, R13, c[0x0][0x3d8], R14 ;  /* 0x0000f6000d207a25 */ /* 0x000fc600078e000e */
[----:B--2---:R1:W-:Y:S01]  /*10ee0*/  @!P0 ST.E [R48.64], R9 ;  /* 0x0000000930008985 */ /* 0x0043e2000c101908 */
[----:B------:R-:W-:Y:S01]  /*10ef0*/  IMAD R10, R13, c[0x0][0x3dc], R6 ;  /* 0x0000f7000d0a7a24 */ /* 0x000fe200078e0206 */
[----:B------:R-:W-:Y:S02]  /*10f00*/  LEA R56, P0, R32, c[0x0][0x380], 0x1 ;  /* 0x0000e00020387a11 */ /* 0x000fe400078008ff */
[----:B------:R1:W2:Y:S01]  /*10f10*/  LDS.128 R44, [R58+0x1080] ;  /* 0x001080003a2c7984 */ /* 0x0002a20000000c00 */
[----:B------:R-:W-:-:S03]  /*10f20*/  IMAD.IADD R10, R33, 0x1, R10 ;  /* 0x00000001210a7824 */ /* 0x000fc600078e020a */
[----:B------:R1:W3:Y:S02]  /*10f30*/  LDS.128 R40, [R58+0x2080] ;  /* 0x002080003a287984 */ /* 0x0002e40000000c00 */
[----:B------:R-:W-:Y:S02]  /*10f40*/  LEA.HI.X R55, R32, c[0x0][0x384], R10, 0x1, P0 ;  /* 0x0000e10020377a11 */ /* 0x000fe400000f0c0a */
[----:B------:R1:W4:Y:S01]  /*10f50*/  LDS.128 R36, [R58+0x3080] ;  /* 0x003080003a247984 */ /* 0x0003220000000c00 */
[----:B------:R-:W-:-:S03]  /*10f60*/  ISETP.GE.AND P0, PT, R57, R2, PT ;  /* 0x000000023900720c */ /* 0x000fc60003f06270 */
        /* <DEDUP_REMOVED lines=29> */
.L_x_909:
[----:B--2---:R-:W-:Y:S05]  /*11140*/  BSYNC B0 ;  /* 0x0000000000007941 */ /* 0x004fea0003800000 */
.L_x_908:
[----:B-1----:R-:W-:Y:S01]  /*11150*/  IADD3 R3, R57, 0x20, RZ ;  /* 0x0000002039037810 */ /* 0x002fe20007ffe0ff */
[----:B------:R1:W2:Y:S01]  /*11160*/  SHFL.IDX PT, R33, R55, 0x1, 0x181f ;  /* 0x00381f0037217f89 */ /* 0x0002a200000e0000 */
        /* <DEDUP_REMOVED lines=21> */
.L_x_911:
[----:B------:R-:W-:Y:S05]  /*112c0*/  BSYNC B0 ;  /* 0x0000000000007941 */ /* 0x000fea0003800000 */
.L_x_910:
        /* <DEDUP_REMOVED lines=23> */
.L_x_913:
[----:B------:R-:W-:Y:S05]  /*11440*/  BSYNC B0 ;  /* 0x0000000000007941 */ /* 0x000fea0003800000 */
.L_x_912:
        /* <DEDUP_REMOVED lines=24> */
.L_x_906:
        /* <DEDUP_REMOVED lines=18> */
.L_x_914:
        /* <DEDUP_REMOVED lines=42> */
.L_x_916:
[----:B------:R-:W-:Y:S05]  /*11990*/  BSYNC B0 ;  /* 0x0000000000007941 */ /* 0x000fea0003800000 */
.L_x_915:
        /* <DEDUP_REMOVED lines=66> */
.L_x_918:
[----:B------:R-:W-:Y:S05]  /*11dc0*/  BSYNC B0 ;  /* 0x0000000000007941 */ /* 0x000fea0003800000 */
.L_x_917:
        /* <DEDUP_REMOVED lines=21> */
.L_x_920:
[----:B------:R-:W-:Y:S05]  /*11f20*/  BSYNC B0 ;  /* 0x0000000000007941 */ /* 0x000fea0003800000 */
.L_x_919:
        /* <DEDUP_REMOVED lines=21> */
.L_x_922:
[----:B------:R-:W-:Y:S05]  /*12080*/  BSYNC B0 ;  /* 0x0000000000007941 */ /* 0x000fea0003800000 */
.L_x_921:
        /* <DEDUP_REMOVED lines=22> */
.L_x_923:
        /* <DEDUP_REMOVED lines=9> */
.L_x_1346:


//--------------------- .text._ZN7cutlass13device_kernelIN5flash19enable_sm80_to_sm89INS1_16FlashAttnFwdSm80INS1_25CollectiveMainloopFwdSm80ILi8ELi2ELb0EN4cute5tupleIJNS5_1CILi128EEENS7_ILi64EEENS7_ILi192EEEEEELi192ENS_10bfloat16_tEfNS_4arch4Sm80ELb0ELb1ELb1ELb1ELb0ELb1ELb1ELb0EEENS1_21CollectiveEpilogueFwdINS6_IJS8_SA_S9_EEENS6_IJNS7_ILi1EEESI_SI_EEESC_SE_Li256ELb1ELb1ELb0ELb0EEENS1_19SingleTileSchedulerILb1ELb0ELb1ELi128EEEEEEEEEvNT_6ParamsE --------------------------
	.section	.text._ZN7cutlass13device_kernelIN5flash19enable_sm80_to_sm89INS1_16FlashAttnFwdSm80INS1_25CollectiveMainloopFwdSm80ILi8ELi2ELb0EN4cute5tupleIJNS5_1CILi128EEENS7_ILi64EEENS7_ILi192EEEEEELi192ENS_10bfloat16_tEfNS_4arch4Sm80ELb0ELb1ELb1ELb1ELb0ELb1ELb1ELb0EEENS1_21CollectiveEpilogueFwdINS6_IJS8_SA_S9_EEENS6_IJNS7_ILi1EEESI_SI_EEESC_SE_Li256ELb1ELb1ELb0ELb0EEENS1_19SingleTileSchedulerILb1ELb0ELb1ELi128EEEEEEEEEvNT_6ParamsE,"ax",@progbits
	.sectioninfo	@"SHI_REGISTERS=246"
	.align	128
.text._ZN7cutlass13device_kernelIN5flash19enable_sm80_to_sm89INS1_16FlashAttnFwdSm80INS1_25CollectiveMainloopFwdSm80ILi8ELi2ELb0EN4cute5tupleIJNS5_1CILi128EEENS7_ILi64EEENS7_ILi192EEEEEELi192ENS_10bfloat16_tEfNS_4arch4Sm80ELb0ELb1ELb1ELb1ELb0ELb1ELb1ELb0EEENS1_21CollectiveEpilogueFwdINS6_IJS8_SA_S9_EEENS6_IJNS7_ILi1EEESI_SI_EEESC_SE_Li256ELb1ELb1ELb0ELb0EEENS1_19SingleTileSchedulerILb1ELb0ELb1ELi128EEEEEEEEEvNT_6ParamsE:
        .type           _ZN7cutlass13device_kernelIN5flash19enable_sm80_to_sm89INS1_16FlashAttnFwdSm80INS1_25CollectiveMainloopFwdSm80ILi8ELi2ELb0EN4cute5tupleIJNS5_1CILi128EEENS7_ILi64EEENS7_ILi192EEEEEELi192ENS_10bfloat16_tEfNS_4arch4Sm80ELb0ELb1ELb1ELb1ELb0ELb1ELb1ELb0EEENS1_21CollectiveEpilogueFwdINS6_IJS8_SA_S9_EEENS6_IJNS7_ILi1EEESI_SI_EEESC_SE_Li256ELb1ELb1ELb0ELb0EEENS1_19SingleTileSchedulerILb1ELb0ELb1ELi128EEEEEEEEEvNT_6ParamsE,@function
        .size           _ZN7cutlass13device_kernelIN5flash19enable_sm80_to_sm89INS1_16FlashAttnFwdSm80INS1_25CollectiveMainloopFwdSm80ILi8ELi2ELb0EN4cute5tupleIJNS5_1CILi128EEENS7_ILi64EEENS7_ILi192EEEEEELi192ENS_10bfloat16_tEfNS_4arch4Sm80ELb0ELb1ELb1ELb1ELb0ELb1ELb1ELb0EEENS1_21CollectiveEpilogueFwdINS6_IJS8_SA_S9_EEENS6_IJNS7_ILi1EEESI_SI_EEESC_SE_Li256ELb1ELb1ELb0ELb0EEENS1_19SingleTileSchedulerILb1ELb0ELb1ELi128EEEEEEEEEvNT_6ParamsE,(.L_x_1347 - _ZN7cutlass13device_kernelIN5flash19enable_sm80_to_sm89INS1_16FlashAttnFwdSm80INS1_25CollectiveMainloopFwdSm80ILi8ELi2ELb0EN4cute5tupleIJNS5_1CILi128EEENS7_ILi64EEENS7_ILi192EEEEEELi192ENS_10bfloat16_tEfNS_4arch4Sm80ELb0ELb1ELb1ELb1ELb0ELb1ELb1ELb0EEENS1_21CollectiveEpilogueFwdINS6_IJS8_SA_S9_EEENS6_IJNS7_ILi1EEESI_SI_EEESC_SE_Li256ELb1ELb1ELb0ELb0EEENS1_19SingleTileSchedulerILb1ELb0ELb1ELi128EEEEEEEEEvNT_6ParamsE)
        .other          _ZN7cutlass13device_kernelIN5flash19enable_sm80_to_sm89INS1_16FlashAttnFwdSm80INS1_25CollectiveMainloopFwdSm80ILi8ELi2ELb0EN4cute5tupleIJNS5_1CILi128EEENS7_ILi64EEENS7_ILi192EEEEEELi192ENS_10bfloat16_tEfNS_4arch4Sm80ELb0ELb1ELb1ELb1ELb0ELb1ELb1ELb0EEENS1_21CollectiveEpilogueFwdINS6_IJS8_SA_S9_EEENS6_IJNS7_ILi1EEESI_SI_EEESC_SE_Li256ELb1ELb1ELb0ELb0EEENS1_19SingleTileSchedulerILb1ELb0ELb1ELi128EEEEEEEEEvNT_6ParamsE,@"STO_CUDA_ENTRY STV_DEFAULT"
_ZN7cutlass13device_kernelIN5flash19enable_sm80_to_sm89INS1_16FlashAttnFwdSm80INS1_25CollectiveMainloopFwdSm80ILi8ELi2ELb0EN4cute5tupleIJNS5_1CILi128EEENS7_ILi64EEENS7_ILi192EEEEEELi192ENS_10bfloat16_tEfNS_4arch4Sm80ELb0ELb1ELb1ELb1ELb0ELb1ELb1ELb0EEENS1_21CollectiveEpilogueFwdINS6_IJS8_SA_S9_EEENS6_IJNS7_ILi1EEESI_SI_EEESC_SE_Li256ELb1ELb1ELb0ELb0EEENS1_19SingleTileSchedulerILb1ELb0ELb1ELi128EEEEEEEEEvNT_6ParamsE:
        /* <DEDUP_REMOVED lines=17> */
.L_x_925:
        /* <DEDUP_REMOVED lines=8> */
.L_x_927:
[----:B------:R-:W-:-:S05]  /*0190*/  MOV R0, c[0x0][0x54c] ;  /* 0x0001530000007a02 */ /* 0x000fca0000000f00 */
.L_x_926:
[----:B-----5:R-:W-:Y:S01]  /*01a0*/  IMAD R0, R0, c[0x0][0x548], RZ ;  /* 0x0001520000007a24 */ /* 0x020fe200078e02ff */
[----:B------:R-:W-:-:S04]  /*01b0*/  SHF.L.U32 R89, R91, 0x7, RZ ;  /* 0x000000075b597819 */ /* 0x000fc800000006ff */
[----:B------:R-:W-:-:S04]  /*01c0*/  ISETP.GE.AND P0, PT, R89, R0, PT ;  /* 0x000000005900720c */ /* 0x000fc80003f06270 */
[----:B------:R-:W-:Y:S01]  /*01d0*/  SEL R200, R200, 0xffffffff, !P0 ;  /* 0xffffffffc8c87807 */ /* 0x000fe20004000000 */
[----:B------:R-:W-:Y:S05]  /*01e0*/  BRA `(.L_x_928) ;  /* 0x0000012000007947 */ /* 0x000fea0003800000 */
.L_x_924:
[----:B---3--:R-:W-:-:S04]  /*01f0*/  ISETP.NE.U32.AND P0, PT, RZ, c[0x0][0x568], PT ;  /* 0x00015a00ff007a0c */ /* 0x008fc80003f05070 */
[----:B------:R-:W-:-:S13]  /*0200*/  ISETP.NE.AND.EX P0, PT, RZ, c[0x0][0x56c], PT, P0 ;  /* 0x00015b00ff007a0c */ /* 0x000fda0003f05300 */
[----:B------:R-:W-:Y:S05]  /*0210*/  @!P0 BRA `(.L_x_929) ;  /* 0x0000002000008947 */ /* 0x000fea0003800000 */
[----:B------:R1:W5:Y:S01]  /*0220*/  LDG.E R0, [R2.64] ;  /* 0x0000000602007981 */ /* 0x000362000c1e1900 */
[----:B------:R-:W-:Y:S05]  /*0230*/  BRA `(.L_x_930) ;  /* 0x0000009000007947 */ /* 0x000fea0003800000 */
.L_x_929:
        /* <DEDUP_REMOVED lines=8> */
.L_x_931:
[----:B------:R-:W-:-:S05]  /*02c0*/  MOV R0, c[0x0][0x54c] ;  /* 0x0001530000007a02 */ /* 0x000fca0000000f00 */
.L_x_930:
[----:B-----5:R-:W-:Y:S01]  /*02d0*/  IMAD R0, R0, c[0x0][0x548], RZ ;  /* 0x0001520000007a24 */ /* 0x020fe200078e02ff */
[----:B------:R-:W-:-:S04]  /*02e0*/  SHF.L.U32 R89, R91, 0x7, RZ ;  /* 0x000000075b597819 */ /* 0x000fc800000006ff */
[----:B------:R-:W-:-:S04]  /*02f0*/  ISETP.GE.AND P0, PT, R89, R0, PT ;  /* 0x000000005900720c */ /* 0x000fc80003f06270 */
[----:B------:R-:W-:-:S04]  /*0300*/  SEL R200, R200, 0xffffffff, !P0 ;  /* 0xffffffffc8c87807 */ /* 0x000fc80004000000 */
.L_x_928:
[----:B------:R-:W-:-:S13]  /*0310*/  ISETP.GE.AND P0, PT, R200, RZ, PT ;  /* 0x000000ffc800720c */ /* 0x000fda0003f06270 */
[----:B------:R-:W-:Y:S05]  /*0320*/  @!P0 EXIT ;  /* 0x000000000000894d */ /* 0x000fea0003800000 */
[----:B------:R-:W-:Y:S01]  /*0330*/  ISETP.NE.U32.AND P0, PT, RZ, c[0x0][0x370], PT ;  /* 0x0000dc00ff007a0c */ /* 0x000fe20003f05070 */
[----:B------:R-:W-:Y:S01]  /*0340*/  IMAD.MOV.U32 R0, RZ, RZ, RZ ;  /* 0x000000ffff007224 */ /* 0x000fe200078e00ff */
[----:B------:R-:W-:Y:S01]  /*0350*/  ISETP.NE.U32.AND P1, PT, RZ, c[0x0][0x350], PT ;  /* 0x0000d400ff007a0c */ /* 0x000fe20003f25070 */
[----:B------:R-:W-:Y:S01]  /*0360*/  IMAD.MOV.U32 R158, RZ, RZ, RZ ;  /* 0x000000ffff9e7224 */ /* 0x000fe200078e00ff */
[----:B------:R-:W-:Y:S01]  /*0370*/  ISETP.NE.AND.EX P0, PT, RZ, c[0x0][0x374], PT, P0 ;  /* 0x0000dd00ff007a0c */ /* 0x000fe20003f05300 */
[----:B------:R-:W-:Y:S01]  /*0380*/  IMAD.WIDE R10, R200, R5, c[0x0][0x350] ;  /* 0x0000d400c80a7625 */ /* 0x000fe200078e0205 */
[----:B------:R-:W-:Y:S02]  /*0390*/  ISETP.NE.AND.EX P6, PT, RZ, c[0x0][0x354], PT, P1 ;  /* 0x0000d500ff007a0c */ /* 0x000fe40003fc5310 */
[----:B------:R-:W-:Y:S02]  /*03a0*/  ISETP.NE.U32.AND P2, PT, RZ, c[0x0][0x348], PT ;  /* 0x0000d200ff007a0c */ /* 0x000fe40003f45070 */
[----:B------:R-:W-:-:S02]  /*03b0*/  ISETP.NE.U32.AND P5, PT, RZ, c[0x0][0x358], PT ;  /* 0x0000d600ff007a0c */ /* 0x000fc40003fa5070 */
[----:B------:R-:W-:Y:S02]  /*03c0*/  ISETP.NE.AND.EX P1, PT, RZ, c[0x0][0x34c], PT, P2 ;  /* 0x0000d300ff007a0c */ /* 0x000fe40003f25320 */
[----:B------:R-:W-:-:S03]  /*03d0*/  ISETP.NE.AND.EX P5, PT, RZ, c[0x0][0x35c], PT, P5 ;  /* 0x0000d700ff007a0c */ /* 0x000fc60003fa5350 */
[CC--:B-1----:R-:W-:Y:S02]  /*03e0*/  @P0 IMAD.WIDE R2, R200.reuse, R5.reuse, c[0x0][0x370] ;  /* 0x0000dc00c8020625 */ /* 0x0c2fe400078e0205 */
[----:B------:R-:W2:Y:S02]  /*03f0*/  @P6 LDG.E R158, [R10.64] ;  /* 0x000000060a9e6981 */ /* 0x000ea4000c1e1900 */
[----:B------:R-:W-:Y:S02]  /*0400*/  IMAD.MOV.U32 R4, RZ, RZ, RZ ;  /* 0x000000ffff047224 */ /* 0x000fe400078e00ff */
[----:B------:R-:W-:Y:S01]  /*0410*/  IMAD.MOV.U32 R152, RZ, RZ, RZ ;  /* 0x000000ffff987224 */ /* 0x000fe200078e00ff */
[----:B------:R1:W2:Y:S01]  /*0420*/  @P0 LDG.E R0, [R2.64] ;  /* 0x0000000602000981 */ /* 0x0002a2000c1e1900 */
[----:B------:R-:W-:-:S04]  /*0430*/  IMAD.WIDE R12, R200, R5, c[0x0][0x348] ;  /* 0x0000d200c80c7625 */ /* 0x000fc800078e0205 */
[----:B------:R-:W-:Y:S01]  /*0440*/  IMAD.WIDE R6, R200, R5, c[0x0][0x358] ;  /* 0x0000d600c8067625 */ /* 0x000fe200078e0205 */
[----:B------:R-:W3:Y:S01]  /*0450*/  @P1 LDG.E R4, [R12.64] ;  /* 0x000000060c041981 */ /* 0x000ee2000c1e1900 */
[----:B------:R-:W-:-:S03]  /*0460*/  ISETP.NE.U32.AND P0, PT, RZ, c[0x0][0x360], PT ;  /* 0x0000d800ff007a0c */ /* 0x000fc60003f05070 */
[----:B------:R-:W4:Y:S01]  /*0470*/  @P5 LDG.E R152, [R6.64] ;  /* 0x0000000606985981 */ /* 0x000f22000c1e1900 */
[----:B------:R-:W-:Y:S02]  /*0480*/  ISETP.NE.AND.EX P0, PT, RZ, c[0x0][0x364], PT, P0 ;  /* 0x0000d900ff007a0c */ /* 0x000fe40003f05300 */
[----:B------:R-:W-:-:S11]  /*0490*/  MOV R8, c[0x0][0x168] ;  /* 0x00005a0000087a02 */ /* 0x000fd60000000f00 */
[----:B------:R-:W-:-:S05]  /*04a0*/  @P0 IMAD.WIDE R14, R200, R5, c[0x0][0x360] ;  /* 0x0000d800c80e0625 */ /* 0x000fca00078e0205 */
[----:B------:R2:W5:Y:S04]  /*04b0*/  @P0 LDG.E R8, [R14.64] ;  /* 0x000000060e080981 */ /* 0x000568000c1e1900 */
[----:B------:R-:W1:Y:S02]  /*04c0*/  S2R R197, SR_CTAID.Y ;  /* 0x0000000000c57919 */ /* 0x000e640000002600 */
[----:B-1----:R-:W-:Y:S01]  /*04d0*/  IMAD.MOV.U32 R3, RZ, RZ, c[0x0][0x1d0] ;  /* 0x00007400ff037624 */ /* 0x002fe200078e00ff */
[----:B------:R-:W-:Y:S02]  /*04e0*/  MOV R198, c[0x0][0x228] ;  /* 0x00008a0000c67a02 */ /* 0x000fe40000000f00 */
[----:B------:R-:W-:Y:S01]  /*04f0*/  SHF.R.S32.HI R92, RZ, 0x1f, R197 ;  /* 0x0000001fff5c7819 */ /* 0x000fe200000114c5 */
[----:B--2---:R-:W-:Y:S01]  /*0500*/  IMAD.IADD R2, R158, 0x1, R0 ;  /* 0x000000019e027824 */ /* 0x004fe200078e0200 */
[----:B------:R1:W-:Y:S04]  /*0510*/  STL [R1+0x48], R0 ;  /* 0x0000480001007387 */ /* 0x0003e80000100800 */
[----:B------:R1:W-:Y:S04]  /*0520*/  STL [R1+0x50], R2 ;  /* 0x0000500201007387 */ /* 0x0003e80000100800 */
[----:B---3--:R1:W-:Y:S04]  /*0530*/  STL [R1+0x4c], R4 ;  /* 0x00004c0401007387 */ /* 0x0083e80000100800 */
[----:B----4-:R1:W-:Y:S01]  /*0540*/  STL [R1+0x54], R152 ;  /* 0x0000549801007387 */ /* 0x0103e20000100800 */
[----:B------:R-:W-:Y:S05]  /*0550*/  @P0 BRA `(.L_x_932) ;  /* 0x0000004000000947 */ /* 0x000fea0003800000 */
[----:B------:R-:W-:Y:S05]  /*0560*/  @!P1 BRA `(.L_x_932) ;  /* 0x0000003000009947 */ /* 0x000fea0003800000 */
[----:B-----5:R-:W2:Y:S04]  /*0570*/  LDG.E R8, [R12.64] ;  /* 0x000000060c087981 */ /* 0x020ea8000c1e1900 */
[----:B------:R-:W2:Y:S02]  /*0580*/  LDG.E R9, [R12.64+0x4] ;  /* 0x000004060c097981 */ /* 0x000ea4000c1e1900 */
[----:B--2---:R-:W-:-:S05]  /*0590*/  IADD3 R8, -R8, R9, RZ ;  /* 0x0000000908087210 */ /* 0x004fca0007ffe1ff */
.L_x_932:
[----:B-----5:R2:W-:Y:S01]  /*05a0*/  STL [R1+0x58], R8 ;  /* 0x0000580801007387 */ /* 0x0205e20000100800 */
[----:B------:R-:W-:-:S04]  /*05b0*/  ISETP.NE.U32.AND P0, PT, RZ, c[0x0][0x368], PT ;  /* 0x0000da00ff007a0c */ /* 0x000fc80003f05070 */
[----:B------:R-:W-:-:S13]  /*05c0*/  ISETP.NE.AND.EX P0, PT, RZ, c[0x0][0x36c], PT, P0 ;  /* 0x0000db00ff007a0c */ /* 0x000fda0003f05300 */
[----:B------:R-:W-:Y:S05]  /*05d0*/  @!P0 BRA `(.L_x_933) ;  /* 0x0000003000008947 */ /* 0x000fea0003800000 */
[----:B-1----:R-:W-:-:S06]  /*05e0*/  IMAD.WIDE R2, R200, R5, c[0x0][0x368] ;  /* 0x0000da00c8027625 */ /* 0x002fcc00078e0205 */
[----:B------:R1:W5:Y:S01]  /*05f0*/  LDG.E R3, [R2.64] ;  /* 0x0000000602037981 */ /* 0x000362000c1e1900 */
[----:B------:R-:W-:Y:S05]  /*0600*/  BRA `(.L_x_934) ;  /* 0x0000004000007947 */ /* 0x000fea0003800000 */
.L_x_933:
[----:B------:R-:W-:Y:S05]  /*0610*/  @!P6 BRA `(.L_x_934) ;  /* 0x000000300000e947 */ /* 0x000fea0003800000 */
[----:B------:R-:W3:Y:S04]  /*0620*/  LDG.E R3, [R10.64] ;  /* 0x000000060a037981 */ /* 0x000ee8000c1e1900 */
[----:B-1----:R-:W3:Y:S02]  /*0630*/  LDG.E R2, [R10.64+0x4] ;  /* 0x000004060a027981 */ /* 0x002ee4000c1e1900 */
[----:B---3--:R-:W-:Y:S02]  /*0640*/  IADD3 R3, -R3, R2, RZ ;  /* 0x0000000203037210 */ /* 0x008fe40007ffe1ff */
.L_x_934:
[----:B------:R-:W-:Y:S01]  /*0650*/  ISETP.NE.U32.AND P0, PT, RZ, c[0x0][0x378], PT ;  /* 0x0000de00ff007a0c */ /* 0x000fe20003f05070 */
[----:B-1----:R1:W3:Y:S03]  /*0660*/  @P5 LDG.E R2, [R6.64] ;  /* 0x0000000606025981 */ /* 0x0022e6000c1e1900 */
[----:B------:R-:W-:Y:S01]  /*0670*/  ISETP.NE.AND.EX P0, PT, RZ, c[0x0][0x37c], PT, P0 ;  /* 0x0000df00ff007a0c */ /* 0x000fe20003f05300 */
[----:B------:R1:W3:Y:S01]  /*0680*/  @P5 LDG.E R9, [R6.64+0x4] ;  /* 0x0000040606095981 */ /* 0x0002e2000c1e1900 */
[----:B-----5:R-:W-:-:S11]  /*0690*/  IMAD.MOV.U32 R142, RZ, RZ, R3 ;  /* 0x000000ffff8e7224 */ /* 0x020fd600078e0003 */
[----:B------:R-:W-:-:S05]  /*06a0*/  @P0 IMAD.WIDE R10, R200, R5, c[0x0][0x378] ;  /* 0x0000de00c80a0625 */ /* 0x000fca00078e0205 */
[----:B------:R-:W4:Y:S01]  /*06b0*/  @P0 LDG.E R142, [R10.64] ;  /* 0x000000060a8e0981 */ /* 0x000f22000c1e1900 */
[----:B------:R-:W-:-:S05]  /*06c0*/  IMAD.MOV.U32 R4, RZ, RZ, c[0x0][0x2c4] ;  /* 0x0000b100ff047624 */ /* 0x000fca00078e00ff */
[----:B------:R-:W-:Y:S02]  /*06d0*/  ISETP.NE.AND P1, PT, R4, 0x1, PT ;  /* 0x000000010400780c */ /* 0x000fe40003f25270 */
[----:B------:R-:W-:Y:S01]  /*06e0*/  IADD3 R4, R89, 0x7f, RZ ;  /* 0x0000007f59047810 */ /* 0x000fe20007ffe0ff */
[----:B------:R-:W-:-:S04]  /*06f0*/  IMAD.IADD R0, R3, 0x1, -R0 ;  /* 0x0000000103007824 */ /* 0x000fc800078e0a00 */
[----:B-1----:R-:W-:Y:S01]  /*0700*/  IMAD.MOV.U32 R6, RZ, RZ, R4 ;  /* 0x000000ffff067224 */ /* 0x002fe200078e0004 */
[----:B------:R1:W-:Y:S01]  /*0710*/  STL [R1+0x5c], R0 ;  /* 0x00005c0001007387 */ /* 0x0003e20000100800 */
[----:B---3--:R-:W-:-:S04]  /*0720*/  @P5 IMAD.IADD R198, R9, 0x1, -R2 ;  /* 0x0000000109c65824 */ /* 0x008fc800078e0a02 */
[----:B------:R-:W-:-:S04]  /*0730*/  @P1 IMAD.HI.U32 R2, R4, c[0x0][0x2c8], RZ ;  /* 0x0000b20004021a27 */ /* 0x000fc800078e00ff */
[----:B------:R-:W-:Y:S01]  /*0740*/  IMAD.IADD R199, R0, 0x1, R198 ;  /* 0x0000000100c77824 */ /* 0x000fe200078e02c6 */
[----:B------:R-:W-:Y:S01]  /*0750*/  @P1 SHF.R.U32.HI R6, RZ, c[0x0][0x2cc], R2 ;  /* 0x0000b300ff061a19 */ /* 0x000fe20000011602 */
[----:B------:R-:W-:-:S03]  /*0760*/  IMAD.MOV.U32 R2, RZ, RZ, c[0x0][0x32c] ;  /* 0x0000cb00ff027624 */ /* 0x000fc600078e00ff */
[----:B------:R1:W-:Y:S04]  /*0770*/  STL.64 [R1+0x60], R198 ;  /* 0x000060c601007387 */ /* 0x0003e80000100a00 */
[----:B----4-:R1:W-:Y:S01]  /*0780*/  STL [R1+0x68], R142 ;  /* 0x0000688e01007387 */ /* 0x0103e20000100800 */
[----:B------:R-:W-:Y:S02]  /*0790*/  ISETP.GE.AND P2, PT, R2, 0x1, PT ;  /* 0x000000010200780c */ /* 0x000fe40003f46270 */
[----:B------:R-:W-:Y:S02]  /*07a0*/  IADD3 R9, R199, 0x3f, RZ ;  /* 0x0000003fc7097810 */ /* 0x000fe40007ffe0ff */
[----:B------:R-:W-:Y:S02]  /*07b0*/  IADD3 R7, R6, 0x1, R199 ;  /* 0x0000000106077810 */ /* 0x000fe40007ffe0c7 */
[----:B------:R-:W-:-:S03]  /*07c0*/  SHF.R.S32.HI R4, RZ, 0x1f, R9 ;  /* 0x0000001fff047819 */ /* 0x000fc60000011409 */
[----:B------:R-:W-:Y:S01]  /*07d0*/  IMAD.IADD R6, R7, 0x1, -R8 ;  /* 0x0000000107067824 */ /* 0x000fe200078e0a08 */
[----:B------:R-:W-:-:S04]  /*07e0*/  LEA.HI R4, R4, R9, RZ, 0x6 ;  /* 0x0000000904047211 */ /* 0x000fc800078f30ff */
[----:B------:R-:W-:Y:S02]  /*07f0*/  SHF.R.S32.HI R141, RZ, 0x6, R4 ;  /* 0x00000006ff8d7819 */ /* 0x000fe40000011404 */
        /* <DEDUP_REMOVED lines=11> */
.L_x_936:
[----:B------:R-:W-:-:S13]  /*08b0*/  ISETP.NE.AND P0, PT, R2, 0x1, PT ;  /* 0x000000010200780c */ /* 0x000fda0003f05270 */
[----:B------:R-:W-:-:S05]  /*08c0*/  @P0 IMAD.HI.U32 R4, R9, c[0x0][0x330], RZ ;  /* 0x0000cc0009040a27 */ /* 0x000fca00078e00ff */
[----:B------:R-:W-:-:S05]  /*08d0*/  @P0 SHF.R.U32.HI R9, RZ, c[0x0][0x334], R4 ;  /* 0x0000cd00ff090a19 */ /* 0x000fca0000011604 */
.L_x_937:
[----:B------:R-:W-:-:S05]  /*08e0*/  IMAD R4, R9, R2, c[0x0][0x32c] ;  /* 0x0000cb0009047624 */ /* 0x000fca00078e0202 */
[----:B------:R-:W-:Y:S02]  /*08f0*/  IMNMX R7, R7, R4, PT ;  /* 0x0000000407077217 */ /* 0x000fe40003800200 */
.L_x_935:
[----:B------:R-:W-:-:S04]  /*0900*/  @P1 IMAD.HI.U32 R4, R89, c[0x0][0x2c8], RZ ;  /* 0x0000b20059041a27 */ /* 0x000fc800078e00ff */
[----:B------:R-:W-:Y:S01]  /*0910*/  IMAD.MOV.U32 R6, RZ, RZ, R89 ;  /* 0x000000ffff067224 */ /* 0x000fe200078e0059 */
[----:B------:R-:W-:-:S04]  /*0920*/  @P1 SHF.R.U32.HI R6, RZ, c[0x0][0x2cc], R4 ;  /* 0x0000b300ff061a19 */ /* 0x000fc80000011604 */
[----:B------:R-:W-:-:S04]  /*0930*/  IADD3 R4, R6, R199, -R8 ;  /* 0x000000c706047210 */ /* 0x000fc80007ffe808 */
[----:B------:R-:W-:Y:S01]  /*0940*/  IADD3 R9, R4, -c[0x0][0x324], RZ ;  /* 0x8000c90004097a10 */ /* 0x000fe20007ffe0ff */
        /* <DEDUP_REMOVED lines=9> */
.L_x_939:
[----:B------:R-:W-:-:S13]  /*09e0*/  ISETP.NE.AND P0, PT, R2, 0x1, PT ;  /* 0x000000010200780c */ /* 0x000fda0003f05270 */
[----:B------:R-:W-:-:S05]  /*09f0*/  @P0 IMAD.HI.U32 R2, R4, c[0x0][0x330], RZ ;  /* 0x0000cc0004020a27 */ /* 0x000fca00078e00ff */
[----:B------:R-:W-:-:S05]  /*0a00*/  @P0 SHF.R.U32.HI R4, RZ, c[0x0][0x334], R2 ;  /* 0x0000cd00ff040a19 */ /* 0x000fca0000011602 */
.L_x_940:
[----:B------:R-:W-:-:S05]  /*0a10*/  IMAD R4, R4, c[0x0][0x32c], RZ ;  /* 0x0000cb0004047a24 */ /* 0x000fca00078e02ff */
[----:B------:R-:W-:Y:S02]  /*0a20*/  IMNMX R9, R9, R4, !PT ;  /* 0x0000000409097217 */ /* 0x000fe40007800200 */
.L_x_938:
[----:B------:R-:W-:Y:S02]  /*0a30*/  IADD3 R7, R7, 0x3f, RZ ;  /* 0x0000003f07077810 */ /* 0x000fe40007ffe0ff */
[----:B------:R-:W-:Y:S02]  /*0a40*/  SHF.R.S32.HI R2, RZ, 0x1f, R9 ;  /* 0x0000001fff027819 */ /* 0x000fe40000011409 */
[----:B------:R-:W-:Y:S02]  /*0a50*/  SHF.R.S32.HI R4, RZ, 0x1f, R7 ;  /* 0x0000001fff047819 */ /* 0x000fe40000011407 */
[----:B------:R-:W-:Y:S02]  /*0a60*/  LEA.HI R2, R2, R9, RZ, 0x6 ;  /* 0x0000000902027211 */ /* 0x000fe400078f30ff */
[----:B------:R-:W-:Y:S02]  /*0a70*/  LEA.HI R4, R4, R7, RZ, 0x6 ;  /* 0x0000000704047211 */ /* 0x000fe400078f30ff */
[----:B------:R-:W-:-:S02]  /*0a80*/  SHF.R.S32.HI R2, RZ, 0x6, R2 ;  /* 0x00000006ff027819 */ /* 0x000fc40000011402 */
[----:B------:R-:W-:Y:S02]  /*0a90*/  SHF.R.S32.HI R4, RZ, 0x6, R4 ;  /* 0x00000006ff047819 */ /* 0x000fe40000011404 */
[----:B------:R-:W-:Y:S02]  /*0aa0*/  IMNMX R7, RZ, R2, !PT ;  /* 0x00000002ff077217 */ /* 0x000fe40007800200 */
[----:B------:R-:W-:-:S03]  /*0ab0*/  IMNMX R9, R141, R4, PT ;  /* 0x000000048d097217 */ /* 0x000fc60003800200 */
[--C-:B------:R-:W-:Y:S02]  /*0ac0*/  IMAD R7, R7, 0x40, -R0.reuse ;  /* 0x0000004007077824 */ /* 0x100fe400078e0a00 */
[----:B------:R-:W-:-:S03]  /*0ad0*/  IMAD R9, R9, 0x40, -R0 ;  /* 0x0000004009097824 */ /* 0x000fc600078e0a00 */
[----:B------:R-:W-:Y:S02]  /*0ae0*/  IMNMX R11, RZ, R7, !PT ;  /* 0x00000007ff0b7217 */ /* 0x000fe40007800200 */
[----:B------:R-:W-:-:S04]  /*0af0*/  IMNMX R2, R9, R198, PT ;  /* 0x000000c609027217 */ /* 0x000fc80003800200 */
[----:B------:R-:W-:Y:S02]  /*0b00*/  ISETP.GT.AND P0, PT, R2, R11, PT ;  /* 0x0000000b0200720c */ /* 0x000fe40003f04270 */
[----:B------:R-:W-:-:S05]  /*0b10*/  SHF.R.U32.HI R11, RZ, 0x6, R11 ;  /* 0x00000006ff0b7819 */ /* 0x000fca000001160b */
[----:B-1----:R-:W-:-:S06]  /*0b20*/  IMAD.MOV.U32 R0, RZ, RZ, R11 ;  /* 0x000000ffff007224 */ /* 0x002fcc00078e000b */
[----:B------:R-:W-:-:S04]  /*0b30*/  @P0 IADD3 R2, R2, 0x3f, RZ ;  /* 0x0000003f02020810 */ /* 0x000fc80007ffe0ff */
[----:B------:R-:W-:-:S04]  /*0b40*/  @P0 SHF.R.S32.HI R7, RZ, 0x1f, R2 ;  /* 0x0000001fff070819 */ /* 0x000fc80000011402 */
[----:B------:R-:W-:-:S04]  /*0b50*/  @P0 LEA.HI R7, R7, R2, RZ, 0x6 ;  /* 0x0000000207070211 */ /* 0x000fc800078f30ff */
[----:B------:R-:W-:-:S04]  /*0b60*/  @P0 SHF.R.S32.HI R0, RZ, 0x6, R7 ;  /* 0x00000006ff000819 */ /* 0x000fc80000011407 */
[----:B------:R-:W-:-:S13]  /*0b70*/  ISETP.GT.AND P0, PT, R0, R11, PT ;  /* 0x0000000b0000720c */ /* 0x000fda0003f04270 */
[----:B------:R-:W-:Y:S05]  /*0b80*/  @!P0 BRA `(.L_x_941) ;  /* 0x0000555000008947 */ /* 0x000fea0003800000 */
[----:B------:R-:W-:-:S04]  /*0b90*/  ISETP.NE.U32.AND P3, PT, RZ, c[0x0][0x340], PT ;  /* 0x0000d000ff007a0c */ /* 0x000fc80003f65070 */
[----:B------:R-:W-:-:S13]  /*0ba0*/  ISETP.NE.AND.EX P3, PT, RZ, c[0x0][0x344], PT, P3 ;  /* 0x0000d100ff007a0c */ /* 0x000fda0003f65330 */
[----:B------:R-:W-:-:S06]  /*0bb0*/  @P3 IMAD.WIDE R14, R200, R5, c[0x0][0x340] ;  /* 0x0000d000c80e3625 */ /* 0x000fcc00078e0205 */
[----:B------:R1:W3:Y:S01]  /*0bc0*/  @P3 LDG.E R14, [R14.64] ;  /* 0x000000060e0e3981 */ /* 0x0002e2000c1e1900 */
[----:B------:R-:W-:Y:S01]  /*0bd0*/  SHF.R.S32.HI R13, RZ, 0x1f, R90 ;  /* 0x0000001fff0d7819 */ /* 0x000fe2000001145a */
[----:B------:R-:W-:Y:S01]  /*0be0*/  IMAD.IADD R158, R158, 0x1, R3 ;  /* 0x000000019e9e7824 */ /* 0x000fe200078e0203 */
[----:B------:R-:W-:Y:S01]  /*0bf0*/  IADD3 R12, R0, -0x1, RZ ;  /* 0xffffffff000c7810 */ /* 0x000fe20007ffe0ff */
[----:B------:R-:W-:Y:S01]  /*0c00*/  IMAD R2, R92, c[0x0][0x1e8], RZ ;  /* 0x00007a005c027a24 */ /* 0x000fe200078e02ff */
[-C--:B------:R-:W-:Y:S01]  /*0c10*/  LEA.HI R7, R13, R90.reuse, RZ, 0x3 ;  /* 0x0000005a0d077211 */ /* 0x080fe200078f18ff */
[----:B------:R-:W-:Y:S01]  /*0c20*/  IMAD.MOV.U32 R104, RZ, RZ, c[0x0][0x238] ;  /* 0x00008e00ff687624 */ /* 0x000fe200078e00ff */
[----:B------:R-:W-:Y:S01]  /*0c30*/  ISETP.GT.AND P0, PT, R12, R11, PT ;  /* 0x0000000b0c00720c */ /* 0x000fe20003f04270 */
[----:B------:R-:W-:Y:S01]  /*0c40*/  IMAD.MOV.U32 R115, RZ, RZ, 0x6 ;  /* 0x00000006ff737424 */ /* 0x000fe200078e00ff */
[----:B------:R-:W-:Y:S01]  /*0c50*/  SHF.R.S32.HI R3, RZ, 0x3, R7 ;  /* 0x00000003ff037819 */ /* 0x000fe20000011407 */
[----:B------:R-:W-:Y:S01]  /*0c60*/  IMAD.MOV.U32 R4, RZ, RZ, c[0x0][0x258] ;  /* 0x00009600ff047624 */ /* 0x000fe200078e00ff */
[----:B------:R-:W-:Y:S01]  /*0c70*/  LOP3.LUT R7, R7, 0x1ffffff8, RZ, 0xc0, !PT ;  /* 0x1ffffff807077812 */ /* 0x000fe200078ec0ff */
[----:B------:R-:W-:Y:S01]  /*0c80*/  IMAD.WIDE.U32 R16, R197, c[0x0][0x1e8], RZ ;  /* 0x00007a00c5107a25 */ /* 0x000fe200078e00ff */
[-C--:B------:R-:W-:Y:S01]  /*0c90*/  SHF.L.U64.HI R93, R104, R115.reuse, c[0x0][0x23c] ;  /* 0x00008f00685d7619 */ /* 0x080fe20000010273 */
[----:B------:R-:W-:Y:S01]  /*0ca0*/  ULDC.U8 UR4, c[0x0][0x298] ;  /* 0x0000a60000047ab9 */ /* 0x000fe20000000000 */
[----:B------:R-:W-:Y:S01]  /*0cb0*/  IADD3 R28, -R7, R90, RZ ;  /* 0x0000005a071c7210 */ /* 0x000fe20007ffe1ff */
[----:B------:R-:W-:Y:S01]  /*0cc0*/  IMAD R5, R197, c[0x0][0x1ec], R2 ;  /* 0x00007b00c5057a24 */ /* 0x000fe200078e0202 */
[----:B------:R-:W-:Y:S01]  /*0cd0*/  SHF.L.U64.HI R94, R4, R115, c[0x0][0x25c] ;  /* 0x00009700045e7619 */ /* 0x000fe20000010273 */
[----:B------:R-:W-:Y:S01]  /*0ce0*/  IMAD.SHL.U32 R95, R104, 0x40, RZ ;  /* 0x00000040685f7824 */ /* 0x000fe200078e00ff */
[----:B------:R-:W-:Y:S01]  /*0cf0*/  SHF.R.S32.HI R6, RZ, 0x1f, R12 ;  /* 0x0000001fff067819 */ /* 0x000fe2000001140c */
[----:B------:R-:W-:Y:S01]  /*0d00*/  IMAD.IADD R17, R17, 0x1, R5 ;  /* 0x0000000111117824 */ /* 0x000fe200078e0205 */
[----:B--2---:R-:W-:Y:S01]  /*0d10*/  SHF.R.S32.HI R8, RZ, 0x1f, R152 ;  /* 0x0000001fff087819 */ /* 0x004fe20000011498 */
[----:B------:R-:W-:Y:S01]  /*0d20*/  IMAD R5, R12, -0x40, -R3 ;  /* 0xffffffc00c057824 */ /* 0x000fe200078e0a03 */
[----:B------:R-:W-:Y:S01]  /*0d30*/  IADD3 R152, P1, R3, R152, RZ ;  /* 0x0000009803987210 */ /* 0x000fe20007f3e0ff */
[----:B------:R-:W-:Y:S01]  /*0d40*/  IMAD.SHL.U32 R28, R28, 0x8, RZ ;  /* 0x000000081c1c7824 */ /* 0x000fe200078e00ff */
[----:B------:R-:W-:Y:S01]  /*0d50*/  SHF.R.S32.HI R19, RZ, 0x1f, R200 ;  /* 0x0000001fff137819 */ /* 0x000fe200000114c8 */
[-C--:B------:R-:W-:Y:S01]  /*0d60*/  IMAD R9, R93, R12.reuse, RZ ;  /* 0x0000000c5d097224 */ /* 0x080fe200078e02ff */
[----:B------:R-:W-:Y:S01]  /*0d70*/  @P0 IADD3 R2, R0, -0x2, RZ ;  /* 0xfffffffe00020810 */ /* 0x000fe20007ffe0ff */
[----:B------:R-:W-:Y:S01]  /*0d80*/  IMAD.SHL.U32 R96, R4, 0x40, RZ ;  /* 0x0000004004607824 */ /* 0x000fe200078e00ff */
[----:B------:R-:W-:Y:S01]  /*0d90*/  SHF.R.S32.HI R29, RZ, 0x1f, R28 ;  /* 0x0000001fff1d7819 */ /* 0x000fe2000001141c */
[----:B-1----:R-:W-:Y:S01]  /*0da0*/  IMAD R15, R94, R12, RZ ;  /* 0x0000000c5e0f7224 */ /* 0x002fe200078e02ff */
[----:B------:R-:W-:Y:S01]  /*0db0*/  LEA.HI.X.SX32 R8, R3, R8, 0x1, P1 ;  /* 0x0000000803087211 */ /* 0x000fe200008f0eff */
[----:B------:R-:W-:Y:S01]  /*0dc0*/  IMAD.IADD R5, R5, 0x1, R198 ;  /* 0x0000000105057824 */ /* 0x000fe200078e02c6 */
[----:B------:R-:W-:Y:S01]  /*0dd0*/  SEL R20, R19, RZ, !P5 ;  /* 0x000000ff13147207 */ /* 0x000fe20006800000 */
[-C--:B------:R-:W-:Y:S01]  /*0de0*/  IMAD R9, R6, R95.reuse, R9 ;  /* 0x0000005f06097224 */ /* 0x080fe200078e0209 */
[----:B------:R-:W-:Y:S01]  /*0df0*/  IADD3 R7, R28, 0x80, RZ ;  /* 0x000000801c077810 */ /* 0x000fe20007ffe0ff */
[----:B------:R-:W-:Y:S01]  /*0e00*/  IMAD R30, R92, c[0x0][0x240], RZ ;  /* 0x000090005c1e7a24 */ /* 0x000fe200078e02ff */
[C---:B------:R-:W-:Y:S01]  /*0e10*/  ISETP.GE.AND P2, PT, R5.reuse, 0x1, PT ;  /* 0x000000010500780c */ /* 0x040fe20003f46270 */
[----:B------:R-:W-:Y:S01]  /*0e20*/  IMAD R6, R6, R96, R15 ;  /* 0x0000006006067224 */ /* 0x000fe200078e020f */
[----:B------:R-:W-:Y:S01]  /*0e30*/  ISETP.GE.AND P1, PT, R5, 0x21, PT ;  /* 0x000000210500780c */ /* 0x000fe20003f26270 */
[----:B------:R-:W-:Y:S01]  /*0e40*/  IMAD R30, R197, c[0x0][0x244], R30 ;  /* 0x00009100c51e7a24 */ /* 0x000fe200078e021e */
[----:B------:R-:W-:Y:S01]  /*0e50*/  @P0 SHF.R.S32.HI R5, RZ, 0x1f, R2 ;  /* 0x0000001fff050819 */ /* 0x000fe20000011402 */
[----:B------:R-:W-:Y:S01]  /*0e60*/  @P0 IMAD R0, R93, R2, RZ ;  /* 0x000000025d000224 */ /* 0x000fe200078e02ff */
[-C--:B------:R-:W-:Y:S01]  /*0e70*/  LEA.HI R124, R13, R90.reuse, RZ, 0x2 ;  /* 0x0000005a0d7c7211 */ /* 0x080fe200078f10ff */
[----:B------:R-:W-:Y:S01]  /*0e80*/  IMAD.SHL.U32 R3, R3, 0x40, RZ ;  /* 0x0000004003037824 */ /* 0x000fe200078e00ff */
[----:B------:R-:W-:Y:S01]  /*0e90*/  SHF.R.S32.HI R127, RZ, 0x1f, R142 ;  /* 0x0000001fff7f7819 */ /* 0x000fe2000001148e */
[----:B------:R-:W-:Y:S01]  /*0ea0*/  @P0 IMAD R0, R5, R95, R0 ;  /* 0x0000005f05000224 */ /* 0x000fe200078e0200 */
[----:B------:R-:W-:Y:S01]  /*0eb0*/  IADD3 R5, R28, 0x40, RZ ;  /* 0x000000401c057810 */ /* 0x000fe20007ffe0ff */
[----:B------:R-:W-:Y:S01]  /*0ec0*/  IMAD R26, R92, c[0x0][0x260], RZ ;  /* 0x000098005c1a7a24 */ /* 0x000fe200078e02ff */
[----:B------:R-:W-:Y:S01]  /*0ed0*/  LOP3.LUT R3, R3, 0x1c0, RZ, 0xc0, !PT ;  /* 0x000001c003037812 */ /* 0x000fe200078ec0ff */
[----:B------:R-:W-:Y:S01]  /*0ee0*/  IMAD R163, R8, c[0x0][0x238], RZ ;  /* 0x00008e0008a37a24 */ /* 0x000fe200078e02ff */
[----:B------:R-:W-:Y:S01]  /*0ef0*/  ISETP.GE.AND P4, PT, R5, c[0x0][0x1d4], PT ;  /* 0x0000750005007a0c */ /* 0x000fe20003f86270 */
[----:B------:R-:W-:Y:S01]  /*0f00*/  IMAD R26, R197, c[0x0][0x264], R26 ;  /* 0x00009900c51a7a24 */ /* 0x000fe200078e021a */
[----:B------:R-:W-:Y:S01]  /*0f10*/  SEL R5, R200, RZ, !P5 ;  /* 0x000000ffc8057207 */ /* 0x000fe20006800000 */
[----:B------:R-:W-:Y:S01]  /*0f20*/  IMAD R163, R152, c[0x0][0x23c], R163 ;  /* 0x00008f0098a37a24 */ /* 0x000fe200078e02a3 */
[----:B------:R-:W-:Y:S01]  /*0f30*/  LOP3.LUT R10, R3, 0x38, R28, 0xf8, !PT ;  /* 0x00000038030a7812 */ /* 0x000fe200078ef81c */
[----:B------:R-:W-:Y:S01]  /*0f40*/  IMAD.SHL.U32 R111, R104, 0x20, RZ ;  /* 0x00000020686f7824 */ /* 0x000fe200078e00ff */
[----:B------:R-:W-:Y:S01]  /*0f50*/  SHF.R.U32.HI R3, RZ, 0x3, R3 ;  /* 0x00000003ff037819 */ /* 0x000fe20000011603 */
[----:B------:R-:W-:Y:S01]  /*0f60*/  IMAD R161, R8, c[0x0][0x258], RZ ;  /* 0x0000960008a17a24 */ /* 0x000fe200078e02ff */
[----:B------:R-:W-:Y:S01]  /*0f70*/  ISETP.GE.AND P5, PT, R28, c[0x0][0x1d4], PT ;  /* 0x000075001c007a0c */ /* 0x000fe20003fa6270 */
[----:B------:R-:W-:Y:S01]  /*0f80*/  IMAD.SHL.U32 R113, R4, 0x20, RZ ;  /* 0x0000002004717824 */ /* 0x000fe200078e00ff */
[----:B------:R-:W-:Y:S01]  /*0f90*/  LOP3.LUT R3, R10, R3, RZ, 0x3c, !PT ;  /* 0x000000030a037212 */ /* 0x000fe200078e3cff */
[----:B------:R-:W-:Y:S01]  /*0fa0*/  IMAD R161, R152, c[0x0][0x25c], R161 ;  /* 0x0000970098a17a24 */ /* 0x000fe200078e02a1 */
[CC--:B------:R-:W-:Y:S01]  /*0fb0*/  LEA.HI R10, R13.reuse, R90.reuse, RZ, 0x6 ;  /* 0x0000005a0d0a7211 */ /* 0x0c0fe200078f30ff */
[----:B------:R-:W-:Y:S01]  /*0fc0*/  IMAD.MOV.U32 R53, RZ, RZ, RZ ;  /* 0x000000ffff357224 */ /* 0x000fe200078e00ff */
[----:B------:R-:W-:Y:S01]  /*0fd0*/  SHF.R.S32.HI R97, RZ, 0x2, R124 ;  /* 0x00000002ff617819 */ /* 0x000fe2000001147c */
[----:B------:R-:W-:Y:S01]  /*0fe0*/  IMAD.MOV.U32 R67, RZ, RZ, 0x1 ;  /* 0x00000001ff437424 */ /* 0x000fe200078e00ff */
[----:B------:R-:W-:Y:S01]  /*0ff0*/  LEA.HI R13, R13, R90, RZ, 0x5 ;  /* 0x0000005a0d0d7211 */ /* 0x000fe200078f28ff */
[----:B------:R-:W-:Y:S01]  /*1000*/  IMAD.SHL.U32 R10, R10, 0x8, RZ ;  /* 0x000000080a0a7824 */ /* 0x000fe200078e00ff */
[----:B------:R-:W-:Y:S01]  /*1010*/  MOV R100, c[0x0][0x27c] ;  /* 0x00009f0000647a02 */ /* 0x000fe20000000f00 */
[----:B------:R-:W-:Y:S01]  /*1020*/  IMAD.WIDE.U32 R164, R97, c[0x0][0x1e0], RZ ;  /* 0x0000780061a47a25 */ /* 0x000fe200078e00ff */
[----:B------:R-:W-:-:S02]  /*1030*/  SHF.L.U32 R13, R13, 0x4, RZ ;  /* 0x000000040d0d7819 */ /* 0x000fc400000006ff */
[----:B------:R-:W-:Y:S01]  /*1040*/  LOP3.LUT R10, R3, 0xfffffe00, R10, 0xf8, !PT ;  /* 0xfffffe00030a7812 */ /* 0x000fe200078ef80a */
[----:B------:R-:W-:Y:S01]  /*1050*/  IMAD.SHL.U32 R108, R100, 0x2, RZ ;  /* 0x00000002646c7824 */ /* 0x000fe200078e00ff */
[----:B------:R-:W-:Y:S02]  /*1060*/  LOP3.LUT R13, R13, 0xfffffe00, RZ, 0xc0, !PT ;  /* 0xfffffe000d0d7812 */ /* 0x000fe400078ec0ff */
[----:B---3--:R-:W-:Y:S01]  /*1070*/  @P3 SHF.R.S32.HI R15, RZ, 0x1f, R14 ;  /* 0x0000001fff0f3819 */ /* 0x008fe2000001140e */
[----:B------:R-:W-:Y:S02]  /*1080*/  @!P3 IMAD.MOV.U32 R15, RZ, RZ, R19 ;  /* 0x000000ffff0fb224 */ /* 0x000fe400078e0013 */
[----:B------:R-:W-:-:S03]  /*1090*/  IMAD.WIDE.U32 R18, R197, c[0x0][0x240], R28 ;  /* 0x00009000c5127a25 */ /* 0x000fc600078e001c */
[----:B------:R-:W-:Y:S01]  /*10a0*/  SEL R131, R15, RZ, !P6 ;  /* 0x000000ff0f837207 */ /* 0x000fe20007000000 */
[----:B------:R-:W-:Y:S01]  /*10b0*/  @!P3 IMAD.MOV.U32 R14, RZ, RZ, R200 ;  /* 0x000000ffff0eb224 */ /* 0x000fe200078e00c8 */
[----:B------:R-:W-:Y:S01]  /*10c0*/  IADD3 R31, R19, R30, RZ ;  /* 0x0000001e131f7210 */ /* 0x000fe20007ffe0ff */
[----:B------:R-:W-:Y:S01]  /*10d0*/  IMAD.MOV.U32 R30, RZ, RZ, R18 ;  /* 0x000000ffff1e7224 */ /* 0x000fe200078e0012 */
[----:B------:R-:W-:Y:S01]  /*10e0*/  ISETP.GE.AND P3, PT, R7, c[0x0][0x1d4], PT ;  /* 0x0000750007007a0c */ /* 0x000fe20003f66270 */
[----:B------:R-:W-:Y:S01]  /*10f0*/  IMAD R18, R92, c[0x0][0x210], RZ ;  /* 0x000084005c127a24 */ /* 0x000fe200078e02ff */
[----:B------:R-:W-:Y:S01]  /*1100*/  LOP3.LUT R7, R124, 0xfffffffc, RZ, 0xc0, !PT ;  /* 0xfffffffc7c077812 */ /* 0x000fe200078ec0ff */
[----:B------:R-:W-:Y:S01]  /*1110*/  IMAD.WIDE.U32 R30, R5, c[0x0][0x248], R30 ;  /* 0x00009200051e7a25 */ /* 0x000fe200078e001e */
[----:B------:R-:W-:Y:S02]  /*1120*/  SEL R150, R14, RZ, !P6 ;  /* 0x000000ff0e967207 */ /* 0x000fe40007000000 */
[----:B------:R-:W-:Y:S01]  /*1130*/  SHF.R.S32.HI R124, RZ, 0x1f, R124 ;  /* 0x0000001fff7c7819 */ /* 0x000fe2000001147c */
[----:B------:R-:W-:-:S02]  /*1140*/  IMAD R21, R197, c[0x0][0x214], R18 ;  /* 0x00008500c5157a24 */ /* 0x000fc400078e0212 */
[----:B------:R-:W-:Y:S01]  /*1150*/  IMAD R18, R20, c[0x0][0x248], RZ ;  /* 0x0000920014127a24 */ /* 0x000fe200078e02ff */
[----:B------:R-:W-:Y:S01]  /*1160*/  LEA.HI R124, R124, R97, RZ, 0x3 ;  /* 0x000000617c7c7211 */ /* 0x000fe200078f18ff */
[----:B------:R-:W-:Y:S01]  /*1170*/  IMAD.IADD R22, R90, 0x1, -R7 ;  /* 0x000000015a167824 */ /* 0x000fe200078e0a07 */
[----:B------:R-:W-:Y:S01]  /*1180*/  SHF.R.S32.HI R7, RZ, 0x1f, R97 ;  /* 0x0000001fff077819 */ /* 0x000fe20000011461 */
[----:B------:R-:W-:Y:S01]  /*1190*/  IMAD R18, R5, c[0x0][0x24c], R18 ;  /* 0x0000930005127a24 */ /* 0x000fe200078e0212 */
[----:B------:R-:W-:Y:S01]  /*11a0*/  LOP3.LUT R124, R124, 0xfffffff8, RZ, 0xc0, !PT ;  /* 0xfffffff87c7c7812 */ /* 0x000fe200078ec0ff */
[----:B------:R-:W-:Y:S02]  /*11b0*/  IMAD.SHL.U32 R24, R22, 0x8, RZ ;  /* 0x0000000816187824 */ /* 0x000fe400078e00ff */
[----:B------:R-:W-:Y:S02]  /*11c0*/  IMAD.IADD R31, R31, 0x1, R18 ;  /* 0x000000011f1f7824 */ /* 0x000fe400078e0212 */
[----:B------:R-:W-:Y:S01]  /*11d0*/  IMAD.WIDE.U32 R28, R197, c[0x0][0x260], R28 ;  /* 0x00009800c51c7a25 */ /* 0x000fe200078e001c */
[----:B------:R-:W-:-:S02]  /*11e0*/  SHF.R.S32.HI R25, RZ, 0x1f, R24 ;  /* 0x0000001fff197819 */ /* 0x000fc40000011418 */
[----:B------:R-:W-:Y:S01]  /*11f0*/  IADD3 R121, R24, 0x60, RZ ;  /* 0x0000006018797810 */ /* 0x000fe20007ffe0ff */
[----:B------:R-:W-:Y:S01]  /*1200*/  IMAD.WIDE.U32 R154, R152, c[0x0][0x238], R30 ;  /* 0x00008e00989a7a25 */ /* 0x000fe200078e001e */
[C---:B------:R-:W-:Y:S02]  /*1210*/  IADD3 R120, R24.reuse, 0x80, RZ ;  /* 0x0000008018787810 */ /* 0x040fe40007ffe0ff */
[----:B------:R-:W-:Y:S01]  /*1220*/  IADD3 R119, R24, 0xa0, RZ ;  /* 0x000000a018777810 */ /* 0x000fe20007ffe0ff */
[----:B------:R-:W-:Y:S02]  /*1230*/  IMAD.IADD R27, R29, 0x1, R26 ;  /* 0x000000011d1b7824 */ /* 0x000fe400078e021a */
[----:B------:R-:W-:Y:S02]  /*1240*/  IMAD.MOV.U32 R26, RZ, RZ, R28 ;  /* 0x000000ffff1a7224 */ /* 0x000fe400078e001c */
[----:B------:R-:W-:Y:S02]  /*1250*/  IMAD R20, R20, c[0x0][0x268], RZ ;  /* 0x00009a0014147a24 */ /* 0x000fe400078e02ff */
[----:B------:R-:W-:-:S02]  /*1260*/  IMAD.IADD R163, R155, 0x1, R163 ;  /* 0x000000019ba37824 */ /* 0x000fc400078e02a3 */
[----:B------:R-:W-:Y:S02]  /*1270*/  IMAD.MOV.U32 R162, RZ, RZ, R154 ;  /* 0x000000ffffa27224 */ /* 0x000fe400078e009a */
[----:B------:R-:W-:-:S04]  /*1280*/  IMAD.WIDE.U32 R28, R197, c[0x0][0x210], R24 ;  /* 0x00008400c51c7a25 */ /* 0x000fc800078e0018 */
[C---:B------:R-:W-:Y:S01]  /*1290*/  IMAD R3, R5.reuse, c[0x0][0x26c], R20 ;  /* 0x00009b0005037a24 */ /* 0x040fe200078e0214 */
[----:B------:R-:W-:Y:S01]  /*12a0*/  MOV R20, R28 ;  /* 0x0000001c00147202 */ /* 0x000fe20000000f00 */
[----:B------:R-:W-:-:S04]  /*12b0*/  IMAD.WIDE.U32 R26, R5, c[0x0][0x268], R26 ;  /* 0x00009a00051a7a25 */ /* 0x000fc800078e001a */
[----:B------:R-:W-:-:S04]  /*12c0*/  IMAD.WIDE.U32 R14, R12, R95, R162 ;  /* 0x0000005f0c0e7225 */ /* 0x000fc800078e00a2 */
[----:B------:R-:W-:Y:S01]  /*12d0*/  IMAD.IADD R27, R27, 0x1, R3 ;  /* 0x000000011b1b7824 */ /* 0x000fe200078e0203 */
[C---:B------:R-:W-:Y:S01]  /*12e0*/  @P2 LEA R28, P6, R14.reuse, c[0x0][0x220], 0x1 ;  /* 0x000088000e1c2a11 */ /* 0x040fe200078c08ff */
[----:B------:R-:W-:Y:S02]  /*12f0*/  IMAD.IADD R3, R15, 0x1, R9 ;  /* 0x000000010f037824 */ /* 0x000fe400078e0209 */
[----:B------:R-:W-:Y:S02]  /*1300*/  IMAD.MOV.U32 R5, RZ, RZ, 0x5 ;  /* 0x00000005ff057424 */ /* 0x000fe400078e00ff */
[----:B------:R-:W-:Y:S01]  /*1310*/  IMAD.IADD R21, R29, 0x1, R21 ;  /* 0x000000011d157824 */ /* 0x000fe200078e0215 */
[----:B------:R-:W-:Y:S01]  /*1320*/  @P2 LEA.HI.X R29, R14, c[0x0][0x224], R3, 0x1, P6 ;  /* 0x000089000e1d2a11 */ /* 0x000fe200030f0c03 */
[----:B------:R-:W-:Y:S01]  /*1330*/  IMAD.WIDE.U32 R152, R152, c[0x0][0x258], R26 ;  /* 0x0000960098987a25 */ /* 0x000fe200078e001a */
[----:B------:R-:W-:Y:S02]  /*1340*/  @P1 IADD3 R9, P6, R111, R14, RZ ;  /* 0x0000000e6f091210 */ /* 0x000fe40007fde0ff */
[-C--:B------:R-:W-:Y:S01]  /*1350*/  SHF.L.U64.HI R104, R104, R5.reuse, c[0x0][0x23c] ;  /* 0x00008f0068687619 */ /* 0x080fe20000010205 */
[----:B------:R-:W-:Y:S01]  /*1360*/  IMAD.IADD R161, R153, 0x1, R161 ;  /* 0x0000000199a17824 */ /* 0x000fe200078e02a1 */
[----:B------:R-:W-:Y:S01]  /*1370*/  SHF.L.U64.HI R106, R4, R5, c[0x0][0x25c] ;  /* 0x00009700046a7619 */ /* 0x000fe20000010205 */
[----:B------:R-:W-:-:S02]  /*1380*/  IMAD.MOV.U32 R160, RZ, RZ, R152 ;  /* 0x000000ffffa07224 */ /* 0x000fc400078e0098 */
[----:B------:R-:W-:Y:S01]  /*1390*/  @P1 IMAD.X R14, R104, 0x1, R3, P6 ;  /* 0x00000001680e1824 */ /* 0x000fe200030e0603 */
[----:B------:R-:W-:Y:S01]  /*13a0*/  @P1 LEA R32, P6, R9, c[0x0][0x220], 0x1 ;  /* 0x0000880009201a11 */ /* 0x000fe200078c08ff */
[----:B------:R-:W-:-:S03]  /*13b0*/  IMAD.WIDE.U32 R18, R12, R96, R160 ;  /* 0x000000600c127225 */ /* 0x000fc600078e00a0 */
[----:B------:R-:W-:Y:S01]  /*13c0*/  @P1 LEA.HI.X R33, R9, c[0x0][0x224], R14, 0x1, P6 ;  /* 0x0000890009211a11 */ /* 0x000fe200030f0c0e */
[C---:B------:R-:W-:Y:S01]  /*13d0*/  @P2 IMAD.SHL.U32 R14, R10.reuse, 0x2, RZ ;  /* 0x000000020a0e2824 */ /* 0x040fe200078e00ff */
[----:B------:R-:W-:Y:S01]  /*13e0*/  @P1 SHF.L.U32 R9, R10, 0x1, RZ ;  /* 0x000000010a091819 */ /* 0x000fe200000006ff */
[----:B------:R-:W-:Y:S01]  /*13f0*/  IMAD.IADD R3, R19, 0x1, R6 ;  /* 0x0000000113037824 */ /* 0x000fe200078e0206 */
[----:B------:R-:W-:Y:S01]  /*1400*/  @P2 LEA R30, P6, R18, c[0x0][0x250], 0x1 ;  /* 0x00009400121e2a11 */ /* 0x000fe200078c08ff */
[----:B------:R-:W-:Y:S01]  /*1410*/  @P2 IMAD.SHL.U32 R6, R10, 0x2, RZ ;  /* 0x000000020a062824 */ /* 0x000fe200078e00ff */
[----:B------:R-:W-:Y:S01]  /*1420*/  @!PT LDS RZ, [RZ] ;  /* 0x00000000fffff984 */ /* 0x000fe20000000800 */
[----:B------:R-:W-:Y:S01]  /*1430*/  @!PT LDS RZ, [RZ] ;  /* 0x00000000fffff984 */ /* 0x000fe20000000800 */
[----:B------:R-:W-:Y:S01]  /*1440*/  @!PT LDS RZ, [RZ] ;  /* 0x00000000fffff984 */ /* 0x000fe20000000800 */
[----:B------:R1:W-:Y:S01]  /*1450*/  @P2 LDGSTS.E.BYPASS.LTC128B.128 [R14+0xc100], [R28.64], !P5 ;  /* 0x0c1000001c0e2fae */ /* 0x0003e2000e901d46 */
[----:B------:R-:W-:Y:S01]  /*1460*/  IMAD.SHL.U32 R22, R22, 0x4, RZ ;  /* 0x0000000416167824 */ /* 0x000fe200078e00ff */
[----:B------:R-:W-:Y:S01]  /*1470*/  @P2 LEA.HI.X R31, R18, c[0x0][0x254], R3, 0x1, P6 ;  /* 0x00009500121f2a11 */ /* 0x000fe200030f0c03 */
[----:B------:R-:W-:Y:S01]  /*1480*/  IMAD R144, R7, c[0x0][0x290], RZ ;  /* 0x0000a40007907a24 */ /* 0x000fe200078e02ff */
[----:B------:R1:W-:Y:S01]  /*1490*/  @P2 LDGSTS.E.BYPASS.LTC128B.128 [R14+0xe100], [R28.64+0x80], !P4 ;  /* 0x0e1000801c0e2fae */ /* 0x0003e2000e101d46 */
[----:B------:R-:W-:Y:S01]  /*14a0*/  ISETP.GE.AND P6, PT, R24, c[0x0][0x27c], PT ;  /* 0x00009f0018007a0c */ /* 0x000fe20003fc6270 */
[C---:B------:R-:W-:Y:S01]  /*14b0*/  IMAD.WIDE.U32 R148, R97.reuse, c[0x0][0x290], R24 ;  /* 0x0000a40061947a25 */ /* 0x040fe200078e0018 */
[----:B------:R-:W-:Y:S01]  /*14c0*/  SHF.R.S32.HI R23, RZ, 0x1f, R22 ;  /* 0x0000001fff177819 */ /* 0x000fe20000011416 */
[----:B------:R1:W-:Y:S01]  /*14d0*/  @P2 LDGSTS.E.BYPASS.LTC128B.128 [R14+0x10100], [R28.64+0x100], !P3 ;  /* 0x101001001c0e2fae */ /* 0x0003e2000d901d46 */
[----:B------:R-:W-:Y:S01]  /*14e0*/  SEL R5, RZ, c[0x0][0x27c], !P6 ;  /* 0x00009f00ff057a07 */ /* 0x000fe20007000000 */
[C---:B------:R-:W-:Y:S01]  /*14f0*/  IMAD R144, R97.reuse, c[0x0][0x294], R144 ;  /* 0x0000a50061907a24 */ /* 0x040fe200078e0290 */
[----:B------:R-:W-:Y:S01]  /*1500*/  P2R R126, PR, RZ, 0x40 ;  /* 0x00000040ff7e7803 */ /* 0x000fe20000000000 */
[----:B------:R2:W-:Y:S01]  /*1510*/  @P1 LDGSTS.E.BYPASS.LTC128B.128 [R9+0xd100], [R32.64], !P5 ;  /* 0x0d10000020091fae */ /* 0x0005e2000e901d46 */
[----:B------:R-:W-:-:S03]  /*1520*/  IMAD.WIDE.U32 R26, R97, c[0x0][0x290], R22 ;  /* 0x0000a400611a7a25 */ /* 0x000fc600078e0016 */
[----:B------:R2:W-:Y:S01]  /*1530*/  @P1 LDGSTS.E.BYPASS.LTC128B.128 [R9+0xf100], [R32.64+0x80], !P4 ;  /* 0x0f10008020091fae */ /* 0x0005e2000e101d46 */
[----:B------:R-:W-:Y:S02]  /*1540*/  IMAD R8, R7, c[0x0][0x280], RZ ;  /* 0x0000a00007087a24 */ /* 0x000fe400078e02ff */
[----:B------:R-:W-:Y:S01]  /*1550*/  IMAD.IADD R5, R24, 0x1, R5 ;  /* 0x0000000118057824 */ /* 0x000fe200078e0205 */
[----:B------:R2:W-:Y:S01]  /*1560*/  @P1 LDGSTS.E.BYPASS.LTC128B.128 [R9+0x11100], [R32.64+0x100], !P3 ;  /* 0x1110010020091fae */ /* 0x0005e2000d901d46 */
[----:B------:R-:W-:Y:S02]  /*1570*/  IMAD R15, R131, c[0x0][0x1f0], RZ ;  /* 0x00007c00830f7a24 */ /* 0x000fe400078e02ff */
[----:B------:R-:W-:Y:S01]  /*1580*/  IMAD.IADD R149, R149, 0x1, R144 ;  /* 0x0000000195957824 */ /* 0x000fe200078e0290 */
[----:B------:R-:W0:Y:S01]  /*1590*/  LDGDEPBAR ;  /* 0x00000000000079af */ /* 0x000e220000000000 */
[----:B------:R-:W-:Y:S02]  /*15a0*/  IMAD.IADD R145, R144, 0x1, R27 ;  /* 0x0000000190917824 */ /* 0x000fe400078e021b */
[C---:B------:R-:W-:Y:S01]  /*15b0*/  IMAD R8, R97.reuse, c[0x0][0x284], R8 ;  /* 0x0000a10061087a24 */ /* 0x040fe200078e0208 */
[----:B------:R-:W-:Y:S01]  /*15c0*/  BAR.SYNC.DEFER_BLOCKING 0x0 ;  /* 0x0000000000007b1d */ /* 0x000fe20000010000 */
[----:B------:R-:W-:-:S04]  /*15d0*/  IMAD.WIDE.U32 R146, R97, c[0x0][0x280], R24 ;  /* 0x0000a00061927a25 */ /* 0x000fc800078e0018 */
[----:B------:R-:W-:Y:S01]  /*15e0*/  IMAD.MOV.U32 R144, RZ, RZ, R26 ;  /* 0x000000ffff907224 */ /* 0x000fe200078e001a */
[----:B------:R-:W-:Y:S01]  /*15f0*/  IADD3 R147, R147, R8, RZ ;  /* 0x0000000893937210 */ /* 0x000fe20007ffe0ff */
[----:B-1----:R-:W-:Y:S01]  /*1600*/  @P0 IMAD.WIDE.U32 R28, R2, R95, R162 ;  /* 0x0000005f021c0225 */ /* 0x002fe200078e00a2 */
[----:B------:R-:W-:-:S03]  /*1610*/  SHF.R.S32.HI R2, RZ, 0x1f, R5 ;  /* 0x0000001fff027819 */ /* 0x000fc60000011405 */
[----:B------:R-:W-:Y:S01]  /*1620*/  IMAD.WIDE.U32 R26, R97, c[0x0][0x280], R22 ;  /* 0x0000a000611a7a25 */ /* 0x000fe200078e0016 */
[CC--:B------:R-:W-:Y:S02]  /*1630*/  LEA.HI R116, R2.reuse, R5.reuse, RZ, 0x3 ;  /* 0x0000000502747211 */ /* 0x0c0fe400078f18ff */
[----:B------:R-:W-:Y:S01]  /*1640*/  LEA.HI R5, R2, R5, RZ, 0x6 ;  /* 0x0000000502057211 */ /* 0x000fe200078f30ff */
[----:B------:R-:W-:Y:S01]  /*1650*/  IMAD.WIDE.U32 R16, R150, c[0x0][0x1f0], R16 ;  /* 0x00007c0096107a25 */ /* 0x000fe200078e0010 */
[----:B------:R-:W-:-:S03]  /*1660*/  SHF.R.S32.HI R118, RZ, 0x3, R116 ;  /* 0x00000003ff767819 */ /* 0x000fc60000011474 */
[----:B------:R-:W-:Y:S02]  /*1670*/  IMAD R15, R150, c[0x0][0x1f4], R15 ;  /* 0x00007d00960f7a24 */ /* 0x000fe400078e020f */
[----:B------:R-:W-:Y:S02]  /*1680*/  @P0 IMAD.IADD R0, R29, 0x1, R0 ;  /* 0x000000011d000824 */ /* 0x000fe400078e0200 */
[----:B--2---:R-:W-:Y:S01]  /*1690*/  IMAD.IADD R9, R8, 0x1, R27 ;  /* 0x0000000108097824 */ /* 0x004fe200078e021b */
[----:B------:R-:W-:Y:S01]  /*16a0*/  @!PT LDS RZ, [RZ] ;  /* 0x00000000fffff984 */ /* 0x000fe20000000800 */
[----:B------:R-:W-:Y:S01]  /*16b0*/  @!PT LDS RZ, [RZ] ;  /* 0x00000000fffff984 */ /* 0x000fe20000000800 */
[----:B------:R-:W-:Y:S01]  /*16c0*/  @!PT LDS RZ, [RZ] ;  /* 0x00000000fffff984 */ /* 0x000fe20000000800 */
[----:B------:R1:W-:Y:S01]  /*16d0*/  @P2 LDGSTS.E.BYPASS.LTC128B.128 [R6+0x100], [R30.64], !P5 ;  /* 0x001000001e062fae */ /* 0x0003e2000e901d46 */
[----:B------:R-:W-:Y:S01]  /*16e0*/  MOV R8, R26 ;  /* 0x0000001a00087202 */ /* 0x000fe20000000f00 */
[----:B------:R-:W-:Y:S02]  /*16f0*/  IMAD.IADD R17, R17, 0x1, R15 ;  /* 0x0000000111117824 */ /* 0x000fe400078e020f */
[----:B------:R1:W-:Y:S01]  /*1700*/  @P2 LDGSTS.E.BYPASS.LTC128B.128 [R6+0x2100], [R30.64+0x80], !P4 ;  /* 0x021000801e062fae */ /* 0x0003e2000e101d46 */
[----:B------:R-:W-:-:S02]  /*1710*/  @P0 IMAD.SHL.U32 R2, R10, 0x2, RZ ;  /* 0x000000020a020824 */ /* 0x000fc400078e00ff */
[----:B------:R-:W-:Y:S01]  /*1720*/  IMAD.WIDE.U32 R156, R158, c[0x0][0x1e0], R16 ;  /* 0x000078009e9c7a25 */ /* 0x000fe200078e0010 */
[----:B------:R1:W-:Y:S01]  /*1730*/  @P2 LDGSTS.E.BYPASS.LTC128B.128 [R6+0x4100], [R30.64+0x100], !P3 ;  /* 0x041001001e062fae */ /* 0x0003e2000d901d46 */
[----:B------:R-:W-:Y:S02]  /*1740*/  @P1 IADD3 R4, P2, R113, R18, RZ ;  /* 0x0000001271041210 */ /* 0x000fe40007f5e0ff */
[----:B------:R-:W-:Y:S01]  /*1750*/  IADD3 R17, R22, 0x40, RZ ;  /* 0x0000004016117810 */ /* 0x000fe20007ffe0ff */
[----:B------:R-:W-:Y:S01]  /*1760*/  IMAD.WIDE.U32 R148, R142, c[0x0][0x290], R148 ;  /* 0x0000a4008e947a25 */ /* 0x000fe200078e0094 */
[----:B------:R-:W-:-:S03]  /*1770*/  IADD3 R16, R22, 0x50, RZ ;  /* 0x0000005016107810 */ /* 0x000fc60007ffe0ff */
[----:B------:R-:W-:Y:S01]  /*1780*/  @P1 IMAD.X R3, R106, 0x1, R3, P2 ;  /* 0x000000016a031824 */ /* 0x000fe200010e0603 */
[----:B------:R-:W-:Y:S01]  /*1790*/  @P1 LEA R18, P2, R4, c[0x0][0x250], 0x1 ;  /* 0x0000940004121a11 */ /* 0x000fe200078408ff */
[----:B------:R-:W-:-:S03]  /*17a0*/  IMAD.WIDE.U32 R146, R142, c[0x0][0x280], R146 ;  /* 0x0000a0008e927a25 */ /* 0x000fc600078e0092 */
[----:B------:R-:W-:Y:S01]  /*17b0*/  @P1 LEA.HI.X R19, R4, c[0x0][0x254], R3, 0x1, P2 ;  /* 0x0000950004131a11 */ /* 0x000fe200010f0c03 */
[----:B------:R-:W-:Y:S01]  /*17c0*/  @P1 IMAD.SHL.U32 R3, R10, 0x2, RZ ;  /* 0x000000020a031824 */ /* 0x000fe200078e00ff */
[----:B------:R-:W-:Y:S01]  /*17d0*/  @P0 LEA R14, P2, R28, c[0x0][0x220], 0x1 ;  /* 0x000088001c0e0a11 */ /* 0x000fe200078408ff */
[----:B------:R-:W-:-:S03]  /*17e0*/  IMAD.WIDE.U32 R144, R142, c[0x0][0x290], R144 ;  /* 0x0000a4008e907a25 */ /* 0x000fc600078e0090 */
[----:B------:R2:W-:Y:S01]  /*17f0*/  @P1 LDGSTS.E.BYPASS.LTC128B.128 [R3+0x1100], [R18.64], !P5 ;  /* 0x0110000012031fae */ /* 0x0005e2000e901d46 */
[----:B------:R-:W-:Y:S01]  /*1800*/  @P0 LEA.HI.X R15, R28, c[0x0][0x224], R0, 0x1, P2 ;  /* 0x000089001c0f0a11 */ /* 0x000fe200010f0c00 */
[----:B------:R-:W-:Y:S01]  /*1810*/  IMAD.IADD R124, R97, 0x1, -R124 ;  /* 0x00000001617c7824 */ /* 0x000fe200078e0a7c */
[----:B------:R-:W-:Y:S01]  /*1820*/  SHF.R.S32.HI R0, RZ, 0x1f, R158 ;  /* 0x0000001fff007819 */ /* 0x000fe2000001149e */
[----:B------:R2:W-:Y:S01]  /*1830*/  @P1 LDGSTS.E.BYPASS.LTC128B.128 [R3+0x3100], [R18.64+0x80], !P4 ;  /* 0x0310008012031fae */ /* 0x0005e2000e101d46 */
[----:B------:R-:W-:Y:S02]  /*1840*/  IMAD.SHL.U32 R5, R5, 0x40, RZ ;  /* 0x0000004005057824 */ /* 0x000fe400078e00ff */
[----:B------:R-:W-:Y:S01]  /*1850*/  IMAD.SHL.U32 R123, R124, 0x40, RZ ;  /* 0x000000407c7b7824 */ /* 0x000fe200078e00ff */
[----:B------:R2:W-:Y:S01]  /*1860*/  @P1 LDGSTS.E.BYPASS.LTC128B.128 [R3+0x5100], [R18.64+0x100], !P3 ;  /* 0x0510010012031fae */ /* 0x0005e2000d901d46 */
[----:B------:R-:W-:Y:S01]  /*1870*/  @P0 LEA R26, P1, R111, R14, 0x1 ;  /* 0x0000000e6f1a0211 */ /* 0x000fe200078208ff */
[----:B------:R-:W-:Y:S01]  /*1880*/  IMAD R101, R0, c[0x0][0x1e0], RZ ;  /* 0x0000780000657a24 */ /* 0x000fe200078e02ff */
[----:B------:R-:W-:Y:S01]  /*1890*/  LOP3.LUT R5, R5, 0xfffff000, RZ, 0xc0, !PT ;  /* 0xfffff00005057812 */ /* 0x000fe200078ec0ff */
[----:B------:R-:W0:Y:S01]  /*18a0*/  LDGDEPBAR ;  /* 0x00000000000079af */ /* 0x000e220000000000 */
[----:B------:R-:W-:Y:S01]  /*18b0*/  @P0 LEA.HI.X R27, R111, R15, R104, 0x1, P1 ;  /* 0x0000000f6f1b0211 */ /* 0x000fe200008f0c68 */
[----:B------:R-:W-:Y:S01]  /*18c0*/  IMAD R101, R158, c[0x0][0x1e4], R101 ;  /* 0x000079009e657a24 */ /* 0x000fe200078e0265 */
[----:B------:R-:W-:Y:S01]  /*18d0*/  LOP3.LUT R123, R123, 0x1c0, RZ, 0xc0, !PT ;  /* 0x000001c07b7b7812 */ /* 0x000fe200078ec0ff */
[----:B------:R3:W-:Y:S01]  /*18e0*/  @P0 LDGSTS.E.BYPASS.LTC128B.128 [R2+0x12100], [R14.64], !P5 ;  /* 0x121000000e020fae */ /* 0x0007e2000e901d46 */
[----:B-1----:R-:W-:-:S02]  /*18f0*/  IMAD.MOV.U32 R6, RZ, RZ, c[0x0][0x290] ;  /* 0x0000a400ff067624 */ /* 0x002fc400078e00ff */
[----:B------:R-:W-:Y:S01]  /*1900*/  SHF.R.U32.HI R122, RZ, 0x3, R123 ;  /* 0x00000003ff7a7819 */ /* 0x000fe2000001167b */
[----:B------:R3:W-:Y:S01]  /*1910*/  @P0 LDGSTS.E.BYPASS.LTC128B.128 [R2+0x14100], [R14.64+0x80], !P4 ;  /* 0x141000800e020fae */ /* 0x0007e2000e101d46 */
[----:B------:R-:W-:Y:S01]  /*1920*/  IMAD.IADD R101, R157, 0x1, R101 ;  /* 0x000000019d657824 */ /* 0x000fe200078e0265 */
[C---:B------:R-:W-:Y:S01]  /*1930*/  SHF.L.U64.HI R103, R6.reuse, R115, c[0x0][0x294] ;  /* 0x0000a50006677619 */ /* 0x040fe20000010273 */
[----:B------:R-:W-:Y:S01]  /*1940*/  IMAD R131, R131, c[0x0][0x218], RZ ;  /* 0x0000860083837a24 */ /* 0x000fe200078e02ff */
[----:B------:R3:W-:Y:S01]  /*1950*/  @P0 LDGSTS.E.BYPASS.LTC128B.128 [R2+0x16100], [R14.64+0x100], !P3 ;  /* 0x161001000e020fae */ /* 0x0007e2000d901d46 */
[----:B------:R-:W-:Y:S02]  /*1960*/  IMAD.SHL.U32 R105, R6, 0x40, RZ ;  /* 0x0000004006697824 */ /* 0x000fe400078e00ff */
[C---:B------:R-:W-:Y:S01]  /*1970*/  IMAD R131, R150.reuse, c[0x0][0x21c], R131 ;  /* 0x0000870096837a24 */ /* 0x040fe200078e0283 */
[----:B------:R1:W-:Y:S01]  /*1980*/  @P0 LDGSTS.E.BYPASS.LTC128B.128 [R2+0x13100], [R26.64], !P5 ;  /* 0x131000001a020fae */ /* 0x0003e2000e901d46 */
[----:B------:R-:W-:Y:S01]  /*1990*/  IMAD.WIDE.U32 R150, R150, c[0x0][0x218], R20 ;  /* 0x0000860096967a25 */ /* 0x000fe200078e0014 */
[----:B------:R-:W-:-:S02]  /*19a0*/  IADD3 R20, R22, 0x10, RZ ;  /* 0x0000001016147810 */ /* 0x000fc40007ffe0ff */
[----:B------:R1:W-:Y:S01]  /*19b0*/  @P0 LDGSTS.E.BYPASS.LTC128B.128 [R2+0x15100], [R26.64+0x80], !P4 ;  /* 0x151000801a020fae */ /* 0x0003e2000e101d46 */
[----:B------:R-:W-:Y:S01]  /*19c0*/  IMAD.IADD R131, R151, 0x1, R131 ;  /* 0x0000000197837824 */ /* 0x000fe200078e0283 */
[----:B--2---:R-:W-:Y:S02]  /*19d0*/  IADD3 R19, R22, 0x20, RZ ;  /* 0x0000002016137810 */ /* 0x004fe40007ffe0ff */
[----:B------:R1:W-:Y:S01]  /*19e0*/  @P0 LDGSTS.E.BYPASS.LTC128B.128 [R2+0x17100], [R26.64+0x100], !P3 ;  /* 0x171001001a020fae */ /* 0x0003e2000d901d46 */
[----:B------:R-:W-:Y:S01]  /*19f0*/  IADD3 R158, P0, R158, R97, RZ ;  /* 0x000000619e9e7210 */ /* 0x000fe20007f1e0ff */
[C---:B------:R-:W-:Y:S01]  /*1a00*/  IMAD R3, R127.reuse, c[0x0][0x290], RZ ;  /* 0x0000a4007f037a24 */ /* 0x040fe200078e02ff */
[----:B------:R-:W-:Y:S01]  /*1a10*/  IADD3 R18, R22, 0x30, RZ ;  /* 0x0000003016127810 */ /* 0x000fe20007ffe0ff */
[----:B------:R-:W-:Y:S01]  /*1a20*/  IMAD R127, R127, c[0x0][0x280], RZ ;  /* 0x0000a0007f7f7a24 */ /* 0x000fe200078e02ff */
[----:B------:R-:W0:Y:S01]  /*1a30*/  LDGDEPBAR ;  /* 0x00000000000079af */ /* 0x000e220000000000 */
[----:B------:R-:W-:Y:S01]  /*1a40*/  IMAD.X R159, R0, 0x1, R7, P0 ;  /* 0x00000001009f7824 */ /* 0x000fe200000e0607 */
[----:B------:R-:W-:Y:S01]  /*1a50*/  IADD3 R99, P1, P0, R156, R164, R24 ;  /* 0x000000a49c637210 */ /* 0x000fe2000783e018 */
[----:B------:R-:W-:-:S02]  /*1a60*/  IMAD R0, R7, c[0x0][0x1e0], RZ ;  /* 0x0000780007007a24 */ /* 0x000fc400078e02ff */
[C---:B------:R-:W-:Y:S02]  /*1a70*/  IMAD R3, R142.reuse, c[0x0][0x294], R3 ;  /* 0x0000a5008e037a24 */ /* 0x040fe400078e0203 */
[----:B------:R-:W-:Y:S02]  /*1a80*/  IMAD R7, R97, c[0x0][0x1e4], R0 ;  /* 0x0000790061077a24 */ /* 0x000fe400078e0200 */
[----:B------:R-:W-:Y:S02]  /*1a90*/  IMAD R127, R142, c[0x0][0x284], R127 ;  /* 0x0000a1008e7f7a24 */ /* 0x000fe400078e027f */
[C---:B---3--:R-:W-:Y:S01]  /*1aa0*/  IMAD.IADD R15, R22.reuse, 0x1, R19 ;  /* 0x00000001160f7824 */ /* 0x048fe200078e0213 */
[----:B------:R-:W-:Y:S01]  /*1ab0*/  IADD3 R102, R165, R7, RZ ;  /* 0x00000007a5667210 */ /* 0x000fe20007ffe0ff */
[----:B------:R-:W-:Y:S02]  /*1ac0*/  IMAD.IADD R14, R22, 0x1, R17 ;  /* 0x00000001160e7824 */ /* 0x000fe400078e0211 */
[----:B------:R-:W-:Y:S01]  /*1ad0*/  IMAD.WIDE.U32 R142, R142, c[0x0][0x280], R8 ;  /* 0x0000a0008e8e7a25 */ /* 0x000fe200078e0008 */
[----:B------:R-:W-:-:S02]  /*1ae0*/  ISETP.GE.AND P6, PT, R15, c[0x0][0x27c], PT ;  /* 0x00009f000f007a0c */ /* 0x000fc40003fc6270 */
[----:B------:R-:W-:Y:S01]  /*1af0*/  ISETP.GE.AND P2, PT, R14, c[0x0][0x27c], PT ;  /* 0x00009f000e007a0c */ /* 0x000fe20003f46270 */
[----:B------:R-:W-:Y:S01]  /*1b00*/  IMAD.IADD R129, R147, 0x1, R127 ;  /* 0x0000000193817824 */ /* 0x000fe200078e027f */
[----:B------:R-:W-:Y:S01]  /*1b10*/  SEL R0, RZ, c[0x0][0x27c], !P6 ;  /* 0x00009f00ff007a07 */ /* 0x000fe20007000000 */
[----:B------:R-:W-:Y:S01]  /*1b20*/  IMAD.IADD R130, R149, 0x1, R3 ;  /* 0x0000000195827824 */ /* 0x000fe200078e0203 */
[----:B------:R-:W-:Y:S01]  /*1b30*/  SEL R9, RZ, c[0x0][0x27c], !P2 ;  /* 0x00009f00ff097a07 */ /* 0x000fe20005000000 */
[----:B------:R-:W-:Y:S01]  /*1b40*/  IMAD.IADD R128, R3, 0x1, R145 ;  /* 0x0000000103807824 */ /* 0x000fe200078e0291 */
[----:B------:R-:W-:Y:S01]  /*1b50*/  IADD3.X R98, R101, R102, R25, P1, P0 ;  /* 0x0000006665627210 */ /* 0x000fe20000fe0419 */
[----:B------:R-:W-:Y:S01]  /*1b60*/  IMAD.IADD R7, R15, 0x1, R0 ;  /* 0x000000010f077824 */ /* 0x000fe200078e0200 */
[----:B------:R-:W-:Y:S01]  /*1b70*/  ISETP.GE.AND P0, PT, R100, 0x1, PT ;  /* 0x000000016400780c */ /* 0x000fe20003f06270 */
[----:B------:R-:W-:Y:S01]  /*1b80*/  IMAD.IADD R9, R14, 0x1, R9 ;  /* 0x000000010e097824 */ /* 0x000fe200078e0209 */
[----:B------:R-:W-:Y:S01]  /*1b90*/  P2R R125, PR, RZ, 0x4 ;  /* 0x00000004ff7d7803 */ /* 0x000fe20000000000 */
[----:B------:R-:W-:Y:S01]  /*1ba0*/  IMAD.IADD R127, R127, 0x1, R143 ;  /* 0x000000017f7f7824 */ /* 0x000fe200078e028f */
[----:B------:R-:W-:-:S02]  /*1bb0*/  SHF.R.S32.HI R4, RZ, 0x1f, R7 ;  /* 0x0000001fff047819 */ /* 0x000fc40000011407 */
[----:B------:R-:W-:Y:S02]  /*1bc0*/  SHF.R.S32.HI R0, RZ, 0x1f, R9 ;  /* 0x0000001fff007819 */ /* 0x000fe40000011409 */
[CC--:B------:R-:W-:Y:S02]  /*1bd0*/  LEA.HI R138, R4.reuse, R7.reuse, RZ, 0x3 ;  /* 0x00000007048a7211 */ /* 0x0c0fe400078f18ff */
[----:B------:R-:W-:Y:S02]  /*1be0*/  LEA.HI R4, R4, R7, RZ, 0x6 ;  /* 0x0000000704047211 */ /* 0x000fe400078f30ff */
[CC--:B-1----:R-:W-:Y:S02]  /*1bf0*/  LEA.HI R2, R0.reuse, R9.reuse, RZ, 0x3 ;  /* 0x0000000900027211 */ /* 0x0c2fe400078f18ff */
[----:B------:R-:W-:Y:S01]  /*1c00*/  LEA.HI R0, R0, R9, RZ, 0x6 ;  /* 0x0000000900007211 */ /* 0x000fe200078f30ff */
[----:B------:R-:W-:Y:S01]  /*1c10*/  IMAD.SHL.U32 R4, R4, 0x40, RZ ;  /* 0x0000004004047824 */ /* 0x000fe200078e00ff */
[----:B------:R-:W-:-:S02]  /*1c20*/  LOP3.LUT R7, R123, 0x38, R116, 0xf8, !PT ;  /* 0x000000387b077812 */ /* 0x000fc400078ef874 */
[----:B------:R-:W-:Y:S01]  /*1c30*/  LOP3.LUT R9, R123, 0x38, R138, 0xf8, !PT ;  /* 0x000000387b097812 */ /* 0x000fe200078ef88a */
[----:B------:R-:W-:Y:S01]  /*1c40*/  IMAD.SHL.U32 R0, R0, 0x40, RZ ;  /* 0x0000004000007824 */ /* 0x000fe200078e00ff */
[-C--:B------:R-:W-:Y:S02]  /*1c50*/  LOP3.LUT R114, R7, R122.reuse, RZ, 0x3c, !PT ;  /* 0x0000007a07727212 */ /* 0x080fe400078e3cff */
[----:B------:R-:W-:Y:S02]  /*1c60*/  LOP3.LUT R7, R123, 0x38, R2, 0xf8, !PT ;  /* 0x000000387b077812 */ /* 0x000fe400078ef802 */
[----:B------:R-:W-:Y:S02]  /*1c70*/  LOP3.LUT R4, R4, 0xfffff000, RZ, 0xc0, !PT ;  /* 0xfffff00004047812 */ /* 0x000fe400078ec0ff */
[----:B------:R-:W-:Y:S02]  /*1c80*/  LOP3.LUT R112, R9, R122, RZ, 0x3c, !PT ;  /* 0x0000007a09707212 */ /* 0x000fe400078e3cff */
[----:B------:R-:W-:-:S02]  /*1c90*/  LOP3.LUT R0, R0, 0xfffff000, RZ, 0xc0, !PT ;  /* 0xfffff00000007812 */ /* 0x000fc400078ec0ff */
[----:B------:R-:W-:Y:S02]  /*1ca0*/  LOP3.LUT R110, R7, R122, RZ, 0x3c, !PT ;  /* 0x0000007a076e7212 */ /* 0x000fe400078e3cff */
[--C-:B------:R-:W-:Y:S01]  /*1cb0*/  IADD3 R112, R112, R4, R13.reuse ;  /* 0x0000000470707210 */ /* 0x100fe20007ffe00d */
[----:B------:R-:W-:Y:S01]  /*1cc0*/  IMAD.MOV.U32 R4, RZ, RZ, c[0x0][0x280] ;  /* 0x0000a000ff047624 */ /* 0x000fe200078e00ff */
[--C-:B------:R-:W-:Y:S01]  /*1cd0*/  IADD3 R110, R110, R0, R13.reuse ;  /* 0x000000006e6e7210 */ /* 0x100fe20007ffe00d */
[----:B------:R-:W-:Y:S01]  /*1ce0*/  IMAD.MOV.U32 R0, RZ, RZ, c[0x0][0x1e0] ;  /* 0x00007800ff007624 */ /* 0x000fe200078e00ff */
[----:B------:R-:W-:Y:S01]  /*1cf0*/  IADD3 R114, R114, R5, R13 ;  /* 0x0000000572727210 */ /* 0x000fe20007ffe00d */
[----:B------:R-:W-:Y:S01]  /*1d00*/  IMAD.SHL.U32 R109, R4, 0x40, RZ ;  /* 0x00000040046d7824 */ /* 0x000fe200078e00ff */
[----:B------:R-:W-:Y:S01]  /*1d10*/  LOP3.LUT R5, R123, 0x18, R24, 0xf8, !PT ;  /* 0x000000187b057812 */ /* 0x000fe200078ef818 */
[----:B------:R-:W-:Y:S01]  /*1d20*/  IMAD.SHL.U32 R117, R0, 0x40, RZ ;  /* 0x0000004000757824 */ /* 0x000fe200078e00ff */
[----:B------:R-:W-:-:S02]  /*1d30*/  SHF.L.U64.HI R107, R4, R115, c[0x0][0x284] ;  /* 0x0000a100046b7619 */ /* 0x000fc40000010273 */
[----:B------:R-:W-:Y:S02]  /*1d40*/  SHF.L.U64.HI R115, R0, R115, c[0x0][0x1e4] ;  /* 0x0000790000737619 */ /* 0x000fe40000010273 */
[----:B------:R-:W-:Y:S02]  /*1d50*/  P2R R0, PR, RZ, 0x1 ;  /* 0x00000001ff007803 */ /* 0x000fe40000000000 */
[----:B------:R-:W-:Y:S02]  /*1d60*/  LOP3.LUT R0, R5, R122, RZ, 0x3c, !PT ;  /* 0x0000007a05007212 */ /* 0x000fe400078e3cff */
[----:B------:R-:W-:Y:S02]  /*1d70*/  LOP3.LUT R116, R116, 0xfffffff8, RZ, 0xc0, !PT ;  /* 0xfffffff874747812 */ /* 0x000fe400078ec0ff */
[----:B------:R-:W-:Y:S02]  /*1d80*/  LOP3.LUT R137, R138, 0xfffffff8, RZ, 0xc0, !PT ;  /* 0xfffffff88a897812 */ /* 0x000fe400078ec0ff */
[----:B------:R-:W-:-:S02]  /*1d90*/  LOP3.LUT R133, R2, 0xfffffff8, RZ, 0xc0, !PT ;  /* 0xfffffff802857812 */ /* 0x000fc400078ec0ff */
[----:B------:R-:W-:Y:S02]  /*1da0*/  LOP3.LUT P0, RZ, R124, 0x4, RZ, 0xc0, !PT ;  /* 0x000000047cff7812 */ /* 0x000fe4000780c0ff */
[----:B------:R-:W-:Y:S02]  /*1db0*/  SHF.R.S32.HI R135, RZ, 0x3, R2 ;  /* 0x00000003ff877819 */ /* 0x000fe40000011402 */
[----:B------:R-:W-:Y:S02]  /*1dc0*/  IADD3 R0, R13, R0, RZ ;  /* 0x000000000d007210 */ /* 0x000fe40007ffe0ff */
[----:B------:R-:W-:Y:S02]  /*1dd0*/  SHF.R.S32.HI R136, RZ, 0x1f, R116 ;  /* 0x0000001fff887819 */ /* 0x000fe40000011474 */
[----:B------:R-:W-:Y:S02]  /*1de0*/  SHF.R.S32.HI R138, RZ, 0x3, R138 ;  /* 0x00000003ff8a7819 */ /* 0x000fe4000001148a */
[----:B------:R-:W-:-:S02]  /*1df0*/  SHF.R.S32.HI R134, RZ, 0x1f, R137 ;  /* 0x0000001fff867819 */ /* 0x000fc40000011489 */
[----:B------:R-:W-:Y:S02]  /*1e00*/  SHF.R.S32.HI R132, RZ, 0x1f, R133 ;  /* 0x0000001fff847819 */ /* 0x000fe40000011485 */
[----:B------:R-:W-:Y:S02]  /*1e10*/  P2R R2, PR, RZ, 0x1 ;  /* 0x00000001ff027803 */ /* 0x000fe40000000000 */
.L_x_966:
[----:B------:R-:W-:Y:S01]  /*1e20*/  LOP3.LUT P1, RZ, R124, 0x4, RZ, 0xc0, !PT ;  /* 0x000000047cff7812 */ /* 0x000fe2000782c0ff */
[----:B------:R-:W-:Y:S01]  /*1e30*/  IMAD R2, R53, 0x3000, R0 ;  /* 0x0000300035027824 */ /* 0x000fe200078e0200 */
[----:B------:R-:W-:Y:S01]  /*1e40*/  SHF.R.S32.HI R4, RZ, 0x1f, R12 ;  /* 0x0000001fff047819 */ /* 0x000fe2000001140c */
[----:B------:R-:W-:Y:S04]  /*1e50*/  DEPBAR.LE SB0, 0x2 ;  /* 0x000080800000791a */ /* 0x000fe80000000000 */
[C---:B------:R-:W-:Y:S01]  /*1e60*/  IADD3 R139, R2.reuse, 0x20, RZ ;  /* 0x00000020028b7810 */ /* 0x040fe20007ffe0ff */
[----:B------:R-:W-:Y:S01]  /*1e70*/  BAR.SYNC.DEFER_BLOCKING 0x0 ;  /* 0x0000000000007b1d */ /* 0x000fe20000010000 */
[C---:B------:R-:W-:Y:S01]  /*1e80*/  LEA R141, R2.reuse, 0x100, 0x1 ;  /* 0x00000100028d7811 */ /* 0x040fe200078e08ff */
[-C--:B-1----:R-:W-:Y:S02]  /*1e90*/  IMAD R5, R115, R12.reuse, RZ ;  /* 0x0000000c73057224 */ /* 0x082fe400078e02ff */
[----:B------:R-:W-:Y:S01]  /*1ea0*/  IMAD.WIDE.U32 R26, R117, R12, RZ ;  /* 0x0000000c751a7225 */ /* 0x000fe200078e00ff */
[----:B------:R-:W-:Y:S02]  /*1eb0*/  @P1 IADD3 R139, R2, -0x20, RZ ;  /* 0xffffffe0028b1810 */ /* 0x000fe40007ffe0ff */
[----:B------:R-:W-:Y:S01]  /*1ec0*/  ISETP.GE.AND P1, PT, R100, 0x1, PT ;  /* 0x000000016400780c */ /* 0x000fe20003f26270 */
[----:B------:R-:W-:Y:S01]  /*1ed0*/  IMAD R5, R4, R117, R5 ;  /* 0x0000007504057224 */ /* 0x000fe200078e0205 */
[----:B------:R-:W-:Y:S02]  /*1ee0*/  IADD3 R6, P0, R99, R26, RZ ;  /* 0x0000001a63067210 */ /* 0x000fe40007f1e0ff */
[----:B------:R-:W-:Y:S01]  /*1ef0*/  LEA R139, R139, 0x100, 0x1 ;  /* 0x000001008b8b7811 */ /* 0x000fe200078e08ff */
[----:B------:R-:W-:Y:S04]  /*1f00*/  IMAD.IADD R5, R27, 0x1, R5 ;  /* 0x000000011b057824 */ /* 0x000fe800078e0205 */
[----:B------:R-:W-:Y:S01]  /*1f10*/  IMAD.X R3, R5, 0x1, R98, P0 ;  /* 0x0000000105037824 */ /* 0x000fe200000e0662 */
[C---:B------:R-:W-:Y:S04]  /*1f20*/  LEA R80, P0, R6.reuse, c[0x0][0x1c8], 0x1 ;  /* 0x0000720006507a11 */ /* 0x040fe800078008ff */
[----:B------:R-:W-:Y:S01]  /*1f30*/  LEA.HI.X R81, R6, c[0x0][0x1cc], R3, 0x1, P0 ;  /* 0x0000730006517a11 */ /* 0x000fe200000f0c03 */
[----:B------:R-:W-:Y:S01]  /*1f40*/  BSSY B1, `(.L_x_942) ;  /* 0x00003b5000017945 */ /* 0x000fe20003800000 */
[----:B-----5:R-:W-:-:S05]  /*1f50*/  @!P1 BRA `(.L_x_943) ;  /* 0x000039d000009947 */ /* 0x020fca0003800000 */
[-C--:B------:R-:W-:Y:S01]  /*1f60*/  IMAD R21, R107, R12.reuse, RZ ;  /* 0x0000000c6b157224 */ /* 0x080fe200078e02ff */
[----:B------:R-:W-:Y:S01]  /*1f70*/  ISETP.NE.AND P0, PT, RZ, UR4, PT ;  /* 0x00000004ff007c0c */ /* 0x000fe2000bf05270 */
        /* <DEDUP_REMOVED lines=45> */
[----:B------:R-:W-:-:S13]  /*2250*/  ISETP.GE.AND P0, PT, R22, c[0x0][0x27c], PT ;  /* 0x00009f0016007a0c */ /* 0x000fda0003f06270 */
[----:B------:R1:W5:Y:S04]  /*2260*/  @!P0 LDG.E.64 R46, [R26.64] ;  /* 0x000000061a2e8981 */ /* 0x000368000c1e1b00 */
[----:B------:R1:W5:Y:S01]  /*2270*/  @!P0 LDG.E.64 R78, [R4.64] ;  /* 0x00000006044e8981 */ /* 0x000362000c1e1b00 */
[----:B------:R-:W-:-:S13]  /*2280*/  ISETP.GE.AND P0, PT, R20, c[0x0][0x27c], PT ;  /* 0x00009f0014007a0c */ /* 0x000fda0003f06270 */
[----:B------:R1:W5:Y:S04]  /*2290*/  @!P0 LDG.E.64 R48, [R26.64+0x20] ;  /* 0x000020061a308981 */ /* 0x000368000c1e1b00 */
[----:B------:R1:W5:Y:S01]  /*22a0*/  @!P0 LDG.E.64 R76, [R4.64+0x20] ;  /* 0x00002006044c8981 */ /* 0x000362000c1e1b00 */
        /* <DEDUP_REMOVED lines=11> */
[----:B------:R1:W5:Y:S02]  /*2360*/  @!P0 LDG.E.64 R60, [R4.64+0xa0] ;  /* 0x0000a006043c8981 */ /* 0x000364000c1e1b00 */
.L_x_946:
[----:B------:R-:W-:Y:S05]  /*2370*/  BSYNC B0 ;  /* 0x0000000000007941 */ /* 0x000fea0003800000 */
.L_x_945:
[----:B------:R-:W-:-:S05]  /*2380*/  @P1 BRA `(.L_x_947) ;  /* 0x0000370000001947 */ /* 0x000fca0003800000 */
[----:B------:R-:W-:Y:S01]  /*2390*/  ISETP.GE.AND P0, PT, R24, c[0x0][0x1d4], PT ;  /* 0x0000750018007a0c */ /* 0x000fe20003f06270 */
[----:B-----5:R-:W-:Y:S01]  /*23a0*/  IMAD.MOV.U32 R3, RZ, RZ, R34 ;  /* 0x000000ffff037224 */ /* 0x020fe200078e0022 */
[----:B------:R-:W-:Y:S01]  /*23b0*/  BSSY B0, `(.L_x_948) ;  /* 0x0000060000007945 */ /* 0x000fe20003800000 */
[----:B------:R-:W-:Y:S02]  /*23c0*/  IMAD.MOV.U32 R2, RZ, RZ, R35 ;  /* 0x000000ffff027224 */ /* 0x000fe400078e0023 */
[----:B------:R-:W-:Y:S01]  /*23d0*/  IMAD.MOV.U32 R29, RZ, RZ, R60 ;  /* 0x000000ffff1d7224 */ /* 0x000fe200078e003c */
[----:B------:R-:W-:Y:S01]  /*23e0*/  PRMT R9, R3, 0x7610, R9 ;  /* 0x0000761003097816 */ /* 0x000fe20000000009 */
[----:B------:R-:W-:Y:S01]  /*23f0*/  IMAD.MOV.U32 R28, RZ, RZ, R61 ;  /* 0x000000ffff1c7224 */ /* 0x000fe200078e003d */
[----:B------:R-:W-:Y:S01]  /*2400*/  PRMT R8, R2, 0x7610, R8 ;  /* 0x0000761002087816 */ /* 0x000fe20000000008 */
        /* <DEDUP_REMOVED lines=90> */
.L_x_949:
[----:B------:R-:W-:Y:S05]  /*29b0*/  BSYNC B0 ;  /* 0x0000000000007941 */ /* 0x000fea0003800000 */
.L_x_948:
[----:B------:R-:W-:Y:S01]  /*29c0*/  ISETP.GE.AND P0, PT, R15, c[0x0][0x1d4], PT ;  /* 0x000075000f007a0c */ /* 0x000fe20003f06270 */
[----:B------:R-:W-:-:S12]  /*29d0*/  BSSY B0, `(.L_x_950) ;  /* 0x0000035000007945 */ /* 0x000fd80003800000 */
[----:B------:R-:W-:-:S05]  /*29e0*/  @P0 BRA `(.L_x_951) ;  /* 0x0000033000000947 */ /* 0x000fca0003800000 */
[----:B------:R-:W-:Y:S01]  /*29f0*/  ISETP.GE.AND P0, PT, R20, c[0x0][0x27c], PT ;  /* 0x00009f0014007a0c */ /* 0x000fe20003f06270 */
[----:B-1----:R-:W1:-:S12]  /*2a00*/  LDS.128 R28, [R139+0xc000] ;  /* 0x00c000008b1c7984 */ /* 0x002e580000000c00 */
        /* <DEDUP_REMOVED lines=49> */
.L_x_951:
[----:B------:R-:W-:Y:S05]  /*2d20*/  BSYNC B0 ;  /* 0x0000000000007941 */ /* 0x000fea0003800000 */
.L_x_950:
        /* <DEDUP_REMOVED lines=54> */
.L_x_953:
[----:B------:R-:W-:Y:S05]  /*3090*/  BSYNC B0 ;  /* 0x0000000000007941 */ /* 0x000fea0003800000 */
.L_x_952:
        /* <DEDUP_REMOVED lines=54> */
.L_x_955:
[----:B------:R-:W-:Y:S05]  /*3400*/  BSYNC B0 ;  /* 0x0000000000007941 */ /* 0x000fea0003800000 */
.L_x_954:
        /* <DEDUP_REMOVED lines=23> */
[C---:B------:R-:W-:Y:S01]  /*3580*/  @!P0 SHF.L.U32 R39, R31.reuse, 0x10, RZ ;  /* 0x000000101f278819 */ /* 0x040fe200000006ff */
        /* <DEDUP_REMOVED lines=30> */
.L_x_957:
[----:B------:R-:W-:Y:S05]  /*3770*/  BSYNC B0 ;  /* 0x0000000000007941 */ /* 0x000fea0003800000 */
.L_x_956:
[----:B------:R-:W-:-:S13]  /*3780*/  ISETP.GE.AND P0, PT, R119, c[0x0][0x1d4], PT ;  /* 0x0000750077007a0c */ /* 0x000fda0003f06270 */
        /* <DEDUP_REMOVED lines=53> */
.L_x_944:
        /* <DEDUP_REMOVED lines=36> */
[----:B------:R1:W5:Y:S04]  /*3d20*/  @!P0 LDG.E.128 R44, [R32.64] ;  /* 0x00000006202c8981 */ /* 0x000368000c1e1d00 */
[----:B------:R1:W5:Y:S01]  /*3d30*/  @!P0 LDG.E.128 R56, [R2.64] ;  /* 0x0000000602388981 */ /* 0x000362000c1e1d00 */
[----:B------:R-:W-:-:S13]  /*3d40*/  ISETP.GE.AND P0, PT, R15, c[0x0][0x27c], PT ;  /* 0x00009f000f007a0c */ /* 0x000fda0003f06270 */
[----:B------:R1:W5:Y:S04]  /*3d50*/  @!P0 LDG.E.128 R36, [R32.64+0x40] ;  /* 0x0000400620248981 */ /* 0x000368000c1e1d00 */
[----:B------:R1:W5:Y:S01]  /*3d60*/  @!P0 LDG.E.128 R76, [R2.64+0x40] ;  /* 0x00004006024c8981 */ /* 0x000362000c1e1d00 */
[----:B------:R-:W-:-:S13]  /*3d70*/  ISETP.GE.AND P0, PT, R14, c[0x0][0x27c], PT ;  /* 0x00009f000e007a0c */ /* 0x000fda0003f06270 */
[----:B------:R1:W5:Y:S04]  /*3d80*/  @!P0 LDG.E.128 R28, [R32.64+0x80] ;  /* 0x00008006201c8981 */ /* 0x000368000c1e1d00 */
[----:B------:R1:W5:Y:S02]  /*3d90*/  @!P0 LDG.E.128 R72, [R2.64+0x80] ;  /* 0x0000800602488981 */ /* 0x000364000c1e1d00 */
.L_x_959:
[----:B------:R-:W-:Y:S05]  /*3da0*/  BSYNC B0 ;  /* 0x0000000000007941 */ /* 0x000fea0003800000 */
.L_x_958:
[----:B------:R-:W-:Y:S04]  /*3db0*/  IADD3 R167, P0, R164, R26, RZ ;  /* 0x0000001aa4a77210 */ /* 0x000fe80007f1e0ff */
[----:B------:R-:W-:Y:S01]  /*3dc0*/  IADD3.X R166, R5, R102, RZ, P0, !PT ;  /* 0x0000006605a67210 */ /* 0x000fe200007fe4ff */
[----:B------:R-:W-:-:S05]  /*3dd0*/  @P1 BRA `(.L_x_947) ;  /* 0x00001cb000001947 */ /* 0x000fca0003800000 */
[----:B------:R-:W-:Y:S01]  /*3de0*/  ISETP.GE.AND P0, PT, R24, c[0x0][0x1d4], PT ;  /* 0x0000750018007a0c */ /* 0x000fe20003f06270 */
[----:B-----5:R-:W-:Y:S01]  /*3df0*/  IMAD.MOV.U32 R5, RZ, RZ, R30 ;  /* 0x000000ffff057224 */ /* 0x020fe200078e001e */
[----:B------:R-:W-:Y:S01]  /*3e00*/  IADD3 R171, -R108, c[0x0][0x1d4], RZ ;  /* 0x000075006cab7a10 */ /* 0x000fe20007ffe1ff */
[----:B------:R-:W-:Y:S01]  /*3e10*/  IMAD.MOV.U32 R4, RZ, RZ, R31 ;  /* 0x000000ffff047224 */ /* 0x000fe200078e001f */
[----:B------:R-:W-:Y:S01]  /*3e20*/  BSSY B0, `(.L_x_960) ;  /* 0x00000a9000007945 */ /* 0x000fe20003800000 */
        /* <DEDUP_REMOVED lines=32> */
[----:B------:R-:W-:Y:S01]  /*4030*/  ISETP.NE.AND P2, PT, R126, RZ, PT ;  /* 0x000000ff7e00720c */ /* 0x000fe20003f45270 */
[----:B------:R-:W-:Y:S01]  /*4040*/  IMAD.MOV.U32 R55, RZ, RZ, R56 ;  /* 0x000000ffff377224 */ /* 0x000fe200078e0038 */
[----:B------:R-:W-:Y:S01]  /*4050*/  IADD3 R175, P1, P0, R156, R167, R116 ;  /* 0x000000a79caf7210 */ /* 0x000fe2000783e074 */
[----:B------:R-:W-:Y:S01]  /*4060*/  IMAD.MOV.U32 R50, RZ, RZ, R44 ;  /* 0x000000ffff327224 */ /* 0x000fe200078e002c */
[----:B------:R-:W-:Y:S01]  /*4070*/  SEL R173, R108, R171, !P2 ;  /* 0x000000ab6cad7207 */ /* 0x000fe20005000000 */
[----:B------:R-:W-:Y:S01]  /*4080*/  IMAD.MOV.U32 R49, RZ, RZ, R45 ;  /* 0x000000ffff317224 */ /* 0x000fe200078e002d */
[----:B------:R-:W-:Y:S01]  /*4090*/  IADD3.X R172, R101, R166, R136, P1, P0 ;  /* 0x000000a665ac7210 */ /* 0x000fe20000fe0488 */
[----:B------:R-:W-:Y:S01]  /*40a0*/  IMAD.MOV.U32 R62, RZ, RZ, R58 ;  /* 0x000000ffff3e7224 */ /* 0x000fe200078e003a */
[----:B------:R-:W-:Y:S01]  /*40b0*/  SHF.R.S32.HI R168, RZ, 0x1f, R173 ;  /* 0x0000001fffa87819 */ /* 0x000fe200000114ad */
[----:B------:R-:W-:Y:S01]  /*40c0*/  IMAD.MOV.U32 R68, RZ, RZ, R59 ;  /* 0x000000ffff447224 */ /* 0x000fe200078e003b */
[----:B------:R-:W-:Y:S02]  /*40d0*/  MOV R54, R57 ;  /* 0x0000003900367202 */ /* 0x000fe40000000f00 */
[----:B------:R-:W-:Y:S04]  /*40e0*/  LEA.HI R173, R168, R173, RZ, 0x4 ;  /* 0x000000ada8ad7211 */ /* 0x000fe800078f20ff */
[----:B------:R-:W-:Y:S04]  /*40f0*/  LEA.HI.SX32 R176, R173, R118, 0x1c ;  /* 0x00000076adb07211 */ /* 0x000fe800078fe2ff */
[----:B------:R-:W-:Y:S01]  /*4100*/  SHF.R.S32.HI R177, RZ, 0x1f, R176 ;  /* 0x0000001fffb17819 */ /* 0x000fe200000114b0 */
[----:B------:R-:W-:Y:S03]  /*4110*/  IMAD.SHL.U32 R170, R176, 0x8, RZ ;  /* 0x00000008b0aa7824 */ /* 0x000fe600078e00ff */
[----:B------:R-:W-:Y:S02]  /*4120*/  LEA.HI R177, R177, R176, RZ, 0x3 ;  /* 0x000000b0b1b17211 */ /* 0x000fe400078f18ff */
[----:B------:R-:W-:Y:S02]  /*4130*/  ISETP.GE.AND P1, PT, R170, c[0x0][0x1d4], PT ;  /* 0x00007500aa007a0c */ /* 0x000fe40003f26270 */
[--C-:B------:R-:W-:Y:S01]  /*4140*/  LOP3.LUT R179, R123, 0x38, R170.reuse, 0xf8, !PT ;  /* 0x000000387bb37812 */ /* 0x100fe200078ef8aa */
[----:B------:R-:W-:Y:S03]  /*4150*/  IMAD.SHL.U32 R177, R177, 0x200, RZ ;  /* 0x00000200b1b17824 */ /* 0x000fe600078e00ff */
[----:B------:R-:W-:Y:S02]  /*4160*/  LOP3.LUT R176, R179, R122, RZ, 0x3c, !PT ;  /* 0x0000007ab3b07212 */ /* 0x000fe400078e3cff */
[----:B------:R-:W-:Y:S04]  /*4170*/  LOP3.LUT R177, R177, 0x7ffff000, RZ, 0xc0, !PT ;  /* 0x7ffff000b1b17812 */ /* 0x000fe800078ec0ff */
[----:B------:R-:W-:Y:S02]  /*4180*/  IADD3 R176, R176, R177, R13 ;  /* 0x000000b1b0b07210 */ /* 0x000fe40007ffe00d */
[--C-:B------:R-:W-:Y:S02]  /*4190*/  @!P1 SHF.R.S32.HI R168, RZ, 0x1f, R170.reuse ;  /* 0x0000001fffa89819 */ /* 0x100fe400000114aa */
[----:B------:R-:W-:Y:S01]  /*41a0*/  @!P1 IADD3 R173, P2, P0, R156, R167, R170 ;  /* 0x000000a79cad9210 */ /* 0x000fe2000785e0aa */
[----:B------:R-:W-:Y:S02]  /*41b0*/  IMAD.IADD R177, R169, 0x1, R176 ;  /* 0x00000001a9b17824 */ /* 0x000fe400078e02b0 */
[----:B------:R-:W-:Y:S01]  /*41c0*/  IMAD.IADD R176, R114, 0x1, R169 ;  /* 0x0000000172b07824 */ /* 0x000fe200078e02a9 */
[----:B------:R-:W-:Y:S01]  /*41d0*/  @!P1 IADD3.X R168, R101, R166, R168, P2, P0 ;  /* 0x000000a665a89210 */ /* 0x000fe200017e04a8 */
[----:B------:R-:W-:Y:S01]  /*41e0*/  IMAD.SHL.U32 R170, R177, 0x2, RZ ;  /* 0x00000002b1aa7824 */ /* 0x000fe200078e00ff */
[C---:B------:R-:W-:Y:S04]  /*41f0*/  LEA R174, P0, R175.reuse, c[0x0][0x1c8], 0x1 ;  /* 0x00007200afae7a11 */ /* 0x040fe800078008ff */
[----:B------:R-:W-:Y:S01]  /*4200*/  LEA.HI.X R175, R175, c[0x0][0x1cc], R172, 0x1, P0 ;  /* 0x00007300afaf7a11 */ /* 0x000fe200000f0cac */
[----:B------:R-:W1:Y:S01]  /*4210*/  LDS.128 R32, [R170+0xc100] ;  /* 0x00c10000aa207984 */ /* 0x000e620000000c00 */
[C---:B------:R-:W-:Y:S04]  /*4220*/  @!P1 LEA R172, P0, R173.reuse, c[0x0][0x1c8], 0x1 ;  /* 0x00007200adac9a11 */ /* 0x040fe800078008ff */
[----:B------:R-:W-:Y:S01]  /*4230*/  @!P1 LEA.HI.X R173, R173, c[0x0][0x1cc], R168, 0x1, P0 ;  /* 0x00007300adad9a11 */ /* 0x000fe200000f0ca8 */
[----:B------:R-:W-:Y:S01]  /*4240*/  IMAD.SHL.U32 R168, R176, 0x2, RZ ;  /* 0x00000002b0a87824 */ /* 0x000fe200078e00ff */
[----:B------:R-:W-:Y:S04]  /*4250*/  ISETP.GE.AND P0, PT, R24, c[0x0][0x27c], PT ;  /* 0x00009f0018007a0c */ /* 0x000fe80003f06270 */
[----:B------:R2:W3:Y:S09]  /*4260*/  LDS.128 R80, [R168+0xc100] ;  /* 0x00c10000a8507984 */ /* 0x0004f20000000c00 */
[----:B------:R-:W-:Y:S01]  /*4270*/  @!P0 SHF.R.U64 R51, R44, 0x10, R45 ;  /* 0x000000102c338819 */ /* 0x000fe2000000122d */
[----:B------:R-:W-:Y:S01]  /*4280*/  IMAD.MOV.U32 R44, RZ, RZ, R47 ;  /* 0x000000ffff2c7224 */ /* 0x000fe200078e002f */
[----:B------:R-:W-:Y:S01]  /*4290*/  @!P0 SHF.R.U32.HI R52, RZ, 0x10, R45 ;  /* 0x00000010ff348819 */ /* 0x000fe2000001162d */
[----:B------:R-:W-:Y:S01]  /*42a0*/  IMAD.MOV.U32 R45, RZ, RZ, R46 ;  /* 0x000000ffff2d7224 */ /* 0x000fe200078e002e */
[----:B------:R-:W-:Y:S02]  /*42b0*/  @!P0 PRMT R50, R50, 0x5410, R51 ;  /* 0x0000541032328816 */ /* 0x000fe40000000033 */
[----:B------:R-:W-:Y:S02]  /*42c0*/  @!P0 PRMT R49, R49, 0x5410, R52 ;  /* 0x0000541031318816 */ /* 0x000fe40000000034 */
[--C-:B------:R-:W-:Y:S02]  /*42d0*/  @!P0 SHF.R.U64 R61, R58, 0x10, R59.reuse ;  /* 0x000000103a3d8819 */ /* 0x100fe4000000123b */
[----:B------:R-:W-:Y:S02]  /*42e0*/  @!P0 SHF.R.U32.HI R59, RZ, 0x10, R59 ;  /* 0x00000010ff3b8819 */ /* 0x000fe4000001163b */
[----:B------:R-:W-:Y:S02]  /*42f0*/  @!P0 PRMT R62, R62, 0x5410, R61 ;  /* 0x000054103e3e8816 */ /* 0x000fe4000000003d */
[----:B------:R-:W-:Y:S02]  /*4300*/  @!P0 PRMT R68, R68, 0x5410, R59 ;  /* 0x0000541044448816 */ /* 0x000fe4000000003b */
[--C-:B------:R-:W-:Y:S01]  /*4310*/  @!P0 SHF.R.U64 R56, R56, 0x10, R57.reuse ;  /* 0x0000001038388819 */ /* 0x100fe20000001239 */
[----:B------:R-:W-:Y:S01]  /*4320*/  @!P0 IMAD.U32 R60, R62, 0x10000, RZ ;  /* 0x000100003e3c8824 */ /* 0x000fe200078e00ff */
[----:B------:R-:W-:Y:S01]  /*4330*/  @!P0 SHF.R.U32.HI R57, RZ, 0x10, R57 ;  /* 0x00000010ff398819 */ /* 0x000fe20000011639 */
[----:B------:R-:W-:Y:S01]  /*4340*/  @!P0 IMAD.U32 R63, R68, 0x10000, RZ ;  /* 0x00010000443f8824 */ /* 0x000fe200078e00ff */
[----:B------:R-:W-:Y:S01]  /*4350*/  @!P0 PRMT R56, R55, 0x5410, R56 ;  /* 0x0000541037388816 */ /* 0x000fe20000000038 */
[----:B-1----:R-:W-:Y:S01]  /*4360*/  @!P0 IMAD.U32 R52, R32, 0x10000, RZ ;  /* 0x0001000020348824 */ /* 0x002fe200078e00ff */
[----:B------:R-:W-:Y:S01]  /*4370*/  @!P0 PRMT R58, R54, 0x5410, R57 ;  /* 0x00005410363a8816 */ /* 0x000fe20000000039 */
[----:B------:R-:W-:Y:S01]  /*4380*/  @!P0 IMAD.U32 R51, R33, 0x10000, RZ ;  /* 0x0001000021338824 */ /* 0x000fe200078e00ff */
[----:B------:R-:W-:Y:S02]  /*4390*/  @!P0 SHF.L.U32 R55, R56, 0x10, RZ ;  /* 0x0000001038378819 */ /* 0x000fe400000006ff */
[----:B------:R-:W-:Y:S01]  /*43a0*/  @!P0 LOP3.LUT R62, R62, 0xffff0000, RZ, 0xc0, !PT ;  /* 0xffff00003e3e8812 */ /* 0x000fe200078ec0ff */
[C---:B------:R-:W-:Y:S01]  /*43b0*/  @!P0 IMAD.U32 R57, R58.reuse, 0x10000, RZ ;  /* 0x000100003a398824 */ /* 0x040fe200078e00ff */
[----:B------:R-:W-:Y:S01]  /*43c0*/  @!P0 LOP3.LUT R58, R58, 0xffff0000, RZ, 0xc0, !PT ;  /* 0xffff00003a3a8812 */ /* 0x000fe200078ec0ff */
[----:B--2---:R-:W-:Y:S01]  /*43d0*/  @!P0 FMUL.FTZ R168, R52, R55 ;  /* 0x0000003734a88220 */ /* 0x004fe20000410000 */
[----:B------:R-:W-:Y:S01]  /*43e0*/  @!P0 LOP3.LUT R68, R68, 0xffff0000, RZ, 0xc0, !PT ;  /* 0xffff000044448812 */ /* 0x000fe200078ec0ff */
[----:B---3--:R-:W-:Y:S01]  /*43f0*/  @!P0 IMAD.U32 R54, R80, 0x10000, RZ ;  /* 0x0001000050368824 */ /* 0x008fe200078e00ff */
[----:B------:R-:W-:Y:S01]  /*4400*/  @!P0 SHF.L.U32 R59, R81, 0x10, RZ ;  /* 0x00000010513b8819 */ /* 0x000fe200000006ff */
[----:B------:R-:W-:Y:S01]  /*4410*/  @!P0 FMUL.FTZ R170, R51, R57 ;  /* 0x0000003933aa8220 */ /* 0x000fe20000410000 */
[C---:B------:R-:W-:Y:S01]  /*4420*/  @!P0 LOP3.LUT R64, R82.reuse, 0xffff0000, RZ, 0xc0, !PT ;  /* 0xffff000052408812 */ /* 0x040fe200078ec0ff */
[----:B------:R-:W-:Y:S01]  /*4430*/  @!P0 IMAD.U32 R61, R82, 0x10000, RZ ;  /* 0x00010000523d8824 */ /* 0x000fe200078e00ff */
[C---:B------:R-:W-:Y:S01]  /*4440*/  @!P0 LOP3.LUT R65, R83.reuse, 0xffff0000, RZ, 0xc0, !PT ;  /* 0xffff000053418812 */ /* 0x040fe200078ec0ff */
[----:B------:R-:W-:Y:S01]  /*4450*/  @!P0 IMAD.U32 R66, R83, 0x10000, RZ ;  /* 0x0001000053428824 */ /* 0x000fe200078e00ff */
[--C-:B------:R-:W-:Y:S02]  /*4460*/  @!P0 SHF.R.U64 R46, R46, 0x10, R47.reuse ;  /* 0x000000102e2e8819 */ /* 0x100fe4000000122f */
[----:B------:R-:W-:Y:S02]  /*4470*/  @!P0 SHF.R.U32.HI R47, RZ, 0x10, R47 ;  /* 0x00000010ff2f8819 */ /* 0x000fe4000001162f */
[----:B------:R-:W-:Y:S01]  /*4480*/  @!P0 PRMT R45, R45, 0x5410, R46 ;  /* 0x000054102d2d8816 */ /* 0x000fe2000000002e */
[----:B------:R-:W-:Y:S01]  /*4490*/  @!P0 IMAD.U32 R46, R49, 0x10000, RZ ;  /* 0x00010000312e8824 */ /* 0x000fe200078e00ff */
[----:B------:R-:W-:Y:S01]  /*44a0*/  @!P0 PRMT R44, R44, 0x5410, R47 ;  /* 0x000054102c2c8816 */ /* 0x000fe2000000002f */
[----:B------:R-:W-:Y:S02]  /*44b0*/  @!P0 IMAD.U32 R47, R50, 0x10000, RZ ;  /* 0x00010000322f8824 */ /* 0x000fe400078e00ff */
[----:B------:R-:W-:Y:S01]  /*44c0*/  @!P0 FMUL.FTZ R4, R51, R46 ;  /* 0x0000002e33048220 */ /* 0x000fe20000410000 */
[----:B------:R-:W-:Y:S01]  /*44d0*/  @!P0 LOP3.LUT R51, R33, 0xffff0000, RZ, 0xc0, !PT ;  /* 0xffff000021338812 */ /* 0x000fe200078ec0ff */
[-C--:B------:R-:W-:Y:S01]  /*44e0*/  @!P0 FMUL.FTZ R2, R52, R47.reuse ;  /* 0x0000002f34028220 */ /* 0x080fe20000410000 */
[----:B------:R-:W-:Y:S01]  /*44f0*/  @!P0 LOP3.LUT R52, R32, 0xffff0000, RZ, 0xc0, !PT ;  /* 0xffff000020348812 */ /* 0x000fe200078ec0ff */
        /* <DEDUP_REMOVED lines=8> */
[-C--:B------:R-:W-:Y:S01]  /*4580*/  @!P0 FMUL.FTZ R3, R52, R47.reuse ;  /* 0x0000002f34038220 */ /* 0x080fe20000410000 */
[----:B------:R-:W-:Y:S01]  /*4590*/  @!P0 LOP3.LUT R50, R34, 0xffff0000, RZ, 0xc0, !PT ;  /* 0xffff000022328812 */ /* 0x000fe200078ec0ff */
[----:B------:R-:W-:Y:S01]  /*45a0*/  @!P0 FMUL.FTZ R179, R52, R54 ;  /* 0x0000003634b38220 */ /* 0x000fe20000410000 */
[----:B------:R-:W-:Y:S01]  /*45b0*/  @!P0 LOP3.LUT R46, R49, 0xffff0000, RZ, 0xc0, !PT ;  /* 0xffff0000312e8812 */ /* 0x000fe200078ec0ff */
[----:B------:R-:W-:Y:S02]  /*45c0*/  @!P0 FFMA.FTZ R3, R54, R56, R3 ;  /* 0x0000003836038223 */ /* 0x000fe40000010003 */
[----:B------:R-:W-:Y:S02]  /*45d0*/  @!P0 FFMA.FTZ R179, R56, R47, -R179 ;  /* 0x0000002f38b38223 */ /* 0x000fe400000108b3 */
[----:B------:R-:W-:Y:S02]  /*45e0*/  @!P0 IMAD.U32 R47, R34, 0x10000, RZ ;  /* 0x00010000222f8824 */ /* 0x000fe400078e00ff */
[----:B------:R-:W-:Y:S01]  /*45f0*/  @!P0 FMUL.FTZ R5, R51, R46 ;  /* 0x0000002e33058220 */ /* 0x000fe20000410000 */
[----:B------:R-:W-:Y:S01]  /*4600*/  @!P0 F2FP.BF16.PACK_AB R179, R179, R168 ;  /* 0x000000a8b3b3823e */ /* 0x000fe200000010ff */
[----:B------:R-:W-:Y:S01]  /*4610*/  @!P0 FFMA.FTZ R177, R55, R46, -R177 ;  /* 0x0000002e37b18223 */ /* 0x000fe200000108b1 */
[----:B------:R-:W-:Y:S01]  /*4620*/  @!P0 F2FP.BF16.PACK_AB R168, R3, R2 ;  /* 0x0000000203a8823e */ /* 0x000fe200000010ff */
[C---:B------:R-:W-:Y:S01]  /*4630*/  @!P0 IMAD.U32 R46, R45.reuse, 0x10000, RZ ;  /* 0x000100002d2e8824 */ /* 0x040fe200078e00ff */
[----:B------:R-:W-:Y:S01]  /*4640*/  @!P0 LOP3.LUT R45, R45, 0xffff0000, RZ, 0xc0, !PT ;  /* 0xffff00002d2d8812 */ /* 0x000fe200078ec0ff */
[----:B------:R-:W-:Y:S01]  /*4650*/  @!P0 FMUL.FTZ R178, R47, R60 ;  /* 0x0000003c2fb28220 */ /* 0x000fe20000410000 */
[----:B------:R-:W-:Y:S01]  /*4660*/  @!P0 F2FP.BF16.PACK_AB R170, R177, R170 ;  /* 0x000000aab1aa823e */ /* 0x000fe200000010ff */
[C---:B------:R-:W-:Y:S02]  /*4670*/  @!P0 FMUL.FTZ R183, R50.reuse, R62 ;  /* 0x0000003e32b78220 */ /* 0x040fe40000410000 */
[-C--:B------:R-:W-:Y:S01]  /*4680*/  @!P0 FMUL.FTZ R6, R47, R46.reuse ;  /* 0x0000002e2f068220 */ /* 0x080fe20000410000 */
[----:B------:R-:W-:Y:S01]  /*4690*/  @!P0 LOP3.LUT R47, R35, 0xffff0000, RZ, 0xc0, !PT ;  /* 0xffff0000232f8812 */ /* 0x000fe200078ec0ff */
        /* <DEDUP_REMOVED lines=9> */
[----:B------:R-:W-:Y:S02]  /*4730*/  @!P0 FFMA.FTZ R4, R57, R59, R4 ;  /* 0x0000003b39048223 */ /* 0x000fe40000010004 */
[----:B------:R-:W-:Y:S02]  /*4740*/  @!P0 FFMA.FTZ R5, R58, R55, R5 ;  /* 0x000000373a058223 */ /* 0x000fe40000010005 */
[-C--:B------:R-:W-:Y:S02]  /*4750*/  @!P0 FFMA.FTZ R176, R66, R45.reuse, -R176 ;  /* 0x0000002d42b08223 */ /* 0x080fe400000108b0 */
        /* <DEDUP_REMOVED lines=18> */
[----:B------:R-:W-:Y:S02]  /*4880*/  @!P0 IMAD.MOV.U32 R34, RZ, RZ, R176 ;  /* 0x000000ffff228224 */ /* 0x000fe400078e00b0 */
[----:B------:R-:W-:Y:S05]  /*4890*/  @!P0 IMAD.MOV.U32 R35, RZ, RZ, R183 ;  /* 0x000000ffff238224 */ /* 0x000fea00078e00b7 */
[----:B------:R1:W-:Y:S02]  /*48a0*/  @!P1 STG.E.128 [R172.64], R32 ;  /* 0x00000020ac009986 */ /* 0x0003e4000c101d06 */
.L_x_961:
[----:B------:R-:W-:Y:S05]  /*48b0*/  BSYNC B0 ;  /* 0x0000000000007941 */ /* 0x000fea0003800000 */
.L_x_960:
[----:B------:R-:W-:Y:S01]  /*48c0*/  ISETP.GE.AND P0, PT, R15, c[0x0][0x1d4], PT ;  /* 0x000075000f007a0c */ /* 0x000fe20003f06270 */
[----:B------:R-:W-:-:S12]  /*48d0*/  BSSY B0, `(.L_x_962) ;  /* 0x0000081000007945 */ /* 0x000fd80003800000 */
[----:B------:R-:W-:-:S05]  /*48e0*/  @P0 BRA `(.L_x_963) ;  /* 0x000007f000000947 */ /* 0x000fca0003800000 */
[----:B------:R-:W-:Y:S02]  /*48f0*/  SEL R63, R108, R171, !P6 ;  /* 0x000000ab6c3f7207 */ /* 0x000fe40007000000 */
[----:B------:R-:W-:Y:S02]  /*4900*/  IADD3 R65, P1, P0, R156, R167, R137 ;  /* 0x000000a79c417210 */ /* 0x000fe4000783e089 */
[----:B------:R-:W-:Y:S02]  /*4910*/  SHF.R.S32.HI R60, RZ, 0x1f, R63 ;  /* 0x0000001fff3c7819 */ /* 0x000fe4000001143f */
[----:B------:R-:W-:Y:S02]  /*4920*/  IADD3.X R62, R101, R166, R134, P1, P0 ;  /* 0x000000a6653e7210 */ /* 0x000fe40000fe0486 */
[----:B------:R-:W-:Y:S04]  /*4930*/  LEA.HI R63, R60, R63, RZ, 0x4 ;  /* 0x0000003f3c3f7211 */ /* 0x000fe800078f20ff */
[----:B------:R-:W-:Y:S04]  /*4940*/  LEA.HI.SX32 R68, R63, R138, 0x1c ;  /* 0x0000008a3f447211 */ /* 0x000fe800078fe2ff */
[----:B-1----:R-:W-:Y:S01]  /*4950*/  SHF.R.S32.HI R173, RZ, 0x1f, R68 ;  /* 0x0000001fffad7819 */ /* 0x002fe20000011444 */
        /* <DEDUP_REMOVED lines=21> */
[----:B------:R-:W2:Y:S09]  /*4ab0*/  LDS.128 R80, [R60+0xc100] ;  /* 0x00c100003c507984 */ /* 0x000eb20000000c00 */
[----:B------:R-:W-:Y:S02]  /*4ac0*/  @!P0 SHF.R.U64 R49, R78, 0x10, R79 ;  /* 0x000000104e318819 */ /* 0x000fe4000000124f */
[----:B------:R-:W-:Y:S02]  /*4ad0*/  @!P0 SHF.R.U64 R45, R36, 0x10, R37 ;  /* 0x00000010242d8819 */ /* 0x000fe40000001225 */
[----:B------:R-:W-:Y:S02]  /*4ae0*/  @!P0 PRMT R86, R86, 0x5410, R49 ;  /* 0x0000541056568816 */ /* 0x000fe40000000031 */
[----:B------:R-:W-:Y:S02]  /*4af0*/  @!P0 SHF.R.U32.HI R36, RZ, 0x10, R37 ;  /* 0x00000010ff248819 */ /* 0x000fe40000011625 */
[--C-:B------:R-:W-:Y:S01]  /*4b00*/  @!P0 SHF.R.U64 R37, R38, 0x10, R39.reuse ;  /* 0x0000001026258819 */ /* 0x100fe20000001227 */
[C---:B------:R-:W-:Y:S01]  /*4b10*/  @!P0 IMAD.U32 R55, R86.reuse, 0x10000, RZ ;  /* 0x0001000056378824 */ /* 0x040fe200078e00ff */
[----:B------:R-:W-:Y:S02]  /*4b20*/  @!P0 SHF.R.U32.HI R38, RZ, 0x10, R39 ;  /* 0x00000010ff268819 */ /* 0x000fe40000011627 */
[----:B------:R-:W-:Y:S02]  /*4b30*/  @!P0 LOP3.LUT R54, R86, 0xffff0000, RZ, 0xc0, !PT ;  /* 0xffff000056368812 */ /* 0x000fe400078ec0ff */
[----:B------:R-:W-:Y:S02]  /*4b40*/  @!P0 PRMT R43, R43, 0x5410, R38 ;  /* 0x000054102b2b8816 */ /* 0x000fe40000000026 */
[----:B------:R-:W-:Y:S02]  /*4b50*/  @!P0 SHF.R.U64 R47, R76, 0x10, R77 ;  /* 0x000000104c2f8819 */ /* 0x000fe4000000124d */
[----:B------:R-:W-:Y:S01]  /*4b60*/  @!P0 PRMT R42, R42, 0x5410, R45 ;  /* 0x000054102a2a8816 */ /* 0x000fe2000000002d */
[C---:B-1----:R-:W-:Y:S01]  /*4b70*/  @!P0 IMAD.U32 R38, R32.reuse, 0x10000, RZ ;  /* 0x0001000020268824 */ /* 0x042fe200078e00ff */
[----:B------:R-:W-:Y:S02]  /*4b80*/  @!P0 LOP3.LUT R39, R32, 0xffff0000, RZ, 0xc0, !PT ;  /* 0xffff000020278812 */ /* 0x000fe400078ec0ff */
[----:B------:R-:W-:Y:S02]  /*4b90*/  @!P0 PRMT R88, R88, 0x5410, R47 ;  /* 0x0000541058588816 */ /* 0x000fe4000000002f */
[----:B------:R-:W-:Y:S02]  /*4ba0*/  @!P0 PRMT R41, R41, 0x5410, R36 ;  /* 0x0000541029298816 */ /* 0x000fe40000000024 */
[C---:B------:R-:W-:Y:S01]  /*4bb0*/  @!P0 LOP3.LUT R46, R88.reuse, 0xffff0000, RZ, 0xc0, !PT ;  /* 0xffff0000582e8812 */ /* 0x040fe200078ec0ff */
[----:B------:R-:W-:Y:S01]  /*4bc0*/  @!P0 IMAD.U32 R47, R88, 0x10000, RZ ;  /* 0x00010000582f8824 */ /* 0x000fe200078e00ff */
[----:B------:R-:W-:Y:S01]  /*4bd0*/  @!P0 LOP3.LUT R36, R42, 0xffff0000, RZ, 0xc0, !PT ;  /* 0xffff00002a248812 */ /* 0x000fe200078ec0ff */
[C---:B--2---:R-:W-:Y:S01]  /*4be0*/  @!P0 IMAD.U32 R44, R80.reuse, 0x10000, RZ ;  /* 0x00010000502c8824 */ /* 0x044fe200078e00ff */
[----:B------:R-:W-:Y:S01]  /*4bf0*/  @!P0 LOP3.LUT R49, R80, 0xffff0000, RZ, 0xc0, !PT ;  /* 0xffff000050318812 */ /* 0x000fe200078ec0ff */
[----:B------:R-:W-:Y:S01]  /*4c00*/  @!P0 FMUL.FTZ R173, R39, R46 ;  /* 0x0000002e27ad8220 */ /* 0x000fe20000410000 */
[----:B------:R-:W-:Y:S01]  /*4c10*/  @!P0 LOP3.LUT R51, R81, 0xffff0000, RZ, 0xc0, !PT ;  /* 0xffff000051338812 */ /* 0x000fe200078ec0ff */
[-C--:B------:R-:W-:Y:S01]  /*4c20*/  @!P0 FMUL.FTZ R3, R39, R36.reuse ;  /* 0x0000002427038220 */ /* 0x080fe20000410000 */
[----:B------:R-:W-:Y:S01]  /*4c30*/  @!P0 LOP3.LUT R39, R33, 0xffff0000, RZ, 0xc0, !PT ;  /* 0xffff000021278812 */ /* 0x000fe200078ec0ff */
[----:B------:R-:W-:Y:S01]  /*4c40*/  @!P0 FMUL.FTZ R60, R38, R47 ;  /* 0x0000002f263c8220 */ /* 0x000fe20000410000 */
[C---:B------:R-:W-:Y:S01]  /*4c50*/  @!P0 LOP3.LUT R57, R82.reuse, 0xffff0000, RZ, 0xc0, !PT ;  /* 0xffff000052398812 */ /* 0x040fe200078ec0ff */
[----:B------:R-:W-:Y:S01]  /*4c60*/  @!P0 FFMA.FTZ R173, R49, R36, -R173 ;  /* 0x0000002431ad8223 */ /* 0x000fe200000108ad */
[----:B------:R-:W-:Y:S01]  /*4c70*/  @!P0 LOP3.LUT R61, R83, 0xffff0000, RZ, 0xc0, !PT ;  /* 0xffff0000533d8812 */ /* 0x000fe200078ec0ff */
[----:B------:R-:W-:Y:S01]  /*4c80*/  @!P0 IMAD.U32 R52, R82, 0x10000, RZ ;  /* 0x0001000052348824 */ /* 0x000fe200078e00ff */
[----:B------:R-:W-:Y:S01]  /*4c90*/  @!P0 LOP3.LUT R36, R41, 0xffff0000, RZ, 0xc0, !PT ;  /* 0xffff000029248812 */ /* 0x000fe200078ec0ff */
[----:B------:R-:W-:Y:S01]  /*4ca0*/  @!P0 IMAD.U32 R56, R83, 0x10000, RZ ;  /* 0x0001000053388824 */ /* 0x000fe200078e00ff */
[----:B------:R-:W-:Y:S01]  /*4cb0*/  @!P0 PRMT R48, R48, 0x5410, R37 ;  /* 0x0000541030308816 */ /* 0x000fe20000000025 */
[----:B------:R-:W-:Y:S01]  /*4cc0*/  @!P0 IMAD.U32 R37, R42, 0x10000, RZ ;  /* 0x000100002a258824 */ /* 0x000fe200078e00ff */
[----:B------:R-:W-:Y:S01]  /*4cd0*/  @!P0 SHF.R.U32.HI R76, RZ, 0x10, R77 ;  /* 0x00000010ff4c8819 */ /* 0x000fe2000001164d */
[----:B------:R-:W-:Y:S01]  /*4ce0*/  @!P0 FMUL.FTZ R5, R39, R36 ;  /* 0x0000002427058220 */ /* 0x000fe20000410000 */
[----:B------:R-:W-:Y:S01]  /*4cf0*/  @!P0 SHF.R.U32.HI R78, RZ, 0x10, R79 ;  /* 0x00000010ff4e8819 */ /* 0x000fe2000001164f */
[-C--:B------:R-:W-:Y:S01]  /*4d00*/  @!P0 FMUL.FTZ R2, R38, R37.reuse ;  /* 0x0000002526028220 */ /* 0x080fe20000410000 */
[----:B------:R-:W-:Y:S01]  /*4d10*/  @!P0 PRMT R87, R87, 0x5410, R76 ;  /* 0x0000541057578816 */ /* 0x000fe2000000004c */
[----:B------:R-:W-:Y:S01]  /*4d20*/  @!P0 IMAD.U32 R38, R33, 0x10000, RZ ;  /* 0x0001000021268824 */ /* 0x000fe200078e00ff */
[----:B------:R-:W-:Y:S01]  /*4d30*/  @!P0 PRMT R85, R85, 0x5410, R78 ;  /* 0x0000541055558816 */ /* 0x000fe2000000004e */
[----:B------:R-:W-:Y:S01]  /*4d40*/  @!P0 FFMA.FTZ R2, R47, R44, R2 ;  /* 0x0000002c2f028223 */ /* 0x000fe20000010002 */
[C---:B------:R-:W-:Y:S01]  /*4d50*/  @!P0 LOP3.LUT R50, R87.reuse, 0xffff0000, RZ, 0xc0, !PT ;  /* 0xffff000057328812 */ /* 0x040fe200078ec0ff */
[----:B------:R-:W-:Y:S01]  /*4d60*/  @!P0 IMAD.U32 R47, R87, 0x10000, RZ ;  /* 0x00010000572f8824 */ /* 0x000fe200078e00ff */
[----:B------:R-:W-:Y:S01]  /*4d70*/  @!P0 LOP3.LUT R58, R85, 0xffff0000, RZ, 0xc0, !PT ;  /* 0xffff0000553a8812 */ /* 0x000fe200078ec0ff */
[----:B------:R-:W-:Y:S02]  /*4d80*/  @!P0 FFMA.FTZ R60, R44, R37, -R60 ;  /* 0x000000252c3c8223 */ /* 0x000fe4000001083c */
[----:B------:R-:W-:Y:S01]  /*4d90*/  @!P0 FMUL.FTZ R175, R39, R50 ;  /* 0x0000003227af8220 */ /* 0x000fe20000410000 */
[----:B------:R-:W-:Y:S01]  /*4da0*/  @!P0 LOP3.LUT R39, R34, 0xffff0000, RZ, 0xc0, !PT ;  /* 0xffff000022278812 */ /* 0x000fe200078ec0ff */
[----:B------:R-:W-:Y:S01]  /*4db0*/  @!P0 IMAD.U32 R37, R41, 0x10000, RZ ;  /* 0x0001000029258824 */ /* 0x000fe200078e00ff */
[----:B------:R-:W-:Y:S01]  /*4dc0*/  @!P0 F2FP.BF16.PACK_AB R60, R173, R60 ;  /* 0x0000003cad3c823e */ /* 0x000fe200000010ff */
[----:B------:R-:W-:Y:S02]  /*4dd0*/  @!P0 IMAD.U32 R44, R81, 0x10000, RZ ;  /* 0x00010000512c8824 */ /* 0x000fe400078e00ff */
[----:B------:R-:W-:Y:S02]  /*4de0*/  @!P0 FMUL.FTZ R66, R38, R47 ;  /* 0x0000002f26428220 */ /* 0x000fe40000410000 */
[----:B------:R-:W-:Y:S01]  /*4df0*/  @!P0 FFMA.FTZ R175, R51, R36, -R175 ;  /* 0x0000002433af8223 */ /* 0x000fe200000108af */
[----:B------:R-:W-:Y:S01]  /*4e00*/  @!P0 LOP3.LUT R36, R48, 0xffff0000, RZ, 0xc0, !PT ;  /* 0xffff000030248812 */ /* 0x000fe200078ec0ff */
[-C--:B------:R-:W-:Y:S01]  /*4e10*/  @!P0 FMUL.FTZ R4, R38, R37.reuse ;  /* 0x0000002526048220 */ /* 0x080fe20000410000 */
[----:B------:R-:W-:Y:S01]  /*4e20*/  @!P0 SHF.L.U32 R38, R34, 0x10, RZ ;  /* 0x0000001022268819 */ /* 0x000fe200000006ff */
[----:B------:R-:W-:Y:S02]  /*4e30*/  @!P0 FFMA.FTZ R66, R44, R37, -R66 ;  /* 0x000000252c428223 */ /* 0x000fe40000010842 */
[----:B------:R-:W-:Y:S02]  /*4e40*/  @!P0 IMAD.U32 R37, R48, 0x10000, RZ ;  /* 0x0001000030258824 */ /* 0x000fe400078e00ff */
[----:B------:R-:W-:Y:S01]  /*4e50*/  @!P0 FMUL.FTZ R179, R39, R54 ;  /* 0x0000003627b38220 */ /* 0x000fe20000410000 */
[----:B------:R-:W-:Y:S01]  /*4e60*/  @!P0 F2FP.BF16.PACK_AB R175, R175, R66 ;  /* 0x00000042afaf823e */ /* 0x000fe200000010ff */
[-C--:B------:R-:W-:Y:S01]  /*4e70*/  @!P0 FMUL.FTZ R7, R39, R36.reuse ;  /* 0x0000002427078220 */ /* 0x080fe20000410000 */
[----:B------:R-:W-:Y:S01]  /*4e80*/  @!P0 LOP3.LUT R39, R35, 0xffff0000, RZ, 0xc0, !PT ;  /* 0xffff000023278812 */ /* 0x000fe200078ec0ff */
[C---:B------:R-:W-:Y:S01]  /*4e90*/  @!P0 FMUL.FTZ R168, R38.reuse, R55 ;  /* 0x0000003726a88220 */ /* 0x040fe20000410000 */
[----:B------:R-:W-:Y:S01]  /*4ea0*/  @!P0 MOV R81, R175 ;  /* 0x000000af00518202 */ /* 0x000fe20000000f00 */
[-C--:B------:R-:W-:Y:S02]  /*4eb0*/  @!P0 FMUL.FTZ R6, R38, R37.reuse ;  /* 0x0000002526068220 */ /* 0x080fe40000410000 */
[----:B------:R-:W-:Y:S02]  /*4ec0*/  @!P0 IMAD.U32 R59, R85, 0x10000, RZ ;  /* 0x00010000553b8824 */ /* 0x000fe400078e00ff */
[----:B------:R-:W-:Y:S02]  /*4ed0*/  @!P0 IMAD.U32 R38, R35, 0x10000, RZ ;  /* 0x0001000023268824 */ /* 0x000fe400078e00ff */
[----:B------:R-:W-:Y:S01]  /*4ee0*/  @!P0 FFMA.FTZ R179, R57, R36, -R179 ;  /* 0x0000002439b38223 */ /* 0x000fe200000108b3 */
[C---:B------:R-:W-:Y:S01]  /*4ef0*/  @!P0 LOP3.LUT R36, R43.reuse, 0xffff0000, RZ, 0xc0, !PT ;  /* 0xffff00002b248812 */ /* 0x040fe200078ec0ff */
[----:B------:R-:W-:Y:S02]  /*4f00*/  @!P0 FFMA.FTZ R168, R52, R37, -R168 ;  /* 0x0000002534a88223 */ /* 0x000fe400000108a8 */
[----:B------:R-:W-:Y:S02]  /*4f10*/  @!P0 IMAD.U32 R37, R43, 0x10000, RZ ;  /* 0x000100002b258824 */ /* 0x000fe400078e00ff */
[----:B------:R-:W-:Y:S01]  /*4f20*/  @!P0 FMUL.FTZ R68, R38, R59 ;  /* 0x0000003b26448220 */ /* 0x000fe20000410000 */
[----:B------:R-:W-:Y:S01]  /*4f30*/  @!P0 F2FP.BF16.PACK_AB R168, R179, R168 ;  /* 0x000000a8b3a8823e */ /* 0x000fe200000010ff */
[----:B------:R-:W-:Y:S02]  /*4f40*/  @!P0 FMUL.FTZ R177, R39, R58 ;  /* 0x0000003a27b18220 */ /* 0x000fe40000410000 */
[----:B------:R-:W-:Y:S02]  /*4f50*/  @!P0 FFMA.FTZ R3, R46, R49, R3 ;  /* 0x000000312e038223 */ /* 0x000fe40000010003 */
[----:B------:R-:W-:Y:S02]  /*4f60*/  @!P0 FFMA.FTZ R4, R47, R44, R4 ;  /* 0x0000002c2f048223 */ /* 0x000fe40000010004 */
[----:B------:R-:W-:Y:S01]  /*4f70*/  @!P0 FFMA.FTZ R68, R56, R37, -R68 ;  /* 0x0000002538448223 */ /* 0x000fe20000010844 */
[----:B------:R-:W-:Y:S01]  /*4f80*/  @!P0 F2FP.BF16.PACK_AB R66, R3, R2 ;  /* 0x000000020342823e */ /* 0x000fe200000010ff */
[----:B------:R-:W-:Y:S02]  /*4f90*/  @!P0 FFMA.FTZ R177, R61, R36, -R177 ;  /* 0x000000243db18223 */ /* 0x000fe400000108b1 */
[----:B------:R-:W-:Y:S02]  /*4fa0*/  @!P0 FFMA.FTZ R5, R50, R51, R5 ;  /* 0x0000003332058223 */ /* 0x000fe40000010005 */
[----:B------:R-:W-:Y:S01]  /*4fb0*/  @!P0 FMUL.FTZ R8, R38, R37 ;  /* 0x0000002526088220 */ /* 0x000fe20000410000 */
[----:B------:R-:W-:Y:S01]  /*4fc0*/  @!P0 F2FP.BF16.PACK_AB R177, R177, R68 ;  /* 0x00000044b1b1823e */ /* 0x000fe200000010ff */
[----:B------:R-:W-:Y:S01]  /*4fd0*/  @!P0 FFMA.FTZ R6, R55, R52, R6 ;  /* 0x0000003437068223 */ /* 0x000fe20000010006 */
[----:B------:R-:W-:Y:S01]  /*4fe0*/  @!P0 F2FP.BF16.PACK_AB R173, R5, R4 ;  /* 0x0000000405ad823e */ /* 0x000fe200000010ff */
[----:B------:R-:W-:Y:S02]  /*4ff0*/  @!P0 FMUL.FTZ R9, R39, R36 ;  /* 0x0000002427098220 */ /* 0x000fe40000410000 */
[----:B------:R-:W-:Y:S02]  /*5000*/  @!P0 FFMA.FTZ R7, R54, R57, R7 ;  /* 0x0000003936078223 */ /* 0x000fe40000010007 */
        /* <DEDUP_REMOVED lines=13> */
.L_x_963:
[----:B------:R-:W-:Y:S05]  /*50e0*/  BSYNC B0 ;  /* 0x0000000000007941 */ /* 0x000fea0003800000 */
.L_x_962:
[----:B------:R-:W-:-:S13]  /*50f0*/  ISETP.GE.AND P0, PT, R14, c[0x0][0x1d4], PT ;  /* 0x000075000e007a0c */ /* 0x000fda0003f06270 */
[----:B------:R-:W-:-:S05]  /*5100*/  @P0 BRA `(.L_x_947) ;  /* 0x0000098000000947 */ /* 0x000fca0003800000 */
[----:B------:R-:W-:Y:S02]  /*5110*/  ISETP.NE.AND P2, PT, R125, RZ, PT ;  /* 0x000000ff7d00720c */ /* 0x000fe40003f45270 */
[----:B------:R-:W-:Y:S02]  /*5120*/  IADD3 R55, P1, P0, R156, R167, R133 ;  /* 0x000000a79c377210 */ /* 0x000fe4000783e085 */
[----:B------:R-:W-:Y:S02]  /*5130*/  SEL R171, R108, R171, !P2 ;  /* 0x000000ab6cab7207 */ /* 0x000fe40005000000 */
[----:B------:R-:W-:Y:S02]  /*5140*/  IADD3.X R54, R101, R166, R132, P1, P0 ;  /* 0x000000a665367210 */ /* 0x000fe40000fe0484 */
[C---:B------:R-:W-:Y:S04]  /*5150*/  LEA R60, P0, R55.reuse, c[0x0][0x1c8], 0x1 ;  /* 0x00007200373c7a11 */ /* 0x040fe800078008ff */
[----:B------:R-:W-:Y:S02]  /*5160*/  LEA.HI.X R61, R55, c[0x0][0x1cc], R54, 0x1, P0 ;  /* 0x00007300373d7a11 */ /* 0x000fe400000f0c36 */
[----:B------:R-:W-:Y:S02]  /*5170*/  SHF.R.S32.HI R54, RZ, 0x1f, R171 ;  /* 0x0000001fff367819 */ /* 0x000fe400000114ab */
[----:B------:R-:W-:Y:S02]  /*5180*/  ISETP.GE.AND P0, PT, R14, c[0x0][0x27c], PT ;  /* 0x00009f000e007a0c */ /* 0x000fe40003f06270 */
[----:B------:R-:W-:Y:S04]  /*5190*/  LEA.HI R54, R54, R171, RZ, 0x4 ;  /* 0x000000ab36367211 */ /* 0x000fe800078f20ff */
[----:B-1----:R-:W-:Y:S04]  /*51a0*/  LEA.HI.SX32 R62, R54, R135, 0x1c ;  /* 0x00000087363e7211 */ /* 0x002fe800078fe2ff */
[----:B------:R-:W-:Y:S01]  /*51b0*/  SHF.R.S32.HI R63, RZ, 0x1f, R62 ;  /* 0x0000001fff3f7819 */ /* 0x000fe2000001143e */
[----:B------:R-:W-:Y:S02]  /*51c0*/  IMAD.SHL.U32 R54, R62, 0x8, RZ ;  /* 0x000000083e367824 */ /* 0x000fe400078e00ff */
[----:B------:R-:W-:Y:S02]  /*51d0*/  @!P0 SHF.R.U64 R39, R72, 0x10, R73 ;  /* 0x0000001048278819 */ /* 0x000fe40000001249 */
[----:B------:R-:W-:Y:S02]  /*51e0*/  LEA.HI R63, R63, R62, RZ, 0x3 ;  /* 0x0000003e3f3f7211 */ /* 0x000fe400078f18ff */
[----:B------:R-:W-:Y:S02]  /*51f0*/  @!P0 PRMT R84, R84, 0x5410, R39 ;  /* 0x0000541054548816 */ /* 0x000fe40000000027 */
[----:B------:R-:W-:Y:S01]  /*5200*/  @!P0 SHF.R.U32.HI R41, RZ, 0x10, R75 ;  /* 0x00000010ff298819 */ /* 0x000fe2000001164b */
[----:B------:R-:W-:Y:S01]  /*5210*/  IMAD.SHL.U32 R63, R63, 0x200, RZ ;  /* 0x000002003f3f7824 */ /* 0x000fe200078e00ff */
[----:B------:R-:W-:Y:S01]  /*5220*/  LOP3.LUT R65, R123, 0x38, R54, 0xf8, !PT ;  /* 0x000000387b417812 */ /* 0x000fe200078ef836 */
[----:B------:R-:W-:Y:S01]  /*5230*/  @!P0 IMAD.U32 R38, R84, 0x10000, RZ ;  /* 0x0001000054268824 */ /* 0x000fe200078e00ff */
[----:B------:R-:W-:Y:S02]  /*5240*/  @!P0 PRMT R70, R70, 0x5410, R41 ;  /* 0x0000541046468816 */ /* 0x000fe40000000029 */
[----:B------:R-:W-:Y:S02]  /*5250*/  LOP3.LUT R62, R65, R122, RZ, 0x3c, !PT ;  /* 0x0000007a413e7212 */ /* 0x000fe400078e3cff */
[----:B------:R-:W-:Y:S01]  /*5260*/  LOP3.LUT R63, R63, 0x7ffff000, RZ, 0xc0, !PT ;  /* 0x7ffff0003f3f7812 */ /* 0x000fe200078ec0ff */
[----:B------:R-:W-:Y:S01]  /*5270*/  @!P0 IMAD.U32 R49, R70, 0x10000, RZ ;  /* 0x0001000046318824 */ /* 0x000fe200078e00ff */
[----:B------:R-:W-:Y:S02]  /*5280*/  @!P0 LOP3.LUT R42, R84, 0xffff0000, RZ, 0xc0, !PT ;  /* 0xffff0000542a8812 */ /* 0x000fe400078ec0ff */
[----:B------:R-:W-:Y:S02]  /*5290*/  IADD3 R62, R62, R63, R13 ;  /* 0x0000003f3e3e7210 */ /* 0x000fe40007ffe00d */
[----:B------:R-:W-:Y:S02]  /*52a0*/  @!P0 LOP3.LUT R50, R70, 0xffff0000, RZ, 0xc0, !PT ;  /* 0xffff000046328812 */ /* 0x000fe400078ec0ff */
[--C-:B------:R-:W-:Y:S01]  /*52b0*/  @!P0 SHF.R.U64 R37, R28, 0x10, R29.reuse ;  /* 0x000000101c258819 */ /* 0x100fe2000000121d */
[----:B------:R-:W-:Y:S01]  /*52c0*/  IMAD.IADD R62, R169, 0x1, R62 ;  /* 0x00000001a93e7824 */ /* 0x000fe200078e023e */
[----:B------:R-:W-:Y:S01]  /*52d0*/  @!P0 SHF.R.U32.HI R28, RZ, 0x10, R29 ;  /* 0x00000010ff1c8819 */ /* 0x000fe2000001161d */
[----:B------:R-:W-:Y:S01]  /*52e0*/  IMAD.IADD R169, R110, 0x1, R169 ;  /* 0x000000016ea97824 */ /* 0x000fe200078e02a9 */
[----:B------:R-:W-:Y:S01]  /*52f0*/  @!P0 PRMT R26, R26, 0x5410, R37 ;  /* 0x000054101a1a8816 */ /* 0x000fe20000000025 */
[----:B------:R-:W-:Y:S01]  /*5300*/  IMAD.SHL.U32 R64, R62, 0x2, RZ ;  /* 0x000000023e407824 */ /* 0x000fe200078e00ff */
[----:B------:R-:W-:Y:S01]  /*5310*/  @!P0 PRMT R21, R21, 0x5410, R28 ;  /* 0x0000541015158816 */ /* 0x000fe2000000001c */
[----:B------:R-:W-:Y:S01]  /*5320*/  IMAD.SHL.U32 R55, R169, 0x2, RZ ;  /* 0x00000002a9377824 */ /* 0x000fe200078e00ff */
[--C-:B------:R-:W-:Y:S01]  /*5330*/  @!P0 SHF.R.U32.HI R36, RZ, 0x10, R31.reuse ;  /* 0x00000010ff248819 */ /* 0x100fe2000001161f */
[C---:B------:R-:W-:Y:S01]  /*5340*/  @!P0 IMAD.U32 R28, R26.reuse, 0x10000, RZ ;  /* 0x000100001a1c8824 */ /* 0x040fe200078e00ff */
[----:B------:R-:W-:Y:S01]  /*5350*/  LDS.128 R32, [R64+0xc100] ;  /* 0x00c1000040207984 */ /* 0x000fe20000000c00 */
[----:B------:R-:W-:Y:S02]  /*5360*/  @!P0 LOP3.LUT R26, R26, 0xffff0000, RZ, 0xc0, !PT ;  /* 0xffff00001a1a8812 */ /* 0x000fe400078ec0ff */
[----:B------:R-:W-:Y:S02]  /*5370*/  @!P0 PRMT R27, R27, 0x5410, R36 ;  /* 0x000054101b1b8816 */ /* 0x000fe40000000024 */
[----:B------:R-:W-:Y:S02]  /*5380*/  @!P0 SHF.R.U64 R31, R30, 0x10, R31 ;  /* 0x000000101e1f8819 */ /* 0x000fe4000000121f */
[----:B------:R-:W-:Y:S01]  /*5390*/  @!P0 SHF.R.U32.HI R72, RZ, 0x10, R73 ;  /* 0x00000010ff488819 */ /* 0x000fe20000011649 */
[----:B------:R-:W1:Y:S01]  /*53a0*/  LDS.128 R56, [R55+0xc100] ;  /* 0x00c1000037387984 */ /* 0x000e620000000c00 */
[----:B------:R-:W-:Y:S02]  /*53b0*/  @!P0 PRMT R40, R40, 0x5410, R31 ;  /* 0x0000541028288816 */ /* 0x000fe4000000001f */
[----:B------:R-:W-:Y:S02]  /*53c0*/  @!P0 PRMT R71, R71, 0x5410, R72 ;  /* 0x0000541047478816 */ /* 0x000fe40000000048 */
[----:B------:R-:W-:Y:S02]  /*53d0*/  @!P0 SHF.R.U64 R74, R74, 0x10, R75 ;  /* 0x000000104a4a8819 */ /* 0x000fe4000000124b */
[----:B------:R-:W-:Y:S02]  /*53e0*/  @!P0 LOP3.LUT R43, R71, 0xffff0000, RZ, 0xc0, !PT ;  /* 0xffff0000472b8812 */ /* 0x000fe400078ec0ff */
[----:B------:R-:W-:Y:S04]  /*53f0*/  @!P0 PRMT R69, R69, 0x5410, R74 ;  /* 0x0000541045458816 */ /* 0x000fe8000000004a */
[C---:B------:R-:W-:Y:S01]  /*5400*/  @!P0 LOP3.LUT R46, R69.reuse, 0xffff0000, RZ, 0xc0, !PT ;  /* 0xffff0000452e8812 */ /* 0x040fe200078ec0ff */
[----:B------:R-:W-:Y:S02]  /*5410*/  @!P0 IMAD.U32 R45, R69, 0x10000, RZ ;  /* 0x00010000452d8824 */ /* 0x000fe400078e00ff */
[C---:B-1----:R-:W-:Y:S01]  /*5420*/  @!P0 IMAD.U32 R39, R56.reuse, 0x10000, RZ ;  /* 0x0001000038278824 */ /* 0x042fe200078e00ff */
[----:B------:R-:W-:Y:S01]  /*5430*/  @!P0 LOP3.LUT R41, R56, 0xffff0000, RZ, 0xc0, !PT ;  /* 0xffff000038298812 */ /* 0x000fe200078ec0ff */
[----:B------:R-:W-:Y:S01]  /*5440*/  @!P0 IMAD.U32 R51, R59, 0x10000, RZ ;  /* 0x000100003b338824 */ /* 0x000fe200078e00ff */
[----:B------:R-:W-:Y:S01]  /*5450*/  @!P0 LOP3.LUT R44, R57, 0xffff0000, RZ, 0xc0, !PT ;  /* 0xffff0000392c8812 */ /* 0x000fe200078ec0ff */
[C---:B------:R-:W-:Y:S01]  /*5460*/  @!P0 IMAD.U32 R47, R58.reuse, 0x10000, RZ ;  /* 0x000100003a2f8824 */ /* 0x040fe200078e00ff */
[----:B------:R-:W-:Y:S02]  /*5470*/  @!P0 LOP3.LUT R52, R59, 0xffff0000, RZ, 0xc0, !PT ;  /* 0xffff00003b348812 */ /* 0x000fe400078ec0ff */
[----:B------:R-:W-:Y:S02]  /*5480*/  @!P0 LOP3.LUT R48, R58, 0xffff0000, RZ, 0xc0, !PT ;  /* 0xffff00003a308812 */ /* 0x000fe400078ec0ff */
[C---:B------:R-:W-:Y:S02]  /*5490*/  @!P0 SHF.L.U32 R31, R32.reuse, 0x10, RZ ;  /* 0x00000010201f8819 */ /* 0x040fe400000006ff */
[----:B------:R-:W-:Y:S03]  /*54a0*/  @!P0 LOP3.LUT R29, R32, 0xffff0000, RZ, 0xc0, !PT ;  /* 0xffff0000201d8812 */ /* 0x000fe600078ec0ff */
[C---:B------:R-:W-:Y:S02]  /*54b0*/  @!P0 FMUL.FTZ R55, R31.reuse, R38 ;  /* 0x000000261f378220 */ /* 0x040fe40000410000 */
[----:B------:R-:W-:Y:S02]  /*54c0*/  @!P0 FMUL.FTZ R2, R31, R28 ;  /* 0x0000001c1f028220 */ /* 0x000fe40000410000 */
[----:B------:R-:W-:Y:S02]  /*54d0*/  @!P0 FMUL.FTZ R62, R29, R42 ;  /* 0x0000002a1d3e8220 */ /* 0x000fe40000410000 */
[----:B------:R-:W-:Y:S01]  /*54e0*/  @!P0 FFMA.FTZ R55, R39, R28, -R55 ;  /* 0x0000001c27378223 */ /* 0x000fe20000010837 */
[----:B------:R-:W-:Y:S01]  /*54f0*/  @!P0 LOP3.LUT R28, R33, 0xffff0000, RZ, 0xc0, !PT ;  /* 0xffff0000211c8812 */ /* 0x000fe200078ec0ff */
[-C--:B------:R-:W-:Y:S02]  /*5500*/  @!P0 FMUL.FTZ R3, R29, R26.reuse ;  /* 0x0000001a1d038220 */ /* 0x080fe40000410000 */
[----:B------:R-:W-:Y:S02]  /*5510*/  @!P0 FFMA.FTZ R62, R41, R26, -R62 ;  /* 0x0000001a293e8223 */ /* 0x000fe4000001083e */
[C---:B------:R-:W-:Y:S01]  /*5520*/  @!P0 IMAD.U32 R26, R21.reuse, 0x10000, RZ ;  /* 0x00010000151a8824 */ /* 0x040fe200078e00ff */
[----:B------:R-:W-:Y:S01]  /*5530*/  @!P0 LOP3.LUT R21, R21, 0xffff0000, RZ, 0xc0, !PT ;  /* 0xffff000015158812 */ /* 0x000fe200078ec0ff */
[----:B------:R-:W-:Y:S01]  /*5540*/  @!P0 FMUL.FTZ R64, R28, R43 ;  /* 0x0000002b1c408220 */ /* 0x000fe20000410000 */
[----:B------:R-:W-:Y:S01]  /*5550*/  @!P0 F2FP.BF16.PACK_AB R55, R62, R55 ;  /* 0x000000373e37823e */ /* 0x000fe200000010ff */
[----:B------:R-:W-:Y:S01]  /*5560*/  @!P0 FFMA.FTZ R2, R38, R39, R2 ;  /* 0x0000002726028223 */ /* 0x000fe20000010002 */
[----:B------:R-:W-:Y:S01]  /*5570*/  @!P0 SHF.L.U32 R39, R57, 0x10, RZ ;  /* 0x0000001039278819 */ /* 0x000fe200000006ff */
[----:B------:R-:W-:Y:S02]  /*5580*/  @!P0 IMAD.U32 R38, R71, 0x10000, RZ ;  /* 0x0001000047268824 */ /* 0x000fe400078e00ff */
[----:B------:R-:W-:Y:S02]  /*5590*/  @!P0 IMAD.U32 R29, R33, 0x10000, RZ ;  /* 0x00010000211d8824 */ /* 0x000fe400078e00ff */
[-C--:B------:R-:W-:Y:S01]  /*55a0*/  @!P0 FMUL.FTZ R5, R28, R21.reuse ;  /* 0x000000151c058220 */ /* 0x080fe20000410000 */
[----:B------:R-:W-:Y:S01]  /*55b0*/  @!P0 LOP3.LUT R28, R35, 0xffff0000, RZ, 0xc0, !PT ;  /* 0xffff0000231c8812 */ /* 0x000fe200078ec0ff */
[----:B------:R-:W-:Y:S01]  /*55c0*/  @!P0 FFMA.FTZ R64, R44, R21, -R64 ;  /* 0x000000152c408223 */ /* 0x000fe20000010840 */
[----:B------:R-:W-:Y:S01]  /*55d0*/  @!P0 LOP3.LUT R21, R27, 0xffff0000, RZ, 0xc0, !PT ;  /* 0xffff00001b158812 */ /* 0x000fe200078ec0ff */
[C---:B------:R-:W-:Y:S02]  /*55e0*/  @!P0 FMUL.FTZ R63, R29.reuse, R38 ;  /* 0x000000261d3f8220 */ /* 0x040fe40000410000 */
[-C--:B------:R-:W-:Y:S02]  /*55f0*/  @!P0 FMUL.FTZ R4, R29, R26.reuse ;  /* 0x0000001a1d048220 */ /* 0x080fe40000410000 */
[----:B------:R-:W-:Y:S02]  /*5600*/  @!P0 IMAD.U32 R29, R35, 0x10000, RZ ;  /* 0x00010000231d8824 */ /* 0x000fe400078e00ff */
[----:B------:R-:W-:Y:S02]  /*5610*/  @!P0 FFMA.FTZ R63, R39, R26, -R63 ;  /* 0x0000001a273f8223 */ /* 0x000fe4000001083f */
[----:B------:R-:W-:Y:S01]  /*5620*/  @!P0 IMAD.U32 R26, R27, 0x10000, RZ ;  /* 0x000100001b1a8824 */ /* 0x000fe200078e00ff */
[----:B------:R-:W-:Y:S01]  /*5630*/  @!P0 SHF.L.U32 R27, R34, 0x10, RZ ;  /* 0x00000010221b8819 */ /* 0x000fe200000006ff */
[----:B------:R-:W-:Y:S01]  /*5640*/  @!P0 FMUL.FTZ R68, R28, R50 ;  /* 0x000000321c448220 */ /* 0x000fe20000410000 */
[----:B------:R-:W-:Y:S01]  /*5650*/  @!P0 F2FP.BF16.PACK_AB R64, R64, R63 ;  /* 0x0000003f4040823e */ /* 0x000fe200000010ff */
[----:B------:R-:W-:Y:S01]  /*5660*/  @!P0 FMUL.FTZ R9, R28, R21 ;  /* 0x000000151c098220 */ /* 0x000fe20000410000 */
[----:B------:R-:W-:Y:S01]  /*5670*/  @!P0 LOP3.LUT R28, R34, 0xffff0000, RZ, 0xc0, !PT ;  /* 0xffff0000221c8812 */ /* 0x000fe200078ec0ff */
[C---:B------:R-:W-:Y:S02]  /*5680*/  @!P0 FMUL.FTZ R65, R29.reuse, R49 ;  /* 0x000000311d418220 */ /* 0x040fe40000410000 */
[----:B------:R-:W-:Y:S01]  /*5690*/  @!P0 FFMA.FTZ R68, R52, R21, -R68 ;  /* 0x0000001534448223 */ /* 0x000fe20000010844 */
[C---:B------:R-:W-:Y:S01]  /*56a0*/  @!P0 LOP3.LUT R21, R40.reuse, 0xffff0000, RZ, 0xc0, !PT ;  /* 0xffff000028158812 */ /* 0x040fe200078ec0ff */
[-C--:B------:R-:W-:Y:S02]  /*56b0*/  @!P0 FMUL.FTZ R8, R29, R26.reuse ;  /* 0x0000001a1d088220 */ /* 0x080fe40000410000 */
[----:B------:R-:W-:Y:S02]  /*56c0*/  @!P0 FFMA.FTZ R65, R51, R26, -R65 ;  /* 0x0000001a33418223 */ /* 0x000fe40000010841 */
[----:B------:R-:W-:Y:S02]  /*56d0*/  @!P0 IMAD.U32 R26, R40, 0x10000, RZ ;  /* 0x00010000281a8824 */ /* 0x000fe400078e00ff */
[C---:B------:R-:W-:Y:S01]  /*56e0*/  @!P0 FMUL.FTZ R66, R27.reuse, R45 ;  /* 0x0000002d1b428220 */ /* 0x040fe20000410000 */
[----:B------:R-:W-:Y:S01]  /*56f0*/  @!P0 F2FP.BF16.PACK_AB R65, R68, R65 ;  /* 0x000000414441823e */ /* 0x000fe200000010ff */
[----:B------:R-:W-:Y:S02]  /*5700*/  @!P0 FMUL.FTZ R77, R28, R46 ;  /* 0x0000002e1c4d8220 */ /* 0x000fe40000410000 */
[----:B------:R-:W-:Y:S01]  /*5710*/  @!P0 FFMA.FTZ R3, R42, R41, R3 ;  /* 0x000000292a038223 */ /* 0x000fe20000010003 */
[----:B------:R-:W-:Y:S01]  /*5720*/  @!P0 MOV R59, R65 ;  /* 0x00000041003b8202 */ /* 0x000fe20000000f00 */
[-C--:B------:R-:W-:Y:S02]  /*5730*/  @!P0 FMUL.FTZ R6, R27, R26.reuse ;  /* 0x0000001a1b068220 */ /* 0x080fe40000410000 */
[----:B------:R-:W-:Y:S01]  /*5740*/  @!P0 FFMA.FTZ R66, R47, R26, -R66 ;  /* 0x0000001a2f428223 */ /* 0x000fe20000010842 */
[----:B------:R-:W-:Y:S01]  /*5750*/  @!P0 F2FP.BF16.PACK_AB R62, R3, R2 ;  /* 0x00000002033e823e */ /* 0x000fe200000010ff */
[----:B------:R-:W-:Y:S02]  /*5760*/  @!P0 FFMA.FTZ R77, R48, R21, -R77 ;  /* 0x00000015304d8223 */ /* 0x000fe4000001084d */
[----:B------:R-:W-:Y:S02]  /*5770*/  @!P0 FFMA.FTZ R4, R38, R39, R4 ;  /* 0x0000002726048223 */ /* 0x000fe40000010004 */
[----:B------:R-:W-:Y:S01]  /*5780*/  @!P0 FMUL.FTZ R7, R28, R21 ;  /* 0x000000151c078220 */ /* 0x000fe20000410000 */
[----:B------:R-:W-:Y:S01]  /*5790*/  @!P0 F2FP.BF16.PACK_AB R66, R77, R66 ;  /* 0x000000424d42823e */ /* 0x000fe200000010ff */
[----:B------:R-:W-:Y:S02]  /*57a0*/  @!P0 FFMA.FTZ R5, R43, R44, R5 ;  /* 0x0000002c2b058223 */ /* 0x000fe40000010005 */
[----:B------:R-:W-:Y:S02]  /*57b0*/  @!P0 FFMA.FTZ R6, R45, R47, R6 ;  /* 0x0000002f2d068223 */ /* 0x000fe40000010006 */
[----:B------:R-:W-:Y:S01]  /*57c0*/  @!P0 FFMA.FTZ R7, R46, R48, R7 ;  /* 0x000000302e078223 */ /* 0x000fe20000010007 */
[----:B------:R-:W-:Y:S01]  /*57d0*/  @!P0 F2FP.BF16.PACK_AB R63, R5, R4 ;  /* 0x00000004053f823e */ /* 0x000fe200000010ff */
        /* <DEDUP_REMOVED lines=11> */
[----:B------:R-:W-:Y:S01]  /*5890*/  @!P0 IMAD.MOV.U32 R35, RZ, RZ, R77 ;  /* 0x000000ffff238224 */ /* 0x000fe200078e004d */
[----:B------:R-:W-:-:S13]  /*58a0*/  ISETP.GE.AND P0, PT, R54, c[0x0][0x1d4], PT ;  /* 0x0000750036007a0c */ /* 0x000fda0003f06270 */
[----:B------:R-:W-:-:S05]  /*58b0*/  @P0 BRA `(.L_x_947) ;  /* 0x000001d000000947 */ /* 0x000fca0003800000 */
[--C-:B------:R-:W-:Y:S02]  /*58c0*/  SHF.R.S32.HI R2, RZ, 0x1f, R54.reuse ;  /* 0x0000001fff027819 */ /* 0x100fe40000011436 */
[----:B------:R-:W-:Y:S04]  /*58d0*/  IADD3 R54, P1, P0, R156, R167, R54 ;  /* 0x000000a79c367210 */ /* 0x000fe8000783e036 */
[----:B------:R-:W-:Y:S02]  /*58e0*/  IADD3.X R3, R101, R166, R2, P1, P0 ;  /* 0x000000a665037210 */ /* 0x000fe40000fe0402 */
[C---:B------:R-:W-:Y:S04]  /*58f0*/  LEA R4, P0, R54.reuse, c[0x0][0x1c8], 0x1 ;  /* 0x0000720036047a11 */ /* 0x040fe800078008ff */
[----:B------:R-:W-:Y:S05]  /*5900*/  LEA.HI.X R5, R54, c[0x0][0x1cc], R3, 0x1, P0 ;  /* 0x0000730036057a11 */ /* 0x000fea00000f0c03 */
[----:B------:R2:W-:Y:S01]  /*5910*/  STG.E.128 [R4.64], R32 ;  /* 0x0000002004007986 */ /* 0x0005e2000c101d06 */
[----:B------:R-:W-:-:S05]  /*5920*/  BRA `(.L_x_947) ;  /* 0x0000016000007947 */ /* 0x000fca0003800000 */
.L_x_943:
[----:B------:R-:W-:Y:S05]  /*5930*/  IMAD R140, R12, -0x40, R198 ;  /* 0xffffffc00c8c7824 */ /* 0x000fea00078e02c6 */
[----:B------:R-:W-:Y:S04]  /*5940*/  IMNMX R140, R140, 0x40, PT ;  /* 0x000000408c8c7817 */ /* 0x000fe80003800200 */
[----:B------:R-:W-:-:S13]  /*5950*/  ISETP.GE.AND P0, PT, R97, R140, PT ;  /* 0x0000008c6100720c */ /* 0x000fda0003f06270 */
[----:B------:R-:W-:-:S05]  /*5960*/  @P0 BRA `(.L_x_947) ;  /* 0x0000012000000947 */ /* 0x000fca0003800000 */
[----:B------:R-:W-:-:S13]  /*5970*/  ISETP.GE.AND P0, PT, R24, c[0x0][0x1d4], PT ;  /* 0x0000750018007a0c */ /* 0x000fda0003f06270 */
[----:B------:R-:W1:Y:S04]  /*5980*/  @!P0 LDS.128 R28, [R141+0xc000] ;  /* 0x00c000008d1c8984 */ /* 0x000e680000000c00 */
[----:B-1----:R-:W-:Y:S01]  /*5990*/  @!P0 STG.E.128 [R80.64], R28 ;  /* 0x0000001c50008986 */ /* 0x002fe2000c101d06 */
[----:B------:R-:W-:-:S13]  /*59a0*/  ISETP.GE.AND P0, PT, R15, c[0x0][0x1d4], PT ;  /* 0x000075000f007a0c */ /* 0x000fda0003f06270 */
[----:B------:R-:W1:Y:S04]  /*59b0*/  @!P0 LDS.128 R4, [R139+0xc000] ;  /* 0x00c000008b048984 */ /* 0x000e680000000c00 */
[----:B-1----:R-:W-:Y:S01]  /*59c0*/  @!P0 STG.E.128 [R80.64+0x40], R4 ;  /* 0x0000400450008986 */ /* 0x002fe2000c101d06 */
        /* <DEDUP_REMOVED lines=11> */
[----:B-1----:R1:W-:Y:S02]  /*5a80*/  @!P0 STG.E.128 [R80.64+0x140], R4 ;  /* 0x0001400450008986 */ /* 0x0023e4000c101d06 */
.L_x_947:
[----:B------:R-:W-:Y:S05]  /*5a90*/  BSYNC B1 ;  /* 0x0000000000017941 */ /* 0x000fea0003800000 */
.L_x_942:
[C---:B------:R-:W-:Y:S01]  /*5aa0*/  ISETP.GT.AND P0, PT, R12.reuse, R11, PT ;  /* 0x0000000b0c00720c */ /* 0x040fe20003f04270 */
[----:B------:R-:W-:Y:S01]  /*5ab0*/  BSSY B0, `(.L_x_964) ;  /* 0x000003c000007945 */ /* 0x000fe20003800000 */
[C---:B------:R-:W-:Y:S02]  /*5ac0*/  ISETP.GE.AND P1, PT, R67.reuse, 0x1, PT ;  /* 0x000000014300780c */ /* 0x040fe40003f26270 */
[C---:B-1----:R-:W-:Y:S09]  /*5ad0*/  IADD3 R3, R67.reuse, 0x1, RZ ;  /* 0x0000000143037810 */ /* 0x042ff20007ffe0ff */
[----:B--2---:R-:W-:Y:S01]  /*5ae0*/  @P0 IADD3 R5, R12, -0x1, RZ ;  /* 0xffffffff0c050810 */ /* 0x004fe20007ffe0ff */
[----:B------:R-:W-:Y:S01]  /*5af0*/  @P0 IMAD R2, R67, 0x3000, R10 ;  /* 0x0000300043020824 */ /* 0x000fe200078e020a */
[----:B------:R-:W-:Y:S01]  /*5b00*/  SEL R67, R3, RZ, !P1 ;  /* 0x000000ff03437207 */ /* 0x000fe20004800000 */
[----:B------:R-:W-:Y:S01]  /*5b10*/  @P0 IMAD.MOV.U32 R6, RZ, RZ, R152 ;  /* 0x000000ffff060224 */ /* 0x000fe200078e0098 */
[----:B------:R-:W-:Y:S01]  /*5b20*/  @P0 SHF.R.S32.HI R4, RZ, 0x1f, R5 ;  /* 0x0000001fff040819 */ /* 0x000fe20000011405 */
[----:B------:R-:W-:Y:S02]  /*5b30*/  @P0 IMAD R3, R94, R5, RZ ;  /* 0x000000055e030224 */ /* 0x000fe400078e02ff */
[----:B------:R-:W-:Y:S02]  /*5b40*/  @P0 IMAD.MOV.U32 R7, RZ, RZ, R161 ;  /* 0x000000ffff070224 */ /* 0x000fe400078e00a1 */
[-C--:B------:R-:W-:Y:S02]  /*5b50*/  @P0 IMAD R3, R4, R96.reuse, R3 ;  /* 0x0000006004030224 */ /* 0x080fe400078e0203 */
[----:B------:R-:W-:Y:S04]  /*5b60*/  @P0 IMAD.WIDE.U32 R6, R5, R96, R6 ;  /* 0x0000006005060225 */ /* 0x000fe800078e0006 */
[----:B------:R-:W-:Y:S01]  /*5b70*/  @P0 IMAD.IADD R3, R7, 0x1, R3 ;  /* 0x0000000107030824 */ /* 0x000fe200078e0203 */
[----:B------:R-:W-:Y:S01]  /*5b80*/  @P0 LEA R8, P1, R6, c[0x0][0x250], 0x1 ;  /* 0x0000940006080a11 */ /* 0x000fe200078208ff */
[----:B------:R-:W-:Y:S03]  /*5b90*/  @P0 IMAD.SHL.U32 R4, R2, 0x2, RZ ;  /* 0x0000000202040824 */ /* 0x000fe600078e00ff */
        /* <DEDUP_REMOVED lines=27> */
[----:B------:R-:W-:-:S13]  /*5d50*/  ISETP.GE.AND P0, PT, R24, c[0x0][0x1d4], PT ;  /* 0x0000750018007a0c */ /* 0x000fda0003f06270 */
[----:B-----5:R-:W1:Y:S04]  /*5d60*/  @!P0 LDS.128 R28, [R141] ;  /* 0x000000008d1c8984 */ /* 0x020e680000000c00 */
        /* <DEDUP_REMOVED lines=8> */
[----:B------:R-:W1:Y:S04]  /*5df0*/  @!P0 LDS.128 R36, [R139] ;  /* 0x000000008b248984 */ /* 0x000e680000000c00 */
[----:B-1----:R-:W-:Y:S01]  /*5e00*/  @!P0 STG.E.128 [R8.64+0x40], R36 ;  /* 0x0000402408008986 */ /* 0x002fe2000c101d06 */
[----:B------:R-:W-:-:S13]  /*5e10*/  ISETP.GE.AND P0, PT, R121, c[0x0][0x1d4], PT ;  /* 0x0000750079007a0c */ /* 0x000fda0003f06270 */
[----:B------:R-:W1:Y:S04]  /*5e20*/  @!P0 LDS.128 R28, [R139+0x2000] ;  /* 0x002000008b1c8984 */ /* 0x000e680000000c00 */
[----:B-1----:R-:W-:Y:S01]  /*5e30*/  @!P0 STG.E.128 [R8.64+0xc0], R28 ;  /* 0x0000c01c08008986 */ /* 0x002fe2000c101d06 */
[----:B------:R-:W-:-:S13]  /*5e40*/  ISETP.GE.AND P0, PT, R119, c[0x0][0x1d4], PT ;  /* 0x0000750077007a0c */ /* 0x000fda0003f06270 */
[----:B------:R-:W1:Y:S04]  /*5e50*/  @!P0 LDS.128 R4, [R139+0x4000] ;  /* 0x004000008b048984 */ /* 0x000e680000000c00 */
[----:B-1----:R1:W-:Y:S02]  /*5e60*/  @!P0 STG.E.128 [R8.64+0x140], R4 ;  /* 0x0001400408008986 */ /* 0x0023e4000c101d06 */
.L_x_965:
[----:B-1----:R-:W-:Y:S05]  /*5e70*/  BSYNC B0 ;  /* 0x0000000000007941 */ /* 0x002fea0003800000 */
.L_x_964:
[C---:B------:R-:W-:Y:S02]  /*5e80*/  ISETP.GE.AND P0, PT, R53.reuse, 0x1, PT ;  /* 0x000000013500780c */ /* 0x040fe40003f06270 */
[----:B------:R-:W-:Y:S02]  /*5e90*/  IADD3 R2, R12, -0x2, RZ ;  /* 0xfffffffe0c027810 */ /* 0x000fe40007ffe0ff */
[----:B------:R-:W-:Y:S04]  /*5ea0*/  IADD3 R4, R53, 0x1, RZ ;  /* 0x0000000135047810 */ /* 0x000fe80007ffe0ff */
[----:B------:R-:W-:Y:S02]  /*5eb0*/  SEL R53, R4, RZ, !P0 ;  /* 0x000000ff04357207 */ /* 0x000fe40004000000 */
[----:B------:R-:W-:-:S13]  /*5ec0*/  ISETP.GE.AND P0, PT, R2, R11, PT ;  /* 0x0000000b0200720c */ /* 0x000fda0003f06270 */
        /* <DEDUP_REMOVED lines=11> */
[C---:B------:R-:W-:Y:S04]  /*5f80*/  @P0 LEA R6, P1, R111.reuse, R8, 0x1 ;  /* 0x000000086f060211 */ /* 0x040fe800078208ff */
        /* <DEDUP_REMOVED lines=10> */
[C---:B------:R-:W-:Y:S02]  /*6030*/  ISETP.GT.AND P0, PT, R12.reuse, R11, PT ;  /* 0x0000000b0c00720c */ /* 0x040fe40003f04270 */
[----:B------:R-:W-:Y:S01]  /*6040*/  IADD3 R12, R12, -0x1, RZ ;  /* 0xffffffff0c0c7810 */ /* 0x000fe20007ffe0ff */
[----:B------:R-:W0:Y:S10]  /*6050*/  LDGDEPBAR ;  /* 0x00000000000079af */ /* 0x000e340000000000 */
[----:B------:R-:W-:-:S05]  /*6060*/  @P0 BRA `(.L_x_966) ;  /* 0xffffbdb000000947 */ /* 0x000fca000383ffff */
[----:B------:R-:W2:Y:S04]  /*6070*/  LDL R199, [R1+0x64] ;  /* 0x0000640001c77983 */ /* 0x000ea80000100800 */
[----:B-1----:R1:W5:Y:S04]  /*6080*/  LDL R8, [R1+0x58] ;  /* 0x0000580001087983 */ /* 0x0023680000100800 */
[----:B------:R-:W-:Y:S01]  /*6090*/  BAR.SYNC.DEFER_BLOCKING 0x0 ;  /* 0x0000000000007b1d */ /* 0x000fe20000010000 */
[----:B--2---:R-:W-:-:S04]  /*60a0*/  IADD3 R3, R199, 0x3f, RZ ;  /* 0x0000003fc7037810 */ /* 0x004fc80007ffe0ff */
[----:B------:R-:W-:-:S04]  /*60b0*/  SHF.R.S32.HI R0, RZ, 0x1f, R3 ;  /* 0x0000001fff007819 */ /* 0x000fc80000011403 */
[----:B------:R-:W-:-:S04]  /*60c0*/  LEA.HI R0, R0, R3, RZ, 0x6 ;  /* 0x0000000300007211 */ /* 0x000fc800078f30ff */
[----:B------:R-:W-:Y:S02]  /*60d0*/  SHF.R.S32.HI R141, RZ, 0x6, R0 ;  /* 0x00000006ff8d7819 */ /* 0x000fe40000011400 */
.L_x_941:
[----:B-1----:R-:W-:Y:S01]  /*60e0*/  IMAD.MOV.U32 R0, RZ, RZ, c[0x0][0x2c4] ;  /* 0x0000b100ff007624 */ /* 0x002fe200078e00ff */
[----:B------:R1:W-:Y:S04]  /*60f0*/  STL.64 [R1], R90 ;  /* 0x0000005a01007387 */ /* 0x0003e80000100a00 */
[----:B------:R-:W-:Y:S02]  /*6100*/  ISETP.NE.AND P2, PT, R0, 0x1, PT ;  /* 0x000000010000780c */ /* 0x000fe40003f45270 */
[----:B------:R-:W-:-:S05]  /*6110*/  IADD3 R0, R89, 0x7f, RZ ;  /* 0x0000007f59007810 */ /* 0x000fca0007ffe0ff */
[----:B------:R-:W-:-:S06]  /*6120*/  IMAD.MOV.U32 R4, RZ, RZ, R0 ;  /* 0x000000ffff047224 */ /* 0x000fcc00078e0000 */
[----:B------:R-:W-:-:S04]  /*6130*/  @P2 IMAD.HI.U32 R2, R0, c[0x0][0x2c8], RZ ;  /* 0x0000b20000022a27 */ /* 0x000fc800078e00ff */
[----:B------:R-:W-:Y:S01]  /*6140*/  IMAD.MOV.U32 R0, RZ, RZ, c[0x0][0x32c] ;  /* 0x0000cb00ff007624 */ /* 0x000fe200078e00ff */
[----:B------:R-:W-:-:S04]  /*6150*/  @P2 SHF.R.U32.HI R4, RZ, c[0x0][0x2cc], R2 ;  /* 0x0000b300ff042a19 */ /* 0x000fc80000011602 */
[----:B------:R-:W-:Y:S02]  /*6160*/  ISETP.GE.AND P1, PT, R0, 0x1, PT ;  /* 0x000000010000780c */ /* 0x000fe40003f26270 */
[----:B------:R-:W-:-:S05]  /*6170*/  IADD3 R3, R4, 0x1, R199 ;  /* 0x0000000104037810 */ /* 0x000fca0007ffe0c7 */
[----:B-----5:R-:W-:-:S05]  /*6180*/  IMAD.IADD R3, R3, 0x1, -R8 ;  /* 0x0000000103037824 */ /* 0x020fca00078e0a08 */
[----:B------:R-:W-:Y:S01]  /*6190*/  IADD3 R5, R3, c[0x0][0x328], RZ ;  /* 0x0000ca0003057a10 */ /* 0x000fe20007ffe0ff */
[----:B------:R-:W-:Y:S05]  /*61a0*/  @!P1 BRA `(.L_x_967) ;  /* 0x0000010000009947 */ /* 0x000fea0003800000 */
[C---:B-1----:R-:W-:Y:S01]  /*61b0*/  ISETP.GT.AND P0, PT, R3.reuse, RZ, PT ;  /* 0x000000ff0300720c */ /* 0x042fe20003f04270 */
[----:B------:R-:W-:Y:S01]  /*61c0*/  BSSY B0, `(.L_x_968) ;  /* 0x000000c000007945 */ /* 0x000fe20003800000 */
        /* <DEDUP_REMOVED lines=8> */
.L_x_969:
[----:B------:R-:W-:-:S13]  /*6250*/  ISETP.NE.AND P0, PT, R0, 0x1, PT ;  /* 0x000000010000780c */ /* 0x000fda0003f05270 */
[----:B------:R-:W-:-:S05]  /*6260*/  @P0 IMAD.HI.U32 R2, R7, c[0x0][0x330], RZ ;  /* 0x0000cc0007020a27 */ /* 0x000fca00078e00ff */
[----:B------:R-:W-:Y:S02]  /*6270*/  @P0 SHF.R.U32.HI R7, RZ, c[0x0][0x334], R2 ;  /* 0x0000cd00ff070a19 */ /* 0x000fe40000011602 */
.L_x_970:
[----:B------:R-:W-:Y:S05]  /*6280*/  BSYNC B0 ;  /* 0x0000000000007941 */ /* 0x000fea0003800000 */
.L_x_968:
[----:B------:R-:W-:-:S05]  /*6290*/  IMAD R2, R7, R0, c[0x0][0x32c] ;  /* 0x0000cb0007027624 */ /* 0x000fca00078e0200 */
[----:B------:R-:W-:-:S04]  /*62a0*/  IMNMX R5, R5, R2, PT ;  /* 0x0000000205057217 */ /* 0x000fc80003800200 */
.L_x_967:
[----:B-1----:R-:W-:Y:S01]  /*62b0*/  IADD3 R5, R5, 0x3f, RZ ;  /* 0x0000003f05057810 */ /* 0x002fe20007ffe0ff */
[----:B------:R-:W-:-:S03]  /*62c0*/  @P2 IMAD.HI.U32 R2, R89, c[0x0][0x2c8], RZ ;  /* 0x0000b20059022a27 */ /* 0x000fc600078e00ff */
[----:B------:R-:W-:Y:S01]  /*62d0*/  SHF.R.S32.HI R4, RZ, 0x1f, R5 ;  /* 0x0000001fff047819 */ /* 0x000fe20000011405 */
[----:B------:R-:W-:Y:S01]  /*62e0*/  IMAD.MOV.U32 R3, RZ, RZ, R89 ;  /* 0x000000ffff037224 */ /* 0x000fe200078e0059 */
[----:B------:R-:W-:Y:S02]  /*62f0*/  @P2 SHF.R.U32.HI R3, RZ, c[0x0][0x2cc], R2 ;  /* 0x0000b300ff032a19 */ /* 0x000fe40000011602 */
[----:B------:R-:W-:Y:S02]  /*6300*/  LEA.HI R4, R4, R5, RZ, 0x6 ;  /* 0x0000000504047211 */ /* 0x000fe400078f30ff */
[----:B------:R-:W-:Y:S02]  /*6310*/  IADD3 R2, R3, R199, -R8 ;  /* 0x000000c703027210 */ /* 0x000fe40007ffe808 */
[----:B------:R-:W-:Y:S02]  /*6320*/  SHF.R.S32.HI R4, RZ, 0x6, R4 ;  /* 0x00000006ff047819 */ /* 0x000fe40000011404 */
[----:B------:R-:W-:-:S02]  /*6330*/  IADD3 R198, R2, -c[0x0][0x324], RZ ;  /* 0x8000c90002c67a10 */ /* 0x000fc40007ffe0ff */
[----:B------:R-:W-:Y:S01]  /*6340*/  IMNMX R141, R4, R141, PT ;  /* 0x0000008d048d7217 */ /* 0x000fe20003800200 */
[----:B------:R-:W-:Y:S05]  /*6350*/  @!P1 BRA `(.L_x_971) ;  /* 0x000000f000009947 */ /* 0x000fea0003800000 */
[----:B------:R-:W-:Y:S01]  /*6360*/  ISETP.GT.AND P0, PT, R2, -0x1, PT ;  /* 0xffffffff0200780c */ /* 0x000fe20003f04270 */
[----:B------:R-:W-:-:S12]  /*6370*/  BSSY B0, `(.L_x_972) ;  /* 0x000000b000007945 */ /* 0x000fd80003800000 */
[----:B------:R-:W-:Y:S05]  /*6380*/  @P0 BRA `(.L_x_973) ;  /* 0x0000006000000947 */ /* 0x000fea0003800000 */
[----:B------:R-:W-:Y:S02]  /*6390*/  ISETP.NE.AND P0, PT, R0, 0x1, PT ;  /* 0x000000010000780c */ /* 0x000fe40003f05270 */
[----:B------:R-:W-:-:S11]  /*63a0*/  LOP3.LUT R2, RZ, R2, RZ, 0x33, !PT ;  /* 0x00000002ff027212 */ /* 0x000fd600078e33ff */
[----:B------:R-:W-:-:S05]  /*63b0*/  @P0 IMAD.HI.U32 R0, R2, c[0x0][0x330], RZ ;  /* 0x0000cc0002000a27 */ /* 0x000fca00078e00ff */
[----:B------:R-:W-:-:S04]  /*63c0*/  @P0 SHF.R.U32.HI R2, RZ, c[0x0][0x334], R0 ;  /* 0x0000cd00ff020a19 */ /* 0x000fc80000011600 */
[----:B------:R-:W-:Y:S01]  /*63d0*/  LOP3.LUT R2, RZ, R2, RZ, 0x33, !PT ;  /* 0x00000002ff027212 */ /* 0x000fe200078e33ff */
[----:B------:R-:W-:Y:S05]  /*63e0*/  BRA `(.L_x_974) ;  /* 0x0000003000007947 */ /* 0x000fea0003800000 */
.L_x_973:
[----:B------:R-:W-:-:S13]  /*63f0*/  ISETP.NE.AND P0, PT, R0, 0x1, PT ;  /* 0x000000010000780c */ /* 0x000fda0003f05270 */
[----:B------:R-:W-:-:S05]  /*6400*/  @P0 IMAD.HI.U32 R0, R2, c[0x0][0x330], RZ ;  /* 0x0000cc0002000a27 */ /* 0x000fca00078e00ff */
[----:B------:R-:W-:Y:S02]  /*6410*/  @P0 SHF.R.U32.HI R2, RZ, c[0x0][0x334], R0 ;  /* 0x0000cd00ff020a19 */ /* 0x000fe40000011600 */
.L_x_974:
[----:B------:R-:W-:Y:S05]  /*6420*/  BSYNC B0 ;  /* 0x0000000000007941 */ /* 0x000fea0003800000 */
.L_x_972:
[----:B------:R-:W-:-:S05]  /*6430*/  IMAD R3, R2, c[0x0][0x32c], RZ ;  /* 0x0000cb0002037a24 */ /* 0x000fca00078e02ff */
[----:B------:R-:W-:-:S04]  /*6440*/  IMNMX R198, R198, R3, !PT ;  /* 0x00000003c6c67217 */ /* 0x000fc80007800200 */
.L_x_971:
[----:B------:R-:W-:Y:S01]  /*6450*/  SHF.R.S32.HI R3, RZ, 0x1f, R198 ;  /* 0x0000001fff037819 */ /* 0x000fe200000114c6 */
[----:B------:R-:W-:Y:S01]  /*6460*/  CS2R R98, SRZ ;  /* 0x0000000000627805 */ /* 0x000fe2000001ff00 */
[----:B------:R-:W-:Y:S01]  /*6470*/  PLOP3.LUT P1, PT, PT, PT, PT, 0x80, 0x0 ;  /* 0x000000000000781c */ /* 0x000fe20003f2f070 */
[----:B------:R-:W-:Y:S01]  /*6480*/  CS2R R96, SRZ ;  /* 0x0000000000607805 */ /* 0x000fe2000001ff00 */
[----:B------:R-:W-:Y:S01]  /*6490*/  LEA.HI R198, R3, R198, RZ, 0x6 ;  /* 0x000000c603c67211 */ /* 0x000fe200078f30ff */
[----:B------:R-:W-:Y:S01]  /*64a0*/  CS2R R94, SRZ ;  /* 0x00000000005e7805 */ /* 0x000fe2000001ff00 */
[----:B------:R-:W-:Y:S01]  /*64b0*/  IMAD.MOV.U32 R93, RZ, RZ, RZ ;  /* 0x000000ffff5d7224 */ /* 0x000fe200078e00ff */
[----:B------:R-:W-:Y:S01]  /*64c0*/  CS2R R2, SRZ ;  /* 0x0000000000027805 */ /* 0x000fe2000001ff00 */
[----:B------:R-:W-:Y:S01]  /*64d0*/  SHF.R.S32.HI R198, RZ, 0x6, R198 ;  /* 0x00000006ffc67819 */ /* 0x000fe200000114c6 */
[----:B------:R-:W-:Y:S01]  /*64e0*/  IMAD.MOV.U32 R10, RZ, RZ, RZ ;  /* 0x000000ffff0a7224 */ /* 0x000fe200078e00ff */
[----:B------:R-:W-:Y:S01]  /*64f0*/  CS2R R86, SRZ ;  /* 0x0000000000567805 */ /* 0x000fe2000001ff00 */
[----:B------:R-:W-:Y:S01]  /*6500*/  IMAD.MOV.U32 R91, RZ, RZ, RZ ;  /* 0x000000ffff5b7224 */ /* 0x000fe200078e00ff */
[----:B------:R-:W-:Y:S01]  /*6510*/  IMNMX R198, RZ, R198, !PT ;  /* 0x000000c6ffc67217 */ /* 0x000fe20007800200 */
[----:B------:R-:W-:Y:S01]  /*6520*/  IMAD.MOV.U32 R9, RZ, RZ, RZ ;  /* 0x000000ffff097224 */ /* 0x000fe200078e00ff */
[----:B------:R-:W-:Y:S01]  /*6530*/  CS2R R84, SRZ ;  /* 0x0000000000547805 */ /* 0x000fe2000001ff00 */
[----:B------:R-:W-:Y:S01]  /*6540*/  IMAD.MOV.U32 R88, RZ, RZ, RZ ;  /* 0x000000ffff587224 */ /* 0x000fe200078e00ff */
        /* <DEDUP_REMOVED lines=43> */
[----:B------:R-:W3:Y:S01]  /*6800*/  LDL R16, [R1+0x4c] ;  /* 0x00004c0001107983 */ /* 0x000ee20000100800 */
[----:B------:R-:W-:-:S03]  /*6810*/  ISETP.NE.U32.AND P3, PT, RZ, c[0x0][0x340], PT ;  /* 0x0000d000ff007a0c */ /* 0x000fc60003f65070 */
[----:B------:R-:W4:Y:S01]  /*6820*/  LDL R4, [R1+0x50] ;  /* 0x0000500001047983 */ /* 0x000f220000100800 */
[----:B------:R-:W-:Y:S01]  /*6830*/  ISETP.NE.AND.EX P3, PT, RZ, c[0x0][0x344], PT, P3 ;  /* 0x0000d100ff007a0c */ /* 0x000fe20003f65330 */
[----:B------:R-:W-:Y:S01]  /*6840*/  IMAD R14, R92, c[0x0][0x210], RZ ;  /* 0x000084005c0e7a24 */ /* 0x000fe200078e02ff */
[----:B------:R-:W-:-:S11]  /*6850*/  ULDC.64 UR4, c[0x0][0x18] ;  /* 0x0000060000047ab9 */ /* 0x000fd60000000a00 */
[----:B------:R-:W-:-:S04]  /*6860*/  @P3 IMAD.MOV.U32 R7, RZ, RZ, 0x4 ;  /* 0x00000004ff073424 */ /* 0x000fc800078e00ff */
[----:B------:R-:W-:-:S06]  /*6870*/  @P3 IMAD.WIDE R6, R200, R7, c[0x0][0x340] ;  /* 0x0000d000c8063625 */ /* 0x000fcc00078e0207 */
[----:B------:R1:W5:Y:S01]  /*6880*/  @P3 LDG.E R6, [R6.64] ;  /* 0x0000000606063981 */ /* 0x000362000c1e1900 */
[----:B------:R-:W-:-:S04]  /*6890*/  IMAD.WIDE.U32 R2, R197, c[0x0][0x210], RZ ;  /* 0x00008400c5027a25 */ /* 0x000fc800078e00ff */
[C---:B------:R-:W-:Y:S02]  /*68a0*/  IMAD R14, R197.reuse, c[0x0][0x214], R14 ;  /* 0x00008500c50e7a24 */ /* 0x040fe400078e020e */
[----:B------:R-:W-:Y:S02]  /*68b0*/  IMAD R10, R92, c[0x0][0x1e8], RZ ;  /* 0x00007a005c0a7a24 */ /* 0x000fe400078e02ff */
[----:B------:R-:W-:Y:S02]  /*68c0*/  IMAD.IADD R15, R14, 0x1, R3 ;  /* 0x000000010e0f7824 */ /* 0x000fe400078e0203 */
[----:B------:R-:W-:-:S04]  /*68d0*/  IMAD.WIDE.U32 R12, R197, c[0x0][0x1e8], RZ ;  /* 0x00007a00c50c7a25 */ /* 0x000fc800078e00ff */
[----:B------:R-:W-:-:S04]  /*68e0*/  IMAD R10, R197, c[0x0][0x1ec], R10 ;  /* 0x00007b00c50a7a24 */ /* 0x000fc800078e020a */
[----:B------:R-:W-:Y:S02]  /*68f0*/  IMAD.IADD R11, R13, 0x1, R10 ;  /* 0x000000010d0b7824 */ /* 0x000fe400078e020a */
[----:B------:R-:W-:Y:S01]  /*6900*/  IMAD.MOV.U32 R10, RZ, RZ, R12 ;  /* 0x000000ffff0a7224 */ /* 0x000fe200078e000c */
[----:B-1----:R-:W-:-:S04]  /*6910*/  SHF.R.S32.HI R7, RZ, 0x1f, R90 ;  /* 0x0000001fff077819 */ /* 0x002fc8000001145a */
[CC--:B------:R-:W-:Y:S02]  /*6920*/  LEA.HI R12, R7.reuse, R90.reuse, RZ, 0x4 ;  /* 0x0000005a070c7211 */ /* 0x0c0fe400078f20ff */
[CC--:B------:R-:W-:Y:S01]  /*6930*/  LEA.HI R9, R7.reuse, R90.reuse, RZ, 0x3 ;  /* 0x0000005a07097211 */ /* 0x0c0fe200078f18ff */
[----:B------:R-:W-:Y:S01]  /*6940*/  IMAD.MOV.U32 R14, RZ, RZ, R2 ;  /* 0x000000ffff0e7224 */ /* 0x000fe200078e0002 */
[CC--:B------:R-:W-:Y:S02]  /*6950*/  LEA.HI R5, R7.reuse, R90.reuse, RZ, 0x6 ;  /* 0x0000005a07057211 */ /* 0x0c0fe400078f30ff */
[----:B------:R-:W-:Y:S02]  /*6960*/  LEA.HI R2, R7, R90, RZ, 0x5 ;  /* 0x0000005a07027211 */ /* 0x000fe400078f28ff */
[----:B------:R-:W-:Y:S02]  /*6970*/  LOP3.LUT R13, R9, 0xfffffff8, RZ, 0xc0, !PT ;  /* 0xfffffff8090d7812 */ /* 0x000fe400078ec0ff */
[----:B------:R-:W-:Y:S01]  /*6980*/  LOP3.LUT R7, R12, 0xfffffff0, RZ, 0xc0, !PT ;  /* 0xfffffff00c077812 */ /* 0x000fe200078ec0ff */
[----:B------:R-:W-:-:S02]  /*6990*/  UIADD3 UR4, UP0, UR4, 0x18100, URZ ;  /* 0x0001810004047890 */ /* 0x000fc4000ff1e03f */
[----:B------:R-:W-:Y:S01]  /*69a0*/  IMAD.IADD R0, R90, 0x1, -R13 ;  /* 0x000000015a007824 */ /* 0x000fe200078e0a0d */
[----:B------:R-:W-:Y:S01]  /*69b0*/  SHF.R.S32.HI R13, RZ, 0x3, R9 ;  /* 0x00000003ff0d7819 */ /* 0x000fe20000011409 */
[----:B------:R-:W-:Y:S01]  /*69c0*/  UIADD3.X UR5, URZ, UR5, URZ, UP0, !UPT ;  /* 0x000000053f057290 */ /* 0x000fe200087fe43f */
[----:B------:R-:W-:Y:S01]  /*69d0*/  ISETP.NE.U32.AND P0, PT, RZ, c[0x0][0x348], PT ;  /* 0x0000d200ff007a0c */ /* 0x000fe20003f05070 */
[----:B------:R-:W-:-:S04]  /*69e0*/  IMAD.U32 R20, RZ, RZ, UR4 ;  /* 0x00000004ff147e24 */ /* 0x000fc8000f8e00ff */
[----:B------:R-:W-:Y:S01]  /*69f0*/  IMAD.U32 R21, RZ, RZ, UR5 ;  /* 0x00000005ff157e24 */ /* 0x000fe2000f8e00ff */
[----:B------:R-:W-:Y:S01]  /*6a00*/  ISETP.NE.AND.EX P0, PT, RZ, c[0x0][0x34c], PT, P0 ;  /* 0x0000d300ff007a0c */ /* 0x000fe20003f05300 */
[----:B------:R-:W-:-:S03]  /*6a10*/  IMAD.SHL.U32 R208, R13, 0x40, RZ ;  /* 0x000000400dd07824 */ /* 0x000fc600078e00ff */
[----:B------:R1:W-:Y:S01]  /*6a20*/  STL.64 [R1+0x8], R20 ;  /* 0x0000081401007387 */ /* 0x0003e20000100a00 */
[----:B------:R-:W-:Y:S02]  /*6a30*/  IMAD.IADD R90, R90, 0x1, -R7 ;  /* 0x000000015a5a7824 */ /* 0x000fe400078e0a07 */
[----:B------:R-:W-:Y:S01]  /*6a40*/  IMAD R24, R92, c[0x0][0x1b8], RZ ;  /* 0x00006e005c187a24 */ /* 0x000fe200078e02ff */
[----:B------:R-:W-:Y:S01]  /*6a50*/  LOP3.LUT R208, R208, 0x1c0, RZ, 0xc0, !PT ;  /* 0x000001c0d0d07812 */ /* 0x000fe200078ec0ff */
[----:B------:R-:W-:Y:S01]  /*6a60*/  IMAD.SHL.U32 R201, R0, 0x8, RZ ;  /* 0x0000000800c97824 */ /* 0x000fe200078e00ff */
[----:B------:R-:W-:Y:S01]  /*6a70*/  SEL R22, R200, RZ, !P0 ;  /* 0x000000ffc8167207 */ /* 0x000fe20004000000 */
[----:B------:R-:W-:Y:S01]  /*6a80*/  IMAD R24, R197, c[0x0][0x1bc], R24 ;  /* 0x00006f00c5187a24 */ /* 0x000fe200078e0218 */
[----:B------:R-:W-:Y:S02]  /*6a90*/  LOP3.LUT P1, RZ, R0, 0x2, RZ, 0xc0, !PT ;  /* 0x0000000200ff7812 */ /* 0x000fe4000782c0ff */
[----:B-1----:R-:W-:-:S02]  /*6aa0*/  LOP3.LUT R21, R208, 0x38, R201, 0xf8, !PT ;  /* 0x00000038d0157812 */ /* 0x002fc400078ef8c9 */
[----:B------:R-:W-:-:S04]  /*6ab0*/  SHF.R.U32.HI R208, RZ, 0x3, R208 ;  /* 0x00000003ffd07819 */ /* 0x000fc800000116d0 */
[----:B------:R-:W-:Y:S01]  /*6ac0*/  LOP3.LUT R208, R21, R208, RZ, 0x3c, !PT ;  /* 0x000000d015d07212 */ /* 0x000fe200078e3cff */
[----:B------:R1:W-:Y:S01]  /*6ad0*/  STL [R1+0x10], R8 ;  /* 0x0000100801007387 */ /* 0x0003e20000100800 */
[----:B------:R-:W-:Y:S01]  /*6ae0*/  IMAD.SHL.U32 R2, R2, 0x20, RZ ;  /* 0x0000002002027824 */ /* 0x000fe200078e00ff */
[----:B------:R-:W-:Y:S02]  /*6af0*/  LOP3.LUT R226, R226, 0xfffffffe, RZ, 0xc0, !PT ;  /* 0xfffffffee2e27812 */ /* 0x000fe400078ec0ff */
[----:B---3--:R-:W-:-:S05]  /*6b00*/  SHF.R.S32.HI R3, RZ, 0x1f, R16 ;  /* 0x0000001fff037819 */ /* 0x008fca0000011410 */
[----:B------:R-:W-:-:S04]  /*6b10*/  IMAD R3, R3, c[0x0][0x178], RZ ;  /* 0x00005e0003037a24 */ /* 0x000fc800078e02ff */
[----:B------:R-:W-:Y:S01]  /*6b20*/  IMAD R18, R16, c[0x0][0x17c], R3 ;  /* 0x00005f0010127a24 */ /* 0x000fe200078e0203 */
[----:B------:R-:W-:-:S04]  /*6b30*/  SHF.R.S32.HI R3, RZ, 0x4, R12 ;  /* 0x00000004ff037819 */ /* 0x000fc8000001140c */
[----:B------:R-:W-:-:S04]  /*6b40*/  LEA.HI R12, R12, R3, RZ, 0x1 ;  /* 0x000000030c0c7211 */ /* 0x000fc800078f08ff */
[----:B------:R-:W-:Y:S01]  /*6b50*/  LOP3.LUT R12, R12, 0xfffffffe, RZ, 0xc0, !PT ;  /* 0xfffffffe0c0c7812 */ /* 0x000fe200078ec0ff */
[----:B------:R-:W-:-:S04]  /*6b60*/  IMAD.WIDE.U32 R16, R16, c[0x0][0x178], RZ ;  /* 0x00005e0010107a25 */ /* 0x000fc800078e00ff */
[----:B------:R-:W-:Y:S02]  /*6b70*/  IMAD.IADD R3, R3, 0x1, -R12 ;  /* 0x0000000103037824 */ /* 0x000fe400078e0a0c */
[----:B------:R-:W-:Y:S02]  /*6b80*/  IMAD R12, R0, 0x20, R13 ;  /* 0x00000020000c7824 */ /* 0x000fe400078e020d */
[----:B------:R-:W-:Y:S02]  /*6b90*/  IMAD.IADD R19, R17, 0x1, R18 ;  /* 0x0000000111137824 */ /* 0x000fe400078e0212 */
[----:B------:R-:W-:Y:S01]  /*6ba0*/  IMAD.IADD R12, R89, 0x1, R12 ;  /* 0x00000001590c7824 */ /* 0x000fe200078e020c */
[----:B------:R-:W-:Y:S01]  /*6bb0*/  SHF.R.S32.HI R17, RZ, 0x1f, R200 ;  /* 0x0000001fff117819 */ /* 0x000fe200000114c8 */
[----:B------:R-:W-:Y:S02]  /*6bc0*/  IMAD.MOV.U32 R18, RZ, RZ, R16 ;  /* 0x000000ffff127224 */ /* 0x000fe400078e0010 */
[----:B------:R-:W-:Y:S01]  /*6bd0*/  @P2 IMAD.HI.U32 R20, R12, c[0x0][0x2c8], RZ ;  /* 0x0000b2000c142a27 */ /* 0x000fe200078e00ff */
[----:B------:R-:W-:-:S03]  /*6be0*/  SEL R7, R17, RZ, !P0 ;  /* 0x000000ff11077207 */ /* 0x000fc60004000000 */
[----:B------:R-:W-:Y:S01]  /*6bf0*/  IMAD.MOV.U32 R16, RZ, RZ, R12 ;  /* 0x000000ffff107224 */ /* 0x000fe200078e000c */
[----:B------:R-:W-:Y:S01]  /*6c00*/  @P2 SHF.R.U32.HI R16, RZ, c[0x0][0x2cc], R20 ;  /* 0x0000b300ff102a19 */ /* 0x000fe20000011614 */
[----:B------:R-:W-:-:S04]  /*6c10*/  IMAD.WIDE.U32 R18, R197, c[0x0][0x1b8], R18 ;  /* 0x00006e00c5127a25 */ /* 0x000fc800078e0012 */
[----:B------:R-:W-:Y:S02]  /*6c20*/  IMAD.SHL.U32 R20, R0, 0x40, RZ ;  /* 0x0000004000147824 */ /* 0x000fe400078e00ff */
[----:B------:R-:W-:Y:S02]  /*6c30*/  IMAD R7, R7, c[0x0][0x1c0], RZ ;  /* 0x0000700007077a24 */ /* 0x000fe400078e02ff */
[----:B------:R-:W-:Y:S01]  /*6c40*/  IMAD.IADD R25, R19, 0x1, R24 ;  /* 0x0000000113197824 */ /* 0x000fe200078e0218 */
[----:B------:R-:W-:Y:S01]  /*6c50*/  LOP3.LUT R20, R20, 0x1c0, RZ, 0xc0, !PT ;  /* 0x000001c014147812 */ /* 0x000fe200078ec0ff */
[----:B------:R-:W-:Y:S02]  /*6c60*/  IMAD.MOV.U32 R24, RZ, RZ, R18 ;  /* 0x000000ffff187224 */ /* 0x000fe400078e0012 */
[C---:B------:R-:W-:Y:S01]  /*6c70*/  IMAD R18, R22.reuse, c[0x0][0x1c4], R7 ;  /* 0x0000710016127a24 */ /* 0x040fe200078e0207 */
[----:B------:R-:W-:Y:S01]  /*6c80*/  IADD3 R7, R201, 0x80, RZ ;  /* 0x00000080c9077810 */ /* 0x000fe20007ffe0ff */
[----:B------:R-:W-:Y:S01]  /*6c90*/  IMAD.WIDE.U32 R22, R22, c[0x0][0x1c0], R24 ;  /* 0x0000700016167a25 */ /* 0x000fe200078e0018 */
[----:B------:R-:W-:-:S02]  /*6ca0*/  SHF.R.S32.HI R19, RZ, 0x1f, R90 ;  /* 0x0000001fff137819 */ /* 0x000fc4000001145a */
[----:B------:R-:W-:Y:S02]  /*6cb0*/  LOP3.LUT R21, R20, 0x8, R9, 0xf8, !PT ;  /* 0x0000000814157812 */ /* 0x000fe400078ef809 */
[----:B------:R-:W-:Y:S02]  /*6cc0*/  SHF.R.U32.HI R20, RZ, 0x3, R20 ;  /* 0x00000003ff147819 */ /* 0x000fe40000011614 */
[----:B------:R-:W-:Y:S01]  /*6cd0*/  ISETP.GE.AND P0, PT, R7, c[0x0][0x198], PT ;  /* 0x0000660007007a0c */ /* 0x000fe20003f06270 */
[----:B------:R-:W-:Y:S01]  /*6ce0*/  IMAD.IADD R23, R23, 0x1, R18 ;  /* 0x0000000117177824 */ /* 0x000fe200078e0212 */
[----:B------:R-:W-:Y:S02]  /*6cf0*/  LOP3.LUT P2, RZ, R0, 0x4, RZ, 0xc0, !PT ;  /* 0x0000000400ff7812 */ /* 0x000fe4000784c0ff */
[----:B------:R-:W-:Y:S02]  /*6d00*/  LEA.HI R0, R19, R90, RZ, 0x3 ;  /* 0x0000005a13007211 */ /* 0x000fe400078f18ff */
[----:B------:R-:W-:-:S02]  /*6d10*/  SHF.R.S32.HI R19, RZ, 0x1f, R16 ;  /* 0x0000001fff137819 */ /* 0x000fc40000011410 */
[----:B------:R-:W-:Y:S02]  /*6d20*/  LOP3.LUT R18, R21, R20, RZ, 0x3c, !PT ;  /* 0x0000001415127212 */ /* 0x000fe400078e3cff */
[----:B------:R-:W-:Y:S02]  /*6d30*/  P2R R20, PR, RZ, 0x1 ;  /* 0x00000001ff147803 */ /* 0x000fe40000000000 */
[----:B------:R-:W-:Y:S01]  /*6d40*/  ISETP.NE.U32.AND P0, PT, RZ, c[0x0][0x350], PT ;  /* 0x0000d400ff007a0c */ /* 0x000fe20003f05070 */
[----:B------:R-:W-:Y:S01]  /*6d50*/  IMAD.SHL.U32 R21, R5, 0x8, RZ ;  /* 0x0000000805157824 */ /* 0x000fe200078e00ff */
[--C-:B-----5:R-:W-:Y:S01]  /*6d60*/  @P3 SHF.R.S32.HI R25, RZ, 0x1f, R6.reuse ;  /* 0x0000001fff193819 */ /* 0x120fe20000011406 */
[----:B------:R-:W-:Y:S01]  /*6d70*/  @P3 IMAD.MOV.U32 R24, RZ, RZ, R6 ;  /* 0x000000ffff183224 */ /* 0x000fe200078e0006 */
[----:B------:R-:W-:Y:S01]  /*6d80*/  ISETP.NE.AND.EX P0, PT, RZ, c[0x0][0x354], PT, P0 ;  /* 0x0000d500ff007a0c */ /* 0x000fe20003f05300 */
[----:B------:R-:W-:Y:S02]  /*6d90*/  IMAD R19, R19, c[0x0][0x1b0], RZ ;  /* 0x00006c0013137a24 */ /* 0x000fe400078e02ff */
[----:B------:R-:W-:-:S02]  /*6da0*/  IMAD.MOV R5, RZ, RZ, -R16 ;  /* 0x000000ffff057224 */ /* 0x000fc400078e0a10 */
[----:B------:R-:W-:Y:S02]  /*6db0*/  @!P3 IMAD.MOV.U32 R24, RZ, RZ, R200 ;  /* 0x000000ffff18b224 */ /* 0x000fe400078e00c8 */
[----:B------:R-:W-:Y:S02]  /*6dc0*/  @!P3 IMAD.MOV.U32 R25, RZ, RZ, R17 ;  /* 0x000000ffff19b224 */ /* 0x000fe400078e0011 */
[----:B------:R-:W-:Y:S01]  /*6dd0*/  IMAD R19, R16, c[0x0][0x1b4], R19 ;  /* 0x00006d0010137a24 */ /* 0x000fe200078e0213 */
[----:B------:R-:W-:Y:S01]  /*6de0*/  SEL R17, R24, RZ, !P0 ;  /* 0x000000ff18117207 */ /* 0x000fe20004000000 */
[----:B------:R-:W-:Y:S01]  /*6df0*/  IMAD.WIDE.U32 R22, R16, c[0x0][0x1b0], R22 ;  /* 0x00006c0010167a25 */ /* 0x000fe200078e0016 */
[----:B------:R-:W-:-:S03]  /*6e00*/  SEL R16, R25, RZ, !P0 ;  /* 0x000000ff19107207 */ /* 0x000fc60004000000 */
[----:B------:R-:W-:Y:S01]  /*6e10*/  IMAD R5, R5, c[0x0][0x2c4], R12 ;  /* 0x0000b10005057a24 */ /* 0x000fe200078e020c */
[----:B------:R-:W-:Y:S01]  /*6e20*/  LOP3.LUT R9, R0, 0xfffffff8, RZ, 0xc0, !PT ;  /* 0xfffffff800097812 */ /* 0x000fe200078ec0ff */
[----:B------:R-:W-:-:S03]  /*6e30*/  IMAD.WIDE.U32 R24, R17, c[0x0][0x1f0], R10 ;  /* 0x00007c0011187a25 */ /* 0x000fc600078e000a */
[----:B------:R-:W-:Y:S01]  /*6e40*/  SHF.R.S32.HI R6, RZ, 0x1f, R5 ;  /* 0x0000001fff067819 */ /* 0x000fe20000011405 */
[----:B------:R-:W-:Y:S02]  /*6e50*/  IMAD R12, R16, c[0x0][0x1f0], RZ ;  /* 0x00007c00100c7a24 */ /* 0x000fe400078e02ff */
[----:B------:R-:W-:Y:S01]  /*6e60*/  IMAD.WIDE.U32 R26, R17, c[0x0][0x218], R14 ;  /* 0x00008600111a7a25 */ /* 0x000fe200078e000e */
[----:B------:R-:W-:Y:S02]  /*6e70*/  SHF.R.S32.HI R20, RZ, 0x1f, R201 ;  /* 0x0000001fff147819 */ /* 0x000fe400000114c9 */
[----:B------:R-:W-:Y:S01]  /*6e80*/  IADD3 R212, P0, R201, R24, RZ ;  /* 0x00000018c9d47210 */ /* 0x000fe20007f1e0ff */
[----:B------:R-:W-:Y:S02]  /*6e90*/  IMAD.IADD R23, R23, 0x1, R19 ;  /* 0x0000000117177824 */ /* 0x000fe400078e0213 */
[----:B------:R-:W-:Y:S02]  /*6ea0*/  IMAD R6, R6, c[0x0][0x1a8], RZ ;  /* 0x00006a0006067a24 */ /* 0x000fe400078e02ff */
[----:B------:R-:W-:-:S02]  /*6eb0*/  IMAD R15, R17, c[0x0][0x1f4], R12 ;  /* 0x00007d00110f7a24 */ /* 0x000fc400078e020c */
[----:B------:R-:W-:Y:S02]  /*6ec0*/  IMAD.IADD R9, R90, 0x1, -R9 ;  /* 0x000000015a097824 */ /* 0x000fe400078e0a09 */
[----:B------:R-:W-:Y:S01]  /*6ed0*/  IMAD R10, R16, c[0x0][0x218], RZ ;  /* 0x00008600100a7a24 */ /* 0x000fe200078e02ff */
[----:B------:R-:W-:Y:S01]  /*6ee0*/  IADD3.X R213, R20, R25, R15, P0, !PT ;  /* 0x0000001914d57210 */ /* 0x000fe200007fe40f */
[C---:B------:R-:W-:Y:S02]  /*6ef0*/  IMAD R11, R5.reuse, c[0x0][0x1ac], R6 ;  /* 0x00006b00050b7a24 */ /* 0x040fe400078e0206 */
[----:B------:R-:W-:Y:S01]  /*6f00*/  IMAD.WIDE.U32 R22, R5, c[0x0][0x1a8], R22 ;  /* 0x00006a0005167a25 */ /* 0x000fe200078e0016 */
[----:B------:R-:W-:-:S03]  /*6f10*/  IADD3 R210, P0, R201, R26, RZ ;  /* 0x0000001ac9d27210 */ /* 0x000fc60007f1e0ff */
[----:B------:R-:W-:Y:S02]  /*6f20*/  IMAD R17, R17, c[0x0][0x21c], R10 ;  /* 0x0000870011117a24 */ /* 0x000fe400078e020a */
[----:B------:R-:W-:Y:S02]  /*6f30*/  IMAD.SHL.U32 R5, R9, 0x40, RZ ;  /* 0x0000004009057824 */ /* 0x000fe400078e00ff */
[C---:B------:R-:W-:Y:S01]  /*6f40*/  IMAD.SHL.U32 R10, R3.reuse, 0x8, RZ ;  /* 0x00000008030a7824 */ /* 0x040fe200078e00ff */
[----:B------:R-:W-:Y:S01]  /*6f50*/  IADD3.X R211, R20, R27, R17, P0, !PT ;  /* 0x0000001b14d37210 */ /* 0x000fe200007fe411 */
[----:B------:R-:W-:Y:S01]  /*6f60*/  IMAD R6, R3, 0x200, R18 ;  /* 0x0000020003067824 */ /* 0x000fe200078e0212 */
[----:B------:R-:W-:Y:S02]  /*6f70*/  LOP3.LUT R5, R5, 0x1c0, RZ, 0xc0, !PT ;  /* 0x000001c005057812 */ /* 0x000fe400078ec0ff */
[----:B----4-:R-:W-:Y:S02]  /*6f80*/  SHF.R.S32.HI R12, RZ, 0x1f, R4 ;  /* 0x0000001fff0c7819 */ /* 0x010fe40000011404 */
[----:B------:R-:W-:-:S02]  /*6f90*/  IADD3 R3, P0, R13, R4, RZ ;  /* 0x000000040d037210 */ /* 0x000fc40007f1e0ff */
[----:B------:R-:W-:Y:S02]  /*6fa0*/  LOP3.LUT R4, R5, 0x8, R10, 0xf8, !PT ;  /* 0x0000000805047812 */ /* 0x000fe400078ef80a */
[----:B------:R-:W-:Y:S02]  /*6fb0*/  SHF.R.U32.HI R15, RZ, 0x3, R5 ;  /* 0x00000003ff0f7819 */ /* 0x000fe40000011605 */
[----:B------:R-:W-:Y:S02]  /*6fc0*/  LEA.HI.X.SX32 R5, R13, R12, 0x1, P0 ;  /* 0x0000000c0d057211 */ /* 0x000fe400000f0eff */
[C---:B------:R-:W-:Y:S02]  /*6fd0*/  LOP3.LUT P4, RZ, R9.reuse, 0x4, RZ, 0xc0, !PT ;  /* 0x0000000409ff7812 */ /* 0x040fe4000788c0ff */
[----:B------:R-:W-:Y:S01]  /*6fe0*/  LOP3.LUT P3, RZ, R9, 0x2, RZ, 0xc0, !PT ;  /* 0x0000000209ff7812 */ /* 0x000fe2000786c0ff */
[----:B------:R-:W-:Y:S02]  /*6ff0*/  IMAD.SHL.U32 R9, R0, 0x40, RZ ;  /* 0x0000004000097824 */ /* 0x000fe400078e00ff */
[----:B------:R-:W-:-:S02]  /*7000*/  IMAD R10, R5, c[0x0][0x1e0], RZ ;  /* 0x00007800050a7a24 */ /* 0x000fc400078e02ff */
[----:B------:R-:W-:Y:S02]  /*7010*/  IMAD R0, R5, c[0x0][0x208], RZ ;  /* 0x0000820005007a24 */ /* 0x000fe400078e02ff */
[----:B------:R-:W-:Y:S02]  /*7020*/  IMAD.MOV.U32 R5, RZ, RZ, 0x10 ;  /* 0x00000010ff057424 */ /* 0x000fe400078e00ff */
[----:B------:R-:W-:-:S03]  /*7030*/  IMAD R215, R3, c[0x0][0x20c], R0 ;  /* 0x0000830003d77a24 */ /* 0x000fc600078e0200 */
[C---:B------:R-:W-:Y:S02]  /*7040*/  SEL R0, R5.reuse, 0xfffffff0, !P1 ;  /* 0xfffffff005007807 */ /* 0x040fe40004800000 */
[----:B------:R-:W-:Y:S02]  /*7050*/  SEL R5, R5, 0xfffffff0, !P3 ;  /* 0xfffffff005057807 */ /* 0x000fe40005800000 */
[----:B------:R-:W-:Y:S01]  /*7060*/  ISETP.GE.AND P3, PT, R201, c[0x0][0x1d4], PT ;  /* 0x00007500c9007a0c */ /* 0x000fe20003f66270 */
[----:B------:R-:W-:Y:S01]  /*7070*/  IMAD.IADD R11, R23, 0x1, R11 ;  /* 0x00000001170b7824 */ /* 0x000fe200078e020b */
[----:B------:R-:W-:Y:S02]  /*7080*/  LEA R17, P0, R22, c[0x0][0x160], 0x1 ;  /* 0x0000580016117a11 */ /* 0x000fe400078008ff */
[----:B------:R-:W-:Y:S01]  /*7090*/  LOP3.LUT R4, R4, R15, RZ, 0x3c, !PT ;  /* 0x0000000f04047212 */ /* 0x000fe200078e3cff */
[C---:B------:R-:W-:Y:S01]  /*70a0*/  IMAD R217, R3.reuse, c[0x0][0x1e4], R10 ;  /* 0x0000790003d97a24 */ /* 0x040fe200078e020a */
[----:B------:R-:W-:Y:S01]  /*70b0*/  LEA.HI.X R14, R22, c[0x0][0x164], R11, 0x1, P0 ;  /* 0x00005900160e7a11 */ /* 0x000fe200000f0c0b */
[----:B------:R-:W-:Y:S01]  /*70c0*/  IMAD.WIDE.U32 R212, R3, c[0x0][0x1e0], R212 ;  /* 0x0000780003d47a25 */ /* 0x000fe200078e00d4 */
[----:B------:R-:W-:-:S03]  /*70d0*/  LOP3.LUT R4, R4, 0xfffffe00, R9, 0xf8, !PT ;  /* 0xfffffe0004047812 */ /* 0x000fc600078ef809 */
[----:B------:R-:W-:Y:S01]  /*70e0*/  IMAD.WIDE.U32 R210, R3, c[0x0][0x208], R210 ;  /* 0x0000820003d27a25 */ /* 0x000fe200078e00d2 */
[----:B------:R-:W-:Y:S02]  /*70f0*/  LOP3.LUT R11, R2, 0xfffffc00, RZ, 0xc0, !PT ;  /* 0xfffffc00020b7812 */ /* 0x000fe400078ec0ff */
[C---:B------:R-:W-:Y:S01]  /*7100*/  ISETP.GE.AND P0, PT, R201.reuse, c[0x0][0x198], PT ;  /* 0x00006600c9007a0c */ /* 0x040fe20003f06270 */
[----:B------:R-:W-:Y:S01]  /*7110*/  IMAD.MOV.U32 R3, RZ, RZ, 0x20 ;  /* 0x00000020ff037424 */ /* 0x000fe200078e00ff */
[----:B------:R-:W-:Y:S01]  /*7120*/  IADD3 R12, R201, 0x40, RZ ;  /* 0x00000040c90c7810 */ /* 0x000fe20007ffe0ff */
[----:B------:R-:W-:Y:S01]  /*7130*/  IMAD.IADD R217, R213, 0x1, R217 ;  /* 0x00000001d5d97824 */ /* 0x000fe200078e02d9 */
[----:B------:R-:W-:Y:S01]  /*7140*/  P2R R2, PR, RZ, 0x1 ;  /* 0x00000001ff027803 */ /* 0x000fe20000000000 */
[----:B------:R-:W-:Y:S01]  /*7150*/  IMAD.IADD R2, R11, 0x1, R4 ;  /* 0x000000010b027824 */ /* 0x000fe200078e0204 */
[----:B------:R-:W-:Y:S01]  /*7160*/  SEL R3, R3, 0xffffffe0, !P4 ;  /* 0xffffffe003037807 */ /* 0x000fe20006000000 */
[----:B------:R-:W-:Y:S01]  /*7170*/  IMAD.IADD R215, R211, 0x1, R215 ;  /* 0x00000001d3d77824 */ /* 0x000fe200078e02d7 */
[----:B------:R-:W-:-:S02]  /*7180*/  ISETP.GE.AND P5, PT, R7, c[0x0][0x1d4], PT ;  /* 0x0000750007007a0c */ /* 0x000fc40003fa6270 */
[----:B------:R-:W-:Y:S02]  /*7190*/  LOP3.LUT R208, R208, 0xfffffe00, R21, 0xf8, !PT ;  /* 0xfffffe00d0d07812 */ /* 0x000fe400078ef815 */
[----:B------:R-:W-:Y:S02]  /*71a0*/  IADD3 R9, R141, -0x1, RZ ;  /* 0xffffffff8d097810 */ /* 0x000fe40007ffe0ff */
[----:B------:R-:W-:Y:S02]  /*71b0*/  @P3 LOP3.LUT R226, R226, 0x1, RZ, 0xfc, !PT ;  /* 0x00000001e2e23812 */ /* 0x000fe400078efcff */
[C---:B------:R-:W-:Y:S02]  /*71c0*/  ISETP.GE.AND P6, PT, R12.reuse, c[0x0][0x1d4], PT ;  /* 0x000075000c007a0c */ /* 0x040fe40003fc6270 */
[----:B------:R-:W-:Y:S01]  /*71d0*/  ISETP.GE.AND P4, PT, R12, c[0x0][0x198], PT ;  /* 0x000066000c007a0c */ /* 0x000fe20003f86270 */
[----:B------:R-:W-:Y:S10]  /*71e0*/  BRA.DIV ~URZ, `(.L_x_976) ;  /* 0x00010d027f007947 */ /* 0x000ff4000b800000 */
[----:B-1----:R1:W3:Y:S02]  /*71f0*/  SHFL.IDX PT, R19, R14, RZ, 0x181f ;  /* 0x00181fff0e137589 */ /* 0x0022e400000e0000 */
.L_x_1054:
[----:B------:R-:W-:Y:S05]  /*7200*/  BRA.DIV ~URZ, `(.L_x_977) ;  /* 0x00010d627f007947 */ /* 0x000fea000b800000 */
[----:B------:R4:W1:Y:S02]  /*7210*/  SHFL.IDX PT, R24, R17, RZ, 0x181f ;  /* 0x00181fff11187589 */ /* 0x00086400000e0000 */
.L_x_1055:
[----:B--2---:R-:W-:Y:S01]  /*7220*/  IMAD R8, R8, c[0x0][0x2c4], RZ ;  /* 0x0000b10008087a24 */ /* 0x004fe200078e02ff */
[----:B------:R-:W-:Y:S01]  /*7230*/  IADD3 R89, R89, R13, RZ ;  /* 0x0000000d59597210 */ /* 0x000fe20007ffe0ff */
[----:B------:R-:W-:Y:S03]  /*7240*/  BSSY B0, `(.L_x_978) ;  /* 0x0000018000007945 */ /* 0x000fe60003800000 */
[----:B------:R-:W-:-:S13]  /*7250*/  ISETP.GE.AND P0, PT, R89, R8, PT ;  /* 0x000000085900720c */ /* 0x000fda0003f06270 */
[----:B------:R-:W-:Y:S05]  /*7260*/  @P0 BRA `(.L_x_979) ;  /* 0x0000015000000947 */ /* 0x000fea0003800000 */
[C---:B------:R-:W-:Y:S01]  /*7270*/  IADD3 R10, R201.reuse, 0x80, RZ ;  /* 0x00000080c90a7810 */ /* 0x040fe20007ffe0ff */
[----:B---3--:R-:W-:Y:S01]  /*7280*/  IMAD.MOV.U32 R25, RZ, RZ, R19 ;  /* 0x000000ffff197224 */ /* 0x008fe200078e0013 */
[C---:B-1----:R-:W-:Y:S02]  /*7290*/  LEA R22, P0, R201.reuse, R24, 0x1 ;  /* 0x00000018c9167211 */ /* 0x042fe400078008ff */
[----:B------:R-:W-:Y:S02]  /*72a0*/  SHF.R.S32.HI R15, RZ, 0x1f, R12 ;  /* 0x0000001fff0f7819 */ /* 0x000fe4000001140c */
[----:B------:R-:W-:Y:S02]  /*72b0*/  SHF.R.S32.HI R11, RZ, 0x1f, R10 ;  /* 0x0000001fff0b7819 */ /* 0x000fe4000001140a */
[----:B------:R-:W-:Y:S01]  /*72c0*/  LEA.HI.X R23, R201, R19, R20, 0x1, P0 ;  /* 0x00000013c9177211 */ /* 0x000fe200000f0c14 */
[----:B------:R-:W-:Y:S01]  /*72d0*/  IMAD.SHL.U32 R19, R208, 0x2, RZ ;  /* 0x00000002d0137824 */ /* 0x000fe200078e00ff */
[----:B------:R-:W-:-:S02]  /*72e0*/  LEA.HI R15, R15, R12, RZ, 0x3 ;  /* 0x0000000c0f0f7211 */ /* 0x000fc400078f18ff */
[----:B------:R-:W-:Y:S02]  /*72f0*/  ISETP.GE.AND P0, PT, R201, c[0x0][0x198], PT ;  /* 0x00006600c9007a0c */ /* 0x000fe40003f06270 */
[----:B------:R-:W-:Y:S02]  /*7300*/  LEA.HI R11, R11, R10, RZ, 0x3 ;  /* 0x0000000a0b0b7211 */ /* 0x000fe400078f18ff */
[----:B------:R-:W-:Y:S02]  /*7310*/  ISETP.GE.AND P3, PT, R7, c[0x0][0x198], PT ;  /* 0x0000660007007a0c */ /* 0x000fe40003f66270 */
[----:B------:R-:W-:Y:S02]  /*7320*/  LOP3.LUT R15, R15, 0xfffffff8, RZ, 0xc0, !PT ;  /* 0xfffffff80f0f7812 */ /* 0x000fe400078ec0ff */
[----:B------:R-:W-:-:S03]  /*7330*/  LOP3.LUT R11, R11, 0xfffffff8, RZ, 0xc0, !PT ;  /* 0xfffffff80b0b7812 */ /* 0x000fc600078ec0ff */
[--C-:B------:R-:W-:Y:S02]  /*7340*/  IMAD.WIDE R26, R15, 0x2, R24.reuse ;  /* 0x000000020f1a7825 */ /* 0x100fe400078e0218 */
[----:B------:R-:W-:Y:S01]  /*7350*/  @!PT LDS RZ, [RZ] ;  /* 0x00000000fffff984 */ /* 0x000fe20000000800 */
[----:B------:R-:W-:Y:S01]  /*7360*/  @!PT LDS RZ, [RZ] ;  /* 0x00000000fffff984 */ /* 0x000fe20000000800 */
[----:B------:R-:W-:Y:S01]  /*7370*/  @!PT LDS RZ, [RZ] ;  /* 0x00000000fffff984 */ /* 0x000fe20000000800 */
[----:B------:R1:W-:Y:S02]  /*7380*/  LDGSTS.E.BYPASS.LTC128B.128 [R19+0x18100], [R22.64], !P0 ;  /* 0x1810000016137fae */ /* 0x0003e4000c101d46 */
[----:B------:R-:W-:Y:S02]  /*7390*/  IMAD.WIDE R24, R11, 0x2, R24 ;  /* 0x000000020b187825 */ /* 0x000fe400078e0218 */
[----:B------:R1:W-:Y:S04]  /*73a0*/  LDGSTS.E.BYPASS.LTC128B.128 [R19+0x1c100], [R26.64], !P4 ;  /* 0x1c1000001a137fae */ /* 0x0003e8000e101d46 */
[----:B------:R1:W-:Y:S02]  /*73b0*/  LDGSTS.E.BYPASS.LTC128B.128 [R19+0x20100], [R24.64], !P3 ;  /* 0x2010000018137fae */ /* 0x0003e4000d901d46 */
.L_x_979:
[----:B------:R-:W-:Y:S05]  /*73c0*/  BSYNC B0 ;  /* 0x0000000000007941 */ /* 0x000fea0003800000 */
.L_x_978:
[----:B------:R-:W-:Y:S05]  /*73d0*/  BRA.DIV ~URZ, `(.L_x_980) ;  /* 0x00010c027f007947 */ /* 0x000fea000b800000 */
[----:B-1-3--:R1:W2:Y:S04]  /*73e0*/  SHFL.IDX PT, R19, R14, 0x1, 0x181f ;  /* 0x00381f000e137f89 */ /* 0x00a2a800000e0000 */
[----:B------:R1:W3:Y:S02]  /*73f0*/  SHFL.IDX PT, R24, R17, 0x1, 0x181f ;  /* 0x00381f0011187f89 */ /* 0x0002e400000e0000 */
.L_x_1056:
[----:B------:R-:W-:Y:S01]  /*7400*/  IADD3 R11, R89, 0x20, RZ ;  /* 0x00000020590b7810 */ /* 0x000fe20007ffe0ff */
[----:B------:R-:W-:Y:S03]  /*7410*/  BSSY B0, `(.L_x_981) ;  /* 0x0000018000007945 */ /* 0x000fe60003800000 */
[----:B------:R-:W-:-:S13]  /*7420*/  ISETP.GE.AND P0, PT, R11, R8, PT ;  /* 0x000000080b00720c */ /* 0x000fda0003f06270 */
[----:B------:R-:W-:Y:S05]  /*7430*/  @P0 BRA `(.L_x_982) ;  /* 0x0000015000000947 */ /* 0x000fea0003800000 */
[C---:B------:R-:W-:Y:S01]  /*7440*/  IADD3 R11, R201.reuse, 0x80, RZ ;  /* 0x00000080c90b7810 */ /* 0x040fe20007ffe0ff */
[----:B--2---:R-:W-:Y:S01]  /*7450*/  IMAD.MOV.U32 R25, RZ, RZ, R19 ;  /* 0x000000ffff197224 */ /* 0x004fe200078e0013 */
[C---:B---3--:R-:W-:Y:S02]  /*7460*/  LEA R22, P0, R201.reuse, R24, 0x1 ;  /* 0x00000018c9167211 */ /* 0x048fe400078008ff */
[----:B------:R-:W-:Y:S02]  /*7470*/  SHF.R.S32.HI R15, RZ, 0x1f, R12 ;  /* 0x0000001fff0f7819 */ /* 0x000fe4000001140c */
[----:B------:R-:W-:Y:S02]  /*7480*/  SHF.R.S32.HI R10, RZ, 0x1f, R11 ;  /* 0x0000001fff0a7819 */ /* 0x000fe4000001140b */
[----:B------:R-:W-:Y:S02]  /*7490*/  LEA.HI.X R23, R201, R19, R20, 0x1, P0 ;  /* 0x00000013c9177211 */ /* 0x000fe400000f0c14 */
[----:B------:R-:W-:-:S02]  /*74a0*/  LEA.HI R15, R15, R12, RZ, 0x3 ;  /* 0x0000000c0f0f7211 */ /* 0x000fc400078f18ff */
[----:B------:R-:W-:Y:S02]  /*74b0*/  ISETP.GE.AND P0, PT, R201, c[0x0][0x198], PT ;  /* 0x00006600c9007a0c */ /* 0x000fe40003f06270 */
[----:B------:R-:W-:Y:S01]  /*74c0*/  LEA.HI R10, R10, R11, RZ, 0x3 ;  /* 0x0000000b0a0a7211 */ /* 0x000fe200078f18ff */
[----:B------:R-:W-:Y:S01]  /*74d0*/  IMAD.SHL.U32 R11, R208, 0x2, RZ ;  /* 0x00000002d00b7824 */ /* 0x000fe200078e00ff */
        /* <DEDUP_REMOVED lines=11> */
.L_x_982:
[----:B------:R-:W-:Y:S05]  /*7590*/  BSYNC B0 ;  /* 0x0000000000007941 */ /* 0x000fea0003800000 */
.L_x_981:
[----:B------:R-:W-:Y:S05]  /*75a0*/  BRA.DIV ~URZ, `(.L_x_983) ;  /* 0x00010b127f007947 */ /* 0x000fea000b800000 */
[----:B--2---:R2:W1:Y:S02]  /*75b0*/  SHFL.IDX PT, R19, R14, 0x2, 0x181f ;  /* 0x00581f000e137f89 */ /* 0x00446400000e0000 */
.L_x_1057:
[----:B------:R-:W-:Y:S05]  /*75c0*/  BRA.DIV ~URZ, `(.L_x_984) ;  /* 0x00010b727f007947 */ /* 0x000fea000b800000 */
[----:B---3--:R3:W2:Y:S02]  /*75d0*/  SHFL.IDX PT, R24, R17, 0x2, 0x181f ;  /* 0x00581f0011187f89 */ /* 0x0086a400000e0000 */
.L_x_1058:
[----:B------:R-:W-:Y:S01]  /*75e0*/  IADD3 R11, R89, 0x40, RZ ;  /* 0x00000040590b7810 */ /* 0x000fe20007ffe0ff */
[----:B------:R-:W-:Y:S03]  /*75f0*/  BSSY B0, `(.L_x_985) ;  /* 0x0000018000007945 */ /* 0x000fe60003800000 */
[----:B------:R-:W-:-:S13]  /*7600*/  ISETP.GE.AND P0, PT, R11, R8, PT ;  /* 0x000000080b00720c */ /* 0x000fda0003f06270 */
[----:B------:R-:W-:Y:S05]  /*7610*/  @P0 BRA `(.L_x_986) ;  /* 0x0000015000000947 */ /* 0x000fea0003800000 */
[C---:B------:R-:W-:Y:S01]  /*7620*/  IADD3 R11, R201.reuse, 0x80, RZ ;  /* 0x00000080c90b7810 */ /* 0x040fe20007ffe0ff */
[----:B-1----:R-:W-:Y:S01]  /*7630*/  IMAD.MOV.U32 R25, RZ, RZ, R19 ;  /* 0x000000ffff197224 */ /* 0x002fe200078e0013 */
[C---:B--2---:R-:W-:Y:S02]  /*7640*/  LEA R22, P0, R201.reuse, R24, 0x1 ;  /* 0x00000018c9167211 */ /* 0x044fe400078008ff */
        /* <DEDUP_REMOVED lines=18> */
.L_x_986:
[----:B------:R-:W-:Y:S05]  /*7770*/  BSYNC B0 ;  /* 0x0000000000007941 */ /* 0x000fea0003800000 */
.L_x_985:
[----:B------:R-:W-:Y:S05]  /*7780*/  BRA.DIV ~URZ, `(.L_x_987) ;  /* 0x00010a227f007947 */ /* 0x000fea000b800000 */
[----:B-1----:R1:W3:Y:S04]  /*7790*/  SHFL.IDX PT, R19, R14, 0x3, 0x181f ;  /* 0x00781f000e137f89 */ /* 0x0022e800000e0000 */
[----:B--2---:R1:W2:Y:S02]  /*77a0*/  SHFL.IDX PT, R24, R17, 0x3, 0x181f ;  /* 0x00781f0011187f89 */ /* 0x0042a400000e0000 */
.L_x_1059:
[----:B------:R-:W-:Y:S01]  /*77b0*/  IADD3 R10, P0, R1, c[0x0][0x20], RZ ;  /* 0x00000800010a7a10 */ /* 0x000fe20007f1e0ff */
[----:B------:R-:W-:Y:S01]  /*77c0*/  IMAD.SHL.U32 R140, R208, 0x2, RZ ;  /* 0x00000002d08c7824 */ /* 0x000fe200078e00ff */
[----:B------:R-:W-:Y:S01]  /*77d0*/  IADD3 R89, R89, 0x60, RZ ;  /* 0x0000006059597810 */ /* 0x000fe20007ffe0ff */
[----:B------:R-:W-:Y:S01]  /*77e0*/  ULDC.64 UR4, c[0x0][0x40] ;  /* 0x0000100000047ab9 */ /* 0x000fe20000000a00 */
[----:B---3--:R-:W-:Y:S01]  /*77f0*/  IMAD.MOV.U32 R25, RZ, RZ, R19 ;  /* 0x000000ffff197224 */ /* 0x008fe200078e0013 */
[----:B------:R-:W-:Y:S01]  /*7800*/  UIADD3 UR4, UP0, UR4, 0x160, URZ ;  /* 0x0000016004047890 */ /* 0x000fe2000ff1e03f */
[----:B------:R-:W-:Y:S01]  /*7810*/  IMAD.X R11, RZ, RZ, c[0x0][0x24], P0 ;  /* 0x00000900ff0b7624 */ /* 0x000fe200000e06ff */
[----:B-1----:R-:W-:-:S02]  /*7820*/  IADD3 R14, P0, R10, 0x4, RZ ;  /* 0x000000040a0e7810 */ /* 0x002fc40007f1e0ff */
[----:B------:R-:W-:Y:S02]  /*7830*/  UIADD3.X UR5, URZ, UR5, URZ, UP0, !UPT ;  /* 0x000000053f057290 */ /* 0x000fe400087fe43f */
[----:B------:R1:W-:Y:S01]  /*7840*/  STL.64 [R1+0x20], R10 ;  /* 0x0000200a01007387 */ /* 0x0003e20000100a00 */
[----:B------:R-:W-:Y:S01]  /*7850*/  IMAD.X R15, RZ, RZ, R11, P0 ;  /* 0x000000ffff0f7224 */ /* 0x000fe200000e060b */
[----:B------:R-:W-:-:S04]  /*7860*/  IADD3 R22, P0, R10, 0x10, RZ ;  /* 0x000000100a167810 */ /* 0x000fc80007f1e0ff */
[----:B------:R1:W-:Y:S01]  /*7870*/  STL.64 [R1+0x38], R14 ;  /* 0x0000380e01007387 */ /* 0x0003e20000100a00 */
[----:B------:R-:W-:Y:S01]  /*7880*/  IMAD.X R23, RZ, RZ, R11, P0 ;  /* 0x000000ffff177224 */ /* 0x000fe200000e060b */
[----:B------:R-:W-:-:S04]  /*7890*/  ISETP.GE.AND P0, PT, R89, R8, PT ;  /* 0x000000085900720c */ /* 0x000fc80003f06270 */
[----:B------:R1:W-:Y:S09]  /*78a0*/  STL.64 [R1+0x28], R22 ;  /* 0x0000281601007387 */ /* 0x0003f20000100a00 */
[----:B--2---:R-:W-:Y:S02]  /*78b0*/  @!P0 LEA R28, P3, R201, R24, 0x1 ;  /* 0x00000018c91c8211 */ /* 0x004fe400078608ff */
[----:B----4-:R-:W-:-:S02]  /*78c0*/  @!P0 SHF.R.S32.HI R17, RZ, 0x1f, R12 ;  /* 0x0000001fff118819 */ /* 0x010fc4000001140c */
[C---:B------:R-:W-:Y:S02]  /*78d0*/  @!P0 LEA.HI.X R29, R201.reuse, R19, R20, 0x1, P3 ;  /* 0x00000013c91d8211 */ /* 0x040fe400018f0c14 */
[----:B------:R-:W-:Y:S02]  /*78e0*/  ISETP.GE.AND P3, PT, R201, c[0x0][0x198], PT ;  /* 0x00006600c9007a0c */ /* 0x000fe40003f66270 */
[----:B------:R-:W-:-:S04]  /*78f0*/  @!P0 LEA.HI R8, R17, R12, RZ, 0x3 ;  /* 0x0000000c11088211 */ /* 0x000fc800078f18ff */
[----:B------:R-:W-:-:S05]  /*7900*/  @!P0 LOP3.LUT R8, R8, 0xfffffff8, RZ, 0xc0, !PT ;  /* 0xfffffff808088812 */ /* 0x000fca00078ec0ff */
[----:B------:R-:W-:Y:S01]  /*7910*/  @!P0 IMAD.WIDE R20, R8, 0x2, R24 ;  /* 0x0000000208148825 */ /* 0x000fe200078e0218 */
[----:B------:R-:W-:Y:S01]  /*7920*/  IADD3 R8, R201, 0x80, RZ ;  /* 0x00000080c9087810 */ /* 0x000fe20007ffe0ff */
[----:B------:R-:W-:Y:S01]  /*7930*/  @!PT LDS RZ, [RZ] ;  /* 0x00000000fffff984 */ /* 0x000fe20000000800 */
[----:B------:R-:W-:Y:S01]  /*7940*/  @!PT LDS RZ, [RZ] ;  /* 0x00000000fffff984 */ /* 0x000fe20000000800 */
[----:B------:R-:W-:Y:S01]  /*7950*/  @!PT LDS RZ, [RZ] ;  /* 0x00000000fffff984 */ /* 0x000fe20000000800 */
[----:B------:R2:W-:Y:S01]  /*7960*/  @!P0 LDGSTS.E.BYPASS.LTC128B.128 [R140+0x1b100], [R28.64], !P3 ;  /* 0x1b1000001c8c8fae */ /* 0x0005e2000d901d46 */
[C---:B------:R-:W-:Y:S02]  /*7970*/  IADD3 R26, P3, R10.reuse, 0x48, RZ ;  /* 0x000000480a1a7810 */ /* 0x040fe40007f7e0ff */
[----:B------:R-:W-:Y:S01]  /*7980*/  @!P0 SHF.R.S32.HI R17, RZ, 0x1f, R8 ;  /* 0x0000001fff118819 */ /* 0x000fe20000011408 */
[----:B------:R3:W-:Y:S01]  /*7990*/  @!P0 LDGSTS.E.BYPASS.LTC128B.128 [R140+0x1f100], [R20.64], !P4 ;  /* 0x1f100000148c8fae */ /* 0x0007e2000e101d46 */
[----:B------:R-:W-:Y:S01]  /*79a0*/  ISETP.GE.AND P4, PT, R7, c[0x0][0x198], PT ;  /* 0x0000660007007a0c */ /* 0x000fe20003f86270 */
[----:B------:R-:W-:Y:S01]  /*79b0*/  IMAD.X R27, RZ, RZ, R11, P3 ;  /* 0x000000ffff1b7224 */ /* 0x000fe200018e060b */
[----:B------:R-:W-:Y:S02]  /*79c0*/  IADD3 R18, P3, R10, 0x8, RZ ;  /* 0x000000080a127810 */ /* 0x000fe40007f7e0ff */
[----:B------:R-:W-:-:S02]  /*79d0*/  @!P0 LEA.HI R17, R17, R8, RZ, 0x3 ;  /* 0x0000000811118211 */ /* 0x000fc400078f18ff */
[----:B------:R1:W-:Y:S01]  /*79e0*/  STL.64 [R1+0x30], R26 ;  /* 0x0000301a01007387 */ /* 0x0003e20000100a00 */
[----:B------:R-:W-:Y:S01]  /*79f0*/  IMAD.X R19, RZ, RZ, R11, P3 ;  /* 0x000000ffff137224 */ /* 0x000fe200018e060b */
[----:B------:R-:W-:-:S04]  /*7a00*/  @!P0 LOP3.LUT R17, R17, 0xfffffff8, RZ, 0xc0, !PT ;  /* 0xfffffff811118812 */ /* 0x000fc800078ec0ff */
[----:B------:R1:W-:Y:S01]  /*7a10*/  STL.64 [R1+0x40], R18 ;  /* 0x0000401201007387 */ /* 0x0003e20000100a00 */
[----:B------:R-:W-:-:S04]  /*7a20*/  @!P0 IMAD.WIDE R24, R17, 0x2, R24 ;  /* 0x0000000211188825 */ /* 0x000fc800078e0218 */
[----:B------:R-:W-:Y:S01]  /*7a30*/  IMAD.MOV.U32 R17, RZ, RZ, c[0x0][0x1e0] ;  /* 0x00007800ff117624 */ /* 0x000fe200078e00ff */
[----:B------:R1:W-:Y:S03]  /*7a40*/  @!P0 LDGSTS.E.BYPASS.LTC128B.128 [R140+0x23100], [R24.64], !P4 ;  /* 0x23100000188c8fae */ /* 0x0003e6000e101d46 */
[----:B------:R-:W-:Y:S01]  /*7a50*/  IMAD.SHL.U32 R7, R17, 0x40, RZ ;  /* 0x0000004011077824 */ /* 0x000fe200078e00ff */
[----:B------:R-:W0:Y:S01]  /*7a60*/  LDGDEPBAR ;  /* 0x00000000000079af */ /* 0x000e220000000000 */
[----:B--2---:R-:W-:Y:S02]  /*7a70*/  IMAD.U32 R28, RZ, RZ, UR4 ;  /* 0x00000004ff1c7e24 */ /* 0x004fe4000f8e00ff */
[----:B------:R-:W-:Y:S01]  /*7a80*/  IMAD.U32 R29, RZ, RZ, UR5 ;  /* 0x00000005ff1d7e24 */ /* 0x000fe2000f8e00ff */
[----:B------:R-:W-:Y:S01]  /*7a90*/  WARPSYNC 0xffffffff ;  /* 0xffffffff00007948 */ /* 0x000fe20003800000 */
[----:B---3--:R-:W-:-:S03]  /*7aa0*/  IMAD.MOV.U32 R20, RZ, RZ, 0x6 ;  /* 0x00000006ff147424 */ /* 0x008fc600078e00ff */
[----:B------:R1:W-:Y:S02]  /*7ab0*/  STL.64 [R1+0x18], R28 ;  /* 0x0000181c01007387 */ /* 0x0003e40000100a00 */
[----:B------:R-:W-:Y:S02]  /*7ac0*/  SHF.L.U64.HI R80, R17, R20, c[0x0][0x1e4] ;  /* 0x0000790011507619 */ /* 0x000fe40000010214 */
[----:B-1----:R-:W2:Y:S04]  /*7ad0*/  LDL R15, [R1+0x64] ;  /* 0x00006400010f7983 */ /* 0x002ea80000100800 */
[----:B------:R-:W3:Y:S01]  /*7ae0*/  LDL R11, [R1+0x64] ;  /* 0x00006400010b7983 */ /* 0x000ee20000100800 */
[----:B------:R-:W-:Y:S01]  /*7af0*/  IMAD.SHL.U32 R82, R9, 0x40, RZ ;  /* 0x0000004009527824 */ /* 0x000fe200078e00ff */
[----:B------:R-:W-:Y:S01]  /*7b00*/  SHF.R.S32.HI R14, RZ, 0x1f, R9 ;  /* 0x0000001fff0e7819 */ /* 0x000fe20000011409 */
[----:B------:R-:W-:Y:S01]  /*7b10*/  IMAD.MOV.U32 R216, RZ, RZ, R212 ;  /* 0x000000ffffd87224 */ /* 0x000fe200078e00d4 */
[----:B------:R-:W-:Y:S01]  /*7b20*/  ISETP.GE.AND P4, PT, R201, c[0x0][0x1d4], PT ;  /* 0x00007500c9007a0c */ /* 0x000fe20003f86270 */
[----:B------:R-:W-:Y:S01]  /*7b30*/  IMAD.SHL.U32 R203, R17, 0x20, RZ ;  /* 0x0000002011cb7824 */ /* 0x000fe200078e00ff */
[----:B------:R-:W-:Y:S01]  /*7b40*/  IADD3 R16, RZ, -R13, -R82 ;  /* 0x8000000dff107210 */ /* 0x000fe20007ffe852 */
[----:B------:R-:W-:Y:S01]  /*7b50*/  IMAD.WIDE.U32 R18, R9, R7, R216 ;  /* 0x0000000709127225 */ /* 0x000fe200078e00d8 */
[----:B------:R-:W-:Y:S01]  /*7b60*/  BSSY B0, `(.L_x_988) ;  /* 0x0000054000007945 */ /* 0x000fe20003800000 */
[----:B------:R-:W-:-:S02]  /*7b70*/  IADD3 R207, R140, 0x100, RZ ;  /* 0x000001008ccf7810 */ /* 0x000fc40007ffe0ff */
[----:B------:R-:W-:Y:S02]  /*7b80*/  IMAD.MOV.U32 R204, RZ, RZ, 0x5 ;  /* 0x00000005ffcc7424 */ /* 0x000fe400078e00ff */
[----:B------:R-:W-:Y:S02]  /*7b90*/  IMAD.MOV.U32 R205, RZ, RZ, c[0x0][0x208] ;  /* 0x00008200ffcd7624 */ /* 0x000fe400078e00ff */
[----:B------:R-:W-:Y:S01]  /*7ba0*/  IMAD.MOV.U32 R214, RZ, RZ, R210 ;  /* 0x000000ffffd67224 */ /* 0x000fe200078e00d2 */
[----:B------:R-:W-:Y:S01]  /*7bb0*/  SHF.L.U64.HI R202, R17, R204, c[0x0][0x1e4] ;  /* 0x0000790011ca7619 */ /* 0x000fe200000102cc */
[C---:B------:R-:W-:Y:S01]  /*7bc0*/  IMAD.SHL.U32 R33, R205.reuse, 0x40, RZ ;  /* 0x00000040cd217824 */ /* 0x040fe200078e00ff */
[C---:B------:R-:W-:Y:S02]  /*7bd0*/  SHF.L.U64.HI R20, R205.reuse, R20, c[0x0][0x20c] ;  /* 0x00008300cd147619 */ /* 0x040fe40000010214 */
[C---:B------:R-:W-:Y:S01]  /*7be0*/  SHF.L.U64.HI R204, R205.reuse, R204, c[0x0][0x20c] ;  /* 0x00008300cdcc7619 */ /* 0x040fe200000102cc */
[----:B------:R-:W-:-:S04]  /*7bf0*/  IMAD.SHL.U32 R205, R205, 0x20, RZ ;  /* 0x00000020cdcd7824 */ /* 0x000fc800078e00ff */
[C---:B------:R-:W-:Y:S01]  /*7c00*/  IMAD.SHL.U32 R32, R205.reuse, 0x2, RZ ;  /* 0x00000002cd207824 */ /* 0x040fe200078e00ff */
[----:B------:R-:W-:Y:S01]  /*7c10*/  SHF.L.U64.HI R44, R205, 0x1, R204 ;  /* 0x00000001cd2c7819 */ /* 0x000fe200000102cc */
[----:B------:R-:W-:Y:S01]  /*7c20*/  BAR.SYNC.DEFER_BLOCKING 0x0 ;  /* 0x0000000000007b1d */ /* 0x000fe20000010000 */
[----:B--2---:R-:W-:Y:S02]  /*7c30*/  IMAD.IADD R13, R16, 0x1, R15 ;  /* 0x00000001100d7824 */ /* 0x004fe400078e020f */
[----:B------:R-:W-:Y:S02]  /*7c40*/  IMAD R15, R80, R9, RZ ;  /* 0x00000009500f7224 */ /* 0x000fe400078e02ff */
[----:B---3--:R-:W-:Y:S01]  /*7c50*/  IMAD.IADD R11, R16, 0x1, R11 ;  /* 0x00000001100b7824 */ /* 0x008fe200078e020b */
[----:B------:R-:W-:Y:S01]  /*7c60*/  ISETP.GE.AND P3, PT, R13, 0x1, PT ;  /* 0x000000010d00780c */ /* 0x000fe20003f66270 */
[----:B------:R-:W-:-:S04]  /*7c70*/  IMAD R15, R14, R7, R15 ;  /* 0x000000070e0f7224 */ /* 0x000fc800078e020f */
[----:B------:R-:W-:-:S08]  /*7c80*/  IMAD.IADD R15, R19, 0x1, R15 ;  /* 0x00000001130f7824 */ /* 0x000fd000078e020f */
[----:B------:R-:W-:Y:S01]  /*7c90*/  @P3 LEA R24, P0, R18, c[0x0][0x1c8], 0x1 ;  /* 0x0000720012183a11 */ /* 0x000fe200078008ff */
[----:B------:R-:W-:-:S03]  /*7ca0*/  @P3 IMAD.SHL.U32 R19, R208, 0x2, RZ ;  /* 0x00000002d0133824 */ /* 0x000fc600078e00ff */
[----:B------:R-:W-:Y:S02]  /*7cb0*/  @P3 LEA.HI.X R25, R18, c[0x0][0x1cc], R15, 0x1, P0 ;  /* 0x0000730012193a11 */ /* 0x000fe400000f0c0f */
[----:B------:R-:W-:Y:S01]  /*7cc0*/  ISETP.GT.AND P0, PT, R13, 0x20, PT ;  /* 0x000000200d00780c */ /* 0x000fe20003f04270 */
[----:B------:R-:W-:Y:S02]  /*7cd0*/  IMAD R13, R20, R9, RZ ;  /* 0x00000009140d7224 */ /* 0x000fe400078e02ff */
[----:B------:R-:W-:Y:S01]  /*7ce0*/  @!PT LDS RZ, [RZ] ;  /* 0x00000000fffff984 */ /* 0x000fe20000000800 */
[----:B------:R-:W-:Y:S01]  /*7cf0*/  @!PT LDS RZ, [RZ] ;  /* 0x00000000fffff984 */ /* 0x000fe20000000800 */
[----:B------:R-:W-:Y:S01]  /*7d00*/  @!PT LDS RZ, [RZ] ;  /* 0x00000000fffff984 */ /* 0x000fe20000000800 */
[----:B------:R1:W-:Y:S01]  /*7d10*/  @P3 LDGSTS.E.BYPASS.LTC128B.128 [R19+0xc100], [R24.64], !P4 ;  /* 0x0c10000018133fae */ /* 0x0003e2000e101d46 */
[----:B------:R-:W-:Y:S01]  /*7d20*/  ISETP.GE.AND P4, PT, R201, c[0x0][0x1d4], PT ;  /* 0x00007500c9007a0c */ /* 0x000fe20003f86270 */
[----:B------:R-:W-:Y:S02]  /*7d30*/  IMAD R13, R14, R33, R13 ;  /* 0x000000210e0d7224 */ /* 0x000fe400078e020d */
[----:B------:R1:W-:Y:S04]  /*7d40*/  @P3 LDGSTS.E.BYPASS.LTC128B.128 [R19+0xe100], [R24.64+0x80], !P6 ;  /* 0x0e10008018133fae */ /* 0x0003e8000f101d46 */
[----:B------:R1:W-:Y:S02]  /*7d50*/  @P3 LDGSTS.E.BYPASS.LTC128B.128 [R19+0x10100], [R24.64+0x100], !P5 ;  /* 0x1010010018133fae */ /* 0x0003e4000e901d46 */
[----:B------:R-:W-:-:S05]  /*7d60*/  @P0 IADD3 R18, P3, R203, R18, RZ ;  /* 0x00000012cb120210 */ /* 0x000fca0007f7e0ff */
[----:B------:R-:W-:Y:S01]  /*7d70*/  @P0 IMAD.X R15, R202, 0x1, R15, P3 ;  /* 0x00000001ca0f0824 */ /* 0x000fe200018e060f */
[----:B------:R-:W-:-:S04]  /*7d80*/  @P0 LEA R22, P3, R18, c[0x0][0x1c8], 0x1 ;  /* 0x0000720012160a11 */ /* 0x000fc800078608ff */
[----:B------:R-:W-:Y:S01]  /*7d90*/  @P0 LEA.HI.X R23, R18, c[0x0][0x1cc], R15, 0x1, P3 ;  /* 0x0000730012170a11 */ /* 0x000fe200018f0c0f */
[----:B------:R-:W-:Y:S01]  /*7da0*/  @P0 IMAD.SHL.U32 R15, R208, 0x2, RZ ;  /* 0x00000002d00f0824 */ /* 0x000fe200078e00ff */
[----:B------:R-:W-:Y:S01]  /*7db0*/  ISETP.GE.AND P3, PT, R201, c[0x0][0x1d4], PT ;  /* 0x00007500c9007a0c */ /* 0x000fe20003f66270 */
[----:B-1----:R-:W-:-:S12]  /*7dc0*/  IMAD.WIDE.U32 R24, R9, R33, R214 ;  /* 0x0000002109187225 */ /* 0x002fd800078e00d6 */
[----:B------:R1:W-:Y:S01]  /*7dd0*/  @P0 LDGSTS.E.BYPASS.LTC128B.128 [R15+0xd100], [R22.64], !P3 ;  /* 0x0d100000160f0fae */ /* 0x0003e2000d901d46 */
[----:B------:R-:W-:Y:S01]  /*7de0*/  ISETP.GE.AND P3, PT, R12, c[0x0][0x1d4], PT ;  /* 0x000075000c007a0c */ /* 0x000fe20003f66270 */
[----:B------:R-:W-:Y:S02]  /*7df0*/  IMAD.IADD R13, R25, 0x1, R13 ;  /* 0x00000001190d7824 */ /* 0x000fe400078e020d */
[----:B------:R1:W-:Y:S04]  /*7e00*/  @P0 LDGSTS.E.BYPASS.LTC128B.128 [R15+0xf100], [R22.64+0x80], !P6 ;  /* 0x0f100080160f0fae */ /* 0x0003e8000f101d46 */
[----:B------:R1:W-:Y:S01]  /*7e10*/  @P0 LDGSTS.E.BYPASS.LTC128B.128 [R15+0x11100], [R22.64+0x100], !P5 ;  /* 0x11100100160f0fae */ /* 0x0003e2000e901d46 */
[----:B------:R-:W-:-:S03]  /*7e20*/  LEA R18, P0, R24, c[0x0][0x1f8], 0x1 ;  /* 0x00007e0018127a11 */ /* 0x000fc600078008ff */
[----:B------:R-:W0:Y:S01]  /*7e30*/  LDGDEPBAR ;  /* 0x00000000000079af */ /* 0x000e220000000000 */
[----:B------:R-:W-:Y:S02]  /*7e40*/  LEA.HI.X R19, R24, c[0x0][0x1fc], R13, 0x1, P0 ;  /* 0x00007f0018137a11 */ /* 0x000fe400000f0c0d */
[----:B------:R-:W-:-:S13]  /*7e50*/  ISETP.LT.OR P0, PT, R11, 0x1, P4 ;  /* 0x000000010b00780c */ /* 0x000fda0002701670 */
[----:B------:R2:W-:Y:S01]  /*7e60*/  LDGSTS.E.BYPASS.LTC128B.128 [R140+0x100], [R18.64], !P0 ;  /* 0x00100000128c7fae */ /* 0x0005e2000c101d46 */
[----:B------:R-:W-:-:S05]  /*7e70*/  IADD3 R14, P0, R32, R18, RZ ;  /* 0x00000012200e7210 */ /* 0x000fca0007f1e0ff */
[----:B-1----:R-:W-:Y:S01]  /*7e80*/  IMAD.X R15, R44, 0x1, R19, P0 ;  /* 0x000000012c0f7824 */ /* 0x002fe200000e0613 */
[C---:B------:R-:W-:Y:S02]  /*7e90*/  ISETP.LT.OR P0, PT, R11.reuse, 0x1, P3 ;  /* 0x000000010b00780c */ /* 0x040fe40001f01670 */
[----:B------:R-:W-:-:S11]  /*7ea0*/  ISETP.LT.OR P3, PT, R11, 0x21, P3 ;  /* 0x000000210b00780c */ /* 0x000fd60001f61670 */
[----:B------:R2:W-:Y:S01]  /*7eb0*/  LDGSTS.E.BYPASS.LTC128B.128 [R140+0x2100], [R18.64+0x80], !P0 ;  /* 0x02100080128c7fae */ /* 0x0005e2000c101d46 */
[----:B------:R-:W-:Y:S02]  /*7ec0*/  ISETP.GE.AND P0, PT, R8, c[0x0][0x1d4], PT ;  /* 0x0000750008007a0c */ /* 0x000fe40003f06270 */
[----:B------:R-:W-:Y:S02]  /*7ed0*/  IADD3 R8, R10, 0x18, RZ ;  /* 0x000000180a087810 */ /* 0x000fe40007ffe0ff */
[C---:B------:R-:W-:Y:S02]  /*7ee0*/  ISETP.LT.OR P4, PT, R11.reuse, 0x1, P0 ;  /* 0x000000010b00780c */ /* 0x040fe40000781670 */
[----:B------:R-:W-:-:S11]  /*7ef0*/  ISETP.LT.OR P0, PT, R11, 0x21, P0 ;  /* 0x000000210b00780c */ /* 0x000fd60000701670 */
[----:B------:R2:W-:Y:S01]  /*7f00*/  LDGSTS.E.BYPASS.LTC128B.128 [R140+0x4100], [R18.64+0x100], !P4 ;  /* 0x04100100128c7fae */ /* 0x0005e2000e101d46 */
[----:B------:R-:W-:-:S04]  /*7f10*/  ISETP.GE.AND P4, PT, R201, c[0x0][0x1d4], PT ;  /* 0x00007500c9007a0c */ /* 0x000fc80003f86270 */
[----:B------:R-:W-:-:S13]  /*7f20*/  ISETP.LT.OR P4, PT, R11, 0x21, P4 ;  /* 0x000000210b00780c */ /* 0x000fda0002781670 */
[----:B------:R2:W-:Y:S04]  /*7f30*/  LDGSTS.E.BYPASS.LTC128B.128 [R140+0x1100], [R14.64], !P4 ;  /* 0x011000000e8c7fae */ /* 0x0005e8000e101d46 */
[----:B------:R2:W-:Y:S01]  /*7f40*/  LDGSTS.E.BYPASS.LTC128B.128 [R140+0x3100], [R14.64+0x80], !P3 ;  /* 0x031000800e8c7fae */ /* 0x0005e2000d901d46 */
[----:B------:R-:W-:-:S03]  /*7f50*/  ISETP.GT.AND P3, PT, R9, R198, PT ;  /* 0x000000c60900720c */ /* 0x000fc60003f64270 */
[----:B------:R2:W-:Y:S04]  /*7f60*/  LDGSTS.E.BYPASS.LTC128B.128 [R140+0x5100], [R14.64+0x100], !P0 ;  /* 0x051001000e8c7fae */ /* 0x0005e8000c101d46 */
[----:B------:R-:W0:Y:S06]  /*7f70*/  LDGDEPBAR ;  /* 0x00000000000079af */ /* 0x000e2c0000000000 */
[----:B------:R-:W-:Y:S05]  /*7f80*/  @!P3 BRA `(.L_x_989) ;  /* 0x000001100000b947 */ /* 0x000fea0003800000 */
[----:B------:R-:W-:Y:S02]  /*7f90*/  IADD3 R11, R141, -0x2, RZ ;  /* 0xfffffffe8d0b7810 */ /* 0x000fe40007ffe0ff */
[----:B------:R-:W-:-:S02]  /*7fa0*/  ISETP.GE.AND P4, PT, R201, c[0x0][0x1d4], PT ;  /* 0x00007500c9007a0c */ /* 0x000fc40003f86270 */
[----:B------:R-:W-:Y:S01]  /*7fb0*/  SHF.R.S32.HI R9, RZ, 0x1f, R11 ;  /* 0x0000001fff097819 */ /* 0x000fe2000001140b */
[----:B------:R-:W-:Y:S02]  /*7fc0*/  IMAD R10, R80, R11, RZ ;  /* 0x0000000b500a7224 */ /* 0x000fe400078e02ff */
[----:B------:R-:W-:-:S04]  /*7fd0*/  IMAD.WIDE.U32 R12, R11, R7, R216 ;  /* 0x000000070b0c7225 */ /* 0x000fc800078e00d8 */
[----:B------:R-:W-:Y:S01]  /*7fe0*/  IMAD R9, R9, R7, R10 ;  /* 0x0000000709097224 */ /* 0x000fe200078e020a */
[----:B------:R-:W-:-:S03]  /*7ff0*/  LEA R10, P0, R12, c[0x0][0x1c8], 0x1 ;  /* 0x000072000c0a7a11 */ /* 0x000fc600078008ff */
[----:B------:R-:W-:-:S05]  /*8000*/  IMAD.IADD R9, R13, 0x1, R9 ;  /* 0x000000010d097824 */ /* 0x000fca00078e0209 */
[----:B------:R-:W-:Y:S02]  /*8010*/  LEA.HI.X R11, R12, c[0x0][0x1cc], R9, 0x1, P0 ;  /* 0x000073000c0b7a11 */ /* 0x000fe400000f0c09 */
[----:B------:R-:W-:-:S03]  /*8020*/  LEA R12, P0, R203, R10, 0x1 ;  /* 0x0000000acb0c7211 */ /* 0x000fc600078008ff */
[----:B------:R1:W-:Y:S01]  /*8030*/  LDGSTS.E.BYPASS.LTC128B.128 [R140+0x12100], [R10.64], !P4 ;  /* 0x121000000a8c7fae */ /* 0x0003e2000e101d46 */
[----:B------:R-:W-:-:S03]  /*8040*/  LEA.HI.X R13, R203, R11, R202, 0x1, P0 ;  /* 0x0000000bcb0d7211 */ /* 0x000fc600000f0cca */
[----:B------:R1:W-:Y:S04]  /*8050*/  LDGSTS.E.BYPASS.LTC128B.128 [R140+0x14100], [R10.64+0x80], !P6 ;  /* 0x141000800a8c7fae */ /* 0x0003e8000f101d46 */
[----:B------:R1:W-:Y:S04]  /*8060*/  LDGSTS.E.BYPASS.LTC128B.128 [R140+0x16100], [R10.64+0x100], !P5 ;  /* 0x161001000a8c7fae */ /* 0x0003e8000e901d46 */
[----:B------:R1:W-:Y:S04]  /*8070*/  LDGSTS.E.BYPASS.LTC128B.128 [R140+0x13100], [R12.64], !P4 ;  /* 0x131000000c8c7fae */ /* 0x0003e8000e101d46 */
[----:B------:R1:W-:Y:S04]  /*8080*/  LDGSTS.E.BYPASS.LTC128B.128 [R140+0x15100], [R12.64+0x80], !P6 ;  /* 0x151000800c8c7fae */ /* 0x0003e8000f101d46 */
[----:B------:R1:W-:Y:S02]  /*8090*/  LDGSTS.E.BYPASS.LTC128B.128 [R140+0x17100], [R12.64+0x100], !P5 ;  /* 0x171001000c8c7fae */ /* 0x0003e4000e901d46 */
.L_x_989:
[----:B------:R-:W-:Y:S05]  /*80a0*/  BSYNC B0 ;  /* 0x0000000000007941 */ /* 0x000fea0003800000 */
.L_x_988:
[----:B------:R-:W0:Y:S01]  /*80b0*/  LDGDEPBAR ;  /* 0x00000000000079af */ /* 0x000e220000000000 */
[----:B------:R-:W-:Y:S01]  /*80c0*/  BSSY B2, `(.L_x_990) ;  /* 0x0000003000027945 */ /* 0x000fe20003800000 */
[----:B------:R-:W-:-:S02]  /*80d0*/  MOV R22, 0x80f0 ;  /* 0x000080f000167802 */ /* 0x000fc40000000f00 */
[----:B-12---:R-:W-:Y:S05]  /*80e0*/  CALL.REL.NOINC `($_ZN7cutlass13device_kernelIN5flash19enable_sm80_to_sm89INS1_16FlashAttnFwdSm80INS1_25CollectiveMainloopFwdSm80ILi8ELi2ELb0EN4cute5tupleIJNS5_1CILi128EEENS7_ILi64EEENS7_ILi192EEEEEELi192ENS_10bfloat16_tEfNS_4arch4Sm80ELb0ELb1ELb1ELb1ELb0ELb1ELb1ELb0EEENS1_21CollectiveEpilogueFwdINS6_IJS8_SA_S9_EEENS6_IJNS7_ILi1EEESI_SI_EEESC_SE_Li256ELb1ELb1ELb0ELb0EEENS1_19SingleTileSchedulerILb1ELb0ELb1ELi128EEEEEEEEEvNT_6ParamsE$_ZZN5flash25CollectiveMainloopFwdSm80ILi8ELi2ELb0EN4cute5tupleIJNS1_1CILi128EEENS3_ILi64EEENS3_ILi192EEEEEELi192EN7cutlass10bfloat16_tEfNS8_4arch4Sm80ELb0ELb1ELb1ELb1ELb0ELb1ELb1ELb0EE3mmaINS_16FlashAttnFwdSm80ISC_NS_21CollectiveEpilogueFwdINS2_IJS4_S6_S5_EEENS2_IJNS3_ILi1EEESH_SH_EEES9_SB_Li256ELb1ELb1ELb0ELb0EEENS_19SingleTileSchedulerILb1ELb0ELb1ELi128EEEE13SharedStorageENS1_6TensorINS1_11ArrayEngineIfLm96EEENS1_6LayoutINS2_IJNS2_IJNS3_ILi2EEESS_EEESH_NS3_ILi24EEEEEENS2_IJNS2_IJSH_SS_EEENS3_ILi0EEENS3_ILi4EEEEEEEEEENS_7SoftmaxILi2ELi0EEEEEbRKNSC_6ParamsERT0_RT1_iRKNS_16SeqlenInfoQKNewKILb1ELb1EEENS2_IJiiiiEEERT_ENKUlvE_clEv) ;  /* 0x000106a000007944 */ /* 0x006fea0003c00000 */
[----:B------:R-:W-:Y:S05]  /*80f0*/  BSYNC B2 ;  /* 0x0000000000027941 */ /* 0x000fea0003800000 */
.L_x_990:
[----:B------:R2:W5:Y:S01]  /*8100*/  LDL R81, [R1] ;  /* 0x0000000001517983 */ /* 0x0005620000100800 */
[----:B------:R-:W-:-:S04]  /*8110*/  DEPBAR.LE SB0, 0x2 ;  /* 0x000080800000791a */ /* 0x000fc80000000000 */
[----:B------:R2:W5:Y:S01]  /*8120*/  LDL R206, [R1+0x10] ;  /* 0x0000100001ce7983 */ /* 0x0005620000100800 */
[----:B------:R-:W-:Y:S02]  /*8130*/  WARPSYNC 0xffffffff ;  /* 0xffffffff00007948 */ /* 0x000fe40003800000 */
[----:B------:R-:W-:Y:S01]  /*8140*/  BAR.SYNC.DEFER_BLOCKING 0x0 ;  /* 0x0000000000007b1d */ /* 0x000fe20000010000 */
[C---:B-1----:R-:W-:Y:S01]  /*8150*/  IMAD.SHL.U32 R12, R2.reuse, 0x2, RZ ;  /* 0x00000002020c7824 */ /* 0x042fe200078e00ff */
[----:B------:R-:W-:Y:S01]  /*8160*/  LEA R194, R2, 0x18100, 0x1 ;  /* 0x0001810002c27811 */ /* 0x000fe200078e08ff */
[----:B------:R-:W-:Y:S01]  /*8170*/  IMAD.SHL.U32 R192, R6, 0x2, RZ ;  /* 0x0000000206c07824 */ /* 0x000fe200078e00ff */
[----:B------:R-:W-:Y:S01]  /*8180*/  @P3 IADD3 R8, R141, -0x2, RZ ;  /* 0xfffffffe8d083810 */ /* 0x000fe20007ffe0ff */
[----:B------:R-:W-:Y:S01]  /*8190*/  IMAD.SHL.U32 R191, R5, 0x2, RZ ;  /* 0x0000000205bf7824 */ /* 0x000fe200078e00ff */
[----:B------:R-:W-:Y:S01]  /*81a0*/  @P3 MOV R10, R210 ;  /* 0x000000d2000a3202 */ /* 0x000fe20000000f00 */
[----:B------:R-:W-:Y:S01]  /*81b0*/  IMAD.SHL.U32 R189, R0, 0x2, RZ ;  /* 0x0000000200bd7824 */ /* 0x000fe200078e00ff */
[----:B------:R-:W-:Y:S01]  /*81c0*/  @P3 SHF.R.S32.HI R2, RZ, 0x1f, R8 ;  /* 0x0000001fff023819 */ /* 0x000fe20000011408 */
[----:B------:R-:W-:Y:S01]  /*81d0*/  IMAD.IADD R190, R194, 0x1, R191 ;  /* 0x00000001c2be7824 */ /* 0x000fe200078e02bf */
[----:B------:R-:W-:Y:S01]  /*81e0*/  ISETP.GE.AND P4, PT, R201, c[0x0][0x1d4], PT ;  /* 0x00007500c9007a0c */ /* 0x000fe20003f86270 */
[----:B------:R-:W-:Y:S01]  /*81f0*/  IMAD.IADD R6, R192, 0x1, R189 ;  /* 0x00000001c0067824 */ /* 0x000fe200078e02bd */
[----:B------:R-:W3:Y:S01]  /*8200*/  LDL R5, [R1+0x4] ;  /* 0x0000040001057983 */ /* 0x000ee20000100800 */
[----:B------:R-:W-:-:S02]  /*8210*/  @P3 IMAD.MOV.U32 R11, RZ, RZ, R215 ;  /* 0x000000ffff0b3224 */ /* 0x000fc400078e00d7 */
[----:B------:R-:W-:Y:S02]  /*8220*/  @P3 IMAD R0, R20, R8, RZ ;  /* 0x0000000814003224 */ /* 0x000fe400078e02ff */
[----:B------:R-:W-:-:S04]  /*8230*/  @P3 IMAD.WIDE.U32 R8, R8, R33, R10 ;  /* 0x0000002108083225 */ /* 0x000fc800078e000a */
[----:B------:R-:W-:Y:S01]  /*8240*/  @P3 IMAD R33, R2, R33, R0 ;  /* 0x0000002102213224 */ /* 0x000fe200078e0200 */
[----:B------:R-:W-:Y:S01]  /*8250*/  @P3 LEA R74, P0, R8, c[0x0][0x1f8], 0x1 ;  /* 0x00007e00084a3a11 */ /* 0x000fe200078008ff */
[----:B------:R-:W-:Y:S01]  /*8260*/  IMAD.MOV.U32 R0, RZ, RZ, 0x40 ;  /* 0x00000040ff007424 */ /* 0x000fe200078e00ff */
[----:B------:R-:W-:Y:S01]  /*8270*/  LDSM.16.M88.4 R12, [R12+0x18100] ;  /* 0x018100000c0c783b */ /* 0x000fe20000000200 */
[----:B------:R-:W-:Y:S01]  /*8280*/  IMAD R188, R3, 0x2, R194 ;  /* 0x0000000203bc7824 */ /* 0x000fe200078e02c2 */
[----:B------:R-:W-:Y:S01]  /*8290*/  @P3 IADD3 R33, R9, R33, RZ ;  /* 0x0000002109213210 */ /* 0x000fe20007ffe0ff */
[----:B------:R-:W-:Y:S01]  /*82a0*/  IMAD R187, R3, 0x2, R190 ;  /* 0x0000000203bb7824 */ /* 0x000fe200078e02be */
[----:B------:R-:W1:Y:S01]  /*82b0*/  LDSM.16.M88.4 R24, [R192+0xc100] ;  /* 0x00c10000c018783b */ /* 0x000e620000000200 */
[----:B------:R-:W-:Y:S02]  /*82c0*/  SEL R193, R0, 0xffffffc0, !P2 ;  /* 0xffffffc000c17807 */ /* 0x000fe40005000000 */
[----:B------:R-:W-:Y:S01]  /*82d0*/  @P3 LEA.HI.X R75, R8, c[0x0][0x1fc], R33, 0x1, P0 ;  /* 0x00007f00084b3a11 */ /* 0x000fe200000f0c21 */
[----:B------:R-:W4:Y:S01]  /*82e0*/  LDSM.16.M88.4 R16, [R192+0xc900] ;  /* 0x00c90000c010783b */ /* 0x000f220000000200 */
[----:B------:R-:W-:Y:S01]  /*82f0*/  @P3 IADD3 R72, P0, R32, R74, RZ ;  /* 0x0000004a20483210 */ /* 0x000fe20007f1e0ff */
[----:B------:R-:W-:Y:S01]  /*8300*/  IMAD.IADD R0, R193, 0x1, R6 ;  /* 0x00000001c1007824 */ /* 0x000fe200078e0206 */
[----:B------:R-:W-:Y:S01]  /*8310*/  IADD3 R2, R192, R193, RZ ;  /* 0x000000c1c0027210 */ /* 0x000fe20007ffe0ff */
[----:B------:R-:W2:Y:S02]  /*8320*/  LDSM.16.M88.4 R60, [R192+0xd100] ;  /* 0x00d10000c03c783b */ /* 0x000ea40000000200 */
[----:B------:R-:W-:-:S02]  /*8330*/  @P3 IMAD.X R73, R44, 0x1, R75, P0 ;  /* 0x000000012c493824 */ /* 0x000fc400000e064b */
[----:B------:R-:W2:Y:S04]  /*8340*/  LDSM.16.M88.4 R68, [R192+0xd900] ;  /* 0x00d90000c044783b */ /* 0x000ea80000000200 */
[----:B------:R-:W-:Y:S04]  /*8350*/  LDSM.16.M88.4 R52, [R190] ;  /* 0x00000000be34783b */ /* 0x000fe80000000200 */
[----:B------:R-:W2:Y:S04]  /*8360*/  LDSM.16.M88.4 R48, [R6+0xc100] ;  /* 0x00c100000630783b */ /* 0x000ea80000000200 */
[----:B------:R-:W2:Y:S04]  /*8370*/  LDSM.16.M88.4 R40, [R6+0xc900] ;  /* 0x00c900000628783b */ /* 0x000ea80000000200 */
[----:B------:R-:W2:Y:S04]  /*8380*/  LDSM.16.M88.4 R36, [R6+0xd100] ;  /* 0x00d100000624783b */ /* 0x000ea80000000200 */
[----:B------:R-:W2:Y:S04]  /*8390*/  LDSM.16.M88.4 R32, [R6+0xd900] ;  /* 0x00d900000620783b */ /* 0x000ea80000000200 */
        /* <DEDUP_REMOVED lines=10> */
[C---:B----4-:R-:W-:Y:S03]  /*8440*/  HMMA.16816.F32.BF16 R20, R12.reuse, R16, RZ ;  /* 0x000000100c14723c */ /* 0x050fe600000418ff */
[----:B------:R1:W-:Y:S04]  /*8450*/  @P3 LDGSTS.E.BYPASS.LTC128B.128 [R140+0xb100], [R72.64+0x100], !P5 ;  /* 0x0b100100488c3fae */ /* 0x0003e8000e901d46 */
[----:B------:R-:W-:Y:S01]  /*8460*/  LDSM.16.M88.4 R44, [R188] ;  /* 0x00000000bc2c783b */ /* 0x000fe20000000200 */
[C---:B--2---:R-:W-:Y:S03]  /*8470*/  HMMA.16816.F32.BF16 R64, R12.reuse, R60, RZ ;  /* 0x0000003c0c40723c */ /* 0x044fe600000418ff */
[----:B------:R-:W2:Y:S04]  /*8480*/  LDSM.16.M88.4 R8, [R2+0xc100] ;  /* 0x00c100000208783b */ /* 0x000ea80000000200 */
[----:B------:R-:W-:Y:S01]  /*8490*/  LDSM.16.M88.4 R76, [R6+0xe100] ;  /* 0x00e10000064c783b */ /* 0x000fe20000000200 */
[C---:B------:R-:W-:Y:S01]  /*84a0*/  HMMA.16816.F32.BF16 R16, R12.reuse, R18, RZ ;  /* 0x000000120c10723c */ /* 0x040fe200000418ff */
[----:B------:R-:W-:Y:S01]  /*84b0*/  IMAD.MOV.U32 R225, RZ, RZ, c[0x0][0x2c4] ;  /* 0x0000b100ffe17624 */ /* 0x000fe200078e00ff */
[----:B------:R-:W-:Y:S01]  /*84c0*/  ULDC UR4, c[0x0][0x324] ;  /* 0x0000c90000047ab9 */ /* 0x000fe20000000800 */
[----:B------:R-:W-:Y:S01]  /*84d0*/  IMAD.MOV.U32 R224, RZ, RZ, c[0x0][0x32c] ;  /* 0x0000cb00ffe07624 */ /* 0x000fe200078e00ff */
[----:B------:R-:W-:Y:S01]  /*84e0*/  LOP3.LUT R226, R226, 0xfffffffd, RZ, 0xc0, !PT ;  /* 0xfffffffde2e27812 */ /* 0x000fe200078ec0ff */
[----:B------:R-:W0:Y:S03]  /*84f0*/  LDGDEPBAR ;  /* 0x00000000000079af */ /* 0x000e260000000000 */
[C---:B------:R-:W-:Y:S01]  /*8500*/  HMMA.16816.F32.BF16 R60, R12.reuse, R62, RZ ;  /* 0x0000003e0c3c723c */ /* 0x040fe200000418ff */
[----:B-1----:R-:W-:Y:S07]  /*8510*/  LDSM.16.M88.4 R72, [R2+0xd900] ;  /* 0x00d900000248783b */ /* 0x002fee0000000200 */
[C---:B------:R-:W-:Y:S08]  /*8520*/  HMMA.16816.F32.BF16 R56, R12.reuse, R68, RZ ;  /* 0x000000440c38723c */ /* 0x040ff000000418ff */
[----:B------:R-:W-:Y:S01]  /*8530*/  HMMA.16816.F32.BF16 R12, R12, R70, RZ ;  /* 0x000000460c0c723c */ /* 0x000fe200000418ff */
[----:B------:R-:W-:Y:S07]  /*8540*/  LDSM.16.M88.4 R68, [R0+0xd900] ;  /* 0x00d900000044783b */ /* 0x000fee0000000200 */
[C---:B------:R-:W-:Y:S08]  /*8550*/  HMMA.16816.F32.BF16 R28, R52.reuse, R48, R28 ;  /* 0x00000030341c723c */ /* 0x040ff0000004181c */
[C---:B------:R-:W-:Y:S01]  /*8560*/  HMMA.16816.F32.BF16 R24, R52.reuse, R50, R24 ;  /* 0x000000323418723c */ /* 0x040fe20000041818 */
[----:B------:R-:W1:Y:S07]  /*8570*/  LDSM.16.M88.4 R48, [R2+0xc900] ;  /* 0x00c900000230783b */ /* 0x000e6e0000000200 */
        /* <DEDUP_REMOVED lines=8> */
[----:B------:R-:W-:Y:S04]  /*8600*/  LDSM.16.M88.4 R12, [R187] ;  /* 0x00000000bb0c783b */ /* 0x000fe80000000200 */
[----:B------:R-:W4:Y:S03]  /*8610*/  LDSM.16.M88.4 R32, [R0+0xc900] ;  /* 0x00c900000020783b */ /* 0x000f260000000200 */
[C---:B--2---:R-:W-:Y:S08]  /*8620*/  HMMA.16816.F32.BF16 R28, R44.reuse, R8, R28 ;  /* 0x000000082c1c723c */ /* 0x044ff0000004181c */
[C---:B------:R-:W-:Y:S01]  /*8630*/  HMMA.16816.F32.BF16 R24, R44.reuse, R10, R24 ;  /* 0x0000000a2c18723c */ /* 0x040fe20000041818 */
[----:B------:R-:W2:Y:S07]  /*8640*/  LDSM.16.M88.4 R8, [R0+0xd100] ;  /* 0x00d100000008783b */ /* 0x000eae0000000200 */
[C---:B-1----:R-:W-:Y:S08]  /*8650*/  HMMA.16816.F32.BF16 R20, R44.reuse, R48, R20 ;  /* 0x000000302c14723c */ /* 0x042ff00000041814 */
[C---:B------:R-:W-:Y:S01]  /*8660*/  HMMA.16816.F32.BF16 R16, R44.reuse, R50, R16 ;  /* 0x000000322c10723c */ /* 0x040fe20000041810 */
[----:B------:R-:W-:Y:S07]  /*8670*/  LDSM.16.M88.4 R48, [R192+0xe100] ;  /* 0x00e10000c030783b */ /* 0x000fee0000000200 */
[C---:B----4-:R-:W-:Y:S08]  /*8680*/  HMMA.16816.F32.BF16 R64, R44.reuse, R36, R64 ;  /* 0x000000242c40723c */ /* 0x050ff00000041840 */
[C---:B------:R-:W-:Y:S01]  /*8690*/  HMMA.16816.F32.BF16 R60, R44.reuse, R38, R60 ;  /* 0x000000262c3c723c */ /* 0x040fe2000004183c */
[----:B------:R-:W1:Y:S07]  /*86a0*/  LDSM.16.M88.4 R36, [R194+0x4000] ;  /* 0x00400000c224783b */ /* 0x000e6e0000000200 */
[C---:B------:R-:W-:Y:S08]  /*86b0*/  HMMA.16816.F32.BF16 R56, R44.reuse, R72, R56 ;  /* 0x000000482c38723c */ /* 0x040ff00000041838 */
[----:B------:R-:W-:Y:S01]  /*86c0*/  HMMA.16816.F32.BF16 R52, R44, R74, R52 ;  /* 0x0000004a2c34723c */ /* 0x000fe20000041834 */
[----:B------:R-:W4:Y:S04]  /*86d0*/  LDSM.16.M88.4 R44, [R192+0xe900] ;  /* 0x00e90000c02c783b */ /* 0x000f280000000200 */
[----:B------:R-:W-:Y:S03]  /*86e0*/  LDSM.16.M88.4 R72, [R6+0xe900] ;  /* 0x00e900000648783b */ /* 0x000fe60000000200 */
[C---:B------:R-:W-:Y:S08]  /*86f0*/  HMMA.16816.F32.BF16 R20, R12.reuse, R32, R20 ;  /* 0x000000200c14723c */ /* 0x040ff00000041814 */
[C---:B------:R-:W-:Y:S01]  /*8700*/  HMMA.16816.F32.BF16 R16, R12.reuse, R34, R16 ;  /* 0x000000220c10723c */ /* 0x040fe20000041810 */
[----:B------:R-:W1:Y:S07]  /*8710*/  LDSM.16.M88.4 R32, [R192+0xf100] ;  /* 0x00f10000c020783b */ /* 0x000e6e0000000200 */
[C---:B------:R-:W-:Y:S08]  /*8720*/  HMMA.16816.F32.BF16 R28, R12.reuse, R40, R28 ;  /* 0x000000280c1c723c */ /* 0x040ff0000004181c */
[C---:B------:R-:W-:Y:S01]  /*8730*/  HMMA.16816.F32.BF16 R24, R12.reuse, R42, R24 ;  /* 0x0000002a0c18723c */ /* 0x040fe20000041818 */
[----:B------:R-:W3:Y:S07]  /*8740*/  LDSM.16.M88.4 R40, [R192+0xf900] ;  /* 0x00f90000c028783b */ /* 0x000eee0000000200 */
[C---:B--2---:R-:W-:Y:S08]  /*8750*/  HMMA.16816.F32.BF16 R64, R12.reuse, R8, R64 ;  /* 0x000000080c40723c */ /* 0x044ff00000041840 */
[C---:B------:R-:W-:Y:S01]  /*8760*/  HMMA.16816.F32.BF16 R60, R12.reuse, R10, R60 ;  /* 0x0000000a0c3c723c */ /* 0x040fe2000004183c */
[----:B------:R-:W2:Y:S07]  /*8770*/  LDSM.16.M88.4 R8, [R190+0x4000] ;  /* 0x00400000be08783b */ /* 0x000eae0000000200 */
[C---:B------:R-:W-:Y:S08]  /*8780*/  HMMA.16816.F32.BF16 R56, R12.reuse, R68, R56 ;  /* 0x000000440c38723c */ /* 0x040ff00000041838 */
[----:B------:R-:W-:Y:S01]  /*8790*/  HMMA.16816.F32.BF16 R52, R12, R70, R52 ;  /* 0x000000460c34723c */ /* 0x000fe20000041834 */
[----:B------:R-:W2:Y:S04]  /*87a0*/  LDSM.16.M88.4 R12, [R6+0xf100] ;  /* 0x00f10000060c783b */ /* 0x000ea80000000200 */
[----:B------:R-:W2:Y:S03]  /*87b0*/  LDSM.16.M88.4 R68, [R6+0xf900] ;  /* 0x00f900000644783b */ /* 0x000ea60000000200 */
[C---:B-1----:R-:W-:Y:S08]  /*87c0*/  HMMA.16816.F32.BF16 R28, R36.reuse, R48, R28 ;  /* 0x00000030241c723c */ /* 0x042ff0000004181c */
[C---:B------:R-:W-:Y:S01]  /*87d0*/  HMMA.16816.F32.BF16 R24, R36.reuse, R50, R24 ;  /* 0x000000322418723c */ /* 0x040fe20000041818 */
[----:B------:R-:W-:Y:S07]  /*87e0*/  LDSM.16.M88.4 R48, [R2+0xe100] ;  /* 0x00e100000230783b */ /* 0x000fee0000000200 */
[C---:B----4-:R-:W-:Y:S08]  /*87f0*/  HMMA.16816.F32.BF16 R20, R36.reuse, R44, R20 ;  /* 0x0000002c2414723c */ /* 0x050ff00000041814 */
[C---:B------:R-:W-:Y:S01]  /*8800*/  HMMA.16816.F32.BF16 R16, R36.reuse, R46, R16 ;  /* 0x0000002e2410723c */ /* 0x040fe20000041810 */
[----:B------:R-:W-:Y:S07]  /*8810*/  LDSM.16.M88.4 R44, [R2+0xe900] ;  /* 0x00e90000022c783b */ /* 0x000fee0000000200 */
[C---:B------:R-:W-:Y:S08]  /*8820*/  HMMA.16816.F32.BF16 R64, R36.reuse, R32, R64 ;  /* 0x000000202440723c */ /* 0x040ff00000041840 */
[C---:B------:R-:W-:Y:S01]  /*8830*/  HMMA.16816.F32.BF16 R60, R36.reuse, R34, R60 ;  /* 0x00000022243c723c */ /* 0x040fe2000004183c */
[----:B------:R-:W1:Y:S07]  /*8840*/  LDSM.16.M88.4 R32, [R188+0x4000] ;  /* 0x00400000bc20783b */ /* 0x000e6e0000000200 */
[C---:B---3--:R-:W-:Y:S08]  /*8850*/  HMMA.16816.F32.BF16 R56, R36.reuse, R40, R56 ;  /* 0x000000282438723c */ /* 0x048ff00000041838 */
[----:B------:R-:W-:Y:S01]  /*8860*/  HMMA.16816.F32.BF16 R52, R36, R42, R52 ;  /* 0x0000002a2434723c */ /* 0x000fe20000041834 */
[----:B------:R-:W3:Y:S04]  /*8870*/  LDSM.16.M88.4 R40, [R2+0xf100] ;  /* 0x00f100000228783b */ /* 0x000ee80000000200 */
[----:B------:R-:W4:Y:S03]  /*8880*/  LDSM.16.M88.4 R36, [R2+0xf900] ;  /* 0x00f900000224783b */ /* 0x000f260000000200 */
[C---:B--2---:R-:W-:Y:S08]  /*8890*/  HMMA.16816.F32.BF16 R28, R8.reuse, R76, R28 ;  /* 0x0000004c081c723c */ /* 0x044ff0000004181c */
[C---:B------:R-:W-:Y:S01]  /*88a0*/  HMMA.16816.F32.BF16 R24, R8.reuse, R78, R24 ;  /* 0x0000004e0818723c */ /* 0x040fe20000041818 */
[----:B------:R-:W-:Y:S07]  /*88b0*/  LDSM.16.M88.4 R76, [R187+0x4000] ;  /* 0x00400000bb4c783b */ /* 0x000fee0000000200 */
[C---:B------:R-:W-:Y:S08]  /*88c0*/  HMMA.16816.F32.BF16 R20, R8.reuse, R72, R20 ;  /* 0x000000480814723c */ /* 0x040ff00000041814 */
[C---:B------:R-:W-:Y:S01]  /*88d0*/  HMMA.16816.F32.BF16 R16, R8.reuse, R74, R16 ;  /* 0x0000004a0810723c */ /* 0x040fe20000041810 */
[----:B------:R-:W-:Y:S07]  /*88e0*/  LDSM.16.M88.4 R72, [R0+0xf100] ;  /* 0x00f100000048783b */ /* 0x000fee0000000200 */
[C---:B------:R-:W-:Y:S08]  /*88f0*/  HMMA.16816.F32.BF16 R64, R8.reuse, R12, R64 ;  /* 0x0000000c0840723c */ /* 0x040ff00000041840 */
        /* <DEDUP_REMOVED lines=9> */
[C---:B------:R-:W-:Y:S08]  /*8990*/  HMMA.16816.F32.BF16 R20, R32.reuse, R44, R20 ;  /* 0x0000002c2014723c */ /* 0x040ff00000041814 */
[C---:B------:R-:W-:Y:S01]  /*89a0*/  HMMA.16816.F32.BF16 R16, R32.reuse, R46, R16 ;  /* 0x0000002e2010723c */ /* 0x040fe20000041810 */
[----:B------:R-:W1:Y:S07]  /*89b0*/  LDSM.16.M88.4 R44, [R192+0x10100] ;  /* 0x01010000c02c783b */ /* 0x000e6e0000000200 */
[C---:B---3--:R-:W-:Y:S08]  /*89c0*/  HMMA.16816.F32.BF16 R64, R32.reuse, R40, R64 ;  /* 0x000000282040723c */ /* 0x048ff00000041840 */
[C---:B------:R-:W-:Y:S01]  /*89d0*/  HMMA.16816.F32.BF16 R60, R32.reuse, R42, R60 ;  /* 0x0000002a203c723c */ /* 0x040fe2000004183c */
[----:B------:R-:W3:Y:S07]  /*89e0*/  LDSM.16.M88.4 R40, [R192+0x10900] ;  /* 0x01090000c028783b */ /* 0x000eee0000000200 */
[C---:B----4-:R-:W-:Y:S08]  /*89f0*/  HMMA.16816.F32.BF16 R56, R32.reuse, R36, R56 ;  /* 0x000000242038723c */ /* 0x050ff00000041838 */
[----:B------:R-:W-:Y:S01]  /*8a00*/  HMMA.16816.F32.BF16 R52, R32, R38, R52 ;  /* 0x000000262034723c */ /* 0x000fe20000041834 */
[----:B------:R-:W4:Y:S04]  /*8a10*/  LDSM.16.M88.4 R36, [R192+0x11100] ;  /* 0x01110000c024783b */ /* 0x000f280000000200 */
[----:B------:R-:W1:Y:S03]  /*8a20*/  LDSM.16.M88.4 R32, [R192+0x11900] ;  /* 0x01190000c020783b */ /* 0x000e660000000200 */
        /* <DEDUP_REMOVED lines=15> */
[C---:B---3--:R-:W-:Y:S08]  /*8b20*/  HMMA.16816.F32.BF16 R20, R48.reuse, R40, R20 ;  /* 0x000000283014723c */ /* 0x048ff00000041814 */
[C---:B------:R-:W-:Y:S01]  /*8b30*/  HMMA.16816.F32.BF16 R68, R48.reuse, R42, R16 ;  /* 0x0000002a3044723c */ /* 0x040fe20000041810 */
[----:B------:R-:W-:Y:S04]  /*8b40*/  LDSM.16.M88.4 R40, [R188+0x8000] ;  /* 0x00800000bc28783b */ /* 0x000fe80000000200 */
[----:B------:R-:W-:Y:S03]  /*8b50*/  LDSM.16.M88.4 R16, [R2+0x10100] ;  /* 0x010100000210783b */ /* 0x000fe60000000200 */
[C---:B----4-:R-:W-:Y:S08]  /*8b60*/  HMMA.16816.F32.BF16 R64, R48.reuse, R36, R64 ;  /* 0x000000243040723c */ /* 0x050ff00000041840 */
[C---:B------:R-:W-:Y:S01]  /*8b70*/  HMMA.16816.F32.BF16 R60, R48.reuse, R38, R60 ;  /* 0x00000026303c723c */ /* 0x040fe2000004183c */
[----:B------:R-:W-:Y:S07]  /*8b80*/  LDSM.16.M88.4 R36, [R0+0x10100] ;  /* 0x010100000024783b */ /* 0x000fee0000000200 */
[C---:B------:R-:W-:Y:S08]  /*8b90*/  HMMA.16816.F32.BF16 R56, R48.reuse, R32, R56 ;  /* 0x000000203038723c */ /* 0x040ff00000041838 */
[----:B------:R-:W-:Y:S01]  /*8ba0*/  HMMA.16816.F32.BF16 R52, R48, R34, R52 ;  /* 0x000000223034723c */ /* 0x000fe20000041834 */
[----:B------:R-:W2:Y:S04]  /*8bb0*/  LDSM.16.M88.4 R48, [R2+0x10900] ;  /* 0x010900000230783b */ /* 0x000ea80000000200 */
[----:B------:R-:W-:Y:S03]  /*8bc0*/  LDSM.16.M88.4 R32, [R187+0x8000] ;  /* 0x00800000bb20783b */ /* 0x000fe60000000200 */
[C---:B-1----:R-:W-:Y:S08]  /*8bd0*/  HMMA.16816.F32.BF16 R20, R12.reuse, R44, R20 ;  /* 0x0000002c0c14723c */ /* 0x042ff00000041814 */
[C---:B------:R-:W-:Y:S01]  /*8be0*/  HMMA.16816.F32.BF16 R68, R12.reuse, R46, R68 ;  /* 0x0000002e0c44723c */ /* 0x040fe20000041844 */
[----:B------:R-:W-:Y:S07]  /*8bf0*/  LDSM.16.M88.4 R44, [R2+0x11100] ;  /* 0x01110000022c783b */ /* 0x000fee0000000200 */
[C---:B------:R-:W-:Y:S08]  /*8c00*/  HMMA.16816.F32.BF16 R28, R12.reuse, R8, R28 ;  /* 0x000000080c1c723c */ /* 0x040ff0000004181c */
[C---:B------:R-:W-:Y:S01]  /*8c10*/  HMMA.16816.F32.BF16 R24, R12.reuse, R10, R24 ;  /* 0x0000000a0c18723c */ /* 0x040fe20000041818 */
[----:B------:R-:W1:Y:S07]  /*8c20*/  LDSM.16.M88.4 R8, [R0+0x10900] ;  /* 0x010900000008783b */ /* 0x000e6e0000000200 */
[----:B------:R-:W-:Y:S08]  /*8c30*/  HMMA.16816.F32.BF16 R64, R12, R72, R64 ;  /* 0x000000480c40723c */ /* 0x000ff00000041840 */
[----:B--2---:R-:W-:Y:S08]  /*8c40*/  HMMA.16816.F32.BF16 R20, R40, R48, R20 ;  /* 0x000000302814723c */ /* 0x004ff00000041814 */
[C---:B------:R-:W-:Y:S08]  /*8c50*/  HMMA.16816.F32.BF16 R60, R12.reuse, R74, R60 ;  /* 0x0000004a0c3c723c */ /* 0x040ff0000004183c */
[C---:B------:R-:W-:Y:S08]  /*8c60*/  HMMA.16816.F32.BF16 R56, R12.reuse, R76, R56 ;  /* 0x0000004c0c38723c */ /* 0x040ff00000041838 */
[----:B------:R-:W-:Y:S01]  /*8c70*/  HMMA.16816.F32.BF16 R52, R12, R78, R52 ;  /* 0x0000004e0c34723c */ /* 0x000fe20000041834 */
[----:B------:R-:W2:Y:S07]  /*8c80*/  LDSM.16.M88.4 R12, [R2+0x11900] ;  /* 0x01190000020c783b */ /* 0x000eae0000000200 */
[C---:B------:R-:W-:Y:S08]  /*8c90*/  HMMA.16816.F32.BF16 R68, R40.reuse, R50, R68 ;  /* 0x000000322844723c */ /* 0x040ff00000041844 */
[C---:B------:R-:W-:Y:S08]  /*8ca0*/  HMMA.16816.F32.BF16 R28, R40.reuse, R16, R28 ;  /* 0x00000010281c723c */ /* 0x040ff0000004181c */
[----:B------:R-:W-:Y:S01]  /*8cb0*/  HMMA.16816.F32.BF16 R24, R40, R18, R24 ;  /* 0x000000122818723c */ /* 0x000fe20000041818 */
[----:B------:R-:W3:Y:S07]  /*8cc0*/  LDSM.16.M88.4 R16, [R0+0x11100] ;  /* 0x011100000010783b */ /* 0x000eee0000000200 */
[C---:B-1----:R-:W-:Y:S08]  /*8cd0*/  HMMA.16816.F32.BF16 R20, R32.reuse, R8, R20 ;  /* 0x000000082014723c */ /* 0x042ff00000041814 */
[C---:B------:R-:W-:Y:S01]  /*8ce0*/  HMMA.16816.F32.BF16 R68, R32.reuse, R10, R68 ;  /* 0x0000000a2044723c */ /* 0x040fe20000041844 */
[----:B------:R-:W1:Y:S07]  /*8cf0*/  LDSM.16.M88.4 R8, [R0+0x11900] ;  /* 0x011900000008783b */ /* 0x000e6e0000000200 */
[----:B------:R-:W-:Y:S08]  /*8d00*/  HMMA.16816.F32.BF16 R28, R32, R36, R28 ;  /* 0x00000024201c723c */ /* 0x000ff0000004181c */
[C---:B------:R-:W-:Y:S08]  /*8d10*/  HMMA.16816.F32.BF16 R60, R40.reuse, R46, R60 ;  /* 0x0000002e283c723c */ /* 0x040ff0000004183c */
[C---:B------:R-:W-:Y:S08]  /*8d20*/  HMMA.16816.F32.BF16 R64, R40.reuse, R44, R64 ;  /* 0x0000002c2840723c */ /* 0x040ff00000041840 */
[----:B--2---:R-:W-:Y:S01]  /*8d30*/  HMMA.16816.F32.BF16 R56, R40, R12, R56 ;  /* 0x0000000c2838723c */ /* 0x004fe20000041838 */
[----:B------:R-:W-:-:S06]  /*8d40*/  FMUL.FTZ R30, R30, c[0x0][0x320] ;  /* 0x0000c8001e1e7a20 */ /* 0x000fcc0000410000 */
[----:B------:R-:W-:Y:S01]  /*8d50*/  FMUL.FTZ R13, R20, c[0x0][0x320] ;  /* 0x0000c800140d7a20 */ /* 0x000fe20000410000 */
[----:B-----5:R-:W-:Y:S01]  /*8d60*/  SHF.R.S32.HI R20, RZ, 0x1f, R81 ;  /* 0x0000001fff147819 */ /* 0x020fe20000011451 */
[----:B---3--:R-:W-:Y:S01]  /*8d70*/  HMMA.16816.F32.BF16 R60, R32, R18, R60 ;  /* 0x00000012203c723c */ /* 0x008fe2000004183c */
[----:B------:R2:W3:Y:S06]  /*8d80*/  MUFU.TANH R2, R30 ;  /* 0x0000001e00027308 */ /* 0x0004ec0000002400 */
[CC--:B------:R-:W-:Y:S01]  /*8d90*/  LEA.HI R18, R20.reuse, R81.reuse, RZ, 0x2 ;  /* 0x0000005114127211 */ /* 0x0c0fe200078f10ff */
[----:B------:R-:W-:Y:S07]  /*8da0*/  HMMA.16816.F32.BF16 R52, R40, R14, R52 ;  /* 0x0000000e2834723c */ /* 0x000fee0000041834 */
[----:B------:R-:W-:-:S02]  /*8db0*/  LEA.HI R15, R20, R81, RZ, 0x5 ;  /* 0x00000051140f7211 */ /* 0x000fc400078f28ff */
[----:B------:R-:W-:Y:S02]  /*8dc0*/  LOP3.LUT R20, R18, 0xfffffffc, RZ, 0xc0, !PT ;  /* 0xfffffffc12147812 */ /* 0x000fe400078ec0ff */
[----:B--2---:R-:W-:Y:S01]  /*8dd0*/  LOP3.LUT R30, R15, 0xffffffe0, RZ, 0xc0, !PT ;  /* 0xffffffe00f1e7812 */ /* 0x004fe200078ec0ff */
[----:B------:R-:W-:Y:S07]  /*8de0*/  HMMA.16816.F32.BF16 R64, R32, R16, R64 ;  /* 0x000000102040723c */ /* 0x000fee0000041840 */
[----:B------:R-:W-:-:S02]  /*8df0*/  SHF.R.S32.HI R16, RZ, 0x5, R15 ;  /* 0x00000005ff107819 */ /* 0x000fc4000001140f */
[----:B------:R-:W-:Y:S02]  /*8e00*/  SHF.R.S32.HI R17, RZ, 0x1f, R15 ;  /* 0x0000001fff117819 */ /* 0x000fe4000001140f */
[C---:B------:R-:W-:Y:S01]  /*8e10*/  IADD3 R15, R81.reuse, -R30, RZ ;  /* 0x8000001e510f7210 */ /* 0x040fe20007ffe0ff */
[----:B------:R-:W-:Y:S01]  /*8e20*/  IMAD.IADD R81, R81, 0x1, -R20 ;  /* 0x0000000151517824 */ /* 0x000fe200078e0a14 */
[----:B-1----:R-:W-:Y:S01]  /*8e30*/  HMMA.16816.F32.BF16 R56, R32, R8, R56 ;  /* 0x000000082038723c */ /* 0x002fe20000041838 */
[----:B------:R-:W-:Y:S02]  /*8e40*/  LEA.HI R17, R17, R16, RZ, 0x3 ;  /* 0x0000001011117211 */ /* 0x000fe400078f18ff */
[----:B------:R-:W-:-:S04]  /*8e50*/  SHF.R.S32.HI R20, RZ, 0x1f, R15 ;  /* 0x0000001fff147819 */ /* 0x000fc8000001140f */
[----:B------:R-:W-:Y:S02]  /*8e60*/  LEA.HI R8, R81, R81, RZ, 0x1 ;  /* 0x0000005151087211 */ /* 0x000fe400078f08ff */
[----:B------:R-:W-:Y:S02]  /*8e70*/  LOP3.LUT R17, R17, 0xffffff8, RZ, 0xc0, !PT ;  /* 0x0ffffff811117812 */ /* 0x000fe400078ec0ff */
[----:B------:R-:W-:Y:S02]  /*8e80*/  LOP3.LUT R8, R8, 0x1ffffffe, RZ, 0xc0, !PT ;  /* 0x1ffffffe08087812 */ /* 0x000fe400078ec0ff */
[----:B------:R-:W-:Y:S01]  /*8e90*/  LEA.HI R9, R20, R15, RZ, 0x2 ;  /* 0x0000000f14097211 */ /* 0x000fe200078f10ff */
[----:B------:R-:W-:Y:S01]  /*8ea0*/  IMAD.IADD R218, R16, 0x1, -R17 ;  /* 0x0000000110da7824 */ /* 0x000fe200078e0a11 */
[----:B------:R-:W-:Y:S01]  /*8eb0*/  ISETP.NE.AND P0, PT, R225, 0x1, PT ;  /* 0x00000001e100780c */ /* 0x000fe20003f05270 */
[----:B------:R-:W-:Y:S01]  /*8ec0*/  IMAD.IADD R209, R81, 0x1, -R8 ;  /* 0x0000000151d17824 */ /* 0x000fe200078e0a08 */
[----:B------:R-:W-:-:S02]  /*8ed0*/  SHF.R.S32.HI R220, RZ, 0x2, R9 ;  /* 0x00000002ffdc7819 */ /* 0x000fc40000011409 */
[----:B------:R-:W-:Y:S01]  /*8ee0*/  SHF.L.U32 R218, R218, 0x4, RZ ;  /* 0x00000004dada7819 */ /* 0x000fe200000006ff */
[----:B------:R-:W-:Y:S02]  /*8ef0*/  IMAD.SHL.U32 R209, R209, 0x8, RZ ;  /* 0x00000008d1d17824 */ /* 0x000fe400078e00ff */
[----:B------:R-:W-:Y:S01]  /*8f00*/  IMAD R5, R5, 0x80, R220 ;  /* 0x0000008005057824 */ /* 0x000fe200078e02dc */
[----:B------:R-:W-:Y:S04]  /*8f10*/  HMMA.16816.F32.BF16 R24, R32, R38, R24 ;  /* 0x000000262018723c */ /* 0x000fe80000041818 */
[----:B------:R-:W-:-:S04]  /*8f20*/  IADD3 R8, R209, R5, R218 ;  /* 0x00000005d1087210 */ /* 0x000fc80007ffe0da */
[----:B------:R-:W-:Y:S01]  /*8f30*/  HMMA.16816.F32.BF16 R52, R32, R10, R52 ;  /* 0x0000000a2034723c */ /* 0x000fe20000041834 */
[----:B------:R-:W-:-:S05]  /*8f40*/  @P0 IMAD.HI.U32 R5, R8, c[0x0][0x2c8], RZ ;  /* 0x0000b20008050a27 */ /* 0x000fca00078e00ff */
[----:B------:R-:W-:Y:S02]  /*8f50*/  @P0 SHF.R.U32.HI R8, RZ, c[0x0][0x2cc], R5 ;  /* 0x0000b300ff080a19 */ /* 0x000fe40000011605 */
[----:B------:R-:W-:-:S03]  /*8f60*/  LOP3.LUT R10, R9, 0x7ffffffc, RZ, 0xc0, !PT ;  /* 0x7ffffffc090a7812 */ /* 0x000fc600078ec0ff */
[----:B------:R-:W1:Y:S01]  /*8f70*/  SHFL.IDX PT, R5, R8, RZ, 0x1c1f ;  /* 0x001c1fff08057589 */ /* 0x000e6200000e0000 */
[----:B------:R-:W-:Y:S01]  /*8f80*/  IADD3 R219, R15, -R10, RZ ;  /* 0x8000000a0fdb7210 */ /* 0x000fe20007ffe0ff */
[----:B------:R-:W-:Y:S02]  /*8f90*/  FMUL.FTZ R6, R28, c[0x0][0x320] ;  /* 0x0000c8001c067a20 */ /* 0x000fe40000410000 */
[----:B------:R-:W-:Y:S02]  /*8fa0*/  FMUL.FTZ R28, R29, c[0x0][0x320] ;  /* 0x0000c8001d1c7a20 */ /* 0x000fe40000410000 */
[----:B------:R-:W-:Y:S02]  /*8fb0*/  FMUL.FTZ R24, R24, c[0x0][0x320] ;  /* 0x0000c80018187a20 */ /* 0x000fe40000410000 */
[----:B------:R-:W-:Y:S02]  /*8fc0*/  FMUL.FTZ R12, R25, c[0x0][0x320] ;  /* 0x0000c800190c7a20 */ /* 0x000fe40000410000 */
[----:B------:R-:W-:-:S02]  /*8fd0*/  FMUL.FTZ R14, R68, c[0x0][0x320] ;  /* 0x0000c800440e7a20 */ /* 0x000fc40000410000 */
[----:B------:R-:W-:Y:S01]  /*8fe0*/  FMUL.FTZ R18, R69, c[0x0][0x320] ;  /* 0x0000c80045127a20 */ /* 0x000fe20000410000 */
[----:B------:R-:W-:Y:S01]  /*8ff0*/  IADD3 R10, R199, 0x1, -R82 ;  /* 0x00000001c70a7810 */ /* 0x000fe20007ffe852 */
[----:B------:R-:W-:Y:S01]  /*9000*/  IMAD.SHL.U32 R219, R219, 0x2, RZ ;  /* 0x00000002dbdb7824 */ /* 0x000fe200078e00ff */
[----:B------:R-:W-:Y:S01]  /*9010*/  ISETP.GE.AND P4, PT, R224, 0x1, PT ;  /* 0x00000001e000780c */ /* 0x000fe20003f86270 */
[----:B------:R-:W-:Y:S02]  /*9020*/  FMUL.FTZ R60, R60, c[0x0][0x320] ;  /* 0x0000c8003c3c7a20 */ /* 0x000fe40000410000 */
[----:B------:R-:W-:Y:S02]  /*9030*/  FMUL.FTZ R61, R61, c[0x0][0x320] ;  /* 0x0000c8003d3d7a20 */ /* 0x000fe40000410000 */
[----:B------:R-:W-:Y:S02]  /*9040*/  FMUL.FTZ R65, R65, c[0x0][0x320] ;  /* 0x0000c80041417a20 */ /* 0x000fe40000410000 */
[----:B------:R-:W-:-:S02]  /*9050*/  FMUL.FTZ R64, R64, c[0x0][0x320] ;  /* 0x0000c80040407a20 */ /* 0x000fc40000410000 */
[----:B------:R-:W-:Y:S02]  /*9060*/  FMUL.FTZ R56, R56, c[0x0][0x320] ;  /* 0x0000c80038387a20 */ /* 0x000fe40000410000 */
[----:B------:R-:W-:Y:S02]  /*9070*/  FMUL.FTZ R57, R57, c[0x0][0x320] ;  /* 0x0000c80039397a20 */ /* 0x000fe40000410000 */
[----:B------:R-:W-:Y:S02]  /*9080*/  FMUL.FTZ R52, R52, c[0x0][0x320] ;  /* 0x0000c80034347a20 */ /* 0x000fe40000410000 */
[----:B------:R-:W-:Y:S01]  /*9090*/  FMUL.FTZ R53, R53, c[0x0][0x320] ;  /* 0x0000c80035357a20 */ /* 0x000fe20000410000 */
[----:B------:R-:W2:Y:S01]  /*90a0*/  MUFU.TANH R6, R6 ;  /* 0x0000000600067308 */ /* 0x000ea20000002400 */
[----:B------:R-:W-:Y:S01]  /*90b0*/  IADD3 R10, -R206, R10, -R219 ;  /* 0x0000000ace0a7210 */ /* 0x000fe20007ffe9db */
[----:B------:R-:W-:Y:S01]  /*90c0*/  ULOP3.LUT UR4, URZ, UR4, URZ, 0x33, !UPT ;  /* 0x000000043f047292 */ /* 0x000fe2000f8e333f */
[----:B------:R-:W-:Y:S01]  /*90d0*/  FMUL.FTZ R21, R21, c[0x0][0x320] ;  /* 0x0000c80015157a20 */ /* 0x000fe20000410000 */
[----:B------:R-:W-:-:S04]  /*90e0*/  @P0 LOP3.LUT R226, R226, 0x2, RZ, 0xfc, !PT ;  /* 0x00000002e2e20812 */ /* 0x000fc800078efcff */
[----:B------:R-:W4:Y:S01]  /*90f0*/  MUFU.TANH R28, R28 ;  /* 0x0000001c001c7308 */ /* 0x000f220000002400 */
[----:B------:R-:W-:-:S07]  /*9100*/  IADD3 R20, R10, c[0x0][0x328], RZ ;  /* 0x0000ca000a147a10 */ /* 0x000fce0007ffe0ff */
[----:B------:R-:W1:Y:S01]  /*9110*/  MUFU.TANH R24, R24 ;  /* 0x0000001800187308 */ /* 0x000e620000002400 */
[----:B------:R-:W-:-:S07]  /*9120*/  IADD3 R10, R10, UR4, RZ ;  /* 0x000000040a0a7c10 */ /* 0x000fce000fffe0ff */
[----:B------:R-:W1:Y:S08]  /*9130*/  MUFU.TANH R12, R12 ;  /* 0x0000000c000c7308 */ /* 0x000e700000002400 */
        /* <DEDUP_REMOVED lines=9> */
[----:B------:R-:W2:Y:S08]  /*91d0*/  MUFU.TANH R139, R52 ;  /* 0x00000034008b7308 */ /* 0x000eb00000002400 */
[----:B------:R-:W2:Y:S01]  /*91e0*/  MUFU.TANH R137, R53 ;  /* 0x0000003500897308 */ /* 0x000ea20000002400 */
[----:B-1----:R-:W-:-:S02]  /*91f0*/  IADD3 R16, R20, R5, RZ ;  /* 0x0000000514107210 */ /* 0x002fc40007ffe0ff */
[----:B------:R-:W-:-:S05]  /*9200*/  LOP3.LUT R226, R226, 0xfffffffb, RZ, 0xc0, !PT ;  /* 0xfffffffbe2e27812 */ /* 0x000fca00078ec0ff */
[----:B------:R1:W1:Y:S01]  /*9210*/  MUFU.TANH R0, R21 ;  /* 0x0000001500007308 */ /* 0x0002620000002400 */
[----:B------:R-:W-:Y:S01]  /*9220*/  @P4 LOP3.LUT R226, R226, 0x4, RZ, 0xfc, !PT ;  /* 0x00000004e2e24812 */ /* 0x000fe200078efcff */
[----:B------:R-:W-:Y:S01]  /*9230*/  IMAD.IADD R25, R10, 0x1, R5 ;  /* 0x000000010a197824 */ /* 0x000fe200078e0205 */
[----:B-1----:R-:W-:-:S04]  /*9240*/  IADD3 R21, -R219, R199, -R82 ;  /* 0x000000c7db157210 */ /* 0x002fc80007ffe952 */
[----:B------:R-:W-:Y:S01]  /*9250*/  IMNMX R29, R21, R16, PT ;  /* 0x00000010151d7217 */ /* 0x000fe20003800200 */
[----:B------:R-:W-:Y:S05]  /*9260*/  @!P4 BRA `(.L_x_991) ;  /* 0x000001300000c947 */ /* 0x000fea0003800000 */
[----:B--234-:R-:W-:Y:S01]  /*9270*/  IADD3 R9, -R206, R199, R5 ;  /* 0x000000c7ce097210 */ /* 0x01cfe20007ffe105 */
[----:B------:R-:W-:Y:S03]  /*9280*/  BSSY B0, `(.L_x_992) ;  /* 0x000000c000007945 */ /* 0x000fe60003800000 */
        /* <DEDUP_REMOVED lines=8> */
.L_x_993:
[----:B------:R-:W-:-:S13]  /*9310*/  ISETP.NE.AND P0, PT, R224, 0x1, PT ;  /* 0x00000001e000780c */ /* 0x000fda0003f05270 */
[----:B------:R-:W-:-:S05]  /*9320*/  @P0 IMAD.HI.U32 R5, R9, c[0x0][0x330], RZ ;  /* 0x0000cc0009050a27 */ /* 0x000fca00078e00ff */
[----:B------:R-:W-:Y:S02]  /*9330*/  @P0 SHF.R.U32.HI R9, RZ, c[0x0][0x334], R5 ;  /* 0x0000cd00ff090a19 */ /* 0x000fe40000011605 */
.L_x_994:
[----:B------:R-:W-:Y:S05]  /*9340*/  BSYNC B0 ;  /* 0x0000000000007941 */ /* 0x000fea0003800000 */
.L_x_992:
[----:B------:R-:W-:-:S04]  /*9350*/  IMAD R30, R9, c[0x0][0x32c], -R82 ;  /* 0x0000cb00091e7a24 */ /* 0x000fc800078e0a52 */
[----:B------:R-:W-:-:S05]  /*9360*/  IMAD.IADD R30, R30, 0x1, -R219 ;  /* 0x000000011e1e7824 */ /* 0x000fca00078e0adb */
[----:B------:R-:W-:Y:S02]  /*9370*/  IADD3 R16, R30, c[0x0][0x32c], RZ ;  /* 0x0000cb001e107a10 */ /* 0x000fe40007ffe0ff */
[----:B------:R-:W-:Y:S02]  /*9380*/  IMNMX R25, R25, R30, !PT ;  /* 0x0000001e19197217 */ /* 0x000fe40007800200 */
[----:B------:R-:W-:Y:S02]  /*9390*/  IMNMX R29, R29, R16, PT ;  /* 0x000000101d1d7217 */ /* 0x000fe40003800200 */
.L_x_991:
[----:B--234-:R-:W-:Y:S01]  /*93a0*/  ISETP.GT.AND P2, PT, R141, RZ, PT ;  /* 0x000000ff8d00720c */ /* 0x01cfe20003f44270 */
[----:B------:R-:W-:Y:S02]  /*93b0*/  FMUL.FTZ R27, R27, c[0x0][0x320] ;  /* 0x0000c8001b1b7a20 */ /* 0x000fe40000410000 */
[----:B------:R-:W-:Y:S01]  /*93c0*/  FMUL.FTZ R58, R58, c[0x0][0x320] ;  /* 0x0000c8003a3a7a20 */ /* 0x000fe20000410000 */
[----:B------:R-:W-:Y:S01]  /*93d0*/  ISETP.GT.AND P0, PT, R25, RZ, P2 ;  /* 0x000000ff1900720c */ /* 0x000fe20001704270 */
[----:B------:R-:W-:Y:S01]  /*93e0*/  FMUL.FTZ R59, R59, c[0x0][0x320] ;  /* 0x0000c8003b3b7a20 */ /* 0x000fe20000410000 */
[----:B------:R1:W2:Y:S01]  /*93f0*/  MUFU.TANH R152, R27 ;  /* 0x0000001b00987308 */ /* 0x0002a20000002400 */
[----:B------:R-:W-:Y:S01]  /*9400*/  FMUL.FTZ R54, R54, c[0x0][0x320] ;  /* 0x0000c80036367a20 */ /* 0x000fe20000410000 */
[----:B------:R-:W-:Y:S01]  /*9410*/  ISETP.LT.OR P0, PT, R29, 0x1, P0 ;  /* 0x000000011d00780c */ /* 0x000fe20000701670 */
[----:B------:R-:W-:-:S02]  /*9420*/  FMUL.FTZ R55, R55, c[0x0][0x320] ;  /* 0x0000c80037377a20 */ /* 0x000fc40000410000 */
[----:B------:R-:W-:Y:S01]  /*9430*/  FMUL.FTZ R66, R66, c[0x0][0x320] ;  /* 0x0000c80042427a20 */ /* 0x000fe20000410000 */
[----:B------:R-:W-:Y:S01]  /*9440*/  FSEL R16, R6, -INF , !P0 ;  /* 0xff80000006107808 */ /* 0x000fe20004000000 */
[----:B------:R-:W-:Y:S01]  /*9450*/  FMUL.FTZ R6, R26, c[0x0][0x320] ;  /* 0x0000c8001a067a20 */ /* 0x000fe20000410000 */
[----:B------:R-:W-:Y:S01]  /*9460*/  ISETP.GT.AND P0, PT, R25, 0x1, P2 ;  /* 0x000000011900780c */ /* 0x000fe20001704270 */
[----:B------:R-:W-:Y:S01]  /*9470*/  FMUL.FTZ R67, R67, c[0x0][0x320] ;  /* 0x0000c80043437a20 */ /* 0x000fe20000410000 */
[----:B------:R1:W3:Y:S01]  /*9480*/  MUFU.TANH R176, R58 ;  /* 0x0000003a00b07308 */ /* 0x0002e20000002400 */
[----:B------:R-:W-:Y:S01]  /*9490*/  FMUL.FTZ R62, R62, c[0x0][0x320] ;  /* 0x0000c8003e3e7a20 */ /* 0x000fe20000410000 */
[----:B------:R-:W-:Y:S01]  /*94a0*/  ISETP.LT.OR P0, PT, R29, 0x2, P0 ;  /* 0x000000021d00780c */ /* 0x000fe20000701670 */
[----:B------:R-:W-:-:S03]  /*94b0*/  FMUL.FTZ R63, R63, c[0x0][0x320] ;  /* 0x0000c8003f3f7a20 */ /* 0x000fc60000410000 */
[----:B------:R-:W-:Y:S02]  /*94c0*/  FSEL R19, R28, -INF , !P0 ;  /* 0xff8000001c137808 */ /* 0x000fe40004000000 */
[----:B------:R-:W-:Y:S01]  /*94d0*/  ISETP.GT.AND P0, PT, R25, 0x8, P2 ;  /* 0x000000081900780c */ /* 0x000fe20001704270 */
[----:B------:R1:W4:Y:S03]  /*94e0*/  MUFU.TANH R138, R59 ;  /* 0x0000003b008a7308 */ /* 0x0003260000002400 */
[----:B------:R-:W-:-:S04]  /*94f0*/  ISETP.LT.OR P0, PT, R29, 0x9, P0 ;  /* 0x000000091d00780c */ /* 0x000fc80000701670 */
[----:B------:R-:W-:Y:S01]  /*9500*/  FSEL R17, R24, -INF , !P0 ;  /* 0xff80000018117808 */ /* 0x000fe20004000000 */
[----:B------:R-:W-:Y:S01]  /*9510*/  FMUL.FTZ R24, R70, c[0x0][0x320] ;  /* 0x0000c80046187a20 */ /* 0x000fe20000410000 */
[----:B------:R-:W-:Y:S01]  /*9520*/  ISETP.GT.AND P0, PT, R25, 0x9, P2 ;  /* 0x000000091900780c */ /* 0x000fe20001704270 */
[----:B------:R1:W1:Y:S03]  /*9530*/  MUFU.TANH R136, R54 ;  /* 0x0000003600887308 */ /* 0x0002660000002400 */
[----:B------:R-:W-:-:S04]  /*9540*/  ISETP.LT.OR P0, PT, R29, 0xa, P0 ;  /* 0x0000000a1d00780c */ /* 0x000fc80000701670 */
[----:B------:R-:W-:Y:S01]  /*9550*/  FSEL R15, R12, -INF , !P0 ;  /* 0xff8000000c0f7808 */ /* 0x000fe20004000000 */
[----:B------:R-:W-:Y:S01]  /*9560*/  FMUL.FTZ R12, R23, c[0x0][0x320] ;  /* 0x0000c800170c7a20 */ /* 0x000fe20000410000 */
[----:B------:R-:W-:Y:S01]  /*9570*/  ISETP.GT.AND P0, PT, R25, 0x10, P2 ;  /* 0x000000101900780c */ /* 0x000fe20001704270 */
[----:B------:R-:W1:Y:S03]  /*9580*/  MUFU.TANH R24, R24 ;  /* 0x0000001800187308 */ /* 0x000e660000002400 */
[----:B------:R-:W-:-:S04]  /*9590*/  ISETP.LT.OR P0, PT, R29, 0x11, P0 ;  /* 0x000000111d00780c */ /* 0x000fc80000701670 */
[----:B------:R-:W-:Y:S01]  /*95a0*/  FSEL R13, R13, -INF , !P0 ;  /* 0xff8000000d0d7808 */ /* 0x000fe20004000000 */
[----:B------:R1:W1:Y:S01]  /*95b0*/  MUFU.TANH R170, R55 ;  /* 0x0000003700aa7308 */ /* 0x0002620000002400 */
[----:B------:R-:W-:-:S04]  /*95c0*/  ISETP.GT.AND P0, PT, R25, 0x11, P2 ;  /* 0x000000111900780c */ /* 0x000fc80001704270 */
[----:B------:R-:W-:-:S03]  /*95d0*/  ISETP.LT.OR P0, PT, R29, 0x12, P0 ;  /* 0x000000121d00780c */ /* 0x000fc60000701670 */
[----:B------:R-:W1:Y:S01]  /*95e0*/  MUFU.TANH R6, R6 ;  /* 0x0000000600067308 */ /* 0x000e620000002400 */
[----:B------:R-:W-:Y:S01]  /*95f0*/  FSEL R11, R0, -INF , !P0 ;  /* 0xff800000000b7808 */ /* 0x000fe20004000000 */
[----:B------:R-:W-:Y:S01]  /*9600*/  FMUL.FTZ R0, R71, c[0x0][0x320] ;  /* 0x0000c80047007a20 */ /* 0x000fe20000410000 */
[----:B------:R-:W-:-:S04]  /*9610*/  ISETP.GT.AND P0, PT, R25, 0x18, P2 ;  /* 0x000000181900780c */ /* 0x000fc80001704270 */
[----:B------:R-:W-:Y:S01]  /*9620*/  ISETP.LT.OR P0, PT, R29, 0x19, P0 ;  /* 0x000000191d00780c */ /* 0x000fe20000701670 */
[----:B------:R-:W1:Y:S03]  /*9630*/  MUFU.TANH R0, R0 ;  /* 0x0000000000007308 */ /* 0x000e660000002400 */
[----:B------:R-:W-:Y:S01]  /*9640*/  FSEL R5, R14, -INF , !P0 ;  /* 0xff8000000e057808 */ /* 0x000fe20004000000 */
[----:B------:R-:W-:Y:S01]  /*9650*/  FMUL.FTZ R14, R22, c[0x0][0x320] ;  /* 0x0000c800160e7a20 */ /* 0x000fe20000410000 */
[----:B------:R-:W-:-:S03]  /*9660*/  ISETP.GT.AND P0, PT, R25, 0x19, P2 ;  /* 0x000000191900780c */ /* 0x000fc60001704270 */
[----:B------:R1:W1:Y:S01]  /*9670*/  MUFU.TANH R196, R66 ;  /* 0x0000004200c47308 */ /* 0x0002620000002400 */
        /* <DEDUP_REMOVED lines=10> */
[----:B------:R-:W1:Y:S01]  /*9720*/  MUFU.TANH R14, R14 ;  /* 0x0000000e000e7308 */ /* 0x000e620000002400 */
[----:B------:R-:W-:Y:S02]  /*9730*/  FSEL R173, R173, -INF , !P0 ;  /* 0xff800000adad7808 */ /* 0x000fe40004000000 */
[----:B------:R-:W-:-:S04]  /*9740*/  ISETP.GT.AND P0, PT, R25, 0x28, P2 ;  /* 0x000000281900780c */ /* 0x000fc80001704270 */
[----:B------:R-:W-:Y:S01]  /*9750*/  ISETP.LT.OR P0, PT, R29, 0x29, P0 ;  /* 0x000000291d00780c */ /* 0x000fe20000701670 */
[----:B------:R-:W1:Y:S03]  /*9760*/  MUFU.TANH R12, R12 ;  /* 0x0000000c000c7308 */ /* 0x000e660000002400 */
[----:B------:R-:W-:Y:S02]  /*9770*/  FSEL R171, R171, -INF , !P0 ;  /* 0xff800000abab7808 */ /* 0x000fe40004000000 */
[----:B------:R-:W-:-:S03]  /*9780*/  ISETP.GT.AND P0, PT, R25, 0x29, P2 ;  /* 0x000000291900780c */ /* 0x000fc60001704270 */
[----:B------:R1:W1:Y:S01]  /*9790*/  MUFU.TANH R182, R62 ;  /* 0x0000003e00b67308 */ /* 0x0002620000002400 */
[----:B------:R-:W-:-:S04]  /*97a0*/  ISETP.LT.OR P0, PT, R29, 0x2a, P0 ;  /* 0x0000002a1d00780c */ /* 0x000fc80000701670 */
[----:B------:R-:W-:Y:S02]  /*97b0*/  FSEL R167, R167, -INF , !P0 ;  /* 0xff800000a7a77808 */ /* 0x000fe40004000000 */
[----:B------:R-:W-:Y:S01]  /*97c0*/  ISETP.GT.AND P0, PT, R25, 0x30, P2 ;  /* 0x000000301900780c */ /* 0x000fe20001704270 */
[----:B------:R1:W1:Y:S03]  /*97d0*/  MUFU.TANH R178, R63 ;  /* 0x0000003f00b27308 */ /* 0x0002660000002400 */
        /* <DEDUP_REMOVED lines=9> */
[----:B------:R-:W5:Y:S02]  /*9870*/  SHFL.IDX PT, R25, R8, 0x1, 0x1c1f ;  /* 0x003c1f0008197f89 */ /* 0x000f6400000e0000 */
[----:B------:R-:W-:-:S04]  /*9880*/  ISETP.LT.OR P0, PT, R29, 0x3a, P0 ;  /* 0x0000003a1d00780c */ /* 0x000fc80000701670 */
[----:B------:R-:W-:Y:S01]  /*9890*/  FSEL R137, R137, -INF , !P0 ;  /* 0xff80000089897808 */ /* 0x000fe20004000000 */
[----:B-----5:R-:W-:-:S05]  /*98a0*/  IMAD.IADD R20, R20, 0x1, R25 ;  /* 0x0000000114147824 */ /* 0x020fca00078e0219 */
[----:B------:R-:W-:Y:S01]  /*98b0*/  IMNMX R21, R21, R20, PT ;  /* 0x0000001415157217 */ /* 0x000fe20003800200 */
[----:B------:R-:W-:Y:S01]  /*98c0*/  IMAD.IADD R20, R10, 0x1, R25 ;  /* 0x000000010a147824 */ /* 0x000fe200078e0219 */
[----:B------:R-:W-:Y:S05]  /*98d0*/  @!P4 BRA `(.L_x_995) ;  /* 0x000001300000c947 */ /* 0x000fea0003800000 */
[----:B-1234-:R-:W-:Y:S01]  /*98e0*/  IADD3 R25, -R206, R199, R25 ;  /* 0x000000c7ce197210 */ /* 0x01efe20007ffe119 */
        /* <DEDUP_REMOVED lines=9> */
.L_x_997:
[----:B------:R-:W-:-:S13]  /*9980*/  ISETP.NE.AND P0, PT, R224, 0x1, PT ;  /* 0x00000001e000780c */ /* 0x000fda0003f05270 */
[----:B------:R-:W-:-:S05]  /*9990*/  @P0 IMAD.HI.U32 R8, R25, c[0x0][0x330], RZ ;  /* 0x0000cc0019080a27 */ /* 0x000fca00078e00ff */
[----:B------:R-:W-:Y:S02]  /*99a0*/  @P0 SHF.R.U32.HI R25, RZ, c[0x0][0x334], R8 ;  /* 0x0000cd00ff190a19 */ /* 0x000fe40000011608 */
.L_x_998:
[----:B------:R-:W-:Y:S05]  /*99b0*/  BSYNC B0 ;  /* 0x0000000000007941 */ /* 0x000fea0003800000 */
.L_x_996:
[----:B------:R-:W-:-:S04]  /*99c0*/  IMAD R82, R25, c[0x0][0x32c], -R82 ;  /* 0x0000cb0019527a24 */ /* 0x000fc800078e0a52 */
[----:B------:R-:W-:-:S05]  /*99d0*/  IMAD.IADD R23, R82, 0x1, -R219 ;  /* 0x0000000152177824 */ /* 0x000fca00078e0adb */
[----:B------:R-:W-:Y:S02]  /*99e0*/  IADD3 R8, R23, c[0x0][0x32c], RZ ;  /* 0x0000cb0017087a10 */ /* 0x000fe40007ffe0ff */
[----:B------:R-:W-:Y:S02]  /*99f0*/  IMNMX R20, R20, R23, !PT ;  /* 0x0000001714147217 */ /* 0x000fe40007800200 */
[----:B------:R-:W-:Y:S02]  /*9a00*/  IMNMX R21, R21, R8, PT ;  /* 0x0000000815157217 */ /* 0x000fe40003800200 */
.L_x_995:
[----:B-1234-:R-:W-:Y:S01]  /*9a10*/  ISETP.GT.AND P0, PT, R20, 0x1, P2 ;  /* 0x000000011400780c */ /* 0x01efe20001704270 */
[----:B------:R-:W-:-:S04]  /*9a20*/  DEPBAR.LE SB0, 0x2 ;  /* 0x000080800000791a */ /* 0x000fc80000000000 */
[----:B------:R-:W-:Y:S01]  /*9a30*/  BAR.SYNC.DEFER_BLOCKING 0x0 ;  /* 0x0000000000007b1d */ /* 0x000fe20000010000 */
[----:B------:R-:W-:Y:S01]  /*9a40*/  ISETP.LT.OR P0, PT, R21, 0x2, P0 ;  /* 0x000000021500780c */ /* 0x000fe20000701670 */
[----:B------:R-:W-:Y:S01]  /*9a50*/  IMAD.SHL.U32 R186, R4, 0x2, RZ ;  /* 0x0000000204ba7824 */ /* 0x000fe200078e00ff */
[----:B------:R-:W-:Y:S02]  /*9a60*/  IADD3 R23, R141, -0x3, RZ ;  /* 0xfffffffd8d177810 */ /* 0x000fe40007ffe0ff */
[----:B------:R-:W-:Y:S01]  /*9a70*/  FSEL R18, R18, -INF , !P0 ;  /* 0xff80000012127808 */ /* 0x000fe20004000000 */
[--C-:B------:R-:W-:Y:S01]  /*9a80*/  IMAD.IADD R172, R191, 0x1, R186.reuse ;  /* 0x00000001bfac7824 */ /* 0x100fe200078e02ba */
[----:B------:R-:W-:Y:S01]  /*9a90*/  ISETP.GT.AND P0, PT, R20, 0x8, P2 ;  /* 0x000000081400780c */ /* 0x000fe20001704270 */
[C---:B------:R-:W-:Y:S01]  /*9aa0*/  IMAD R184, R3.reuse, 0x2, R186 ;  /* 0x0000000203b87824 */ /* 0x040fe200078e02ba */
[----:B------:R-:W2:Y:S01]  /*9ab0*/  LDL R162, [R1+0x4] ;  /* 0x0000040001a27983 */ /* 0x000ea20000100800 */
[----:B------:R-:W-:Y:S01]  /*9ac0*/  IMAD R4, R3, 0x2, R172 ;  /* 0x0000000203047824 */ /* 0x000fe200078e02ac */
[----:B------:R-:W-:Y:S01]  /*9ad0*/  ISETP.LT.OR P0, PT, R21, 0x9, P0 ;  /* 0x000000091500780c */ /* 0x000fe20000701670 */
[----:B------:R-:W-:Y:S01]  /*9ae0*/  IMAD.IADD R161, R191, 0x1, R184 ;  /* 0x00000001bfa17824 */ /* 0x000fe200078e02b8 */
[----:B------:R-:W3:Y:S02]  /*9af0*/  LDL R164, [R1+0x64] ;  /* 0x0000640001a47983 */ /* 0x000ee40000100800 */
[----:B------:R-:W-:-:S02]  /*9b00*/  FSEL R6, R6, -INF , !P0 ;  /* 0xff80000006067808 */ /* 0x000fc40004000000 */
[----:B------:R-:W-:Y:S01]  /*9b10*/  ISETP.GE.AND P0, PT, R23, R198, PT ;  /* 0x000000c61700720c */ /* 0x000fe20003f06270 */
[----:B------:R-:W-:Y:S04]  /*9b20*/  LDSM.16.MT88.4 R48, [R172+0x2100] ;  /* 0x00210000ac30783b */ /* 0x000fe80000004200 */
[----:B------:R-:W-:Y:S08]  /*9b30*/  LDSM.16.MT88.4 R56, [R184+0x2100] ;  /* 0x00210000b838783b */ /* 0x000ff00000004200 */
[----:B------:R-:W-:Y:S01]  /*9b40*/  @P0 SHF.R.S32.HI R8, RZ, 0x1f, R23 ;  /* 0x0000001fff080819 */ /* 0x000fe20000011417 */
[----:B------:R-:W-:Y:S01]  /*9b50*/  @P0 IMAD.MOV.U32 R26, RZ, RZ, R212 ;  /* 0x000000ffff1a0224 */ /* 0x000fe200078e00d4 */
[----:B------:R-:W-:Y:S01]  /*9b60*/  LDSM.16.MT88.4 R124, [R186+0x100] ;  /* 0x00010000ba7c783b */ /* 0x000fe20000004200 */
[----:B------:R-:W-:-:S02]  /*9b70*/  @P0 IMAD.MOV.U32 R27, RZ, RZ, R217 ;  /* 0x000000ffff1b0224 */ /* 0x000fc400078e00d9 */
[----:B------:R-:W-:Y:S01]  /*9b80*/  @P0 IMAD R80, R80, R23, RZ ;  /* 0x0000001750500224 */ /* 0x000fe200078e02ff */
[----:B------:R-:W-:Y:S01]  /*9b90*/  LDSM.16.MT88.4 R116, [R172+0x100] ;  /* 0x00010000ac74783b */ /* 0x000fe20000004200 */
[----:B------:R-:W-:-:S03]  /*9ba0*/  @P0 IMAD.WIDE.U32 R22, R23, R7, R26 ;  /* 0x0000000717160225 */ /* 0x000fc600078e001a */
[----:B------:R-:W-:Y:S01]  /*9bb0*/  LDSM.16.MT88.4 R108, [R184+0x100] ;  /* 0x00010000b86c783b */ /* 0x000fe20000004200 */
[----:B------:R-:W-:Y:S01]  /*9bc0*/  @P0 IMAD R7, R8, R7, R80 ;  /* 0x0000000708070224 */ /* 0x000fe200078e0250 */
[----:B------:R-:W-:Y:S02]  /*9bd0*/  @P0 LEA R144, P3, R22, c[0x0][0x1c8], 0x1 ;  /* 0x0000720016900a11 */ /* 0x000fe400078608ff */
[----:B------:R-:W-:Y:S01]  /*9be0*/  LDSM.16.MT88.4 R100, [R4+0x100] ;  /* 0x000100000464783b */ /* 0x000fe20000004200 */
[----:B------:R-:W-:-:S03]  /*9bf0*/  @P0 IMAD.IADD R7, R23, 0x1, R7 ;  /* 0x0000000117070824 */ /* 0x000fc600078e0207 */
[----:B------:R-:W-:Y:S02]  /*9c00*/  LDSM.16.MT88.4 R40, [R186+0x2100] ;  /* 0x00210000ba28783b */ /* 0x000fe40000004200 */
[----:B------:R-:W-:Y:S02]  /*9c10*/  @P0 LEA.HI.X R145, R22, c[0x0][0x1cc], R7, 0x1, P3 ;  /* 0x0000730016910a11 */ /* 0x000fe400018f0c07 */
[----:B------:R-:W-:Y:S01]  /*9c20*/  ISETP.GT.AND P3, PT, R20, 0x9, P2 ;  /* 0x000000091400780c */ /* 0x000fe20001764270 */
[----:B------:R-:W-:Y:S03]  /*9c30*/  LDSM.16.MT88.4 R64, [R161+0x2100] ;  /* 0x00210000a140783b */ /* 0x000fe60000004200 */
[----:B------:R-:W-:Y:S01]  /*9c40*/  ISETP.LT.OR P3, PT, R21, 0xa, P3 ;  /* 0x0000000a1500780c */ /* 0x000fe20001f61670 */
[----:B------:R-:W-:Y:S03]  /*9c50*/  LDSM.16.MT88.4 R72, [R186+0x4100] ;  /* 0x00410000ba48783b */ /* 0x000fe60000004200 */
[----:B------:R-:W-:Y:S01]  /*9c60*/  FSEL R152, R152, -INF , !P3 ;  /* 0xff80000098987808 */ /* 0x000fe20005800000 */
[----:B------:R-:W-:Y:S01]  /*9c70*/  LDSM.16.MT88.4 R80, [R172+0x4100] ;  /* 0x00410000ac50783b */ /* 0x000fe20000004200 */
[----:B------:R-:W-:-:S03]  /*9c80*/  ISETP.GT.AND P3, PT, R20, 0x10, P2 ;  /* 0x000000101400780c */ /* 0x000fc60001764270 */
[----:B------:R-:W-:Y:S01]  /*9c90*/  LDSM.16.MT88.4 R88, [R184+0x4100] ;  /* 0x00410000b858783b */ /* 0x000fe20000004200 */
[----:B------:R-:W-:-:S03]  /*9ca0*/  ISETP.LT.OR P3, PT, R21, 0x11, P3 ;  /* 0x000000111500780c */ /* 0x000fc60001f61670 */
[----:B------:R-:W-:Y:S01]  /*9cb0*/  LDSM.16.MT88.4 R132, [R186+0x900] ;  /* 0x00090000ba84783b */ /* 0x000fe20000004200 */
[----:B------:R-:W-:Y:S02]  /*9cc0*/  FSEL R14, R14, -INF , !P3 ;  /* 0xff8000000e0e7808 */ /* 0x000fe40005800000 */
[----:B------:R-:W-:Y:S01]  /*9cd0*/  ISETP.GT.AND P3, PT, R20, 0x11, P2 ;  /* 0x000000111400780c */ /* 0x000fe20001764270 */
[----:B------:R-:W-:Y:S03]  /*9ce0*/  LDSM.16.MT88.4 R32, [R184+0x900] ;  /* 0x00090000b820783b */ /* 0x000fe60000004200 */
[----:B------:R-:W-:Y:S01]  /*9cf0*/  ISETP.LT.OR P3, PT, R21, 0x12, P3 ;  /* 0x000000121500780c */ /* 0x000fe20001f61670 */
[----:B------:R-:W-:Y:S03]  /*9d00*/  LDSM.16.MT88.4 R28, [R161+0x900] ;  /* 0x00090000a11c783b */ /* 0x000fe60000004200 */
[----:B------:R-:W-:-:S02]  /*9d10*/  FSEL R12, R12, -INF , !P3 ;  /* 0xff8000000c0c7808 */ /* 0x000fc40005800000 */
[----:B------:R-:W-:-:S04]  /*9d20*/  ISETP.GT.AND P3, PT, R20, 0x18, P2 ;  /* 0x000000181400780c */ /* 0x000fc80001764270 */
[----:B------:R-:W-:-:S04]  /*9d30*/  ISETP.LT.OR P3, PT, R21, 0x19, P3 ;  /* 0x000000191500780c */ /* 0x000fc80001f61670 */
[----:B------:R-:W-:Y:S02]  /*9d40*/  FSEL R10, R24, -INF , !P3 ;  /* 0xff800000180a7808 */ /* 0x000fe40005800000 */
[----:B------:R-:W-:Y:S01]  /*9d50*/  ISETP.GT.AND P3, PT, R20, 0x19, P2 ;  /* 0x000000191400780c */ /* 0x000fe20001764270 */
[----:B------:R-:W-:Y:S03]  /*9d60*/  LDSM.16.MT88.4 R24, [R186+0x2900] ;  /* 0x00290000ba18783b */ /* 0x000fe60000004200 */
[----:B------:R-:W-:-:S04]  /*9d70*/  ISETP.LT.OR P3, PT, R21, 0x1a, P3 ;  /* 0x0000001a1500780c */ /* 0x000fc80001f61670 */
        /* <DEDUP_REMOVED lines=13> */
[----:B------:R-:W-:Y:S02]  /*9e50*/  ISETP.LT.OR P3, PT, R21, 0x29, P3 ;  /* 0x000000291500780c */ /* 0x000fe40001f61670 */
[----:B------:R-:W-:Y:S02]  /*9e60*/  FMNMX.FTZ R0, R5, R0, !PT ;  /* 0x0000000005007209 */ /* 0x000fe40007810000 */
[----:B------:R-:W-:Y:S02]  /*9e70*/  FSEL R182, R182, -INF , !P3 ;  /* 0xff800000b6b67808 */ /* 0x000fe40005800000 */
[----:B------:R-:W-:Y:S02]  /*9e80*/  ISETP.GT.AND P3, PT, R20, 0x29, P2 ;  /* 0x000000291400780c */ /* 0x000fe40001764270 */
[----:B------:R-:W-:-:S02]  /*9e90*/  FMNMX.FTZ R0, R9, R0, !PT ;  /* 0x0000000009007209 */ /* 0x000fc40007810000 */
[----:B------:R-:W-:Y:S02]  /*9ea0*/  ISETP.LT.OR P3, PT, R21, 0x2a, P3 ;  /* 0x0000002a1500780c */ /* 0x000fe40001f61670 */
[----:B------:R-:W-:Y:S02]  /*9eb0*/  FMNMX.FTZ R0, R163, R0, !PT ;  /* 0x00000000a3007209 */ /* 0x000fe40007810000 */
[----:B------:R-:W-:Y:S02]  /*9ec0*/  FSEL R178, R178, -INF , !P3 ;  /* 0xff800000b2b27808 */ /* 0x000fe40005800000 */
[----:B------:R-:W-:Y:S02]  /*9ed0*/  ISETP.GT.AND P3, PT, R20, 0x30, P2 ;  /* 0x000000301400780c */ /* 0x000fe40001764270 */
[----:B------:R-:W-:Y:S02]  /*9ee0*/  FMNMX.FTZ R0, R173, R0, !PT ;  /* 0x00000000ad007209 */ /* 0x000fe40007810000 */
[----:B------:R-:W-:-:S02]  /*9ef0*/  ISETP.LT.OR P3, PT, R21, 0x31, P3 ;  /* 0x000000311500780c */ /* 0x000fc40001f61670 */
[----:B------:R-:W-:Y:S02]  /*9f00*/  FMNMX.FTZ R0, R171, R0, !PT ;  /* 0x00000000ab007209 */ /* 0x000fe40007810000 */
        /* <DEDUP_REMOVED lines=11> */
[C---:B------:R-:W-:Y:S02]  /*9fc0*/  ISETP.GT.AND P3, PT, R20.reuse, RZ, P2 ;  /* 0x000000ff1400720c */ /* 0x040fe40001764270 */
[----:B------:R-:W-:Y:S02]  /*9fd0*/  ISETP.GT.AND P2, PT, R20, 0x39, P2 ;  /* 0x000000391400780c */ /* 0x000fe40001744270 */
[C---:B------:R-:W-:Y:S02]  /*9fe0*/  ISETP.LT.OR P3, PT, R21.reuse, 0x1, P3 ;  /* 0x000000011500780c */ /* 0x040fe40001f61670 */
[----:B------:R-:W-:Y:S02]  /*9ff0*/  ISETP.LT.OR P2, PT, R21, 0x3a, P2 ;  /* 0x0000003a1500780c */ /* 0x000fe40001741670 */
[----:B------:R-:W-:Y:S02]  /*a000*/  FSEL R7, R2, -INF , !P3 ;  /* 0xff80000002077808 */ /* 0x000fe40005800000 */
[----:B------:R-:W-:-:S02]  /*a010*/  FMNMX.FTZ R0, R137, R0, !PT ;  /* 0x0000000089007209 */ /* 0x000fc40007810000 */
[----:B------:R-:W-:Y:S02]  /*a020*/  FMNMX.FTZ R21, R7, R18, !PT ;  /* 0x0000001207157209 */ /* 0x000fe40007810000 */
[----:B------:R-:W-:Y:S01]  /*a030*/  FSEL R170, R170, -INF , !P2 ;  /* 0xff800000aaaa7808 */ /* 0x000fe20005000000 */
[----:B------:R-:W1:Y:S01]  /*a040*/  SHFL.BFLY PT, R23, R0, 0x2, 0x1f ;  /* 0x0c401f0000177f89 */ /* 0x000e6200000e0000 */
[----:B------:R-:W-:Y:S02]  /*a050*/  FMNMX.FTZ R21, R6, R21, !PT ;  /* 0x0000001506157209 */ /* 0x000fe40007810000 */
[C---:B------:R-:W-:Y:S02]  /*a060*/  @P0 LEA R142, P2, R203.reuse, R144, 0x1 ;  /* 0x00000090cb8e0211 */ /* 0x040fe400078408ff */
[----:B------:R-:W-:Y:S02]  /*a070*/  FMNMX.FTZ R21, R152, R21, !PT ;  /* 0x0000001598157209 */ /* 0x000fe40007810000 */
[----:B------:R-:W-:-:S02]  /*a080*/  @P0 LEA.HI.X R143, R203, R145, R202, 0x1, P2 ;  /* 0x00000091cb8f0211 */ /* 0x000fc400010f0cca */
        /* <DEDUP_REMOVED lines=9> */
[----:B------:R-:W-:-:S04]  /*a120*/  FMNMX.FTZ R21, R178, R21, !PT ;  /* 0x00000015b2157209 */ /* 0x000fc80007810000 */
[----:B------:R-:W-:-:S04]  /*a130*/  FMNMX.FTZ R21, R176, R21, !PT ;  /* 0x00000015b0157209 */ /* 0x000fc80007810000 */
[----:B------:R-:W-:-:S04]  /*a140*/  FMNMX.FTZ R21, R138, R21, !PT ;  /* 0x000000158a157209 */ /* 0x000fc80007810000 */
[----:B------:R-:W-:Y:S02]  /*a150*/  FMNMX.FTZ R21, R136, R21, !PT ;  /* 0x0000001588157209 */ /* 0x000fe40007810000 */
[----:B-1----:R-:W-:Y:S02]  /*a160*/  FMNMX.FTZ R2, R23, R2, !PT ;  /* 0x0000000217027209 */ /* 0x002fe40007810000 */
[----:B------:R-:W-:Y:S02]  /*a170*/  FMNMX.FTZ R20, R170, R21, !PT ;  /* 0x00000015aa147209 */ /* 0x000fe40007810000 */
[C---:B------:R-:W-:Y:S01]  /*a180*/  FSETP.NEU.FTZ.AND P2, PT, R2.reuse, -INF , PT ;  /* 0xff8000000200780b */ /* 0x040fe20003f5d000 */
[----:B------:R-:W-:Y:S02]  /*a190*/  FMUL.FTZ R180, R2, c[0x0][0x2d0] ;  /* 0x0000b40002b47a20 */ /* 0x000fe40000410000 */
[----:B------:R-:W1:Y:S03]  /*a1a0*/  SHFL.BFLY PT, R21, R20, 0x2, 0x1f ;  /* 0x0c401f0014157f89 */ /* 0x000e6600000e0000 */
[----:B------:R-:W-:-:S05]  /*a1b0*/  FSEL R180, R180, RZ, P2 ;  /* 0x000000ffb4b47208 */ /* 0x000fca0001000000 */
[--C-:B------:R-:W-:Y:S02]  /*a1c0*/  FFMA.FTZ R158, R16, c[0x0][0x2d0], -R180.reuse ;  /* 0x0000b400109e7a23 */ /* 0x100fe400000108b4 */
[--C-:B------:R-:W-:Y:S02]  /*a1d0*/  FFMA.FTZ R155, R19, c[0x0][0x2d0], -R180.reuse ;  /* 0x0000b400139b7a23 */ /* 0x100fe400000108b4 */
[--C-:B------:R-:W-:Y:S02]  /*a1e0*/  FFMA.FTZ R156, R17, c[0x0][0x2d0], -R180.reuse ;  /* 0x0000b400119c7a23 */ /* 0x100fe400000108b4 */
[--C-:B------:R-:W-:Y:S01]  /*a1f0*/  FFMA.FTZ R151, R15, c[0x0][0x2d0], -R180.reuse ;  /* 0x0000b4000f977a23 */ /* 0x100fe200000108b4 */
[----:B------:R-:W-:Y:S01]  /*a200*/  MUFU.EX2 R158, R158 ;  /* 0x0000009e009e7308 */ /* 0x000fe20000000800 */
[--C-:B------:R-:W-:Y:S01]  /*a210*/  FFMA.FTZ R150, R5, c[0x0][0x2d0], -R180.reuse ;  /* 0x0000b40005967a23 */ /* 0x100fe200000108b4 */
[----:B-1----:R-:W-:Y:S01]  /*a220*/  FMNMX.FTZ R21, R20, R21, !PT ;  /* 0x0000001514157209 */ /* 0x002fe20007810000 */
[----:B------:R-:W-:-:S05]  /*a230*/  FFMA.FTZ R165, R163, c[0x0][0x2d0], -R180 ;  /* 0x0000b400a3a57a23 */ /* 0x000fca00000108b4 */
[----:B------:R-:W1:Y:S01]  /*a240*/  MUFU.EX2 R155, R155 ;  /* 0x0000009b009b7308 */ /* 0x000e620000000800 */
[----:B------:R-:W3:Y:S01]  /*a250*/  LDL R163, [R1+0x58] ;  /* 0x0000580001a37983 */ /* 0x000ee20000100800 */
[--C-:B------:R-:W-:Y:S02]  /*a260*/  FFMA.FTZ R149, R11, c[0x0][0x2d0], -R180.reuse ;  /* 0x0000b4000b957a23 */ /* 0x100fe400000108b4 */
[--C-:B------:R-:W-:Y:S01]  /*a270*/  FFMA.FTZ R3, R9, c[0x0][0x2d0], -R180.reuse ;  /* 0x0000b40009037a23 */ /* 0x100fe200000108b4 */
[----:B------:R-:W4:Y:S01]  /*a280*/  SHFL.BFLY PT, R0, R21, 0x1, 0x1f ;  /* 0x0c201f0015007f89 */ /* 0x000f2200000e0000 */
[----:B------:R-:W-:Y:S02]  /*a290*/  FFMA.FTZ R154, R13, c[0x0][0x2d0], -R180 ;  /* 0x0000b4000d9a7a23 */ /* 0x000fe400000108b4 */
[----:B------:R-:W-:Y:S08]  /*a2a0*/  MUFU.EX2 R156, R156 ;  /* 0x0000009c009c7308 */ /* 0x000ff00000000800 */
[----:B------:R-:W5:Y:S01]  /*a2b0*/  MUFU.EX2 R151, R151 ;  /* 0x0000009700977308 */ /* 0x000f620000000800 */
[----:B-1----:R-:W-:-:S07]  /*a2c0*/  F2FP.BF16.PACK_AB R96, R155, R158 ;  /* 0x0000009e9b60723e */ /* 0x002fce00000010ff */
[----:B------:R-:W-:Y:S01]  /*a2d0*/  MUFU.EX2 R154, R154 ;  /* 0x0000009a009a7308 */ /* 0x000fe20000000800 */
[----:B----4-:R-:W-:Y:S02]  /*a2e0*/  FMNMX.FTZ R0, R21, R0, !PT ;  /* 0x0000000015007209 */ /* 0x010fe40007810000 */
[----:B------:R-:W-:Y:S01]  /*a2f0*/  LDSM.16.MT88.4 R20, [R172+0x900] ;  /* 0x00090000ac14783b */ /* 0x000fe20000004200 */
[----:B-----5:R-:W-:-:S04]  /*a300*/  F2FP.BF16.PACK_AB R98, R151, R156 ;  /* 0x0000009c9762723e */ /* 0x020fc800000010ff */
[----:B------:R-:W-:Y:S01]  /*a310*/  MUFU.EX2 R149, R149 ;  /* 0x0000009500957308 */ /* 0x000fe20000000800 */
[C---:B------:R-:W-:Y:S01]  /*a320*/  FMUL.FTZ R169, R0.reuse, c[0x0][0x2d0] ;  /* 0x0000b40000a97a20 */ /* 0x040fe20000410000 */
[----:B------:R-:W-:-:S04]  /*a330*/  FSETP.NEU.FTZ.AND P2, PT, R0, -INF , PT ;  /* 0xff8000000000780b */ /* 0x000fc80003f5d000 */
[----:B------:R-:W-:Y:S02]  /*a340*/  FSEL R169, R169, RZ, P2 ;  /* 0x000000ffa9a97208 */ /* 0x000fe40001000000 */
[----:B------:R-:W-:Y:S03]  /*a350*/  MUFU.EX2 R150, R150 ;  /* 0x0000009600967308 */ /* 0x000fe60000000800 */
[--C-:B------:R-:W-:Y:S02]  /*a360*/  FFMA.FTZ R157, R7, c[0x0][0x2d0], -R169.reuse ;  /* 0x0000b400079d7a23 */ /* 0x100fe400000108a9 */
[--C-:B------:R-:W-:Y:S02]  /*a370*/  FFMA.FTZ R160, R18, c[0x0][0x2d0], -R169.reuse ;  /* 0x0000b40012a07a23 */ /* 0x100fe400000108a9 */
[--C-:B------:R-:W-:Y:S01]  /*a380*/  FFMA.FTZ R159, R6, c[0x0][0x2d0], -R169.reuse ;  /* 0x0000b400069f7a23 */ /* 0x100fe200000108a9 */
[----:B------:R-:W-:Y:S01]  /*a390*/  LDSM.16.MT88.4 R16, [R184+0x2900] ;  /* 0x00290000b810783b */ /* 0x000fe20000004200 */
[--C-:B------:R-:W-:Y:S01]  /*a3a0*/  FFMA.FTZ R152, R152, c[0x0][0x2d0], -R169.reuse ;  /* 0x0000b40098987a23 */ /* 0x100fe200000108a9 */
[----:B------:R-:W-:Y:S01]  /*a3b0*/  MUFU.EX2 R157, R157 ;  /* 0x0000009d009d7308 */ /* 0x000fe20000000800 */
[--C-:B------:R-:W-:Y:S01]  /*a3c0*/  FFMA.FTZ R147, R10, c[0x0][0x2d0], -R169.reuse ;  /* 0x0000b4000a937a23 */ /* 0x100fe200000108a9 */
[----:B------:R-:W1:Y:S01]  /*a3d0*/  LDSM.16.MT88.4 R4, [R4+0x4100] ;  /* 0x004100000404783b */ /* 0x000e620000004200 */
[----:B------:R-:W-:-:S02]  /*a3e0*/  FFMA.FTZ R146, R8, c[0x0][0x2d0], -R169 ;  /* 0x0000b40008927a23 */ /* 0x000fc400000108a9 */
[--C-:B------:R-:W-:Y:S01]  /*a3f0*/  FFMA.FTZ R153, R14, c[0x0][0x2d0], -R169.reuse ;  /* 0x0000b4000e997a23 */ /* 0x100fe200000108a9 */
[----:B------:R-:W4:Y:S01]  /*a400*/  LDSM.16.MT88.4 R8, [R172+0x2900] ;  /* 0x00290000ac08783b */ /* 0x000f220000004200 */
[----:B------:R-:W-:Y:S01]  /*a410*/  FFMA.FTZ R148, R12, c[0x0][0x2d0], -R169 ;  /* 0x0000b4000c947a23 */ /* 0x000fe200000108a9 */
[----:B------:R-:W5:Y:S02]  /*a420*/  MUFU.EX2 R160, R160 ;  /* 0x000000a000a07308 */ /* 0x000f640000000800 */
[----:B------:R-:W1:Y:S06]  /*a430*/  LDSM.16.MT88.4 R12, [R161+0x2900] ;  /* 0x00290000a10c783b */ /* 0x000e6c0000004200 */
[----:B------:R-:W-:Y:S08]  /*a440*/  MUFU.EX2 R159, R159 ;  /* 0x0000009f009f7308 */ /* 0x000ff00000000800 */
[----:B------:R-:W2:Y:S01]  /*a450*/  MUFU.EX2 R152, R152 ;  /* 0x0000009800987308 */ /* 0x000ea20000000800 */
[----:B-----5:R-:W-:-:S07]  /*a460*/  F2FP.BF16.PACK_AB R97, R160, R157 ;  /* 0x0000009da061723e */ /* 0x020fce00000010ff */
[----:B------:R-:W-:Y:S01]  /*a470*/  MUFU.EX2 R3, R3 ;  /* 0x0000000300037308 */ /* 0x000fe20000000800 */
[----:B--2---:R-:W-:-:S07]  /*a480*/  F2FP.BF16.PACK_AB R99, R152, R159 ;  /* 0x0000009f9863723e */ /* 0x004fce00000010ff */
[----:B------:R-:W-:Y:S01]  /*a490*/  MUFU.EX2 R153, R153 ;  /* 0x0000009900997308 */ /* 0x000fe20000000800 */
[C---:B------:R-:W-:Y:S07]  /*a4a0*/  HMMA.16816.F32.BF16 R44, R96.reuse, R48, RZ ;  /* 0x00000030602c723c */ /* 0x040fee00000418ff */
[----:B------:R-:W2:Y:S01]  /*a4b0*/  MUFU.EX2 R148, R148 ;  /* 0x0000009400947308 */ /* 0x000ea20000000800 */
[C---:B------:R-:W-:Y:S07]  /*a4c0*/  HMMA.16816.F32.BF16 R52, R96.reuse, R56, RZ ;  /* 0x000000386034723c */ /* 0x040fee00000418ff */
[----:B------:R-:W-:Y:S01]  /*a4d0*/  MUFU.EX2 R147, R147 ;  /* 0x0000009300937308 */ /* 0x000fe20000000800 */
[C---:B------:R-:W-:Y:S07]  /*a4e0*/  HMMA.16816.F32.BF16 R48, R96.reuse, R50, RZ ;  /* 0x000000326030723c */ /* 0x040fee00000418ff */
[----:B------:R-:W5:Y:S01]  /*a4f0*/  MUFU.EX2 R146, R146 ;  /* 0x0000009200927308 */ /* 0x000f620000000800 */
        /* <DEDUP_REMOVED lines=19> */
[C---:B-1----:R-:W-:Y:S07]  /*a630*/  HMMA.16816.F32.BF16 R92, R96.reuse, R4, RZ ;  /* 0x00000004605c723c */ /* 0x042fee00000418ff */
[----:B------:R-:W-:Y:S01]  /*a640*/  F2FP.BF16.PACK_AB R4, R149, R154 ;  /* 0x0000009a9504723e */ /* 0x000fe200000010ff */
[----:B------:R-:W-:Y:S01]  /*a650*/  HMMA.16816.F32.BF16 R96, R96, R6, RZ ;  /* 0x000000066060723c */ /* 0x000fe200000418ff */
[----:B--2---:R-:W-:-:S06]  /*a660*/  F2FP.BF16.PACK_AB R5, R148, R153 ;  /* 0x000000999405723e */ /* 0x004fcc00000010ff */
[----:B------:R-:W-:Y:S02]  /*a670*/  F2FP.BF16.PACK_AB R6, R3, R150 ;  /* 0x000000960306723e */ /* 0x000fe400000010ff */
[----:B-----5:R-:W-:-:S07]  /*a680*/  F2FP.BF16.PACK_AB R7, R146, R147 ;  /* 0x000000939207723e */ /* 0x020fce00000010ff */
        /* <DEDUP_REMOVED lines=12> */
[C---:B-1----:R-:W-:Y:S08]  /*a750*/  HMMA.16816.F32.BF16 R76, R4.reuse, R8, R76 ;  /* 0x00000008044c723c */ /* 0x042ff0000004184c */
[C---:B------:R-:W-:Y:S01]  /*a760*/  HMMA.16816.F32.BF16 R80, R4.reuse, R10, R80 ;  /* 0x0000000a0450723c */ /* 0x040fe20000041850 */
[----:B------:R-:W1:Y:S07]  /*a770*/  LDSM.16.MT88.4 R8, [R186+0x1100] ;  /* 0x00110000ba08783b */ /* 0x000e6e0000004200 */
[C---:B--2---:R-:W-:Y:S08]  /*a780*/  HMMA.16816.F32.BF16 R84, R4.reuse, R16, R84 ;  /* 0x000000100454723c */ /* 0x044ff00000041854 */
[----:B------:R-:W-:Y:S01]  /*a790*/  HMMA.16816.F32.BF16 R88, R4, R18, R88 ;  /* 0x000000120458723c */ /* 0x000fe20000041858 */
[----:B------:R-:W2:Y:S01]  /*a7a0*/  LDSM.16.MT88.4 R16, [R172+0x1100] ;  /* 0x00110000ac10783b */ /* 0x000ea20000004200 */
[----:B------:R-:W-:-:S02]  /*a7b0*/  FFMA.FTZ R168, R173, c[0x0][0x2d0], -R180 ;  /* 0x0000b400ada87a23 */ /* 0x000fc400000108b4 */
[--C-:B------:R-:W-:Y:S02]  /*a7c0*/  FFMA.FTZ R166, R171, c[0x0][0x2d0], -R180.reuse ;  /* 0x0000b400aba67a23 */ /* 0x100fe400000108b4 */
[--C-:B------:R-:W-:Y:S02]  /*a7d0*/  FFMA.FTZ R167, R167, c[0x0][0x2d0], -R180.reuse ;  /* 0x0000b400a7a77a23 */ /* 0x100fe400000108b4 */
[--C-:B------:R-:W-:Y:S01]  /*a7e0*/  FFMA.FTZ R171, R196, c[0x0][0x2d0], -R169.reuse ;  /* 0x0000b400c4ab7a23 */ /* 0x100fe200000108a9 */
[C---:B------:R-:W-:Y:S01]  /*a7f0*/  HMMA.16816.F32.BF16 R128, R4.reuse, R132, R128 ;  /* 0x000000840480723c */ /* 0x040fe20000041880 */
[--C-:B------:R-:W-:Y:S02]  /*a800*/  FFMA.FTZ R174, R174, c[0x0][0x2d0], -R169.reuse ;  /* 0x0000b400aeae7a23 */ /* 0x100fe400000108a9 */
[--C-:B------:R-:W-:Y:S02]  /*a810*/  FFMA.FTZ R173, R182, c[0x0][0x2d0], -R169.reuse ;  /* 0x0000b400b6ad7a23 */ /* 0x100fe400000108a9 */
[----:B------:R-:W-:Y:S01]  /*a820*/  FFMA.FTZ R178, R178, c[0x0][0x2d0], -R169 ;  /* 0x0000b400b2b27a23 */ /* 0x000fe200000108a9 */
[----:B------:R-:W-:Y:S02]  /*a830*/  MUFU.EX2 R165, R165 ;  /* 0x000000a500a57308 */ /* 0x000fe40000000800 */
[C---:B------:R-:W-:Y:S06]  /*a840*/  HMMA.16816.F32.BF16 R124, R4.reuse, R134, R124 ;  /* 0x00000086047c723c */ /* 0x040fec000004187c */
[----:B------:R-:W1:Y:S02]  /*a850*/  MUFU.EX2 R168, R168 ;  /* 0x000000a800a87308 */ /* 0x000e640000000800 */
[C---:B------:R-:W-:Y:S06]  /*a860*/  HMMA.16816.F32.BF16 R112, R4.reuse, R32, R112 ;  /* 0x000000200470723c */ /* 0x040fec0000041870 */
[----:B------:R-:W-:Y:S02]  /*a870*/  MUFU.EX2 R166, R166 ;  /* 0x000000a600a67308 */ /* 0x000fe40000000800 */
[C---:B------:R-:W-:Y:S01]  /*a880*/  HMMA.16816.F32.BF16 R108, R4.reuse, R34, R108 ;  /* 0x00000022046c723c */ /* 0x040fe2000004186c */
[----:B------:R-:W-:Y:S05]  /*a890*/  LDSM.16.MT88.4 R32, [R184+0x1100] ;  /* 0x00110000b820783b */ /* 0x000fea0000004200 */
[----:B------:R-:W1:Y:S02]  /*a8a0*/  MUFU.EX2 R167, R167 ;  /* 0x000000a700a77308 */ /* 0x000e640000000800 */
[C---:B------:R-:W-:Y:S06]  /*a8b0*/  HMMA.16816.F32.BF16 R104, R4.reuse, R28, R104 ;  /* 0x0000001c0468723c */ /* 0x040fec0000041868 */
[----:B------:R-:W-:Y:S02]  /*a8c0*/  MUFU.EX2 R171, R171 ;  /* 0x000000ab00ab7308 */ /* 0x000fe40000000800 */
[C---:B------:R-:W-:Y:S01]  /*a8d0*/  HMMA.16816.F32.BF16 R100, R4.reuse, R30, R100 ;  /* 0x0000001e0464723c */ /* 0x040fe20000041864 */
[----:B------:R-:W-:Y:S05]  /*a8e0*/  LDSM.16.MT88.4 R28, [R161+0x1100] ;  /* 0x00110000a11c783b */ /* 0x000fea0000004200 */
[----:B------:R-:W1:Y:S02]  /*a8f0*/  MUFU.EX2 R174, R174 ;  /* 0x000000ae00ae7308 */ /* 0x000e640000000800 */
[C---:B------:R-:W-:Y:S08]  /*a900*/  HMMA.16816.F32.BF16 R36, R4.reuse, R24, R36 ;  /* 0x000000180424723c */ /* 0x040ff00000041824 */
[C---:B------:R-:W-:Y:S01]  /*a910*/  HMMA.16816.F32.BF16 R40, R4.reuse, R26, R40 ;  /* 0x0000001a0428723c */ /* 0x040fe20000041828 */
[----:B------:R-:W-:Y:S01]  /*a920*/  MUFU.EX2 R173, R173 ;  /* 0x000000ad00ad7308 */ /* 0x000fe20000000800 */
[----:B------:R-:W-:Y:S06]  /*a930*/  LDSM.16.MT88.4 R24, [R172+0x3100] ;  /* 0x00310000ac18783b */ /* 0x000fec0000004200 */
[C---:B----4-:R-:W-:Y:S01]  /*a940*/  HMMA.16816.F32.BF16 R68, R4.reuse, R20, R68 ;  /* 0x000000140444723c */ /* 0x050fe20000041844 */
[----:B------:R-:W4:Y:S07]  /*a950*/  MUFU.EX2 R178, R178 ;  /* 0x000000b200b27308 */ /* 0x000f2e0000000800 */
[C---:B------:R-:W-:Y:S01]  /*a960*/  HMMA.16816.F32.BF16 R72, R4.reuse, R22, R72 ;  /* 0x000000160448723c */ /* 0x040fe20000041848 */
[----:B------:R-:W-:Y:S07]  /*a970*/  LDSM.16.MT88.4 R20, [R186+0x5100] ;  /* 0x00510000ba14783b */ /* 0x000fee0000004200 */
[C---:B-----5:R-:W-:Y:S08]  /*a980*/  HMMA.16816.F32.BF16 R92, R4.reuse, R12, R92 ;  /* 0x0000000c045c723c */ /* 0x060ff0000004185c */
[----:B------:R-:W-:Y:S01]  /*a990*/  HMMA.16816.F32.BF16 R96, R4, R14, R96 ;  /* 0x0000000e0460723c */ /* 0x000fe20000041860 */
[----:B------:R-:W5:Y:S01]  /*a9a0*/  LDSM.16.MT88.4 R12, [R186+0x3100] ;  /* 0x00310000ba0c783b */ /* 0x000f620000004200 */
[----:B------:R-:W-:-:S02]  /*a9b0*/  FFMA.FTZ R182, R175, c[0x0][0x2d0], -R180 ;  /* 0x0000b400afb67a23 */ /* 0x000fc400000108b4 */
[----:B------:R-:W-:Y:S01]  /*a9c0*/  FFMA.FTZ R177, R177, c[0x0][0x2d0], -R180 ;  /* 0x0000b400b1b17a23 */ /* 0x000fe200000108b4 */
[----:B------:R-:W-:Y:S02]  /*a9d0*/  LDSM.16.MT88.4 R132, [R172+0x5900] ;  /* 0x00590000ac84783b */ /* 0x000fe40000004200 */
[----:B-1----:R-:W-:Y:S02]  /*a9e0*/  F2FP.BF16.PACK_AB R4, R168, R165 ;  /* 0x000000a5a804723e */ /* 0x002fe400000010ff */
[----:B------:R-:W-:Y:S02]  /*a9f0*/  F2FP.BF16.PACK_AB R6, R167, R166 ;  /* 0x000000a6a706723e */ /* 0x000fe400000010ff */
[----:B------:R-:W-:Y:S02]  /*aa00*/  F2FP.BF16.PACK_AB R5, R174, R171 ;  /* 0x000000abae05723e */ /* 0x000fe400000010ff */
[----:B----4-:R-:W-:-:S07]  /*aa10*/  F2FP.BF16.PACK_AB R7, R178, R173 ;  /* 0x000000adb207723e */ /* 0x010fce00000010ff */
[C---:B------:R-:W-:Y:S08]  /*aa20*/  HMMA.16816.F32.BF16 R128, R4.reuse, R8, R128 ;  /* 0x000000080480723c */ /* 0x040ff00000041880 */
[C---:B------:R-:W-:Y:S01]  /*aa30*/  HMMA.16816.F32.BF16 R124, R4.reuse, R10, R124 ;  /* 0x0000000a047c723c */ /* 0x040fe2000004187c */
[----:B------:R-:W1:Y:S07]  /*aa40*/  LDSM.16.MT88.4 R8, [R184+0x3100] ;  /* 0x00310000b808783b */ /* 0x000e6e0000004200 */
[C---:B--2---:R-:W-:Y:S08]  /*aa50*/  HMMA.16816.F32.BF16 R120, R4.reuse, R16, R120 ;  /* 0x000000100478723c */ /* 0x044ff00000041878 */
[C---:B------:R-:W-:Y:S01]  /*aa60*/  HMMA.16816.F32.BF16 R116, R4.reuse, R18, R116 ;  /* 0x000000120474723c */ /* 0x040fe20000041874 */
[----:B------:R-:W2:Y:S07]  /*aa70*/  LDSM.16.MT88.4 R16, [R161+0x3100] ;  /* 0x00310000a110783b */ /* 0x000eae0000004200 */
        /* <DEDUP_REMOVED lines=12> */
[C---:B-1----:R-:W-:Y:S08]  /*ab40*/  HMMA.16816.F32.BF16 R84, R4.reuse, R8, R84 ;  /* 0x000000080454723c */ /* 0x042ff00000041854 */
[C---:B------:R-:W-:Y:S01]  /*ab50*/  HMMA.16816.F32.BF16 R88, R4.reuse, R10, R88 ;  /* 0x0000000a0458723c */ /* 0x040fe20000041858 */
[----:B------:R-:W1:Y:S07]  /*ab60*/  LDSM.16.MT88.4 R8, [R184+0x1900] ;  /* 0x00190000b808783b */ /* 0x000e6e0000004200 */
[C---:B--2---:R-:W-:Y:S08]  /*ab70*/  HMMA.16816.F32.BF16 R92, R4.reuse, R16, R92 ;  /* 0x00000010045c723c */ /* 0x044ff0000004185c */
[----:B------:R-:W-:Y:S01]  /*ab80*/  HMMA.16816.F32.BF16 R96, R4, R18, R96 ;  /* 0x000000120460723c */ /* 0x000fe20000041860 */
[----:B------:R-:W2:Y:S01]  /*ab90*/  LDSM.16.MT88.4 R16, [R161+0x3900] ;  /* 0x00390000a110783b */ /* 0x000ea20000004200 */
[----:B------:R-:W-:-:S02]  /*aba0*/  FFMA.FTZ R175, R139, c[0x0][0x2d0], -R180 ;  /* 0x0000b4008baf7a23 */ /* 0x000fc400000108b4 */
[----:B------:R-:W-:Y:S02]  /*abb0*/  FFMA.FTZ R180, R137, c[0x0][0x2d0], -R180 ;  /* 0x0000b40089b47a23 */ /* 0x000fe400000108b4 */
[--C-:B------:R-:W-:Y:S02]  /*abc0*/  FFMA.FTZ R176, R176, c[0x0][0x2d0], -R169.reuse ;  /* 0x0000b400b0b07a23 */ /* 0x100fe400000108a9 */
[--C-:B------:R-:W-:Y:S02]  /*abd0*/  FFMA.FTZ R179, R138, c[0x0][0x2d0], -R169.reuse ;  /* 0x0000b4008ab37a23 */ /* 0x100fe400000108a9 */
[--C-:B------:R-:W-:Y:S02]  /*abe0*/  FFMA.FTZ R181, R136, c[0x0][0x2d0], -R169.reuse ;  /* 0x0000b40088b57a23 */ /* 0x100fe400000108a9 */
[----:B------:R-:W-:Y:S01]  /*abf0*/  FFMA.FTZ R222, R170, c[0x0][0x2d0], -R169 ;  /* 0x0000b400aade7a23 */ /* 0x000fe200000108a9 */
[C---:B------:R-:W-:Y:S01]  /*ac00*/  HMMA.16816.F32.BF16 R112, R4.reuse, R32, R112 ;  /* 0x000000200470723c */ /* 0x040fe20000041870 */
[----:B------:R-:W-:Y:S01]  /*ac10*/  MUFU.EX2 R177, R177 ;  /* 0x000000b100b17308 */ /* 0x000fe20000000800 */
[----:B------:R-:W-:Y:S01]  /*ac20*/  FADD.FTZ R155, R158, R155 ;  /* 0x0000009b9e9b7221 */ /* 0x000fe20000010000 */
[----:B------:R-:W5:Y:S05]  /*ac30*/  LDSM.16.MT88.4 R136, [R172+0x3900] ;  /* 0x00390000ac88783b */ /* 0x000f6a0000004200 */
[C---:B------:R-:W-:Y:S01]  /*ac40*/  HMMA.16816.F32.BF16 R108, R4.reuse, R34, R108 ;  /* 0x00000022046c723c */ /* 0x040fe2000004186c */
[----:B------:R-:W1:Y:S08]  /*ac50*/  MUFU.EX2 R182, R182 ;  /* 0x000000b600b67308 */ /* 0x000e700000000800 */
[----:B------:R-:W-:Y:S08]  /*ac60*/  MUFU.EX2 R175, R175 ;  /* 0x000000af00af7308 */ /* 0x000ff00000000800 */
[----:B------:R-:W1:Y:S08]  /*ac70*/  MUFU.EX2 R180, R180 ;  /* 0x000000b400b47308 */ /* 0x000e700000000800 */
[----:B------:R-:W-:Y:S08]  /*ac80*/  MUFU.EX2 R176, R176 ;  /* 0x000000b000b07308 */ /* 0x000ff00000000800 */
[----:B------:R-:W1:Y:S08]  /*ac90*/  MUFU.EX2 R179, R179 ;  /* 0x000000b300b37308 */ /* 0x000e700000000800 */
[----:B------:R-:W-:Y:S08]  /*aca0*/  MUFU.EX2 R181, R181 ;  /* 0x000000b500b57308 */ /* 0x000ff00000000800 */
[----:B------:R-:W1:Y:S01]  /*acb0*/  MUFU.EX2 R222, R222 ;  /* 0x000000de00de7308 */ /* 0x000e620000000800 */
[C---:B------:R-:W-:Y:S01]  /*acc0*/  HMMA.16816.F32.BF16 R104, R4.reuse, R28, R104 ;  /* 0x0000001c0468723c */ /* 0x040fe20000041868 */
[----:B------:R-:W-:Y:S01]  /*acd0*/  FADD.FTZ R160, R157, R160 ;  /* 0x000000a09da07221 */ /* 0x000fe20000010000 */
[----:B------:R-:W1:Y:S06]  /*ace0*/  LDSM.16.MT88.4 R32, [R186+0x1900] ;  /* 0x00190000ba20783b */ /* 0x000e6c0000004200 */
[C---:B------:R-:W-:Y:S01]  /*acf0*/  HMMA.16816.F32.BF16 R100, R4.reuse, R30, R100 ;  /* 0x0000001e0464723c */ /* 0x040fe20000041864 */
[----:B------:R-:W-:Y:S01]  /*ad00*/  FADD.FTZ R156, R156, R155 ;  /* 0x0000009b9c9c7221 */ /* 0x000fe20000010000 */
[----:B------:R-:W2:Y:S06]  /*ad10*/  LDSM.16.MT88.4 R28, [R161+0x1900] ;  /* 0x00190000a11c783b */ /* 0x000eac0000004200 */
[----:B------:R-:W-:Y:S01]  /*ad20*/  HMMA.16816.F32.BF16 R44, R4, R24, R44 ;  /* 0x00000018042c723c */ /* 0x000fe2000004182c */
[----:B------:R-:W-:-:S07]  /*ad30*/  FADD.FTZ R159, R159, R160 ;  /* 0x000000a09f9f7221 */ /* 0x000fce0000010000 */
[C---:B------:R-:W-:Y:S01]  /*ad40*/  HMMA.16816.F32.BF16 R48, R4.reuse, R26, R48 ;  /* 0x0000001a0430723c */ /* 0x040fe20000041830 */
[----:B------:R-:W2:Y:S07]  /*ad50*/  LDSM.16.MT88.4 R24, [R186+0x3900] ;  /* 0x00390000ba18783b */ /* 0x000eae0000004200 */
[C---:B------:R-:W-:Y:S08]  /*ad60*/  HMMA.16816.F32.BF16 R68, R4.reuse, R20, R68 ;  /* 0x000000140444723c */ /* 0x040ff00000041844 */
[----:B------:R-:W-:Y:S01]  /*ad70*/  HMMA.16816.F32.BF16 R72, R4, R22, R72 ;  /* 0x000000160448723c */ /* 0x000fe20000041848 */
[----:B------:R-:W2:Y:S06]  /*ad80*/  LDSM.16.MT88.4 R20, [R184+0x3900] ;  /* 0x00390000b814783b */ /* 0x000eac0000004200 */
[----:B-1----:R-:W-:-:S02]  /*ad90*/  F2FP.BF16.PACK_AB R4, R182, R177 ;  /* 0x000000b1b604723e */ /* 0x002fc400000010ff */
[----:B------:R-:W-:Y:S02]  /*ada0*/  F2FP.BF16.PACK_AB R6, R180, R175 ;  /* 0x000000afb406723e */ /* 0x000fe400000010ff */
[----:B------:R-:W-:Y:S02]  /*adb0*/  F2FP.BF16.PACK_AB R5, R179, R176 ;  /* 0x000000b0b305723e */ /* 0x000fe400000010ff */
[----:B------:R-:W-:Y:S01]  /*adc0*/  F2FP.BF16.PACK_AB R7, R222, R181 ;  /* 0x000000b5de07723e */ /* 0x000fe200000010ff */
[----:B------:R-:W-:Y:S02]  /*add0*/  FADD.FTZ R151, R151, R156 ;  /* 0x0000009c97977221 */ /* 0x000fe40000010000 */
[----:B------:R-:W-:-:S04]  /*ade0*/  FADD.FTZ R152, R152, R159 ;  /* 0x0000009f98987221 */ /* 0x000fc80000010000 */
[----:B----4-:R-:W-:Y:S01]  /*adf0*/  HMMA.16816.F32.BF16 R120, R4, R12, R120 ;  /* 0x0000000c0478723c */ /* 0x010fe20000041878 */
[----:B------:R-:W-:-:S07]  /*ae00*/  FADD.FTZ R154, R154, R151 ;  /* 0x000000979a9a7221 */ /* 0x000fce0000010000 */
[C---:B------:R-:W-:Y:S01]  /*ae10*/  HMMA.16816.F32.BF16 R116, R4.reuse, R14, R116 ;  /* 0x0000000e0474723c */ /* 0x040fe20000041874 */
[----:B------:R-:W1:Y:S07]  /*ae20*/  LDSM.16.MT88.4 R12, [R186+0x5900] ;  /* 0x00590000ba0c783b */ /* 0x000e6e0000004200 */
[----:B------:R-:W-:Y:S01]  /*ae30*/  HMMA.16816.F32.BF16 R112, R4, R8, R112 ;  /* 0x000000080470723c */ /* 0x000fe20000041870 */
[----:B------:R-:W-:-:S07]  /*ae40*/  FADD.FTZ R153, R153, R152 ;  /* 0x0000009899997221 */ /* 0x000fce0000010000 */
[C---:B------:R-:W-:Y:S01]  /*ae50*/  HMMA.16816.F32.BF16 R108, R4.reuse, R10, R108 ;  /* 0x0000000a046c723c */ /* 0x040fe2000004186c */
[----:B------:R-:W4:Y:S07]  /*ae60*/  LDSM.16.MT88.4 R8, [R184+0x5900] ;  /* 0x00590000b808783b */ /* 0x000f2e0000004200 */
[C---:B--2---:R-:W-:Y:S08]  /*ae70*/  HMMA.16816.F32.BF16 R60, R4.reuse, R16, R60 ;  /* 0x00000010043c723c */ /* 0x044ff0000004183c */
[----:B------:R-:W-:Y:S01]  /*ae80*/  HMMA.16816.F32.BF16 R64, R4, R18, R64 ;  /* 0x000000120440723c */ /* 0x000fe20000041840 */
[----:B------:R-:W2:Y:S01]  /*ae90*/  LDSM.16.MT88.4 R16, [R161+0x5900] ;  /* 0x00590000a110783b */ /* 0x000ea20000004200 */
[----:B------:R-:W-:Y:S01]  /*aea0*/  ISETP.GE.AND P3, PT, R201, c[0x0][0x1d4], PT ;  /* 0x00007500c9007a0c */ /* 0x000fe20003f66270 */
[----:B------:R-:W-:-:S02]  /*aeb0*/  FADD.FTZ R149, R149, R154 ;  /* 0x0000009a95957221 */ /* 0x000fc40000010000 */
[----:B------:R-:W-:Y:S02]  /*aec0*/  FADD.FTZ R148, R148, R153 ;  /* 0x0000009994947221 */ /* 0x000fe40000010000 */
[----:B------:R-:W-:Y:S02]  /*aed0*/  FADD.FTZ R150, R150, R149 ;  /* 0x0000009596967221 */ /* 0x000fe40000010000 */
[----:B------:R-:W-:Y:S02]  /*aee0*/  FADD.FTZ R147, R147, R148 ;  /* 0x0000009493937221 */ /* 0x000fe40000010000 */
[----:B------:R-:W-:Y:S02]  /*aef0*/  FADD.FTZ R150, R3, R150 ;  /* 0x0000009603967221 */ /* 0x000fe40000010000 */
[----:B------:R-:W-:Y:S02]  /*af00*/  FADD.FTZ R146, R146, R147 ;  /* 0x0000009392927221 */ /* 0x000fe40000010000 */
[----:B------:R-:W-:Y:S01]  /*af10*/  @!PT LDS RZ, [RZ] ;  /* 0x00000000fffff984 */ /* 0x000fe20000000800 */
[----:B------:R-:W-:Y:S01]  /*af20*/  @!PT LDS RZ, [RZ] ;  /* 0x00000000fffff984 */ /* 0x000fe20000000800 */
[----:B------:R-:W-:Y:S01]  /*af30*/  @!PT LDS RZ, [RZ] ;  /* 0x00000000fffff984 */ /* 0x000fe20000000800 */
[----:B------:R1:W-:Y:S01]  /*af40*/  @P0 LDGSTS.E.BYPASS.LTC128B.128 [R140+0xc100], [R144.64], !P3 ;  /* 0x0c100000908c0fae */ /* 0x0003e2000d901d46 */
[----:B------:R-:W-:-:S02]  /*af50*/  FADD.FTZ R165, R165, R150 ;  /* 0x00000096a5a57221 */ /* 0x000fc40000010000 */
[----:B------:R-:W-:Y:S01]  /*af60*/  FADD.FTZ R171, R171, R146 ;  /* 0x00000092abab7221 */ /* 0x000fe20000010000 */
[----:B------:R1:W-:Y:S04]  /*af70*/  @P0 LDGSTS.E.BYPASS.LTC128B.128 [R140+0xe100], [R144.64+0x80], !P6 ;  /* 0x0e100080908c0fae */ /* 0x0003e8000f101d46 */
[----:B------:R1:W-:Y:S01]  /*af80*/  @P0 LDGSTS.E.BYPASS.LTC128B.128 [R140+0x10100], [R144.64+0x100], !P5 ;  /* 0x10100100908c0fae */ /* 0x0003e2000e901d46 */
[----:B------:R-:W-:-:S03]  /*af90*/  FADD.FTZ R165, R168, R165 ;  /* 0x000000a5a8a57221 */ /* 0x000fc60000010000 */
[----:B------:R1:W-:Y:S01]  /*afa0*/  @P0 LDGSTS.E.BYPASS.LTC128B.128 [R140+0xd100], [R142.64], !P3 ;  /* 0x0d1000008e8c0fae */ /* 0x0003e2000d901d46 */
[----:B------:R-:W-:Y:S01]  /*afb0*/  ISETP.NE.AND P3, PT, R225, 0x1, PT ;  /* 0x00000001e100780c */ /* 0x000fe20003f65270 */
[----:B------:R-:W-:Y:S02]  /*afc0*/  FADD.FTZ R174, R174, R171 ;  /* 0x000000abaeae7221 */ /* 0x000fe40000010000 */
[----:B------:R-:W-:Y:S02]  /*afd0*/  FADD.FTZ R166, R166, R165 ;  /* 0x000000a5a6a67221 */ /* 0x000fe40000010000 */
[----:B------:R-:W-:Y:S01]  /*afe0*/  IMAD.SHL.U32 R162, R162, 0x80, RZ ;  /* 0x00000080a2a27824 */ /* 0x000fe200078e00ff */
[----:B-----5:R-:W-:Y:S01]  /*aff0*/  HMMA.16816.F32.BF16 R44, R4, R136, R44 ;  /* 0x00000088042c723c */ /* 0x020fe2000004182c */
[----:B------:R-:W-:Y:S01]  /*b000*/  FADD.FTZ R173, R173, R174 ;  /* 0x000000aeadad7221 */ /* 0x000fe20000010000 */
[----:B------:R1:W-:Y:S01]  /*b010*/  @P0 LDGSTS.E.BYPASS.LTC128B.128 [R140+0xf100], [R142.64+0x80], !P6 ;  /* 0x0f1000808e8c0fae */ /* 0x0003e2000f101d46 */
[----:B------:R-:W-:-:S02]  /*b020*/  FADD.FTZ R166, R167, R166 ;  /* 0x000000a6a7a67221 */ /* 0x000fc40000010000 */
[----:B------:R-:W-:Y:S01]  /*b030*/  FADD.FTZ R173, R178, R173 ;  /* 0x000000adb2ad7221 */ /* 0x000fe20000010000 */
[----:B------:R1:W-:Y:S01]  /*b040*/  @P0 LDGSTS.E.BYPASS.LTC128B.128 [R140+0x11100], [R142.64+0x100], !P5 ;  /* 0x111001008e8c0fae */ /* 0x0003e2000e901d46 */
[----:B------:R-:W-:Y:S01]  /*b050*/  @P3 IMAD.HI.U32 R3, R162, c[0x0][0x2c8], RZ ;  /* 0x0000b200a2033a27 */ /* 0x000fe200078e00ff */
[----:B------:R-:W-:Y:S02]  /*b060*/  HMMA.16816.F32.BF16 R48, R4, R138, R48 ;  /* 0x0000008a0430723c */ /* 0x000fe40000041830 */
[----:B------:R-:W0:Y:S01]  /*b070*/  LDGDEPBAR ;  /* 0x00000000000079af */ /* 0x000e220000000000 */
[----:B------:R-:W-:Y:S02]  /*b080*/  FADD.FTZ R177, R177, R166 ;  /* 0x000000a6b1b17221 */ /* 0x000fe40000010000 */
[----:B------:R-:W-:-:S03]  /*b090*/  FADD.FTZ R176, R176, R173 ;  /* 0x000000adb0b07221 */ /* 0x000fc60000010000 */
[----:B------:R-:W-:Y:S01]  /*b0a0*/  HMMA.16816.F32.BF16 R76, R4, R132, R76 ;  /* 0x00000084044c723c */ /* 0x000fe2000004184c */
[----:B------:R-:W-:Y:S02]  /*b0b0*/  FADD.FTZ R182, R182, R177 ;  /* 0x000000b1b6b67221 */ /* 0x000fe40000010000 */
[----:B------:R-:W-:-:S05]  /*b0c0*/  FADD.FTZ R176, R179, R176 ;  /* 0x000000b0b3b07221 */ /* 0x000fca0000010000 */
[----:B------:R-:W-:Y:S01]  /*b0d0*/  HMMA.16816.F32.BF16 R80, R4, R134, R80 ;  /* 0x000000860450723c */ /* 0x000fe20000041850 */
[----:B------:R-:W-:-:S07]  /*b0e0*/  FADD.FTZ R175, R175, R182 ;  /* 0x000000b6afaf7221 */ /* 0x000fce0000010000 */
[----:B------:R-:W-:Y:S01]  /*b0f0*/  HMMA.16816.F32.BF16 R128, R4, R32, R128 ;  /* 0x000000200480723c */ /* 0x000fe20000041880 */
[----:B------:R-:W-:-:S07]  /*b100*/  FADD.FTZ R181, R181, R176 ;  /* 0x000000b0b5b57221 */ /* 0x000fce0000010000 */
        /* <DEDUP_REMOVED lines=9> */
[C---:B----4-:R-:W-:Y:S08]  /*b1a0*/  HMMA.16816.F32.BF16 R84, R4.reuse, R8, R84 ;  /* 0x000000080454723c */ /* 0x050ff00000041854 */
[C---:B------:R-:W-:Y:S08]  /*b1b0*/  HMMA.16816.F32.BF16 R88, R4.reuse, R10, R88 ;  /* 0x0000000a0458723c */ /* 0x040ff00000041858 */
[C---:B--2---:R-:W-:Y:S08]  /*b1c0*/  HMMA.16816.F32.BF16 R92, R4.reuse, R16, R92 ;  /* 0x00000010045c723c */ /* 0x044ff0000004185c */
[----:B------:R-:W-:Y:S07]  /*b1d0*/  HMMA.16816.F32.BF16 R96, R4, R18, R96 ;  /* 0x000000120460723c */ /* 0x000fee0000041860 */
[----:B------:R-:W-:Y:S01]  /*b1e0*/  IMAD.MOV.U32 R4, RZ, RZ, R162 ;  /* 0x000000ffff047224 */ /* 0x000fe200078e00a2 */
[----:B------:R-:W-:-:S04]  /*b1f0*/  @P3 SHF.R.U32.HI R4, RZ, c[0x0][0x2cc], R3 ;  /* 0x0000b300ff043a19 */ /* 0x000fc80000011603 */
[----:B---3--:R-:W-:Y:S01]  /*b200*/  IADD3 R163, -R163, R164, R4 ;  /* 0x000000a4a3a37210 */ /* 0x008fe20007ffe104 */
[----:B------:R-:W-:Y:S01]  /*b210*/  FADD.FTZ R223, R180, R175 ;  /* 0x000000afb4df7221 */ /* 0x000fe20000010000 */
[----:B------:R-:W-:Y:S01]  /*b220*/  IADD3 R195, R141, -0x2, RZ ;  /* 0xfffffffe8dc37810 */ /* 0x000fe20007ffe0ff */
[----:B------:R-:W-:Y:S01]  /*b230*/  FADD.FTZ R222, R222, R181 ;  /* 0x000000b5dede7221 */ /* 0x000fe20000010000 */
[----:B------:R-:W-:Y:S01]  /*b240*/  IADD3 R3, R163, c[0x0][0x328], RZ ;  /* 0x0000ca00a3037a10 */ /* 0x000fe20007ffe0ff */
[----:B------:R-:W-:Y:S05]  /*b250*/  @!P4 BRA `(.L_x_999) ;  /* 0x000001000000c947 */ /* 0x000fea0003800000 */
[C---:B------:R-:W-:Y:S01]  /*b260*/  ISETP.GT.AND P0, PT, R163.reuse, RZ, PT ;  /* 0x000000ffa300720c */ /* 0x040fe20003f04270 */
        /* <DEDUP_REMOVED lines=9> */
.L_x_1001:
[----:B------:R-:W-:-:S13]  /*b300*/  ISETP.NE.AND P0, PT, R224, 0x1, PT ;  /* 0x00000001e000780c */ /* 0x000fda0003f05270 */
[----:B------:R-:W-:-:S05]  /*b310*/  @P0 IMAD.HI.U32 R4, R5, c[0x0][0x330], RZ ;  /* 0x0000cc0005040a27 */ /* 0x000fca00078e00ff */
[----:B------:R-:W-:Y:S02]  /*b320*/  @P0 SHF.R.U32.HI R5, RZ, c[0x0][0x334], R4 ;  /* 0x0000cd00ff050a19 */ /* 0x000fe40000011604 */
.L_x_1002:
[----:B------:R-:W-:Y:S05]  /*b330*/  BSYNC B0 ;  /* 0x0000000000007941 */ /* 0x000fea0003800000 */
.L_x_1000:
[----:B------:R-:W-:-:S05]  /*b340*/  IMAD R4, R5, R224, c[0x0][0x32c] ;  /* 0x0000cb0005047624 */ /* 0x000fca00078e02e0 */
[----:B------:R-:W-:-:S04]  /*b350*/  IMNMX R3, R3, R4, PT ;  /* 0x0000000403037217 */ /* 0x000fc80003800200 */
.L_x_999:
[----:B------:R-:W-:Y:S01]  /*b360*/  SHF.R.S32.HI R4, RZ, 0x1f, R3 ;  /* 0x0000001fff047819 */ /* 0x000fe20000011403 */
[----:B------:R-:W-:Y:S02]  /*b370*/  IMAD.MOV.U32 R185, RZ, RZ, 0x1 ;  /* 0x00000001ffb97424 */ /* 0x000fe400078e00ff */
[----:B------:R-:W-:Y:S01]  /*b380*/  IMAD.MOV.U32 R221, RZ, RZ, RZ ;  /* 0x000000ffffdd7224 */ /* 0x000fe200078e00ff */
[----:B------:R-:W-:-:S04]  /*b390*/  LEA.HI R3, R4, R3, RZ, 0x6 ;  /* 0x0000000304037211 */ /* 0x000fc800078f30ff */
[----:B------:R-:W-:-:S04]  /*b3a0*/  SHF.R.S32.HI R3, RZ, 0x6, R3 ;  /* 0x00000006ff037819 */ /* 0x000fc80000011403 */
[----:B------:R-:W-:-:S04]  /*b3b0*/  IMNMX R228, R198, R3, !PT ;  /* 0x00000003c6e47217 */ /* 0x000fc80007800200 */
[----:B------:R-:W-:-:S13]  /*b3c0*/  ISETP.GE.AND P0, PT, R195, R228, PT ;  /* 0x000000e4c300720c */ /* 0x000fda0003f06270 */
[----:B------:R-:W-:Y:S05]  /*b3d0*/  @!P0 BRA `(.L_x_1003) ;  /* 0x0000372000008947 */ /* 0x000fea0003800000 */
[----:B------:R-:W-:Y:S02]  /*b3e0*/  MOV R221, RZ ;  /* 0x000000ff00dd7202 */ /* 0x000fe40000000f00 */
[----:B------:R-:W-:Y:S02]  /*b3f0*/  MOV R185, 0x1 ;  /* 0x0000000100b97802 */ /* 0x000fe40000000f00 */
.L_x_1012:
[----:B------:R-:W-:Y:S04]  /*b400*/  DEPBAR.LE SB0, 0x2 ;  /* 0x000080800000791a */ /* 0x000fe80000000000 */
[----:B------:R-:W-:Y:S01]  /*b410*/  WARPSYNC 0xffffffff ;  /* 0xffffffff00007948 */ /* 0x000fe20003800000 */
[----:B------:R-:W-:Y:S01]  /*b420*/  BAR.SYNC.DEFER_BLOCKING 0x0 ;  /* 0x0000000000007b1d */ /* 0x000fe20000010000 */
[----:B------:R-:W-:Y:S01]  /*b430*/  IMAD R181, R185, 0x6000, RZ ;  /* 0x00006000b9b57824 */ /* 0x000fe200078e02ff */
[----:B------:R-:W-:Y:S02]  /*b440*/  ISETP.GE.AND P0, PT, R198, R195, PT ;  /* 0x000000c3c600720c */ /* 0x000fe40003f06270 */
[----:B------:R-:W-:Y:S02]  /*b450*/  MOV R183, 0x20 ;  /* 0x0000002000b77802 */ /* 0x000fe40000000f00 */
[----:B------:R-:W-:Y:S02]  /*b460*/  IADD3 R196, R192, R181, RZ ;  /* 0x000000b5c0c47210 */ /* 0x000fe40007ffe0ff */
[----:B------:R-:W-:Y:S02]  /*b470*/  SEL R183, R183, 0xffffffe0, !P1 ;  /* 0xffffffe0b7b77807 */ /* 0x000fe40004800000 */
[----:B------:R-:W-:Y:S02]  /*b480*/  ISETP.GE.AND P4, PT, R201, c[0x0][0x1d4], PT ;  /* 0x00007500c9007a0c */ /* 0x000fe40003f86270 */
[CC--:B------:R-:W-:Y:S02]  /*b490*/  IADD3 R182, R183.reuse, R196.reuse, RZ ;  /* 0x000000c4b7b67210 */ /* 0x0c0fe40007ffe0ff */
[----:B------:R-:W-:Y:S01]  /*b4a0*/  IADD3 R183, R183, R196, R193 ;  /* 0x000000c4b7b77210 */ /* 0x000fe20007ffe0c1 */
[----:B------:R-:W-:Y:S01]  /*b4b0*/  @!P0 IMAD R177, R221, 0x6000, R207 ;  /* 0x00006000ddb18824 */ /* 0x000fe200078e02cf */
[----:B------:R-:W-:Y:S02]  /*b4c0*/  @!P0 IADD3 R16, R195, -0x1, RZ ;  /* 0xffffffffc3108810 */ /* 0x000fe40007ffe0ff */
[----:B------:R-:W-:Y:S02]  /*b4d0*/  IADD3 R180, R193, R182, RZ ;  /* 0x000000b6c1b47210 */ /* 0x000fe40007ffe0ff */
[----:B------:R-:W-:Y:S01]  /*b4e0*/  @!P0 SHF.R.S32.HI R3, RZ, 0x1f, R16 ;  /* 0x0000001fff038819 */ /* 0x000fe20000011410 */
[C---:B------:R-:W-:Y:S01]  /*b4f0*/  @!P0 IMAD.WIDE.U32 R18, R16.reuse, c[0x0][0x208], RZ ;  /* 0x0000820010128a25 */ /* 0x040fe200078e00ff */
[----:B------:R-:W-:Y:S03]  /*b500*/  LDSM.16.M88.4 R132, [R194] ;  /* 0x00000000c284783b */ /* 0x000fe60000000200 */
[----:B------:R-:W-:Y:S04]  /*b510*/  @!P0 IMAD R3, R3, c[0x0][0x208], RZ ;  /* 0x0000820003038a24 */ /* 0x000fe800078e02ff */
[----:B------:R-:W-:Y:S01]  /*b520*/  @!P0 IMAD R3, R16, c[0x0][0x20c], R3 ;  /* 0x0000830010038a24 */ /* 0x000fe200078e0203 */
[----:B-1----:R-:W1:Y:S04]  /*b530*/  LDSM.16.M88.4 R136, [R196+0xc100] ;  /* 0x00c10000c488783b */ /* 0x002e680000000200 */
[----:B------:R-:W-:Y:S02]  /*b540*/  @!P0 IADD3 R17, R19, R3, RZ ;  /* 0x0000000313118210 */ /* 0x000fe40007ffe0ff */
[----:B------:R-:W2:Y:S01]  /*b550*/  LDSM.16.M88.4 R140, [R196+0xc900] ;  /* 0x00c90000c48c783b */ /* 0x000ea20000000200 */
[C---:B------:R-:W-:Y:S02]  /*b560*/  @!P0 SHF.L.U32 R19, R18.reuse, 0x6, RZ ;  /* 0x0000000612138819 */ /* 0x040fe400000006ff */
[----:B------:R-:W-:Y:S02]  /*b570*/  @!P0 SHF.L.U64.HI R17, R18, 0x6, R17 ;  /* 0x0000000612118819 */ /* 0x000fe40000010211 */
[----:B------:R-:W-:Y:S01]  /*b580*/  @!P0 IADD3 R16, P3, P2, R210, R19, R205 ;  /* 0x00000013d2108210 */ /* 0x000fe20007a7e0cd */
[----:B------:R-:W3:Y:S03]  /*b590*/  LDSM.16.M88.4 R144, [R196+0xd100] ;  /* 0x00d10000c490783b */ /* 0x000ee60000000200 */
[----:B------:R-:W-:Y:S02]  /*b5a0*/  @!P0 IADD3.X R3, R215, R17, R204, P3, P2 ;  /* 0x00000011d7038210 */ /* 0x000fe40001fe44cc */
[----:B------:R-:W-:Y:S01]  /*b5b0*/  @!P0 IADD3 R18, P2, R19, R210, RZ ;  /* 0x000000d213128210 */ /* 0x000fe20007f5e0ff */
[----:B------:R-:W4:Y:S03]  /*b5c0*/  LDL R227, [R1+0x4] ;  /* 0x0000040001e37983 */ /* 0x000f260000100800 */
[----:B------:R-:W-:Y:S02]  /*b5d0*/  @!P0 IADD3.X R17, R17, R215, RZ, P2, !PT ;  /* 0x000000d711118210 */ /* 0x000fe400017fe4ff */
[C---:B------:R-:W-:Y:S01]  /*b5e0*/  @!P0 LEA R174, P2, R18.reuse, c[0x0][0x1f8], 0x1 ;  /* 0x00007e0012ae8a11 */ /* 0x040fe200078408ff */
[----:B------:R-:W5:Y:S03]  /*b5f0*/  LDSM.16.M88.4 R148, [R196+0xd900] ;  /* 0x00d90000c494783b */ /* 0x000f660000000200 */
[----:B------:R-:W-:Y:S02]  /*b600*/  @!P0 LEA.HI.X R175, R18, c[0x0][0x1fc], R17, 0x1, P2 ;  /* 0x00007f0012af8a11 */ /* 0x000fe400010f0c11 */
[C---:B------:R-:W-:Y:S01]  /*b610*/  @!P0 LEA R172, P2, R16.reuse, c[0x0][0x1f8], 0x1 ;  /* 0x00007e0010ac8a11 */ /* 0x040fe200078408ff */
[----:B------:R-:W-:Y:S03]  /*b620*/  LDSM.16.M88.4 R152, [R190] ;  /* 0x00000000be98783b */ /* 0x000fe60000000200 */
[----:B------:R-:W-:Y:S02]  /*b630*/  @!P0 LEA.HI.X R173, R16, c[0x0][0x1fc], R3, 0x1, P2 ;  /* 0x00007f0010ad8a11 */ /* 0x000fe400010f0c03 */
[----:B------:R-:W-:Y:S01]  /*b640*/  IADD3 R3, R193, R196, RZ ;  /* 0x000000c4c1037210 */ /* 0x000fe20007ffe0ff */
[----:B------:R-:W-:Y:S01]  /*b650*/  LDSM.16.M88.4 R156, [R182+0xd900] ;  /* 0x00d90000b69c783b */ /* 0x000fe20000000200 */
[----:B------:R-:W-:Y:S01]  /*b660*/  ISETP.NE.AND P2, PT, R225, 0x1, PT ;  /* 0x00000001e100780c */ /* 0x000fe20003f45270 */
[C---:B-1----:R-:W-:Y:S08]  /*b670*/  HMMA.16816.F32.BF16 R4, R132.reuse, R136, RZ ;  /* 0x000000888404723c */ /* 0x042ff000000418ff */
[C---:B------:R-:W-:Y:S01]  /*b680*/  HMMA.16816.F32.BF16 R8, R132.reuse, R138, RZ ;  /* 0x0000008a8408723c */ /* 0x040fe200000418ff */
[----:B------:R-:W1:Y:S07]  /*b690*/  LDSM.16.M88.4 R136, [R182+0xc100] ;  /* 0x00c10000b688783b */ /* 0x000e6e0000000200 */
[C---:B--2---:R-:W-:Y:S08]  /*b6a0*/  HMMA.16816.F32.BF16 R12, R132.reuse, R140, RZ ;  /* 0x0000008c840c723c */ /* 0x044ff000000418ff */
[C---:B------:R-:W-:Y:S01]  /*b6b0*/  HMMA.16816.F32.BF16 R16, R132.reuse, R142, RZ ;  /* 0x0000008e8410723c */ /* 0x040fe200000418ff */
[----:B------:R-:W2:Y:S07]  /*b6c0*/  LDSM.16.M88.4 R140, [R182+0xc900] ;  /* 0x00c90000b68c783b */ /* 0x000eae0000000200 */
[C---:B---3--:R-:W-:Y:S08]  /*b6d0*/  HMMA.16816.F32.BF16 R20, R132.reuse, R144, RZ ;  /* 0x000000908414723c */ /* 0x048ff000000418ff */
[C---:B------:R-:W-:Y:S01]  /*b6e0*/  HMMA.16816.F32.BF16 R24, R132.reuse, R146, RZ ;  /* 0x000000928418723c */ /* 0x040fe200000418ff */
[----:B------:R-:W3:Y:S06]  /*b6f0*/  LDSM.16.M88.4 R144, [R182+0xd100] ;  /* 0x00d10000b690783b */ /* 0x000eec0000000200 */
[----:B------:R-:W-:Y:S01]  /*b700*/  @!PT LDS RZ, [RZ] ;  /* 0x00000000fffff984 */ /* 0x000fe20000000800 */
[----:B------:R-:W-:Y:S01]  /*b710*/  @!PT LDS RZ, [RZ] ;  /* 0x00000000fffff984 */ /* 0x000fe20000000800 */
[----:B------:R-:W-:Y:S01]  /*b720*/  @!PT LDS RZ, [RZ] ;  /* 0x00000000fffff984 */ /* 0x000fe20000000800 */
[----:B------:R2:W-:Y:S01]  /*b730*/  @!P0 LDGSTS.E.BYPASS.LTC128B.128 [R177], [R174.64], !P4 ;  /* 0x00000000aeb18fae */ /* 0x0005e2000e101d46 */
[C---:B-----5:R-:W-:Y:S05]  /*b740*/  HMMA.16816.F32.BF16 R28, R132.reuse, R148, RZ ;  /* 0x00000094841c723c */ /* 0x060fea00000418ff */
[----:B------:R5:W-:Y:S03]  /*b750*/  @!P0 LDGSTS.E.BYPASS.LTC128B.128 [R177+0x2000], [R174.64+0x80], !P6 ;  /* 0x02000080aeb18fae */ /* 0x000be6000f101d46 */
[----:B------:R-:W-:Y:S03]  /*b760*/  HMMA.16816.F32.BF16 R32, R132, R150, RZ ;  /* 0x000000968420723c */ /* 0x000fe600000418ff */
[----:B------:R5:W-:Y:S05]  /*b770*/  @!P0 LDGSTS.E.BYPASS.LTC128B.128 [R177+0x4000], [R174.64+0x100], !P5 ;  /* 0x04000100aeb18fae */ /* 0x000bea000e901d46 */
[C---:B-1----:R-:W-:Y:S01]  /*b780*/  HMMA.16816.F32.BF16 R4, R152.reuse, R136, R4 ;  /* 0x000000889804723c */ /* 0x042fe20000041804 */
[----:B------:R5:W-:Y:S06]  /*b790*/  @!P0 LDGSTS.E.BYPASS.LTC128B.128 [R177+0x1000], [R172.64], !P4 ;  /* 0x01000000acb18fae */ /* 0x000bec000e101d46 */
[----:B------:R5:W-:Y:S01]  /*b7a0*/  @!P0 LDGSTS.E.BYPASS.LTC128B.128 [R177+0x3000], [R172.64+0x80], !P6 ;  /* 0x03000080acb18fae */ /* 0x000be2000f101d46 */
[C---:B------:R-:W-:Y:S05]  /*b7b0*/  HMMA.16816.F32.BF16 R8, R152.reuse, R138, R8 ;  /* 0x0000008a9808723c */ /* 0x040fea0000041808 */
[----:B------:R5:W-:Y:S01]  /*b7c0*/  @!P0 LDGSTS.E.BYPASS.LTC128B.128 [R177+0x5000], [R172.64+0x100], !P5 ;  /* 0x05000100acb18fae */ /* 0x000be2000e901d46 */
[C---:B------:R-:W-:Y:S02]  /*b7d0*/  ISETP.GE.AND P0, PT, R221.reuse, 0x1, PT ;  /* 0x00000001dd00780c */ /* 0x040fe40003f06270 */
[C---:B--2---:R-:W-:Y:S03]  /*b7e0*/  HMMA.16816.F32.BF16 R12, R152.reuse, R140, R12 ;  /* 0x0000008c980c723c */ /* 0x044fe6000004180c */
[----:B------:R-:W-:Y:S01]  /*b7f0*/  LDSM.16.M88.4 R132, [R188] ;  /* 0x00000000bc84783b */ /* 0x000fe20000000200 */
[----:B------:R-:W-:Y:S04]  /*b800*/  IADD3 R221, R221, 0x1, RZ ;  /* 0x00000001dddd7810 */ /* 0x000fe80007ffe0ff */
[C---:B------:R-:W-:Y:S01]  /*b810*/  HMMA.16816.F32.BF16 R16, R152.reuse, R142, R16 ;  /* 0x0000008e9810723c */ /* 0x040fe20000041810 */
[----:B------:R-:W1:Y:S03]  /*b820*/  LDSM.16.M88.4 R148, [R3+0xc100] ;  /* 0x00c100000394783b */ /* 0x000e660000000200 */
[----:B------:R-:W-:Y:S03]  /*b830*/  SEL R221, R221, RZ, !P0 ;  /* 0x000000ffdddd7207 */ /* 0x000fe60004000000 */
[----:B------:R-:W2:Y:S01]  /*b840*/  LDSM.16.M88.4 R160, [R3+0xc900] ;  /* 0x00c9000003a0783b */ /* 0x000ea20000000200 */
[C---:B---3--:R-:W-:Y:S05]  /*b850*/  HMMA.16816.F32.BF16 R20, R152.reuse, R144, R20 ;  /* 0x000000909814723c */ /* 0x048fea0000041814 */
[----:B------:R-:W3:Y:S03]  /*b860*/  LDSM.16.M88.4 R164, [R3+0xd100] ;  /* 0x00d1000003a4783b */ /* 0x000ee60000000200 */
[C---:B------:R-:W-:Y:S03]  /*b870*/  HMMA.16816.F32.BF16 R24, R152.reuse, R146, R24 ;  /* 0x000000929818723c */ /* 0x040fe60000041818 */
[----:B------:R-:W3:Y:S05]  /*b880*/  LDSM.16.M88.4 R168, [R3+0xd900] ;  /* 0x00d9000003a8783b */ /* 0x000eea0000000200 */
[C---:B------:R-:W-:Y:S01]  /*b890*/  HMMA.16816.F32.BF16 R28, R152.reuse, R156, R28 ;  /* 0x0000009c981c723c */ /* 0x040fe2000004181c */
[----:B------:R-:W-:Y:S06]  /*b8a0*/  LDSM.16.M88.4 R136, [R187] ;  /* 0x00000000bb88783b */ /* 0x000fec0000000200 */
[----:B------:R-:W3:Y:S01]  /*b8b0*/  LDSM.16.M88.4 R140, [R180+0xc100] ;  /* 0x00c10000b48c783b */ /* 0x000ee20000000200 */
[----:B------:R-:W-:Y:S05]  /*b8c0*/  HMMA.16816.F32.BF16 R32, R152, R158, R32 ;  /* 0x0000009e9820723c */ /* 0x000fea0000041820 */
[----:B------:R-:W3:Y:S03]  /*b8d0*/  LDSM.16.M88.4 R144, [R180+0xc900] ;  /* 0x00c90000b490783b */ /* 0x000ee60000000200 */
[C---:B-1----:R-:W-:Y:S03]  /*b8e0*/  HMMA.16816.F32.BF16 R4, R132.reuse, R148, R4 ;  /* 0x000000948404723c */ /* 0x042fe60000041804 */
[----:B-----5:R-:W1:Y:S05]  /*b8f0*/  LDSM.16.M88.4 R172, [R180+0xd100] ;  /* 0x00d10000b4ac783b */ /* 0x020e6a0000000200 */
[C---:B------:R-:W-:Y:S01]  /*b900*/  HMMA.16816.F32.BF16 R8, R132.reuse, R150, R8 ;  /* 0x000000968408723c */ /* 0x040fe20000041808 */
[----:B------:R-:W5:Y:S06]  /*b910*/  LDSM.16.M88.4 R176, [R180+0xd900] ;  /* 0x00d90000b4b0783b */ /* 0x000f6c0000000200 */
[----:B------:R-:W-:Y:S01]  /*b920*/  LDSM.16.M88.4 R148, [R194+0x4000] ;  /* 0x00400000c294783b */ /* 0x000fe20000000200 */
[C---:B--2---:R-:W-:Y:S05]  /*b930*/  HMMA.16816.F32.BF16 R12, R132.reuse, R160, R12 ;  /* 0x000000a0840c723c */ /* 0x044fea000004180c */
[----:B------:R-:W2:Y:S03]  /*b940*/  LDSM.16.M88.4 R152, [R196+0xe100] ;  /* 0x00e10000c498783b */ /* 0x000ea60000000200 */
[C---:B------:R-:W-:Y:S03]  /*b950*/  HMMA.16816.F32.BF16 R16, R132.reuse, R162, R16 ;  /* 0x000000a28410723c */ /* 0x040fe60000041810 */
[----:B------:R-:W1:Y:S05]  /*b960*/  LDSM.16.M88.4 R156, [R196+0xe900] ;  /* 0x00e90000c49c783b */ /* 0x000e6a0000000200 */
[C---:B---3--:R-:W-:Y:S01]  /*b970*/  HMMA.16816.F32.BF16 R20, R132.reuse, R164, R20 ;  /* 0x000000a48414723c */ /* 0x048fe20000041814 */
[----:B------:R-:W3:Y:S06]  /*b980*/  LDSM.16.M88.4 R160, [R196+0xf100] ;  /* 0x00f10000c4a0783b */ /* 0x000eec0000000200 */
[----:B------:R-:W0:Y:S01]  /*b990*/  LDGDEPBAR ;  /* 0x00000000000079af */ /* 0x000e220000000000 */
[C---:B------:R-:W-:Y:S05]  /*b9a0*/  HMMA.16816.F32.BF16 R24, R132.reuse, R166, R24 ;  /* 0x000000a68418723c */ /* 0x040fea0000041818 */
[----:B------:R-:W1:Y:S03]  /*b9b0*/  LDSM.16.M88.4 R164, [R196+0xf900] ;  /* 0x00f90000c4a4783b */ /* 0x000e660000000200 */
[C---:B------:R-:W-:Y:S08]  /*b9c0*/  HMMA.16816.F32.BF16 R28, R132.reuse, R168, R28 ;  /* 0x000000a8841c723c */ /* 0x040ff0000004181c */
[----:B------:R-:W-:Y:S01]  /*b9d0*/  HMMA.16816.F32.BF16 R32, R132, R170, R32 ;  /* 0x000000aa8420723c */ /* 0x000fe20000041820 */
[----:B------:R-:W-:Y:S06]  /*b9e0*/  LDSM.16.M88.4 R132, [R190+0x4000] ;  /* 0x00400000be84783b */ /* 0x000fec0000000200 */
[----:B------:R-:W-:Y:S01]  /*b9f0*/  LDSM.16.M88.4 R168, [R182+0xf100] ;  /* 0x00f10000b6a8783b */ /* 0x000fe20000000200 */
[C---:B------:R-:W-:Y:S08]  /*ba00*/  HMMA.16816.F32.BF16 R4, R136.reuse, R140, R4 ;  /* 0x0000008c8804723c */ /* 0x040ff00000041804 */
[C---:B------:R-:W-:Y:S01]  /*ba10*/  HMMA.16816.F32.BF16 R8, R136.reuse, R142, R8 ;  /* 0x0000008e8808723c */ /* 0x040fe20000041808 */
[----:B------:R-:W2:Y:S07]  /*ba20*/  LDSM.16.M88.4 R140, [R182+0xe100] ;  /* 0x00e10000b68c783b */ /* 0x000eae0000000200 */
[C---:B------:R-:W-:Y:S08]  /*ba30*/  HMMA.16816.F32.BF16 R12, R136.reuse, R144, R12 ;  /* 0x00000090880c723c */ /* 0x040ff0000004180c */
[C---:B------:R-:W-:Y:S01]  /*ba40*/  HMMA.16816.F32.BF16 R16, R136.reuse, R146, R16 ;  /* 0x000000928810723c */ /* 0x040fe20000041810 */
[----:B------:R-:W3:Y:S07]  /*ba50*/  LDSM.16.M88.4 R144, [R182+0xe900] ;  /* 0x00e90000b690783b */ /* 0x000eee0000000200 */
[C---:B-1----:R-:W-:Y:S08]  /*ba60*/  HMMA.16816.F32.BF16 R20, R136.reuse, R172, R20 ;  /* 0x000000ac8814723c */ /* 0x042ff00000041814 */
[C---:B------:R-:W-:Y:S01]  /*ba70*/  HMMA.16816.F32.BF16 R24, R136.reuse, R174, R24 ;  /* 0x000000ae8818723c */ /* 0x040fe20000041818 */
[----:B------:R-:W1:Y:S07]  /*ba80*/  LDSM.16.M88.4 R172, [R182+0xf900] ;  /* 0x00f90000b6ac783b */ /* 0x000e6e0000000200 */
[C---:B-----5:R-:W-:Y:S08]  /*ba90*/  HMMA.16816.F32.BF16 R28, R136.reuse, R176, R28 ;  /* 0x000000b0881c723c */ /* 0x060ff0000004181c */
[----:B------:R-:W-:Y:S01]  /*baa0*/  HMMA.16816.F32.BF16 R32, R136, R178, R32 ;  /* 0x000000b28820723c */ /* 0x000fe20000041820 */
[----:B------:R-:W-:Y:S06]  /*bab0*/  LDSM.16.M88.4 R136, [R188+0x4000] ;  /* 0x00400000bc88783b */ /* 0x000fec0000000200 */
[----:B------:R-:W-:Y:S01]  /*bac0*/  LDSM.16.M88.4 R176, [R182+0x10100] ;  /* 0x01010000b6b0783b */ /* 0x000fe20000000200 */
[C---:B--2---:R-:W-:Y:S08]  /*bad0*/  HMMA.16816.F32.BF16 R4, R148.reuse, R152, R4 ;  /* 0x000000989404723c */ /* 0x044ff00000041804 */
[C---:B------:R-:W-:Y:S01]  /*bae0*/  HMMA.16816.F32.BF16 R8, R148.reuse, R154, R8 ;  /* 0x0000009a9408723c */ /* 0x040fe20000041808 */
[----:B------:R-:W2:Y:S07]  /*baf0*/  LDSM.16.M88.4 R152, [R3+0xe100] ;  /* 0x00e100000398783b */ /* 0x000eae0000000200 */
[C---:B------:R-:W-:Y:S04]  /*bb00*/  HMMA.16816.F32.BF16 R12, R148.reuse, R156, R12 ;  /* 0x0000009c940c723c */ /* 0x040fe8000004180c */
[----:B----4-:R-:W-:Y:S04]  /*bb10*/  LEA R227, R227, R220, 0x7 ;  /* 0x000000dce3e37211 */ /* 0x010fe800078e38ff */
[C---:B------:R-:W-:Y:S01]  /*bb20*/  HMMA.16816.F32.BF16 R16, R148.reuse, R158, R16 ;  /* 0x0000009e9410723c */ /* 0x040fe20000041810 */
[----:B------:R-:W4:Y:S07]  /*bb30*/  LDSM.16.M88.4 R156, [R3+0xe900] ;  /* 0x00e90000039c783b */ /* 0x000f2e0000000200 */
[C---:B---3--:R-:W-:Y:S08]  /*bb40*/  HMMA.16816.F32.BF16 R20, R148.reuse, R160, R20 ;  /* 0x000000a09414723c */ /* 0x048ff00000041814 */
[C---:B------:R-:W-:Y:S01]  /*bb50*/  HMMA.16816.F32.BF16 R24, R148.reuse, R162, R24 ;  /* 0x000000a29418723c */ /* 0x040fe20000041818 */
[----:B------:R-:W3:Y:S07]  /*bb60*/  LDSM.16.M88.4 R160, [R3+0xf100] ;  /* 0x00f1000003a0783b */ /* 0x000eee0000000200 */
[C---:B------:R-:W-:Y:S08]  /*bb70*/  HMMA.16816.F32.BF16 R28, R148.reuse, R164, R28 ;  /* 0x000000a4941c723c */ /* 0x040ff0000004181c */
[----:B------:R-:W-:Y:S01]  /*bb80*/  HMMA.16816.F32.BF16 R32, R148, R166, R32 ;  /* 0x000000a69420723c */ /* 0x000fe20000041820 */
[----:B------:R-:W-:Y:S06]  /*bb90*/  LDSM.16.M88.4 R148, [R183+0xe900] ;  /* 0x00e90000b794783b */ /* 0x000fec0000000200 */
[----:B------:R-:W-:Y:S01]  /*bba0*/  LDSM.16.M88.4 R164, [R196+0x10100] ;  /* 0x01010000c4a4783b */ /* 0x000fe20000000200 */
[C---:B------:R-:W-:Y:S08]  /*bbb0*/  HMMA.16816.F32.BF16 R4, R132.reuse, R140, R4 ;  /* 0x0000008c8404723c */ /* 0x040ff00000041804 */
[C---:B------:R-:W-:Y:S01]  /*bbc0*/  HMMA.16816.F32.BF16 R8, R132.reuse, R142, R8 ;  /* 0x0000008e8408723c */ /* 0x040fe20000041808 */
[----:B------:R-:W5:Y:S07]  /*bbd0*/  LDSM.16.M88.4 R140, [R3+0xf900] ;  /* 0x00f90000038c783b */ /* 0x000f6e0000000200 */
[C---:B------:R-:W-:Y:S08]  /*bbe0*/  HMMA.16816.F32.BF16 R12, R132.reuse, R144, R12 ;  /* 0x00000090840c723c */ /* 0x040ff0000004180c */
[C---:B------:R-:W-:Y:S01]  /*bbf0*/  HMMA.16816.F32.BF16 R16, R132.reuse, R146, R16 ;  /* 0x000000928410723c */ /* 0x040fe20000041810 */
[----:B------:R-:W-:Y:S07]  /*bc00*/  LDSM.16.M88.4 R144, [R180+0xe100] ;  /* 0x00e10000b490783b */ /* 0x000fee0000000200 */
[C---:B------:R-:W-:Y:S08]  /*bc10*/  HMMA.16816.F32.BF16 R20, R132.reuse, R168, R20 ;  /* 0x000000a88414723c */ /* 0x040ff00000041814 */
[C---:B------:R-:W-:Y:S01]  /*bc20*/  HMMA.16816.F32.BF16 R24, R132.reuse, R170, R24 ;  /* 0x000000aa8418723c */ /* 0x040fe20000041818 */
[----:B------:R-:W-:Y:S07]  /*bc30*/  LDSM.16.M88.4 R168, [R196+0x11900] ;  /* 0x01190000c4a8783b */ /* 0x000fee0000000200 */
[C---:B-1----:R-:W-:Y:S08]  /*bc40*/  HMMA.16816.F32.BF16 R28, R132.reuse, R172, R28 ;  /* 0x000000ac841c723c */ /* 0x042ff0000004181c */
[----:B------:R-:W-:Y:S01]  /*bc50*/  HMMA.16816.F32.BF16 R32, R132, R174, R32 ;  /* 0x000000ae8420723c */ /* 0x000fe20000041820 */
[----:B------:R-:W1:Y:S06]  /*bc60*/  LDSM.16.M88.4 R132, [R187+0x4000] ;  /* 0x00400000bb84783b */ /* 0x000e6c0000000200 */
[----:B------:R-:W-:Y:S01]  /*bc70*/  LDSM.16.M88.4 R172, [R190+0x8000] ;  /* 0x00800000beac783b */ /* 0x000fe20000000200 */
[C---:B--2---:R-:W-:Y:S08]  /*bc80*/  HMMA.16816.F32.BF16 R4, R136.reuse, R152, R4 ;  /* 0x000000988804723c */ /* 0x044ff00000041804 */
[C---:B------:R-:W-:Y:S01]  /*bc90*/  HMMA.16816.F32.BF16 R8, R136.reuse, R154, R8 ;  /* 0x0000009a8808723c */ /* 0x040fe20000041808 */
[----:B------:R-:W2:Y:S07]  /*bca0*/  LDSM.16.M88.4 R152, [R183+0xf100] ;  /* 0x00f10000b798783b */ /* 0x000eae0000000200 */
[C---:B----4-:R-:W-:Y:S08]  /*bcb0*/  HMMA.16816.F32.BF16 R12, R136.reuse, R156, R12 ;  /* 0x0000009c880c723c */ /* 0x050ff0000004180c */
[C---:B------:R-:W-:Y:S01]  /*bcc0*/  HMMA.16816.F32.BF16 R16, R136.reuse, R158, R16 ;  /* 0x0000009e8810723c */ /* 0x040fe20000041810 */
[----:B------:R-:W4:Y:S07]  /*bcd0*/  LDSM.16.M88.4 R156, [R183+0xf900] ;  /* 0x00f90000b79c783b */ /* 0x000f2e0000000200 */
[C---:B---3--:R-:W-:Y:S08]  /*bce0*/  HMMA.16816.F32.BF16 R20, R136.reuse, R160, R20 ;  /* 0x000000a08814723c */ /* 0x048ff00000041814 */
[C---:B------:R-:W-:Y:S01]  /*bcf0*/  HMMA.16816.F32.BF16 R24, R136.reuse, R162, R24 ;  /* 0x000000a28818723c */ /* 0x040fe20000041818 */
[----:B------:R-:W3:Y:S07]  /*bd00*/  LDSM.16.M88.4 R160, [R194+0x8000] ;  /* 0x00800000c2a0783b */ /* 0x000eee0000000200 */
[C---:B-----5:R-:W-:Y:S08]  /*bd10*/  HMMA.16816.F32.BF16 R28, R136.reuse, R140, R28 ;  /* 0x0000008c881c723c */ /* 0x060ff0000004181c */
[----:B------:R-:W-:Y:S01]  /*bd20*/  HMMA.16816.F32.BF16 R32, R136, R142, R32 ;  /* 0x0000008e8820723c */ /* 0x000fe20000041820 */
[----:B------:R-:W5:Y:S06]  /*bd30*/  LDSM.16.M88.4 R136, [R196+0x10900] ;  /* 0x01090000c488783b */ /* 0x000f6c0000000200 */
[----:B------:R-:W3:Y:S01]  /*bd40*/  LDSM.16.M88.4 R140, [R196+0x11100] ;  /* 0x01110000c48c783b */ /* 0x000ee20000000200 */
[C---:B-1----:R-:W-:Y:S08]  /*bd50*/  HMMA.16816.F32.BF16 R4, R132.reuse, R144, R4 ;  /* 0x000000908404723c */ /* 0x042ff00000041804 */
[C---:B------:R-:W-:Y:S01]  /*bd60*/  HMMA.16816.F32.BF16 R8, R132.reuse, R146, R8 ;  /* 0x000000928408723c */ /* 0x040fe20000041808 */
[----:B------:R-:W-:Y:S07]  /*bd70*/  LDSM.16.M88.4 R144, [R182+0x11100] ;  /* 0x01110000b690783b */ /* 0x000fee0000000200 */
[C---:B------:R-:W-:Y:S08]  /*bd80*/  HMMA.16816.F32.BF16 R12, R132.reuse, R148, R12 ;  /* 0x00000094840c723c */ /* 0x040ff0000004180c */
[C---:B------:R-:W-:Y:S01]  /*bd90*/  HMMA.16816.F32.BF16 R16, R132.reuse, R150, R16 ;  /* 0x000000968410723c */ /* 0x040fe20000041810 */
[----:B------:R-:W-:Y:S07]  /*bda0*/  LDSM.16.M88.4 R148, [R182+0x11900] ;  /* 0x01190000b694783b */ /* 0x000fee0000000200 */
[C---:B--2---:R-:W-:Y:S08]  /*bdb0*/  HMMA.16816.F32.BF16 R20, R132.reuse, R152, R20 ;  /* 0x000000988414723c */ /* 0x044ff00000041814 */
[C---:B------:R-:W-:Y:S01]  /*bdc0*/  HMMA.16816.F32.BF16 R24, R132.reuse, R154, R24 ;  /* 0x0000009a8418723c */ /* 0x040fe20000041818 */
[----:B------:R-:W-:Y:S07]  /*bdd0*/  LDSM.16.M88.4 R152, [R188+0x8000] ;  /* 0x00800000bc98783b */ /* 0x000fee0000000200 */
[C---:B----4-:R-:W-:Y:S08]  /*bde0*/  HMMA.16816.F32.BF16 R28, R132.reuse, R156, R28 ;  /* 0x0000009c841c723c */ /* 0x050ff0000004181c */
[----:B------:R-:W-:Y:S01]  /*bdf0*/  HMMA.16816.F32.BF16 R32, R132, R158, R32 ;  /* 0x0000009e8420723c */ /* 0x000fe20000041820 */
[----:B------:R-:W1:Y:S06]  /*be00*/  LDSM.16.M88.4 R132, [R182+0x10900] ;  /* 0x01090000b684783b */ /* 0x000e6c0000000200 */
[----:B------:R-:W2:Y:S01]  /*be10*/  LDSM.16.M88.4 R156, [R3+0x10100] ;  /* 0x01010000039c783b */ /* 0x000ea20000000200 */
[C---:B---3--:R-:W-:Y:S08]  /*be20*/  HMMA.16816.F32.BF16 R4, R160.reuse, R164, R4 ;  /* 0x000000a4a004723c */ /* 0x048ff00000041804 */
[C---:B------:R-:W-:Y:S01]  /*be30*/  HMMA.16816.F32.BF16 R8, R160.reuse, R166, R8 ;  /* 0x000000a6a008723c */ /* 0x040fe20000041808 */
[----:B------:R-:W-:Y:S07]  /*be40*/  LDSM.16.M88.4 R164, [R187+0x8000] ;  /* 0x00800000bba4783b */ /* 0x000fee0000000200 */
[C---:B-----5:R-:W-:Y:S08]  /*be50*/  HMMA.16816.F32.BF16 R12, R160.reuse, R136, R12 ;  /* 0x00000088a00c723c */ /* 0x060ff0000004180c */
[C---:B------:R-:W-:Y:S01]  /*be60*/  HMMA.16816.F32.BF16 R16, R160.reuse, R138, R16 ;  /* 0x0000008aa010723c */ /* 0x040fe20000041810 */
[----:B------:R-:W3:Y:S07]  /*be70*/  LDSM.16.M88.4 R136, [R3+0x10900] ;  /* 0x010900000388783b */ /* 0x000eee0000000200 */
[C---:B------:R-:W-:Y:S08]  /*be80*/  HMMA.16816.F32.BF16 R20, R160.reuse, R140, R20 ;  /* 0x0000008ca014723c */ /* 0x040ff00000041814 */
[C---:B------:R-:W-:Y:S01]  /*be90*/  HMMA.16816.F32.BF16 R24, R160.reuse, R142, R24 ;  /* 0x0000008ea018723c */ /* 0x040fe20000041818 */
[----:B------:R-:W4:Y:S07]  /*bea0*/  LDSM.16.M88.4 R140, [R3+0x11100] ;  /* 0x01110000038c783b */ /* 0x000f2e0000000200 */
[C---:B------:R-:W-:Y:S08]  /*beb0*/  HMMA.16816.F32.BF16 R28, R160.reuse, R168, R28 ;  /* 0x000000a8a01c723c */ /* 0x040ff0000004181c */
[----:B------:R-:W-:Y:S01]  /*bec0*/  HMMA.16816.F32.BF16 R32, R160, R170, R32 ;  /* 0x000000aaa020723c */ /* 0x000fe20000041820 */
[----:B------:R-:W5:Y:S06]  /*bed0*/  LDSM.16.M88.4 R160, [R3+0x11900] ;  /* 0x0119000003a0783b */ /* 0x000f6c0000000200 */
[----:B------:R-:W2:Y:S01]  /*bee0*/  LDSM.16.M88.4 R168, [R180+0x10100] ;  /* 0x01010000b4a8783b */ /* 0x000ea20000000200 */
        /* <DEDUP_REMOVED lines=13> */
[----:B------:R-:W2:Y:S07]  /*bfc0*/  LDSM.16.M88.4 R136, [R183+0x11100] ;  /* 0x01110000b788783b */ /* 0x000eae0000000200 */
        /* <DEDUP_REMOVED lines=8> */
[----:B------:R-:W1:Y:S03]  /*c050*/  LDSM.16.M88.4 R132, [R183+0x11900] ;  /* 0x01190000b784783b */ /* 0x000e660000000200 */
[----:B------:R-:W-:Y:S02]  /*c060*/  FMUL.FTZ R156, R4, c[0x0][0x320] ;  /* 0x0000c800049c7a20 */ /* 0x000fe40000410000 */
[----:B------:R-:W-:Y:S02]  /*c070*/  FMUL.FTZ R158, R5, c[0x0][0x320] ;  /* 0x0000c800059e7a20 */ /* 0x000fe40000410000 */
[C---:B--2---:R-:W-:Y:S02]  /*c080*/  HMMA.16816.F32.BF16 R20, R164.reuse, R136, R20 ;  /* 0x00000088a414723c */ /* 0x044fe40000041814 */
[----:B------:R-:W2:Y:S02]  /*c090*/  MUFU.TANH R156, R156 ;  /* 0x0000009c009c7308 */ /* 0x000ea40000002400 */
[----:B------:R-:W-:Y:S02]  /*c0a0*/  FMUL.FTZ R157, R6, c[0x0][0x320] ;  /* 0x0000c800069d7a20 */ /* 0x000fe40000410000 */
[----:B------:R-:W-:Y:S02]  /*c0b0*/  FMUL.FTZ R3, R7, c[0x0][0x320] ;  /* 0x0000c80007037a20 */ /* 0x000fe40000410000 */
[C---:B------:R-:W-:Y:S04]  /*c0c0*/  HMMA.16816.F32.BF16 R24, R164.reuse, R138, R24 ;  /* 0x0000008aa418723c */ /* 0x040fe80000041818 */
[----:B------:R-:W3:Y:S01]  /*c0d0*/  MUFU.TANH R158, R158 ;  /* 0x0000009e009e7308 */ /* 0x000ee20000002400 */
[----:B------:R-:W-:Y:S02]  /*c0e0*/  FMUL.FTZ R160, R8, c[0x0][0x320] ;  /* 0x0000c80008a07a20 */ /* 0x000fe40000410000 */
[----:B------:R-:W-:Y:S02]  /*c0f0*/  FMUL.FTZ R162, R9, c[0x0][0x320] ;  /* 0x0000c80009a27a20 */ /* 0x000fe40000410000 */
[----:B------:R-:W-:Y:S03]  /*c100*/  FMUL.FTZ R159, R10, c[0x0][0x320] ;  /* 0x0000c8000a9f7a20 */ /* 0x000fe60000410000 */
[----:B------:R-:W-:Y:S02]  /*c110*/  FMUL.FTZ R161, R11, c[0x0][0x320] ;  /* 0x0000c8000ba17a20 */ /* 0x000fe40000410000 */
[----:B------:R-:W4:Y:S01]  /*c120*/  MUFU.TANH R157, R157 ;  /* 0x0000009d009d7308 */ /* 0x000f220000002400 */
[----:B------:R-:W-:Y:S02]  /*c130*/  FMUL.FTZ R178, R12, c[0x0][0x320] ;  /* 0x0000c8000cb27a20 */ /* 0x000fe40000410000 */
[----:B------:R-:W-:Y:S02]  /*c140*/  FMUL.FTZ R171, R20, c[0x0][0x320] ;  /* 0x0000c80014ab7a20 */ /* 0x000fe40000410000 */
[----:B------:R-:W-:Y:S02]  /*c150*/  FMUL.FTZ R168, R13, c[0x0][0x320] ;  /* 0x0000c8000da87a20 */ /* 0x000fe40000410000 */
[----:B------:R-:W-:Y:S02]  /*c160*/  FMUL.FTZ R163, R14, c[0x0][0x320] ;  /* 0x0000c8000ea37a20 */ /* 0x000fe40000410000 */
[----:B------:R-:W-:Y:S01]  /*c170*/  FMUL.FTZ R172, R15, c[0x0][0x320] ;  /* 0x0000c8000fac7a20 */ /* 0x000fe20000410000 */
[----:B------:R-:W2:Y:S01]  /*c180*/  MUFU.TANH R3, R3 ;  /* 0x0000000300037308 */ /* 0x000ea20000002400 */
[C---:B-1----:R-:W-:Y:S03]  /*c190*/  HMMA.16816.F32.BF16 R28, R164.reuse, R132, R28 ;  /* 0x00000084a41c723c */ /* 0x042fe6000004181c */
        /* <DEDUP_REMOVED lines=8> */
[----:B------:R-:W2:Y:S01]  /*c220*/  MUFU.TANH R160, R160 ;  /* 0x000000a000a07308 */ /* 0x000ea20000002400 */
[----:B------:R-:W-:Y:S02]  /*c230*/  FMUL.FTZ R21, R21, c[0x0][0x320] ;  /* 0x0000c80015157a20 */ /* 0x000fe40000410000 */
[----:B------:R-:W-:Y:S02]  /*c240*/  FMUL.FTZ R19, R22, c[0x0][0x320] ;  /* 0x0000c80016137a20 */ /* 0x000fe40000410000 */
[----:B------:R-:W-:Y:S02]  /*c250*/  FMUL.FTZ R27, R28, c[0x0][0x320] ;  /* 0x0000c8001c1b7a20 */ /* 0x000fe40000410000 */
[----:B------:R-:W-:Y:S01]  /*c260*/  FMUL.FTZ R28, R29, c[0x0][0x320] ;  /* 0x0000c8001d1c7a20 */ /* 0x000fe20000410000 */
[----:B------:R-:W-:Y:S01]  /*c270*/  IADD3 R29, R209, R227, R218 ;  /* 0x000000e3d11d7210 */ /* 0x000fe20007ffe0da */
[----:B------:R-:W-:Y:S01]  /*c280*/  FMUL.FTZ R18, R23, c[0x0][0x320] ;  /* 0x0000c80017127a20 */ /* 0x000fe20000410000 */
[----:B------:R-:W2:Y:S01]  /*c290*/  MUFU.TANH R162, R162 ;  /* 0x000000a200a27308 */ /* 0x000ea20000002400 */
[----:B------:R-:W-:Y:S02]  /*c2a0*/  FMUL.FTZ R174, R24, c[0x0][0x320] ;  /* 0x0000c80018ae7a20 */ /* 0x000fe40000410000 */
[----:B------:R-:W-:Y:S02]  /*c2b0*/  FMUL.FTZ R22, R26, c[0x0][0x320] ;  /* 0x0000c8001a167a20 */ /* 0x000fe40000410000 */
[----:B-1----:R-:W-:Y:S04]  /*c2c0*/  @P2 IMAD.HI.U32 R25, R29, c[0x0][0x2c8], RZ ;  /* 0x0000b2001d192a27 */ /* 0x002fe800078e00ff */
[----:B------:R-:W-:Y:S01]  /*c2d0*/  FMUL.FTZ R24, R30, c[0x0][0x320] ;  /* 0x0000c8001e187a20 */ /* 0x000fe20000410000 */
[----:B------:R-:W1:Y:S01]  /*c2e0*/  MUFU.TANH R159, R159 ;  /* 0x0000009f009f7308 */ /* 0x000e620000002400 */
[----:B------:R-:W-:Y:S01]  /*c2f0*/  @P2 SHF.R.U32.HI R29, RZ, c[0x0][0x2cc], R25 ;  /* 0x0000b300ff1d2a19 */ /* 0x000fe20000011619 */
[----:B------:R-:W-:Y:S01]  /*c300*/  FMUL.FTZ R23, R31, c[0x0][0x320] ;  /* 0x0000c8001f177a20 */ /* 0x000fe20000410000 */
[----:B------:R-:W-:Y:S01]  /*c310*/  SHF.L.U32 R30, R195, 0x6, RZ ;  /* 0x00000006c31e7819 */ /* 0x000fe200000006ff */
[----:B------:R-:W-:Y:S01]  /*c320*/  FMUL.FTZ R164, R32, c[0x0][0x320] ;  /* 0x0000c80020a47a20 */ /* 0x000fe20000410000 */
[----:B------:R-:W-:Y:S01]  /*c330*/  ISETP.GE.AND P2, PT, R224, 0x1, PT ;  /* 0x00000001e000780c */ /* 0x000fe20003f46270 */
[----:B------:R-:W5:Y:S01]  /*c340*/  SHFL.IDX PT, R166, R29, RZ, 0x1c1f ;  /* 0x001c1fff1da67589 */ /* 0x000f6200000e0000 */
[----:B------:R-:W-:Y:S01]  /*c350*/  FMUL.FTZ R32, R33, c[0x0][0x320] ;  /* 0x0000c80021207a20 */ /* 0x000fe20000410000 */
[----:B------:R-:W-:Y:S01]  /*c360*/  LOP3.LUT R31, RZ, c[0x0][0x324], RZ, 0x33, !PT ;  /* 0x0000c900ff1f7a12 */ /* 0x000fe200078e33ff */
[----:B------:R-:W-:Y:S01]  /*c370*/  FMUL.FTZ R26, R34, c[0x0][0x320] ;  /* 0x0000c800221a7a20 */ /* 0x000fe20000410000 */
[----:B------:R-:W1:Y:S01]  /*c380*/  MUFU.TANH R161, R161 ;  /* 0x000000a100a17308 */ /* 0x000e620000002400 */
[----:B------:R-:W-:Y:S01]  /*c390*/  FMUL.FTZ R165, R35, c[0x0][0x320] ;  /* 0x0000c80023a57a20 */ /* 0x000fe20000410000 */
[----:B------:R-:W-:Y:S04]  /*c3a0*/  IADD3 R34, -R219, 0x1, -R30 ;  /* 0x00000001db227810 */ /* 0x000fe80007ffe91e */
[----:B------:R-:W-:Y:S04]  /*c3b0*/  IADD3 R34, -R206, R34, R199 ;  /* 0x00000022ce227210 */ /* 0x000fe80007ffe1c7 */
[----:B------:R-:W1:Y:S01]  /*c3c0*/  MUFU.TANH R178, R178 ;  /* 0x000000b200b27308 */ /* 0x000e620000002400 */
[----:B------:R-:W-:Y:S02]  /*c3d0*/  IADD3 R33, R34, c[0x0][0x328], RZ ;  /* 0x0000ca0022217a10 */ /* 0x000fe40007ffe0ff */
[----:B------:R-:W-:Y:S07]  /*c3e0*/  IADD3 R31, R31, R34, RZ ;  /* 0x000000221f1f7210 */ /* 0x000fee0007ffe0ff */
[----:B------:R-:W1:Y:S01]  /*c3f0*/  MUFU.TANH R168, R168 ;  /* 0x000000a800a87308 */ /* 0x000e620000002400 */
[-C--:B-----5:R-:W-:Y:S02]  /*c400*/  IADD3 R35, R33, R166.reuse, RZ ;  /* 0x000000a621237210 */ /* 0x0a0fe40007ffe0ff */
[----:B------:R-:W-:Y:S07]  /*c410*/  IADD3 R34, R31, R166, RZ ;  /* 0x000000a61f227210 */ /* 0x000fee0007ffe0ff */
        /* <DEDUP_REMOVED lines=21> */
[----:B------:R-:W-:-:S05]  /*c570*/  @!P2 BRA `(.L_x_1004) ;  /* 0x000001500000a947 */ /* 0x000fca0003800000 */
[----:B--234-:R-:W-:Y:S01]  /*c580*/  IADD3 R5, -R206, R199, R166 ;  /* 0x000000c7ce057210 */ /* 0x01cfe20007ffe1a6 */
[----:B------:R-:W-:Y:S03]  /*c590*/  BSSY B0, `(.L_x_1005) ;  /* 0x000000e000007945 */ /* 0x000fe60003800000 */
[----:B------:R-:W-:-:S13]  /*c5a0*/  ISETP.GT.AND P0, PT, R5, -0x1, PT ;  /* 0xffffffff0500780c */ /* 0x000fda0003f04270 */
[----:B------:R-:W-:-:S05]  /*c5b0*/  @P0 BRA `(.L_x_1006) ;  /* 0x0000007000000947 */ /* 0x000fca0003800000 */
[----:B------:R-:W-:Y:S01]  /*c5c0*/  LOP3.LUT R5, RZ, R5, RZ, 0x33, !PT ;  /* 0x00000005ff057212 */ /* 0x000fe200078e33ff */
[----:B------:R-:W-:Y:S05]  /*c5d0*/  IMAD.MOV.U32 R4, RZ, RZ, c[0x0][0x32c] ;  /* 0x0000cb00ff047624 */ /* 0x000fea00078e00ff */
[----:B------:R-:W-:-:S13]  /*c5e0*/  ISETP.NE.AND P0, PT, R4, 0x1, PT ;  /* 0x000000010400780c */ /* 0x000fda0003f05270 */
[----:B------:R-:W-:Y:S05]  /*c5f0*/  @P0 IMAD.HI.U32 R4, R5, c[0x0][0x330], RZ ;  /* 0x0000cc0005040a27 */ /* 0x000fea00078e00ff */
[----:B------:R-:W-:Y:S04]  /*c600*/  @P0 SHF.R.U32.HI R5, RZ, c[0x0][0x334], R4 ;  /* 0x0000cd00ff050a19 */ /* 0x000fe80000011604 */
[----:B------:R-:W-:Y:S01]  /*c610*/  LOP3.LUT R5, RZ, R5, RZ, 0x33, !PT ;  /* 0x00000005ff057212 */ /* 0x000fe200078e33ff */
[----:B------:R-:W-:-:S05]  /*c620*/  BRA `(.L_x_1007) ;  /* 0x0000004000007947 */ /* 0x000fca0003800000 */
.L_x_1006:
[----:B------:R-:W-:Y:S04]  /*c630*/  MOV R4, c[0x0][0x32c] ;  /* 0x0000cb0000047a02 */ /* 0x000fe80000000f00 */
[----:B------:R-:W-:-:S13]  /*c640*/  ISETP.NE.AND P0, PT, R4, 0x1, PT ;  /* 0x000000010400780c */ /* 0x000fda0003f05270 */
[----:B------:R-:W-:Y:S05]  /*c650*/  @P0 IMAD.HI.U32 R4, R5, c[0x0][0x330], RZ ;  /* 0x0000cc0005040a27 */ /* 0x000fea00078e00ff */
[----:B------:R-:W-:Y:S02]  /*c660*/  @P0 SHF.R.U32.HI R5, RZ, c[0x0][0x334], R4 ;  /* 0x0000cd00ff050a19 */ /* 0x000fe40000011604 */
.L_x_1007:
[----:B------:R-:W-:Y:S05]  /*c670*/  BSYNC B0 ;  /* 0x0000000000007941 */ /* 0x000fea0003800000 */
.L_x_1005:
[----:B------:R-:W-:Y:S04]  /*c680*/  IMAD R4, R5, c[0x0][0x32c], -R30 ;  /* 0x0000cb0005047a24 */ /* 0x000fe800078e0a1e */
[----:B------:R-:W-:Y:S05]  /*c690*/  IMAD.IADD R5, R4, 0x1, -R219 ;  /* 0x0000000104057824 */ /* 0x000fea00078e0adb */
[----:B------:R-:W-:Y:S02]  /*c6a0*/  IADD3 R4, R5, c[0x0][0x32c], RZ ;  /* 0x0000cb0005047a10 */ /* 0x000fe40007ffe0ff */
[----:B------:R-:W-:Y:S02]  /*c6b0*/  IMNMX R34, R34, R5, !PT ;  /* 0x0000000522227217 */ /* 0x000fe40007800200 */
[----:B------:R-:W-:Y:S02]  /*c6c0*/  IMNMX R35, R35, R4, PT ;  /* 0x0000000423237217 */ /* 0x000fe40003800200 */
.L_x_1004:
        /* <DEDUP_REMOVED lines=12> */
[----:B------:R-:W-:Y:S02]  /*c790*/  FSEL R12, R160, -INF , !P0 ;  /* 0xff800000a00c7808 */ /* 0x000fe40004000000 */
[----:B------:R-:W-:Y:S04]  /*c7a0*/  ISETP.GT.AND P0, PT, R34, 0x9, P3 ;  /* 0x000000092200780c */ /* 0x000fe80001f04270 */
[C---:B------:R-:W-:Y:S04]  /*c7b0*/  ISETP.LT.OR P0, PT, R35.reuse, 0xa, P0 ;  /* 0x0000000a2300780c */ /* 0x040fe80000701670 */
[----:B------:R-:W-:Y:S02]  /*c7c0*/  FSEL R10, R162, -INF , !P0 ;  /* 0xff800000a20a7808 */ /* 0x000fe40004000000 */
[----:B------:R-:W-:Y:S04]  /*c7d0*/  ISETP.GT.AND P0, PT, R34, 0x10, P3 ;  /* 0x000000102200780c */ /* 0x000fe80001f04270 */
[C---:B------:R-:W-:Y:S04]  /*c7e0*/  ISETP.LT.OR P0, PT, R35.reuse, 0x11, P0 ;  /* 0x000000112300780c */ /* 0x040fe80000701670 */
[----:B-1----:R-:W-:Y:S02]  /*c7f0*/  FSEL R178, R178, -INF , !P0 ;  /* 0xff800000b2b27808 */ /* 0x002fe40004000000 */
[----:B------:R-:W-:Y:S04]  /*c800*/  ISETP.GT.AND P0, PT, R34, 0x11, P3 ;  /* 0x000000112200780c */ /* 0x000fe80001f04270 */
[C---:B------:R-:W-:Y:S04]  /*c810*/  ISETP.LT.OR P0, PT, R35.reuse, 0x12, P0 ;  /* 0x000000122300780c */ /* 0x040fe80000701670 */
        /* <DEDUP_REMOVED lines=43> */
.L_x_1010:
[----:B------:R-:W-:Y:S04]  /*cad0*/  MOV R6, c[0x0][0x32c] ;  /* 0x0000cb0000067a02 */ /* 0x000fe80000000f00 */
[----:B------:R-:W-:-:S13]  /*cae0*/  ISETP.NE.AND P0, PT, R6, 0x1, PT ;  /* 0x000000010600780c */ /* 0x000fda0003f05270 */
[----:B------:R-:W-:Y:S05]  /*caf0*/  @P0 IMAD.HI.U32 R6, R7, c[0x0][0x330], RZ ;  /* 0x0000cc0007060a27 */ /* 0x000fea00078e00ff */
[----:B------:R-:W-:Y:S02]  /*cb00*/  @P0 SHF.R.U32.HI R7, RZ, c[0x0][0x334], R6 ;  /* 0x0000cd00ff070a19 */ /* 0x000fe40000011606 */
.L_x_1011:
[----:B------:R-:W-:Y:S05]  /*cb10*/  BSYNC B0 ;  /* 0x0000000000007941 */ /* 0x000fea0003800000 */
.L_x_1009:
[----:B------:R-:W-:Y:S04]  /*cb20*/  IMAD R30, R7, c[0x0][0x32c], -R30 ;  /* 0x0000cb00071e7a24 */ /* 0x000fe800078e0a1e */
[----:B------:R-:W-:Y:S05]  /*cb30*/  IMAD.IADD R7, R30, 0x1, -R219 ;  /* 0x000000011e077824 */ /* 0x000fea00078e0adb */
[----:B------:R-:W-:Y:S02]  /*cb40*/  IADD3 R6, R7, c[0x0][0x32c], RZ ;  /* 0x0000cb0007067a10 */ /* 0x000fe40007ffe0ff */
[----:B------:R-:W-:Y:S02]  /*cb50*/  IMNMX R4, R4, R7, !PT ;  /* 0x0000000704047217 */ /* 0x000fe40007800200 */
[----:B------:R-:W-:Y:S02]  /*cb60*/  IMNMX R5, R5, R6, PT ;  /* 0x0000000605057217 */ /* 0x000fe40003800200 */
.L_x_1008:
[----:B------:R-:W-:Y:S01]  /*cb70*/  IADD3 R7, R195, -0x2, RZ ;  /* 0xfffffffec3077810 */ /* 0x000fe20007ffe0ff */
[----:B------:R-:W-:Y:S04]  /*cb80*/  DEPBAR.LE SB0, 0x2 ;  /* 0x000080800000791a */ /* 0x000fe80000000000 */
[----:B------:R-:W-:Y:S01]  /*cb90*/  BAR.SYNC.DEFER_BLOCKING 0x0 ;  /* 0x0000000000007b1d */ /* 0x000fe20000010000 */
[----:B------:R-:W-:Y:S01]  /*cba0*/  ISETP.GE.AND P2, PT, R7, R198, PT ;  /* 0x000000c60700720c */ /* 0x000fe20003f46270 */
[----:B------:R-:W-:Y:S01]  /*cbb0*/  IMAD R165, R185, 0x6000, RZ ;  /* 0x00006000b9a57824 */ /* 0x000fe200078e02ff */
[----:B------:R-:W-:Y:S02]  /*cbc0*/  IADD3 R146, R186, R181, RZ ;  /* 0x000000b5ba927210 */ /* 0x000fe40007ffe0ff */
[----:B------:R-:W-:Y:S02]  /*cbd0*/  IADD3 R144, R181, R184, RZ ;  /* 0x000000b8b5907210 */ /* 0x000fe40007ffe0ff */
[C---:B------:R-:W-:Y:S02]  /*cbe0*/  IADD3 R135, R191.reuse, R146, RZ ;  /* 0x00000092bf877210 */ /* 0x040fe40007ffe0ff */
[----:B------:R-:W-:Y:S05]  /*cbf0*/  IADD3 R164, R191, R144, RZ ;  /* 0x00000090bfa47210 */ /* 0x000fea0007ffe0ff */
[----:B------:R-:W-:Y:S01]  /*cc00*/  @P2 SHF.R.S32.HI R6, RZ, 0x1f, R7 ;  /* 0x0000001fff062819 */ /* 0x000fe20000011407 */
[C---:B------:R-:W-:Y:S04]  /*cc10*/  @P2 IMAD.WIDE.U32 R8, R7.reuse, c[0x0][0x1e0], RZ ;  /* 0x0000780007082a25 */ /* 0x040fe800078e00ff */
[----:B------:R-:W-:Y:S04]  /*cc20*/  @P2 IMAD R6, R6, c[0x0][0x1e0], RZ ;  /* 0x0000780006062a24 */ /* 0x000fe800078e02ff */
[----:B------:R-:W-:Y:S01]  /*cc30*/  @P2 IMAD R6, R7, c[0x0][0x1e4], R6 ;  /* 0x0000790007062a24 */ /* 0x000fe200078e0206 */
[----:B------:R-:W-:Y:S04]  /*cc40*/  LDSM.16.MT88.4 R28, [R144+0x100] ;  /* 0x00010000901c783b */ /* 0x000fe80000004200 */
[----:B------:R-:W-:Y:S02]  /*cc50*/  @P2 IADD3 R6, R9, R6, RZ ;  /* 0x0000000609062210 */ /* 0x000fe40007ffe0ff */
[C---:B------:R-:W-:Y:S02]  /*cc60*/  @P2 SHF.L.U32 R9, R8.reuse, 0x6, RZ ;  /* 0x0000000608092819 */ /* 0x040fe400000006ff */
[----:B------:R-:W-:Y:S02]  /*cc70*/  @P2 SHF.L.U64.HI R13, R8, 0x6, R6 ;  /* 0x00000006080d2819 */ /* 0x000fe40000010206 */
[----:B------:R-:W-:Y:S04]  /*cc80*/  @P2 IADD3 R7, P4, P0, R212, R9, R203 ;  /* 0x00000009d4072210 */ /* 0x000fe8000789e0cb */
[----:B------:R-:W-:Y:S02]  /*cc90*/  @P2 IADD3.X R6, R217, R13, R202, P4, P0 ;  /* 0x0000000dd9062210 */ /* 0x000fe400027e04ca */
[C---:B------:R-:W-:Y:S02]  /*cca0*/  ISETP.GT.AND P0, PT, R4.reuse, RZ, P3 ;  /* 0x000000ff0400720c */ /* 0x040fe40001f04270 */
[----:B------:R-:W-:Y:S02]  /*ccb0*/  ISETP.GE.AND P4, PT, R201, c[0x0][0x1d4], PT ;  /* 0x00007500c9007a0c */ /* 0x000fe40003f86270 */
[----:B------:R-:W-:Y:S04]  /*ccc0*/  ISETP.LT.OR P0, PT, R5, 0x1, P0 ;  /* 0x000000010500780c */ /* 0x000fe80000701670 */
[----:B------:R-:W-:Y:S02]  /*ccd0*/  FSEL R21, R157, -INF , !P0 ;  /* 0xff8000009d157808 */ /* 0x000fe40004000000 */
[----:B------:R-:W-:Y:S04]  /*cce0*/  @P2 IADD3 R9, P0, R9, R212, RZ ;  /* 0x000000d409092210 */ /* 0x000fe80007f1e0ff */
[----:B------:R-:W-:Y:S02]  /*ccf0*/  @P2 IADD3.X R8, R13, R217, RZ, P0, !PT ;  /* 0x000000d90d082210 */ /* 0x000fe400007fe4ff */
[C---:B------:R-:W-:Y:S04]  /*cd00*/  @P2 LEA R170, P0, R9.reuse, c[0x0][0x1c8], 0x1 ;  /* 0x0000720009aa2a11 */ /* 0x040fe800078008ff */
[----:B------:R-:W-:Y:S02]  /*cd10*/  @P2 LEA.HI.X R171, R9, c[0x0][0x1cc], R8, 0x1, P0 ;  /* 0x0000730009ab2a11 */ /* 0x000fe400000f0c08 */
[----:B------:R-:W-:Y:S02]  /*cd20*/  @P2 LEA R168, P0, R7, c[0x0][0x1c8], 0x1 ;  /* 0x0000720007a82a11 */ /* 0x000fe400078008ff */
[----:B------:R-:W-:Y:S02]  /*cd30*/  FMNMX.FTZ R8, R21, R0, !PT ;  /* 0x0000000015087209 */ /* 0x000fe40007810000 */
[----:B------:R-:W-:Y:S02]  /*cd40*/  @P2 LEA.HI.X R169, R7, c[0x0][0x1cc], R6, 0x1, P0 ;  /* 0x0000730007a92a11 */ /* 0x000fe400000f0c06 */
        /* <DEDUP_REMOVED lines=74> */
[----:B------:R-:W-:Y:S03]  /*d1f0*/  FSEL R133, R25, -INF , !P0 ;  /* 0xff80000019857808 */ /* 0x000fe60004000000 */
[----:B------:R-:W1:Y:S01]  /*d200*/  SHFL.BFLY PT, R4, R5, 0x2, 0x1f ;  /* 0x0c401f0005047f89 */ /* 0x000e6200000e0000 */
[----:B------:R-:W-:Y:S02]  /*d210*/  FMNMX.FTZ R6, R133, R8, !PT ;  /* 0x0000000885067209 */ /* 0x000fe40007810000 */
[----:B-1----:R-:W-:Y:S05]  /*d220*/  FMNMX.FTZ R3, R5, R4, !PT ;  /* 0x0000000405037209 */ /* 0x002fea0007810000 */
[----:B------:R-:W1:Y:S02]  /*d230*/  SHFL.BFLY PT, R132, R3, 0x1, 0x1f ;  /* 0x0c201f0003847f89 */ /* 0x000e6400000e0000 */
[----:B-1----:R-:W-:Y:S06]  /*d240*/  FMNMX.FTZ R132, R3, R132, !PT ;  /* 0x0000008403847209 */ /* 0x002fec0007810000 */
[----:B------:R-:W1:Y:S01]  /*d250*/  SHFL.BFLY PT, R3, R6, 0x2, 0x1f ;  /* 0x0c401f0006037f89 */ /* 0x000e6200000e0000 */
[C---:B------:R-:W-:Y:S01]  /*d260*/  FSETP.NEU.FTZ.AND P0, PT, R132.reuse, -INF , PT ;  /* 0xff8000008400780b */ /* 0x040fe20003f1d000 */
[C---:B------:R-:W-:Y:S03]  /*d270*/  FMUL.FTZ R151, R132.reuse, c[0x0][0x2d0] ;  /* 0x0000b40084977a20 */ /* 0x040fe60000410000 */
[----:B------:R-:W-:Y:S02]  /*d280*/  FSEL R7, R132, RZ, P0 ;  /* 0x000000ff84077208 */ /* 0x000fe40000000000 */
[----:B------:R-:W-:Y:S03]  /*d290*/  FSEL R151, R151, RZ, P0 ;  /* 0x000000ff97977208 */ /* 0x000fe60000000000 */
[----:B------:R-:W-:Y:S02]  /*d2a0*/  FADD.FTZ R7, -R7, R2 ;  /* 0x0000000207077221 */ /* 0x000fe40000010100 */
[--C-:B------:R-:W-:Y:S02]  /*d2b0*/  FFMA.FTZ R173, R14, c[0x0][0x2d0], -R151.reuse ;  /* 0x0000b4000ead7a23 */ /* 0x100fe40000010897 */
[--C-:B------:R-:W-:Y:S02]  /*d2c0*/  FFMA.FTZ R174, R12, c[0x0][0x2d0], -R151.reuse ;  /* 0x0000b4000cae7a23 */ /* 0x100fe40000010897 */
[--C-:B------:R-:W-:Y:S02]  /*d2d0*/  FFMA.FTZ R176, R11, c[0x0][0x2d0], -R151.reuse ;  /* 0x0000b4000bb07a23 */ /* 0x100fe40000010897 */
[--C-:B------:R-:W-:Y:S01]  /*d2e0*/  FFMA.FTZ R167, R10, c[0x0][0x2d0], -R151.reuse ;  /* 0x0000b4000aa77a23 */ /* 0x100fe20000010897 */
[----:B------:R-:W-:Y:S01]  /*d2f0*/  MUFU.EX2 R173, R173 ;  /* 0x000000ad00ad7308 */ /* 0x000fe20000000800 */
[----:B------:R-:W-:Y:S02]  /*d300*/  FMUL.FTZ R2, R7, c[0x0][0x2d0] ;  /* 0x0000b40007027a20 */ /* 0x000fe40000410000 */
[--C-:B------:R-:W-:Y:S01]  /*d310*/  FFMA.FTZ R180, R142, c[0x0][0x2d0], -R151.reuse ;  /* 0x0000b4008eb47a23 */ /* 0x100fe20000010897 */
[----:B-1----:R-:W-:Y:S01]  /*d320*/  FMNMX.FTZ R4, R6, R3, !PT ;  /* 0x0000000306047209 */ /* 0x002fe20007810000 */
[--C-:B------:R-:W-:Y:S02]  /*d330*/  FFMA.FTZ R183, R140, c[0x0][0x2d0], -R151.reuse ;  /* 0x0000b4008cb77a23 */ /* 0x100fe40000010897 */
[--C-:B------:R-:W-:Y:S02]  /*d340*/  FFMA.FTZ R230, R162, c[0x0][0x2d0], -R151.reuse ;  /* 0x0000b400a2e67a23 */ /* 0x100fe40000010897 */
[----:B------:R-:W1:Y:S01]  /*d350*/  SHFL.BFLY PT, R3, R4, 0x1, 0x1f ;  /* 0x0c201f0004037f89 */ /* 0x000e6200000e0000 */
[----:B------:R-:W2:Y:S01]  /*d360*/  MUFU.EX2 R2, R2 ;  /* 0x0000000200027308 */ /* 0x000ea20000000800 */
[--C-:B------:R-:W-:Y:S02]  /*d370*/  FFMA.FTZ R231, R160, c[0x0][0x2d0], -R151.reuse ;  /* 0x0000b400a0e77a23 */ /* 0x100fe40000010897 */
[--C-:B------:R-:W-:Y:S02]  /*d380*/  FFMA.FTZ R232, R158, c[0x0][0x2d0], -R151.reuse ;  /* 0x0000b4009ee87a23 */ /* 0x100fe40000010897 */
[--C-:B------:R-:W-:Y:S02]  /*d390*/  FFMA.FTZ R233, R156, c[0x0][0x2d0], -R151.reuse ;  /* 0x0000b4009ce97a23 */ /* 0x100fe40000010897 */
[--C-:B------:R-:W-:Y:S02]  /*d3a0*/  FFMA.FTZ R238, R154, c[0x0][0x2d0], -R151.reuse ;  /* 0x0000b4009aee7a23 */ /* 0x100fe40000010897 */
[--C-:B------:R-:W-:Y:S01]  /*d3b0*/  FFMA.FTZ R239, R152, c[0x0][0x2d0], -R151.reuse ;  /* 0x0000b40098ef7a23 */ /* 0x100fe20000010897 */
[----:B------:R-:W3:Y:S01]  /*d3c0*/  MUFU.EX2 R176, R176 ;  /* 0x000000b000b07308 */ /* 0x000ee20000000800 */
[--C-:B------:R-:W-:Y:S02]  /*d3d0*/  FFMA.FTZ R240, R150, c[0x0][0x2d0], -R151.reuse ;  /* 0x0000b40096f07a23 */ /* 0x100fe40000010897 */
[--C-:B------:R-:W-:Y:S02]  /*d3e0*/  FFMA.FTZ R178, R178, c[0x0][0x2d0], -R151.reuse ;  /* 0x0000b400b2b27a23 */ /* 0x100fe40000010897 */
[--C-:B------:R-:W-:Y:S01]  /*d3f0*/  FFMA.FTZ R181, R166, c[0x0][0x2d0], -R151.reuse ;  /* 0x0000b400a6b57a23 */ /* 0x100fe20000010897 */
[----:B------:R-:W-:Y:S01]  /*d400*/  IADD3 R166, R186, R165, RZ ;  /* 0x000000a5baa67210 */ /* 0x000fe20007ffe0ff */
[----:B------:R-:W-:Y:S01]  /*d410*/  FFMA.FTZ R151, R134, c[0x0][0x2d0], -R151 ;  /* 0x0000b40086977a23 */ /* 0x000fe20000010897 */
[----:B------:R-:W-:Y:S02]  /*d420*/  IADD3 R165, R165, R184, RZ ;  /* 0x000000b8a5a57210 */ /* 0x000fe40007ffe0ff */
[----:B------:R-:W-:Y:S01]  /*d430*/  MUFU.EX2 R174, R174 ;  /* 0x000000ae00ae7308 */ /* 0x000fe20000000800 */
[----:B-1----:R-:W-:Y:S01]  /*d440*/  FMNMX.FTZ R3, R4, R3, !PT ;  /* 0x0000000304037209 */ /* 0x002fe20007810000 */
[C---:B--2---:R-:W-:Y:S02]  /*d450*/  FMUL.FTZ R4, R2.reuse, R128 ;  /* 0x0000008002047220 */ /* 0x044fe40000410000 */
[C---:B------:R-:W-:Y:S01]  /*d460*/  FMUL.FTZ R8, R2.reuse, R124 ;  /* 0x0000007c02087220 */ /* 0x040fe20000410000 */
[C---:B------:R-:W-:Y:S01]  /*d470*/  FSETP.NEU.FTZ.AND P0, PT, R3.reuse, -INF , PT ;  /* 0xff8000000300780b */ /* 0x040fe20003f1d000 */
[C---:B------:R-:W-:Y:S04]  /*d480*/  FMUL.FTZ R148, R3.reuse, c[0x0][0x2d0] ;  /* 0x0000b40003947a20 */ /* 0x040fe80000410000 */
[----:B------:R-:W1:Y:S01]  /*d490*/  MUFU.EX2 R167, R167 ;  /* 0x000000a700a77308 */ /* 0x000e620000000800 */
[----:B------:R-:W-:Y:S01]  /*d4a0*/  FSEL R5, R3, RZ, P0 ;  /* 0x000000ff03057208 */ /* 0x000fe20000000000 */
[----:B------:R-:W-:Y:S01]  /*d4b0*/  FMUL.FTZ R16, R2, R116 ;  /* 0x0000007402107220 */ /* 0x000fe20000410000 */
[----:B------:R-:W-:Y:S01]  /*d4c0*/  FSEL R148, R148, RZ, P0 ;  /* 0x000000ff94947208 */ /* 0x000fe20000000000 */
[C---:B------:R-:W-:Y:S01]  /*d4d0*/  FMUL.FTZ R17, R2.reuse, R117 ;  /* 0x0000007502117220 */ /* 0x040fe20000410000 */
[----:B---3--:R-:W-:Y:S01]  /*d4e0*/  F2FP.BF16.PACK_AB R136, R173, R176 ;  /* 0x000000b0ad88723e */ /* 0x008fe200000010ff */
[----:B------:R-:W-:Y:S01]  /*d4f0*/  FADD.FTZ R5, -R5, R0 ;  /* 0x0000000005057221 */ /* 0x000fe20000010100 */
[----:B------:R-:W-:Y:S01]  /*d500*/  ISETP.GE.AND P0, PT, R185, 0x1, PT ;  /* 0x00000001b900780c */ /* 0x000fe20003f06270 */
[--C-:B------:R-:W-:Y:S01]  /*d510*/  FFMA.FTZ R177, R15, c[0x0][0x2d0], -R148.reuse ;  /* 0x0000b4000fb17a23 */ /* 0x100fe20000010894 */
[----:B------:R-:W-:Y:S01]  /*d520*/  IADD3 R185, R185, 0x1, RZ ;  /* 0x00000001b9b97810 */ /* 0x000fe20007ffe0ff */
[--C-:B------:R-:W-:Y:S01]  /*d530*/  FFMA.FTZ R172, R13, c[0x0][0x2d0], -R148.reuse ;  /* 0x0000b4000dac7a23 */ /* 0x100fe20000010894 */
[----:B------:R-:W-:Y:S01]  /*d540*/  MUFU.EX2 R241, R151 ;  /* 0x0000009700f17308 */ /* 0x000fe20000000800 */
[----:B------:R-:W2:Y:S01]  /*d550*/  LDSM.16.MT88.4 R12, [R146+0x100] ;  /* 0x00010000920c783b */ /* 0x000ea20000004200 */
[--C-:B------:R-:W-:Y:S01]  /*d560*/  FFMA.FTZ R179, R21, c[0x0][0x2d0], -R148.reuse ;  /* 0x0000b40015b37a23 */ /* 0x100fe20000010894 */
[----:B------:R-:W-:Y:S01]  /*d570*/  SEL R185, R185, RZ, !P0 ;  /* 0x000000ffb9b97207 */ /* 0x000fe20004000000 */
[--C-:B------:R-:W-:Y:S01]  /*d580*/  FFMA.FTZ R175, R9, c[0x0][0x2d0], -R148.reuse ;  /* 0x0000b40009af7a23 */ /* 0x100fe20000010894 */
[----:B------:R-:W-:Y:S01]  /*d590*/  ISETP.GT.AND P0, PT, R195, R228, PT ;  /* 0x000000e4c300720c */ /* 0x000fe20003f04270 */
[----:B------:R-:W-:Y:S01]  /*d5a0*/  FMUL.FTZ R0, R5, c[0x0][0x2d0] ;  /* 0x0000b40005007a20 */ /* 0x000fe20000410000 */
[----:B------:R-:W-:Y:S01]  /*d5b0*/  IADD3 R195, R195, -0x1, RZ ;  /* 0xffffffffc3c37810 */ /* 0x000fe20007ffe0ff */
[C---:B------:R-:W-:Y:S01]  /*d5c0*/  FMUL.FTZ R5, R2.reuse, R129 ;  /* 0x0000008102057220 */ /* 0x040fe20000410000 */
[----:B------:R-:W3:Y:S01]  /*d5d0*/  LDSM.16.MT88.4 R20, [R135+0x100] ;  /* 0x000100008714783b */ /* 0x000ee20000004200 */
[----:B------:R-:W-:Y:S01]  /*d5e0*/  MUFU.EX2 R179, R179 ;  /* 0x000000b300b37308 */ /* 0x000fe20000000800 */
[C---:B------:R-:W-:Y:S01]  /*d5f0*/  FMUL.FTZ R9, R2.reuse, R125 ;  /* 0x0000007d02097220 */ /* 0x040fe20000410000 */
[----:B-1----:R-:W-:Y:S01]  /*d600*/  F2FP.BF16.PACK_AB R138, R167, R174 ;  /* 0x000000aea78a723e */ /* 0x002fe200000010ff */
[C---:B------:R-:W-:Y:S02]  /*d610*/  FMUL.FTZ R24, R2.reuse, R108 ;  /* 0x0000006c02187220 */ /* 0x040fe40000410000 */
[C---:B------:R-:W-:Y:S02]  /*d620*/  FMUL.FTZ R25, R2.reuse, R109 ;  /* 0x0000006d02197220 */ /* 0x040fe40000410000 */
[C---:B------:R-:W-:Y:S03]  /*d630*/  FMUL.FTZ R32, R2.reuse, R100 ;  /* 0x0000006402207220 */ /* 0x040fe60000410000 */
[----:B------:R-:W1:Y:S01]  /*d640*/  MUFU.EX2 R0, R0 ;  /* 0x0000000000007308 */ /* 0x000e620000000800 */
[----:B------:R-:W-:Y:S02]  /*d650*/  FMUL.FTZ R33, R2, R101 ;  /* 0x0000006502217220 */ /* 0x000fe40000410000 */
[--C-:B------:R-:W-:Y:S02]  /*d660*/  FFMA.FTZ R182, R163, c[0x0][0x2d0], -R148.reuse ;  /* 0x0000b400a3b67a23 */ /* 0x100fe40000010894 */
[--C-:B------:R-:W-:Y:S02]  /*d670*/  FFMA.FTZ R227, R161, c[0x0][0x2d0], -R148.reuse ;  /* 0x0000b400a1e37a23 */ /* 0x100fe40000010894 */
[----:B------:R-:W-:Y:S01]  /*d680*/  LDSM.16.MT88.4 R160, [R166+0x5900] ;  /* 0x00590000a6a0783b */ /* 0x000fe20000004200 */
[--C-:B------:R-:W-:Y:S02]  /*d690*/  FFMA.FTZ R196, R143, c[0x0][0x2d0], -R148.reuse ;  /* 0x0000b4008fc47a23 */ /* 0x100fe40000010894 */
[----:B------:R-:W4:Y:S01]  /*d6a0*/  MUFU.EX2 R177, R177 ;  /* 0x000000b100b17308 */ /* 0x000f220000000800 */
        /* <DEDUP_REMOVED lines=8> */
[C---:B-1----:R-:W-:Y:S02]  /*d730*/  FMUL.FTZ R6, R0.reuse, R130 ;  /* 0x0000008200067220 */ /* 0x042fe40000410000 */
[C---:B------:R-:W-:Y:S02]  /*d740*/  FMUL.FTZ R7, R0.reuse, R131 ;  /* 0x0000008300077220 */ /* 0x040fe40000410000 */
[C---:B------:R-:W-:Y:S02]  /*d750*/  FMUL.FTZ R10, R0.reuse, R126 ;  /* 0x0000007e000a7220 */ /* 0x040fe40000410000 */
[----:B------:R-:W1:Y:S01]  /*d760*/  MUFU.EX2 R175, R175 ;  /* 0x000000af00af7308 */ /* 0x000e620000000800 */
[C---:B------:R-:W-:Y:S01]  /*d770*/  FMUL.FTZ R11, R0.reuse, R127 ;  /* 0x0000007f000b7220 */ /* 0x040fe20000410000 */
[----:B------:R-:W-:Y:S01]  /*d780*/  LDSM.16.MT88.4 R128, [R135+0x2900] ;  /* 0x002900008780783b */ /* 0x000fe20000004200 */
[C---:B------:R-:W-:Y:S01]  /*d790*/  FMUL.FTZ R18, R0.reuse, R118 ;  /* 0x0000007600127220 */ /* 0x040fe20000410000 */
[----:B----4-:R-:W-:Y:S01]  /*d7a0*/  F2FP.BF16.PACK_AB R137, R177, R179 ;  /* 0x000000b3b189723e */ /* 0x010fe200000010ff */
[C---:B------:R-:W-:Y:S02]  /*d7b0*/  FMUL.FTZ R19, R0.reuse, R119 ;  /* 0x0000007700137220 */ /* 0x040fe40000410000 */
[C---:B------:R-:W-:Y:S02]  /*d7c0*/  FMUL.FTZ R26, R0.reuse, R110 ;  /* 0x0000006e001a7220 */ /* 0x040fe40000410000 */
[C---:B------:R-:W-:Y:S01]  /*d7d0*/  FMUL.FTZ R27, R0.reuse, R111 ;  /* 0x0000006f001b7220 */ /* 0x040fe20000410000 */
[----:B------:R-:W-:Y:S01]  /*d7e0*/  LDSM.16.MT88.4 R116, [R135+0x900] ;  /* 0x000900008774783b */ /* 0x000fe20000004200 */
[C---:B------:R-:W-:Y:S01]  /*d7f0*/  FMUL.FTZ R34, R0.reuse, R102 ;  /* 0x0000006600227220 */ /* 0x040fe20000410000 */
[----:B------:R-:W-:Y:S01]  /*d800*/  MUFU.EX2 R178, R178 ;  /* 0x000000b200b27308 */ /* 0x000fe20000000800 */
[----:B------:R-:W-:Y:S02]  /*d810*/  FMUL.FTZ R35, R0, R103 ;  /* 0x0000006700237220 */ /* 0x000fe40000410000 */
[--C-:B------:R-:W-:Y:S02]  /*d820*/  FFMA.FTZ R134, R149, c[0x0][0x2d0], -R148.reuse ;  /* 0x0000b40095867a23 */ /* 0x100fe40000010894 */
[--C-:B------:R-:W-:Y:S01]  /*d830*/  FFMA.FTZ R243, R147, c[0x0][0x2d0], -R148.reuse ;  /* 0x0000b40093f37a23 */ /* 0x100fe20000010894 */
[----:B------:R-:W-:Y:S01]  /*d840*/  LDSM.16.MT88.4 R108, [R146+0x2100] ;  /* 0x00210000926c783b */ /* 0x000fe20000004200 */
[--C-:B------:R-:W-:Y:S02]  /*d850*/  FFMA.FTZ R242, R145, c[0x0][0x2d0], -R148.reuse ;  /* 0x0000b40091f27a23 */ /* 0x100fe40000010894 */
[----:B------:R-:W-:Y:S01]  /*d860*/  FFMA.FTZ R148, R133, c[0x0][0x2d0], -R148 ;  /* 0x0000b40085947a23 */ /* 0x000fe20000010894 */
[----:B------:R-:W4:Y:S01]  /*d870*/  MUFU.EX2 R181, R181 ;  /* 0x000000b500b57308 */ /* 0x000f220000000800 */
[C---:B------:R-:W-:Y:S01]  /*d880*/  FMUL.FTZ R36, R2.reuse, R36 ;  /* 0x0000002402247220 */ /* 0x040fe20000410000 */
[----:B-1----:R-:W-:Y:S01]  /*d890*/  F2FP.BF16.PACK_AB R139, R175, R172 ;  /* 0x000000acaf8b723e */ /* 0x002fe200000010ff */
[----:B------:R-:W-:Y:S01]  /*d8a0*/  FMUL.FTZ R37, R2, R37 ;  /* 0x0000002502257220 */ /* 0x000fe20000410000 */
[----:B------:R-:W-:Y:S01]  /*d8b0*/  LDSM.16.MT88.4 R100, [R144+0x2100] ;  /* 0x002100009064783b */ /* 0x000fe20000004200 */
[C---:B------:R-:W-:Y:S02]  /*d8c0*/  FMUL.FTZ R38, R0.reuse, R38 ;  /* 0x0000002600267220 */ /* 0x040fe40000410000 */
[----:B------:R-:W-:Y:S02]  /*d8d0*/  FMUL.FTZ R39, R0, R39 ;  /* 0x0000002700277220 */ /* 0x000fe40000410000 */
[C---:B--2---:R-:W-:Y:S01]  /*d8e0*/  HMMA.16816.F32.BF16 R4, R136.reuse, R12, R4 ;  /* 0x0000000c8804723c */ /* 0x044fe20000041804 */
[----:B------:R1:W-:Y:S02]  /*d8f0*/  MUFU.EX2 R133, R148 ;  /* 0x0000009400857308 */ /* 0x0003e40000000800 */
[----:B------:R-:W-:Y:S02]  /*d900*/  LDSM.16.MT88.4 R124, [R146+0x2900] ;  /* 0x00290000927c783b */ /* 0x000fe40000004200 */
[C---:B------:R-:W-:Y:S02]  /*d910*/  FMUL.FTZ R40, R2.reuse, R40 ;  /* 0x0000002802287220 */ /* 0x040fe40000410000 */
[C---:B------:R-:W-:Y:S01]  /*d920*/  FMUL.FTZ R12, R2.reuse, R120 ;  /* 0x00000078020c7220 */ /* 0x040fe20000410000 */
[C---:B------:R-:W-:Y:S03]  /*d930*/  HMMA.16816.F32.BF16 R8, R136.reuse, R14, R8 ;  /* 0x0000000e8808723c */ /* 0x040fe60000041808 */
[----:B------:R-:W-:Y:S01]  /*d940*/  LDSM.16.MT88.4 R156, [R164+0x3900] ;  /* 0x00390000a49c783b */ /* 0x000fe20000004200 */
[C---:B------:R-:W-:Y:S01]  /*d950*/  FMUL.FTZ R13, R2.reuse, R121 ;  /* 0x00000079020d7220 */ /* 0x040fe20000410000 */
[----:B------:R-:W-:Y:S01]  /*d960*/  MUFU.EX2 R180, R180 ;  /* 0x000000b400b47308 */ /* 0x000fe20000000800 */
[----:B------:R-:W-:Y:S02]  /*d970*/  FMUL.FTZ R41, R2, R41 ;  /* 0x0000002902297220 */ /* 0x000fe40000410000 */
[C---:B------:R-:W-:Y:S04]  /*d980*/  FMUL.FTZ R14, R0.reuse, R122 ;  /* 0x0000007a000e7220 */ /* 0x040fe80000410000 */
[C---:B------:R-:W-:Y:S02]  /*d990*/  FMUL.FTZ R15, R0.reuse, R123 ;  /* 0x0000007b000f7220 */ /* 0x040fe40000410000 */
[----:B------:R-:W2:Y:S01]  /*d9a0*/  LDSM.16.MT88.4 R120, [R164+0x100] ;  /* 0x00010000a478783b */ /* 0x000ea20000004200 */
[C---:B------:R-:W-:Y:S01]  /*d9b0*/  FMUL.FTZ R42, R0.reuse, R42 ;  /* 0x0000002a002a7220 */ /* 0x040fe20000410000 */
[----:B------:R-:W-:Y:S01]  /*d9c0*/  MUFU.EX2 R183, R183 ;  /* 0x000000b700b77308 */ /* 0x000fe20000000800 */
[----:B------:R-:W-:Y:S02]  /*d9d0*/  FMUL.FTZ R43, R0, R43 ;  /* 0x0000002b002b7220 */ /* 0x000fe40000410000 */
[C---:B---3--:R-:W-:Y:S03]  /*d9e0*/  HMMA.16816.F32.BF16 R12, R136.reuse, R20, R12 ;  /* 0x00000014880c723c */ /* 0x048fe6000004180c */
[----:B-1----:R-:W-:Y:S01]  /*d9f0*/  LDSM.16.MT88.4 R148, [R135+0x3900] ;  /* 0x003900008794783b */ /* 0x002fe20000004200 */
[C---:B------:R-:W-:Y:S02]  /*da00*/  FMUL.FTZ R44, R2.reuse, R44 ;  /* 0x0000002c022c7220 */ /* 0x040fe40000410000 */
[C---:B------:R-:W-:Y:S01]  /*da10*/  FMUL.FTZ R45, R2.reuse, R45 ;  /* 0x0000002d022d7220 */ /* 0x040fe20000410000 */
[----:B------:R-:W-:Y:S01]  /*da20*/  MUFU.EX2 R182, R182 ;  /* 0x000000b600b67308 */ /* 0x000fe20000000800 */
[C---:B------:R-:W-:Y:S04]  /*da30*/  HMMA.16816.F32.BF16 R16, R136.reuse, R22, R16 ;  /* 0x000000168810723c */ /* 0x040fe80000041810 */
[C---:B------:R-:W-:Y:S02]  /*da40*/  FMUL.FTZ R20, R2.reuse, R112 ;  /* 0x0000007002147220 */ /* 0x040fe40000410000 */
[----:B------:R-:W-:Y:S02]  /*da50*/  FMUL.FTZ R21, R2, R113 ;  /* 0x0000007102157220 */ /* 0x000fe40000410000 */
[C---:B------:R-:W-:Y:S01]  /*da60*/  FMUL.FTZ R22, R0.reuse, R114 ;  /* 0x0000007200167220 */ /* 0x040fe20000410000 */
[----:B------:R-:W1:Y:S03]  /*da70*/  MUFU.EX2 R227, R227 ;  /* 0x000000e300e37308 */ /* 0x000e660000000800 */
[C---:B------:R-:W-:Y:S02]  /*da80*/  FMUL.FTZ R23, R0.reuse, R115 ;  /* 0x0000007300177220 */ /* 0x040fe40000410000 */
[----:B------:R-:W-:Y:S01]  /*da90*/  LDSM.16.MT88.4 R112, [R146+0x900] ;  /* 0x000900009270783b */ /* 0x000fe20000004200 */
[C---:B------:R-:W-:Y:S02]  /*daa0*/  FMUL.FTZ R46, R0.reuse, R46 ;  /* 0x0000002e002e7220 */ /* 0x040fe40000410000 */
[----:B------:R-:W-:Y:S02]  /*dab0*/  FMUL.FTZ R47, R0, R47 ;  /* 0x0000002f002f7220 */ /* 0x000fe40000410000 */
[C---:B------:R-:W-:Y:S01]  /*dac0*/  HMMA.16816.F32.BF16 R20, R136.reuse, R28, R20 ;  /* 0x0000001c8814723c */ /* 0x040fe20000041814 */
[----:B------:R-:W-:Y:S02]  /*dad0*/  MUFU.EX2 R196, R196 ;  /* 0x000000c400c47308 */ /* 0x000fe40000000800 */
[C---:B------:R-:W-:Y:S02]  /*dae0*/  FMUL.FTZ R48, R2.reuse, R48 ;  /* 0x0000003002307220 */ /* 0x040fe40000410000 */
[C---:B------:R-:W-:Y:S02]  /*daf0*/  FMUL.FTZ R49, R2.reuse, R49 ;  /* 0x0000003102317220 */ /* 0x040fe40000410000 */
[C---:B------:R-:W-:Y:S01]  /*db00*/  FMUL.FTZ R28, R2.reuse, R104 ;  /* 0x00000068021c7220 */ /* 0x040fe20000410000 */
[C---:B------:R-:W-:Y:S03]  /*db10*/  HMMA.16816.F32.BF16 R24, R136.reuse, R30, R24 ;  /* 0x0000001e8818723c */ /* 0x040fe60000041818 */
[----:B------:R-:W3:Y:S01]  /*db20*/  MUFU.EX2 R229, R229 ;  /* 0x000000e500e57308 */ /* 0x000ee20000000800 */
[----:B------:R-:W-:Y:S02]  /*db30*/  FMUL.FTZ R29, R2, R105 ;  /* 0x00000069021d7220 */ /* 0x000fe40000410000 */
[C---:B------:R-:W-:Y:S02]  /*db40*/  FMUL.FTZ R50, R0.reuse, R50 ;  /* 0x0000003200327220 */ /* 0x040fe40000410000 */
[C---:B------:R-:W-:Y:S04]  /*db50*/  FMUL.FTZ R30, R0.reuse, R106 ;  /* 0x0000006a001e7220 */ /* 0x040fe80000410000 */
[C---:B------:R-:W-:Y:S01]  /*db60*/  FMUL.FTZ R31, R0.reuse, R107 ;  /* 0x0000006b001f7220 */ /* 0x040fe20000410000 */
[----:B------:R-:W-:Y:S01]  /*db70*/  MUFU.EX2 R230, R230 ;  /* 0x000000e600e67308 */ /* 0x000fe20000000800 */
[----:B------:R-:W5:Y:S01]  /*db80*/  LDSM.16.MT88.4 R104, [R135+0x2100] ;  /* 0x002100008768783b */ /* 0x000f620000004200 */
[----:B------:R-:W-:Y:S02]  /*db90*/  FMUL.FTZ R51, R0, R51 ;  /* 0x0000003300337220 */ /* 0x000fe40000410000 */
[C---:B------:R-:W-:Y:S02]  /*dba0*/  FMUL.FTZ R52, R2.reuse, R52 ;  /* 0x0000003402347220 */ /* 0x040fe40000410000 */
[C---:B--2---:R-:W-:Y:S03]  /*dbb0*/  HMMA.16816.F32.BF16 R28, R136.reuse, R120, R28 ;  /* 0x00000078881c723c */ /* 0x044fe6000004181c */
[----:B------:R-:W-:Y:S01]  /*dbc0*/  FMUL.FTZ R53, R2, R53 ;  /* 0x0000003502357220 */ /* 0x000fe20000410000 */
[----:B------:R-:W-:Y:S01]  /*dbd0*/  MUFU.EX2 R231, R231 ;  /* 0x000000e700e77308 */ /* 0x000fe20000000800 */
[C---:B------:R-:W-:Y:S02]  /*dbe0*/  FMUL.FTZ R54, R0.reuse, R54 ;  /* 0x0000003600367220 */ /* 0x040fe40000410000 */
[----:B------:R-:W-:Y:S01]  /*dbf0*/  FMUL.FTZ R55, R0, R55 ;  /* 0x0000003700377220 */ /* 0x000fe20000410000 */
[C---:B------:R-:W-:Y:S01]  /*dc00*/  HMMA.16816.F32.BF16 R32, R136.reuse, R122, R32 ;  /* 0x0000007a8820723c */ /* 0x040fe20000041820 */
[----:B------:R-:W-:Y:S03]  /*dc10*/  LDSM.16.MT88.4 R120, [R164+0x900] ;  /* 0x00090000a478783b */ /* 0x000fe60000004200 */
[C---:B------:R-:W-:Y:S02]  /*dc20*/  FMUL.FTZ R56, R2.reuse, R56 ;  /* 0x0000003802387220 */ /* 0x040fe40000410000 */
[----:B------:R-:W-:Y:S01]  /*dc30*/  FMUL.FTZ R57, R2, R57 ;  /* 0x0000003902397220 */ /* 0x000fe20000410000 */
[----:B------:R-:W-:Y:S01]  /*dc40*/  MUFU.EX2 R232, R232 ;  /* 0x000000e800e87308 */ /* 0x000fe20000000800 */
[C---:B------:R-:W-:Y:S04]  /*dc50*/  HMMA.16816.F32.BF16 R36, R136.reuse, R108, R36 ;  /* 0x0000006c8824723c */ /* 0x040fe80000041824 */
[C---:B------:R-:W-:Y:S02]  /*dc60*/  FMUL.FTZ R58, R0.reuse, R58 ;  /* 0x0000003a003a7220 */ /* 0x040fe40000410000 */
[----:B------:R-:W-:Y:S02]  /*dc70*/  FMUL.FTZ R59, R0, R59 ;  /* 0x0000003b003b7220 */ /* 0x000fe40000410000 */
[C---:B------:R-:W-:Y:S01]  /*dc80*/  HMMA.16816.F32.BF16 R40, R136.reuse, R110, R40 ;  /* 0x0000006e8828723c */ /* 0x040fe20000041828 */
[----:B------:R-:W2:Y:S01]  /*dc90*/  LDSM.16.MT88.4 R108, [R164+0x2100] ;  /* 0x00210000a46c783b */ /* 0x000ea20000004200 */
[----:B------:R-:W-:Y:S02]  /*dca0*/  MUFU.EX2 R233, R233 ;  /* 0x000000e900e97308 */ /* 0x000fe40000000800 */
[C---:B------:R-:W-:Y:S02]  /*dcb0*/  FMUL.FTZ R60, R2.reuse, R60 ;  /* 0x0000003c023c7220 */ /* 0x040fe40000410000 */
[----:B------:R-:W-:Y:S02]  /*dcc0*/  FMUL.FTZ R61, R2, R61 ;  /* 0x0000003d023d7220 */ /* 0x000fe40000410000 */
[C---:B------:R-:W-:Y:S01]  /*dcd0*/  FMUL.FTZ R62, R0.reuse, R62 ;  /* 0x0000003e003e7220 */ /* 0x040fe20000410000 */
[C---:B-----5:R-:W-:Y:S03]  /*dce0*/  HMMA.16816.F32.BF16 R44, R136.reuse, R104, R44 ;  /* 0x00000068882c723c */ /* 0x060fe6000004182c */
[----:B------:R-:W-:Y:S01]  /*dcf0*/  MUFU.EX2 R234, R234 ;  /* 0x000000ea00ea7308 */ /* 0x000fe20000000800 */
[----:B------:R-:W-:Y:S02]  /*dd00*/  FMUL.FTZ R63, R0, R63 ;  /* 0x0000003f003f7220 */ /* 0x000fe40000410000 */
[C---:B------:R-:W-:Y:S02]  /*dd10*/  FMUL.FTZ R64, R2.reuse, R64 ;  /* 0x0000004002407220 */ /* 0x040fe40000410000 */
[----:B------:R-:W-:Y:S01]  /*dd20*/  FMUL.FTZ R65, R2, R65 ;  /* 0x0000004102417220 */ /* 0x000fe20000410000 */
[C---:B------:R-:W-:Y:S01]  /*dd30*/  HMMA.16816.F32.BF16 R48, R136.reuse, R106, R48 ;  /* 0x0000006a8830723c */ /* 0x040fe20000041830 */
[----:B------:R-:W5:Y:S03]  /*dd40*/  LDSM.16.MT88.4 R104, [R146+0x4100] ;  /* 0x004100009268783b */ /* 0x000f660000004200 */
[----:B------:R-:W-:Y:S01]  /*dd50*/  MUFU.EX2 R235, R235 ;  /* 0x000000eb00eb7308 */ /* 0x000fe20000000800 */
[C---:B------:R-:W-:Y:S02]  /*dd60*/  FMUL.FTZ R66, R0.reuse, R66 ;  /* 0x0000004200427220 */ /* 0x040fe40000410000 */
[----:B------:R-:W-:Y:S01]  /*dd70*/  FMUL.FTZ R67, R0, R67 ;  /* 0x0000004300437220 */ /* 0x000fe20000410000 */
[C---:B------:R-:W-:Y:S04]  /*dd80*/  HMMA.16816.F32.BF16 R52, R136.reuse, R100, R52 ;  /* 0x000000648834723c */ /* 0x040fe80000041834 */
[C---:B------:R-:W-:Y:S02]  /*dd90*/  FMUL.FTZ R68, R2.reuse, R68 ;  /* 0x0000004402447220 */ /* 0x040fe40000410000 */
[----:B------:R-:W-:Y:S01]  /*dda0*/  MUFU.EX2 R236, R236 ;  /* 0x000000ec00ec7308 */ /* 0x000fe20000000800 */
[----:B------:R-:W-:Y:S01]  /*ddb0*/  FMUL.FTZ R69, R2, R69 ;  /* 0x0000004502457220 */ /* 0x000fe20000410000 */
[C---:B------:R-:W-:Y:S01]  /*ddc0*/  HMMA.16816.F32.BF16 R56, R136.reuse, R102, R56 ;  /* 0x000000668838723c */ /* 0x040fe20000041838 */
[----:B------:R-:W1:Y:S03]  /*ddd0*/  LDSM.16.MT88.4 R100, [R135+0x4100] ;  /* 0x004100008764783b */ /* 0x000e660000004200 */
[C---:B------:R-:W-:Y:S02]  /*dde0*/  FMUL.FTZ R70, R0.reuse, R70 ;  /* 0x0000004600467220 */ /* 0x040fe40000410000 */
[----:B------:R-:W-:Y:S02]  /*ddf0*/  FMUL.FTZ R71, R0, R71 ;  /* 0x0000004700477220 */ /* 0x000fe40000410000 */
[----:B------:R-:W-:Y:S01]  /*de00*/  MUFU.EX2 R237, R237 ;  /* 0x000000ed00ed7308 */ /* 0x000fe20000000800 */
[C---:B--2---:R-:W-:Y:S03]  /*de10*/  HMMA.16816.F32.BF16 R60, R136.reuse, R108, R60 ;  /* 0x0000006c883c723c */ /* 0x044fe6000004183c */
[C---:B------:R-:W-:Y:S02]  /*de20*/  FMUL.FTZ R72, R2.reuse, R72 ;  /* 0x0000004802487220 */ /* 0x040fe40000410000 */
[----:B------:R-:W-:Y:S03]  /*de30*/  FMUL.FTZ R73, R2, R73 ;  /* 0x0000004902497220 */ /* 0x000fe60000410000 */
[C---:B------:R-:W-:Y:S01]  /*de40*/  HMMA.16816.F32.BF16 R64, R136.reuse, R110, R64 ;  /* 0x0000006e8840723c */ /* 0x040fe20000041840 */
[----:B------:R-:W2:Y:S01]  /*de50*/  LDSM.16.MT88.4 R108, [R144+0x4100] ;  /* 0x00410000906c783b */ /* 0x000ea20000004200 */
[----:B------:R-:W-:Y:S02]  /*de60*/  MUFU.EX2 R238, R238 ;  /* 0x000000ee00ee7308 */ /* 0x000fe40000000800 */
[C---:B------:R-:W-:Y:S02]  /*de70*/  FMUL.FTZ R74, R0.reuse, R74 ;  /* 0x0000004a004a7220 */ /* 0x040fe40000410000 */
[----:B------:R-:W-:Y:S02]  /*de80*/  FMUL.FTZ R75, R0, R75 ;  /* 0x0000004b004b7220 */ /* 0x000fe40000410000 */
[C---:B------:R-:W-:Y:S01]  /*de90*/  FMUL.FTZ R84, R2.reuse, R84 ;  /* 0x0000005402547220 */ /* 0x040fe20000410000 */
[C---:B-----5:R-:W-:Y:S03]  /*dea0*/  HMMA.16816.F32.BF16 R68, R136.reuse, R104, R68 ;  /* 0x000000688844723c */ /* 0x060fe60000041844 */
[----:B------:R-:W-:Y:S01]  /*deb0*/  FMUL.FTZ R85, R2, R85 ;  /* 0x0000005502557220 */ /* 0x000fe20000410000 */
[----:B------:R-:W5:Y:S01]  /*dec0*/  MUFU.EX2 R239, R239 ;  /* 0x000000ef00ef7308 */ /* 0x000f620000000800 */
[C---:B------:R-:W-:Y:S02]  /*ded0*/  FMUL.FTZ R86, R0.reuse, R86 ;  /* 0x0000005600567220 */ /* 0x040fe40000410000 */
[C---:B------:R-:W-:Y:S01]  /*dee0*/  FMUL.FTZ R87, R0.reuse, R87 ;  /* 0x0000005700577220 */ /* 0x040fe20000410000 */
[C---:B------:R-:W-:Y:S01]  /*def0*/  HMMA.16816.F32.BF16 R72, R136.reuse, R106, R72 ;  /* 0x0000006a8848723c */ /* 0x040fe20000041848 */
[----:B------:R-:W2:Y:S03]  /*df00*/  LDSM.16.MT88.4 R104, [R164+0x4100] ;  /* 0x00410000a468783b */ /* 0x000ea60000004200 */
[----:B------:R-:W-:Y:S02]  /*df10*/  FMUL.FTZ R78, R0, R78 ;  /* 0x0000004e004e7220 */ /* 0x000fe40000410000 */
[----:B------:R-:W-:Y:S01]  /*df20*/  FMUL.FTZ R76, R2, R76 ;  /* 0x0000004c024c7220 */ /* 0x000fe20000410000 */
[----:B------:R-:W2:Y:S01]  /*df30*/  MUFU.EX2 R240, R240 ;  /* 0x000000f000f07308 */ /* 0x000ea20000000800 */
[----:B------:R-:W-:Y:S04]  /*df40*/  FMUL.FTZ R79, R0, R79 ;  /* 0x0000004f004f7220 */ /* 0x000fe80000410000 */
[C---:B------:R-:W-:Y:S02]  /*df50*/  FMUL.FTZ R77, R2.reuse, R77 ;  /* 0x0000004d024d7220 */ /* 0x040fe40000410000 */
[C---:B------:R-:W-:Y:S02]  /*df60*/  FMUL.FTZ R88, R2.reuse, R88 ;  /* 0x0000005802587220 */ /* 0x040fe40000410000 */
[----:B------:R-:W-:Y:S01]  /*df70*/  FMUL.FTZ R89, R2, R89 ;  /* 0x0000005902597220 */ /* 0x000fe20000410000 */
[----:B------:R-:W-:Y:S01]  /*df80*/  MUFU.EX2 R134, R134 ;  /* 0x0000008600867308 */ /* 0x000fe20000000800 */
[C---:B------:R-:W-:Y:S01]  /*df90*/  FMUL.FTZ R90, R0.reuse, R90 ;  /* 0x0000005a005a7220 */ /* 0x040fe20000410000 */
[C---:B-1----:R-:W-:Y:S03]  /*dfa0*/  HMMA.16816.F32.BF16 R76, R136.reuse, R100, R76 ;  /* 0x00000064884c723c */ /* 0x042fe6000004184c */
[----:B------:R-:W-:Y:S02]  /*dfb0*/  FMUL.FTZ R82, R0, R82 ;  /* 0x0000005200527220 */ /* 0x000fe40000410000 */
[----:B------:R-:W-:Y:S02]  /*dfc0*/  FMUL.FTZ R80, R2, R80 ;  /* 0x0000005002507220 */ /* 0x000fe40000410000 */
[----:B------:R-:W-:Y:S01]  /*dfd0*/  FMUL.FTZ R83, R0, R83 ;  /* 0x0000005300537220 */ /* 0x000fe20000410000 */
[----:B----4-:R-:W-:Y:S01]  /*dfe0*/  F2FP.BF16.PACK_AB R100, R181, R178 ;  /* 0x000000b2b564723e */ /* 0x010fe200000010ff */
[----:B------:R-:W-:Y:S01]  /*dff0*/  FMUL.FTZ R81, R2, R81 ;  /* 0x0000005102517220 */ /* 0x000fe20000410000 */
[----:B------:R-:W1:Y:S02]  /*e000*/  MUFU.EX2 R243, R243 ;  /* 0x000000f300f37308 */ /* 0x000e640000000800 */
[----:B------:R-:W-:Y:S01]  /*e010*/  FMUL.FTZ R91, R0, R91 ;  /* 0x0000005b005b7220 */ /* 0x000fe20000410000 */
[----:B------:R-:W-:Y:S01]  /*e020*/  F2FP.BF16.PACK_AB R101, R227, R182 ;  /* 0x000000b6e365723e */ /* 0x000fe200000010ff */
[C---:B------:R-:W-:Y:S02]  /*e030*/  FMUL.FTZ R92, R2.reuse, R92 ;  /* 0x0000005c025c7220 */ /* 0x040fe40000410000 */
[C---:B------:R-:W-:Y:S03]  /*e040*/  HMMA.16816.F32.BF16 R80, R136.reuse, R102, R80 ;  /* 0x000000668850723c */ /* 0x040fe60000041850 */
[----:B------:R-:W-:Y:S01]  /*e050*/  FMUL.FTZ R93, R2, R93 ;  /* 0x0000005d025d7220 */ /* 0x000fe20000410000 */
[----:B------:R-:W4:Y:S01]  /*e060*/  MUFU.EX2 R242, R242 ;  /* 0x000000f200f27308 */ /* 0x000f220000000800 */
[C---:B------:R-:W-:Y:S02]  /*e070*/  FMUL.FTZ R94, R0.reuse, R94 ;  /* 0x0000005e005e7220 */ /* 0x040fe40000410000 */
[----:B------:R-:W-:Y:S01]  /*e080*/  FMUL.FTZ R95, R0, R95 ;  /* 0x0000005f005f7220 */ /* 0x000fe20000410000 */
[C---:B--2---:R-:W-:Y:S04]  /*e090*/  HMMA.16816.F32.BF16 R84, R136.reuse, R108, R84 ;  /* 0x0000006c8854723c */ /* 0x044fe80000041854 */
[C---:B------:R-:W-:Y:S01]  /*e0a0*/  FMUL.FTZ R96, R2.reuse, R96 ;  /* 0x0000006002607220 */ /* 0x040fe20000410000 */
[----:B------:R-:W-:Y:S01]  /*e0b0*/  F2FP.BF16.PACK_AB R102, R183, R180 ;  /* 0x000000b4b766723e */ /* 0x000fe200000010ff */
[----:B------:R-:W-:Y:S01]  /*e0c0*/  FMUL.FTZ R97, R2, R97 ;  /* 0x0000006102617220 */ /* 0x000fe20000410000 */
[----:B---3--:R-:W-:Y:S01]  /*e0d0*/  F2FP.BF16.PACK_AB R103, R229, R196 ;  /* 0x000000c4e567723e */ /* 0x008fe200000010ff */
[C---:B------:R-:W-:Y:S01]  /*e0e0*/  HMMA.16816.F32.BF16 R88, R136.reuse, R110, R88 ;  /* 0x0000006e8858723c */ /* 0x040fe20000041858 */
[----:B------:R-:W2:Y:S03]  /*e0f0*/  LDSM.16.MT88.4 R108, [R144+0x900] ;  /* 0x00090000906c783b */ /* 0x000ea60000004200 */
[C---:B------:R-:W-:Y:S02]  /*e100*/  FMUL.FTZ R98, R0.reuse, R98 ;  /* 0x0000006200627220 */ /* 0x040fe40000410000 */
[C---:B------:R-:W-:Y:S02]  /*e110*/  FMUL.FTZ R99, R0.reuse, R99 ;  /* 0x0000006300637220 */ /* 0x040fe40000410000 */
[C---:B------:R-:W-:Y:S04]  /*e120*/  HMMA.16816.F32.BF16 R92, R136.reuse, R104, R92 ;  /* 0x00000068885c723c */ /* 0x040fe8000004185c */
[----:B------:R-:W-:Y:S02]  /*e130*/  FFMA.FTZ R179, R0, R222, R179 ;  /* 0x000000de00b37223 */ /* 0x000fe400000100b3 */
[----:B------:R-:W-:Y:S02]  /*e140*/  @P2 IMAD R0, R221, 0x3000, R208 ;  /* 0x00003000dd002824 */ /* 0x000fe400078e02d0 */
[----:B------:R-:W-:Y:S01]  /*e150*/  HMMA.16816.F32.BF16 R96, R136, R106, R96 ;  /* 0x0000006a8860723c */ /* 0x000fe20000041860 */
[----:B------:R-:W3:Y:S03]  /*e160*/  LDSM.16.MT88.4 R104, [R164+0x2900] ;  /* 0x00290000a468783b */ /* 0x000ee60000004200 */
[----:B------:R-:W-:Y:S01]  /*e170*/  FFMA.FTZ R176, R2, R223, R176 ;  /* 0x000000df02b07223 */ /* 0x000fe200000100b0 */
[----:B------:R-:W-:Y:S01]  /*e180*/  MOV R2, R132 ;  /* 0x0000008400027202 */ /* 0x000fe20000000f00 */
[----:B------:R-:W-:Y:S01]  /*e190*/  FADD.FTZ R179, R177, R179 ;  /* 0x000000b3b1b37221 */ /* 0x000fe20000010000 */
[----:B-----5:R-:W-:Y:S01]  /*e1a0*/  F2FP.BF16.PACK_AB R136, R239, R238 ;  /* 0x000000eeef88723e */ /* 0x020fe200000010ff */
[C---:B------:R-:W-:Y:S05]  /*e1b0*/  HMMA.16816.F32.BF16 R4, R100.reuse, R112, R4 ;  /* 0x000000706404723c */ /* 0x040fea0000041804 */
[----:B------:R-:W-:Y:S01]  /*e1c0*/  F2FP.BF16.PACK_AB R138, R241, R240 ;  /* 0x000000f0f18a723e */ /* 0x000fe200000010ff */
[----:B------:R-:W-:Y:S01]  /*e1d0*/  FADD.FTZ R173, R173, R176 ;  /* 0x000000b0adad7221 */ /* 0x000fe20000010000 */
[----:B-1----:R-:W-:Y:S01]  /*e1e0*/  F2FP.BF16.PACK_AB R137, R243, R134 ;  /* 0x00000086f389723e */ /* 0x002fe200000010ff */
[C---:B------:R-:W-:Y:S01]  /*e1f0*/  HMMA.16816.F32.BF16 R8, R100.reuse, R114, R8 ;  /* 0x000000726408723c */ /* 0x040fe20000041808 */
[----:B------:R-:W-:Y:S03]  /*e200*/  LDSM.16.MT88.4 R112, [R135+0x4900] ;  /* 0x004900008770783b */ /* 0x000fe60000004200 */
[----:B----4-:R-:W-:Y:S01]  /*e210*/  F2FP.BF16.PACK_AB R139, R133, R242 ;  /* 0x000000f2858b723e */ /* 0x010fe200000010ff */
[----:B------:R-:W-:Y:S02]  /*e220*/  FADD.FTZ R174, R174, R173 ;  /* 0x000000adaeae7221 */ /* 0x000fe40000010000 */
[----:B------:R-:W-:Y:S01]  /*e230*/  FADD.FTZ R172, R172, R179 ;  /* 0x000000b3acac7221 */ /* 0x000fe20000010000 */
[C---:B------:R-:W-:Y:S04]  /*e240*/  HMMA.16816.F32.BF16 R12, R100.reuse, R116, R12 ;  /* 0x00000074640c723c */ /* 0x040fe8000004180c */
[----:B------:R-:W-:Y:S02]  /*e250*/  FADD.FTZ R167, R167, R174 ;  /* 0x000000aea7a77221 */ /* 0x000fe40000010000 */
[----:B------:R-:W-:Y:S02]  /*e260*/  FADD.FTZ R175, R175, R172 ;  /* 0x000000acafaf7221 */ /* 0x000fe40000010000 */
[C---:B------:R-:W-:Y:S01]  /*e270*/  HMMA.16816.F32.BF16 R16, R100.reuse, R118, R16 ;  /* 0x000000766410723c */ /* 0x040fe20000041810 */
[----:B------:R-:W-:Y:S03]  /*e280*/  LDSM.16.MT88.4 R116, [R144+0x4900] ;  /* 0x004900009074783b */ /* 0x000fe60000004200 */
[----:B------:R-:W-:Y:S02]  /*e290*/  FADD.FTZ R178, R178, R167 ;  /* 0x000000a7b2b27221 */ /* 0x000fe40000010000 */
[----:B------:R-:W-:Y:S02]  /*e2a0*/  FADD.FTZ R182, R182, R175 ;  /* 0x000000afb6b67221 */ /* 0x000fe40000010000 */
[C---:B--2---:R-:W-:Y:S04]  /*e2b0*/  HMMA.16816.F32.BF16 R20, R100.reuse, R108, R20 ;  /* 0x0000006c6414723c */ /* 0x044fe80000041814 */
[----:B------:R-:W-:Y:S02]  /*e2c0*/  FADD.FTZ R181, R181, R178 ;  /* 0x000000b2b5b57221 */ /* 0x000fe40000010000 */
[----:B------:R-:W-:Y:S02]  /*e2d0*/  FADD.FTZ R227, R227, R182 ;  /* 0x000000b6e3e37221 */ /* 0x000fe40000010000 */
[C---:B------:R-:W-:Y:S01]  /*e2e0*/  HMMA.16816.F32.BF16 R24, R100.reuse, R110, R24 ;  /* 0x0000006e6418723c */ /* 0x040fe20000041818 */
[----:B------:R-:W1:Y:S03]  /*e2f0*/  LDSM.16.MT88.4 R108, [R146+0x4900] ;  /* 0x00490000926c783b */ /* 0x000e660000004200 */
[----:B------:R-:W-:Y:S02]  /*e300*/  FADD.FTZ R180, R180, R181 ;  /* 0x000000b5b4b47221 */ /* 0x000fe40000010000 */
[----:B------:R-:W-:Y:S02]  /*e310*/  FADD.FTZ R196, R196, R227 ;  /* 0x000000e3c4c47221 */ /* 0x000fe40000010000 */
[C---:B------:R-:W-:Y:S01]  /*e320*/  HMMA.16816.F32.BF16 R28, R100.reuse, R120, R28 ;  /* 0x00000078641c723c */ /* 0x040fe2000004181c */
[----:B------:R-:W-:Y:S03]  /*e330*/  LDSM.16.MT88.4 R144, [R166+0x3900] ;  /* 0x00390000a690783b */ /* 0x000fe60000004200 */
[----:B------:R-:W-:Y:S02]  /*e340*/  FADD.FTZ R183, R183, R180 ;  /* 0x000000b4b7b77221 */ /* 0x000fe40000010000 */
[----:B------:R-:W-:Y:S02]  /*e350*/  FADD.FTZ R229, R229, R196 ;  /* 0x000000c4e5e57221 */ /* 0x000fe40000010000 */
        /* <DEDUP_REMOVED lines=9> */
[----:B------:R-:W-:Y:S07]  /*e3f0*/  LDSM.16.MT88.4 R140, [R164+0x1900] ;  /* 0x00190000a48c783b */ /* 0x000fee0000004200 */
[C---:B---3--:R-:W-:Y:S08]  /*e400*/  HMMA.16816.F32.BF16 R60, R100.reuse, R104, R60 ;  /* 0x00000068643c723c */ /* 0x048ff0000004183c */
        /* <DEDUP_REMOVED lines=28> */
[----:B------:R-:W1:Y:S03]  /*e5d0*/  LDSM.16.MT88.4 R108, [R165+0x3100] ;  /* 0x00310000a56c783b */ /* 0x000e660000004200 */
[----:B------:R-:W-:Y:S02]  /*e5e0*/  FADD.FTZ R238, R238, R233 ;  /* 0x000000e9eeee7221 */ /* 0x000fe40000010000 */
[----:B------:R-:W-:Y:S02]  /*e5f0*/  FADD.FTZ R134, R134, R237 ;  /* 0x000000ed86867221 */ /* 0x000fe40000010000 */
[C---:B---3--:R-:W-:Y:S04]  /*e600*/  HMMA.16816.F32.BF16 R12, R100.reuse, R112, R12 ;  /* 0x00000070640c723c */ /* 0x048fe8000004180c */
[----:B------:R-:W-:Y:S02]  /*e610*/  FADD.FTZ R239, R239, R238 ;  /* 0x000000eeefef7221 */ /* 0x000fe40000010000 */
[----:B------:R-:W-:Y:S02]  /*e620*/  FADD.FTZ R243, R243, R134 ;  /* 0x00000086f3f37221 */ /* 0x000fe40000010000 */
[C---:B------:R-:W-:Y:S01]  /*e630*/  HMMA.16816.F32.BF16 R16, R100.reuse, R114, R16 ;  /* 0x000000726410723c */ /* 0x040fe20000041810 */
[----:B------:R-:W3:Y:S03]  /*e640*/  LDSM.16.MT88.4 R112, [R164+0x3100] ;  /* 0x00310000a470783b */ /* 0x000ee60000004200 */
[----:B------:R-:W-:Y:S02]  /*e650*/  FADD.FTZ R240, R240, R239 ;  /* 0x000000eff0f07221 */ /* 0x000fe40000010000 */
[----:B------:R-:W-:Y:S02]  /*e660*/  FADD.FTZ R222, R242, R243 ;  /* 0x000000f3f2de7221 */ /* 0x000fe40000010000 */
[C---:B----4-:R-:W-:Y:S04]  /*e670*/  HMMA.16816.F32.BF16 R20, R100.reuse, R116, R20 ;  /* 0x000000746414723c */ /* 0x050fe80000041814 */
[----:B------:R-:W-:Y:S02]  /*e680*/  FADD.FTZ R223, R241, R240 ;  /* 0x000000f0f1df7221 */ /* 0x000fe40000010000 */
[----:B------:R-:W-:Y:S02]  /*e690*/  FADD.FTZ R222, R133, R222 ;  /* 0x000000de85de7221 */ /* 0x000fe40000010000 */
[C---:B------:R-:W-:Y:S01]  /*e6a0*/  HMMA.16816.F32.BF16 R24, R100.reuse, R118, R24 ;  /* 0x000000766418723c */ /* 0x040fe20000041818 */
[----:B------:R-:W4:Y:S07]  /*e6b0*/  LDSM.16.MT88.4 R116, [R166+0x5100] ;  /* 0x00510000a674783b */ /* 0x000f2e0000004200 */
[C---:B------:R-:W-:Y:S08]  /*e6c0*/  HMMA.16816.F32.BF16 R28, R100.reuse, R120, R28 ;  /* 0x00000078641c723c */ /* 0x040ff0000004181c */
[C---:B------:R-:W-:Y:S08]  /*e6d0*/  HMMA.16816.F32.BF16 R32, R100.reuse, R122, R32 ;  /* 0x0000007a6420723c */ /* 0x040ff00000041820 */
[C---:B--2---:R-:W-:Y:S08]  /*e6e0*/  HMMA.16816.F32.BF16 R36, R100.reuse, R104, R36 ;  /* 0x000000686424723c */ /* 0x044ff00000041824 */
[C---:B------:R-:W-:Y:S01]  /*e6f0*/  HMMA.16816.F32.BF16 R40, R100.reuse, R106, R40 ;  /* 0x0000006a6428723c */ /* 0x040fe20000041828 */
[----:B------:R-:W2:Y:S07]  /*e700*/  LDSM.16.MT88.4 R104, [R135+0x5100] ;  /* 0x005100008768783b */ /* 0x000eae0000004200 */
[C---:B------:R-:W-:Y:S08]  /*e710*/  HMMA.16816.F32.BF16 R44, R100.reuse, R124, R44 ;  /* 0x0000007c642c723c */ /* 0x040ff0000004182c */
[C---:B------:R-:W-:Y:S01]  /*e720*/  HMMA.16816.F32.BF16 R48, R100.reuse, R126, R48 ;  /* 0x0000007e6430723c */ /* 0x040fe20000041830 */
[----:B------:R-:W-:Y:S07]  /*e730*/  LDSM.16.MT88.4 R124, [R166+0x1900] ;  /* 0x00190000a67c783b */ /* 0x000fee0000004200 */
[C---:B-1----:R-:W-:Y:S08]  /*e740*/  HMMA.16816.F32.BF16 R52, R100.reuse, R108, R52 ;  /* 0x0000006c6434723c */ /* 0x042ff00000041834 */
[C---:B------:R-:W-:Y:S01]  /*e750*/  HMMA.16816.F32.BF16 R56, R100.reuse, R110, R56 ;  /* 0x0000006e6438723c */ /* 0x040fe20000041838 */
[----:B------:R-:W1:Y:S07]  /*e760*/  LDSM.16.MT88.4 R108, [R165+0x5100] ;  /* 0x00510000a56c783b */ /* 0x000e6e0000004200 */
[C---:B---3--:R-:W-:Y:S08]  /*e770*/  HMMA.16816.F32.BF16 R60, R100.reuse, R112, R60 ;  /* 0x00000070643c723c */ /* 0x048ff0000004183c */
[C---:B------:R-:W-:Y:S01]  /*e780*/  HMMA.16816.F32.BF16 R64, R100.reuse, R114, R64 ;  /* 0x000000726440723c */ /* 0x040fe20000041840 */
[----:B------:R-:W3:Y:S07]  /*e790*/  LDSM.16.MT88.4 R112, [R164+0x5100] ;  /* 0x00510000a470783b */ /* 0x000eee0000004200 */
[C---:B----4-:R-:W-:Y:S08]  /*e7a0*/  HMMA.16816.F32.BF16 R68, R100.reuse, R116, R68 ;  /* 0x000000746444723c */ /* 0x050ff00000041844 */
[C---:B------:R-:W-:Y:S01]  /*e7b0*/  HMMA.16816.F32.BF16 R72, R100.reuse, R118, R72 ;  /* 0x000000766448723c */ /* 0x040fe20000041848 */
[----:B------:R-:W4:Y:S07]  /*e7c0*/  LDSM.16.MT88.4 R116, [R135+0x1900] ;  /* 0x001900008774783b */ /* 0x000f2e0000004200 */
[C---:B--2---:R-:W-:Y:S08]  /*e7d0*/  HMMA.16816.F32.BF16 R76, R100.reuse, R104, R76 ;  /* 0x00000068644c723c */ /* 0x044ff0000004184c */
[C---:B------:R-:W-:Y:S01]  /*e7e0*/  HMMA.16816.F32.BF16 R80, R100.reuse, R106, R80 ;  /* 0x0000006a6450723c */ /* 0x040fe20000041850 */
[----:B------:R-:W2:Y:S07]  /*e7f0*/  LDSM.16.MT88.4 R104, [R165+0x1900] ;  /* 0x00190000a568783b */ /* 0x000eae0000004200 */
        /* <DEDUP_REMOVED lines=8> */
[C---:B----4-:R-:W-:Y:S01]  /*e880*/  HMMA.16816.F32.BF16 R120, R136.reuse, R116, R12 ;  /* 0x000000748878723c */ /* 0x050fe2000004180c */
[----:B------:R-:W4:Y:S07]  /*e890*/  LDSM.16.MT88.4 R12, [R164+0x5900] ;  /* 0x00590000a40c783b */ /* 0x000f2e0000004200 */
        /* <DEDUP_REMOVED lines=16> */
[----:B------:R-:W-:Y:S01]  /*e9a0*/  @P2 SHF.L.U32 R5, R0, 0x1, RZ ;  /* 0x0000000100052819 */ /* 0x000fe200000006ff */
[C---:B------:R-:W-:Y:S04]  /*e9b0*/  HMMA.16816.F32.BF16 R80, R136.reuse, R6, R80 ;  /* 0x000000068850723c */ /* 0x040fe80000041850 */
[----:B------:R-:W-:Y:S01]  /*e9c0*/  @!PT LDS RZ, [RZ] ;  /* 0x00000000fffff984 */ /* 0x000fe20000000800 */
[----:B------:R-:W-:Y:S01]  /*e9d0*/  @!PT LDS RZ, [RZ] ;  /* 0x00000000fffff984 */ /* 0x000fe20000000800 */
[----:B------:R-:W-:Y:S01]  /*e9e0*/  @!PT LDS RZ, [RZ] ;  /* 0x00000000fffff984 */ /* 0x000fe20000000800 */
[----:B------:R1:W-:Y:S01]  /*e9f0*/  @P2 LDGSTS.E.BYPASS.LTC128B.128 [R5+0xc100], [R170.64], !P4 ;  /* 0x0c100000aa052fae */ /* 0x0003e2000e101d46 */
[----:B------:R-:W-:Y:S03]  /*ea00*/  MOV R0, R3 ;  /* 0x0000000300007202 */ /* 0x000fe60000000f00 */
[C---:B---3--:R-:W-:Y:S04]  /*ea10*/  HMMA.16816.F32.BF16 R84, R136.reuse, R8, R84 ;  /* 0x000000088854723c */ /* 0x048fe80000041854 */
[----:B------:R1:W-:Y:S04]  /*ea20*/  @P2 LDGSTS.E.BYPASS.LTC128B.128 [R5+0xe100], [R170.64+0x80], !P6 ;  /* 0x0e100080aa052fae */ /* 0x0003e8000f101d46 */
[C---:B------:R-:W-:Y:S04]  /*ea30*/  HMMA.16816.F32.BF16 R88, R136.reuse, R10, R88 ;  /* 0x0000000a8858723c */ /* 0x040fe80000041858 */
[----:B------:R1:W-:Y:S04]  /*ea40*/  @P2 LDGSTS.E.BYPASS.LTC128B.128 [R5+0x10100], [R170.64+0x100], !P5 ;  /* 0x10100100aa052fae */ /* 0x0003e8000e901d46 */
[C---:B----4-:R-:W-:Y:S04]  /*ea50*/  HMMA.16816.F32.BF16 R92, R136.reuse, R12, R92 ;  /* 0x0000000c885c723c */ /* 0x050fe8000004185c */
[----:B------:R1:W-:Y:S04]  /*ea60*/  @P2 LDGSTS.E.BYPASS.LTC128B.128 [R5+0xd100], [R168.64], !P4 ;  /* 0x0d100000a8052fae */ /* 0x0003e8000e101d46 */
[----:B------:R-:W-:Y:S04]  /*ea70*/  HMMA.16816.F32.BF16 R96, R136, R14, R96 ;  /* 0x0000000e8860723c */ /* 0x000fe80000041860 */
[----:B------:R1:W-:Y:S08]  /*ea80*/  @P2 LDGSTS.E.BYPASS.LTC128B.128 [R5+0xf100], [R168.64+0x80], !P6 ;  /* 0x0f100080a8052fae */ /* 0x0003f0000f101d46 */
[----:B------:R1:W-:Y:S08]  /*ea90*/  @P2 LDGSTS.E.BYPASS.LTC128B.128 [R5+0x11100], [R168.64+0x100], !P5 ;  /* 0x11100100a8052fae */ /* 0x0003f0000e901d46 */
[----:B------:R-:W0:Y:S01]  /*eaa0*/  LDGDEPBAR ;  /* 0x00000000000079af */ /* 0x000e220000000000 */
[----:B------:R-:W-:-:S05]  /*eab0*/  @P0 BRA `(.L_x_1012) ;  /* 0xffffc94000000947 */ /* 0x000fca000383ffff */
[----:B------:R-:W2:Y:S01]  /*eac0*/  LDL R162, [R1+0x4] ;  /* 0x0000040001a27983 */ /* 0x000ea20000100800 */
[----:B------:R-:W-:-:S02]  /*ead0*/  MOV R0, R3 ;  /* 0x0000000300007202 */ /* 0x000fc40000000f00 */
[----:B------:R-:W-:Y:S02]  /*eae0*/  MOV R2, R132 ;  /* 0x0000008400027202 */ /* 0x000fe40000000f00 */
[----:B--2---:R-:W-:Y:S02]  /*eaf0*/  SHF.L.U32 R162, R162, 0x7, RZ ;  /* 0x00000007a2a27819 */ /* 0x004fe400000006ff */
.L_x_1003:
[----:B------:R-:W2:Y:S04]  /*eb00*/  LDL R4, [R1+0x64] ;  /* 0x0000640001047983 */ /* 0x000ea80000100800 */
[----:B------:R-:W3:Y:S01]  /*eb10*/  LDL R3, [R1+0x58] ;  /* 0x0000580001037983 */ /* 0x000ee20000100800 */
[----:B------:R-:W-:Y:S01]  /*eb20*/  IMAD.MOV.U32 R225, RZ, RZ, c[0x0][0x2c4] ;  /* 0x0000b100ffe17624 */ /* 0x000fe200078e00ff */
[----:B-1----:R-:W-:Y:S01]  /*eb30*/  IADD3 R5, R162, 0x7f, RZ ;  /* 0x0000007fa2057810 */ /* 0x002fe20007ffe0ff */
[----:B------:R-:W-:Y:S01]  /*eb40*/  IMAD.MOV.U32 R224, RZ, RZ, c[0x0][0x32c] ;  /* 0x0000cb00ffe07624 */ /* 0x000fe200078e00ff */
[----:B------:R-:W-:-:S02]  /*eb50*/  LOP3.LUT R226, R226, 0xfffffffd, RZ, 0xc0, !PT ;  /* 0xfffffffde2e27812 */ /* 0x000fc400078ec0ff */
[----:B------:R-:W-:-:S13]  /*eb60*/  ISETP.NE.AND P0, PT, R225, 0x1, PT ;  /* 0x00000001e100780c */ /* 0x000fda0003f05270 */
[----:B------:R-:W-:Y:S01]  /*eb70*/  @P0 IMAD.HI.U32 R6, R5, c[0x0][0x2c8], RZ ;  /* 0x0000b20005060a27 */ /* 0x000fe200078e00ff */
[----:B------:R-:W-:-:S04]  /*eb80*/  @P0 LOP3.LUT R226, R226, 0x2, RZ, 0xfc, !PT ;  /* 0x00000002e2e20812 */ /* 0x000fc800078efcff */
[----:B------:R-:W-:Y:S02]  /*eb90*/  @P0 SHF.R.U32.HI R5, RZ, c[0x0][0x2cc], R6 ;  /* 0x0000b300ff050a19 */ /* 0x000fe40000011606 */
[----:B------:R-:W-:Y:S02]  /*eba0*/  ISETP.GE.AND P0, PT, R224, 0x1, PT ;  /* 0x00000001e000780c */ /* 0x000fe40003f06270 */
[----:B------:R-:W-:-:S11]  /*ebb0*/  LOP3.LUT R226, R226, 0xfffffffb, RZ, 0xc0, !PT ;  /* 0xfffffffbe2e27812 */ /* 0x000fd600078ec0ff */
[----:B------:R-:W-:Y:S02]  /*ebc0*/  @P0 LOP3.LUT R226, R226, 0x4, RZ, 0xfc, !PT ;  /* 0x00000004e2e20812 */ /* 0x000fe400078efcff */
[----:B--2---:R-:W-:-:S05]  /*ebd0*/  IADD3 R4, R5, 0x1, R4 ;  /* 0x0000000105047810 */ /* 0x004fca0007ffe004 */
[----:B---3--:R-:W-:-:S05]  /*ebe0*/  IMAD.IADD R5, R4, 0x1, -R3 ;  /* 0x0000000104057824 */ /* 0x008fca00078e0a03 */
[----:B------:R-:W-:Y:S01]  /*ebf0*/  IADD3 R3, R5, -c[0x0][0x324], RZ ;  /* 0x8000c90005037a10 */ /* 0x000fe20007ffe0ff */
        /* <DEDUP_REMOVED lines=10> */
.L_x_1015:
[----:B------:R-:W-:-:S13]  /*eca0*/  ISETP.NE.AND P0, PT, R224, 0x1, PT ;  /* 0x00000001e000780c */ /* 0x000fda0003f05270 */
[----:B------:R-:W-:-:S05]  /*ecb0*/  @P0 IMAD.HI.U32 R4, R5, c[0x0][0x330], RZ ;  /* 0x0000cc0005040a27 */ /* 0x000fca00078e00ff */
[----:B------:R-:W-:Y:S02]  /*ecc0*/  @P0 SHF.R.U32.HI R5, RZ, c[0x0][0x334], R4 ;  /* 0x0000cd00ff050a19 */ /* 0x000fe40000011604 */
.L_x_1016:
[----:B------:R-:W-:Y:S05]  /*ecd0*/  BSYNC B0 ;  /* 0x0000000000007941 */ /* 0x000fea0003800000 */
.L_x_1014:
[----:B------:R-:W-:-:S05]  /*ece0*/  IMAD R4, R5, c[0x0][0x32c], RZ ;  /* 0x0000cb0005047a24 */ /* 0x000fca00078e02ff */
[----:B------:R-:W-:-:S04]  /*ecf0*/  IMNMX R3, R3, R4, !PT ;  /* 0x0000000403037217 */ /* 0x000fc80007800200 */
.L_x_1013:
[----:B------:R-:W-:-:S04]  /*ed00*/  IADD3 R4, R3, 0x3f, RZ ;  /* 0x0000003f03047810 */ /* 0x000fc80007ffe0ff */
[----:B------:R-:W-:-:S04]  /*ed10*/  SHF.R.S32.HI R3, RZ, 0x1f, R4 ;  /* 0x0000001fff037819 */ /* 0x000fc80000011404 */
[----:B------:R-:W-:-:S04]  /*ed20*/  LEA.HI R3, R3, R4, RZ, 0x6 ;  /* 0x0000000403037211 */ /* 0x000fc800078f30ff */
[----:B------:R-:W-:-:S04]  /*ed30*/  SHF.R.S32.HI R3, RZ, 0x6, R3 ;  /* 0x00000006ff037819 */ /* 0x000fc80000011403 */
[----:B------:R-:W-:-:S04]  /*ed40*/  IMNMX R196, R198, R3, !PT ;  /* 0x00000003c6c47217 */ /* 0x000fc80007800200 */
[----:B------:R-:W-:-:S13]  /*ed50*/  ISETP.GE.AND P0, PT, R195, R196, PT ;  /* 0x000000c4c300720c */ /* 0x000fda0003f06270 */
[----:B------:R-:W-:Y:S05]  /*ed60*/  @!P0 BRA `(.L_x_1017) ;  /* 0x00002c6000008947 */ /* 0x000fea0003800000 */
[----:B------:R-:W-:Y:S02]  /*ed70*/  MOV R3, R0 ;  /* 0x0000000000037202 */ /* 0x000fe40000000f00 */
[----:B------:R-:W-:Y:S02]  /*ed80*/  MOV R133, R2 ;  /* 0x0000000200857202 */ /* 0x000fe40000000f00 */
[----:B------:R-:W-:-:S04]  /*ed90*/  MOV R227, R195 ;  /* 0x000000c300e37202 */ /* 0x000fc80000000f00 */
.L_x_1018:
[----:B------:R-:W-:Y:S01]  /*eda0*/  ISETP.GE.AND P2, PT, R198, R227, PT ;  /* 0x000000e3c600720c */ /* 0x000fe20003f46270 */
[----:B------:R-:W-:Y:S04]  /*edb0*/  DEPBAR.LE SB0, 0x2 ;  /* 0x000080800000791a */ /* 0x000fe80000000000 */
[----:B------:R-:W-:Y:S01]  /*edc0*/  IADD3 R5, R227, -0x1, RZ ;  /* 0xffffffffe3057810 */ /* 0x000fe20007ffe0ff */
[----:B------:R-:W-:Y:S01]  /*edd0*/  WARPSYNC 0xffffffff ;  /* 0xffffffff00007948 */ /* 0x000fe20003800000 */
[----:B------:R-:W-:Y:S01]  /*ede0*/  BAR.SYNC.DEFER_BLOCKING 0x0 ;  /* 0x0000000000007b1d */ /* 0x000fe20000010000 */
[----:B------:R-:W-:Y:S01]  /*edf0*/  IMAD R135, R185, 0x6000, RZ ;  /* 0x00006000b9877824 */ /* 0x000fe200078e02ff */
[----:B------:R-:W-:Y:S04]  /*ee00*/  MOV R181, 0x20 ;  /* 0x0000002000b57802 */ /* 0x000fe80000000f00 */
[----:B------:R-:W-:Y:S01]  /*ee10*/  @!P2 SHF.R.S32.HI R0, RZ, 0x1f, R5 ;  /* 0x0000001fff00a819 */ /* 0x000fe20000011405 */
[----:B------:R-:W-:Y:S01]  /*ee20*/  @!P2 IMAD.WIDE.U32 R6, R5, c[0x0][0x208], RZ ;  /* 0x000082000506aa25 */ /* 0x000fe200078e00ff */
[----:B------:R-:W-:Y:S02]  /*ee30*/  IADD3 R134, R192, R135, RZ ;  /* 0x00000087c0867210 */ /* 0x000fe40007ffe0ff */
[----:B------:R-:W-:Y:S01]  /*ee40*/  SEL R181, R181, 0xffffffe0, !P1 ;  /* 0xffffffe0b5b57807 */ /* 0x000fe20004800000 */
[----:B------:R-:W-:Y:S01]  /*ee50*/  @!P2 IMAD R0, R0, c[0x0][0x208], RZ ;  /* 0x000082000000aa24 */ /* 0x000fe200078e02ff */
[----:B------:R-:W-:Y:S01]  /*ee60*/  @!P2 SHF.L.U32 R13, R6, 0x6, RZ ;  /* 0x00000006060da819 */ /* 0x000fe200000006ff */
[----:B------:R-:W-:Y:S01]  /*ee70*/  @!P2 IMAD R132, R221, 0x6000, R207 ;  /* 0x00006000dd84a824 */ /* 0x000fe200078e02cf */
[----:B------:R-:W-:Y:S01]  /*ee80*/  IADD3 R195, R181, R134, R193 ;  /* 0x00000086b5c37210 */ /* 0x000fe20007ffe0c1 */
[----:B------:R-:W-:Y:S01]  /*ee90*/  @!P2 IMAD R0, R5, c[0x0][0x20c], R0 ;  /* 0x000083000500aa24 */ /* 0x000fe200078e0200 */
[----:B------:R-:W-:Y:S04]  /*eea0*/  IADD3 R5, R227, -0x2, RZ ;  /* 0xfffffffee3057810 */ /* 0x000fe80007ffe0ff */
[----:B------:R-:W-:Y:S02]  /*eeb0*/  @!P2 IADD3 R15, R7, R0, RZ ;  /* 0x00000000070fa210 */ /* 0x000fe40007ffe0ff */
[----:B------:R-:W-:Y:S02]  /*eec0*/  @!P2 IADD3 R7, P3, P0, R210, R13, R205 ;  /* 0x0000000dd207a210 */ /* 0x000fe4000787e0cd */
[----:B------:R-:W-:Y:S01]  /*eed0*/  @!P2 SHF.L.U64.HI R15, R6, 0x6, R15 ;  /* 0x00000006060fa819 */ /* 0x000fe2000001020f */
[----:B------:R-:W-:Y:S03]  /*eee0*/  LDSM.16.M88.4 R32, [R194] ;  /* 0x00000000c220783b */ /* 0x000fe60000000200 */
[----:B------:R-:W-:Y:S02]  /*eef0*/  @!P2 IADD3.X R2, R215, R15, R204, P3, P0 ;  /* 0x0000000fd702a210 */ /* 0x000fe40001fe04cc */
[C---:B------:R-:W-:Y:S03]  /*ef00*/  ISETP.GE.AND P0, PT, R5.reuse, R198, PT ;  /* 0x000000c60500720c */ /* 0x040fe60003f06270 */
[----:B------:R-:W-:Y:S08]  /*ef10*/  LDSM.16.M88.4 R16, [R134+0xc900] ;  /* 0x00c900008610783b */ /* 0x000ff00000000200 */
[----:B------:R-:W-:Y:S02]  /*ef20*/  LDSM.16.M88.4 R24, [R134+0xd100] ;  /* 0x00d100008618783b */ /* 0x000fe40000000200 */
[----:B------:R-:W-:Y:S01]  /*ef30*/  @P0 SHF.R.S32.HI R0, RZ, 0x1f, R5 ;  /* 0x0000001fff000819 */ /* 0x000fe20000011405 */
[C---:B------:R-:W-:Y:S04]  /*ef40*/  @P0 IMAD.WIDE.U32 R8, R5.reuse, c[0x0][0x1e0], RZ ;  /* 0x0000780005080a25 */ /* 0x040fe800078e00ff */
[----:B------:R-:W-:Y:S01]  /*ef50*/  @P0 IMAD R0, R0, c[0x0][0x1e0], RZ ;  /* 0x0000780000000a24 */ /* 0x000fe200078e02ff */
[----:B------:R-:W-:Y:S01]  /*ef60*/  @P0 SHF.L.U32 R11, R8, 0x6, RZ ;  /* 0x00000006080b0819 */ /* 0x000fe200000006ff */
[----:B------:R-:W-:Y:S02]  /*ef70*/  LDSM.16.M88.4 R136, [R134+0xd900] ;  /* 0x00d900008688783b */ /* 0x000fe40000000200 */
[----:B------:R-:W-:Y:S01]  /*ef80*/  @P0 IMAD R0, R5, c[0x0][0x1e4], R0 ;  /* 0x0000790005000a24 */ /* 0x000fe200078e0200 */
[----:B------:R-:W-:Y:S04]  /*ef90*/  @P0 IADD3 R5, P4, P3, R212, R11, R203 ;  /* 0x0000000bd4050210 */ /* 0x000fe80007b9e0cb */
[----:B------:R-:W-:Y:S01]  /*efa0*/  @P0 IADD3 R0, R9, R0, RZ ;  /* 0x0000000009000210 */ /* 0x000fe20007ffe0ff */
[----:B------:R-:W-:Y:S03]  /*efb0*/  LDSM.16.M88.4 R140, [R190] ;  /* 0x00000000be8c783b */ /* 0x000fe60000000200 */
[----:B------:R-:W-:Y:S04]  /*efc0*/  @P0 SHF.L.U64.HI R9, R8, 0x6, R0 ;  /* 0x0000000608090819 */ /* 0x000fe80000010200 */
[----:B------:R-:W-:Y:S02]  /*efd0*/  @P0 IADD3.X R0, R217, R9, R202, P4, P3 ;  /* 0x00000009d9000210 */ /* 0x000fe400027e64ca */
[----:B------:R-:W-:Y:S02]  /*efe0*/  @!P2 IADD3 R13, P3, R13, R210, RZ ;  /* 0x000000d20d0da210 */ /* 0x000fe40007f7e0ff */
[----:B------:R-:W-:Y:S02]  /*eff0*/  ISETP.GE.AND P4, PT, R201, c[0x0][0x1d4], PT ;  /* 0x00007500c9007a0c */ /* 0x000fe40003f86270 */
[----:B------:R-:W-:Y:S02]  /*f000*/  @!P2 IADD3.X R4, R15, R215, RZ, P3, !PT ;  /* 0x000000d70f04a210 */ /* 0x000fe40001ffe4ff */
[C---:B------:R-:W-:Y:S04]  /*f010*/  @!P2 LEA R20, P3, R13.reuse, c[0x0][0x1f8], 0x1 ;  /* 0x00007e000d14aa11 */ /* 0x040fe800078608ff */
[----:B------:R-:W-:Y:S02]  /*f020*/  @!P2 LEA.HI.X R21, R13, c[0x0][0x1fc], R4, 0x1, P3 ;  /* 0x00007f000d15aa11 */ /* 0x000fe400018f0c04 */
[C---:B------:R-:W-:Y:S04]  /*f030*/  @!P2 LEA R160, P3, R7.reuse, c[0x0][0x1f8], 0x1 ;  /* 0x00007e0007a0aa11 */ /* 0x040fe800078608ff */
[----:B------:R-:W-:Y:S02]  /*f040*/  @!P2 LEA.HI.X R161, R7, c[0x0][0x1fc], R2, 0x1, P3 ;  /* 0x00007f0007a1aa11 */ /* 0x000fe400018f0c02 */
[----:B------:R-:W-:Y:S04]  /*f050*/  @P0 IADD3 R11, P3, R11, R212, RZ ;  /* 0x000000d40b0b0210 */ /* 0x000fe80007f7e0ff */
[----:B------:R-:W-:Y:S02]  /*f060*/  @P0 IADD3.X R2, R9, R217, RZ, P3, !PT ;  /* 0x000000d909020210 */ /* 0x000fe40001ffe4ff */
[C---:B------:R-:W-:Y:S04]  /*f070*/  @P0 LEA R230, P3, R11.reuse, c[0x0][0x1c8], 0x1 ;  /* 0x000072000be60a11 */ /* 0x040fe800078608ff */
[----:B------:R-:W-:Y:S02]  /*f080*/  @P0 LEA.HI.X R231, R11, c[0x0][0x1cc], R2, 0x1, P3 ;  /* 0x000073000be70a11 */ /* 0x000fe400018f0c02 */
[----:B------:R-:W1:Y:S01]  /*f090*/  LDSM.16.M88.4 R8, [R134+0xc100] ;  /* 0x00c100008608783b */ /* 0x000e620000000200 */
[-C--:B------:R-:W-:Y:S02]  /*f0a0*/  IADD3 R2, R181, R134.reuse, RZ ;  /* 0x00000086b5027210 */ /* 0x080fe40007ffe0ff */
[C---:B------:R-:W-:Y:S04]  /*f0b0*/  @P0 LEA R228, P3, R5.reuse, c[0x0][0x1c8], 0x1 ;  /* 0x0000720005e40a11 */ /* 0x040fe800078608ff */
[----:B------:R-:W-:Y:S01]  /*f0c0*/  @P0 LEA.HI.X R229, R5, c[0x0][0x1cc], R0, 0x1, P3 ;  /* 0x0000730005e50a11 */ /* 0x000fe200018f0c00 */
[----:B------:R-:W2:Y:S01]  /*f0d0*/  LDSM.16.M88.4 R144, [R2+0xc100] ;  /* 0x00c100000290783b */ /* 0x000ea20000000200 */
[C---:B------:R-:W-:Y:S07]  /*f0e0*/  IADD3 R0, R221.reuse, 0x1, RZ ;  /* 0x00000001dd007810 */ /* 0x040fee0007ffe0ff */
[----:B------:R-:W3:Y:S08]  /*f0f0*/  LDSM.16.M88.4 R148, [R2+0xc900] ;  /* 0x00c900000294783b */ /* 0x000ef00000000200 */
[----:B------:R-:W4:Y:S08]  /*f100*/  LDSM.16.M88.4 R152, [R2+0xd100] ;  /* 0x00d100000298783b */ /* 0x000f300000000200 */
[----:B------:R-:W5:Y:S01]  /*f110*/  LDSM.16.M88.4 R156, [R2+0xd900] ;  /* 0x00d90000029c783b */ /* 0x000f620000000200 */
[C---:B-1----:R-:W-:Y:S07]  /*f120*/  HMMA.16816.F32.BF16 R4, R32.reuse, R8, RZ ;  /* 0x000000082004723c */ /* 0x042fee00000418ff */
[----:B------:R-:W-:Y:S01]  /*f130*/  @!PT LDS RZ, [RZ] ;  /* 0x00000000fffff984 */ /* 0x000fe20000000800 */
[----:B------:R-:W-:Y:S01]  /*f140*/  @!PT LDS RZ, [RZ] ;  /* 0x00000000fffff984 */ /* 0x000fe20000000800 */
[----:B------:R-:W-:Y:S01]  /*f150*/  @!PT LDS RZ, [RZ] ;  /* 0x00000000fffff984 */ /* 0x000fe20000000800 */
[----:B------:R1:W-:Y:S01]  /*f160*/  @!P2 LDGSTS.E.BYPASS.LTC128B.128 [R132], [R20.64], !P4 ;  /* 0x000000001484afae */ /* 0x0003e2000e101d46 */
[C---:B------:R-:W-:Y:S07]  /*f170*/  HMMA.16816.F32.BF16 R8, R32.reuse, R10, RZ ;  /* 0x0000000a2008723c */ /* 0x040fee00000418ff */
[----:B------:R1:W-:Y:S01]  /*f180*/  @!P2 LDGSTS.E.BYPASS.LTC128B.128 [R132+0x2000], [R20.64+0x80], !P6 ;  /* 0x020000801484afae */ /* 0x0003e2000f101d46 */
[C---:B------:R-:W-:Y:S07]  /*f190*/  HMMA.16816.F32.BF16 R12, R32.reuse, R16, RZ ;  /* 0x00000010200c723c */ /* 0x040fee00000418ff */
[----:B------:R1:W-:Y:S01]  /*f1a0*/  @!P2 LDGSTS.E.BYPASS.LTC128B.128 [R132+0x4000], [R20.64+0x100], !P5 ;  /* 0x040001001484afae */ /* 0x0003e2000e901d46 */
[C---:B------:R-:W-:Y:S07]  /*f1b0*/  HMMA.16816.F32.BF16 R16, R32.reuse, R18, RZ ;  /* 0x000000122010723c */ /* 0x040fee00000418ff */
[----:B------:R2:W-:Y:S08]  /*f1c0*/  @!P2 LDGSTS.E.BYPASS.LTC128B.128 [R132+0x1000], [R160.64], !P4 ;  /* 0x01000000a084afae */ /* 0x0005f0000e101d46 */
[----:B------:R2:W-:Y:S08]  /*f1d0*/  @!P2 LDGSTS.E.BYPASS.LTC128B.128 [R132+0x3000], [R160.64+0x80], !P6 ;  /* 0x03000080a084afae */ /* 0x0005f0000f101d46 */
[----:B------:R2:W-:Y:S01]  /*f1e0*/  @!P2 LDGSTS.E.BYPASS.LTC128B.128 [R132+0x5000], [R160.64+0x100], !P5 ;  /* 0x05000100a084afae */ /* 0x0005e2000e901d46 */
[----:B------:R-:W-:Y:S01]  /*f1f0*/  ISETP.GE.AND P2, PT, R221, 0x1, PT ;  /* 0x00000001dd00780c */ /* 0x000fe20003f46270 */
[C---:B-1----:R-:W-:Y:S03]  /*f200*/  HMMA.16816.F32.BF16 R20, R32.reuse, R24, RZ ;  /* 0x000000182014723c */ /* 0x042fe600000418ff */
[----:B------:R-:W-:Y:S02]  /*f210*/  SEL R221, R0, RZ, !P2 ;  /* 0x000000ff00dd7207 */ /* 0x000fe40005000000 */
[C---:B------:R-:W-:Y:S01]  /*f220*/  IADD3 R0, R193.reuse, R134, RZ ;  /* 0x00000086c1007210 */ /* 0x040fe20007ffe0ff */
[----:B------:R-:W-:Y:S02]  /*f230*/  LDSM.16.M88.4 R164, [R187] ;  /* 0x00000000bba4783b */ /* 0x000fe40000000200 */
[C---:B------:R-:W-:Y:S06]  /*f240*/  HMMA.16816.F32.BF16 R24, R32.reuse, R26, RZ ;  /* 0x0000001a2018723c */ /* 0x040fec00000418ff */
[----:B------:R-:W0:Y:S02]  /*f250*/  LDGDEPBAR ;  /* 0x00000000000079af */ /* 0x000e240000000000 */
[C---:B------:R-:W-:Y:S06]  /*f260*/  HMMA.16816.F32.BF16 R28, R32.reuse, R136, RZ ;  /* 0x00000088201c723c */ /* 0x040fec00000418ff */
[----:B------:R-:W-:Y:S02]  /*f270*/  LDSM.16.M88.4 R172, [R2+0xe900] ;  /* 0x00e9000002ac783b */ /* 0x000fe40000000200 */
[----:B------:R-:W-:Y:S01]  /*f280*/  HMMA.16816.F32.BF16 R32, R32, R138, RZ ;  /* 0x0000008a2020723c */ /* 0x000fe200000418ff */
[----:B--2---:R-:W-:Y:S05]  /*f290*/  IADD3 R132, R193, R2, RZ ;  /* 0x00000002c1847210 */ /* 0x004fea0007ffe0ff */
[----:B------:R-:W-:Y:S02]  /*f2a0*/  LDSM.16.M88.4 R136, [R188] ;  /* 0x00000000bc88783b */ /* 0x000fe40000000200 */
[C---:B------:R-:W-:Y:S06]  /*f2b0*/  HMMA.16816.F32.BF16 R4, R140.reuse, R144, R4 ;  /* 0x000000908c04723c */ /* 0x040fec0000041804 */
[----:B------:R-:W1:Y:S02]  /*f2c0*/  LDSM.16.M88.4 R160, [R0+0xc100] ;  /* 0x00c1000000a0783b */ /* 0x000e640000000200 */
[C---:B------:R-:W-:Y:S06]  /*f2d0*/  HMMA.16816.F32.BF16 R8, R140.reuse, R146, R8 ;  /* 0x000000928c08723c */ /* 0x040fec0000041808 */
[----:B------:R-:W2:Y:S02]  /*f2e0*/  LDSM.16.M88.4 R144, [R0+0xc900] ;  /* 0x00c900000090783b */ /* 0x000ea40000000200 */
[C---:B---3--:R-:W-:Y:S06]  /*f2f0*/  HMMA.16816.F32.BF16 R12, R140.reuse, R148, R12 ;  /* 0x000000948c0c723c */ /* 0x048fec000004180c */
[----:B------:R-:W-:Y:S02]  /*f300*/  LDSM.16.M88.4 R168, [R132+0xc100] ;  /* 0x00c1000084a8783b */ /* 0x000fe40000000200 */
[C---:B------:R-:W-:Y:S06]  /*f310*/  HMMA.16816.F32.BF16 R16, R140.reuse, R150, R16 ;  /* 0x000000968c10723c */ /* 0x040fec0000041810 */
[----:B------:R-:W3:Y:S02]  /*f320*/  LDSM.16.M88.4 R148, [R0+0xd100] ;  /* 0x00d100000094783b */ /* 0x000ee40000000200 */
[C---:B----4-:R-:W-:Y:S06]  /*f330*/  HMMA.16816.F32.BF16 R20, R140.reuse, R152, R20 ;  /* 0x000000988c14723c */ /* 0x050fec0000041814 */
[----:B------:R-:W-:Y:S02]  /*f340*/  LDSM.16.M88.4 R176, [R0+0xe100] ;  /* 0x00e1000000b0783b */ /* 0x000fe40000000200 */
[C---:B------:R-:W-:Y:S06]  /*f350*/  HMMA.16816.F32.BF16 R24, R140.reuse, R154, R24 ;  /* 0x0000009a8c18723c */ /* 0x040fec0000041818 */
[----:B------:R-:W4:Y:S02]  /*f360*/  LDSM.16.M88.4 R152, [R0+0xd900] ;  /* 0x00d900000098783b */ /* 0x000f240000000200 */
[C---:B-----5:R-:W-:Y:S06]  /*f370*/  HMMA.16816.F32.BF16 R28, R140.reuse, R156, R28 ;  /* 0x0000009c8c1c723c */ /* 0x060fec000004181c */
[----:B------:R-:W-:Y:S02]  /*f380*/  LDSM.16.M88.4 R180, [R134+0x10100] ;  /* 0x0101000086b4783b */ /* 0x000fe40000000200 */
[----:B------:R-:W-:Y:S06]  /*f390*/  HMMA.16816.F32.BF16 R32, R140, R158, R32 ;  /* 0x0000009e8c20723c */ /* 0x000fec0000041820 */
[----:B------:R-:W5:Y:S02]  /*f3a0*/  LDSM.16.M88.4 R140, [R132+0xc900] ;  /* 0x00c90000848c783b */ /* 0x000f640000000200 */
[C---:B-1----:R-:W-:Y:S06]  /*f3b0*/  HMMA.16816.F32.BF16 R4, R136.reuse, R160, R4 ;  /* 0x000000a08804723c */ /* 0x042fec0000041804 */
[----:B------:R-:W1:Y:S02]  /*f3c0*/  LDSM.16.M88.4 R156, [R132+0xd100] ;  /* 0x00d10000849c783b */ /* 0x000e640000000200 */
[C---:B------:R-:W-:Y:S06]  /*f3d0*/  HMMA.16816.F32.BF16 R8, R136.reuse, R162, R8 ;  /* 0x000000a28808723c */ /* 0x040fec0000041808 */
[----:B------:R-:W-:Y:S02]  /*f3e0*/  LDSM.16.M88.4 R160, [R134+0xf900] ;  /* 0x00f9000086a0783b */ /* 0x000fe40000000200 */
[C---:B--2---:R-:W-:Y:S08]  /*f3f0*/  HMMA.16816.F32.BF16 R12, R136.reuse, R144, R12 ;  /* 0x00000090880c723c */ /* 0x044ff0000004180c */
[C---:B------:R-:W-:Y:S01]  /*f400*/  HMMA.16816.F32.BF16 R16, R136.reuse, R146, R16 ;  /* 0x000000928810723c */ /* 0x040fe20000041810 */
[----:B------:R-:W2:Y:S07]  /*f410*/  LDSM.16.M88.4 R144, [R132+0xd900] ;  /* 0x00d900008490783b */ /* 0x000eae0000000200 */
[C---:B---3--:R-:W-:Y:S08]  /*f420*/  HMMA.16816.F32.BF16 R20, R136.reuse, R148, R20 ;  /* 0x000000948814723c */ /* 0x048ff00000041814 */
[C---:B------:R-:W-:Y:S01]  /*f430*/  HMMA.16816.F32.BF16 R24, R136.reuse, R150, R24 ;  /* 0x000000968818723c */ /* 0x040fe20000041818 */
[----:B------:R-:W-:Y:S07]  /*f440*/  LDSM.16.M88.4 R148, [R134+0xe100] ;  /* 0x00e100008694783b */ /* 0x000fee0000000200 */
[C---:B----4-:R-:W-:Y:S08]  /*f450*/  HMMA.16816.F32.BF16 R28, R136.reuse, R152, R28 ;  /* 0x00000098881c723c */ /* 0x050ff0000004181c */
[----:B------:R-:W-:Y:S01]  /*f460*/  HMMA.16816.F32.BF16 R32, R136, R154, R32 ;  /* 0x0000009a8820723c */ /* 0x000fe20000041820 */
[----:B------:R-:W3:Y:S07]  /*f470*/  LDSM.16.M88.4 R136, [R194+0x4000] ;  /* 0x00400000c288783b */ /* 0x000eee0000000200 */
[C---:B------:R-:W-:Y:S01]  /*f480*/  HMMA.16816.F32.BF16 R4, R164.reuse, R168, R4 ;  /* 0x000000a8a404723c */ /* 0x040fe20000041804 */
        /* <DEDUP_REMOVED lines=9> */
[C---:B--2---:R-:W-:Y:S08]  /*f520*/  HMMA.16816.F32.BF16 R28, R164.reuse, R144, R28 ;  /* 0x00000090a41c723c */ /* 0x044ff0000004181c */
[----:B------:R-:W-:Y:S01]  /*f530*/  HMMA.16816.F32.BF16 R32, R164, R146, R32 ;  /* 0x00000092a420723c */ /* 0x000fe20000041820 */
[----:B------:R-:W2:Y:S07]  /*f540*/  LDSM.16.M88.4 R144, [R2+0xf100] ;  /* 0x00f100000290783b */ /* 0x000eae0000000200 */
[C---:B---3--:R-:W-:Y:S01]  /*f550*/  HMMA.16816.F32.BF16 R4, R136.reuse, R148, R4 ;  /* 0x000000948804723c */ /* 0x048fe20000041804 */
[----:B------:R-:W-:Y:S07]  /*f560*/  LDSM.16.M88.4 R164, [R188+0x4000] ;  /* 0x00400000bca4783b */ /* 0x000fee0000000200 */
[C---:B------:R-:W-:Y:S01]  /*f570*/  HMMA.16816.F32.BF16 R8, R136.reuse, R150, R8 ;  /* 0x000000968808723c */ /* 0x040fe20000041808 */
[----:B------:R-:W3:Y:S07]  /*f580*/  LDSM.16.M88.4 R148, [R2+0xf900] ;  /* 0x00f900000294783b */ /* 0x000eee0000000200 */
[C---:B----4-:R-:W-:Y:S08]  /*f590*/  HMMA.16816.F32.BF16 R12, R136.reuse, R152, R12 ;  /* 0x00000098880c723c */ /* 0x050ff0000004180c */
[C---:B------:R-:W-:Y:S01]  /*f5a0*/  HMMA.16816.F32.BF16 R16, R136.reuse, R154, R16 ;  /* 0x0000009a8810723c */ /* 0x040fe20000041810 */
[----:B------:R-:W-:Y:S07]  /*f5b0*/  LDSM.16.M88.4 R152, [R0+0xf900] ;  /* 0x00f900000098783b */ /* 0x000fee0000000200 */
[C---:B-----5:R-:W-:Y:S08]  /*f5c0*/  HMMA.16816.F32.BF16 R20, R136.reuse, R140, R20 ;  /* 0x0000008c8814723c */ /* 0x060ff00000041814 */
[C---:B------:R-:W-:Y:S01]  /*f5d0*/  HMMA.16816.F32.BF16 R24, R136.reuse, R142, R24 ;  /* 0x0000008e8818723c */ /* 0x040fe20000041818 */
[----:B------:R-:W-:Y:S07]  /*f5e0*/  LDSM.16.M88.4 R140, [R0+0xf100] ;  /* 0x00f10000008c783b */ /* 0x000fee0000000200 */
[C---:B------:R-:W-:Y:S08]  /*f5f0*/  HMMA.16816.F32.BF16 R28, R136.reuse, R160, R28 ;  /* 0x000000a0881c723c */ /* 0x040ff0000004181c */
[----:B------:R-:W-:Y:S01]  /*f600*/  HMMA.16816.F32.BF16 R32, R136, R162, R32 ;  /* 0x000000a28820723c */ /* 0x000fe20000041820 */
[----:B------:R-:W4:Y:S07]  /*f610*/  LDSM.16.M88.4 R136, [R0+0xe900] ;  /* 0x00e900000088783b */ /* 0x000f2e0000000200 */
[C---:B-1----:R-:W-:Y:S01]  /*f620*/  HMMA.16816.F32.BF16 R4, R156.reuse, R168, R4 ;  /* 0x000000a89c04723c */ /* 0x042fe20000041804 */
[----:B------:R-:W-:Y:S07]  /*f630*/  LDSM.16.M88.4 R160, [R187+0x4000] ;  /* 0x00400000bba0783b */ /* 0x000fee0000000200 */
        /* <DEDUP_REMOVED lines=8> */
[C---:B---3--:R-:W-:Y:S08]  /*f6c0*/  HMMA.16816.F32.BF16 R28, R156.reuse, R148, R28 ;  /* 0x000000949c1c723c */ /* 0x048ff0000004181c */
[----:B------:R-:W-:Y:S01]  /*f6d0*/  HMMA.16816.F32.BF16 R32, R156, R150, R32 ;  /* 0x000000969c20723c */ /* 0x000fe20000041820 */
[----:B------:R-:W3:Y:S07]  /*f6e0*/  LDSM.16.M88.4 R148, [R195+0xf100] ;  /* 0x00f10000c394783b */ /* 0x000eee0000000200 */
[C---:B------:R-:W-:Y:S01]  /*f6f0*/  HMMA.16816.F32.BF16 R4, R164.reuse, R176, R4 ;  /* 0x000000b0a404723c */ /* 0x040fe20000041804 */
[----:B------:R-:W5:Y:S07]  /*f700*/  LDSM.16.M88.4 R156, [R195+0xf900] ;  /* 0x00f90000c39c783b */ /* 0x000f6e0000000200 */
[C---:B------:R-:W-:Y:S01]  /*f710*/  HMMA.16816.F32.BF16 R8, R164.reuse, R178, R8 ;  /* 0x000000b2a408723c */ /* 0x040fe20000041808 */
[----:B------:R-:W-:Y:S07]  /*f720*/  LDSM.16.M88.4 R176, [R2+0x10100] ;  /* 0x0101000002b0783b */ /* 0x000fee0000000200 */
[C---:B----4-:R-:W-:Y:S08]  /*f730*/  HMMA.16816.F32.BF16 R12, R164.reuse, R136, R12 ;  /* 0x00000088a40c723c */ /* 0x050ff0000004180c */
[C---:B------:R-:W-:Y:S01]  /*f740*/  HMMA.16816.F32.BF16 R16, R164.reuse, R138, R16 ;  /* 0x0000008aa410723c */ /* 0x040fe20000041810 */
[----:B------:R-:W4:Y:S07]  /*f750*/  LDSM.16.M88.4 R136, [R134+0x10900] ;  /* 0x010900008688783b */ /* 0x000f2e0000000200 */
[C---:B------:R-:W-:Y:S08]  /*f760*/  HMMA.16816.F32.BF16 R20, R164.reuse, R140, R20 ;  /* 0x0000008ca414723c */ /* 0x040ff00000041814 */
[C---:B------:R-:W-:Y:S01]  /*f770*/  HMMA.16816.F32.BF16 R24, R164.reuse, R142, R24 ;  /* 0x0000008ea418723c */ /* 0x040fe20000041818 */
[----:B------:R-:W3:Y:S07]  /*f780*/  LDSM.16.M88.4 R140, [R134+0x11100] ;  /* 0x01110000868c783b */ /* 0x000eee0000000200 */
[C---:B------:R-:W-:Y:S08]  /*f790*/  HMMA.16816.F32.BF16 R28, R164.reuse, R152, R28 ;  /* 0x00000098a41c723c */ /* 0x040ff0000004181c */
[----:B------:R-:W-:Y:S01]  /*f7a0*/  HMMA.16816.F32.BF16 R32, R164, R154, R32 ;  /* 0x0000009aa420723c */ /* 0x000fe20000041820 */
[----:B------:R-:W4:Y:S07]  /*f7b0*/  LDSM.16.M88.4 R152, [R134+0x11900] ;  /* 0x011900008698783b */ /* 0x000f2e0000000200 */
        /* <DEDUP_REMOVED lines=10> */
[C---:B-----5:R-:W-:Y:S08]  /*f860*/  HMMA.16816.F32.BF16 R28, R160.reuse, R156, R28 ;  /* 0x0000009ca01c723c */ /* 0x060ff0000004181c */
[----:B------:R-:W-:Y:S01]  /*f870*/  HMMA.16816.F32.BF16 R32, R160, R158, R32 ;  /* 0x0000009ea020723c */ /* 0x000fe20000041820 */
[----:B------:R-:W5:Y:S07]  /*f880*/  LDSM.16.M88.4 R156, [R2+0x11900] ;  /* 0x01190000029c783b */ /* 0x000f6e0000000200 */
[C---:B------:R-:W-:Y:S01]  /*f890*/  HMMA.16816.F32.BF16 R4, R172.reuse, R180, R4 ;  /* 0x000000b4ac04723c */ /* 0x040fe20000041804 */
        /* <DEDUP_REMOVED lines=14> */
[C---:B------:R-:W-:Y:S08]  /*f980*/  HMMA.16816.F32.BF16 R8, R164.reuse, R178, R8 ;  /* 0x000000b2a408723c */ /* 0x040ff00000041808 */
[C---:B--2---:R-:W-:Y:S08]  /*f990*/  HMMA.16816.F32.BF16 R12, R164.reuse, R144, R12 ;  /* 0x00000090a40c723c */ /* 0x044ff0000004180c */
[C---:B------:R-:W-:Y:S08]  /*f9a0*/  HMMA.16816.F32.BF16 R16, R164.reuse, R146, R16 ;  /* 0x00000092a410723c */ /* 0x040ff00000041810 */
[C---:B---3--:R-:W-:Y:S08]  /*f9b0*/  HMMA.16816.F32.BF16 R20, R164.reuse, R148, R20 ;  /* 0x00000094a414723c */ /* 0x048ff00000041814 */
[C---:B------:R-:W-:Y:S08]  /*f9c0*/  HMMA.16816.F32.BF16 R24, R164.reuse, R150, R24 ;  /* 0x00000096a418723c */ /* 0x040ff00000041818 */
[C---:B-----5:R-:W-:Y:S08]  /*f9d0*/  HMMA.16816.F32.BF16 R28, R164.reuse, R156, R28 ;  /* 0x0000009ca41c723c */ /* 0x060ff0000004181c */
[----:B------:R-:W-:Y:S07]  /*f9e0*/  HMMA.16816.F32.BF16 R32, R164, R158, R32 ;  /* 0x0000009ea420723c */ /* 0x000fee0000041820 */
[----:B------:R-:W-:Y:S01]  /*f9f0*/  IADD3 R164, R186, R135, RZ ;  /* 0x00000087baa47210 */ /* 0x000fe20007ffe0ff */
[C---:B------:R-:W-:Y:S08]  /*fa00*/  HMMA.16816.F32.BF16 R4, R160.reuse, R168, R4 ;  /* 0x000000a8a004723c */ /* 0x040ff00000041804 */
[C---:B------:R-:W-:Y:S08]  /*fa10*/  HMMA.16816.F32.BF16 R8, R160.reuse, R170, R8 ;  /* 0x000000aaa008723c */ /* 0x040ff00000041808 */
[C---:B----4-:R-:W-:Y:S08]  /*fa20*/  HMMA.16816.F32.BF16 R12, R160.reuse, R136, R12 ;  /* 0x00000088a00c723c */ /* 0x050ff0000004180c */
[C---:B------:R-:W-:Y:S01]  /*fa30*/  HMMA.16816.F32.BF16 R16, R160.reuse, R138, R16 ;  /* 0x0000008aa010723c */ /* 0x040fe20000041810 */
[----:B------:R-:W2:Y:S07]  /*fa40*/  LDSM.16.M88.4 R136, [R195+0x10900] ;  /* 0x01090000c388783b */ /* 0x000eae0000000200 */
[C---:B------:R-:W-:Y:S08]  /*fa50*/  HMMA.16816.F32.BF16 R20, R160.reuse, R140, R20 ;  /* 0x0000008ca014723c */ /* 0x040ff00000041814 */
[C---:B------:R-:W-:Y:S08]  /*fa60*/  HMMA.16816.F32.BF16 R24, R160.reuse, R142, R24 ;  /* 0x0000008ea018723c */ /* 0x040ff00000041818 */
[C---:B------:R-:W-:Y:S08]  /*fa70*/  HMMA.16816.F32.BF16 R28, R160.reuse, R152, R28 ;  /* 0x00000098a01c723c */ /* 0x040ff0000004181c */
[----:B------:R-:W-:Y:S08]  /*fa80*/  HMMA.16816.F32.BF16 R32, R160, R154, R32 ;  /* 0x0000009aa020723c */ /* 0x000ff00000041820 */
[C---:B-1----:R-:W-:Y:S08]  /*fa90*/  HMMA.16816.F32.BF16 R4, R172.reuse, R180, R4 ;  /* 0x000000b4ac04723c */ /* 0x042ff00000041804 */
        /* <DEDUP_REMOVED lines=25> */
[----:B------:R-:W3:Y:S10]  /*fc30*/  MUFU.TANH R162, R162 ;  /* 0x000000a200a27308 */ /* 0x000ef40000002400 */
[----:B------:R3:W-:Y:S01]  /*fc40*/  MUFU.TANH R141, R13 ;  /* 0x0000000d008d7308 */ /* 0x0007e20000002400 */
[C---:B--2---:R-:W-:Y:S01]  /*fc50*/  HMMA.16816.F32.BF16 R20, R172.reuse, R4, R20 ;  /* 0x00000004ac14723c */ /* 0x044fe20000041814 */
[----:B-1----:R-:W1:Y:S01]  /*fc60*/  LDSM.16.M88.4 R8, [R195+0x11900] ;  /* 0x01190000c308783b */ /* 0x002e620000000200 */
[----:B------:R-:W-:Y:S06]  /*fc70*/  DEPBAR.LE SB0, 0x2 ;  /* 0x000080800000791a */ /* 0x000fec0000000000 */
[C---:B------:R-:W-:Y:S01]  /*fc80*/  HMMA.16816.F32.BF16 R24, R172.reuse, R6, R24 ;  /* 0x00000006ac18723c */ /* 0x040fe20000041818 */
[----:B------:R-:W2:Y:S01]  /*fc90*/  MUFU.TANH R145, R145 ;  /* 0x0000009100917308 */ /* 0x000ea20000002400 */
[----:B------:R-:W-:Y:S03]  /*fca0*/  BAR.SYNC.DEFER_BLOCKING 0x0 ;  /* 0x0000000000007b1d */ /* 0x000fe60000010000 */
[----:B---3--:R-:W-:Y:S11]  /*fcb0*/  FMNMX.FTZ R13, R162, R3, !PT ;  /* 0x00000003a20d7209 */ /* 0x008ff60007810000 */
        /* <DEDUP_REMOVED lines=14> */
[----:B--2---:R-:W-:Y:S04]  /*fda0*/  FMNMX.FTZ R13, R134, R13, !PT ;  /* 0x0000000d860d7209 */ /* 0x004fe80007810000 */
[----:B------:R-:W-:Y:S05]  /*fdb0*/  FMNMX.FTZ R13, R166, R13, !PT ;  /* 0x0000000da60d7209 */ /* 0x000fea0007810000 */
[----:B------:R-:W2:Y:S01]  /*fdc0*/  MUFU.TANH R142, R14 ;  /* 0x0000000e008e7308 */ /* 0x000ea20000002400 */
[----:B------:R-:W-:Y:S01]  /*fdd0*/  FMNMX.FTZ R13, R176, R13, !PT ;  /* 0x0000000db00d7209 */ /* 0x000fe20007810000 */
[----:B------:R-:W-:Y:S01]  /*fde0*/  FMUL.FTZ R28, R28, c[0x0][0x320] ;  /* 0x0000c8001c1c7a20 */ /* 0x000fe20000410000 */
[----:B-1----:R-:W-:Y:S01]  /*fdf0*/  FMNMX.FTZ R0, R165, R0, !PT ;  /* 0x00000000a5007209 */ /* 0x002fe20007810000 */
[----:B------:R-:W-:Y:S02]  /*fe00*/  FMUL.FTZ R29, R29, c[0x0][0x320] ;  /* 0x0000c8001d1d7a20 */ /* 0x000fe40000410000 */
[----:B------:R-:W-:Y:S01]  /*fe10*/  FMUL.FTZ R30, R30, c[0x0][0x320] ;  /* 0x0000c8001e1e7a20 */ /* 0x000fe20000410000 */
[----:B------:R-:W-:Y:S01]  /*fe20*/  FMNMX.FTZ R0, R167, R0, !PT ;  /* 0x00000000a7007209 */ /* 0x000fe20007810000 */
[----:B------:R-:W-:Y:S02]  /*fe30*/  FMUL.FTZ R31, R31, c[0x0][0x320] ;  /* 0x0000c8001f1f7a20 */ /* 0x000fe40000410000 */
[----:B------:R-:W1:Y:S01]  /*fe40*/  MUFU.TANH R138, R15 ;  /* 0x0000000f008a7308 */ /* 0x000e620000002400 */
[----:B------:R-:W-:Y:S02]  /*fe50*/  FMUL.FTZ R32, R32, c[0x0][0x320] ;  /* 0x0000c80020207a20 */ /* 0x000fe40000410000 */
[----:B------:R-:W-:Y:S01]  /*fe60*/  FMUL.FTZ R33, R33, c[0x0][0x320] ;  /* 0x0000c80021217a20 */ /* 0x000fe20000410000 */
[----:B---3--:R-:W-:Y:S01]  /*fe70*/  FMNMX.FTZ R0, R143, R0, !PT ;  /* 0x000000008f007209 */ /* 0x008fe20007810000 */
[----:B------:R-:W-:Y:S02]  /*fe80*/  FMUL.FTZ R34, R34, c[0x0][0x320] ;  /* 0x0000c80022227a20 */ /* 0x000fe40000410000 */
[----:B------:R-:W-:Y:S01]  /*fe90*/  FMUL.FTZ R35, R35, c[0x0][0x320] ;  /* 0x0000c80023237a20 */ /* 0x000fe20000410000 */
[----:B------:R-:W-:Y:S02]  /*fea0*/  FMNMX.FTZ R0, R141, R0, !PT ;  /* 0x000000008d007209 */ /* 0x000fe40007810000 */
        /* <DEDUP_REMOVED lines=40> */
[----:B------:R-:W1:Y:S01]  /*10130*/  SHFL.BFLY PT, R2, R11, 0x2, 0x1f ;  /* 0x0c401f000b027f89 */ /* 0x000e6200000e0000 */
[----:B---3--:R-:W-:Y:S04]  /*10140*/  FMNMX.FTZ R13, R146, R13, !PT ;  /* 0x0000000d920d7209 */ /* 0x008fe80007810000 */
[----:B--2---:R-:W-:Y:S03]  /*10150*/  FMNMX.FTZ R9, R144, R13, !PT ;  /* 0x0000000d90097209 */ /* 0x004fe60007810000 */
[----:B------:R-:W-:Y:S01]  /*10160*/  LDSM.16.MT88.4 R12, [R164+0x100] ;  /* 0x00010000a40c783b */ /* 0x000fe20000004200 */
[----:B-1----:R-:W-:Y:S07]  /*10170*/  FMNMX.FTZ R7, R11, R2, !PT ;  /* 0x000000020b077209 */ /* 0x002fee0007810000 */
[----:B------:R-:W1:Y:S08]  /*10180*/  SHFL.BFLY PT, R0, R9, 0x2, 0x1f ;  /* 0x0c401f0009007f89 */ /* 0x000e7000000e0000 */
[----:B------:R-:W2:Y:S01]  /*10190*/  SHFL.BFLY PT, R2, R7, 0x1, 0x1f ;  /* 0x0c201f0007027f89 */ /* 0x000ea200000e0000 */
[----:B-1----:R-:W-:Y:S07]  /*101a0*/  FMNMX.FTZ R5, R9, R0, !PT ;  /* 0x0000000009057209 */ /* 0x002fee0007810000 */
[----:B------:R-:W1:Y:S01]  /*101b0*/  SHFL.BFLY PT, R0, R5, 0x1, 0x1f ;  /* 0x0c201f0005007f89 */ /* 0x000e6200000e0000 */
[----:B--2---:R-:W-:Y:S05]  /*101c0*/  FMNMX.FTZ R2, R7, R2, !PT ;  /* 0x0000000207027209 */ /* 0x004fea0007810000 */
[C---:B------:R-:W-:Y:S01]  /*101d0*/  FADD.FTZ R4, -R2.reuse, R133 ;  /* 0x0000008502047221 */ /* 0x040fe20000010100 */
[----:B------:R-:W-:Y:S01]  /*101e0*/  IADD3 R133, R191, R164, RZ ;  /* 0x000000a4bf857210 */ /* 0x000fe20007ffe0ff */
[----:B------:R-:W-:Y:S02]  /*101f0*/  FMUL.FTZ R152, R2, c[0x0][0x2d0] ;  /* 0x0000b40002987a20 */ /* 0x000fe40000410000 */
[----:B------:R-:W-:Y:S02]  /*10200*/  FMUL.FTZ R132, R4, c[0x0][0x2d0] ;  /* 0x0000b40004847a20 */ /* 0x000fe40000410000 */
[--C-:B------:R-:W-:Y:S01]  /*10210*/  FFMA.FTZ R171, R145, c[0x0][0x2d0], -R152.reuse ;  /* 0x0000b40091ab7a23 */ /* 0x100fe20000010898 */
[----:B------:R-:W2:Y:S01]  /*10220*/  LDSM.16.MT88.4 R20, [R133+0x100] ;  /* 0x000100008514783b */ /* 0x000ea20000004200 */
[--C-:B------:R-:W-:Y:S02]  /*10230*/  FFMA.FTZ R172, R163, c[0x0][0x2d0], -R152.reuse ;  /* 0x0000b400a3ac7a23 */ /* 0x100fe40000010898 */
[--C-:B------:R-:W-:Y:S01]  /*10240*/  FFMA.FTZ R170, R165, c[0x0][0x2d0], -R152.reuse ;  /* 0x0000b400a5aa7a23 */ /* 0x100fe20000010898 */
[----:B------:R-:W3:Y:S01]  /*10250*/  MUFU.EX2 R132, R132 ;  /* 0x0000008400847308 */ /* 0x000ee20000000800 */
        /* <DEDUP_REMOVED lines=13> */
[----:B------:R-:W-:Y:S01]  /*10330*/  MUFU.EX2 R169, R169 ;  /* 0x000000a900a97308 */ /* 0x000fe20000000800 */
[----:B------:R-:W-:Y:S01]  /*10340*/  FMUL.FTZ R3, R4, c[0x0][0x2d0] ;  /* 0x0000b40004037a20 */ /* 0x000fe20000410000 */
[----:B------:R-:W1:Y:S01]  /*10350*/  LDSM.16.MT88.4 R28, [R134+0x100] ;  /* 0x00010000861c783b */ /* 0x000e620000004200 */
[C---:B---3--:R-:W-:Y:S01]  /*10360*/  FMUL.FTZ R4, R132.reuse, R128 ;  /* 0x0000008084047220 */ /* 0x048fe20000410000 */
[----:B------:R-:W-:Y:S01]  /*10370*/  IADD3 R135, R191, R134, RZ ;  /* 0x00000086bf877210 */ /* 0x000fe20007ffe0ff */
[C---:B------:R-:W-:Y:S02]  /*10380*/  FMUL.FTZ R5, R132.reuse, R129 ;  /* 0x0000008184057220 */ /* 0x040fe40000410000 */
[C---:B------:R-:W-:Y:S02]  /*10390*/  FMUL.FTZ R8, R132.reuse, R124 ;  /* 0x0000007c84087220 */ /* 0x040fe40000410000 */
[C---:B------:R-:W-:Y:S01]  /*103a0*/  FMUL.FTZ R9, R132.reuse, R125 ;  /* 0x0000007d84097220 */ /* 0x040fe20000410000 */
[----:B------:R-:W3:Y:S01]  /*103b0*/  MUFU.EX2 R3, R3 ;  /* 0x0000000300037308 */ /* 0x000ee20000000800 */
[C---:B------:R-:W-:Y:S02]  /*103c0*/  FMUL.FTZ R16, R132.reuse, R116 ;  /* 0x0000007484107220 */ /* 0x040fe40000410000 */
[C---:B------:R-:W-:Y:S02]  /*103d0*/  FMUL.FTZ R17, R132.reuse, R117 ;  /* 0x0000007584117220 */ /* 0x040fe40000410000 */
[C---:B------:R-:W-:Y:S02]  /*103e0*/  FMUL.FTZ R24, R132.reuse, R108 ;  /* 0x0000006c84187220 */ /* 0x040fe40000410000 */
[C---:B------:R-:W-:Y:S02]  /*103f0*/  FMUL.FTZ R25, R132.reuse, R109 ;  /* 0x0000006d84197220 */ /* 0x040fe40000410000 */
[C---:B------:R-:W-:Y:S01]  /*10400*/  FMUL.FTZ R32, R132.reuse, R100 ;  /* 0x0000006484207220 */ /* 0x040fe20000410000 */
[----:B------:R-:W4:Y:S01]  /*10410*/  MUFU.EX2 R171, R171 ;  /* 0x000000ab00ab7308 */ /* 0x000f220000000800 */
[----:B------:R-:W-:Y:S02]  /*10420*/  FMUL.FTZ R33, R132, R101 ;  /* 0x0000006584217220 */ /* 0x000fe40000410000 */
[--C-:B------:R-:W-:Y:S02]  /*10430*/  FFMA.FTZ R176, R137, c[0x0][0x2d0], -R152.reuse ;  /* 0x0000b40089b07a23 */ /* 0x100fe40000010898 */
[--C-:B------:R-:W-:Y:S02]  /*10440*/  FFMA.FTZ R177, R142, c[0x0][0x2d0], -R145.reuse ;  /* 0x0000b4008eb17a23 */ /* 0x100fe40000010891 */
[--C-:B------:R-:W-:Y:S02]  /*10450*/  FFMA.FTZ R178, R138, c[0x0][0x2d0], -R145.reuse ;  /* 0x0000b4008ab27a23 */ /* 0x100fe40000010891 */
[--C-:B------:R-:W-:Y:S01]  /*10460*/  FFMA.FTZ R179, R140, c[0x0][0x2d0], -R145.reuse ;  /* 0x0000b4008cb37a23 */ /* 0x100fe20000010891 */
[----:B------:R-:W-:Y:S01]  /*10470*/  MUFU.EX2 R170, R170 ;  /* 0x000000aa00aa7308 */ /* 0x000fe20000000800 */
[----:B------:R-:W-:Y:S01]  /*10480*/  LDSM.16.MT88.4 R140, [R134+0x2900] ;  /* 0x00290000868c783b */ /* 0x000fe20000004200 */
[--C-:B------:R-:W-:Y:S02]  /*10490*/  FFMA.FTZ R180, R136, c[0x0][0x2d0], -R145.reuse ;  /* 0x0000b40088b47a23 */ /* 0x100fe40000010891 */
[C---:B---3--:R-:W-:Y:S02]  /*104a0*/  FMUL.FTZ R6, R3.reuse, R130 ;  /* 0x0000008203067220 */ /* 0x048fe40000410000 */
[C---:B------:R-:W-:Y:S02]  /*104b0*/  FMUL.FTZ R7, R3.reuse, R131 ;  /* 0x0000008303077220 */ /* 0x040fe40000410000 */
[C---:B------:R-:W-:Y:S01]  /*104c0*/  FMUL.FTZ R10, R3.reuse, R126 ;  /* 0x0000007e030a7220 */ /* 0x040fe20000410000 */
[----:B------:R-:W-:Y:S01]  /*104d0*/  LDSM.16.MT88.4 R136, [R133+0x2900] ;  /* 0x002900008588783b */ /* 0x000fe20000004200 */
[----:B------:R-:W3:Y:S01]  /*104e0*/  MUFU.EX2 R167, R167 ;  /* 0x000000a700a77308 */ /* 0x000ee20000000800 */
[C---:B------:R-:W-:Y:S02]  /*104f0*/  FMUL.FTZ R11, R3.reuse, R127 ;  /* 0x0000007f030b7220 */ /* 0x040fe40000410000 */
[----:B------:R-:W-:Y:S01]  /*10500*/  FMUL.FTZ R18, R3, R118 ;  /* 0x0000007603127220 */ /* 0x000fe20000410000 */
[----:B----4-:R-:W-:Y:S01]  /*10510*/  F2FP.BF16.PACK_AB R128, R171, R172 ;  /* 0x000000acab80723e */ /* 0x010fe200000010ff */
[C---:B------:R-:W-:Y:S02]  /*10520*/  FMUL.FTZ R19, R3.reuse, R119 ;  /* 0x0000007703137220 */ /* 0x040fe40000410000 */
[C---:B------:R-:W-:Y:S01]  /*10530*/  FMUL.FTZ R26, R3.reuse, R110 ;  /* 0x0000006e031a7220 */ /* 0x040fe20000410000 */
[----:B------:R-:W-:Y:S01]  /*10540*/  LDSM.16.MT88.4 R116, [R134+0x900] ;  /* 0x000900008674783b */ /* 0x000fe20000004200 */
[C---:B------:R-:W-:Y:S01]  /*10550*/  FMUL.FTZ R27, R3.reuse, R111 ;  /* 0x0000006f031b7220 */ /* 0x040fe20000410000 */
[----:B------:R-:W4:Y:S01]  /*10560*/  MUFU.EX2 R168, R168 ;  /* 0x000000a800a87308 */ /* 0x000f220000000800 */
[C---:B------:R-:W-:Y:S02]  /*10570*/  FMUL.FTZ R34, R3.reuse, R102 ;  /* 0x0000006603227220 */ /* 0x040fe40000410000 */
[----:B------:R-:W-:Y:S02]  /*10580*/  FMUL.FTZ R35, R3, R103 ;  /* 0x0000006703237220 */ /* 0x000fe40000410000 */
[--C-:B------:R-:W-:Y:S01]  /*10590*/  FFMA.FTZ R181, R161, c[0x0][0x2d0], -R152.reuse ;  /* 0x0000b400a1b57a23 */ /* 0x100fe20000010898 */
[----:B------:R-:W-:Y:S01]  /*105a0*/  LDSM.16.MT88.4 R108, [R164+0x2100] ;  /* 0x00210000a46c783b */ /* 0x000fe20000004200 */
[--C-:B------:R-:W-:Y:S02]  /*105b0*/  FFMA.FTZ R182, R157, c[0x0][0x2d0], -R152.reuse ;  /* 0x0000b4009db67a23 */ /* 0x100fe40000010898 */
[--C-:B------:R-:W-:Y:S01]  /*105c0*/  FFMA.FTZ R183, R159, c[0x0][0x2d0], -R152.reuse ;  /* 0x0000b4009fb77a23 */ /* 0x100fe20000010898 */
[----:B------:R-:W-:Y:S01]  /*105d0*/  MUFU.EX2 R166, R166 ;  /* 0x000000a600a67308 */ /* 0x000fe20000000800 */
[--C-:B------:R-:W-:Y:S02]  /*105e0*/  FFMA.FTZ R226, R155, c[0x0][0x2d0], -R152.reuse ;  /* 0x0000b4009be27a23 */ /* 0x100fe40000010898 */
[--C-:B------:R-:W-:Y:S01]  /*105f0*/  FFMA.FTZ R195, R158, c[0x0][0x2d0], -R145.reuse ;  /* 0x0000b4009ec37a23 */ /* 0x100fe20000010891 */
[----:B---3--:R-:W-:Y:S01]  /*10600*/  F2FP.BF16.PACK_AB R130, R167, R170 ;  /* 0x000000aaa782723e */ /* 0x008fe200000010ff */
[----:B------:R-:W-:Y:S01]  /*10610*/  LDSM.16.MT88.4 R100, [R134+0x2100] ;  /* 0x002100008664783b */ /* 0x000fe20000004200 */
[--C-:B------:R-:W-:Y:S02]  /*10620*/  FFMA.FTZ R232, R156, c[0x0][0x2d0], -R145.reuse ;  /* 0x0000b4009ce87a23 */ /* 0x100fe40000010891 */
[--C-:B------:R-:W-:Y:S02]  /*10630*/  FFMA.FTZ R233, R160, c[0x0][0x2d0], -R145.reuse ;  /* 0x0000b400a0e97a23 */ /* 0x100fe40000010891 */
[----:B------:R-:W3:Y:S01]  /*10640*/  MUFU.EX2 R165, R165 ;  /* 0x000000a500a57308 */ /* 0x000ee20000000800 */
[--C-:B------:R-:W-:Y:S02]  /*10650*/  FFMA.FTZ R234, R154, c[0x0][0x2d0], -R145.reuse ;  /* 0x0000b4009aea7a23 */ /* 0x100fe40000010891 */
[----:B------:R-:W-:Y:S01]  /*10660*/  LDSM.16.MT88.4 R124, [R164+0x2900] ;  /* 0x00290000a47c783b */ /* 0x000fe20000004200 */
[----:B----4-:R-:W-:Y:S01]  /*10670*/  F2FP.BF16.PACK_AB R129, R168, R169 ;  /* 0x000000a9a881723e */ /* 0x010fe200000010ff */
[--C-:B------:R-:W-:Y:S02]  /*10680*/  FFMA.FTZ R235, R153, c[0x0][0x2d0], -R152.reuse ;  /* 0x0000b40099eb7a23 */ /* 0x100fe40000010898 */
[--C-:B------:R-:W-:Y:S02]  /*10690*/  FFMA.FTZ R236, R151, c[0x0][0x2d0], -R152.reuse ;  /* 0x0000b40097ec7a23 */ /* 0x100fe40000010898 */
[--C-:B------:R-:W-:Y:S01]  /*106a0*/  FFMA.FTZ R237, R149, c[0x0][0x2d0], -R152.reuse ;  /* 0x0000b40095ed7a23 */ /* 0x100fe20000010898 */
[----:B------:R-:W-:Y:S01]  /*106b0*/  MUFU.EX2 R173, R173 ;  /* 0x000000ad00ad7308 */ /* 0x000fe20000000800 */
[----:B------:R-:W-:Y:S01]  /*106c0*/  LDSM.16.MT88.4 R156, [R135+0x3900] ;  /* 0x00390000879c783b */ /* 0x000fe20000004200 */
[--C-:B------:R-:W-:Y:S02]  /*106d0*/  FFMA.FTZ R239, R150, c[0x0][0x2d0], -R145.reuse ;  /* 0x0000b40096ef7a23 */ /* 0x100fe40000010891 */
[--C-:B------:R-:W-:Y:S02]  /*106e0*/  FFMA.FTZ R240, R148, c[0x0][0x2d0], -R145.reuse ;  /* 0x0000b40094f07a23 */ /* 0x100fe40000010891 */
[--C-:B------:R-:W-:Y:S02]  /*106f0*/  FFMA.FTZ R241, R146, c[0x0][0x2d0], -R145.reuse ;  /* 0x0000b40092f17a23 */ /* 0x100fe40000010891 */
[----:B------:R-:W-:Y:S01]  /*10700*/  FFMA.FTZ R152, R147, c[0x0][0x2d0], -R152 ;  /* 0x0000b40093987a23 */ /* 0x000fe20000010898 */
[----:B------:R-:W-:Y:S01]  /*10710*/  LDSM.16.MT88.4 R148, [R133+0x3900] ;  /* 0x003900008594783b */ /* 0x000fe20000004200 */
[----:B------:R-:W-:Y:S01]  /*10720*/  FFMA.FTZ R145, R144, c[0x0][0x2d0], -R145 ;  /* 0x0000b40090917a23 */ /* 0x000fe20000010891 */
[----:B------:R-:W4:Y:S01]  /*10730*/  MUFU.EX2 R174, R174 ;  /* 0x000000ae00ae7308 */ /* 0x000f220000000800 */
[----:B------:R-:W-:Y:S01]  /*10740*/  FMUL.FTZ R38, R3, R38 ;  /* 0x0000002603267220 */ /* 0x000fe20000410000 */
[----:B---3--:R-:W-:Y:S01]  /*10750*/  F2FP.BF16.PACK_AB R131, R165, R166 ;  /* 0x000000a6a583723e */ /* 0x008fe200000010ff */
[C---:B------:R-:W-:Y:S03]  /*10760*/  FMUL.FTZ R36, R132.reuse, R36 ;  /* 0x0000002484247220 */ /* 0x040fe60000410000 */
[----:B------:R-:W-:Y:S01]  /*10770*/  LDSM.16.MT88.4 R160, [R164+0x5900] ;  /* 0x00590000a4a0783b */ /* 0x000fe20000004200 */
[C---:B------:R-:W-:Y:S02]  /*10780*/  FMUL.FTZ R39, R3.reuse, R39 ;  /* 0x0000002703277220 */ /* 0x040fe40000410000 */
[C---:B------:R-:W-:Y:S01]  /*10790*/  FMUL.FTZ R37, R132.reuse, R37 ;  /* 0x0000002584257220 */ /* 0x040fe20000410000 */
[C---:B------:R-:W-:Y:S01]  /*107a0*/  HMMA.16816.F32.BF16 R4, R128.reuse, R12, R4 ;  /* 0x0000000c8004723c */ /* 0x040fe20000041804 */
[----:B------:R3:W-:Y:S04]  /*107b0*/  MUFU.EX2 R238, R152 ;  /* 0x0000009800ee7308 */ /* 0x0007e80000000800 */
[C---:B------:R-:W-:Y:S02]  /*107c0*/  FMUL.FTZ R42, R3.reuse, R42 ;  /* 0x0000002a032a7220 */ /* 0x040fe40000410000 */
[C---:B------:R-:W-:Y:S01]  /*107d0*/  FMUL.FTZ R12, R132.reuse, R120 ;  /* 0x00000078840c7220 */ /* 0x040fe20000410000 */
[C---:B------:R-:W-:Y:S03]  /*107e0*/  HMMA.16816.F32.BF16 R8, R128.reuse, R14, R8 ;  /* 0x0000000e8008723c */ /* 0x040fe60000041808 */
[----:B------:R5:W-:Y:S01]  /*107f0*/  MUFU.EX2 R242, R145 ;  /* 0x0000009100f27308 */ /* 0x000be20000000800 */
[C---:B------:R-:W-:Y:S02]  /*10800*/  FMUL.FTZ R13, R132.reuse, R121 ;  /* 0x00000079840d7220 */ /* 0x040fe40000410000 */
[C---:B------:R-:W-:Y:S02]  /*10810*/  FMUL.FTZ R43, R3.reuse, R43 ;  /* 0x0000002b032b7220 */ /* 0x040fe40000410000 */
[C---:B------:R-:W-:Y:S04]  /*10820*/  FMUL.FTZ R14, R3.reuse, R122 ;  /* 0x0000007a030e7220 */ /* 0x040fe80000410000 */
[C---:B------:R-:W-:Y:S01]  /*10830*/  FMUL.FTZ R15, R3.reuse, R123 ;  /* 0x0000007b030f7220 */ /* 0x040fe20000410000 */
[----:B------:R-:W-:Y:S01]  /*10840*/  MUFU.EX2 R175, R175 ;  /* 0x000000af00af7308 */ /* 0x000fe20000000800 */
[----:B------:R-:W4:Y:S01]  /*10850*/  LDSM.16.MT88.4 R120, [R135+0x100] ;  /* 0x000100008778783b */ /* 0x000f220000004200 */
[C---:B------:R-:W-:Y:S02]  /*10860*/  FMUL.FTZ R46, R3.reuse, R46 ;  /* 0x0000002e032e7220 */ /* 0x040fe40000410000 */
[C---:B------:R-:W-:Y:S02]  /*10870*/  FMUL.FTZ R40, R132.reuse, R40 ;  /* 0x0000002884287220 */ /* 0x040fe40000410000 */
[C---:B--2---:R-:W-:Y:S03]  /*10880*/  HMMA.16816.F32.BF16 R12, R128.reuse, R20, R12 ;  /* 0x00000014800c723c */ /* 0x044fe6000004180c */
[----:B---3--:R-:W-:Y:S01]  /*10890*/  LDSM.16.MT88.4 R152, [R134+0x3900] ;  /* 0x003900008698783b */ /* 0x008fe20000004200 */
[C---:B------:R-:W-:Y:S01]  /*108a0*/  FMUL.FTZ R47, R3.reuse, R47 ;  /* 0x0000002f032f7220 */ /* 0x040fe20000410000 */
[----:B------:R-:W-:Y:S01]  /*108b0*/  MUFU.EX2 R176, R176 ;  /* 0x000000b000b07308 */ /* 0x000fe20000000800 */
[C---:B------:R-:W-:Y:S02]  /*108c0*/  FMUL.FTZ R41, R132.reuse, R41 ;  /* 0x0000002984297220 */ /* 0x040fe40000410000 */
[C---:B------:R-:W-:Y:S03]  /*108d0*/  HMMA.16816.F32.BF16 R16, R128.reuse, R22, R16 ;  /* 0x000000168010723c */ /* 0x040fe60000041810 */
[----:B-----5:R-:W-:Y:S01]  /*108e0*/  LDSM.16.MT88.4 R144, [R164+0x3900] ;  /* 0x00390000a490783b */ /* 0x020fe20000004200 */
[C---:B------:R-:W-:Y:S02]  /*108f0*/  FMUL.FTZ R20, R132.reuse, R112 ;  /* 0x0000007084147220 */ /* 0x040fe40000410000 */
[C---:B------:R-:W-:Y:S01]  /*10900*/  FMUL.FTZ R21, R132.reuse, R113 ;  /* 0x0000007184157220 */ /* 0x040fe20000410000 */
[----:B------:R-:W-:Y:S01]  /*10910*/  MUFU.EX2 R177, R177 ;  /* 0x000000b100b17308 */ /* 0x000fe20000000800 */
[C---:B------:R-:W-:Y:S04]  /*10920*/  FMUL.FTZ R22, R3.reuse, R114 ;  /* 0x0000007203167220 */ /* 0x040fe80000410000 */
[C---:B------:R-:W-:Y:S02]  /*10930*/  FMUL.FTZ R23, R3.reuse, R115 ;  /* 0x0000007303177220 */ /* 0x040fe40000410000 */
[----:B------:R-:W-:Y:S01]  /*10940*/  LDSM.16.MT88.4 R112, [R164+0x900] ;  /* 0x00090000a470783b */ /* 0x000fe20000004200 */
[C---:B------:R-:W-:Y:S02]  /*10950*/  FMUL.FTZ R50, R3.reuse, R50 ;  /* 0x0000003203327220 */ /* 0x040fe40000410000 */
[C---:B------:R-:W-:Y:S01]  /*10960*/  FMUL.FTZ R44, R132.reuse, R44 ;  /* 0x0000002c842c7220 */ /* 0x040fe20000410000 */
[----:B------:R-:W2:Y:S01]  /*10970*/  MUFU.EX2 R178, R178 ;  /* 0x000000b200b27308 */ /* 0x000ea20000000800 */
[C---:B-1----:R-:W-:Y:S03]  /*10980*/  HMMA.16816.F32.BF16 R20, R128.reuse, R28, R20 ;  /* 0x0000001c8014723c */ /* 0x042fe60000041814 */
        /* <DEDUP_REMOVED lines=8> */
[----:B------:R-:W1:Y:S01]  /*10a10*/  MUFU.EX2 R180, R180 ;  /* 0x000000b400b47308 */ /* 0x000e620000000800 */
[C---:B------:R-:W-:Y:S02]  /*10a20*/  FMUL.FTZ R31, R3.reuse, R107 ;  /* 0x0000006b031f7220 */ /* 0x040fe40000410000 */
[----:B------:R-:W3:Y:S01]  /*10a30*/  LDSM.16.MT88.4 R104, [R133+0x2100] ;  /* 0x002100008568783b */ /* 0x000ee20000004200 */
        /* <DEDUP_REMOVED lines=12> */
[C---:B------:R-:W-:Y:S04]  /*10b00*/  HMMA.16816.F32.BF16 R36, R128.reuse, R108, R36 ;  /* 0x0000006c8024723c */ /* 0x040fe80000041824 */
[C---:B------:R-:W-:Y:S02]  /*10b10*/  FMUL.FTZ R56, R132.reuse, R56 ;  /* 0x0000003884387220 */ /* 0x040fe40000410000 */
[C---:B------:R-:W-:Y:S01]  /*10b20*/  FMUL.FTZ R62, R3.reuse, R62 ;  /* 0x0000003e033e7220 */ /* 0x040fe20000410000 */
[----:B------:R-:W-:Y:S01]  /*10b30*/  MUFU.EX2 R183, R183 ;  /* 0x000000b700b77308 */ /* 0x000fe20000000800 */
[C---:B------:R-:W-:Y:S01]  /*10b40*/  HMMA.16816.F32.BF16 R40, R128.reuse, R110, R40 ;  /* 0x0000006e8028723c */ /* 0x040fe20000041828 */
[----:B------:R-:W4:Y:S03]  /*10b50*/  LDSM.16.MT88.4 R108, [R135+0x2100] ;  /* 0x00210000876c783b */ /* 0x000f260000004200 */
        /* <DEDUP_REMOVED lines=9> */
[----:B------:R-:W3:Y:S01]  /*10bf0*/  LDSM.16.MT88.4 R104, [R164+0x4100] ;  /* 0x00410000a468783b */ /* 0x000ee20000004200 */
        /* <DEDUP_REMOVED lines=8> */
[----:B------:R-:W5:Y:S03]  /*10c80*/  LDSM.16.MT88.4 R100, [R133+0x4100] ;  /* 0x004100008564783b */ /* 0x000f660000004200 */
[C---:B------:R-:W-:Y:S02]  /*10c90*/  FMUL.FTZ R68, R132.reuse, R68 ;  /* 0x0000004484447220 */ /* 0x040fe40000410000 */
[C---:B------:R-:W-:Y:S01]  /*10ca0*/  FMUL.FTZ R74, R3.reuse, R74 ;  /* 0x0000004a034a7220 */ /* 0x040fe20000410000 */
[----:B------:R-:W-:Y:S01]  /*10cb0*/  MUFU.EX2 R233, R233 ;  /* 0x000000e900e97308 */ /* 0x000fe20000000800 */
[C---:B----4-:R-:W-:Y:S04]  /*10cc0*/  HMMA.16816.F32.BF16 R60, R128.reuse, R108, R60 ;  /* 0x0000006c803c723c */ /* 0x050fe8000004183c */
[C---:B------:R-:W-:Y:S02]  /*10cd0*/  FMUL.FTZ R69, R132.reuse, R69 ;  /* 0x0000004584457220 */ /* 0x040fe40000410000 */
[C---:B------:R-:W-:Y:S02]  /*10ce0*/  FMUL.FTZ R75, R3.reuse, R75 ;  /* 0x0000004b034b7220 */ /* 0x040fe40000410000 */
[C---:B------:R-:W-:Y:S01]  /*10cf0*/  HMMA.16816.F32.BF16 R64, R128.reuse, R110, R64 ;  /* 0x0000006e8040723c */ /* 0x040fe20000041840 */
[----:B------:R-:W4:Y:S01]  /*10d00*/  LDSM.16.MT88.4 R108, [R134+0x4100] ;  /* 0x00410000866c783b */ /* 0x000f220000004200 */
[----:B------:R-:W-:Y:S02]  /*10d10*/  MUFU.EX2 R234, R234 ;  /* 0x000000ea00ea7308 */ /* 0x000fe40000000800 */
        /* <DEDUP_REMOVED lines=12> */
[----:B------:R-:W1:Y:S01]  /*10de0*/  MUFU.EX2 R236, R236 ;  /* 0x000000ec00ec7308 */ /* 0x000e620000000800 */
[C---:B------:R-:W-:Y:S04]  /*10df0*/  FMUL.FTZ R83, R3.reuse, R83 ;  /* 0x0000005303537220 */ /* 0x040fe80000410000 */
[C---:B------:R-:W-:Y:S01]  /*10e00*/  FMUL.FTZ R85, R132.reuse, R85 ;  /* 0x0000005584557220 */ /* 0x040fe20000410000 */
[C---:B-----5:R-:W-:Y:S03]  /*10e10*/  HMMA.16816.F32.BF16 R76, R128.reuse, R100, R76 ;  /* 0x00000064804c723c */ /* 0x060fe6000004184c */
[C---:B------:R-:W-:Y:S01]  /*10e20*/  FMUL.FTZ R80, R132.reuse, R80 ;  /* 0x0000005084507220 */ /* 0x040fe20000410000 */
[----:B------:R-:W-:Y:S01]  /*10e30*/  MUFU.EX2 R237, R237 ;  /* 0x000000ed00ed7308 */ /* 0x000fe20000000800 */
[----:B------:R-:W-:Y:S02]  /*10e40*/  FMUL.FTZ R81, R132, R81 ;  /* 0x0000005184517220 */ /* 0x000fe40000410000 */
[C---:B------:R-:W-:Y:S01]  /*10e50*/  FMUL.FTZ R86, R3.reuse, R86 ;  /* 0x0000005603567220 */ /* 0x040fe20000410000 */
[----:B------:R-:W-:Y:S01]  /*10e60*/  F2FP.BF16.PACK_AB R100, R174, R173 ;  /* 0x000000adae64723e */ /* 0x000fe200000010ff */
[----:B------:R-:W-:Y:S03]  /*10e70*/  FMUL.FTZ R88, R132, R88 ;  /* 0x0000005884587220 */ /* 0x000fe60000410000 */
[C---:B------:R-:W-:Y:S02]  /*10e80*/  HMMA.16816.F32.BF16 R80, R128.reuse, R102, R80 ;  /* 0x000000668050723c */ /* 0x040fe40000041850 */
[----:B------:R-:W-:Y:S01]  /*10e90*/  MUFU.EX2 R239, R239 ;  /* 0x000000ef00ef7308 */ /* 0x000fe20000000800 */
[C---:B------:R-:W-:Y:S01]  /*10ea0*/  FMUL.FTZ R87, R3.reuse, R87 ;  /* 0x0000005703577220 */ /* 0x040fe20000410000 */
[----:B--2---:R-:W-:Y:S01]  /*10eb0*/  F2FP.BF16.PACK_AB R101, R178, R177 ;  /* 0x000000b1b265723e */ /* 0x004fe200000010ff */
[----:B------:R-:W-:Y:S02]  /*10ec0*/  FMUL.FTZ R89, R132, R89 ;  /* 0x0000005984597220 */ /* 0x000fe40000410000 */
[C---:B------:R-:W-:Y:S01]  /*10ed0*/  FMUL.FTZ R90, R3.reuse, R90 ;  /* 0x0000005a035a7220 */ /* 0x040fe20000410000 */
[----:B------:R-:W-:Y:S01]  /*10ee0*/  F2FP.BF16.PACK_AB R102, R176, R175 ;  /* 0x000000afb066723e */ /* 0x000fe200000010ff */
[----:B------:R-:W-:Y:S01]  /*10ef0*/  FMUL.FTZ R92, R132, R92 ;  /* 0x0000005c845c7220 */ /* 0x000fe20000410000 */
[C---:B----4-:R-:W-:Y:S02]  /*10f00*/  HMMA.16816.F32.BF16 R84, R128.reuse, R108, R84 ;  /* 0x0000006c8054723c */ /* 0x050fe40000041854 */
[----:B------:R-:W2:Y:S01]  /*10f10*/  MUFU.EX2 R240, R240 ;  /* 0x000000f000f07308 */ /* 0x000ea20000000800 */
[C---:B------:R-:W-:Y:S01]  /*10f20*/  FMUL.FTZ R91, R3.reuse, R91 ;  /* 0x0000005b035b7220 */ /* 0x040fe20000410000 */
[----:B-1----:R-:W-:Y:S01]  /*10f30*/  F2FP.BF16.PACK_AB R103, R180, R179 ;  /* 0x000000b3b467723e */ /* 0x002fe200000010ff */
[C---:B------:R-:W-:Y:S02]  /*10f40*/  FMUL.FTZ R93, R132.reuse, R93 ;  /* 0x0000005d845d7220 */ /* 0x040fe40000410000 */
[C---:B------:R-:W-:Y:S02]  /*10f50*/  FMUL.FTZ R94, R3.reuse, R94 ;  /* 0x0000005e035e7220 */ /* 0x040fe40000410000 */
[C---:B------:R-:W-:Y:S01]  /*10f60*/  FMUL.FTZ R96, R132.reuse, R96 ;  /* 0x0000006084607220 */ /* 0x040fe20000410000 */
[C---:B------:R-:W-:Y:S01]  /*10f70*/  HMMA.16816.F32.BF16 R88, R128.reuse, R110, R88 ;  /* 0x0000006e8058723c */ /* 0x040fe20000041858 */
[----:B------:R-:W1:Y:S01]  /*10f80*/  LDSM.16.MT88.4 R108, [R133+0x900] ;  /* 0x00090000856c783b */ /* 0x000e620000004200 */
[----:B------:R-:W4:Y:S01]  /*10f90*/  MUFU.EX2 R241, R241 ;  /* 0x000000f100f17308 */ /* 0x000f220000000800 */
[C---:B------:R-:W-:Y:S02]  /*10fa0*/  FMUL.FTZ R95, R3.reuse, R95 ;  /* 0x0000005f035f7220 */ /* 0x040fe40000410000 */
[C---:B------:R-:W-:Y:S02]  /*10fb0*/  FMUL.FTZ R97, R132.reuse, R97 ;  /* 0x0000006184617220 */ /* 0x040fe40000410000 */
[C---:B------:R-:W-:Y:S02]  /*10fc0*/  FMUL.FTZ R98, R3.reuse, R98 ;  /* 0x0000006203627220 */ /* 0x040fe40000410000 */
[C---:B------:R-:W-:Y:S01]  /*10fd0*/  FMUL.FTZ R99, R3.reuse, R99 ;  /* 0x0000006303637220 */ /* 0x040fe20000410000 */
[C---:B---3--:R-:W-:Y:S03]  /*10fe0*/  HMMA.16816.F32.BF16 R92, R128.reuse, R104, R92 ;  /* 0x00000068805c723c */ /* 0x048fe6000004185c */
[----:B------:R-:W-:Y:S02]  /*10ff0*/  FFMA.FTZ R169, R3, R222, R169 ;  /* 0x000000de03a97223 */ /* 0x000fe400000100a9 */
[----:B------:R-:W-:Y:S02]  /*11000*/  FFMA.FTZ R172, R132, R223, R172 ;  /* 0x000000df84ac7223 */ /* 0x000fe400000100ac */
[----:B------:R-:W-:Y:S01]  /*11010*/  FADD.FTZ R169, R168, R169 ;  /* 0x000000a9a8a97221 */ /* 0x000fe20000010000 */
[----:B------:R-:W-:Y:S01]  /*11020*/  HMMA.16816.F32.BF16 R96, R128, R106, R96 ;  /* 0x0000006a8060723c */ /* 0x000fe20000041860 */
[----:B------:R-:W3:Y:S03]  /*11030*/  LDSM.16.MT88.4 R104, [R135+0x2900] ;  /* 0x002900008768783b */ /* 0x000ee60000004200 */
[----:B------:R-:W-:Y:S04]  /*11040*/  FADD.FTZ R171, R171, R172 ;  /* 0x000000acabab7221 */ /* 0x000fe80000010000 */
[C---:B------:R-:W-:Y:S05]  /*11050*/  HMMA.16816.F32.BF16 R4, R100.reuse, R112, R4 ;  /* 0x000000706404723c */ /* 0x040fea0000041804 */
[----:B------:R-:W-:Y:S03]  /*11060*/  FADD.FTZ R170, R170, R171 ;  /* 0x000000abaaaa7221 */ /* 0x000fe60000010000 */
[C---:B------:R-:W-:Y:S01]  /*11070*/  HMMA.16816.F32.BF16 R8, R100.reuse, R114, R8 ;  /* 0x000000726408723c */ /* 0x040fe20000041808 */
[----:B------:R-:W-:Y:S03]  /*11080*/  LDSM.16.MT88.4 R112, [R133+0x4900] ;  /* 0x004900008570783b */ /* 0x000fe60000004200 */
[----:B------:R-:W-:Y:S04]  /*11090*/  FADD.FTZ R170, R167, R170 ;  /* 0x000000aaa7aa7221 */ /* 0x000fe80000010000 */
[C---:B-1----:R-:W-:Y:S04]  /*110a0*/  HMMA.16816.F32.BF16 R12, R100.reuse, R108, R12 ;  /* 0x0000006c640c723c */ /* 0x042fe8000004180c */
[----:B------:R-:W-:Y:S04]  /*110b0*/  FADD.FTZ R173, R173, R170 ;  /* 0x000000aaadad7221 */ /* 0x000fe80000010000 */
[C---:B------:R-:W-:Y:S01]  /*110c0*/  HMMA.16816.F32.BF16 R16, R100.reuse, R110, R16 ;  /* 0x0000006e6410723c */ /* 0x040fe20000041810 */
[----:B------:R-:W1:Y:S03]  /*110d0*/  LDSM.16.MT88.4 R108, [R164+0x4900] ;  /* 0x00490000a46c783b */ /* 0x000e660000004200 */
[----:B------:R-:W-:Y:S04]  /*110e0*/  FADD.FTZ R174, R174, R173 ;  /* 0x000000adaeae7221 */ /* 0x000fe80000010000 */
[C---:B------:R-:W-:Y:S04]  /*110f0*/  HMMA.16816.F32.BF16 R20, R100.reuse, R116, R20 ;  /* 0x000000746414723c */ /* 0x040fe80000041814 */
[----:B------:R-:W-:Y:S04]  /*11100*/  FADD.FTZ R175, R175, R174 ;  /* 0x000000aeafaf7221 */ /* 0x000fe80000010000 */
[C---:B------:R-:W-:Y:S01]  /*11110*/  HMMA.16816.F32.BF16 R24, R100.reuse, R118, R24 ;  /* 0x000000766418723c */ /* 0x040fe20000041818 */
[----:B------:R-:W5:Y:S03]  /*11120*/  LDSM.16.MT88.4 R116, [R134+0x4900] ;  /* 0x004900008674783b */ /* 0x000f660000004200 */
[----:B------:R-:W-:Y:S04]  /*11130*/  FADD.FTZ R176, R176, R175 ;  /* 0x000000afb0b07221 */ /* 0x000fe80000010000 */
[C---:B------:R-:W-:Y:S08]  /*11140*/  HMMA.16816.F32.BF16 R28, R100.reuse, R120, R28 ;  /* 0x00000078641c723c */ /* 0x040ff0000004181c */
[C---:B------:R-:W-:Y:S01]  /*11150*/  HMMA.16816.F32.BF16 R32, R100.reuse, R122, R32 ;  /* 0x0000007a6420723c */ /* 0x040fe20000041820 */
[----:B------:R-:W-:Y:S07]  /*11160*/  LDSM.16.MT88.4 R120, [R135+0x1100] ;  /* 0x001100008778783b */ /* 0x000fee0000004200 */
[C---:B------:R-:W-:Y:S08]  /*11170*/  HMMA.16816.F32.BF16 R36, R100.reuse, R124, R36 ;  /* 0x0000007c6424723c */ /* 0x040ff00000041824 */
[C---:B------:R-:W-:Y:S01]  /*11180*/  HMMA.16816.F32.BF16 R40, R100.reuse, R126, R40 ;  /* 0x0000007e6428723c */ /* 0x040fe20000041828 */
[----:B------:R-:W-:Y:S07]  /*11190*/  LDSM.16.MT88.4 R124, [R133+0x3100] ;  /* 0x00310000857c783b */ /* 0x000fee0000004200 */
[C---:B------:R-:W-:Y:S07]  /*111a0*/  HMMA.16816.F32.BF16 R44, R100.reuse, R136, R44 ;  /* 0x00000088642c723c */ /* 0x040fee000004182c */
[----:B------:R-:W-:Y:S01]  /*111b0*/  F2FP.BF16.PACK_AB R136, R236, R235 ;  /* 0x000000ebec88723e */ /* 0x000fe200000010ff */
[C---:B------:R-:W-:Y:S04]  /*111c0*/  HMMA.16816.F32.BF16 R48, R100.reuse, R138, R48 ;  /* 0x0000008a6430723c */ /* 0x040fe80000041830 */
[----:B--2---:R-:W-:Y:S03]  /*111d0*/  F2FP.BF16.PACK_AB R137, R240, R239 ;  /* 0x000000eff089723e */ /* 0x004fe600000010ff */
[----:B------:R-:W-:Y:S01]  /*111e0*/  F2FP.BF16.PACK_AB R138, R238, R237 ;  /* 0x000000edee8a723e */ /* 0x000fe200000010ff */
[C---:B------:R-:W-:Y:S04]  /*111f0*/  HMMA.16816.F32.BF16 R52, R100.reuse, R140, R52 ;  /* 0x0000008c6434723c */ /* 0x040fe80000041834 */
[----:B----4-:R-:W-:Y:S04]  /*11200*/  F2FP.BF16.PACK_AB R139, R242, R241 ;  /* 0x000000f1f28b723e */ /* 0x010fe800000010ff */
        /* <DEDUP_REMOVED lines=11> */
[C---:B-----5:R-:W-:Y:S08]  /*112c0*/  HMMA.16816.F32.BF16 R84, R100.reuse, R116, R84 ;  /* 0x000000746454723c */ /* 0x060ff00000041854 */
        /* <DEDUP_REMOVED lines=51> */
[----:B------:R1:W3:Y:S07]  /*11600*/  LDSM.16.MT88.4 R4, [R133+0x5900] ;  /* 0x005900008504783b */ /* 0x0002ee0000004200 */
[C---:B------:R-:W-:Y:S01]  /*11610*/  HMMA.16816.F32.BF16 R124, R136.reuse, R126, R8 ;  /* 0x0000007e887c723c */ /* 0x040fe20000041808 */
[----:B------:R-:W5:Y:S07]  /*11620*/  LDSM.16.MT88.4 R8, [R134+0x5900] ;  /* 0x005900008608783b */ /* 0x000f6e0000004200 */
[C---:B----4-:R-:W-:Y:S01]  /*11630*/  HMMA.16816.F32.BF16 R120, R136.reuse, R116, R12 ;  /* 0x000000748878723c */ /* 0x050fe2000004180c */
[----:B------:R-:W4:Y:S07]  /*11640*/  LDSM.16.MT88.4 R12, [R135+0x5900] ;  /* 0x00590000870c783b */ /* 0x000f2e0000004200 */
[C---:B------:R-:W-:Y:S04]  /*11650*/  HMMA.16816.F32.BF16 R116, R136.reuse, R118, R16 ;  /* 0x000000768874723c */ /* 0x040fe80000041810 */
[----:B-1----:R-:W-:Y:S03]  /*11660*/  MOV R133, R2 ;  /* 0x0000000200857202 */ /* 0x002fe60000000f00 */
[----:B------:R-:W-:Y:S01]  /*11670*/  FADD.FTZ R16, R166, R169 ;  /* 0x000000a9a6107221 */ /* 0x000fe20000010000 */
[C---:B--2---:R-:W-:Y:S04]  /*11680*/  HMMA.16816.F32.BF16 R112, R136.reuse, R104, R20 ;  /* 0x000000688870723c */ /* 0x044fe80000041814 */
        /* <DEDUP_REMOVED lines=12> */
[----:B------:R-:W-:Y:S01]  /*11750*/  FADD.FTZ R232, R232, R195 ;  /* 0x000000c3e8e87221 */ /* 0x000fe20000010000 */
[----:B------:R-:W-:Y:S03]  /*11760*/  IADD3 R195, R227, -0x1, RZ ;  /* 0xffffffffe3c37810 */ /* 0x000fe60007ffe0ff */
        /* <DEDUP_REMOVED lines=13> */
[C---:B---3--:R-:W-:Y:S07]  /*11840*/  HMMA.16816.F32.BF16 R76, R136.reuse, R4, R76 ;  /* 0x00000004884c723c */ /* 0x048fee000004184c */
[----:B------:R-:W-:Y:S01]  /*11850*/  @P0 IMAD R4, R221, 0x3000, R208 ;  /* 0x00003000dd040824 */ /* 0x000fe200078e02d0 */
[C---:B------:R-:W-:Y:S04]  /*11860*/  HMMA.16816.F32.BF16 R80, R136.reuse, R6, R80 ;  /* 0x000000068850723c */ /* 0x040fe80000041850 */
[----:B------:R-:W-:Y:S04]  /*11870*/  @P0 SHF.L.U32 R3, R4, 0x1, RZ ;  /* 0x0000000104030819 */ /* 0x000fe800000006ff */
[C---:B-----5:R-:W-:Y:S01]  /*11880*/  HMMA.16816.F32.BF16 R84, R136.reuse, R8, R84 ;  /* 0x000000088854723c */ /* 0x060fe20000041854 */
[----:B------:R-:W-:Y:S01]  /*11890*/  @!PT LDS RZ, [RZ] ;  /* 0x00000000fffff984 */ /* 0x000fe20000000800 */
[----:B------:R-:W-:Y:S01]  /*118a0*/  @!PT LDS RZ, [RZ] ;  /* 0x00000000fffff984 */ /* 0x000fe20000000800 */
[----:B------:R-:W-:Y:S01]  /*118b0*/  @!PT LDS RZ, [RZ] ;  /* 0x00000000fffff984 */ /* 0x000fe20000000800 */
[----:B------:R1:W-:Y:S07]  /*118c0*/  @P0 LDGSTS.E.BYPASS.LTC128B.128 [R3+0xc100], [R230.64], !P4 ;  /* 0x0c100000e6030fae */ /* 0x0003ee000e101d46 */
[C---:B------:R-:W-:Y:S01]  /*118d0*/  HMMA.16816.F32.BF16 R88, R136.reuse, R10, R88 ;  /* 0x0000000a8858723c */ /* 0x040fe20000041858 */
[----:B------:R1:W-:Y:S07]  /*118e0*/  @P0 LDGSTS.E.BYPASS.LTC128B.128 [R3+0xe100], [R230.64+0x80], !P6 ;  /* 0x0e100080e6030fae */ /* 0x0003ee000f101d46 */
[C---:B----4-:R-:W-:Y:S01]  /*118f0*/  HMMA.16816.F32.BF16 R92, R136.reuse, R12, R92 ;  /* 0x0000000c885c723c */ /* 0x050fe2000004185c */
[----:B------:R1:W-:Y:S07]  /*11900*/  @P0 LDGSTS.E.BYPASS.LTC128B.128 [R3+0x10100], [R230.64+0x100], !P5 ;  /* 0x10100100e6030fae */ /* 0x0003ee000e901d46 */
[----:B------:R-:W-:Y:S01]  /*11910*/  HMMA.16816.F32.BF16 R96, R136, R14, R96 ;  /* 0x0000000e8860723c */ /* 0x000fe20000041860 */
[----:B------:R1:W-:Y:S08]  /*11920*/  @P0 LDGSTS.E.BYPASS.LTC128B.128 [R3+0xd100], [R228.64], !P4 ;  /* 0x0d100000e4030fae */ /* 0x0003f0000e101d46 */
[----:B------:R1:W-:Y:S08]  /*11930*/  @P0 LDGSTS.E.BYPASS.LTC128B.128 [R3+0xf100], [R228.64+0x80], !P6 ;  /* 0x0f100080e4030fae */ /* 0x0003f0000f101d46 */
[----:B------:R1:W-:Y:S01]  /*11940*/  @P0 LDGSTS.E.BYPASS.LTC128B.128 [R3+0x11100], [R228.64+0x100], !P5 ;  /* 0x11100100e4030fae */ /* 0x0003e2000e901d46 */
[C---:B------:R-:W-:Y:S02]  /*11950*/  ISETP.GE.AND P0, PT, R185.reuse, 0x1, PT ;  /* 0x00000001b900780c */ /* 0x040fe40003f06270 */
[----:B------:R-:W-:Y:S04]  /*11960*/  IADD3 R185, R185, 0x1, RZ ;  /* 0x00000001b9b97810 */ /* 0x000fe80007ffe0ff */
[----:B------:R-:W-:Y:S01]  /*11970*/  SEL R185, R185, RZ, !P0 ;  /* 0x000000ffb9b97207 */ /* 0x000fe20004000000 */
[----:B------:R-:W0:Y:S01]  /*11980*/  LDGDEPBAR ;  /* 0x00000000000079af */ /* 0x000e220000000000 */
[----:B------:R-:W-:Y:S02]  /*11990*/  ISETP.GT.AND P0, PT, R227, R196, PT ;  /* 0x000000c4e300720c */ /* 0x000fe40003f04270 */
[----:B------:R-:W-:Y:S02]  /*119a0*/  MOV R227, R195 ;  /* 0x000000c300e37202 */ /* 0x000fe40000000f00 */
[----:B-1----:R-:W-:Y:S09]  /*119b0*/  MOV R3, R0 ;  /* 0x0000000000037202 */ /* 0x002ff20000000f00 */
[----:B------:R-:W-:-:S05]  /*119c0*/  @P0 BRA `(.L_x_1018) ;  /* 0xffffd3d000000947 */ /* 0x000fca000383ffff */
.L_x_1017:
[----:B------:R-:W-:-:S13]  /*119d0*/  ISETP.GE.AND P0, PT, R195, R198, PT ;  /* 0x000000c6c300720c */ /* 0x000fda0003f06270 */
[----:B------:R-:W-:Y:S05]  /*119e0*/  @!P0 BRA `(.L_x_1019) ;  /* 0x000039d000008947 */ /* 0x000fea0003800000 */
[----:B------:R-:W1:Y:S01]  /*119f0*/  S2R R4, SR_TID.X ;  /* 0x0000000000047919 */ /* 0x000e620000002100 */
[----:B------:R-:W-:Y:S02]  /*11a00*/  IMAD.MOV.U32 R133, RZ, RZ, 0x40 ;  /* 0x00000040ff857424 */ /* 0x000fe400078e00ff */
[----:B------:R-:W-:Y:S01]  /*11a10*/  IMAD.MOV.U32 R132, RZ, RZ, R2 ;  /* 0x000000ffff847224 */ /* 0x000fe200078e0002 */
[----:B-1----:R-:W-:-:S04]  /*11a20*/  SHF.R.S32.HI R3, RZ, 0x1f, R4 ;  /* 0x0000001fff037819 */ /* 0x002fc80000011404 */
[----:B------:R-:W-:-:S04]  /*11a30*/  LEA.HI R3, R3, R4, RZ, 0x3 ;  /* 0x0000000403037211 */ /* 0x000fc800078f18ff */
[----:B------:R-:W-:-:S05]  /*11a40*/  LOP3.LUT R3, R3, 0xfffffff8, RZ, 0xc0, !PT ;  /* 0xfffffff803037812 */ /* 0x000fca00078ec0ff */
[----:B------:R-:W-:-:S05]  /*11a50*/  IMAD.IADD R3, R4, 0x1, -R3 ;  /* 0x0000000104037824 */ /* 0x000fca00078e0a03 */
[----:B------:R-:W-:Y:S01]  /*11a60*/  LOP3.LUT P0, RZ, R3, 0x4, RZ, 0xc0, !PT ;  /* 0x0000000403ff7812 */ /* 0x000fe2000780c0ff */
[----:B------:R-:W-:-:S03]  /*11a70*/  IMAD.MOV.U32 R3, RZ, RZ, R0 ;  /* 0x000000ffff037224 */ /* 0x000fc600078e0000 */
[----:B------:R-:W-:Y:S02]  /*11a80*/  SEL R133, R133, 0xffffffc0, !P0 ;  /* 0xffffffc085857807 */ /* 0x000fe40004000000 */
.L_x_1028:
[----:B------:R-:W-:Y:S04]  /*11a90*/  DEPBAR.LE SB0, 0x2 ;  /* 0x000080800000791a */ /* 0x000fe80000000000 */
[----:B------:R-:W-:Y:S01]  /*11aa0*/  WARPSYNC 0xffffffff ;  /* 0xffffffff00007948 */ /* 0x000fe20003800000 */
[----:B------:R-:W-:Y:S01]  /*11ab0*/  BAR.SYNC.DEFER_BLOCKING 0x0 ;  /* 0x0000000000007b1d */ /* 0x000fe20000010000 */
[----:B------:R-:W-:Y:S01]  /*11ac0*/  ISETP.GE.AND P0, PT, R198, R195, PT ;  /* 0x000000c3c600720c */ /* 0x000fe20003f06270 */
[----:B------:R-:W-:Y:S01]  /*11ad0*/  IMAD R135, R185, 0x6000, RZ ;  /* 0x00006000b9877824 */ /* 0x000fe200078e02ff */
[----:B------:R-:W-:Y:S02]  /*11ae0*/  ISETP.GE.AND P3, PT, R201, c[0x0][0x1d4], PT ;  /* 0x00007500c9007a0c */ /* 0x000fe40003f66270 */
[----:B------:R-:W-:Y:S02]  /*11af0*/  ISETP.NE.AND P2, PT, R225, 0x1, PT ;  /* 0x00000001e100780c */ /* 0x000fe40003f45270 */
[----:B------:R-:W-:Y:S02]  /*11b00*/  IADD3 R196, R192, R135, RZ ;  /* 0x00000087c0c47210 */ /* 0x000fe40007ffe0ff */
[----:B------:R-:W-:Y:S03]  /*11b10*/  ISETP.GE.AND P4, PT, R224, 0x1, PT ;  /* 0x00000001e000780c */ /* 0x000fe60003f86270 */
[----:B------:R-:W-:Y:S02]  /*11b20*/  IMAD.IADD R134, R189, 0x1, R196 ;  /* 0x00000001bd867824 */ /* 0x000fe400078e02c4 */
[----:B------:R-:W-:Y:S01]  /*11b30*/  @!P0 IADD3 R5, R195, -0x1, RZ ;  /* 0xffffffffc3058810 */ /* 0x000fe20007ffe0ff */
[----:B------:R-:W-:Y:S03]  /*11b40*/  @!P0 IMAD R171, R221, 0x6000, R207 ;  /* 0x00006000ddab8824 */ /* 0x000fe600078e02cf */
[----:B------:R-:W-:Y:S05]  /*11b50*/  @!P0 SHF.R.S32.HI R0, RZ, 0x1f, R5 ;  /* 0x0000001fff008819 */ /* 0x000fea0000011405 */
[----:B------:R-:W-:Y:S01]  /*11b60*/  @!P0 IMAD R0, R0, c[0x0][0x208], RZ ;  /* 0x0000820000008a24 */ /* 0x000fe200078e02ff */
[----:B------:R-:W-:Y:S03]  /*11b70*/  LDSM.16.M88.4 R32, [R194] ;  /* 0x00000000c220783b */ /* 0x000fe60000000200 */
[C---:B------:R-:W-:Y:S02]  /*11b80*/  @!P0 IMAD R0, R5.reuse, c[0x0][0x20c], R0 ;  /* 0x0000830005008a24 */ /* 0x040fe400078e0200 */
[----:B------:R-:W-:Y:S01]  /*11b90*/  @!P0 IMAD.WIDE.U32 R4, R5, c[0x0][0x208], RZ ;  /* 0x0000820005048a25 */ /* 0x000fe200078e00ff */
[----:B------:R-:W1:Y:S03]  /*11ba0*/  LDSM.16.M88.4 R8, [R196+0xc100] ;  /* 0x00c10000c408783b */ /* 0x000e660000000200 */
[C---:B------:R-:W-:Y:S01]  /*11bb0*/  @!P0 IMAD.SHL.U32 R31, R4.reuse, 0x40, RZ ;  /* 0x00000040041f8824 */ /* 0x040fe200078e00ff */
[----:B------:R-:W-:Y:S02]  /*11bc0*/  @!P0 IADD3 R0, R5, R0, RZ ;  /* 0x0000000005008210 */ /* 0x000fe40007ffe0ff */
[----:B------:R-:W2:Y:S02]  /*11bd0*/  LDSM.16.M88.4 R16, [R196+0xc900] ;  /* 0x00c90000c410783b */ /* 0x000ea40000000200 */
[----:B------:R-:W-:Y:S02]  /*11be0*/  @!P0 IADD3 R5, P1, R31, R210, RZ ;  /* 0x000000d21f058210 */ /* 0x000fe40007f3e0ff */
[----:B------:R-:W-:Y:S02]  /*11bf0*/  @!P0 SHF.L.U64.HI R29, R4, 0x6, R0 ;  /* 0x00000006041d8819 */ /* 0x000fe40000010200 */
[----:B------:R-:W3:Y:S02]  /*11c00*/  LDSM.16.M88.4 R24, [R196+0xd100] ;  /* 0x00d10000c418783b */ /* 0x000ee40000000200 */
[----:B------:R-:W-:Y:S02]  /*11c10*/  @!P0 IADD3.X R0, R29, R215, RZ, P1, !PT ;  /* 0x000000d71d008210 */ /* 0x000fe40000ffe4ff */
[C---:B------:R-:W-:Y:S02]  /*11c20*/  @!P0 LEA R168, P1, R5.reuse, c[0x0][0x1f8], 0x1 ;  /* 0x00007e0005a88a11 */ /* 0x040fe400078208ff */
[----:B------:R-:W4:Y:S02]  /*11c30*/  LDSM.16.M88.4 R136, [R196+0xd900] ;  /* 0x00d90000c488783b */ /* 0x000f240000000200 */
[----:B------:R-:W-:Y:S02]  /*11c40*/  @!P0 LEA.HI.X R169, R5, c[0x0][0x1fc], R0, 0x1, P1 ;  /* 0x00007f0005a98a11 */ /* 0x000fe400008f0c00 */
[C---:B------:R-:W-:Y:S02]  /*11c50*/  IADD3 R2, P1, R210.reuse, 0x40, RZ ;  /* 0x00000040d2027810 */ /* 0x040fe40007f3e0ff */
[----:B------:R-:W-:Y:S03]  /*11c60*/  LDSM.16.M88.4 R140, [R190] ;  /* 0x00000000be8c783b */ /* 0x000fe60000000200 */
[--C-:B------:R-:W-:Y:S01]  /*11c70*/  IMAD.X R20, RZ, RZ, R215.reuse, P1 ;  /* 0x000000ffff147224 */ /* 0x100fe200008e06d7 */
[----:B------:R-:W-:Y:S02]  /*11c80*/  @!P0 IADD3 R5, P1, R31, R2, RZ ;  /* 0x000000021f058210 */ /* 0x000fe40007f3e0ff */
[----:B------:R-:W3:Y:S02]  /*11c90*/  LDSM.16.M88.4 R144, [R134+0xc100] ;  /* 0x00c100008690783b */ /* 0x000ee40000000200 */
[----:B------:R-:W-:Y:S02]  /*11ca0*/  @!P0 IADD3.X R0, R29, R20, RZ, P1, !PT ;  /* 0x000000141d008210 */ /* 0x000fe40000ffe4ff */
[C---:B------:R-:W-:Y:S02]  /*11cb0*/  @!P0 LEA R166, P1, R5.reuse, c[0x0][0x1f8], 0x1 ;  /* 0x00007e0005a68a11 */ /* 0x040fe400078208ff */
[----:B------:R-:W3:Y:S02]  /*11cc0*/  LDSM.16.M88.4 R148, [R134+0xc900] ;  /* 0x00c900008694783b */ /* 0x000ee40000000200 */
[----:B------:R-:W-:Y:S02]  /*11cd0*/  @!P0 LEA.HI.X R167, R5, c[0x0][0x1fc], R0, 0x1, P1 ;  /* 0x00007f0005a78a11 */ /* 0x000fe400008f0c00 */
[C---:B-1----:R-:W-:Y:S02]  /*11ce0*/  HMMA.16816.F32.BF16 R4, R32.reuse, R8, RZ ;  /* 0x000000082004723c */ /* 0x042fe400000418ff */
[----:B------:R-:W5:Y:S01]  /*11cf0*/  LDL R227, [R1+0x4] ;  /* 0x0000040001e37983 */ /* 0x000f620000100800 */
[----:B------:R-:W-:Y:S05]  /*11d00*/  IADD3 R0, P1, R210, 0x80, RZ ;  /* 0x00000080d2007810 */ /* 0x000fea0007f3e0ff */
[C---:B------:R-:W-:Y:S01]  /*11d10*/  HMMA.16816.F32.BF16 R8, R32.reuse, R10, RZ ;  /* 0x0000000a2008723c */ /* 0x040fe200000418ff */
[----:B------:R-:W-:Y:S03]  /*11d20*/  IMAD.X R28, RZ, RZ, R215, P1 ;  /* 0x000000ffff1c7224 */ /* 0x000fe600008e06d7 */
[----:B------:R-:W-:Y:S04]  /*11d30*/  @!P0 IADD3 R12, P1, R31, R0, RZ ;  /* 0x000000001f0c8210 */ /* 0x000fe80007f3e0ff */
[----:B------:R-:W-:Y:S04]  /*11d40*/  @!P0 IADD3.X R13, R29, R28, RZ, P1, !PT ;  /* 0x0000001c1d0d8210 */ /* 0x000fe80000ffe4ff */
[C---:B------:R-:W-:Y:S04]  /*11d50*/  @!P0 LEA R164, P1, R12.reuse, c[0x0][0x1f8], 0x1 ;  /* 0x00007e000ca48a11 */ /* 0x040fe800078208ff */
[----:B------:R-:W-:Y:S02]  /*11d60*/  @!P0 LEA.HI.X R165, R12, c[0x0][0x1fc], R13, 0x1, P1 ;  /* 0x00007f000ca58a11 */ /* 0x000fe400008f0c0d */
[C---:B--2---:R-:W-:Y:S01]  /*11d70*/  HMMA.16816.F32.BF16 R12, R32.reuse, R16, RZ ;  /* 0x00000010200c723c */ /* 0x044fe200000418ff */
[----:B------:R-:W-:Y:S04]  /*11d80*/  @!P0 IADD3 R31, P1, R205, R31, RZ ;  /* 0x0000001fcd1f8210 */ /* 0x000fe80007f3e0ff */
[----:B------:R-:W-:Y:S02]  /*11d90*/  @!P0 IADD3.X R29, R204, R29, RZ, P1, !PT ;  /* 0x0000001dcc1d8210 */ /* 0x000fe40000ffe4ff */
[----:B------:R-:W-:Y:S01]  /*11da0*/  @!P0 IADD3 R2, P1, R31, R2, RZ ;  /* 0x000000021f028210 */ /* 0x000fe20007f3e0ff */
[C---:B------:R-:W-:Y:S04]  /*11db0*/  HMMA.16816.F32.BF16 R16, R32.reuse, R18, RZ ;  /* 0x000000122010723c */ /* 0x040fe800000418ff */
[----:B------:R-:W-:Y:S01]  /*11dc0*/  @!P0 IMAD.X R153, R29, 0x1, R20, P1 ;  /* 0x000000011d998824 */ /* 0x000fe200008e0614 */
[----:B------:R-:W-:Y:S03]  /*11dd0*/  @!P0 IADD3 R0, P1, R31, R0, RZ ;  /* 0x000000001f008210 */ /* 0x000fe60007f3e0ff */
[C---:B---3--:R-:W-:Y:S01]  /*11de0*/  HMMA.16816.F32.BF16 R20, R32.reuse, R24, RZ ;  /* 0x000000182014723c */ /* 0x048fe200000418ff */
[----:B------:R-:W-:Y:S03]  /*11df0*/  @!P0 IADD3.X R157, R29, R28, RZ, P1, !PT ;  /* 0x0000001c1d9d8210 */ /* 0x000fe60000ffe4ff */
[----:B------:R-:W-:Y:S04]  /*11e00*/  @!P0 IADD3 R28, P1, R31, R210, RZ ;  /* 0x000000d21f1c8210 */ /* 0x000fe80007f3e0ff */
[C---:B------:R-:W-:Y:S01]  /*11e10*/  HMMA.16816.F32.BF16 R24, R32.reuse, R26, RZ ;  /* 0x0000001a2018723c */ /* 0x040fe200000418ff */
[----:B------:R-:W-:Y:S03]  /*11e20*/  @!P0 IMAD.X R29, R29, 0x1, R215, P1 ;  /* 0x000000011d1d8824 */ /* 0x000fe600008e06d7 */
[C---:B------:R-:W-:Y:S04]  /*11e30*/  @!P0 LEA R172, P1, R28.reuse, c[0x0][0x1f8], 0x1 ;  /* 0x00007e001cac8a11 */ /* 0x040fe800078208ff */
[----:B------:R-:W-:Y:S02]  /*11e40*/  @!P0 LEA.HI.X R173, R28, c[0x0][0x1fc], R29, 0x1, P1 ;  /* 0x00007f001cad8a11 */ /* 0x000fe400008f0c1d */
[C---:B----4-:R-:W-:Y:S02]  /*11e50*/  HMMA.16816.F32.BF16 R28, R32.reuse, R136, RZ ;  /* 0x00000088201c723c */ /* 0x050fe400000418ff */
[C---:B------:R-:W-:Y:S04]  /*11e60*/  @!P0 LEA R176, P1, R2.reuse, c[0x0][0x1f8], 0x1 ;  /* 0x00007e0002b08a11 */ /* 0x040fe800078208ff */
[----:B------:R-:W-:Y:S01]  /*11e70*/  @!P0 LEA.HI.X R177, R2, c[0x0][0x1fc], R153, 0x1, P1 ;  /* 0x00007f0002b18a11 */ /* 0x000fe200008f0c99 */
[C---:B------:R-:W-:Y:S01]  /*11e80*/  IMAD.IADD R2, R133.reuse, 0x1, R134 ;  /* 0x0000000185027824 */ /* 0x040fe200078e0286 */
[----:B------:R-:W-:Y:S01]  /*11e90*/  HMMA.16816.F32.BF16 R32, R32, R138, RZ ;  /* 0x0000008a2020723c */ /* 0x000fe200000418ff */
[----:B------:R-:W1:Y:S03]  /*11ea0*/  LDSM.16.M88.4 R152, [R134+0xd100] ;  /* 0x00d100008698783b */ /* 0x000e660000000200 */
[C---:B------:R-:W-:Y:S03]  /*11eb0*/  @!P0 LEA R174, P1, R0.reuse, c[0x0][0x1f8], 0x1 ;  /* 0x00007e0000ae8a11 */ /* 0x040fe600078208ff */
[----:B------:R-:W2:Y:S01]  /*11ec0*/  LDSM.16.M88.4 R136, [R134+0xd900] ;  /* 0x00d900008688783b */ /* 0x000ea20000000200 */
[C---:B------:R-:W-:Y:S05]  /*11ed0*/  HMMA.16816.F32.BF16 R4, R140.reuse, R144, R4 ;  /* 0x000000908c04723c */ /* 0x040fea0000041804 */
[----:B------:R-:W-:Y:S01]  /*11ee0*/  @!PT LDS RZ, [RZ] ;  /* 0x00000000fffff984 */ /* 0x000fe20000000800 */
[----:B------:R-:W-:Y:S01]  /*11ef0*/  @!PT LDS RZ, [RZ] ;  /* 0x00000000fffff984 */ /* 0x000fe20000000800 */
[----:B------:R-:W-:Y:S01]  /*11f00*/  @!PT LDS RZ, [RZ] ;  /* 0x00000000fffff984 */ /* 0x000fe20000000800 */
[----:B------:R3:W-:Y:S01]  /*11f10*/  @!P0 LDGSTS.E.BYPASS.LTC128B.128 [R171], [R168.64], !P3 ;  /* 0x00000000a8ab8fae */ /* 0x0007e2000d901d46 */
[----:B------:R-:W-:Y:S02]  /*11f20*/  @!P0 LEA.HI.X R175, R0, c[0x0][0x1fc], R157, 0x1, P1 ;  /* 0x00007f0000af8a11 */ /* 0x000fe400008f0c9d */
[C---:B------:R-:W-:Y:S03]  /*11f30*/  HMMA.16816.F32.BF16 R8, R140.reuse, R146, R8 ;  /* 0x000000928c08723c */ /* 0x040fe60000041808 */
[----:B------:R4:W-:Y:S01]  /*11f40*/  @!P0 LDGSTS.E.BYPASS.LTC128B.128 [R171+0x2000], [R166.64], !P6 ;  /* 0x02000000a6ab8fae */ /* 0x0009e2000f101d46 */
[----:B------:R-:W-:Y:S04]  /*11f50*/  IADD3 R0, R133, R196, RZ ;  /* 0x000000c485007210 */ /* 0x000fe80007ffe0ff */
[C---:B------:R-:W-:Y:S01]  /*11f60*/  HMMA.16816.F32.BF16 R12, R140.reuse, R148, R12 ;  /* 0x000000948c0c723c */ /* 0x040fe2000004180c */
[----:B------:R4:W-:Y:S06]  /*11f70*/  @!P0 LDGSTS.E.BYPASS.LTC128B.128 [R171+0x4000], [R164.64], !P5 ;  /* 0x04000000a4ab8fae */ /* 0x0009ec000e901d46 */
[----:B------:R3:W-:Y:S01]  /*11f80*/  @!P0 LDGSTS.E.BYPASS.LTC128B.128 [R171+0x1000], [R172.64], !P3 ;  /* 0x01000000acab8fae */ /* 0x0007e2000d901d46 */
[C---:B------:R-:W-:Y:S05]  /*11f90*/  HMMA.16816.F32.BF16 R16, R140.reuse, R150, R16 ;  /* 0x000000968c10723c */ /* 0x040fea0000041810 */
[----:B------:R3:W-:Y:S03]  /*11fa0*/  @!P0 LDGSTS.E.BYPASS.LTC128B.128 [R171+0x3000], [R176.64], !P6 ;  /* 0x03000000b0ab8fae */ /* 0x0007e6000f101d46 */
[C---:B-1----:R-:W-:Y:S03]  /*11fb0*/  HMMA.16816.F32.BF16 R20, R140.reuse, R152, R20 ;  /* 0x000000988c14723c */ /* 0x042fe60000041814 */
[----:B------:R3:W-:Y:S01]  /*11fc0*/  @!P0 LDGSTS.E.BYPASS.LTC128B.128 [R171+0x5000], [R174.64], !P5 ;  /* 0x05000000aeab8fae */ /* 0x0007e2000e901d46 */
[C---:B------:R-:W-:Y:S02]  /*11fd0*/  ISETP.GE.AND P0, PT, R221.reuse, 0x1, PT ;  /* 0x00000001dd00780c */ /* 0x040fe40003f06270 */
[----:B------:R-:W-:Y:S02]  /*11fe0*/  IADD3 R221, R221, 0x1, RZ ;  /* 0x00000001dddd7810 */ /* 0x000fe40007ffe0ff */
[C---:B------:R-:W-:Y:S01]  /*11ff0*/  HMMA.16816.F32.BF16 R24, R140.reuse, R154, R24 ;  /* 0x0000009a8c18723c */ /* 0x040fe20000041818 */
[----:B------:R-:W-:Y:S03]  /*12000*/  LDSM.16.M88.4 R156, [R188] ;  /* 0x00000000bc9c783b */ /* 0x000fe60000000200 */
[----:B------:R-:W-:Y:S03]  /*12010*/  SEL R221, R221, RZ, !P0 ;  /* 0x000000ffdddd7207 */ /* 0x000fe60004000000 */
[----:B------:R-:W1:Y:S01]  /*12020*/  LDSM.16.M88.4 R160, [R0+0xc100] ;  /* 0x00c1000000a0783b */ /* 0x000e620000000200 */
[C---:B--2---:R-:W-:Y:S05]  /*12030*/  HMMA.16816.F32.BF16 R28, R140.reuse, R136, R28 ;  /* 0x000000888c1c723c */ /* 0x044fea000004181c */
[----:B------:R-:W2:Y:S03]  /*12040*/  LDSM.16.M88.4 R144, [R0+0xc900] ;  /* 0x00c900000090783b */ /* 0x000ea60000000200 */
[----:B------:R-:W-:Y:S03]  /*12050*/  HMMA.16816.F32.BF16 R32, R140, R138, R32 ;  /* 0x0000008a8c20723c */ /* 0x000fe60000041820 */
[----:B------:R-:W2:Y:S06]  /*12060*/  LDSM.16.M88.4 R148, [R0+0xd100] ;  /* 0x00d100000094783b */ /* 0x000eac0000000200 */
[----:B----4-:R-:W4:Y:S06]  /*12070*/  LDSM.16.M88.4 R164, [R0+0xd900] ;  /* 0x00d9000000a4783b */ /* 0x010f2c0000000200 */
[----:B------:R-:W-:Y:S06]  /*12080*/  LDSM.16.M88.4 R152, [R187] ;  /* 0x00000000bb98783b */ /* 0x000fec0000000200 */
[----:B---3--:R-:W3:Y:S06]  /*12090*/  LDSM.16.M88.4 R168, [R2+0xc100] ;  /* 0x00c1000002a8783b */ /* 0x008eec0000000200 */
[----:B------:R-:W3:Y:S01]  /*120a0*/  LDSM.16.M88.4 R136, [R2+0xc900] ;  /* 0x00c900000288783b */ /* 0x000ee20000000200 */
[C---:B-1----:R-:W-:Y:S05]  /*120b0*/  HMMA.16816.F32.BF16 R4, R156.reuse, R160, R4 ;  /* 0x000000a09c04723c */ /* 0x042fea0000041804 */
[----:B------:R-:W1:Y:S03]  /*120c0*/  LDSM.16.M88.4 R140, [R2+0xd100] ;  /* 0x00d10000028c783b */ /* 0x000e660000000200 */
[C---:B------:R-:W-:Y:S03]  /*120d0*/  HMMA.16816.F32.BF16 R8, R156.reuse, R162, R8 ;  /* 0x000000a29c08723c */ /* 0x040fe60000041808 */
[----:B------:R-:W-:Y:S06]  /*120e0*/  LDSM.16.M88.4 R160, [R196+0xe900] ;  /* 0x00e90000c4a0783b */ /* 0x000fec0000000200 */
[----:B------:R-:W-:Y:S01]  /*120f0*/  LDSM.16.M88.4 R172, [R196+0x11900] ;  /* 0x01190000c4ac783b */ /* 0x000fe20000000200 */
[C---:B--2---:R-:W-:Y:S05]  /*12100*/  HMMA.16816.F32.BF16 R12, R156.reuse, R144, R12 ;  /* 0x000000909c0c723c */ /* 0x044fea000004180c */
[----:B------:R-:W-:Y:S03]  /*12110*/  LDSM.16.M88.4 R176, [R190+0x8000] ;  /* 0x00800000beb0783b */ /* 0x000fe60000000200 */
[C---:B------:R-:W-:Y:S03]  /*12120*/  HMMA.16816.F32.BF16 R16, R156.reuse, R146, R16 ;  /* 0x000000929c10723c */ /* 0x040fe60000041810 */
[----:B------:R-:W2:Y:S05]  /*12130*/  LDSM.16.M88.4 R144, [R2+0xd900] ;  /* 0x00d900000290783b */ /* 0x000eaa0000000200 */
[C---:B------:R-:W-:Y:S01]  /*12140*/  HMMA.16816.F32.BF16 R20, R156.reuse, R148, R20 ;  /* 0x000000949c14723c */ /* 0x040fe20000041814 */
[----:B------:R-:W-:Y:S06]  /*12150*/  LDSM.16.M88.4 R180, [R134+0x10100] ;  /* 0x0101000086b4783b */ /* 0x000fec0000000200 */
[----:B------:R-:W0:Y:S01]  /*12160*/  LDGDEPBAR ;  /* 0x00000000000079af */ /* 0x000e220000000000 */
[C---:B------:R-:W-:Y:S05]  /*12170*/  HMMA.16816.F32.BF16 R24, R156.reuse, R150, R24 ;  /* 0x000000969c18723c */ /* 0x040fea0000041818 */
[----:B------:R-:W-:Y:S03]  /*12180*/  LDSM.16.M88.4 R148, [R194+0x4000] ;  /* 0x00400000c294783b */ /* 0x000fe60000000200 */
[C---:B----4-:R-:W-:Y:S08]  /*12190*/  HMMA.16816.F32.BF16 R28, R156.reuse, R164, R28 ;  /* 0x000000a49c1c723c */ /* 0x050ff0000004181c */
[----:B------:R-:W-:Y:S01]  /*121a0*/  HMMA.16816.F32.BF16 R32, R156, R166, R32 ;  /* 0x000000a69c20723c */ /* 0x000fe20000041820 */
[----:B------:R-:W4:Y:S06]  /*121b0*/  LDSM.16.M88.4 R156, [R196+0xe100] ;  /* 0x00e10000c49c783b */ /* 0x000f2c0000000200 */
[----:B------:R-:W2:Y:S01]  /*121c0*/  LDSM.16.M88.4 R164, [R196+0xf100] ;  /* 0x00f10000c4a4783b */ /* 0x000ea20000000200 */
[C---:B---3--:R-:W-:Y:S08]  /*121d0*/  HMMA.16816.F32.BF16 R4, R152.reuse, R168, R4 ;  /* 0x000000a89804723c */ /* 0x048ff00000041804 */
[C---:B------:R-:W-:Y:S01]  /*121e0*/  HMMA.16816.F32.BF16 R8, R152.reuse, R170, R8 ;  /* 0x000000aa9808723c */ /* 0x040fe20000041808 */
[----:B------:R-:W3:Y:S07]  /*121f0*/  LDSM.16.M88.4 R168, [R196+0xf900] ;  /* 0x00f90000c4a8783b */ /* 0x000eee0000000200 */
[C---:B------:R-:W-:Y:S08]  /*12200*/  HMMA.16816.F32.BF16 R12, R152.reuse, R136, R12 ;  /* 0x00000088980c723c */ /* 0x040ff0000004180c */
[C---:B------:R-:W-:Y:S01]  /*12210*/  HMMA.16816.F32.BF16 R16, R152.reuse, R138, R16 ;  /* 0x0000008a9810723c */ /* 0x040fe20000041810 */
[----:B------:R-:W-:Y:S07]  /*12220*/  LDSM.16.M88.4 R136, [R190+0x4000] ;  /* 0x00400000be88783b */ /* 0x000fee0000000200 */
[C---:B-1----:R-:W-:Y:S08]  /*12230*/  HMMA.16816.F32.BF16 R20, R152.reuse, R140, R20 ;  /* 0x0000008c9814723c */ /* 0x042ff00000041814 */
[C---:B------:R-:W-:Y:S01]  /*12240*/  HMMA.16816.F32.BF16 R24, R152.reuse, R142, R24 ;  /* 0x0000008e9818723c */ /* 0x040fe20000041818 */
[----:B------:R-:W1:Y:S07]  /*12250*/  LDSM.16.M88.4 R140, [R134+0xe100] ;  /* 0x00e10000868c783b */ /* 0x000e6e0000000200 */
[C---:B--2---:R-:W-:Y:S08]  /*12260*/  HMMA.16816.F32.BF16 R28, R152.reuse, R144, R28 ;  /* 0x00000090981c723c */ /* 0x044ff0000004181c */
[----:B------:R-:W-:Y:S01]  /*12270*/  HMMA.16816.F32.BF16 R32, R152, R146, R32 ;  /* 0x000000929820723c */ /* 0x000fe20000041820 */
[----:B------:R-:W2:Y:S06]  /*12280*/  LDSM.16.M88.4 R144, [R134+0xe900] ;  /* 0x00e900008690783b */ /* 0x000eac0000000200 */
[----:B------:R-:W1:Y:S01]  /*12290*/  LDSM.16.M88.4 R152, [R134+0xf100] ;  /* 0x00f100008698783b */ /* 0x000e620000000200 */
[C---:B----4-:R-:W-:Y:S08]  /*122a0*/  HMMA.16816.F32.BF16 R4, R148.reuse, R156, R4 ;  /* 0x0000009c9404723c */ /* 0x050ff00000041804 */
[C---:B------:R-:W-:Y:S01]  /*122b0*/  HMMA.16816.F32.BF16 R8, R148.reuse, R158, R8 ;  /* 0x0000009e9408723c */ /* 0x040fe20000041808 */
[----:B------:R-:W4:Y:S03]  /*122c0*/  LDSM.16.M88.4 R156, [R134+0xf900] ;  /* 0x00f90000869c783b */ /* 0x000f260000000200 */
[----:B-----5:R-:W-:Y:S04]  /*122d0*/  IMAD R227, R227, 0x80, R220 ;  /* 0x00000080e3e37824 */ /* 0x020fe800078e02dc */
[C---:B------:R-:W-:Y:S08]  /*122e0*/  HMMA.16816.F32.BF16 R12, R148.reuse, R160, R12 ;  /* 0x000000a0940c723c */ /* 0x040ff0000004180c */
[C---:B------:R-:W-:Y:S01]  /*122f0*/  HMMA.16816.F32.BF16 R16, R148.reuse, R162, R16 ;  /* 0x000000a29410723c */ /* 0x040fe20000041810 */
[----:B------:R-:W-:Y:S07]  /*12300*/  LDSM.16.M88.4 R160, [R188+0x4000] ;  /* 0x00400000bca0783b */ /* 0x000fee0000000200 */
[C---:B------:R-:W-:Y:S08]  /*12310*/  HMMA.16816.F32.BF16 R20, R148.reuse, R164, R20 ;  /* 0x000000a49414723c */ /* 0x040ff00000041814 */
[C---:B------:R-:W-:Y:S01]  /*12320*/  HMMA.16816.F32.BF16 R24, R148.reuse, R166, R24 ;  /* 0x000000a69418723c */ /* 0x040fe20000041818 */
[----:B------:R-:W5:Y:S07]  /*12330*/  LDSM.16.M88.4 R164, [R0+0xe100] ;  /* 0x00e1000000a4783b */ /* 0x000f6e0000000200 */
[C---:B---3--:R-:W-:Y:S08]  /*12340*/  HMMA.16816.F32.BF16 R28, R148.reuse, R168, R28 ;  /* 0x000000a8941c723c */ /* 0x048ff0000004181c */
[----:B------:R-:W-:Y:S01]  /*12350*/  HMMA.16816.F32.BF16 R32, R148, R170, R32 ;  /* 0x000000aa9420723c */ /* 0x000fe20000041820 */
[----:B------:R-:W3:Y:S06]  /*12360*/  LDSM.16.M88.4 R148, [R0+0xe900] ;  /* 0x00e900000094783b */ /* 0x000eec0000000200 */
[----:B------:R-:W-:Y:S01]  /*12370*/  LDSM.16.M88.4 R168, [R196+0x10100] ;  /* 0x01010000c4a8783b */ /* 0x000fe20000000200 */
[C---:B-1----:R-:W-:Y:S08]  /*12380*/  HMMA.16816.F32.BF16 R4, R136.reuse, R140, R4 ;  /* 0x0000008c8804723c */ /* 0x042ff00000041804 */
[C---:B------:R-:W-:Y:S01]  /*12390*/  HMMA.16816.F32.BF16 R8, R136.reuse, R142, R8 ;  /* 0x0000008e8808723c */ /* 0x040fe20000041808 */
[----:B------:R-:W1:Y:S07]  /*123a0*/  LDSM.16.M88.4 R140, [R0+0xf100] ;  /* 0x00f10000008c783b */ /* 0x000e6e0000000200 */
[C---:B--2---:R-:W-:Y:S08]  /*123b0*/  HMMA.16816.F32.BF16 R12, R136.reuse, R144, R12 ;  /* 0x00000090880c723c */ /* 0x044ff0000004180c */
[C---:B------:R-:W-:Y:S01]  /*123c0*/  HMMA.16816.F32.BF16 R16, R136.reuse, R146, R16 ;  /* 0x000000928810723c */ /* 0x040fe20000041810 */
[----:B------:R-:W-:Y:S07]  /*123d0*/  LDSM.16.M88.4 R144, [R187+0x4000] ;  /* 0x00400000bb90783b */ /* 0x000fee0000000200 */
[C---:B------:R-:W-:Y:S08]  /*123e0*/  HMMA.16816.F32.BF16 R20, R136.reuse, R152, R20 ;  /* 0x000000988814723c */ /* 0x040ff00000041814 */
[C---:B------:R-:W-:Y:S01]  /*123f0*/  HMMA.16816.F32.BF16 R24, R136.reuse, R154, R24 ;  /* 0x0000009a8818723c */ /* 0x040fe20000041818 */
[----:B------:R-:W-:Y:S07]  /*12400*/  LDSM.16.M88.4 R152, [R2+0xe100] ;  /* 0x00e100000298783b */ /* 0x000fee0000000200 */
[C---:B----4-:R-:W-:Y:S08]  /*12410*/  HMMA.16816.F32.BF16 R28, R136.reuse, R156, R28 ;  /* 0x0000009c881c723c */ /* 0x050ff0000004181c */
[----:B------:R-:W-:Y:S01]  /*12420*/  HMMA.16816.F32.BF16 R32, R136, R158, R32 ;  /* 0x0000009e8820723c */ /* 0x000fe20000041820 */
[----:B------:R-:W2:Y:S07]  /*12430*/  LDSM.16.M88.4 R136, [R0+0xf900] ;  /* 0x00f900000088783b */ /* 0x000eae0000000200 */
[C---:B-----5:R-:W-:Y:S08]  /*12440*/  HMMA.16816.F32.BF16 R4, R160.reuse, R164, R4 ;  /* 0x000000a4a004723c */ /* 0x060ff00000041804 */
[C---:B------:R-:W-:Y:S01]  /*12450*/  HMMA.16816.F32.BF16 R8, R160.reuse, R166, R8 ;  /* 0x000000a6a008723c */ /* 0x040fe20000041808 */
[----:B------:R-:W-:Y:S07]  /*12460*/  LDSM.16.M88.4 R164, [R194+0x8000] ;  /* 0x00800000c2a4783b */ /* 0x000fee0000000200 */
[C---:B---3--:R-:W-:Y:S07]  /*12470*/  HMMA.16816.F32.BF16 R12, R160.reuse, R148, R12 ;  /* 0x00000094a00c723c */ /* 0x048fee000004180c */
[----:B------:R-:W-:Y:S01]  /*12480*/  IADD3 R148, R133, R192, R135 ;  /* 0x000000c085947210 */ /* 0x000fe20007ffe087 */
[C---:B------:R-:W-:Y:S04]  /*12490*/  HMMA.16816.F32.BF16 R16, R160.reuse, R150, R16 ;  /* 0x00000096a010723c */ /* 0x040fe80000041810 */
[----:B------:R-:W-:Y:S04]  /*124a0*/  IADD3 R193, R189, R148, RZ ;  /* 0x00000094bdc17210 */ /* 0x000fe80007ffe0ff */
[C---:B-1----:R-:W-:Y:S01]  /*124b0*/  HMMA.16816.F32.BF16 R20, R160.reuse, R140, R20 ;  /* 0x0000008ca014723c */ /* 0x042fe20000041814 */
[----:B------:R-:W1:Y:S06]  /*124c0*/  LDSM.16.M88.4 R148, [R193+0xe900] ;  /* 0x00e90000c194783b */ /* 0x000e6c0000000200 */
[----:B------:R-:W3:Y:S01]  /*124d0*/  LDSM.16.M88.4 R156, [R193+0xf100] ;  /* 0x00f10000c19c783b */ /* 0x000ee20000000200 */
[C---:B------:R-:W-:Y:S05]  /*124e0*/  HMMA.16816.F32.BF16 R24, R160.reuse, R142, R24 ;  /* 0x0000008ea018723c */ /* 0x040fea0000041818 */
[----:B------:R-:W4:Y:S03]  /*124f0*/  LDSM.16.M88.4 R140, [R193+0xf900] ;  /* 0x00f90000c18c783b */ /* 0x000f260000000200 */
[C---:B--2---:R-:W-:Y:S08]  /*12500*/  HMMA.16816.F32.BF16 R28, R160.reuse, R136, R28 ;  /* 0x00000088a01c723c */ /* 0x044ff0000004181c */
[----:B------:R-:W-:Y:S01]  /*12510*/  HMMA.16816.F32.BF16 R32, R160, R138, R32 ;  /* 0x0000008aa020723c */ /* 0x000fe20000041820 */
[----:B------:R-:W2:Y:S06]  /*12520*/  LDSM.16.M88.4 R136, [R196+0x10900] ;  /* 0x01090000c488783b */ /* 0x000eac0000000200 */
[----:B------:R-:W5:Y:S01]  /*12530*/  LDSM.16.M88.4 R160, [R196+0x11100] ;  /* 0x01110000c4a0783b */ /* 0x000f620000000200 */
[C---:B------:R-:W-:Y:S08]  /*12540*/  HMMA.16816.F32.BF16 R4, R144.reuse, R152, R4 ;  /* 0x000000989004723c */ /* 0x040ff00000041804 */
[C---:B------:R-:W-:Y:S01]  /*12550*/  HMMA.16816.F32.BF16 R8, R144.reuse, R154, R8 ;  /* 0x0000009a9008723c */ /* 0x040fe20000041808 */
[----:B------:R-:W-:Y:S07]  /*12560*/  LDSM.16.M88.4 R152, [R188+0x8000] ;  /* 0x00800000bc98783b */ /* 0x000fee0000000200 */
[C---:B-1----:R-:W-:Y:S08]  /*12570*/  HMMA.16816.F32.BF16 R12, R144.reuse, R148, R12 ;  /* 0x00000094900c723c */ /* 0x042ff0000004180c */
[C---:B------:R-:W-:Y:S01]  /*12580*/  HMMA.16816.F32.BF16 R16, R144.reuse, R150, R16 ;  /* 0x000000969010723c */ /* 0x040fe20000041810 */
[----:B------:R-:W-:Y:S07]  /*12590*/  LDSM.16.M88.4 R148, [R134+0x11900] ;  /* 0x011900008694783b */ /* 0x000fee0000000200 */
[C---:B---3--:R-:W-:Y:S08]  /*125a0*/  HMMA.16816.F32.BF16 R20, R144.reuse, R156, R20 ;  /* 0x0000009c9014723c */ /* 0x048ff00000041814 */
[C---:B------:R-:W-:Y:S01]  /*125b0*/  HMMA.16816.F32.BF16 R24, R144.reuse, R158, R24 ;  /* 0x0000009e9018723c */ /* 0x040fe20000041818 */
[----:B------:R-:W-:Y:S07]  /*125c0*/  LDSM.16.M88.4 R156, [R0+0x10100] ;  /* 0x01010000009c783b */ /* 0x000fee0000000200 */
[C---:B----4-:R-:W-:Y:S08]  /*125d0*/  HMMA.16816.F32.BF16 R28, R144.reuse, R140, R28 ;  /* 0x0000008c901c723c */ /* 0x050ff0000004181c */
[----:B------:R-:W-:Y:S01]  /*125e0*/  HMMA.16816.F32.BF16 R32, R144, R142, R32 ;  /* 0x0000008e9020723c */ /* 0x000fe20000041820 */
[----:B------:R-:W1:Y:S06]  /*125f0*/  LDSM.16.M88.4 R140, [R134+0x10900] ;  /* 0x01090000868c783b */ /* 0x000e6c0000000200 */
[----:B------:R-:W3:Y:S01]  /*12600*/  LDSM.16.M88.4 R144, [R134+0x11100] ;  /* 0x011100008690783b */ /* 0x000ee20000000200 */
[C---:B------:R-:W-:Y:S08]  /*12610*/  HMMA.16816.F32.BF16 R4, R164.reuse, R168, R4 ;  /* 0x000000a8a404723c */ /* 0x040ff00000041804 */
[C---:B------:R-:W-:Y:S01]  /*12620*/  HMMA.16816.F32.BF16 R8, R164.reuse, R170, R8 ;  /* 0x000000aaa408723c */ /* 0x040fe20000041808 */
[----:B------:R-:W-:Y:S07]  /*12630*/  LDSM.16.M88.4 R168, [R187+0x8000] ;  /* 0x00800000bba8783b */ /* 0x000fee0000000200 */
[C---:B--2---:R-:W-:Y:S08]  /*12640*/  HMMA.16816.F32.BF16 R12, R164.reuse, R136, R12 ;  /* 0x00000088a40c723c */ /* 0x044ff0000004180c */
[C---:B------:R-:W-:Y:S01]  /*12650*/  HMMA.16816.F32.BF16 R16, R164.reuse, R138, R16 ;  /* 0x0000008aa410723c */ /* 0x040fe20000041810 */
[----:B------:R-:W2:Y:S07]  /*12660*/  LDSM.16.M88.4 R136, [R0+0x10900] ;  /* 0x010900000088783b */ /* 0x000eae0000000200 */
[C---:B-----5:R-:W-:Y:S08]  /*12670*/  HMMA.16816.F32.BF16 R20, R164.reuse, R160, R20 ;  /* 0x000000a0a414723c */ /* 0x060ff00000041814 */
        /* <DEDUP_REMOVED lines=9> */
[C---:B------:R-:W-:Y:S08]  /*12710*/  HMMA.16816.F32.BF16 R16, R176.reuse, R142, R16 ;  /* 0x0000008eb010723c */ /* 0x040ff00000041810 */
[C---:B---3--:R-:W-:Y:S08]  /*12720*/  HMMA.16816.F32.BF16 R20, R176.reuse, R144, R20 ;  /* 0x00000090b014723c */ /* 0x048ff00000041814 */
[C---:B------:R-:W-:Y:S08]  /*12730*/  HMMA.16816.F32.BF16 R24, R176.reuse, R146, R24 ;  /* 0x00000092b018723c */ /* 0x040ff00000041818 */
[C---:B------:R-:W-:Y:S08]  /*12740*/  HMMA.16816.F32.BF16 R28, R176.reuse, R148, R28 ;  /* 0x00000094b01c723c */ /* 0x040ff0000004181c */
[----:B------:R-:W-:Y:S08]  /*12750*/  HMMA.16816.F32.BF16 R32, R176, R150, R32 ;  /* 0x00000096b020723c */ /* 0x000ff00000041820 */
[C---:B------:R-:W-:Y:S08]  /*12760*/  HMMA.16816.F32.BF16 R4, R152.reuse, R156, R4 ;  /* 0x0000009c9804723c */ /* 0x040ff00000041804 */
[C---:B------:R-:W-:Y:S08]  /*12770*/  HMMA.16816.F32.BF16 R8, R152.reuse, R158, R8 ;  /* 0x0000009e9808723c */ /* 0x040ff00000041808 */
[C---:B--2---:R-:W-:Y:S08]  /*12780*/  HMMA.16816.F32.BF16 R12, R152.reuse, R136, R12 ;  /* 0x00000088980c723c */ /* 0x044ff0000004180c */
[C---:B------:R-:W-:Y:S01]  /*12790*/  HMMA.16816.F32.BF16 R16, R152.reuse, R138, R16 ;  /* 0x0000008a9810723c */ /* 0x040fe20000041810 */
[----:B------:R-:W1:Y:S07]  /*127a0*/  LDSM.16.M88.4 R136, [R193+0x10900] ;  /* 0x01090000c188783b */ /* 0x000e6e0000000200 */
[C---:B----4-:R-:W-:Y:S08]  /*127b0*/  HMMA.16816.F32.BF16 R20, R152.reuse, R160, R20 ;  /* 0x000000a09814723c */ /* 0x050ff00000041814 */
[C---:B------:R-:W-:Y:S08]  /*127c0*/  HMMA.16816.F32.BF16 R24, R152.reuse, R162, R24 ;  /* 0x000000a29818723c */ /* 0x040ff00000041818 */
[C---:B-----5:R-:W-:Y:S08]  /*127d0*/  HMMA.16816.F32.BF16 R28, R152.reuse, R164, R28 ;  /* 0x000000a4981c723c */ /* 0x060ff0000004181c */
        /* <DEDUP_REMOVED lines=25> */
[----:B------:R-:W2:Y:S01]  /*12970*/  MUFU.TANH R141, R141 ;  /* 0x0000008d008d7308 */ /* 0x000ea20000002400 */
[C---:B---3--:R-:W-:Y:S01]  /*12980*/  HMMA.16816.F32.BF16 R20, R168.reuse, R4, R20 ;  /* 0x00000004a814723c */ /* 0x048fe20000041814 */
[----:B-----5:R-:W3:Y:S08]  /*12990*/  LDSM.16.M88.4 R8, [R193+0x11900] ;  /* 0x01190000c108783b */ /* 0x020ef00000000200 */
[----:B------:R-:W2:Y:S01]  /*129a0*/  MUFU.TANH R0, R0 ;  /* 0x0000000000007308 */ /* 0x000ea20000002400 */
[C---:B------:R-:W-:Y:S02]  /*129b0*/  HMMA.16816.F32.BF16 R24, R168.reuse, R6, R24 ;  /* 0x00000006a818723c */ /* 0x040fe40000041818 */
[----:B-1----:R-:W-:Y:S01]  /*129c0*/  LOP3.LUT R14, RZ, c[0x0][0x324], RZ, 0x33, !PT ;  /* 0x0000c900ff0e7a12 */ /* 0x002fe200078e33ff */
[----:B------:R-:W-:Y:S02]  /*129d0*/  FMUL.FTZ R5, R18, c[0x0][0x320] ;  /* 0x0000c80012057a20 */ /* 0x000fe40000410000 */
[----:B------:R-:W-:Y:S04]  /*129e0*/  FMUL.FTZ R4, R19, c[0x0][0x320] ;  /* 0x0000c80013047a20 */ /* 0x000fe80000410000 */
[----:B------:R-:W1:Y:S05]  /*129f0*/  MUFU.TANH R2, R2 ;  /* 0x0000000200027308 */ /* 0x000e6a0000002400 */
        /* <DEDUP_REMOVED lines=9> */
[----:B------:R-:W-:Y:S01]  /*12a90*/  FMUL.FTZ R27, R27, c[0x0][0x320] ;  /* 0x0000c8001b1b7a20 */ /* 0x000fe20000410000 */
[C---:B---3--:R-:W-:Y:S08]  /*12aa0*/  HMMA.16816.F32.BF16 R28, R168.reuse, R8, R28 ;  /* 0x00000008a81c723c */ /* 0x048ff0000004181c */
[----:B------:R-:W3:Y:S01]  /*12ab0*/  MUFU.TANH R165, R165 ;  /* 0x000000a500a57308 */ /* 0x000ee20000002400 */
[----:B------:R-:W-:Y:S01]  /*12ac0*/  IADD3 R8, R209, R227, R218 ;  /* 0x000000e3d1087210 */ /* 0x000fe20007ffe0da */
[----:B------:R-:W-:Y:S04]  /*12ad0*/  HMMA.16816.F32.BF16 R32, R168, R10, R32 ;  /* 0x0000000aa820723c */ /* 0x000fe80000041820 */
[----:B------:R-:W-:Y:S03]  /*12ae0*/  @P2 IMAD.HI.U32 R7, R8, c[0x0][0x2c8], RZ ;  /* 0x0000b20008072a27 */ /* 0x000fe600078e00ff */
[----:B------:R-:W-:Y:S01]  /*12af0*/  SHF.L.U32 R10, R195, 0x6, RZ ;  /* 0x00000006c30a7819 */ /* 0x000fe200000006ff */
[----:B------:R-:W1:Y:S01]  /*12b00*/  MUFU.TANH R12, R12 ;  /* 0x0000000c000c7308 */ /* 0x000e620000002400 */
[----:B------:R-:W-:Y:S03]  /*12b10*/  @P2 SHF.R.U32.HI R8, RZ, c[0x0][0x2cc], R7 ;  /* 0x0000b300ff082a19 */ /* 0x000fe60000011607 */
[----:B------:R-:W-:Y:S02]  /*12b20*/  IADD3 R7, -R219, 0x1, -R10 ;  /* 0x00000001db077810 */ /* 0x000fe40007ffe90a */
[----:B------:R-:W5:Y:S01]  /*12b30*/  SHFL.IDX PT, R9, R8, RZ, 0x1c1f ;  /* 0x001c1fff08097589 */ /* 0x000f6200000e0000 */
[----:B------:R-:W-:Y:S01]  /*12b40*/  FMUL.FTZ R163, R28, c[0x0][0x320] ;  /* 0x0000c8001ca37a20 */ /* 0x000fe20000410000 */
[----:B------:R-:W-:Y:S02]  /*12b50*/  IADD3 R7, -R206, R7, R199 ;  /* 0x00000007ce077210 */ /* 0x000fe40007ffe1c7 */
[----:B------:R-:W1:Y:S01]  /*12b60*/  MUFU.TANH R143, R143 ;  /* 0x0000008f008f7308 */ /* 0x000e620000002400 */
[----:B------:R-:W-:Y:S02]  /*12b70*/  FMUL.FTZ R29, R29, c[0x0][0x320] ;  /* 0x0000c8001d1d7a20 */ /* 0x000fe40000410000 */
[----:B------:R-:W-:Y:S01]  /*12b80*/  FMUL.FTZ R30, R30, c[0x0][0x320] ;  /* 0x0000c8001e1e7a20 */ /* 0x000fe20000410000 */
[----:B------:R-:W-:Y:S01]  /*12b90*/  IADD3 R15, R7, c[0x0][0x328], RZ ;  /* 0x0000ca00070f7a10 */ /* 0x000fe20007ffe0ff */
[----:B------:R-:W-:Y:S02]  /*12ba0*/  FMUL.FTZ R31, R31, c[0x0][0x320] ;  /* 0x0000c8001f1f7a20 */ /* 0x000fe40000410000 */
[----:B------:R-:W-:Y:S02]  /*12bb0*/  FMUL.FTZ R149, R32, c[0x0][0x320] ;  /* 0x0000c80020957a20 */ /* 0x000fe40000410000 */
[----:B------:R-:W-:Y:S01]  /*12bc0*/  FMUL.FTZ R33, R33, c[0x0][0x320] ;  /* 0x0000c80021217a20 */ /* 0x000fe20000410000 */
[----:B------:R-:W1:Y:S01]  /*12bd0*/  MUFU.TANH R13, R13 ;  /* 0x0000000d000d7308 */ /* 0x000e620000002400 */
[----:B------:R-:W-:Y:S02]  /*12be0*/  FMUL.FTZ R34, R34, c[0x0][0x320] ;  /* 0x0000c80022227a20 */ /* 0x000fe40000410000 */
[----:B------:R-:W-:Y:S02]  /*12bf0*/  FMUL.FTZ R35, R35, c[0x0][0x320] ;  /* 0x0000c80023237a20 */ /* 0x000fe40000410000 */
[----:B------:R-:W-:Y:S05]  /*12c00*/  IMAD.IADD R14, R14, 0x1, R7 ;  /* 0x000000010e0e7824 */ /* 0x000fea00078e0207 */
[----:B------:R-:W1:Y:S01]  /*12c10*/  MUFU.TANH R5, R5 ;  /* 0x0000000500057308 */ /* 0x000e620000002400 */
[----:B-----5:R-:W-:Y:S01]  /*12c20*/  IADD3 R17, R15, R9, RZ ;  /* 0x000000090f117210 */ /* 0x020fe20007ffe0ff */
[----:B------:R-:W-:Y:S08]  /*12c30*/  IMAD.IADD R16, R14, 0x1, R9 ;  /* 0x000000010e107824 */ /* 0x000ff000078e0209 */
[----:B------:R-:W1:Y:S10]  /*12c40*/  MUFU.TANH R4, R4 ;  /* 0x0000000400047308 */ /* 0x000e740000002400 */
[----:B------:R-:W1:Y:S10]  /*12c50*/  MUFU.TANH R173, R173 ;  /* 0x000000ad00ad7308 */ /* 0x000e740000002400 */
[----:B------:R1:W1:Y:S10]  /*12c60*/  MUFU.TANH R177, R21 ;  /* 0x0000001500b17308 */ /* 0x0002740000002400 */
[----:B------:R1:W1:Y:S10]  /*12c70*/  MUFU.TANH R180, R22 ;  /* 0x0000001600b47308 */ /* 0x0002740000002400 */
[----:B------:R1:W1:Y:S10]  /*12c80*/  MUFU.TANH R178, R23 ;  /* 0x0000001700b27308 */ /* 0x0002740000002400 */
[----:B------:R-:W1:Y:S10]  /*12c90*/  MUFU.TANH R175, R175 ;  /* 0x000000af00af7308 */ /* 0x000e740000002400 */
[----:B------:R-:W1:Y:S10]  /*12ca0*/  MUFU.TANH R6, R6 ;  /* 0x0000000600067308 */ /* 0x000e740000002400 */
        /* <DEDUP_REMOVED lines=22> */
.L_x_1022:
[----:B------:R-:W-:Y:S04]  /*12e10*/  MOV R7, c[0x0][0x32c] ;  /* 0x0000cb0000077a02 */ /* 0x000fe80000000f00 */
[----:B------:R-:W-:-:S13]  /*12e20*/  ISETP.NE.AND P0, PT, R7, 0x1, PT ;  /* 0x000000010700780c */ /* 0x000fda0003f05270 */
[----:B------:R-:W-:Y:S05]  /*12e30*/  @P0 IMAD.HI.U32 R7, R9, c[0x0][0x330], RZ ;  /* 0x0000cc0009070a27 */ /* 0x000fea00078e00ff */
[----:B------:R-:W-:Y:S02]  /*12e40*/  @P0 SHF.R.U32.HI R9, RZ, c[0x0][0x334], R7 ;  /* 0x0000cd00ff090a19 */ /* 0x000fe40000011607 */
.L_x_1023:
[----:B------:R-:W-:Y:S05]  /*12e50*/  BSYNC B0 ;  /* 0x0000000000007941 */ /* 0x000fea0003800000 */
.L_x_1021:
[----:B------:R-:W-:Y:S04]  /*12e60*/  IMAD R18, R9, c[0x0][0x32c], -R10 ;  /* 0x0000cb0009127a24 */ /* 0x000fe800078e0a0a */
[----:B------:R-:W-:Y:S05]  /*12e70*/  IMAD.IADD R7, R18, 0x1, -R219 ;  /* 0x0000000112077824 */ /* 0x000fea00078e0adb */
[----:B------:R-:W-:Y:S02]  /*12e80*/  IADD3 R18, R7, c[0x0][0x32c], RZ ;  /* 0x0000cb0007127a10 */ /* 0x000fe40007ffe0ff */
[----:B------:R-:W-:Y:S02]  /*12e90*/  IMNMX R16, R16, R7, !PT ;  /* 0x0000000710107217 */ /* 0x000fe40007800200 */
[----:B------:R-:W-:Y:S02]  /*12ea0*/  IMNMX R17, R17, R18, PT ;  /* 0x0000001211117217 */ /* 0x000fe40003800200 */
.L_x_1020:
[----:B--234-:R-:W-:Y:S01]  /*12eb0*/  ISETP.GT.AND P2, PT, R195, -0x1, PT ;  /* 0xffffffffc300780c */ /* 0x01cfe20003f44270 */
[----:B------:R-:W2:Y:S03]  /*12ec0*/  SHFL.IDX PT, R8, R8, 0x1, 0x1c1f ;  /* 0x003c1f0008087f89 */ /* 0x000ea600000e0000 */
[----:B------:R-:W-:Y:S04]  /*12ed0*/  ISETP.GT.AND P0, PT, R16, RZ, P2 ;  /* 0x000000ff1000720c */ /* 0x000fe80001704270 */
[C---:B------:R-:W-:Y:S04]  /*12ee0*/  ISETP.LT.OR P0, PT, R17.reuse, 0x1, P0 ;  /* 0x000000011100780c */ /* 0x040fe80000701670 */
[----:B------:R-:W-:Y:S02]  /*12ef0*/  FSEL R11, R140, -INF , !P0 ;  /* 0xff8000008c0b7808 */ /* 0x000fe40004000000 */
[C---:B------:R-:W-:Y:S04]  /*12f00*/  ISETP.GT.AND P0, PT, R16.reuse, 0x1, P2 ;  /* 0x000000011000780c */ /* 0x040fe80001704270 */
        /* <DEDUP_REMOVED lines=58> */
.L_x_1026:
[----:B------:R-:W-:Y:S04]  /*132b0*/  MOV R6, c[0x0][0x32c] ;  /* 0x0000cb0000067a02 */ /* 0x000fe80000000f00 */
[----:B------:R-:W-:-:S13]  /*132c0*/  ISETP.NE.AND P0, PT, R6, 0x1, PT ;  /* 0x000000010600780c */ /* 0x000fda0003f05270 */
[----:B------:R-:W-:Y:S05]  /*132d0*/  @P0 IMAD.HI.U32 R6, R13, c[0x0][0x330], RZ ;  /* 0x0000cc000d060a27 */ /* 0x000fea00078e00ff */
[----:B------:R-:W-:Y:S02]  /*132e0*/  @P0 SHF.R.U32.HI R13, RZ, c[0x0][0x334], R6 ;  /* 0x0000cd00ff0d0a19 */ /* 0x000fe40000011606 */
.L_x_1027:
[----:B------:R-:W-:Y:S05]  /*132f0*/  BSYNC B0 ;  /* 0x0000000000007941 */ /* 0x000fea0003800000 */
.L_x_1025:
[----:B------:R-:W-:Y:S04]  /*13300*/  IMAD R10, R13, c[0x0][0x32c], -R10 ;  /* 0x0000cb000d0a7a24 */ /* 0x000fe800078e0a0a */
[----:B------:R-:W-:Y:S05]  /*13310*/  IMAD.IADD R13, R10, 0x1, -R219 ;  /* 0x000000010a0d7824 */ /* 0x000fea00078e0adb */
[----:B------:R-:W-:Y:S02]  /*13320*/  IADD3 R6, R13, c[0x0][0x32c], RZ ;  /* 0x0000cb000d067a10 */ /* 0x000fe40007ffe0ff */
[----:B------:R-:W-:Y:S02]  /*13330*/  IMNMX R14, R14, R13, !PT ;  /* 0x0000000d0e0e7217 */ /* 0x000fe40007800200 */
[----:B------:R-:W-:Y:S02]  /*13340*/  IMNMX R15, R15, R6, PT ;  /* 0x000000060f0f7217 */ /* 0x000fe40003800200 */
.L_x_1024:
[C---:B------:R-:W-:Y:S01]  /*13350*/  ISETP.GT.AND P0, PT, R14.reuse, RZ, P2 ;  /* 0x000000ff0e00720c */ /* 0x040fe20001704270 */
[----:B------:R-:W-:Y:S04]  /*13360*/  DEPBAR.LE SB0, 0x2 ;  /* 0x000080800000791a */ /* 0x000fe80000000000 */
[----:B------:R-:W-:Y:S01]  /*13370*/  BAR.SYNC.DEFER_BLOCKING 0x0 ;  /* 0x0000000000007b1d */ /* 0x000fe20000010000 */
[----:B------:R-:W-:Y:S02]  /*13380*/  ISETP.LT.OR P0, PT, R15, 0x1, P0 ;  /* 0x000000010f00780c */ /* 0x000fe40000701670 */
[----:B------:R-:W-:Y:S02]  /*13390*/  ISETP.GT.AND P1, PT, R14, 0x38, P2 ;  /* 0x000000380e00780c */ /* 0x000fe40001724270 */
        /* <DEDUP_REMOVED lines=53> */
[----:B------:R-:W-:Y:S02]  /*136f0*/  FMNMX.FTZ R13, R140, R13, !PT ;  /* 0x0000000d8c0d7209 */ /* 0x000fe40007810000 */
[----:B------:R-:W-:Y:S02]  /*13700*/  ISETP.LT.OR P0, PT, R15, 0x2a, P0 ;  /* 0x0000002a0f00780c */ /* 0x000fe40000701670 */
[----:B------:R-:W-:Y:S02]  /*13710*/  FMNMX.FTZ R2, R149, R2, !PT ;  /* 0x0000000295027209 */ /* 0x000fe40007810000 */
[----:B------:R-:W-:Y:S02]  /*13720*/  FSEL R174, R174, -INF , !P0 ;  /* 0xff800000aeae7808 */ /* 0x000fe40004000000 */
[----:B------:R-:W-:Y:S02]  /*13730*/  ISETP.GT.AND P0, PT, R14, 0x30, P2 ;  /* 0x000000300e00780c */ /* 0x000fe40001704270 */
[----:B------:R-:W-:Y:S02]  /*13740*/  FMNMX.FTZ R13, R180, R13, !PT ;  /* 0x0000000db40d7209 */ /* 0x000fe40007810000 */
[----:B------:R-:W-:Y:S02]  /*13750*/  FMNMX.FTZ R0, R147, R2, !PT ;  /* 0x0000000293007209 */ /* 0x000fe40007810000 */
[C---:B------:R-:W-:Y:S02]  /*13760*/  ISETP.LT.OR P0, PT, R15.reuse, 0x31, P0 ;  /* 0x000000310f00780c */ /* 0x040fe40000701670 */
[----:B------:R-:W-:Y:S01]  /*13770*/  FMNMX.FTZ R13, R178, R13, !PT ;  /* 0x0000000db20d7209 */ /* 0x000fe20007810000 */
[----:B------:R-:W1:Y:S01]  /*13780*/  SHFL.BFLY PT, R5, R0, 0x2, 0x1f ;  /* 0x0c401f0000057f89 */ /* 0x000e6200000e0000 */
        /* <DEDUP_REMOVED lines=8> */
[C---:B------:R-:W-:Y:S02]  /*13810*/  ISETP.LT.OR P1, PT, R15.reuse, 0x39, P1 ;  /* 0x000000390f00780c */ /* 0x040fe40000f21670 */
[----:B------:R-:W-:Y:S02]  /*13820*/  FMNMX.FTZ R13, R148, R13, !PT ;  /* 0x0000000d940d7209 */ /* 0x000fe40007810000 */
[----:B------:R-:W-:Y:S02]  /*13830*/  FSEL R146, R146, -INF , !P1 ;  /* 0xff80000092927808 */ /* 0x000fe40004800000 */
[----:B------:R-:W-:Y:S02]  /*13840*/  ISETP.LT.OR P0, PT, R15, 0x3a, P0 ;  /* 0x0000003a0f00780c */ /* 0x000fe40000701670 */
[----:B------:R-:W-:Y:S02]  /*13850*/  FMNMX.FTZ R17, R146, R13, !PT ;  /* 0x0000000d92117209 */ /* 0x000fe40007810000 */
[----:B------:R-:W-:Y:S02]  /*13860*/  FSEL R144, R144, -INF , !P0 ;  /* 0xff80000090907808 */ /* 0x000fe40004000000 */
[----:B-1----:R-:W-:Y:S02]  /*13870*/  FMNMX.FTZ R5, R0, R5, !PT ;  /* 0x0000000500057209 */ /* 0x002fe40007810000 */
[----:B------:R-:W-:Y:S02]  /*13880*/  FMNMX.FTZ R15, R144, R17, !PT ;  /* 0x00000011900f7209 */ /* 0x000fe40007810000 */
[----:B------:R-:W-:Y:S01]  /*13890*/  IADD3 R154, R186, R135, RZ ;  /* 0x00000087ba9a7210 */ /* 0x000fe20007ffe0ff */
[----:B------:R-:W1:Y:S01]  /*138a0*/  SHFL.BFLY PT, R2, R5, 0x1, 0x1f ;  /* 0x0c201f0005027f89 */ /* 0x000e6200000e0000 */
[----:B------:R-:W-:Y:S02]  /*138b0*/  IADD3 R193, R195, -0x2, RZ ;  /* 0xfffffffec3c17810 */ /* 0x000fe40007ffe0ff */
[----:B------:R-:W-:Y:S05]  /*138c0*/  IADD3 R152, R191, R154, RZ ;  /* 0x0000009abf987210 */ /* 0x000fea0007ffe0ff */
[----:B------:R-:W2:Y:S08]  /*138d0*/  SHFL.BFLY PT, R0, R15, 0x2, 0x1f ;  /* 0x0c401f000f007f89 */ /* 0x000eb000000e0000 */
[----:B------:R-:W-:Y:S01]  /*138e0*/  LDSM.16.MT88.4 R20, [R152+0x100] ;  /* 0x000100009814783b */ /* 0x000fe20000004200 */
        /* <DEDUP_REMOVED lines=21> */
[--C-:B------:R-:W-:Y:S01]  /*13a40*/  FFMA.FTZ R173, R173, c[0x0][0x2d0], -R164.reuse ;  /* 0x0000b400adad7a23 */ /* 0x100fe200000108a4 */
[----:B------:R-:W1:Y:S01]  /*13a50*/  LDSM.16.MT88.4 R12, [R154+0x100] ;  /* 0x000100009a0c783b */ /* 0x000e620000004200 */
[--C-:B------:R-:W-:Y:S01]  /*13a60*/  FFMA.FTZ R182, R177, c[0x0][0x2d0], -R164.reuse ;  /* 0x0000b400b1b67a23 */ /* 0x100fe200000108a4 */
[C---:B------:R-:W-:Y:S01]  /*13a70*/  FSETP.NEU.FTZ.AND P0, PT, R0.reuse, -INF , PT ;  /* 0xff8000000000780b */ /* 0x040fe20003f1d000 */
[C---:B------:R-:W-:Y:S03]  /*13a80*/  FMUL.FTZ R145, R0.reuse, c[0x0][0x2d0] ;  /* 0x0000b40000917a20 */ /* 0x040fe60000410000 */
[----:B------:R-:W-:Y:S01]  /*13a90*/  MUFU.EX2 R153, R153 ;  /* 0x0000009900997308 */ /* 0x000fe20000000800 */
[----:B------:R-:W-:Y:S01]  /*13aa0*/  FSEL R4, R0, RZ, P0 ;  /* 0x000000ff00047208 */ /* 0x000fe20000000000 */
[--C-:B------:R-:W-:Y:S01]  /*13ab0*/  FFMA.FTZ R175, R175, c[0x0][0x2d0], -R164.reuse ;  /* 0x0000b400afaf7a23 */ /* 0x100fe200000108a4 */
[----:B------:R-:W-:Y:S01]  /*13ac0*/  FSEL R145, R145, RZ, P0 ;  /* 0x000000ff91917208 */ /* 0x000fe20000000000 */
[--C-:B------:R-:W-:Y:S01]  /*13ad0*/  FFMA.FTZ R196, R171, c[0x0][0x2d0], -R164.reuse ;  /* 0x0000b400abc47a23 */ /* 0x100fe200000108a4 */
[----:B------:R-:W-:Y:S01]  /*13ae0*/  ISETP.GE.AND P0, PT, R193, R198, PT ;  /* 0x000000c6c100720c */ /* 0x000fe20003f06270 */
[----:B------:R-:W-:Y:S02]  /*13af0*/  FADD.FTZ R4, -R4, R3 ;  /* 0x0000000304047221 */ /* 0x000fe40000010100 */
[--C-:B------:R-:W-:Y:S02]  /*13b00*/  FFMA.FTZ R162, R8, c[0x0][0x2d0], -R145.reuse ;  /* 0x0000b40008a27a23 */ /* 0x100fe40000010891 */
[--C-:B------:R-:W-:Y:S01]  /*13b10*/  FFMA.FTZ R159, R6, c[0x0][0x2d0], -R145.reuse ;  /* 0x0000b400069f7a23 */ /* 0x100fe20000010891 */
[----:B------:R-:W3:Y:S01]  /*13b20*/  MUFU.EX2 R156, R156 ;  /* 0x0000009c009c7308 */ /* 0x000ee20000000800 */
[--C-:B------:R-:W-:Y:S01]  /*13b30*/  FFMA.FTZ R155, R134, c[0x0][0x2d0], -R145.reuse ;  /* 0x0000b400869b7a23 */ /* 0x100fe20000010891 */
[----:B------:R-:W-:Y:S01]  /*13b40*/  IADD3 R134, R135, R184, RZ ;  /* 0x000000b887867210 */ /* 0x000fe20007ffe0ff */
[--C-:B------:R-:W-:Y:S01]  /*13b50*/  FFMA.FTZ R160, R136, c[0x0][0x2d0], -R145.reuse ;  /* 0x0000b40088a07a23 */ /* 0x100fe20000010891 */
[----:B--2---:R-:W-:Y:S01]  /*13b60*/  F2FP.BF16.PACK_AB R136, R157, R158 ;  /* 0x0000009e9d88723e */ /* 0x004fe200000010ff */
[----:B------:R-:W-:Y:S01]  /*13b70*/  FMUL.FTZ R3, R4, c[0x0][0x2d0] ;  /* 0x0000b40004037a20 */ /* 0x000fe20000410000 */
[----:B------:R-:W-:Y:S01]  /*13b80*/  IADD3 R135, R191, R134, RZ ;  /* 0x00000086bf877210 */ /* 0x000fe20007ffe0ff */
[----:B------:R-:W2:Y:S01]  /*13b90*/  LDSM.16.MT88.4 R28, [R134+0x100] ;  /* 0x00010000861c783b */ /* 0x000ea20000004200 */
[--C-:B------:R-:W-:Y:S02]  /*13ba0*/  FFMA.FTZ R169, R142, c[0x0][0x2d0], -R145.reuse ;  /* 0x0000b4008ea97a23 */ /* 0x100fe40000010891 */
[----:B------:R-:W4:Y:S01]  /*13bb0*/  MUFU.EX2 R132, R132 ;  /* 0x0000008400847308 */ /* 0x000f220000000800 */
[--C-:B------:R-:W-:Y:S02]  /*13bc0*/  FFMA.FTZ R181, R148, c[0x0][0x2d0], -R145.reuse ;  /* 0x0000b40094b57a23 */ /* 0x100fe40000010891 */
[--C-:B------:R-:W-:Y:S02]  /*13bd0*/  FFMA.FTZ R183, R146, c[0x0][0x2d0], -R145.reuse ;  /* 0x0000b40092b77a23 */ /* 0x100fe40000010891 */
[--C-:B------:R-:W-:Y:S02]  /*13be0*/  FFMA.FTZ R167, R172, c[0x0][0x2d0], -R145.reuse ;  /* 0x0000b400aca77a23 */ /* 0x100fe40000010891 */
[--C-:B------:R-:W-:Y:S02]  /*13bf0*/  FFMA.FTZ R172, R140, c[0x0][0x2d0], -R145.reuse ;  /* 0x0000b4008cac7a23 */ /* 0x100fe40000010891 */
[----:B------:R-:W-:Y:S01]  /*13c00*/  LDSM.16.MT88.4 R140, [R134+0x2900] ;  /* 0x00290000868c783b */ /* 0x000fe20000004200 */
[----:B------:R-:W5:Y:S01]  /*13c10*/  MUFU.EX2 R3, R3 ;  /* 0x0000000300037308 */ /* 0x000f620000000800 */
[--C-:B------:R-:W-:Y:S02]  /*13c20*/  FFMA.FTZ R170, R170, c[0x0][0x2d0], -R145.reuse ;  /* 0x0000b400aaaa7a23 */ /* 0x100fe40000010891 */
[--C-:B------:R-:W-:Y:S01]  /*13c30*/  FFMA.FTZ R171, R180, c[0x0][0x2d0], -R145.reuse ;  /* 0x0000b400b4ab7a23 */ /* 0x100fe20000010891 */
[----:B---3--:R-:W-:Y:S01]  /*13c40*/  F2FP.BF16.PACK_AB R138, R156, R153 ;  /* 0x000000999c8a723e */ /* 0x008fe200000010ff */
[--C-:B------:R-:W-:Y:S02]  /*13c50*/  FFMA.FTZ R180, R150, c[0x0][0x2d0], -R145.reuse ;  /* 0x0000b40096b47a23 */ /* 0x100fe40000010891 */
[--C-:B------:R-:W-:Y:S02]  /*13c60*/  FFMA.FTZ R178, R178, c[0x0][0x2d0], -R145.reuse ;  /* 0x0000b400b2b27a23 */ /* 0x100fe40000010891 */
[--C-:B------:R-:W-:Y:S01]  /*13c70*/  FFMA.FTZ R176, R176, c[0x0][0x2d0], -R145.reuse ;  /* 0x0000b400b0b07a23 */ /* 0x100fe20000010891 */
[----:B------:R-:W-:Y:S01]  /*13c80*/  MUFU.EX2 R162, R162 ;  /* 0x000000a200a27308 */ /* 0x000fe20000000800 */
[--C-:B------:R-:W-:Y:S02]  /*13c90*/  FFMA.FTZ R177, R174, c[0x0][0x2d0], -R145.reuse ;  /* 0x0000b400aeb17a23 */ /* 0x100fe40000010891 */
[--C-:B------:R-:W-:Y:S02]  /*13ca0*/  FFMA.FTZ R174, R151, c[0x0][0x2d0], -R164.reuse ;  /* 0x0000b40097ae7a23 */ /* 0x100fe400000108a4 */
[C---:B----4-:R-:W-:Y:S01]  /*13cb0*/  FMUL.FTZ R4, R132.reuse, R128 ;  /* 0x0000008084047220 */ /* 0x050fe20000410000 */
[----:B------:R-:W-:Y:S01]  /*13cc0*/  LDSM.16.MT88.4 R148, [R154+0x3900] ;  /* 0x003900009a94783b */ /* 0x000fe20000004200 */
[C---:B------:R-:W-:Y:S02]  /*13cd0*/  FMUL.FTZ R5, R132.reuse, R129 ;  /* 0x0000008184057220 */ /* 0x040fe40000410000 */
[C---:B------:R-:W-:Y:S01]  /*13ce0*/  FMUL.FTZ R8, R132.reuse, R124 ;  /* 0x0000007c84087220 */ /* 0x040fe20000410000 */
[----:B------:R-:W3:Y:S01]  /*13cf0*/  MUFU.EX2 R159, R159 ;  /* 0x0000009f009f7308 */ /* 0x000ee20000000800 */
[C---:B------:R-:W-:Y:S02]  /*13d00*/  FMUL.FTZ R9, R132.reuse, R125 ;  /* 0x0000007d84097220 */ /* 0x040fe40000410000 */
[C---:B------:R-:W-:Y:S02]  /*13d10*/  FMUL.FTZ R16, R132.reuse, R116 ;  /* 0x0000007484107220 */ /* 0x040fe40000410000 */
        /* <DEDUP_REMOVED lines=13> */
[----:B------:R-:W-:Y:S01]  /*13df0*/  FMUL.FTZ R26, R3, R110 ;  /* 0x0000006e031a7220 */ /* 0x000fe20000410000 */
[----:B---3--:R-:W-:Y:S01]  /*13e00*/  F2FP.BF16.PACK_AB R137, R159, R162 ;  /* 0x000000a29f89723e */ /* 0x008fe200000010ff */
[C---:B------:R-:W-:Y:S02]  /*13e10*/  FMUL.FTZ R27, R3.reuse, R111 ;  /* 0x0000006f031b7220 */ /* 0x040fe40000410000 */
[C---:B------:R-:W-:Y:S02]  /*13e20*/  FMUL.FTZ R32, R132.reuse, R100 ;  /* 0x0000006484207220 */ /* 0x040fe40000410000 */
[----:B------:R-:W-:Y:S01]  /*13e30*/  FMUL.FTZ R33, R132, R101 ;  /* 0x0000006584217220 */ /* 0x000fe20000410000 */
[----:B------:R-:W-:Y:S01]  /*13e40*/  LDSM.16.MT88.4 R108, [R135+0x2100] ;  /* 0x00210000876c783b */ /* 0x000fe20000004200 */
[C---:B------:R-:W-:Y:S01]  /*13e50*/  FMUL.FTZ R34, R3.reuse, R102 ;  /* 0x0000006603227220 */ /* 0x040fe20000410000 */
[----:B------:R-:W-:Y:S01]  /*13e60*/  MUFU.EX2 R161, R161 ;  /* 0x000000a100a17308 */ /* 0x000fe20000000800 */
[C---:B------:R-:W-:Y:S02]  /*13e70*/  FMUL.FTZ R35, R3.reuse, R103 ;  /* 0x0000006703237220 */ /* 0x040fe40000410000 */
[----:B------:R-:W-:Y:S02]  /*13e80*/  FFMA.FTZ R145, R144, c[0x0][0x2d0], -R145 ;  /* 0x0000b40090917a23 */ /* 0x000fe40000010891 */
[C---:B------:R-:W-:Y:S01]  /*13e90*/  FMUL.FTZ R38, R3.reuse, R38 ;  /* 0x0000002603267220 */ /* 0x040fe20000410000 */
[----:B------:R-:W-:Y:S01]  /*13ea0*/  LDSM.16.MT88.4 R100, [R134+0x2100] ;  /* 0x002100008664783b */ /* 0x000fe20000004200 */
[C---:B------:R-:W-:Y:S02]  /*13eb0*/  FMUL.FTZ R36, R132.reuse, R36 ;  /* 0x0000002484247220 */ /* 0x040fe40000410000 */
[C---:B------:R-:W-:Y:S01]  /*13ec0*/  FMUL.FTZ R39, R3.reuse, R39 ;  /* 0x0000002703277220 */ /* 0x040fe20000410000 */
[----:B------:R-:W-:Y:S01]  /*13ed0*/  MUFU.EX2 R226, R145 ;  /* 0x0000009100e27308 */ /* 0x000fe20000000800 */
[----:B------:R-:W-:Y:S01]  /*13ee0*/  FMUL.FTZ R37, R132, R37 ;  /* 0x0000002584257220 */ /* 0x000fe20000410000 */
[----:B----4-:R-:W-:Y:S01]  /*13ef0*/  F2FP.BF16.PACK_AB R139, R160, R155 ;  /* 0x0000009ba08b723e */ /* 0x010fe200000010ff */
[C---:B------:R-:W-:Y:S01]  /*13f00*/  FMUL.FTZ R42, R3.reuse, R42 ;  /* 0x0000002a032a7220 */ /* 0x040fe20000410000 */
[----:B------:R-:W-:Y:S01]  /*13f10*/  LDSM.16.MT88.4 R124, [R154+0x2900] ;  /* 0x002900009a7c783b */ /* 0x000fe20000004200 */
[C---:B------:R-:W-:Y:S02]  /*13f20*/  FMUL.FTZ R40, R132.reuse, R40 ;  /* 0x0000002884287220 */ /* 0x040fe40000410000 */
[C---:B------:R-:W-:Y:S02]  /*13f30*/  FMUL.FTZ R43, R3.reuse, R43 ;  /* 0x0000002b032b7220 */ /* 0x040fe40000410000 */
[C---:B-1----:R-:W-:Y:S01]  /*13f40*/  HMMA.16816.F32.BF16 R4, R136.reuse, R12, R4 ;  /* 0x0000000c8804723c */ /* 0x042fe20000041804 */
        /* <DEDUP_REMOVED lines=10> */
[----:B------:R-:W3:Y:S01]  /*13ff0*/  LDSM.16.MT88.4 R120, [R135+0x100] ;  /* 0x000100008778783b */ /* 0x000ee20000004200 */
[C---:B------:R-:W-:Y:S02]  /*14000*/  FMUL.FTZ R47, R3.reuse, R47 ;  /* 0x0000002f032f7220 */ /* 0x040fe40000410000 */
[C---:B------:R-:W-:Y:S02]  /*14010*/  FMUL.FTZ R44, R132.reuse, R44 ;  /* 0x0000002c842c7220 */ /* 0x040fe40000410000 */
[C---:B------:R-:W-:Y:S03]  /*14020*/  HMMA.16816.F32.BF16 R12, R136.reuse, R20, R12 ;  /* 0x00000014880c723c */ /* 0x040fe6000004180c */
[C---:B------:R-:W-:Y:S01]  /*14030*/  FMUL.FTZ R50, R3.reuse, R50 ;  /* 0x0000003203327220 */ /* 0x040fe20000410000 */
[----:B------:R-:W-:Y:S01]  /*14040*/  MUFU.EX2 R167, R167 ;  /* 0x000000a700a77308 */ /* 0x000fe20000000800 */
[C---:B------:R-:W-:Y:S02]  /*14050*/  FMUL.FTZ R45, R132.reuse, R45 ;  /* 0x0000002d842d7220 */ /* 0x040fe40000410000 */
[C---:B------:R-:W-:Y:S01]  /*14060*/  FMUL.FTZ R20, R132.reuse, R112 ;  /* 0x0000007084147220 */ /* 0x040fe20000410000 */
[C---:B------:R-:W-:Y:S04]  /*14070*/  HMMA.16816.F32.BF16 R16, R136.reuse, R22, R16 ;  /* 0x000000168810723c */ /* 0x040fe80000041810 */
[C---:B------:R-:W-:Y:S02]  /*14080*/  FMUL.FTZ R21, R132.reuse, R113 ;  /* 0x0000007184157220 */ /* 0x040fe40000410000 */
[C---:B------:R-:W-:Y:S01]  /*14090*/  FMUL.FTZ R51, R3.reuse, R51 ;  /* 0x0000003303337220 */ /* 0x040fe20000410000 */
[----:B------:R-:W4:Y:S01]  /*140a0*/  MUFU.EX2 R170, R170 ;  /* 0x000000aa00aa7308 */ /* 0x000f220000000800 */
[C---:B------:R-:W-:Y:S04]  /*140b0*/  FMUL.FTZ R22, R3.reuse, R114 ;  /* 0x0000007203167220 */ /* 0x040fe80000410000 */
[C---:B------:R-:W-:Y:S02]  /*140c0*/  FMUL.FTZ R23, R3.reuse, R115 ;  /* 0x0000007303177220 */ /* 0x040fe40000410000 */
[----:B------:R-:W5:Y:S01]  /*140d0*/  LDSM.16.MT88.4 R112, [R154+0x2100] ;  /* 0x002100009a70783b */ /* 0x000f620000004200 */
        /* <DEDUP_REMOVED lines=8> */
[----:B------:R-:W2:Y:S03]  /*14160*/  MUFU.EX2 R172, R172 ;  /* 0x000000ac00ac7308 */ /* 0x000ea60000000800 */
        /* <DEDUP_REMOVED lines=8> */
[C---:B---3--:R-:W-:Y:S02]  /*141f0*/  HMMA.16816.F32.BF16 R28, R136.reuse, R120, R28 ;  /* 0x00000078881c723c */ /* 0x048fe4000004181c */
[----:B------:R-:W3:Y:S01]  /*14200*/  MUFU.EX2 R182, R182 ;  /* 0x000000b600b67308 */ /* 0x000ee20000000800 */
        /* <DEDUP_REMOVED lines=8> */
[C---:B-----5:R-:W-:Y:S04]  /*14290*/  HMMA.16816.F32.BF16 R36, R136.reuse, R112, R36 ;  /* 0x000000708824723c */ /* 0x060fe80000041824 */
[C---:B------:R-:W-:Y:S02]  /*142a0*/  FMUL.FTZ R57, R132.reuse, R57 ;  /* 0x0000003984397220 */ /* 0x040fe40000410000 */
[C---:B------:R-:W-:Y:S01]  /*142b0*/  FMUL.FTZ R67, R3.reuse, R67 ;  /* 0x0000004303437220 */ /* 0x040fe20000410000 */
[----:B------:R-:W5:Y:S01]  /*142c0*/  MUFU.EX2 R196, R196 ;  /* 0x000000c400c47308 */ /* 0x000f620000000800 */
[C---:B------:R-:W-:Y:S01]  /*142d0*/  HMMA.16816.F32.BF16 R40, R136.reuse, R114, R40 ;  /* 0x000000728828723c */ /* 0x040fe20000041828 */
[----:B------:R-:W-:Y:S03]  /*142e0*/  LDSM.16.MT88.4 R112, [R154+0x900] ;  /* 0x000900009a70783b */ /* 0x000fe60000004200 */
[C---:B------:R-:W-:Y:S02]  /*142f0*/  FMUL.FTZ R60, R132.reuse, R60 ;  /* 0x0000003c843c7220 */ /* 0x040fe40000410000 */
[C---:B------:R-:W-:Y:S02]  /*14300*/  FMUL.FTZ R70, R3.reuse, R70 ;  /* 0x0000004603467220 */ /* 0x040fe40000410000 */
[C---:B------:R-:W-:Y:S01]  /*14310*/  FMUL.FTZ R61, R132.reuse, R61 ;  /* 0x0000003d843d7220 */ /* 0x040fe20000410000 */
[----:B------:R-:W-:Y:S01]  /*14320*/  MUFU.EX2 R171, R171 ;  /* 0x000000ab00ab7308 */ /* 0x000fe20000000800 */
[C---:B-1----:R-:W-:Y:S03]  /*14330*/  HMMA.16816.F32.BF16 R44, R136.reuse, R104, R44 ;  /* 0x00000068882c723c */ /* 0x042fe6000004182c */
[C---:B------:R-:W-:Y:S02]  /*14340*/  FMUL.FTZ R71, R3.reuse, R71 ;  /* 0x0000004703477220 */ /* 0x040fe40000410000 */
[C---:B------:R-:W-:Y:S02]  /*14350*/  FMUL.FTZ R64, R132.reuse, R64 ;  /* 0x0000004084407220 */ /* 0x040fe40000410000 */
[C---:B------:R-:W-:Y:S01]  /*14360*/  FMUL.FTZ R74, R3.reuse, R74 ;  /* 0x0000004a034a7220 */ /* 0x040fe20000410000 */
[C---:B------:R-:W-:Y:S01]  /*14370*/  HMMA.16816.F32.BF16 R48, R136.reuse, R106, R48 ;  /* 0x0000006a8830723c */ /* 0x040fe20000041830 */
[----:B------:R-:W1:Y:S01]  /*14380*/  LDSM.16.MT88.4 R104, [R154+0x4100] ;  /* 0x004100009a68783b */ /* 0x000e620000004200 */
[----:B------:R-:W1:Y:S02]  /*14390*/  MUFU.EX2 R178, R178 ;  /* 0x000000b200b27308 */ /* 0x000e640000000800 */
        /* <DEDUP_REMOVED lines=9> */
[C---:B------:R-:W-:Y:S01]  /*14430*/  FMUL.FTZ R79, R3.reuse, R79 ;  /* 0x0000004f034f7220 */ /* 0x040fe20000410000 */
[----:B------:R-:W2:Y:S01]  /*14440*/  MUFU.EX2 R177, R177 ;  /* 0x000000b100b17308 */ /* 0x000ea20000000800 */
[C---:B------:R-:W-:Y:S04]  /*14450*/  HMMA.16816.F32.BF16 R60, R136.reuse, R108, R60 ;  /* 0x0000006c883c723c */ /* 0x040fe8000004183c */
[C---:B------:R-:W-:Y:S02]  /*14460*/  FMUL.FTZ R72, R132.reuse, R72 ;  /* 0x0000004884487220 */ /* 0x040fe40000410000 */
[C---:B------:R-:W-:Y:S02]  /*14470*/  FMUL.FTZ R82, R3.reuse, R82 ;  /* 0x0000005203527220 */ /* 0x040fe40000410000 */
[C---:B------:R-:W-:Y:S01]  /*14480*/  HMMA.16816.F32.BF16 R64, R136.reuse, R110, R64 ;  /* 0x0000006e8840723c */ /* 0x040fe20000041840 */
[----:B------:R-:W3:Y:S01]  /*14490*/  LDSM.16.MT88.4 R108, [R134+0x4100] ;  /* 0x00410000866c783b */ /* 0x000ee20000004200 */
        /* <DEDUP_REMOVED lines=14> */
[C---:B--2---:R-:W-:Y:S04]  /*14580*/  HMMA.16816.F32.BF16 R76, R136.reuse, R100, R76 ;  /* 0x00000064884c723c */ /* 0x044fe8000004184c */
[----:B------:R-:W-:Y:S02]  /*14590*/  FMUL.FTZ R81, R132, R81 ;  /* 0x0000005184517220 */ /* 0x000fe40000410000 */
[C---:B------:R-:W-:Y:S01]  /*145a0*/  FMUL.FTZ R91, R3.reuse, R91 ;  /* 0x0000005b035b7220 */ /* 0x040fe20000410000 */
        /* <DEDUP_REMOVED lines=10> */
[C---:B---3--:R-:W-:Y:S01]  /*14650*/  HMMA.16816.F32.BF16 R84, R136.reuse, R108, R84 ;  /* 0x0000006c8854723c */ /* 0x048fe20000041854 */
[----:B------:R-:W-:Y:S02]  /*14660*/  MUFU.EX2 R183, R183 ;  /* 0x000000b700b77308 */ /* 0x000fe40000000800 */
[----:B------:R-:W-:Y:S01]  /*14670*/  FMUL.FTZ R89, R132, R89 ;  /* 0x0000005984597220 */ /* 0x000fe20000410000 */
[----:B------:R-:W-:Y:S01]  /*14680*/  F2FP.BF16.PACK_AB R103, R172, R169 ;  /* 0x000000a9ac67723e */ /* 0x000fe200000010ff */
[C---:B------:R-:W-:Y:S02]  /*14690*/  FMUL.FTZ R98, R3.reuse, R98 ;  /* 0x0000006203627220 */ /* 0x040fe40000410000 */
[C---:B------:R-:W-:Y:S02]  /*146a0*/  FMUL.FTZ R92, R132.reuse, R92 ;  /* 0x0000005c845c7220 */ /* 0x040fe40000410000 */
[----:B------:R-:W-:Y:S01]  /*146b0*/  FMUL.FTZ R99, R3, R99 ;  /* 0x0000006303637220 */ /* 0x000fe20000410000 */
[C---:B------:R-:W-:Y:S01]  /*146c0*/  HMMA.16816.F32.BF16 R88, R136.reuse, R110, R88 ;  /* 0x0000006e8858723c */ /* 0x040fe20000041858 */
[----:B------:R-:W2:Y:S02]  /*146d0*/  LDSM.16.MT88.4 R108, [R134+0x900] ;  /* 0x00090000866c783b */ /* 0x000ea40000004200 */
[C---:B------:R-:W-:Y:S02]  /*146e0*/  FMUL.FTZ R93, R132.reuse, R93 ;  /* 0x0000005d845d7220 */ /* 0x040fe40000410000 */
[C---:B------:R-:W-:Y:S02]  /*146f0*/  FMUL.FTZ R96, R132.reuse, R96 ;  /* 0x0000006084607220 */ /* 0x040fe40000410000 */
[C---:B------:R-:W-:Y:S02]  /*14700*/  FMUL.FTZ R97, R132.reuse, R97 ;  /* 0x0000006184617220 */ /* 0x040fe40000410000 */
[--C-:B------:R-:W-:Y:S01]  /*14710*/  FFMA.FTZ R163, R163, c[0x0][0x2d0], -R164.reuse ;  /* 0x0000b400a3a37a23 */ /* 0x100fe200000108a4 */
[C---:B-1----:R-:W-:Y:S03]  /*14720*/  HMMA.16816.F32.BF16 R92, R136.reuse, R104, R92 ;  /* 0x00000068885c723c */ /* 0x042fe6000004185c */
[----:B------:R-:W-:Y:S02]  /*14730*/  FFMA.FTZ R164, R147, c[0x0][0x2d0], -R164 ;  /* 0x0000b40093a47a23 */ /* 0x000fe400000108a4 */
[----:B------:R-:W-:Y:S01]  /*14740*/  LDSM.16.MT88.4 R144, [R135+0x1900] ;  /* 0x001900008790783b */ /* 0x000fe20000004200 */
[----:B------:R-:W-:Y:S01]  /*14750*/  FFMA.FTZ R162, R3, R222, R162 ;  /* 0x000000de03a27223 */ /* 0x000fe200000100a2 */
[----:B------:R-:W1:Y:S01]  /*14760*/  MUFU.EX2 R163, R163 ;  /* 0x000000a300a37308 */ /* 0x000e620000000800 */
[----:B------:R-:W-:Y:S04]  /*14770*/  HMMA.16816.F32.BF16 R96, R136, R106, R96 ;  /* 0x0000006a8860723c */ /* 0x000fe80000041860 */
[----:B------:R-:W-:Y:S01]  /*14780*/  FFMA.FTZ R158, R132, R223, R158 ;  /* 0x000000df849e7223 */ /* 0x000fe2000001009e */
[----:B------:R-:W3:Y:S01]  /*14790*/  LDSM.16.MT88.4 R104, [R135+0x2900] ;  /* 0x002900008768783b */ /* 0x000ee20000004200 */
[----:B------:R-:W-:Y:S01]  /*147a0*/  MOV R132, R2 ;  /* 0x0000000200847202 */ /* 0x000fe20000000f00 */
[----:B------:R-:W-:Y:S01]  /*147b0*/  FADD.FTZ R162, R159, R162 ;  /* 0x000000a29fa27221 */ /* 0x000fe20000010000 */
[C---:B------:R-:W-:Y:S01]  /*147c0*/  HMMA.16816.F32.BF16 R4, R100.reuse, R112, R4 ;  /* 0x000000706404723c */ /* 0x040fe20000041804 */
[----:B------:R-:W4:Y:S04]  /*147d0*/  MUFU.EX2 R164, R164 ;  /* 0x000000a400a47308 */ /* 0x000f280000000800 */
[----:B------:R-:W-:Y:S01]  /*147e0*/  LDSM.16.MT88.4 R136, [R134+0x3100] ;  /* 0x003100008688783b */ /* 0x000fe20000004200 */
[----:B------:R-:W-:Y:S02]  /*147f0*/  FADD.FTZ R158, R157, R158 ;  /* 0x0000009e9d9e7221 */ /* 0x000fe40000010000 */
[C---:B------:R-:W-:Y:S04]  /*14800*/  HMMA.16816.F32.BF16 R8, R100.reuse, R114, R8 ;  /* 0x000000726408723c */ /* 0x040fe80000041808 */
[----:B------:R-:W-:Y:S01]  /*14810*/  FADD.FTZ R153, R153, R158 ;  /* 0x0000009e99997221 */ /* 0x000fe20000010000 */
[----:B------:R-:W-:Y:S01]  /*14820*/  LDSM.16.MT88.4 R112, [R152+0x4900] ;  /* 0x004900009870783b */ /* 0x000fe20000004200 */
[----:B------:R-:W-:Y:S02]  /*14830*/  FADD.FTZ R155, R155, R162 ;  /* 0x000000a29b9b7221 */ /* 0x000fe40000010000 */
        /* <DEDUP_REMOVED lines=11> */
[----:B------:R-:W2:Y:S03]  /*148f0*/  LDSM.16.MT88.4 R108, [R154+0x4900] ;  /* 0x004900009a6c783b */ /* 0x000ea60000004200 */
[----:B------:R-:W-:Y:S02]  /*14900*/  FADD.FTZ R165, R165, R166 ;  /* 0x000000a6a5a57221 */ /* 0x000fe40000010000 */
[----:B------:R-:W-:Y:S02]  /*14910*/  FADD.FTZ R169, R169, R170 ;  /* 0x000000aaa9a97221 */ /* 0x000fe40000010000 */
[C---:B------:R-:W-:Y:S04]  /*14920*/  HMMA.16816.F32.BF16 R28, R100.reuse, R120, R28 ;  /* 0x00000078641c723c */ /* 0x040fe8000004181c */
        /* <DEDUP_REMOVED lines=30> */
[----:B-----5:R-:W-:Y:S03]  /*14b10*/  F2FP.BF16.PACK_AB R102, R196, R175 ;  /* 0x000000afc466723e */ /* 0x020fe600000010ff */
        /* <DEDUP_REMOVED lines=12> */
[C---:B-1----:R-:W-:Y:S08]  /*14be0*/  HMMA.16816.F32.BF16 R12, R100.reuse, R112, R12 ;  /* 0x00000070640c723c */ /* 0x042ff0000004180c */
[C---:B------:R-:W-:Y:S01]  /*14bf0*/  HMMA.16816.F32.BF16 R16, R100.reuse, R114, R16 ;  /* 0x000000726410723c */ /* 0x040fe20000041810 */
[----:B------:R-:W1:Y:S07]  /*14c00*/  LDSM.16.MT88.4 R112, [R152+0x5100] ;  /* 0x005100009870783b */ /* 0x000e6e0000004200 */
[C---:B------:R-:W-:Y:S08]  /*14c10*/  HMMA.16816.F32.BF16 R20, R100.reuse, R120, R20 ;  /* 0x000000786414723c */ /* 0x040ff00000041814 */
[C---:B------:R-:W-:Y:S08]  /*14c20*/  HMMA.16816.F32.BF16 R24, R100.reuse, R122, R24 ;  /* 0x0000007a6418723c */ /* 0x040ff00000041818 */
[C---:B------:R-:W-:Y:S08]  /*14c30*/  HMMA.16816.F32.BF16 R28, R100.reuse, R124, R28 ;  /* 0x0000007c641c723c */ /* 0x040ff0000004181c */
[C---:B------:R-:W-:Y:S01]  /*14c40*/  HMMA.16816.F32.BF16 R32, R100.reuse, R126, R32 ;  /* 0x0000007e6420723c */ /* 0x040fe20000041820 */
[----:B------:R-:W-:Y:S07]  /*14c50*/  LDSM.16.MT88.4 R124, [R154+0x1900] ;  /* 0x001900009a7c783b */ /* 0x000fee0000004200 */
[C---:B------:R-:W-:Y:S08]  /*14c60*/  HMMA.16816.F32.BF16 R36, R100.reuse, R116, R36 ;  /* 0x000000746424723c */ /* 0x040ff00000041824 */
        /* <DEDUP_REMOVED lines=10> */
[C---:B---3--:R-:W-:Y:S04]  /*14d10*/  HMMA.16816.F32.BF16 R60, R100.reuse, R104, R60 ;  /* 0x00000068643c723c */ /* 0x048fe8000004183c */
[----:B------:R-:W-:Y:S01]  /*14d20*/  F2FP.BF16.PACK_AB R139, R226, R183 ;  /* 0x000000b7e28b723e */ /* 0x000fe200000010ff */
[----:B------:R-:W-:Y:S02]  /*14d30*/  FADD.FTZ R180, R180, R177 ;  /* 0x000000b1b4b47221 */ /* 0x000fe40000010000 */
[----:B------:R-:W-:Y:S01]  /*14d40*/  FADD.FTZ R174, R174, R163 ;  /* 0x000000a3aeae7221 */ /* 0x000fe20000010000 */
[C---:B------:R-:W-:Y:S01]  /*14d50*/  HMMA.16816.F32.BF16 R64, R100.reuse, R106, R64 ;  /* 0x0000006a6440723c */ /* 0x040fe20000041840 */
[----:B------:R-:W3:Y:S03]  /*14d60*/  LDSM.16.MT88.4 R104, [R135+0x5100] ;  /* 0x005100008768783b */ /* 0x000ee60000004200 */
        /* <DEDUP_REMOVED lines=8> */
[C---:B-1----:R-:W-:Y:S08]  /*14df0*/  HMMA.16816.F32.BF16 R76, R100.reuse, R112, R76 ;  /* 0x00000070644c723c */ /* 0x042ff0000004184c */
[C---:B------:R-:W-:Y:S08]  /*14e00*/  HMMA.16816.F32.BF16 R80, R100.reuse, R114, R80 ;  /* 0x000000726450723c */ /* 0x040ff00000041850 */
[C---:B-----5:R-:W-:Y:S08]  /*14e10*/  HMMA.16816.F32.BF16 R84, R100.reuse, R116, R84 ;  /* 0x000000746454723c */ /* 0x060ff00000041854 */
        /* <DEDUP_REMOVED lines=9> */
[C---:B------:R-:W-:Y:S07]  /*14eb0*/  HMMA.16816.F32.BF16 R116, R136.reuse, R110, R16 ;  /* 0x0000006e8874723c */ /* 0x040fee0000041810 */
[----:B------:R-:W-:Y:S01]  /*14ec0*/  @P0 SHF.R.S32.HI R16, RZ, 0x1f, R193 ;  /* 0x0000001fff100819 */ /* 0x000fe200000114c1 */
[C---:B------:R-:W-:Y:S04]  /*14ed0*/  HMMA.16816.F32.BF16 R112, R136.reuse, R140, R20 ;  /* 0x0000008c8870723c */ /* 0x040fe80000041814 */
[----:B------:R-:W-:Y:S03]  /*14ee0*/  @P0 IMAD R16, R16, c[0x0][0x1e0], RZ ;  /* 0x0000780010100a24 */ /* 0x000fe600078e02ff */
[C---:B------:R-:W-:Y:S01]  /*14ef0*/  @P0 IMAD.WIDE.U32 R20, R193.reuse, c[0x0][0x1e0], RZ ;  /* 0x00007800c1140a25 */ /* 0x040fe200078e00ff */
[C---:B------:R-:W-:Y:S04]  /*14f00*/  HMMA.16816.F32.BF16 R108, R136.reuse, R142, R24 ;  /* 0x0000008e886c723c */ /* 0x040fe80000041818 */
[----:B------:R-:W-:Y:S01]  /*14f10*/  @P0 IMAD R16, R193, c[0x0][0x1e4], R16 ;  /* 0x00007900c1100a24 */ /* 0x000fe200078e0210 */
[----:B------:R-:W-:Y:S03]  /*14f20*/  @P0 SHF.L.U32 R18, R20, 0x6, RZ ;  /* 0x0000000614120819 */ /* 0x000fe600000006ff */
        /* <DEDUP_REMOVED lines=8> */
[-C--:B------:R-:W-:Y:S01]  /*14fb0*/  @P0 IADD3.X R4, R19, R217.reuse, RZ, P1, !PT ;  /* 0x000000d913040210 */ /* 0x080fe20000ffe4ff */
[C---:B------:R-:W-:Y:S04]  /*14fc0*/  HMMA.16816.F32.BF16 R48, R136.reuse, R6, R48 ;  /* 0x000000068830723c */ /* 0x040fe80000041830 */
[C---:B------:R-:W-:Y:S04]  /*14fd0*/  @P0 LEA R16, P1, R17.reuse, c[0x0][0x1c8], 0x1 ;  /* 0x0000720011100a11 */ /* 0x040fe800078208ff */
[C---:B---3--:R-:W-:Y:S04]  /*14fe0*/  HMMA.16816.F32.BF16 R52, R136.reuse, R8, R52 ;  /* 0x000000088834723c */ /* 0x048fe80000041834 */
[----:B------:R-:W-:Y:S02]  /*14ff0*/  @P0 LEA.HI.X R17, R17, c[0x0][0x1cc], R4, 0x1, P1 ;  /* 0x0000730011110a11 */ /* 0x000fe400008f0c04 */
[----:B------:R-:W1:Y:S01]  /*15000*/  LDSM.16.MT88.4 R4, [R154+0x5900] ;  /* 0x005900009a04783b */ /* 0x000e620000004200 */
[----:B------:R-:W-:Y:S01]  /*15010*/  IADD3 R23, P1, R212, 0x40, RZ ;  /* 0x00000040d4177810 */ /* 0x000fe20007f3e0ff */
[C---:B------:R-:W-:Y:S04]  /*15020*/  HMMA.16816.F32.BF16 R56, R136.reuse, R10, R56 ;  /* 0x0000000a8838723c */ /* 0x040fe80000041838 */
[----:B------:R-:W-:Y:S02]  /*15030*/  IADD3.X R22, RZ, R217, RZ, P1, !PT ;  /* 0x000000d9ff167210 */ /* 0x000fe40000ffe4ff */
[----:B------:R-:W-:Y:S02]  /*15040*/  @P0 IADD3 R21, P1, R18, R23, RZ ;  /* 0x0000001712150210 */ /* 0x000fe40007f3e0ff */
[C---:B--2---:R-:W-:Y:S04]  /*15050*/  HMMA.16816.F32.BF16 R60, R136.reuse, R12, R60 ;  /* 0x0000000c883c723c */ /* 0x044fe8000004183c */
[----:B------:R-:W-:Y:S02]  /*15060*/  @P0 IADD3.X R8, R19, R22, RZ, P1, !PT ;  /* 0x0000001613080210 */ /* 0x000fe40000ffe4ff */
[C---:B------:R-:W-:Y:S02]  /*15070*/  @P0 LEA R20, P1, R21.reuse, c[0x0][0x1c8], 0x1 ;  /* 0x0000720015140a11 */ /* 0x040fe400078208ff */
[C---:B------:R-:W-:Y:S04]  /*15080*/  HMMA.16816.F32.BF16 R64, R136.reuse, R14, R64 ;  /* 0x0000000e8840723c */ /* 0x040fe80000041840 */
[----:B------:R-:W-:Y:S02]  /*15090*/  @P0 LEA.HI.X R21, R21, c[0x0][0x1cc], R8, 0x1, P1 ;  /* 0x0000730015150a11 */ /* 0x000fe400008f0c08 */
[----:B------:R-:W2:Y:S01]  /*150a0*/  LDSM.16.MT88.4 R8, [R152+0x5900] ;  /* 0x005900009808783b */ /* 0x000ea20000004200 */
[----:B------:R-:W-:Y:S05]  /*150b0*/  IADD3 R27, P1, R212, 0x80, RZ ;  /* 0x00000080d41b7810 */ /* 0x000fea0007f3e0ff */
[----:B------:R-:W-:Y:S02]  /*150c0*/  IADD3.X R26, RZ, R217, RZ, P1, !PT ;  /* 0x000000d9ff1a7210 */ /* 0x000fe40000ffe4ff */
[----:B------:R-:W-:Y:S04]  /*150d0*/  @P0 IADD3 R25, P1, R18, R27, RZ ;  /* 0x0000001b12190210 */ /* 0x000fe80007f3e0ff */
[----:B------:R-:W-:Y:S02]  /*150e0*/  @P0 IADD3.X R12, R19, R26, RZ, P1, !PT ;  /* 0x0000001a130c0210 */ /* 0x000fe40000ffe4ff */
[C---:B------:R-:W-:Y:S01]  /*150f0*/  @P0 LEA R24, P1, R25.reuse, c[0x0][0x1c8], 0x1 ;  /* 0x0000720019180a11 */ /* 0x040fe200078208ff */
[C---:B-1----:R-:W-:Y:S03]  /*15100*/  HMMA.16816.F32.BF16 R68, R136.reuse, R4, R68 ;  /* 0x000000048844723c */ /* 0x042fe60000041844 */
[----:B------:R-:W-:Y:S02]  /*15110*/  @P0 LEA.HI.X R25, R25, c[0x0][0x1cc], R12, 0x1, P1 ;  /* 0x0000730019190a11 */ /* 0x000fe400008f0c0c */
[----:B------:R-:W1:Y:S01]  /*15120*/  LDSM.16.MT88.4 R12, [R134+0x5900] ;  /* 0x00590000860c783b */ /* 0x000e620000004200 */
[----:B------:R-:W-:Y:S02]  /*15130*/  @P0 IADD3 R18, P1, R203, R18, RZ ;  /* 0x00000012cb120210 */ /* 0x000fe40007f3e0ff */
[C---:B------:R-:W-:Y:S04]  /*15140*/  HMMA.16816.F32.BF16 R72, R136.reuse, R6, R72 ;  /* 0x000000068848723c */ /* 0x040fe80000041848 */
[----:B------:R-:W-:Y:S01]  /*15150*/  @P0 IADD3.X R19, R202, R19, RZ, P1, !PT ;  /* 0x00000013ca130210 */ /* 0x000fe20000ffe4ff */
[----:B------:R-:W3:Y:S01]  /*15160*/  LDSM.16.MT88.4 R4, [R135+0x5900] ;  /* 0x005900008704783b */ /* 0x000ee20000004200 */
[C---:B------:R-:W-:Y:S06]  /*15170*/  @P0 IADD3 R23, P1, R18.reuse, R23, RZ ;  /* 0x0000001712170210 */ /* 0x040fec0007f3e0ff */
[C---:B------:R-:W-:Y:S02]  /*15180*/  @P0 IADD3.X R22, R19.reuse, R22, RZ, P1, !PT ;  /* 0x0000001613160210 */ /* 0x040fe40000ffe4ff */
[C---:B------:R-:W-:Y:S01]  /*15190*/  @P0 IADD3 R27, P1, R18.reuse, R27, RZ ;  /* 0x0000001b121b0210 */ /* 0x040fe20007f3e0ff */
[C---:B--2---:R-:W-:Y:S03]  /*151a0*/  HMMA.16816.F32.BF16 R76, R136.reuse, R8, R76 ;  /* 0x00000008884c723c */ /* 0x044fe6000004184c */
[C---:B------:R-:W-:Y:S02]  /*151b0*/  @P0 IADD3.X R26, R19.reuse, R26, RZ, P1, !PT ;  /* 0x0000001a131a0210 */ /* 0x040fe40000ffe4ff */
[----:B------:R-:W-:Y:S03]  /*151c0*/  @P0 IADD3 R18, P1, R18, R212, RZ ;  /* 0x000000d412120210 */ /* 0x000fe60007f3e0ff */
[C---:B------:R-:W-:Y:S04]  /*151d0*/  HMMA.16816.F32.BF16 R80, R136.reuse, R10, R80 ;  /* 0x0000000a8850723c */ /* 0x040fe80000041850 */
[----:B------:R-:W-:Y:S02]  /*151e0*/  @P0 IADD3.X R19, R19, R217, RZ, P1, !PT ;  /* 0x000000d913130210 */ /* 0x000fe40000ffe4ff */
[C---:B------:R-:W-:Y:S06]  /*151f0*/  @P0 LEA R28, P1, R18.reuse, c[0x0][0x1c8], 0x1 ;  /* 0x00007200121c0a11 */ /* 0x040fec00078208ff */
[----:B------:R-:W-:Y:S01]  /*15200*/  @P0 LEA.HI.X R29, R18, c[0x0][0x1cc], R19, 0x1, P1 ;  /* 0x00007300121d0a11 */ /* 0x000fe200008f0c13 */
[----:B------:R-:W-:Y:S01]  /*15210*/  @P0 IMAD R18, R221, 0x3000, R208 ;  /* 0x00003000dd120824 */ /* 0x000fe200078e02d0 */
[C---:B------:R-:W-:Y:S01]  /*15220*/  @P0 LEA R8, P1, R23.reuse, c[0x0][0x1c8], 0x1 ;  /* 0x0000720017080a11 */ /* 0x040fe200078208ff */
[C---:B-1----:R-:W-:Y:S03]  /*15230*/  HMMA.16816.F32.BF16 R84, R136.reuse, R12, R84 ;  /* 0x0000000c8854723c */ /* 0x042fe60000041854 */
[----:B------:R-:W-:Y:S02]  /*15240*/  @P0 SHF.L.U32 R3, R18, 0x1, RZ ;  /* 0x0000000112030819 */ /* 0x000fe400000006ff */
[----:B------:R-:W-:Y:S02]  /*15250*/  @P0 LEA.HI.X R9, R23, c[0x0][0x1cc], R22, 0x1, P1 ;  /* 0x0000730017090a11 */ /* 0x000fe400008f0c16 */
[C---:B------:R-:W-:Y:S01]  /*15260*/  @P0 LEA R10, P1, R27.reuse, c[0x0][0x1c8], 0x1 ;  /* 0x000072001b0a0a11 */ /* 0x040fe200078208ff */
[----:B------:R-:W-:Y:S01]  /*15270*/  @!PT LDS RZ, [RZ] ;  /* 0x00000000fffff984 */ /* 0x000fe20000000800 */
[----:B------:R-:W-:Y:S01]  /*15280*/  @!PT LDS RZ, [RZ] ;  /* 0x00000000fffff984 */ /* 0x000fe20000000800 */
[----:B------:R-:W-:Y:S01]  /*15290*/  @!PT LDS RZ, [RZ] ;  /* 0x00000000fffff984 */ /* 0x000fe20000000800 */
[----:B------:R1:W-:Y:S01]  /*152a0*/  @P0 LDGSTS.E.BYPASS.LTC128B.128 [R3+0xc100], [R16.64], !P3 ;  /* 0x0c10000010030fae */ /* 0x0003e2000d901d46 */
[C---:B------:R-:W-:Y:S03]  /*152b0*/  HMMA.16816.F32.BF16 R88, R136.reuse, R14, R88 ;  /* 0x0000000e8858723c */ /* 0x040fe60000041858 */
[----:B------:R-:W-:Y:S02]  /*152c0*/  @P0 LEA.HI.X R11, R27, c[0x0][0x1cc], R26, 0x1, P1 ;  /* 0x000073001b0b0a11 */ /* 0x000fe400008f0c1a */
[C---:B------:R-:W-:Y:S02]  /*152d0*/  ISETP.GE.AND P1, PT, R185.reuse, 0x1, PT ;  /* 0x00000001b900780c */ /* 0x040fe40003f26270 */
[----:B------:R1:W-:Y:S01]  /*152e0*/  @P0 LDGSTS.E.BYPASS.LTC128B.128 [R3+0xe100], [R20.64], !P6 ;  /* 0x0e10000014030fae */ /* 0x0003e2000f101d46 */
[C---:B---3--:R-:W-:Y:S04]  /*152f0*/  HMMA.16816.F32.BF16 R92, R136.reuse, R4, R92 ;  /* 0x00000004885c723c */ /* 0x048fe8000004185c */
[----:B------:R-:W-:Y:S03]  /*15300*/  IADD3 R185, R185, 0x1, RZ ;  /* 0x00000001b9b97810 */ /* 0x000fe60007ffe0ff */
[----:B------:R1:W-:Y:S01]  /*15310*/  @P0 LDGSTS.E.BYPASS.LTC128B.128 [R3+0x10100], [R24.64], !P5 ;  /* 0x1010000018030fae */ /* 0x0003e2000e901d46 */
[----:B------:R-:W-:Y:S04]  /*15320*/  HMMA.16816.F32.BF16 R96, R136, R6, R96 ;  /* 0x000000068860723c */ /* 0x000fe80000041860 */
[----:B------:R-:W-:Y:S03]  /*15330*/  SEL R185, R185, RZ, !P1 ;  /* 0x000000ffb9b97207 */ /* 0x000fe60004800000 */
[----:B------:R1:W-:Y:S08]  /*15340*/  @P0 LDGSTS.E.BYPASS.LTC128B.128 [R3+0xd100], [R28.64], !P3 ;  /* 0x0d1000001c030fae */ /* 0x0003f0000d901d46 */
[----:B------:R1:W-:Y:S08]  /*15350*/  @P0 LDGSTS.E.BYPASS.LTC128B.128 [R3+0xf100], [R8.64], !P6 ;  /* 0x0f10000008030fae */ /* 0x0003f0000f101d46 */
[----:B------:R1:W-:Y:S01]  /*15360*/  @P0 LDGSTS.E.BYPASS.LTC128B.128 [R3+0x11100], [R10.64], !P5 ;  /* 0x111000000a030fae */ /* 0x0003e2000e901d46 */
[----:B------:R-:W-:Y:S02]  /*15370*/  ISETP.GE.AND P0, PT, R198, R195, PT ;  /* 0x000000c3c600720c */ /* 0x000fe40003f06270 */
[----:B------:R-:W-:Y:S05]  /*15380*/  IADD3 R195, R195, -0x1, RZ ;  /* 0xffffffffc3c37810 */ /* 0x000fea0007ffe0ff */
[----:B------:R-:W0:Y:S01]  /*15390*/  LDGDEPBAR ;  /* 0x00000000000079af */ /* 0x000e220000000000 */
[----:B-1----:R-:W-:Y:S05]  /*153a0*/  MOV R3, R0 ;  /* 0x0000000000037202 */ /* 0x002fea0000000f00 */
[----:B------:R-:W-:-:S05]  /*153b0*/  @!P0 BRA `(.L_x_1028) ;  /* 0xffffc6d000008947 */ /* 0x000fca000383ffff */
.L_x_1019:
[----:B------:R-:W-:Y:S02]  /*153c0*/  MOV R4, 0x1f ;  /* 0x0000001f00047802 */ /* 0x000fe40000000f00 */
[----:B------:R-:W-:Y:S01]  /*153d0*/  MOV R3, 0xffffffff ;  /* 0xffffffff00037802 */ /* 0x000fe20000000f00 */
[----:B------:R-:W-:Y:S05]  /*153e0*/  BRA.DIV ~URZ, `(.L_x_1029) ;  /* 0x00002ea27f007947 */ /* 0x000fea000b800000 */
[----:B------:R1:W2:Y:S02]  /*153f0*/  SHFL.BFLY PT, R5, R223, 0x2, 0x1f ;  /* 0x0c401f00df057f89 */ /* 0x0002a400000e0000 */
.L_x_1060:
[----:B--2---:R-:W-:Y:S01]  /*15400*/  FADD.FTZ R8, R5, R223 ;  /* 0x000000df05087221 */ /* 0x004fe20000010000 */
[----:B------:R-:W-:Y:S05]  /*15410*/  BRA.DIV ~URZ, `(.L_x_1030) ;  /* 0x00002ec27f007947 */ /* 0x000fea000b800000 */
[----:B------:R-:W2:Y:S04]  /*15420*/  SHFL.BFLY PT, R3, R222, 0x2, 0x1f ;  /* 0x0c401f00de037f89 */ /* 0x000ea800000e0000 */
[----:B------:R-:W3:Y:S01]  /*15430*/  SHFL.BFLY PT, R9, R8, 0x1, 0x1f ;  /* 0x0c201f0008097f89 */ /* 0x000ee200000e0000 */
[----:B--2---:R-:W-:-:S02]  /*15440*/  FADD.FTZ R10, R3, R222 ;  /* 0x000000de030a7221 */ /* 0x004fc40000010000 */
[----:B---3--:R-:W-:-:S03]  /*15450*/  FADD.FTZ R9, R8, R9 ;  /* 0x0000000908097221 */ /* 0x008fc60000010000 */
[----:B------:R2:W3:Y:S04]  /*15460*/  SHFL.BFLY PT, R5, R10, 0x1, 0x1f ;  /* 0x0c201f000a057f89 */ /* 0x0004e800000e0000 */
.L_x_1061:
[----:B------:R-:W-:Y:S01]  /*15470*/  FSETP.NE.FTZ.AND P1, PT, R9, RZ, PT ;  /* 0x000000ff0900720b */ /* 0x000fe20003f35000 */
[----:B---3--:R-:W-:Y:S01]  /*15480*/  FADD.FTZ R4, R5, R10 ;  /* 0x0000000a05047221 */ /* 0x008fe20000010000 */
[----:B------:R-:W-:Y:S02]  /*15490*/  MOV R6, RZ ;  /* 0x000000ff00067202 */ /* 0x000fe40000000f00 */
[----:B------:R-:W-:Y:S02]  /*154a0*/  MOV R8, RZ ;  /* 0x000000ff00087202 */ /* 0x000fe40000000f00 */
[----:B------:R-:W-:Y:S02]  /*154b0*/  FSETP.NE.FTZ.AND P0, PT, R4, RZ, PT ;  /* 0x000000ff0400720b */ /* 0x000fe40003f15000 */
[----:B------:R-:W-:-:S05]  /*154c0*/  MOV R3, 0xff800000 ;  /* 0xff80000000037802 */ /* 0x000fca0000000f00 */
[----:B------:R-:W3:Y:S01]  /*154d0*/  @P1 MUFU.LG2 R7, R9 ;  /* 0x0000000900071308 */ /* 0x000ee20000000c00 */
[----:B------:R-:W-:-:S05]  /*154e0*/  @P1 MOV R5, 0x3f317218 ;  /* 0x3f31721800051802 */ /* 0x000fca0000000f00 */
[----:B------:R-:W-:Y:S02]  /*154f0*/  @P1 FMUL.FTZ R5, R5, c[0x0][0x2d0] ;  /* 0x0000b40005051a20 */ /* 0x000fe40000410000 */
[----:B------:R-:W4:Y:S08]  /*15500*/  @P0 MUFU.RCP R6, R4 ;  /* 0x0000000400060308 */ /* 0x000f300000001000 */
[----:B------:R-:W5:Y:S01]  /*15510*/  @P0 MUFU.LG2 R4, R4 ;  /* 0x0000000400040308 */ /* 0x000f620000000c00 */
[----:B---3--:R-:W-:-:S04]  /*15520*/  @P1 FMUL.FTZ R7, R7, 0.69314718246459960938 ;  /* 0x3f31721807071820 */ /* 0x008fc80000410000 */
[----:B------:R-:W-:Y:S01]  /*15530*/  @P1 FFMA.FTZ R3, R5, R2, R7 ;  /* 0x0000000205031223 */ /* 0x000fe20000010007 */
[----:B------:R-:W-:Y:S02]  /*15540*/  @P0 MOV R7, 0x3f317218 ;  /* 0x3f31721800070802 */ /* 0x000fe40000000f00 */
[----:B------:R-:W3:Y:S01]  /*15550*/  @P1 MUFU.RCP R8, R9 ;  /* 0x0000000900081308 */ /* 0x000ee20000001000 */
[----:B------:R-:W-:Y:S01]  /*15560*/  MOV R5, 0xff800000 ;  /* 0xff80000000057802 */ /* 0x000fe20000000f00 */
[C---:B----4-:R-:W-:Y:S01]  /*15570*/  FMUL.FTZ R130, R6.reuse, R130 ;  /* 0x0000008206827220 */ /* 0x050fe20000410000 */
[----:B------:R-:W-:Y:S01]  /*15580*/  PLOP3.LUT P1, PT, PT, PT, PT, 0x8, 0x0 ;  /* 0x000000000000781c */ /* 0x000fe20003f2e170 */
[----:B------:R-:W-:Y:S02]  /*15590*/  @P0 FMUL.FTZ R7, R7, c[0x0][0x2d0] ;  /* 0x0000b40007070a20 */ /* 0x000fe40000410000 */
[----:B------:R-:W-:Y:S02]  /*155a0*/  FMUL.FTZ R131, R6, R131 ;  /* 0x0000008306837220 */ /* 0x000fe40000410000 */
[----:B-----5:R-:W-:-:S02]  /*155b0*/  @P0 FMUL.FTZ R4, R4, 0.69314718246459960938 ;  /* 0x3f31721804040820 */ /* 0x020fc40000410000 */
[C---:B------:R-:W-:Y:S02]  /*155c0*/  FMUL.FTZ R126, R6.reuse, R126 ;  /* 0x0000007e067e7220 */ /* 0x040fe40000410000 */
[C---:B------:R-:W-:Y:S02]  /*155d0*/  FMUL.FTZ R127, R6.reuse, R127 ;  /* 0x0000007f067f7220 */ /* 0x040fe40000410000 */
[----:B------:R-:W-:Y:S02]  /*155e0*/  FMUL.FTZ R122, R6, R122 ;  /* 0x0000007a067a7220 */ /* 0x000fe40000410000 */
[C---:B---3--:R-:W-:Y:S02]  /*155f0*/  FMUL.FTZ R128, R8.reuse, R128 ;  /* 0x0000008008807220 */ /* 0x048fe40000410000 */
        /* <DEDUP_REMOVED lines=43> */
[----:B--2---:R-:W-:-:S02]  /*158b0*/  FMUL.FTZ R10, R8, R92 ;  /* 0x0000005c080a7220 */ /* 0x004fc40000410000 */
[C---:B------:R-:W-:Y:S02]  /*158c0*/  FMUL.FTZ R93, R8.reuse, R93 ;  /* 0x0000005d085d7220 */ /* 0x040fe40000410000 */
[C---:B------:R-:W-:Y:S02]  /*158d0*/  FMUL.FTZ R96, R8.reuse, R96 ;  /* 0x0000006008607220 */ /* 0x040fe40000410000 */
[----:B------:R-:W-:Y:S02]  /*158e0*/  FMUL.FTZ R97, R8, R97 ;  /* 0x0000006108617220 */ /* 0x000fe40000410000 */
        /* <DEDUP_REMOVED lines=42> */
[----:B------:R-:W-:Y:S02]  /*15b90*/  FMUL.FTZ R99, R6, R99 ;  /* 0x0000006306637220 */ /* 0x000fe40000410000 */
[----:B------:R-:W-:Y:S02]  /*15ba0*/  @P0 FFMA.FTZ R5, R7, R0, R4 ;  /* 0x0000000007050223 */ /* 0x000fe40000010004 */
.L_x_975:
[----:B------:R-:W-:Y:S01]  /*15bb0*/  SHF.R.S32.HI R0, RZ, 0x1f, R197 ;  /* 0x0000001fff007819 */ /* 0x000fe200000114c5 */
[----:B------:R-:W-:Y:S05]  /*15bc0*/  @P1 BRA `(.L_x_1031) ;  /* 0x0000169000001947 */ /* 0x000fea0003800000 */
[----:B------:R-:W3:Y:S01]  /*15bd0*/  S2R R4, SR_TID.X ;  /* 0x0000000000047919 */ /* 0x000ee20000002100 */
        /* <DEDUP_REMOVED lines=13> */
[----:B---3--:R-:W-:Y:S02]  /*15cb0*/  SHF.R.S32.HI R7, RZ, 0x1f, R4 ;  /* 0x0000001fff077819 */ /* 0x008fe40000011404 */
[----:B------:R-:W-:-:S02]  /*15cc0*/  F2FP.BF16.PACK_AB R110, R111, R110 ;  /* 0x0000006e6f6e723e */ /* 0x000fc400000010ff */
[----:B------:R-:W-:Y:S02]  /*15cd0*/  LEA.HI R6, R7, R4, RZ, 0x2 ;  /* 0x0000000407067211 */ /* 0x000fe400078f10ff */
[----:B------:R-:W-:Y:S02]  /*15ce0*/  F2FP.BF16.PACK_AB R104, R105, R104 ;  /* 0x000000686968723e */ /* 0x000fe400000010ff */
[--C-:B------:R-:W-:Y:S02]  /*15cf0*/  SHF.R.S32.HI R11, RZ, 0x2, R6.reuse ;  /* 0x00000002ff0b7819 */ /* 0x100fe40000011406 */
[----:B--2---:R-:W-:Y:S02]  /*15d00*/  SHF.R.S32.HI R8, RZ, 0x1f, R6 ;  /* 0x0000001fff087819 */ /* 0x004fe40000011406 */
[----:B------:R-:W-:Y:S02]  /*15d10*/  LOP3.LUT R13, R6, 0xfffffffc, RZ, 0xc0, !PT ;  /* 0xfffffffc060d7812 */ /* 0x000fe400078ec0ff */
[----:B------:R-:W-:-:S02]  /*15d20*/  LEA.HI R8, R8, R11, RZ, 0x3 ;  /* 0x0000000b08087211 */ /* 0x000fc400078f18ff */
[----:B------:R-:W-:Y:S01]  /*15d30*/  F2FP.BF16.PACK_AB R106, R107, R106 ;  /* 0x0000006a6b6a723e */ /* 0x000fe200000010ff */
[----:B------:R-:W-:Y:S01]  /*15d40*/  IMAD.IADD R13, R4, 0x1, -R13 ;  /* 0x00000001040d7824 */ /* 0x000fe200078e0a0d */
[----:B------:R-:W-:Y:S02]  /*15d50*/  LOP3.LUT R8, R8, 0xfffffff8, RZ, 0xc0, !PT ;  /* 0xfffffff808087812 */ /* 0x000fe400078ec0ff */
[----:B------:R-:W-:Y:S02]  /*15d60*/  F2FP.BF16.PACK_AB R100, R101, R100 ;  /* 0x000000646564723e */ /* 0x000fe400000010ff */
[----:B------:R-:W-:Y:S01]  /*15d70*/  F2FP.BF16.PACK_AB R102, R103, R102 ;  /* 0x000000666766723e */ /* 0x000fe200000010ff */
[----:B------:R-:W-:Y:S01]  /*15d80*/  IMAD.IADD R11, R11, 0x1, -R8 ;  /* 0x000000010b0b7824 */ /* 0x000fe200078e0a08 */
[----:B------:R-:W-:Y:S02]  /*15d90*/  LEA.HI R8, R7, R4, RZ, 0x5 ;  /* 0x0000000407087211 */ /* 0x000fe400078f28ff */
[----:B------:R-:W-:Y:S01]  /*15da0*/  F2FP.BF16.PACK_AB R36, R37, R36 ;  /* 0x000000242524723e */ /* 0x000fe200000010ff */
[----:B------:R-:W-:Y:S01]  /*15db0*/  IMAD.SHL.U32 R6, R11, 0x40, RZ ;  /* 0x000000400b067824 */ /* 0x000fe200078e00ff */
[----:B------:R-:W-:-:S02]  /*15dc0*/  SHF.R.S32.HI R12, RZ, 0x5, R8 ;  /* 0x00000005ff0c7819 */ /* 0x000fc40000011408 */
[----:B------:R-:W-:Y:S02]  /*15dd0*/  LOP3.LUT R15, R11, 0x1, RZ, 0xc0, !PT ;  /* 0x000000010b0f7812 */ /* 0x000fe400078ec0ff */
        /* <DEDUP_REMOVED lines=92> */
[----:B------:R4:W-:Y:S04]  /*163a0*/  STS [R19+0x8480], R78 ;  /* 0x0084804e13007388 */ /* 0x0009e80000000800 */
[----:B------:R-:W-:Y:S04]  /*163b0*/  STS [R11+0x8000], R80 ;  /* 0x008000500b007388 */ /* 0x000fe80000000800 */
[----:B------:R1:W-:Y:S01]  /*163c0*/  STS [R11+0x8400], R82 ;  /* 0x008400520b007388 */ /* 0x0003e20000000800 */
[----:B--2---:R-:W-:-:S03]  /*163d0*/  IMAD.MOV.U32 R15, RZ, RZ, 0x4 ;  /* 0x00000004ff0f7424 */ /* 0x004fc600078e00ff */
[----:B------:R2:W-:Y:S04]  /*163e0*/  STS [R21+0x8080], R84 ;  /* 0x0080805415007388 */ /* 0x0005e80000000800 */
[----:B------:R2:W-:Y:S01]  /*163f0*/  STS [R21+0x8480], R86 ;  /* 0x0084805615007388 */ /* 0x0005e20000000800 */
[----:B---3--:R-:W-:-:S03]  /*16400*/  IMAD.WIDE R16, R200, R15, c[0x0][0x500] ;  /* 0x00014000c8107625 */ /* 0x008fc600078e020f */
        /* <DEDUP_REMOVED lines=8> */
[----:B----4-:R-:W-:-:S03]  /*16490*/  @P1 IMAD.WIDE R18, R200, R15, c[0x0][0x508] ;  /* 0x00014200c8121625 */ /* 0x010fc600078e020f */
[----:B-1----:R-:W3:Y:S04]  /*164a0*/  @P0 LDG.E R11, [R16.64] ;  /* 0x00000006100b0981 */ /* 0x002ee8000c1e1900 */
[----:B------:R2:W5:Y:S01]  /*164b0*/  @P1 LDG.E R6, [R18.64] ;  /* 0x0000000612061981 */ /* 0x000562000c1e1900 */
[----:B------:R-:W-:Y:S02]  /*164c0*/  CS2R R14, SRZ ;  /* 0x00000000000e7805 */ /* 0x000fe4000001ff00 */
[--C-:B---3--:R-:W-:Y:S01]  /*164d0*/  @P0 SHF.R.S32.HI R15, RZ, 0x1f, R11.reuse ;  /* 0x0000001fff0f0819 */ /* 0x108fe2000001140b */
[----:B------:R-:W-:Y:S01]  /*164e0*/  @P0 IMAD.MOV.U32 R14, RZ, RZ, R11 ;  /* 0x000000ffff0e0224 */ /* 0x000fe200078e000b */
[----:B------:R-:W-:Y:S05]  /*164f0*/  @P1 BRA `(.L_x_1032) ;  /* 0x0000004000001947 */ /* 0x000fea0003800000 */
[----:B--2---:R-:W-:Y:S05]  /*16500*/  @!P0 BRA `(.L_x_1032) ;  /* 0x0000003000008947 */ /* 0x004fea0003800000 */
[----:B-----5:R-:W2:Y:S04]  /*16510*/  LDG.E R6, [R16.64] ;  /* 0x0000000610067981 */ /* 0x020ea8000c1e1900 */
[----:B------:R-:W2:Y:S02]  /*16520*/  LDG.E R9, [R16.64+0x4] ;  /* 0x0000040610097981 */ /* 0x000ea4000c1e1900 */
[----:B--2---:R-:W-:-:S02]  /*16530*/  IADD3 R6, -R6, R9, RZ ;  /* 0x0000000906067210 */ /* 0x004fc40007ffe1ff */
.L_x_1032:
        /* <DEDUP_REMOVED lines=13> */
[----:B------:R-:W-:Y:S02]  /*16610*/  IADD3 R12, R12, -R11, RZ ;  /* 0x8000000b0c0c7210 */ /* 0x000fe40007ffe0ff */
[----:B------:R-:W-:Y:S01]  /*16620*/  SHF.R.S32.HI R11, RZ, 0x2, R9 ;  /* 0x00000002ff0b7819 */ /* 0x000fe20000011409 */
[----:B------:R-:W-:Y:S01]  /*16630*/  IMAD.IADD R9, R13, 0x1, -R8 ;  /* 0x000000010d097824 */ /* 0x000fe200078e0a08 */
[----:B------:R-:W-:Y:S01]  /*16640*/  ISETP.NE.AND P1, PT, R2, 0x1, PT ;  /* 0x000000010200780c */ /* 0x000fe20003f25270 */
[----:B------:R-:W-:Y:S01]  /*16650*/  IMAD R8, R0, c[0x0][0x490], RZ ;  /* 0x0001240000087a24 */ /* 0x000fe200078e02ff */
[----:B------:R-:W-:Y:S01]  /*16660*/  MOV R18, R14 ;  /* 0x0000000e00127202 */ /* 0x000fe20000000f00 */
[----:B------:R-:W-:Y:S01]  /*16670*/  IMAD R2, R12, 0x10, R11 ;  /* 0x000000100c027824 */ /* 0x000fe200078e020b */
[-C--:B------:R-:W-:Y:S01]  /*16680*/  LEA.HI R12, R7, R4.reuse, RZ, 0x3 ;  /* 0x00000004070c7211 */ /* 0x080fe200078f18ff */
[----:B------:R-:W-:Y:S01]  /*16690*/  IMAD R17, R197, c[0x0][0x494], R8 ;  /* 0x00012500c5117a24 */ /* 0x000fe200078e0208 */
[----:B------:R-:W-:Y:S01]  /*166a0*/  LEA.HI R7, R7, R4, RZ, 0x6 ;  /* 0x0000000407077211 */ /* 0x000fe200078f30ff */
[----:B------:R-:W-:Y:S01]  /*166b0*/  IMAD R8, R9, 0x8, R2 ;  /* 0x0000000809087824 */ /* 0x000fe200078e0202 */
[----:B------:R-:W-:Y:S01]  /*166c0*/  LOP3.LUT R9, R12, 0xfffffff8, RZ, 0xc0, !PT ;  /* 0xfffffff80c097812 */ /* 0x000fe200078ec0ff */
[----:B------:R-:W-:Y:S01]  /*166d0*/  IMAD R13, R15, c[0x0][0x3a0], RZ ;  /* 0x0000e8000f0d7a24 */ /* 0x000fe200078e02ff */
[----:B------:R-:W-:Y:S01]  /*166e0*/  LOP3.LUT P2, RZ, R10, 0x3, RZ, 0xc0, !PT ;  /* 0x000000030aff7812 */ /* 0x000fe2000784c0ff */
[----:B------:R-:W-:Y:S01]  /*166f0*/  IMAD.WIDE.U32 R18, R197, c[0x0][0x490], R18 ;  /* 0x00012400c5127a25 */ /* 0x000fe200078e0012 */
[----:B-1----:R-:W-:-:S02]  /*16700*/  LEA R11, R57, R8, 0x7 ;  /* 0x00000008390b7211 */ /* 0x002fc400078e38ff */
[----:B------:R-:W-:Y:S01]  /*16710*/  SHF.R.S32.HI R8, RZ, 0x1f, R200 ;  /* 0x0000001fff087819 */ /* 0x000fe200000114c8 */
[----:B------:R-:W-:Y:S01]  /*16720*/  IMAD.IADD R9, R4, 0x1, -R9 ;  /* 0x0000000104097824 */ /* 0x000fe200078e0a09 */
[----:B------:R-:W-:Y:S01]  /*16730*/  SEL R200, R200, RZ, !P0 ;  /* 0x000000ffc8c87207 */ /* 0x000fe20004000000 */
[----:B------:R-:W-:Y:S01]  /*16740*/  @P1 IMAD.HI.U32 R4, R11, c[0x0][0x4ec], RZ ;  /* 0x00013b000b041a27 */ /* 0x000fe200078e00ff */
[----:B------:R-:W-:Y:S02]  /*16750*/  SEL R8, R8, RZ, !P0 ;  /* 0x000000ff08087207 */ /* 0x000fe40004000000 */
[----:B------:R-:W-:Y:S01]  /*16760*/  SHF.L.U32 R7, R7, 0x3, RZ ;  /* 0x0000000307077819 */ /* 0x000fe200000006ff */
[C---:B------:R-:W-:Y:S02]  /*16770*/  IMAD R13, R14.reuse, c[0x0][0x3a4], R13 ;  /* 0x0000e9000e0d7a24 */ /* 0x040fe400078e020d */
[----:B------:R-:W-:-:S04]  /*16780*/  IMAD.WIDE.U32 R14, R14, c[0x0][0x3a0], RZ ;  /* 0x0000e8000e0e7a25 */ /* 0x000fc800078e00ff */
[----:B------:R-:W-:Y:S01]  /*16790*/  IMAD.MOV.U32 R10, RZ, RZ, R11 ;  /* 0x000000ffff0a7224 */ /* 0x000fe200078e000b */
[----:B------:R-:W-:Y:S01]  /*167a0*/  @P1 SHF.R.U32.HI R10, RZ, c[0x0][0x4f0], R4 ;  /* 0x00013c00ff0a1a19 */ /* 0x000fe20000011604 */
[----:B------:R-:W-:Y:S01]  /*167b0*/  IMAD R0, R0, c[0x0][0x3e8], RZ ;  /* 0x0000fa0000007a24 */ /* 0x000fe200078e02ff */
[----:B------:R-:W-:Y:S01]  /*167c0*/  SHF.R.S32.HI R4, RZ, 0x3, R12 ;  /* 0x00000003ff047819 */ /* 0x000fe2000001140c */
[----:B------:R-:W-:Y:S01]  /*167d0*/  IMAD.IADD R19, R19, 0x1, R17 ;  /* 0x0000000113137824 */ /* 0x000fe200078e0211 */
[----:B------:R-:W-:Y:S01]  /*167e0*/  IADD3 R15, R15, R13, RZ ;  /* 0x0000000d0f0f7210 */ /* 0x000fe20007ffe0ff */
[----:B------:R-:W-:Y:S01]  /*167f0*/  IMAD R17, R197, c[0x0][0x3ec], R0 ;  /* 0x0000fb00c5117a24 */ /* 0x000fe200078e0200 */
[----:B------:R-:W-:Y:S01]  /*16800*/  LEA R0, R9, R4, 0x5 ;  /* 0x0000000409007211 */ /* 0x000fe200078e28ff */
[--C-:B------:R-:W-:Y:S01]  /*16810*/  IMAD.MOV R12, RZ, RZ, -R10.reuse ;  /* 0x000000ffff0c7224 */ /* 0x100fe200078e0a0a */
[----:B------:R-:W-:Y:S01]  /*16820*/  SHF.R.S32.HI R16, RZ, 0x1f, R10 ;  /* 0x0000001fff107819 */ /* 0x000fe2000001140a */
        /* <DEDUP_REMOVED lines=22> */
[----:B------:R-:W-:Y:S01]  /*16990*/  IMAD.WIDE.U32 R14, R200, c[0x0][0x3f0], R14 ;  /* 0x0000fc00c80e7a25 */ /* 0x000fe200078e000e */
[----:B------:R-:W-:Y:S01]  /*169a0*/  SHFL.IDX PT, R34, R12, RZ, 0x1c1f ;  /* 0x001c1fff0c227589 */ /* 0x000fe200000e0000 */
[----:B------:R-:W-:Y:S02]  /*169b0*/  SHF.R.U32.HI R8, RZ, 0x3, R13 ;  /* 0x00000003ff087819 */ /* 0x000fe4000001160d */
[----:B------:R-:W-:Y:S01]  /*169c0*/  LEA.HI.X R17, R20, c[0x0][0x454], R17, 0x2, P0 ;  /* 0x0001150014117a11 */ /* 0x000fe200000f1411 */
[----:B------:R-:W-:Y:S01]  /*169d0*/  IMAD R9, R200, c[0x0][0x3f4], R9 ;  /* 0x0000fd00c8097a24 */ /* 0x000fe200078e0209 */
[----:B------:R-:W-:Y:S01]  /*169e0*/  SHFL.IDX PT, R48, R12, 0x1, 0x1c1f ;  /* 0x003c1f000c307f89 */ /* 0x000fe200000e0000 */
[----:B------:R-:W-:Y:S01]  /*169f0*/  LOP3.LUT R13, R13, 0x38, R0, 0xf8, !PT ;  /* 0x000000380d0d7812 */ /* 0x000fe200078ef800 */
[----:B------:R-:W-:-:S02]  /*16a00*/  IMAD.MOV R16, RZ, RZ, -R10 ;  /* 0x000000ffff107224 */ /* 0x000fc400078e0a0a */
[----:B------:R-:W1:Y:S01]  /*16a10*/  SHFL.IDX PT, R35, R17, RZ, 0x1c1f ;  /* 0x001c1fff11237589 */ /* 0x000e6200000e0000 */
[----:B------:R-:W-:Y:S01]  /*16a20*/  IADD3 R15, R15, R9, RZ ;  /* 0x000000090f0f7210 */ /* 0x000fe20007ffe0ff */
[----:B------:R-:W-:Y:S01]  /*16a30*/  IMAD R9, R57, 0x80, R2 ;  /* 0x0000008039097824 */ /* 0x000fe200078e0202 */
[----:B------:R-:W-:Y:S01]  /*16a40*/  LOP3.LUT R8, R13, R8, RZ, 0x3c, !PT ;  /* 0x000000080d087212 */ /* 0x000fe200078e3cff */
[----:B------:R-:W2:Y:S01]  /*16a50*/  SHFL.IDX PT, R49, R17, 0x1, 0x1c1f ;  /* 0x003c1f0011317f89 */ /* 0x000ea200000e0000 */
[----:B-----5:R-:W-:Y:S01]  /*16a60*/  IMAD R2, R6, c[0x0][0x4e8], RZ ;  /* 0x00013a0006027a24 */ /* 0x020fe200078e02ff */
[----:B------:R-:W-:Y:S01]  /*16a70*/  SHF.R.S32.HI R13, RZ, 0x1f, R10 ;  /* 0x0000001fff0d7819 */ /* 0x000fe2000001140a */
[----:B------:R-:W-:Y:S01]  /*16a80*/  IMAD R16, R16, c[0x0][0x4e8], R11 ;  /* 0x00013a0010107a24 */ /* 0x000fe200078e020b */
[C---:B------:R-:W-:Y:S01]  /*16a90*/  IADD3 R11, R9.reuse, 0x8, RZ ;  /* 0x00000008090b7810 */ /* 0x040fe20007ffe0ff */
[----:B------:R-:W-:Y:S01]  /*16aa0*/  IMAD.WIDE.U32 R14, R10, c[0x0][0x3e0], R14 ;  /* 0x0000f8000a0e7a25 */ /* 0x000fe200078e000e */
[----:B------:R-:W-:-:S02]  /*16ab0*/  ISETP.GE.OR P1, PT, R9, R2, P2 ;  /* 0x000000020900720c */ /* 0x000fc40001726670 */
[----:B------:R-:W-:Y:S01]  /*16ac0*/  ISETP.GE.OR P0, PT, R11, R2, P2 ;  /* 0x000000020b00720c */ /* 0x000fe20001706670 */
[----:B------:R-:W-:Y:S01]  /*16ad0*/  IMAD R13, R13, c[0x0][0x3e0], RZ ;  /* 0x0000f8000d0d7a24 */ /* 0x000fe200078e02ff */
[----:B------:R-:W-:Y:S02]  /*16ae0*/  SHF.R.S32.HI R6, RZ, 0x1f, R16 ;  /* 0x0000001fff067819 */ /* 0x000fe40000011410 */
[----:B------:R-:W-:Y:S01]  /*16af0*/  LOP3.LUT R7, R8, 0x7ffffe00, R7, 0xf8, !PT ;  /* 0x7ffffe0008077812 */ /* 0x000fe200078ef807 */
[----:B------:R-:W-:Y:S01]  /*16b00*/  IMAD R13, R10, c[0x0][0x3e4], R13 ;  /* 0x0000f9000a0d7a24 */ /* 0x000fe200078e020d */
[----:B------:R-:W-:Y:S01]  /*16b10*/  LEA R57, R57, R4, 0x7 ;  /* 0x0000000439397211 */ /* 0x000fe200078e38ff */
[----:B------:R-:W-:Y:S01]  /*16b20*/  IMAD R9, R6, c[0x0][0x3d8], RZ ;  /* 0x0000f60006097a24 */ /* 0x000fe200078e02ff */
[----:B------:R-:W-:Y:S01]  /*16b30*/  SHF.L.U32 R58, R7, 0x1, RZ ;  /* 0x00000001073a7819 */ /* 0x000fe200000006ff */
[----:B------:R-:W-:Y:S02]  /*16b40*/  IMAD.IADD R15, R15, 0x1, R13 ;  /* 0x000000010f0f7824 */ /* 0x000fe400078e020d */
[C---:B------:R-:W-:Y:S01]  /*16b50*/  IMAD R6, R16.reuse, c[0x0][0x3dc], R9 ;  /* 0x0000f70010067a24 */ /* 0x040fe200078e0209 */
[----:B-1----:R1:W-:Y:S01]  /*16b60*/  @!P1 ST.E [R34.64], R3 ;  /* 0x0000000322009985 */ /* 0x0023e2000c101906 */
[----:B------:R-:W-:-:S03]  /*16b70*/  IMAD.WIDE.U32 R32, R16, c[0x0][0x3d8], R14 ;  /* 0x0000f60010207a25 */ /* 0x000fc600078e000e */
[----:B--2---:R1:W-:Y:S01]  /*16b80*/  @!P0 ST.E [R48.64], R5 ;  /* 0x0000000530008985 */ /* 0x0043e2000c101906 */
[----:B------:R-:W-:Y:S01]  /*16b90*/  IMAD.IADD R6, R33, 0x1, R6 ;  /* 0x0000000121067824 */ /* 0x000fe200078e0206 */
[C---:B------:R-:W-:Y:S02]  /*16ba0*/  LEA R56, P0, R32.reuse, c[0x0][0x380], 0x1 ;  /* 0x0000e00020387a11 */ /* 0x040fe400078008ff */
        /* <DEDUP_REMOVED lines=34> */
.L_x_1034:
[----:B--2---:R-:W-:Y:S05]  /*16dd0*/  BSYNC B0 ;  /* 0x0000000000007941 */ /* 0x004fea0003800000 */
.L_x_1033:
        /* <DEDUP_REMOVED lines=23> */
.L_x_1036:
[----:B------:R-:W-:Y:S05]  /*16f50*/  BSYNC B0 ;  /* 0x0000000000007941 */ /* 0x000fea0003800000 */
.L_x_1035:
        /* <DEDUP_REMOVED lines=23> */
.L_x_1038:
[----:B------:R-:W-:Y:S05]  /*170d0*/  BSYNC B0 ;  /* 0x0000000000007941 */ /* 0x000fea0003800000 */
.L_x_1037:
        /* <DEDUP_REMOVED lines=24> */
.L_x_1031:
        /* <DEDUP_REMOVED lines=8> */
[----:B------:R-:W3:Y:S04]  /*172e0*/  @P0 LDG.E R3, [R4.64] ;  /* 0x0000000604030981 */ /* 0x000ee8000c1e1900 */
[----:B------:R4:W5:Y:S01]  /*172f0*/  @P1 LDG.E R2, [R6.64] ;  /* 0x0000000606021981 */ /* 0x000962000c1e1900 */
[----:B------:R-:W-:Y:S02]  /*17300*/  CS2R R10, SRZ ;  /* 0x00000000000a7805 */ /* 0x000fe4000001ff00 */
[--C-:B---3--:R-:W-:Y:S01]  /*17310*/  @P0 SHF.R.S32.HI R11, RZ, 0x1f, R3.reuse ;  /* 0x0000001fff0b0819 */ /* 0x108fe20000011403 */
[----:B------:R-:W-:Y:S01]  /*17320*/  @P0 IMAD.MOV.U32 R10, RZ, RZ, R3 ;  /* 0x000000ffff0a0224 */ /* 0x000fe200078e0003 */
[----:B------:R-:W-:Y:S05]  /*17330*/  @P1 BRA `(.L_x_1039) ;  /* 0x0000004000001947 */ /* 0x000fea0003800000 */
[----:B----4-:R-:W-:Y:S05]  /*17340*/  @!P0 BRA `(.L_x_1039) ;  /* 0x0000003000008947 */ /* 0x010fea0003800000 */
[----:B-----5:R-:W3:Y:S04]  /*17350*/  LDG.E R2, [R4.64] ;  /* 0x0000000604027981 */ /* 0x020ee8000c1e1900 */
[----:B------:R-:W3:Y:S02]  /*17360*/  LDG.E R3, [R4.64+0x4] ;  /* 0x0000040604037981 */ /* 0x000ee4000c1e1900 */
[----:B---3--:R-:W-:-:S02]  /*17370*/  IADD3 R2, -R2, R3, RZ ;  /* 0x0000000302027210 */ /* 0x008fc40007ffe1ff */
.L_x_1039:
[----:B----4-:R-:W3:Y:S01]  /*17380*/  S2R R3, SR_TID.X ;  /* 0x0000000000037919 */ /* 0x010ee20000002100 */
[----:B------:R-:W-:Y:S01]  /*17390*/  SHF.R.S32.HI R5, RZ, 0x1f, R200 ;  /* 0x0000001fff057819 */ /* 0x000fe200000114c8 */
[----:B------:R-:W-:Y:S01]  /*173a0*/  BSSY B0, `(.L_x_1040) ;  /* 0x0000027000007945 */ /* 0x000fe20003800000 */
[----:B------:R-:W-:-:S02]  /*173b0*/  SEL R200, R200, RZ, !P0 ;  /* 0x000000ffc8c87207 */ /* 0x000fc40004000000 */
[----:B------:R-:W-:Y:S02]  /*173c0*/  SEL R5, R5, RZ, !P0 ;  /* 0x000000ff05057207 */ /* 0x000fe40004000000 */
[----:B---3--:R-:W-:-:S13]  /*173d0*/  ISETP.GE.AND P1, PT, R3, 0x80, PT ;  /* 0x000000800300780c */ /* 0x008fda0003f26270 */
[----:B------:R-:W-:Y:S05]  /*173e0*/  @P1 BRA `(.L_x_1041) ;  /* 0x0000022000001947 */ /* 0x000fea0003800000 */
[----:B--2---:R-:W2:Y:S01]  /*173f0*/  S2R R8, SR_CTAID.X ;  /* 0x0000000000087919 */ /* 0x004ea20000002500 */
[----:B-----5:R-:W-:Y:S01]  /*17400*/  IMAD R7, R2, c[0x0][0x4e8], RZ ;  /* 0x00013a0002077a24 */ /* 0x020fe200078e02ff */
[----:B--2---:R-:W-:-:S04]  /*17410*/  LEA R8, R8, R3, 0x7 ;  /* 0x0000000308087211 */ /* 0x004fc800078e38ff */
        /* <DEDUP_REMOVED lines=31> */
.L_x_1041:
[----:B------:R-:W-:Y:S05]  /*17610*/  BSYNC B0 ;  /* 0x0000000000007941 */ /* 0x000fea0003800000 */
.L_x_1040:
[----:B--2---:R-:W2:Y:S01]  /*17620*/  S2R R4, SR_CTAID.X ;  /* 0x0000000000047919 */ /* 0x004ea20000002500 */
[----:B------:R-:W-:Y:S01]  /*17630*/  SHF.R.S32.HI R6, RZ, 0x1f, R3 ;  /* 0x0000001fff067819 */ /* 0x000fe20000011403 */
[----:B------:R-:W-:Y:S01]  /*17640*/  IMAD R7, R11, c[0x0][0x3a0], RZ ;  /* 0x0000e8000b077a24 */ /* 0x000fe200078e02ff */
[----:B------:R-:W-:Y:S01]  /*17650*/  MOV R8, c[0x0][0x4e8] ;  /* 0x00013a0000087a02 */ /* 0x000fe20000000f00 */
[----:B------:R-:W-:Y:S01]  /*17660*/  IMAD.WIDE.U32 R12, R10, c[0x0][0x3a0], RZ ;  /* 0x0000e8000a0c7a25 */ /* 0x000fe200078e00ff */
[----:B------:R-:W-:Y:S02]  /*17670*/  LEA.HI R6, R6, R3, RZ, 0x3 ;  /* 0x0000000306067211 */ /* 0x000fe400078f18ff */
[----:B------:R-:W-:Y:S01]  /*17680*/  ISETP.NE.AND P0, PT, R8, 0x1, PT ;  /* 0x000000010800780c */ /* 0x000fe20003f05270 */
[----:B------:R-:W-:Y:S01]  /*17690*/  IMAD R7, R10, c[0x0][0x3a4], R7 ;  /* 0x0000e9000a077a24 */ /* 0x000fe200078e0207 */
[----:B------:R-:W-:Y:S01]  /*176a0*/  LOP3.LUT R10, R6, 0xfffffff8, RZ, 0xc0, !PT ;  /* 0xfffffff8060a7812 */ /* 0x000fe200078ec0ff */
[----:B------:R-:W-:-:S02]  /*176b0*/  IMAD R0, R0, c[0x0][0x3e8], RZ ;  /* 0x0000fa0000007a24 */ /* 0x000fc400078e02ff */
[----:B------:R-:W-:Y:S01]  /*176c0*/  IMAD R5, R5, c[0x0][0x3f0], RZ ;  /* 0x0000fc0005057a24 */ /* 0x000fe200078e02ff */
[----:B------:R-:W-:Y:S01]  /*176d0*/  IADD3 R13, R13, R7, RZ ;  /* 0x000000070d0d7210 */ /* 0x000fe20007ffe0ff */
[----:B------:R-:W-:Y:S01]  /*176e0*/  IMAD.IADD R10, R3, 0x1, -R10 ;  /* 0x00000001030a7824 */ /* 0x000fe200078e0a0a */
[----:B------:R-:W-:Y:S01]  /*176f0*/  SHF.R.S32.HI R3, RZ, 0x3, R6 ;  /* 0x00000003ff037819 */ /* 0x000fe20000011406 */
[C---:B------:R-:W-:Y:S02]  /*17700*/  IMAD R0, R197.reuse, c[0x0][0x3ec], R0 ;  /* 0x0000fb00c5007a24 */ /* 0x040fe400078e0200 */
[----:B------:R-:W-:Y:S01]  /*17710*/  IMAD.WIDE.U32 R12, R197, c[0x0][0x3e8], R12 ;  /* 0x0000fa00c50c7a25 */ /* 0x000fe200078e000c */
[----:B------:R-:W-:-:S03]  /*17720*/  LEA R7, R10, R3, 0x5 ;  /* 0x000000030a077211 */ /* 0x000fc600078e28ff */
[----:B------:R-:W-:Y:S01]  /*17730*/  IMAD R5, R200, c[0x0][0x3f4], R5 ;  /* 0x0000fd00c8057a24 */ /* 0x000fe200078e0205 */
[----:B------:R-:W-:Y:S01]  /*17740*/  IADD3 R13, R0, R13, RZ ;  /* 0x0000000d000d7210 */ /* 0x000fe20007ffe0ff */
[----:B--2---:R-:W-:-:S04]  /*17750*/  IMAD R7, R4, 0x80, R7 ;  /* 0x0000008004077824 */ /* 0x004fc800078e0207 */
[----:B------:R-:W-:Y:S01]  /*17760*/  @P0 IMAD.HI.U32 R0, R7, c[0x0][0x4ec], RZ ;  /* 0x00013b0007000a27 */ /* 0x000fe200078e00ff */
[----:B------:R-:W-:-:S03]  /*17770*/  MOV R6, R7 ;  /* 0x0000000700067202 */ /* 0x000fc60000000f00 */
[----:B------:R-:W-:Y:S01]  /*17780*/  IMAD.WIDE.U32 R12, R200, c[0x0][0x3f0], R12 ;  /* 0x0000fc00c80c7a25 */ /* 0x000fe200078e000c */
[----:B------:R-:W-:-:S03]  /*17790*/  @P0 SHF.R.U32.HI R6, RZ, c[0x0][0x4f0], R0 ;  /* 0x00013c00ff060a19 */ /* 0x000fc60000011600 */
[----:B------:R-:W-:Y:S01]  /*177a0*/  IMAD.IADD R13, R13, 0x1, R5 ;  /* 0x000000010d0d7824 */ /* 0x000fe200078e0205 */
[----:B------:R-:W-:Y:S02]  /*177b0*/  SHF.R.S32.HI R0, RZ, 0x1f, R6 ;  /* 0x0000001fff007819 */ /* 0x000fe40000011406 */
[C---:B------:R-:W-:Y:S01]  /*177c0*/  IADD3 R8, -R6.reuse, RZ, RZ ;  /* 0x000000ff06087210 */ /* 0x040fe20007ffe1ff */
[----:B------:R-:W-:-:S04]  /*177d0*/  IMAD.WIDE.U32 R12, R6, c[0x0][0x3e0], R12 ;  /* 0x0000f800060c7a25 */ /* 0x000fc800078e000c */
[----:B------:R-:W-:Y:S01]  /*177e0*/  IMAD R5, R0, c[0x0][0x3e0], RZ ;  /* 0x0000f80000057a24 */ /* 0x000fe200078e02ff */
[----:B------:R-:W-:Y:S01]  /*177f0*/  LEA R0, R4, R3, 0x7 ;  /* 0x0000000304007211 */ /* 0x000fe200078e38ff */
[----:B------:R-:W-:Y:S02]  /*17800*/  IMAD R8, R8, c[0x0][0x4e8], R7 ;  /* 0x00013a0008087a24 */ /* 0x000fe400078e0207 */
[----:B------:R-:W-:-:S03]  /*17810*/  IMAD R5, R6, c[0x0][0x3e4], R5 ;  /* 0x0000f90006057a24 */ /* 0x000fc600078e0205 */
[----:B------:R-:W-:Y:S02]  /*17820*/  SHF.R.S32.HI R9, RZ, 0x1f, R8 ;  /* 0x0000001fff097819 */ /* 0x000fe40000011408 */
[----:B------:R-:W-:Y:S01]  /*17830*/  IADD3 R13, R13, R5, RZ ;  /* 0x000000050d0d7210 */ /* 0x000fe20007ffe0ff */
[----:B------:R-:W-:Y:S02]  /*17840*/  IMAD.SHL.U32 R5, R10, 0x8, RZ ;  /* 0x000000080a057824 */ /* 0x000fe400078e00ff */
[----:B------:R-:W-:Y:S02]  /*17850*/  IMAD R9, R9, c[0x0][0x3d8], RZ ;  /* 0x0000f60009097a24 */ /* 0x000fe400078e02ff */
[C---:B------:R-:W-:Y:S01]  /*17860*/  IMAD.WIDE.U32 R12, R8.reuse, c[0x0][0x3d8], R12 ;  /* 0x0000f600080c7a25 */ /* 0x040fe200078e000c */
[C---:B------:R-:W-:Y:S02]  /*17870*/  IADD3 R4, R5.reuse, 0x40, RZ ;  /* 0x0000004005047810 */ /* 0x040fe40007ffe0ff */
[----:B------:R-:W-:Y:S01]  /*17880*/  IADD3 R3, R5, 0x80, RZ ;  /* 0x0000008005037810 */ /* 0x000fe20007ffe0ff */
[----:B------:R-:W-:Y:S01]  /*17890*/  IMAD R9, R8, c[0x0][0x3dc], R9 ;  /* 0x0000f70008097a24 */ /* 0x000fe200078e0209 */
[----:B------:R-:W-:-:S04]  /*178a0*/  LEA R7, P0, R12, c[0x0][0x380], 0x1 ;  /* 0x0000e0000c077a11 */ /* 0x000fc800078008ff */
[----:B------:R-:W-:-:S04]  /*178b0*/  IADD3 R9, R13, R9, RZ ;  /* 0x000000090d097210 */ /* 0x000fc80007ffe0ff */
[----:B------:R-:W-:Y:S01]  /*178c0*/  LEA.HI.X R6, R12, c[0x0][0x384], R9, 0x1, P0 ;  /* 0x0000e1000c067a11 */ /* 0x000fe200000f0c09 */
[----:B------:R-:W-:Y:S05]  /*178d0*/  BRA.DIV ~URZ, `(.L_x_1042) ;  /* 0x00000ae27f007947 */ /* 0x000fea000b800000 */
[----:B------:R2:W3:Y:S02]  /*178e0*/  SHFL.IDX PT, R9, R6, RZ, 0x181f ;  /* 0x00181fff06097589 */ /* 0x0004e400000e0000 */
.L_x_1062:
[----:B------:R-:W-:Y:S05]  /*178f0*/  BRA.DIV ~URZ, `(.L_x_1043) ;  /* 0x00000b427f007947 */ /* 0x000fea000b800000 */
[----:B------:R4:W1:Y:S02]  /*17900*/  SHFL.IDX PT, R10, R7, RZ, 0x181f ;  /* 0x00181fff070a7589 */ /* 0x00086400000e0000 */
.L_x_1063:
[----:B-----5:R-:W-:Y:S01]  /*17910*/  IMAD R13, R2, c[0x0][0x4e8], RZ ;  /* 0x00013a00020d7a24 */ /* 0x020fe200078e02ff */
[----:B------:R-:W-:Y:S01]  /*17920*/  BSSY B0, `(.L_x_1044) ;  /* 0x0000013000007945 */ /* 0x000fe20003800000 */
[----:B---3--:R-:W-:-:S03]  /*17930*/  MOV R11, R9 ;  /* 0x00000009000b7202 */ /* 0x008fc60000000f00 */
[----:B------:R-:W-:-:S13]  /*17940*/  ISETP.GE.AND P0, PT, R0, R13, PT ;  /* 0x0000000d0000720c */ /* 0x000fda0003f06270 */
[----:B------:R-:W-:Y:S05]  /*17950*/  @P0 BRA `(.L_x_1045) ;  /* 0x000000f000000947 */ /* 0x000fea0003800000 */
[----:B------:R-:W-:Y:S02]  /*17960*/  ISETP.GE.AND P1, PT, R4, c[0x0][0x3c8], PT ;  /* 0x0000f20004007a0c */ /* 0x000fe40003f26270 */
        /* <DEDUP_REMOVED lines=14> */
.L_x_1045:
[----:B------:R-:W-:Y:S05]  /*17a50*/  BSYNC B0 ;  /* 0x0000000000007941 */ /* 0x000fea0003800000 */
.L_x_1044:
[----:B------:R-:W-:Y:S05]  /*17a60*/  BRA.DIV ~URZ, `(.L_x_1046) ;  /* 0x00000a527f007947 */ /* 0x000fea000b800000 */
[----:B-1----:R1:W3:Y:S04]  /*17a70*/  SHFL.IDX PT, R9, R6, 0x1, 0x181f ;  /* 0x00381f0006097f89 */ /* 0x0022e800000e0000 */
[----:B------:R1:W2:Y:S02]  /*17a80*/  SHFL.IDX PT, R10, R7, 0x1, 0x181f ;  /* 0x00381f00070a7f89 */ /* 0x0002a400000e0000 */
.L_x_1064:
[----:B------:R-:W-:Y:S01]  /*17a90*/  IADD3 R2, R0, 0x20, RZ ;  /* 0x0000002000027810 */ /* 0x000fe20007ffe0ff */
[----:B------:R-:W-:Y:S01]  /*17aa0*/  BSSY B0, `(.L_x_1047) ;  /* 0x0000013000007945 */ /* 0x000fe20003800000 */
[----:B---3--:R-:W-:-:S02]  /*17ab0*/  IMAD.MOV.U32 R11, RZ, RZ, R9 ;  /* 0x000000ffff0b7224 */ /* 0x008fc400078e0009 */
        /* <DEDUP_REMOVED lines=8> */
[--C-:B--2---:R-:W-:Y:S01]  /*17b40*/  @!P2 IMAD.WIDE R14, R5, 0x2, R10.reuse ;  /* 0x00000002050ea825 */ /* 0x104fe200078e020a */
        /* <DEDUP_REMOVED lines=8> */
.L_x_1048:
[----:B------:R-:W-:Y:S05]  /*17bd0*/  BSYNC B0 ;  /* 0x0000000000007941 */ /* 0x000fea0003800000 */
.L_x_1047:
[----:B------:R-:W-:Y:S05]  /*17be0*/  BRA.DIV ~URZ, `(.L_x_1049) ;  /* 0x000009c27f007947 */ /* 0x000fea000b800000 */
[----:B--2---:R2:W3:Y:S02]  /*17bf0*/  SHFL.IDX PT, R9, R6, 0x2, 0x181f ;  /* 0x00581f0006097f89 */ /* 0x0044e400000e0000 */
.L_x_1065:
[----:B------:R-:W-:Y:S05]  /*17c00*/  BRA.DIV ~URZ, `(.L_x_1050) ;  /* 0x00000a227f007947 */ /* 0x000fea000b800000 */
[----:B------:R1:W2:Y:S02]  /*17c10*/  SHFL.IDX PT, R10, R7, 0x2, 0x181f ;  /* 0x00581f00070a7f89 */ /* 0x0002a400000e0000 */
.L_x_1066:
[----:B------:R-:W-:Y:S01]  /*17c20*/  IADD3 R2, R0, 0x40, RZ ;  /* 0x0000004000027810 */ /* 0x000fe20007ffe0ff */
[----:B------:R-:W-:Y:S01]  /*17c30*/  BSSY B0, `(.L_x_1051) ;  /* 0x0000013000007945 */ /* 0x000fe20003800000 */
[----:B---3--:R-:W-:Y:S02]  /*17c40*/  IMAD.MOV.U32 R11, RZ, RZ, R9 ;  /* 0x000000ffff0b7224 */ /* 0x008fe400078e0009 */
        /* <DEDUP_REMOVED lines=17> */
.L_x_1052:
[----:B------:R-:W-:Y:S05]  /*17d60*/  BSYNC B0 ;  /* 0x0000000000007941 */ /* 0x000fea0003800000 */
.L_x_1051:
[----:B------:R-:W-:Y:S05]  /*17d70*/  BRA.DIV ~URZ, `(.L_x_1053) ;  /* 0x000009327f007947 */ /* 0x000fea000b800000 */
[----:B--2---:R2:W3:Y:S04]  /*17d80*/  SHFL.IDX PT, R9, R6, 0x3, 0x181f ;  /* 0x00781f0006097f89 */ /* 0x0044e800000e0000 */
[----:B------:R2:W1:Y:S02]  /*17d90*/  SHFL.IDX PT, R24, R7, 0x3, 0x181f ;  /* 0x00781f0007187f89 */ /* 0x00046400000e0000 */
.L_x_1067:
[----:B------:R-:W-:Y:S01]  /*17da0*/  IADD3 R0, R0, 0x60, RZ ;  /* 0x0000006000007810 */ /* 0x000fe20007ffe0ff */
[----:B---3--:R-:W-:-:S03]  /*17db0*/  IMAD.MOV.U32 R25, RZ, RZ, R9 ;  /* 0x000000ffff197224 */ /* 0x008fc600078e0009 */
[----:B------:R-:W-:-:S13]  /*17dc0*/  ISETP.GE.AND P0, PT, R0, R13, PT ;  /* 0x0000000d0000720c */ /* 0x000fda0003f06270 */
[----:B------:R-:W-:Y:S05]  /*17dd0*/  @P0 EXIT ;  /* 0x000000000000094d */ /* 0x000fea0003800000 */
[----:B------:R-:W-:Y:S02]  /*17de0*/  ISETP.GE.AND P0, PT, R4, c[0x0][0x3c8], PT ;  /* 0x0000f20004007a0c */ /* 0x000fe40003f06270 */
[----:B------:R-:W-:-:S11]  /*17df0*/  ISETP.GE.AND P1, PT, R5, c[0x0][0x3c8], PT ;  /* 0x0000f20005007a0c */ /* 0x000fd60003f26270 */
[----:B-12-4-:R-:W-:-:S04]  /*17e00*/  @!P0 SHF.R.S32.HI R7, RZ, 0x1f, R4 ;  /* 0x0000001fff078819 */ /* 0x016fc80000011404 */
[----:B------:R-:W-:Y:S01]  /*17e10*/  @!P0 LEA.HI R7, R7, R4, RZ, 0x3 ;  /* 0x0000000407078211 */ /* 0x000fe200078f18ff */
[----:B------:R-:W-:-:S03]  /*17e20*/  @!P1 IMAD.WIDE R4, R5, 0x2, R24 ;  /* 0x0000000205049825 */ /* 0x000fc600078e0218 */
        /* <DEDUP_REMOVED lines=12> */
.L_x_976:
[----:B-1----:R-:W-:Y:S01]  /*17ef0*/  IMAD.MOV.U32 R18, RZ, RZ, R14 ;  /* 0x000000ffff127224 */ /* 0x002fe200078e000e */
[----:B------:R-:W-:Y:S01]  /*17f00*/  MOV R16, 0x181f ;  /* 0x0000181f00107802 */ /* 0x000fe20000000f00 */
[----:B------:R-:W-:Y:S01]  /*17f10*/  IMAD.MOV.U32 R15, RZ, RZ, RZ ;  /* 0x000000ffff0f7224 */ /* 0x000fe200078e00ff */
[----:B------:R-:W-:Y:S02]  /*17f20*/  MOV R11, 0xffffffff ;  /* 0xffffffff000b7802 */ /* 0x000fe40000000f00 */
[----:B------:R-:W-:Y:S02]  /*17f30*/  MOV R10, 0x17f50 ;  /* 0x00017f50000a7802 */ /* 0x000fe40000000f00 */
[----:B--2---:R-:W-:Y:S05]  /*17f40*/  CALL.REL.NOINC `($__internal_3_$__cuda_sm70_shflsync_idx_p) ;  /* 0x00008c1000007944 */ /* 0x004fea0003c00000 */
[----:B--2---:R-:W-:Y:S01]  /*17f50*/  MOV R19, R24 ;  /* 0x0000001800137202 */ /* 0x004fe20000000f00 */
[----:B-1----:R-:W-:Y:S05]  /*17f60*/  BRA `(.L_x_1054) ;  /* 0xfffef29000007947 */ /* 0x002fea000383ffff */
.L_x_977:
[----:B------:R-:W-:Y:S01]  /*17f70*/  IMAD.MOV.U32 R18, RZ, RZ, R17 ;  /* 0x000000ffff127224 */ /* 0x000fe200078e0011 */
[----:B------:R-:W-:Y:S01]  /*17f80*/  MOV R16, 0x181f ;  /* 0x0000181f00107802 */ /* 0x000fe20000000f00 */
[----:B------:R-:W-:Y:S01]  /*17f90*/  IMAD.MOV.U32 R15, RZ, RZ, RZ ;  /* 0x000000ffff0f7224 */ /* 0x000fe200078e00ff */
[----:B------:R-:W-:-:S02]  /*17fa0*/  MOV R11, 0xffffffff ;  /* 0xffffffff000b7802 */ /* 0x000fc40000000f00 */
[----:B------:R-:W-:Y:S02]  /*17fb0*/  MOV R10, 0x17fd0 ;  /* 0x00017fd0000a7802 */ /* 0x000fe40000000f00 */
[----:B-123--:R-:W-:Y:S05]  /*17fc0*/  CALL.REL.NOINC `($__internal_3_$__cuda_sm70_shflsync_idx_p) ;  /* 0x00008b9000007944 */ /* 0x00efea0003c00000 */
[----:B-12---:R-:W-:Y:S05]  /*17fd0*/  BRA `(.L_x_1055) ;  /* 0xfffef24000007947 */ /* 0x006fea000383ffff */
.L_x_980:
[----:B------:R-:W-:Y:S01]  /*17fe0*/  IMAD.MOV.U32 R18, RZ, RZ, R14 ;  /* 0x000000ffff127224 */ /* 0x000fe200078e000e */
[----:B------:R-:W-:Y:S01]  /*17ff0*/  MOV R16, 0x181f ;  /* 0x0000181f00107802 */ /* 0x000fe20000000f00 */
[----:B------:R-:W-:Y:S01]  /*18000*/  IMAD.MOV.U32 R15, RZ, RZ, 0x1 ;  /* 0x00000001ff0f7424 */ /* 0x000fe200078e00ff */
[----:B------:R-:W-:Y:S02]  /*18010*/  MOV R11, 0xffffffff ;  /* 0xffffffff000b7802 */ /* 0x000fe40000000f00 */
[----:B------:R-:W-:Y:S02]  /*18020*/  MOV R10, 0x18040 ;  /* 0x00018040000a7802 */ /* 0x000fe40000000f00 */
[----:B-1-34-:R-:W-:Y:S05]  /*18030*/  CALL.REL.NOINC `($__internal_3_$__cuda_sm70_shflsync_idx_p) ;  /* 0x00008b2000007944 */ /* 0x01afea0003c00000 */
[----:B--2---:R-:W-:Y:S01]  /*18040*/  IMAD.MOV.U32 R19, RZ, RZ, R24 ;  /* 0x000000ffff137224 */ /* 0x004fe200078e0018 */
[----:B-1----:R-:W-:Y:S01]  /*18050*/  MOV R18, R17 ;  /* 0x0000001100127202 */ /* 0x002fe20000000f00 */
[----:B------:R-:W-:Y:S01]  /*18060*/  IMAD.MOV.U32 R15, RZ, RZ, 0x1 ;  /* 0x00000001ff0f7424 */ /* 0x000fe200078e00ff */
[----:B------:R-:W-:Y:S01]  /*18070*/  MOV R16, 0x181f ;  /* 0x0000181f00107802 */ /* 0x000fe20000000f00 */
[----:B------:R-:W-:Y:S01]  /*18080*/  IMAD.MOV.U32 R11, RZ, RZ, -0x1 ;  /* 0xffffffffff0b7424 */ /* 0x000fe200078e00ff */
[----:B------:R-:W-:-:S02]  /*18090*/  MOV R10, 0x180b0 ;  /* 0x000180b0000a7802 */ /* 0x000fc40000000f00 */
[----:B------:R-:W-:Y:S05]  /*180a0*/  CALL.REL.NOINC `($__internal_3_$__cuda_sm70_shflsync_idx_p) ;  /* 0x00008ab000007944 */ /* 0x000fea0003c00000 */
[----:B-12---:R-:W-:Y:S05]  /*180b0*/  BRA `(.L_x_1056) ;  /* 0xfffef34000007947 */ /* 0x006fea000383ffff */
.L_x_983:
[----:B--2---:R-:W-:Y:S01]  /*180c0*/  IMAD.MOV.U32 R18, RZ, RZ, R14 ;  /* 0x000000ffff127224 */ /* 0x004fe200078e000e */
[----:B------:R-:W-:Y:S01]  /*180d0*/  MOV R16, 0x181f ;  /* 0x0000181f00107802 */ /* 0x000fe20000000f00 */
[----:B------:R-:W-:Y:S01]  /*180e0*/  IMAD.MOV.U32 R15, RZ, RZ, 0x2 ;  /* 0x00000002ff0f7424 */ /* 0x000fe200078e00ff */
[----:B------:R-:W-:-:S02]  /*180f0*/  MOV R11, 0xffffffff ;  /* 0xffffffff000b7802 */ /* 0x000fc40000000f00 */
[----:B------:R-:W-:Y:S02]  /*18100*/  MOV R10, 0x18120 ;  /* 0x00018120000a7802 */ /* 0x000fe40000000f00 */
[----:B-1-34-:R-:W-:Y:S05]  /*18110*/  CALL.REL.NOINC `($__internal_3_$__cuda_sm70_shflsync_idx_p) ;  /* 0x00008a4000007944 */ /* 0x01afea0003c00000 */
[----:B--2---:R-:W-:Y:S01]  /*18120*/  MOV R19, R24 ;  /* 0x0000001800137202 */ /* 0x004fe20000000f00 */
[----:B-1----:R-:W-:Y:S05]  /*18130*/  BRA `(.L_x_1057) ;  /* 0xfffef48000007947 */ /* 0x002fea000383ffff */
.L_x_984:
[----:B------:R-:W-:Y:S01]  /*18140*/  IMAD.MOV.U32 R18, RZ, RZ, R17 ;  /* 0x000000ffff127224 */ /* 0x000fe200078e0011 */
[----:B------:R-:W-:Y:S01]  /*18150*/  MOV R16, 0x181f ;  /* 0x0000181f00107802 */ /* 0x000fe20000000f00 */
[----:B------:R-:W-:Y:S01]  /*18160*/  IMAD.MOV.U32 R15, RZ, RZ, 0x2 ;  /* 0x00000002ff0f7424 */ /* 0x000fe200078e00ff */
[----:B------:R-:W-:Y:S02]  /*18170*/  MOV R11, 0xffffffff ;  /* 0xffffffff000b7802 */ /* 0x000fe40000000f00 */
[----:B------:R-:W-:Y:S02]  /*18180*/  MOV R10, 0x181a0 ;  /* 0x000181a0000a7802 */ /* 0x000fe40000000f00 */
[----:B-1234-:R-:W-:Y:S05]  /*18190*/  CALL.REL.NOINC `($__internal_3_$__cuda_sm70_shflsync_idx_p) ;  /* 0x000089c000007944 */ /* 0x01efea0003c00000 */
[----:B-12---:R-:W-:Y:S05]  /*181a0*/  BRA `(.L_x_1058) ;  /* 0xfffef43000007947 */ /* 0x006fea000383ffff */
.L_x_987:
[----:B-1----:R-:W-:Y:S01]  /*181b0*/  IMAD.MOV.U32 R18, RZ, RZ, R14 ;  /* 0x000000ffff127224 */ /* 0x002fe200078e000e */
[----:B------:R-:W-:Y:S01]  /*181c0*/  MOV R16, 0x181f ;  /* 0x0000181f00107802 */ /* 0x000fe20000000f00 */
[----:B------:R-:W-:Y:S01]  /*181d0*/  IMAD.MOV.U32 R15, RZ, RZ, 0x3 ;  /* 0x00000003ff0f7424 */ /* 0x000fe200078e00ff */
[----:B------:R-:W-:Y:S02]  /*181e0*/  MOV R11, 0xffffffff ;  /* 0xffffffff000b7802 */ /* 0x000fe40000000f00 */
[----:B------:R-:W-:-:S02]  /*181f0*/  MOV R10, 0x18210 ;  /* 0x00018210000a7802 */ /* 0x000fc40000000f00 */
[----:B--234-:R-:W-:Y:S05]  /*18200*/  CALL.REL.NOINC `($__internal_3_$__cuda_sm70_shflsync_idx_p) ;  /* 0x0000895000007944 */ /* 0x01cfea0003c00000 */
        /* <DEDUP_REMOVED lines=8> */
.L_x_1029:
[----:B------:R-:W-:Y:S01]  /*18290*/  IMAD.MOV.U32 R8, RZ, RZ, R223 ;  /* 0x000000ffff087224 */ /* 0x000fe200078e00df */
[----:B------:R-:W-:-:S02]  /*182a0*/  MOV R5, 0x2 ;  /* 0x0000000200057802 */ /* 0x000fc40000000f00 */
[----:B------:R-:W-:Y:S02]  /*182b0*/  MOV R6, 0x182d0 ;  /* 0x000182d000067802 */ /* 0x000fe40000000f00 */
[----:B------:R-:W-:Y:S05]  /*182c0*/  CALL.REL.NOINC `($__internal_2_$__cuda_sm70_shflsync_bfly_p) ;  /* 0x0000885000007944 */ /* 0x000fea0003c00000 */
[----:B-12---:R-:W-:Y:S05]  /*182d0*/  BRA `(.L_x_1060) ;  /* 0xffffd12000007947 */ /* 0x006fea000383ffff */
.L_x_1030:
[----:B------:R-:W-:Y:S02]  /*182e0*/  MOV R5, 0x1 ;  /* 0x0000000100057802 */ /* 0x000fe40000000f00 */
[----:B------:R-:W-:Y:S02]  /*182f0*/  MOV R6, 0x18310 ;  /* 0x0001831000067802 */ /* 0x000fe40000000f00 */
[----:B-1----:R-:W-:Y:S05]  /*18300*/  CALL.REL.NOINC `($__internal_2_$__cuda_sm70_shflsync_bfly_p) ;  /* 0x0000881000007944 */ /* 0x002fea0003c00000 */
[----:B--2---:R-:W-:Y:S01]  /*18310*/  FADD.FTZ R9, R8, R5 ;  /* 0x0000000508097221 */ /* 0x004fe20000010000 */
[----:B-1----:R-:W-:Y:S02]  /*18320*/  MOV R8, R222 ;  /* 0x000000de00087202 */ /* 0x002fe40000000f00 */
[----:B------:R-:W-:Y:S02]  /*18330*/  MOV R5, 0x2 ;  /* 0x0000000200057802 */ /* 0x000fe40000000f00 */
[----:B------:R-:W-:Y:S02]  /*18340*/  MOV R6, 0x18360 ;  /* 0x0001836000067802 */ /* 0x000fe40000000f00 */
[----:B------:R-:W-:Y:S05]  /*18350*/  CALL.REL.NOINC `($__internal_2_$__cuda_sm70_shflsync_bfly_p) ;  /* 0x000087c000007944 */ /* 0x000fea0003c00000 */
[----:B--2---:R-:W-:Y:S01]  /*18360*/  FADD.FTZ R10, R222, R5 ;  /* 0x00000005de0a7221 */ /* 0x004fe20000010000 */
[----:B------:R-:W-:Y:S02]  /*18370*/  MOV R5, 0x1 ;  /* 0x0000000100057802 */ /* 0x000fe40000000f00 */
[----:B------:R-:W-:-:S02]  /*18380*/  MOV R6, 0x183b0 ;  /* 0x000183b000067802 */ /* 0x000fc40000000f00 */
[----:B-1----:R-:W-:Y:S02]  /*18390*/  MOV R8, R10 ;  /* 0x0000000a00087202 */ /* 0x002fe40000000f00 */
[----:B------:R-:W-:Y:S05]  /*183a0*/  CALL.REL.NOINC `($__internal_2_$__cuda_sm70_shflsync_bfly_p) ;  /* 0x0000877000007944 */ /* 0x000fea0003c00000 */
[----:B-12---:R-:W-:Y:S05]  /*183b0*/  BRA `(.L_x_1061) ;  /* 0xffffd0b000007947 */ /* 0x006fea000383ffff */
.L_x_1042:
[----:B------:R-:W-:Y:S01]  /*183c0*/  IMAD.MOV.U32 R18, RZ, RZ, R6 ;  /* 0x000000ffff127224 */ /* 0x000fe200078e0006 */
[----:B------:R-:W-:Y:S01]  /*183d0*/  MOV R16, 0x181f ;  /* 0x0000181f00107802 */ /* 0x000fe20000000f00 */
[----:B------:R-:W-:Y:S01]  /*183e0*/  IMAD.MOV.U32 R15, RZ, RZ, RZ ;  /* 0x000000ffff0f7224 */ /* 0x000fe200078e00ff */
[----:B------:R-:W-:Y:S02]  /*183f0*/  MOV R11, 0xffffffff ;  /* 0xffffffff000b7802 */ /* 0x000fe40000000f00 */
[----:B------:R-:W-:Y:S02]  /*18400*/  MOV R10, 0x18420 ;  /* 0x00018420000a7802 */ /* 0x000fe40000000f00 */
[----:B-1---5:R-:W-:Y:S05]  /*18410*/  CALL.REL.NOINC `($__internal_3_$__cuda_sm70_shflsync_idx_p) ;  /* 0x0000874000007944 */ /* 0x022fea0003c00000 */
[----:B--2---:R-:W-:Y:S01]  /*18420*/  MOV R9, R24 ;  /* 0x0000001800097202 */ /* 0x004fe20000000f00 */
[----:B-1----:R-:W-:Y:S05]  /*18430*/  BRA `(.L_x_1062) ;  /* 0xfffff4b000007947 */ /* 0x002fea000383ffff */
.L_x_1043:
[----:B------:R-:W-:Y:S01]  /*18440*/  IMAD.MOV.U32 R18, RZ, RZ, R7 ;  /* 0x000000ffff127224 */ /* 0x000fe200078e0007 */
[----:B------:R-:W-:Y:S01]  /*18450*/  MOV R16, 0x181f ;  /* 0x0000181f00107802 */ /* 0x000fe20000000f00 */
[----:B------:R-:W-:Y:S01]  /*18460*/  IMAD.MOV.U32 R15, RZ, RZ, RZ ;  /* 0x000000ffff0f7224 */ /* 0x000fe200078e00ff */
[----:B------:R-:W-:Y:S02]  /*18470*/  MOV R11, 0xffffffff ;  /* 0xffffffff000b7802 */ /* 0x000fe40000000f00 */
[----:B------:R-:W-:-:S02]  /*18480*/  MOV R10, 0x184a0 ;  /* 0x000184a0000a7802 */ /* 0x000fc40000000f00 */
[----:B-123-5:R-:W-:Y:S05]  /*18490*/  CALL.REL.NOINC `($__internal_3_$__cuda_sm70_shflsync_idx_p) ;  /* 0x000086c000007944 */ /* 0x02efea0003c00000 */
[----:B--2---:R-:W-:Y:S01]  /*184a0*/  MOV R10, R24 ;  /* 0x00000018000a7202 */ /* 0x004fe20000000f00 */
[----:B-1----:R-:W-:Y:S05]  /*184b0*/  BRA `(.L_x_1063) ;  /* 0xfffff45000007947 */ /* 0x002fea000383ffff */
.L_x_1046:
[----:B------:R-:W-:Y:S01]  /*184c0*/  IMAD.MOV.U32 R18, RZ, RZ, R6 ;  /* 0x000000ffff127224 */ /* 0x000fe200078e0006 */
[----:B------:R-:W-:Y:S01]  /*184d0*/  MOV R16, 0x181f ;  /* 0x0000181f00107802 */ /* 0x000fe20000000f00 */
[----:B-1----:R-:W-:Y:S01]  /*184e0*/  IMAD.MOV.U32 R15, RZ, RZ, 0x1 ;  /* 0x00000001ff0f7424 */ /* 0x002fe200078e00ff */
[----:B------:R-:W-:-:S02]  /*184f0*/  MOV R11, 0xffffffff ;  /* 0xffffffff000b7802 */ /* 0x000fc40000000f00 */
[----:B------:R-:W-:Y:S02]  /*18500*/  MOV R10, 0x18520 ;  /* 0x00018520000a7802 */ /* 0x000fe40000000f00 */
[----:B--2-4-:R-:W-:Y:S05]  /*18510*/  CALL.REL.NOINC `($__internal_3_$__cuda_sm70_shflsync_idx_p) ;  /* 0x0000864000007944 */ /* 0x014fea0003c00000 */
[----:B--2---:R-:W-:Y:S01]  /*18520*/  IMAD.MOV.U32 R9, RZ, RZ, R24 ;  /* 0x000000ffff097224 */ /* 0x004fe200078e0018 */
[----:B-1----:R-:W-:Y:S01]  /*18530*/  MOV R18, R7 ;  /* 0x0000000700127202 */ /* 0x002fe20000000f00 */
[----:B------:R-:W-:Y:S01]  /*18540*/  IMAD.MOV.U32 R15, RZ, RZ, 0x1 ;  /* 0x00000001ff0f7424 */ /* 0x000fe200078e00ff */
[----:B------:R-:W-:Y:S01]  /*18550*/  MOV R16, 0x181f ;  /* 0x0000181f00107802 */ /* 0x000fe20000000f00 */
[----:B------:R-:W-:Y:S01]  /*18560*/  IMAD.MOV.U32 R11, RZ, RZ, -0x1 ;  /* 0xffffffffff0b7424 */ /* 0x000fe200078e00ff */
[----:B------:R-:W-:Y:S02]  /*18570*/  MOV R10, 0x18590 ;  /* 0x00018590000a7802 */ /* 0x000fe40000000f00 */
[----:B------:R-:W-:Y:S05]  /*18580*/  CALL.REL.NOINC `($__internal_3_$__cuda_sm70_shflsync_idx_p) ;  /* 0x000085d000007944 */ /* 0x000fea0003c00000 */
[----:B--2---:R-:W-:Y:S01]  /*18590*/  MOV R10, R24 ;  /* 0x00000018000a7202 */ /* 0x004fe20000000f00 */
[----:B-1----:R-:W-:Y:S05]  /*185a0*/  BRA `(.L_x_1064) ;  /* 0xfffff4e000007947 */ /* 0x002fea000383ffff */
.L_x_1049:
[----:B------:R-:W-:Y:S01]  /*185b0*/  IMAD.MOV.U32 R18, RZ, RZ, R6 ;  /* 0x000000ffff127224 */ /* 0x000fe200078e0006 */
[----:B------:R-:W-:Y:S01]  /*185c0*/  MOV R16, 0x181f ;  /* 0x0000181f00107802 */ /* 0x000fe20000000f00 */
[----:B--2---:R-:W-:Y:S01]  /*185d0*/  IMAD.MOV.U32 R15, RZ, RZ, 0x2 ;  /* 0x00000002ff0f7424 */ /* 0x004fe200078e00ff */
[----:B------:R-:W-:Y:S02]  /*185e0*/  MOV R11, 0xffffffff ;  /* 0xffffffff000b7802 */ /* 0x000fe40000000f00 */
[----:B------:R-:W-:-:S02]  /*185f0*/  MOV R10, 0x18610 ;  /* 0x00018610000a7802 */ /* 0x000fc40000000f00 */
[----:B-1--4-:R-:W-:Y:S05]  /*18600*/  CALL.REL.NOINC `($__internal_3_$__cuda_sm70_shflsync_idx_p) ;  /* 0x0000855000007944 */ /* 0x012fea0003c00000 */
[----:B--2---:R-:W-:Y:S01]  /*18610*/  MOV R9, R24 ;  /* 0x0000001800097202 */ /* 0x004fe20000000f00 */
[----:B-1----:R-:W-:Y:S05]  /*18620*/  BRA `(.L_x_1065) ;  /* 0xfffff5d000007947 */ /* 0x002fea000383ffff */
.L_x_1050:
[----:B------:R-:W-:Y:S01]  /*18630*/  IMAD.MOV.U32 R18, RZ, RZ, R7 ;  /* 0x000000ffff127224 */ /* 0x000fe200078e0007 */
[----:B------:R-:W-:Y:S01]  /*18640*/  MOV R16, 0x181f ;  /* 0x0000181f00107802 */ /* 0x000fe20000000f00 */
[----:B------:R-:W-:Y:S01]  /*18650*/  IMAD.MOV.U32 R15, RZ, RZ, 0x2 ;  /* 0x00000002ff0f7424 */ /* 0x000fe200078e00ff */
[----:B------:R-:W-:-:S02]  /*18660*/  MOV R11, 0xffffffff ;  /* 0xffffffff000b7802 */ /* 0x000fc40000000f00 */
[----:B------:R-:W-:Y:S02]  /*18670*/  MOV R10, 0x18690 ;  /* 0x00018690000a7802 */ /* 0x000fe40000000f00 */
[----:B-1234-:R-:W-:Y:S05]  /*18680*/  CALL.REL.NOINC `($__internal_3_$__cuda_sm70_shflsync_idx_p) ;  /* 0x000084d000007944 */ /* 0x01efea0003c00000 */
[----:B--2---:R-:W-:Y:S01]  /*18690*/  MOV R10, R24 ;  /* 0x00000018000a7202 */ /* 0x004fe20000000f00 */
[----:B-1----:R-:W-:Y:S05]  /*186a0*/  BRA `(.L_x_1066) ;  /* 0xfffff57000007947 */ /* 0x002fea000383ffff */
.L_x_1053:
[----:B------:R-:W-:Y:S01]  /*186b0*/  IMAD.MOV.U32 R18, RZ, RZ, R6 ;  /* 0x000000ffff127224 */ /* 0x000fe200078e0006 */
[----:B------:R-:W-:Y:S01]  /*186c0*/  MOV R16, 0x181f ;  /* 0x0000181f00107802 */ /* 0x000fe20000000f00 */
[----:B--2---:R-:W-:Y:S01]  /*186d0*/  IMAD.MOV.U32 R15, RZ, RZ, 0x3 ;  /* 0x00000003ff0f7424 */ /* 0x004fe200078e00ff */
[----:B------:R-:W-:Y:S02]  /*186e0*/  MOV R11, 0xffffffff ;  /* 0xffffffff000b7802 */ /* 0x000fe40000000f00 */
[----:B------:R-:W-:Y:S02]  /*186f0*/  MOV R10, 0x18710 ;  /* 0x00018710000a7802 */ /* 0x000fe40000000f00 */
[----:B-1--4-:R-:W-:Y:S05]  /*18700*/  CALL.REL.NOINC `($__internal_3_$__cuda_sm70_shflsync_idx_p) ;  /* 0x0000845000007944 */ /* 0x012fea0003c00000 */
        /* <DEDUP_REMOVED lines=8> */
        .type           $_ZN7cutlass13device_kernelIN5flash19enable_sm80_to_sm89INS1_16FlashAttnFwdSm80INS1_25CollectiveMainloopFwdSm80ILi8ELi2ELb0EN4cute5tupleIJNS5_1CILi128EEENS7_ILi64EEENS7_ILi192EEEEEELi192ENS_10bfloat16_tEfNS_4arch4Sm80ELb0ELb1ELb1ELb1ELb0ELb1ELb1ELb0EEENS1_21CollectiveEpilogueFwdINS6_IJS8_SA_S9_EEENS6_IJNS7_ILi1EEESI_SI_EEESC_SE_Li256ELb1ELb1ELb0ELb0EEENS1_19SingleTileSchedulerILb1ELb0ELb1ELi128EEEEEEEEEvNT_6ParamsE$_ZZN5flash25CollectiveMainloopFwdSm80ILi8ELi2ELb0EN4cute5tupleIJNS1_1CILi128EEENS3_ILi64EEENS3_ILi192EEEEEELi192EN7cutlass10bfloat16_tEfNS8_4arch4Sm80ELb0ELb1ELb1ELb1ELb0ELb1ELb1ELb0EE3mmaINS_16FlashAttnFwdSm80ISC_NS_21CollectiveEpilogueFwdINS2_IJS4_S6_S5_EEENS2_IJNS3_ILi1EEESH_SH_EEES9_SB_Li256ELb1ELb1ELb0ELb0EEENS_19SingleTileSchedulerILb1ELb0ELb1ELi128EEEE13SharedStorageENS1_6TensorINS1_11ArrayEngineIfLm96EEENS1_6LayoutINS2_IJNS2_IJNS3_ILi2EEESS_EEESH_NS3_ILi24EEEEEENS2_IJNS2_IJSH_SS_EEENS3_ILi0EEENS3_ILi4EEEEEEEEEENS_7SoftmaxILi2ELi0EEEEEbRKNSC_6ParamsERT0_RT1_iRKNS_16SeqlenInfoQKNewKILb1ELb1EEENS2_IJiiiiEEERT_ENKUlvE_clEv,@function
        .size           $_ZN7cutlass13device_kernelIN5flash19enable_sm80_to_sm89INS1_16FlashAttnFwdSm80INS1_25CollectiveMainloopFwdSm80ILi8ELi2ELb0EN4cute5tupleIJNS5_1CILi128EEENS7_ILi64EEENS7_ILi192EEEEEELi192ENS_10bfloat16_tEfNS_4arch4Sm80ELb0ELb1ELb1ELb1ELb0ELb1ELb1ELb0EEENS1_21CollectiveEpilogueFwdINS6_IJS8_SA_S9_EEENS6_IJNS7_ILi1EEESI_SI_EEESC_SE_Li256ELb1ELb1ELb0ELb0EEENS1_19SingleTileSchedulerILb1ELb0ELb1ELi128EEEEEEEEEvNT_6ParamsE$_ZZN5flash25CollectiveMainloopFwdSm80ILi8ELi2ELb0EN4cute5tupleIJNS1_1CILi128EEENS3_ILi64EEENS3_ILi192EEEEEELi192EN7cutlass10bfloat16_tEfNS8_4arch4Sm80ELb0ELb1ELb1ELb1ELb0ELb1ELb1ELb0EE3mmaINS_16FlashAttnFwdSm80ISC_NS_21CollectiveEpilogueFwdINS2_IJS4_S6_S5_EEENS2_IJNS3_ILi1EEESH_SH_EEES9_SB_Li256ELb1ELb1ELb0ELb0EEENS_19SingleTileSchedulerILb1ELb0ELb1ELi128EEEE13SharedStorageENS1_6TensorINS1_11ArrayEngineIfLm96EEENS1_6LayoutINS2_IJNS2_IJNS3_ILi2EEESS_EEESH_NS3_ILi24EEEEEENS2_IJNS2_IJSH_SS_EEENS3_ILi0EEENS3_ILi4EEEEEEEEEENS_7SoftmaxILi2ELi0EEEEEbRKNSC_6ParamsERT0_RT1_iRKNS_16SeqlenInfoQKNewKILb1ELb1EEENS2_IJiiiiEEERT_ENKUlvE_clEv,($__internal_2_$__cuda_sm70_shflsync_bfly_p - $_ZN7cutlass13device_kernelIN5flash19enable_sm80_to_sm89INS1_16FlashAttnFwdSm80INS1_25CollectiveMainloopFwdSm80ILi8ELi2ELb0EN4cute5tupleIJNS5_1CILi128EEENS7_ILi64EEENS7_ILi192EEEEEELi192ENS_10bfloat16_tEfNS_4arch4Sm80ELb0ELb1ELb1ELb1ELb0ELb1ELb1ELb0EEENS1_21CollectiveEpilogueFwdINS6_IJS8_SA_S9_EEENS6_IJNS7_ILi1EEESI_SI_EEESC_SE_Li256ELb1ELb1ELb0ELb0EEENS1_19SingleTileSchedulerILb1ELb0ELb1ELi128EEEEEEEEEvNT_6ParamsE$_ZZN5flash25CollectiveMainloopFwdSm80ILi8ELi2ELb0EN4cute5tupleIJNS1_1CILi128EEENS3_ILi64EEENS3_ILi192EEEEEELi192EN7cutlass10bfloat16_tEfNS8_4arch4Sm80ELb0ELb1ELb1ELb1ELb0ELb1ELb1ELb0EE3mmaINS_16FlashAttnFwdSm80ISC_NS_21CollectiveEpilogueFwdINS2_IJS4_S6_S5_EEENS2_IJNS3_ILi1EEESH_SH_EEES9_SB_Li256ELb1ELb1ELb0ELb0EEENS_19SingleTileSchedulerILb1ELb0ELb1ELi128EEEE13SharedStorageENS1_6TensorINS1_11ArrayEngineIfLm96EEENS1_6LayoutINS2_IJNS2_IJNS3_ILi2EEESS_EEESH_NS3_ILi24EEEEEENS2_IJNS2_IJSH_SS_EEENS3_ILi0EEENS3_ILi4EEEEEEEEEENS_7SoftmaxILi2ELi0EEEEEbRKNSC_6ParamsERT0_RT1_iRKNS_16SeqlenInfoQKNewKILb1ELb1EEENS2_IJiiiiEEERT_ENKUlvE_clEv)
$_ZN7cutlass13device_kernelIN5flash19enable_sm80_to_sm89INS1_16FlashAttnFwdSm80INS1_25CollectiveMainloopFwdSm80ILi8ELi2ELb0EN4cute5tupleIJNS5_1CILi128EEENS7_ILi64EEENS7_ILi192EEEEEELi192ENS_10bfloat16_tEfNS_4arch4Sm80ELb0ELb1ELb1ELb1ELb0ELb1ELb1ELb0EEENS1_21CollectiveEpilogueFwdINS6_IJS8_SA_S9_EEENS6_IJNS7_ILi1EEESI_SI_EEESC_SE_Li256ELb1ELb1ELb0ELb0EEENS1_19SingleTileSchedulerILb1ELb0ELb1ELi128EEEEEEEEEvNT_6ParamsE$_ZZN5flash25CollectiveMainloopFwdSm80ILi8ELi2ELb0EN4cute5tupleIJNS1_1CILi128EEENS3_ILi64EEENS3_ILi192EEEEEELi192EN7cutlass10bfloat16_tEfNS8_4arch4Sm80ELb0ELb1ELb1ELb1ELb0ELb1ELb1ELb0EE3mmaINS_16FlashAttnFwdSm80ISC_NS_21CollectiveEpilogueFwdINS2_IJS4_S6_S5_EEENS2_IJNS3_ILi1EEESH_SH_EEES9_SB_Li256ELb1ELb1ELb0ELb0EEENS_19SingleTileSchedulerILb1ELb0ELb1ELi128EEEE13SharedStorageENS1_6TensorINS1_11ArrayEngineIfLm96EEENS1_6LayoutINS2_IJNS2_IJNS3_ILi2EEESS_EEESH_NS3_ILi24EEEEEENS2_IJNS2_IJSH_SS_EEENS3_ILi0EEENS3_ILi4EEEEEEEEEENS_7SoftmaxILi2ELi0EEEEEbRKNSC_6ParamsERT0_RT1_iRKNS_16SeqlenInfoQKNewKILb1ELb1EEENS2_IJiiiiEEERT_ENKUlvE_clEv:
[----:B------:R-:W-:-:S05]  /*18790*/  IADD3 R8, R8, -c[0x0][0x20], RZ ;  /* 0x8000080008087a10 */ /* 0x000fca0007ffe0ff */
[----:B------:R-:W2:Y:S01]  /*187a0*/  LDL.64 R40, [R8] ;  /* 0x0000000008287983 */ /* 0x000ea20000100a00 */
[----:B------:R-:W-:-:S03]  /*187b0*/  ULDC.64 UR4, c[0x0][0x118] ;  /* 0x0000460000047ab9 */ /* 0x000fc60000000a00 */
[----:B--2---:R-:W2:Y:S02]  /*187c0*/  LD.E R21, [R40.64+0x11c] ;  /* 0x00011c0428157980 */ /* 0x004ea4000c101900 */
[----:B--2---:R-:W-:-:S13]  /*187d0*/  ISETP.GT.AND P0, PT, R21, RZ, PT ;  /* 0x000000ff1500720c */ /* 0x004fda0003f04270 */
[----:B------:R-:W-:Y:S05]  /*187e0*/  @P0 BRA `(.L_x_1068) ;  /* 0x0000003000000947 */ /* 0x000fea0003800000 */
[----:B------:R-:W-:Y:S01]  /*187f0*/  MOV R23, 0x0 ;  /* 0x0000000000177802 */ /* 0x000fe20000000f00 */
[----:B------:R-:W-:-:S04]  /*18800*/  DEPBAR.LE SB0, 0x3 ;  /* 0x000080c00000791a */ /* 0x000fc80000000000 */
[----:B------:R-:W-:Y:S05]  /*18810*/  RET.REL.NODEC R22 `(_ZN7cutlass13device_kernelIN5flash19enable_sm80_to_sm89INS1_16FlashAttnFwdSm80INS1_25CollectiveMainloopFwdSm80ILi8ELi2ELb0EN4cute5tupleIJNS5_1CILi128EEENS7_ILi64EEENS7_ILi192EEEEEELi192ENS_10bfloat16_tEfNS_4arch4Sm80ELb0ELb1ELb1ELb1ELb0ELb1ELb1ELb0EEENS1_21CollectiveEpilogueFwdINS6_IJS8_SA_S9_EEENS6_IJNS7_ILi1EEESI_SI_EEESC_SE_Li256ELb1ELb1ELb0ELb0EEENS1_19SingleTileSchedulerILb1ELb0ELb1ELi128EEEEEEEEEvNT_6ParamsE) ;  /* 0xfffe77e016007950 */ /* 0x000fea0003c3ffff */
.L_x_1068:
[----:B------:R-:W2:Y:S04]  /*18820*/  LDL.64 R108, [R8+0x8] ;  /* 0x00000800086c7983 */ /* 0x000ea80000100a00 */
[----:B------:R-:W3:Y:S04]  /*18830*/  LDL.64 R24, [R8+0x18] ;  /* 0x0000180008187983 */ /* 0x000ee80000100a00 */
[----:B------:R-:W4:Y:S04]  /*18840*/  LDL.64 R36, [R8+0x20] ;  /* 0x0000200008247983 */ /* 0x000f280000100a00 */
[----:B------:R-:W4:Y:S04]  /*18850*/  LD.E.64 R38, [R40.64+0x120] ;  /* 0x0001200428267980 */ /* 0x000f28000c101b00 */
[----:B------:R-:W4:Y:S04]  /*18860*/  LD.E.64 R18, [R40.64+0x130] ;  /* 0x0001300428127980 */ /* 0x000f28000c101b00 */
[----:B------:R-:W4:Y:S04]  /*18870*/  LD.E.U8 R11, [R40.64+0x138] ;  /* 0x00013804280b7980 */ /* 0x000f28000c101100 */
[----:B------:R-:W4:Y:S04]  /*18880*/  LDL.64 R16, [R8+0x10] ;  /* 0x0000100008107983 */ /* 0x000f280000100a00 */
[----:B------:R1:W5:Y:S04]  /*18890*/  LD.E R12, [R40.64+0x164] ;  /* 0x00016404280c7980 */ /* 0x000368000c101900 */
[----:B------:R1:W5:Y:S04]  /*188a0*/  LD.E.64 R30, [R40.64+0x110] ;  /* 0x00011004281e7980 */ /* 0x000368000c101b00 */
[----:B------:R1:W5:Y:S04]  /*188b0*/  LD.E.64 R14, [R40.64+0x128] ;  /* 0x00012804280e7980 */ /* 0x000368000c101b00 */
[----:B--2---:R-:W2:Y:S04]  /*188c0*/  LD.E R108, [R108.64] ;  /* 0x000000046c6c7980 */ /* 0x004ea8000c101900 */
[----:B---3--:R-:W3:Y:S04]  /*188d0*/  LD.E R35, [R24.64+0x20] ;  /* 0x0000200418237980 */ /* 0x008ee8000c101900 */
[----:B----4-:R4:W4:Y:S01]  /*188e0*/  LD.E R10, [R36.64] ;  /* 0x00000004240a7980 */ /* 0x010922000c101900 */
[----:B------:R-:W-:-:S03]  /*188f0*/  ISETP.NE.AND P0, PT, R11, RZ, PT ;  /* 0x000000ff0b00720c */ /* 0x000fc60003f05270 */
[----:B------:R1:W5:Y:S01]  /*18900*/  LD.E R27, [R16.64] ;  /* 0x00000004101b7980 */ /* 0x000362000c101900 */
[----:B--2---:R-:W-:Y:S02]  /*18910*/  SHF.R.S32.HI R9, RZ, 0x1f, R108 ;  /* 0x0000001fff097819 */ /* 0x004fe4000001146c */
[----:B---3--:R-:W-:Y:S01]  /*18920*/  SHF.R.S32.HI R13, RZ, 0x1f, R35 ;  /* 0x0000001fff0d7819 */ /* 0x008fe20000011423 */
[-C--:B------:R-:W-:Y:S01]  /*18930*/  IMAD R29, R39, R35.reuse, RZ ;  /* 0x00000023271d7224 */ /* 0x080fe200078e02ff */
[----:B------:R-:W-:Y:S01]  /*18940*/  LEA.HI R23, R9, R108, RZ, 0x2 ;  /* 0x0000006c09177211 */ /* 0x000fe200078f10ff */
[----:B------:R-:W-:Y:S02]  /*18950*/  IMAD R25, R19, R35, RZ ;  /* 0x0000002313197224 */ /* 0x000fe400078e02ff */
[-C--:B------:R-:W-:Y:S02]  /*18960*/  IMAD R29, R38, R13.reuse, R29 ;  /* 0x0000000d261d7224 */ /* 0x080fe400078e021d */
[----:B------:R-:W-:Y:S01]  /*18970*/  IMAD R25, R18, R13, R25 ;  /* 0x0000000d12197224 */ /* 0x000fe200078e0219 */
[----:B------:R-:W-:-:S02]  /*18980*/  LOP3.LUT R13, R23, 0xfffffffc, RZ, 0xc0, !PT ;  /* 0xfffffffc170d7812 */ /* 0x000fc400078ec0ff */
[----:B------:R-:W-:Y:S01]  /*18990*/  SHF.R.S32.HI R23, RZ, 0x2, R23 ;  /* 0x00000002ff177819 */ /* 0x000fe20000011417 */
[----:B----4-:R-:W-:-:S04]  /*189a0*/  IMAD.WIDE.U32 R36, R38, R35, RZ ;  /* 0x0000002326247225 */ /* 0x010fc800078e00ff */
[----:B------:R-:W-:Y:S02]  /*189b0*/  IMAD.IADD R100, R108, 0x1, -R13 ;  /* 0x000000016c647824 */ /* 0x000fe400078e0a0d */
[----:B-1----:R-:W-:Y:S02]  /*189c0*/  IMAD R17, R10, 0x80, R23 ;  /* 0x000000800a117824 */ /* 0x002fe400078e0217 */
[----:B------:R-:W-:Y:S01]  /*189d0*/  IMAD.WIDE.U32 R34, R18, R35, RZ ;  /* 0x0000002312227225 */ /* 0x000fe200078e00ff */
[----:B------:R-:W-:Y:S02]  /*189e0*/  IADD3 R29, R37, R29, RZ ;  /* 0x0000001d251d7210 */ /* 0x000fe40007ffe0ff */
[C---:B------:R-:W-:Y:S01]  /*189f0*/  SHF.L.U32 R72, R100.reuse, 0x3, RZ ;  /* 0x0000000364487819 */ /* 0x040fe200000006ff */
[----:B------:R-:W-:Y:S01]  /*18a00*/  IMAD.IADD R25, R35, 0x1, R25 ;  /* 0x0000000123197824 */ /* 0x000fe200078e0219 */
[----:B------:R-:W-:Y:S01]  /*18a10*/  LEA R13, R100, R17, 0x6 ;  /* 0x00000011640d7211 */ /* 0x000fe200078e30ff */
[----:B------:R-:W-:Y:S05]  /*18a20*/  @!P0 BRA `(.L_x_1069) ;  /* 0x00003c5000008947 */ /* 0x000fea0003800000 */
[----:B-----5:R-:W-:Y:S01]  /*18a30*/  ISETP.NE.AND P0, PT, R12, 0x1, PT ;  /* 0x000000010c00780c */ /* 0x020fe20003f05270 */
[----:B------:R-:W-:-:S12]  /*18a40*/  BSSY B0, `(.L_x_1070) ;  /* 0x0000006000007945 */ /* 0x000fd80003800000 */
[----:B------:R-:W-:Y:S05]  /*18a50*/  @!P0 BRA `(.L_x_1071) ;  /* 0x0000004000008947 */ /* 0x000fea0003800000 */
[----:B------:R-:W2:Y:S04]  /*18a60*/  LD.E R10, [R40.64+0x168] ;  /* 0x00016804280a7980 */ /* 0x000ea8000c101900 */
[----:B------:R-:W3:Y:S01]  /*18a70*/  LD.E R9, [R40.64+0x16c] ;  /* 0x00016c0428097980 */ /* 0x000ee2000c101900 */
[----:B--2---:R-:W-:-:S05]  /*18a80*/  IMAD.HI.U32 R10, R13, R10, RZ ;  /* 0x0000000a0d0a7227 */ /* 0x004fca00078e00ff */
[----:B---3--:R-:W-:Y:S02]  /*18a90*/  SHF.R.U32.HI R13, RZ, R9, R10 ;  /* 0x00000009ff0d7219 */ /* 0x008fe4000001160a */
.L_x_1071:
[----:B------:R-:W-:Y:S05]  /*18aa0*/  BSYNC B0 ;  /* 0x0000000000007941 */ /* 0x000fea0003800000 */
.L_x_1070:
[----:B------:R-:W-:Y:S01]  /*18ab0*/  SHF.R.S32.HI R9, RZ, 0x1f, R13 ;  /* 0x0000001fff097819 */ /* 0x000fe2000001140d */
[----:B------:R-:W-:Y:S01]  /*18ac0*/  IMAD R10, R39, R13, RZ ;  /* 0x0000000d270a7224 */ /* 0x000fe200078e02ff */
[----:B------:R-:W-:Y:S02]  /*18ad0*/  MOV R28, R36 ;  /* 0x00000024001c7202 */ /* 0x000fe40000000f00 */
[----:B------:R-:W-:Y:S01]  /*18ae0*/  MOV R24, R34 ;  /* 0x0000002200187202 */ /* 0x000fe20000000f00 */
[C---:B------:R-:W-:Y:S02]  /*18af0*/  IMAD R10, R38.reuse, R9, R10 ;  /* 0x00000009260a7224 */ /* 0x040fe400078e020a */
[----:B------:R-:W-:-:S04]  /*18b00*/  IMAD.WIDE.U32 R28, R38, R13, R28 ;  /* 0x0000000d261c7225 */ /* 0x000fc800078e001c */
[-C--:B------:R-:W-:Y:S01]  /*18b10*/  IMAD.WIDE.U32 R34, R18, R13.reuse, R24 ;  /* 0x0000000d12227225 */ /* 0x080fe200078e0018 */
[----:B------:R-:W-:Y:S02]  /*18b20*/  IADD3 R11, R29, R10, RZ ;  /* 0x0000000a1d0b7210 */ /* 0x000fe40007ffe0ff */
[----:B------:R-:W-:Y:S01]  /*18b30*/  LEA R26, P0, R28, R30, 0x1 ;  /* 0x0000001e1c1a7211 */ /* 0x000fe200078008ff */
[----:B------:R-:W-:-:S03]  /*18b40*/  IMAD R13, R19, R13, RZ ;  /* 0x0000000d130d7224 */ /* 0x000fc600078e02ff */
[----:B------:R-:W-:Y:S01]  /*18b50*/  LEA.HI.X R30, R28, R31, R11, 0x1, P0 ;  /* 0x0000001f1c1e7211 */ /* 0x000fe200000f0c0b */
[----:B------:R-:W-:Y:S01]  /*18b60*/  IMAD R13, R18, R9, R13 ;  /* 0x00000009120d7224 */ /* 0x000fe200078e020d */
[----:B------:R-:W-:-:S04]  /*18b70*/  LEA R25, P0, R34, R14, 0x1 ;  /* 0x0000000e22197211 */ /* 0x000fc800078008ff */
[----:B------:R-:W-:-:S04]  /*18b80*/  IADD3 R9, R35, R13, RZ ;  /* 0x0000000d23097210 */ /* 0x000fc80007ffe0ff */
[----:B------:R-:W-:Y:S01]  /*18b90*/  LEA.HI.X R9, R34, R15, R9, 0x1, P0 ;  /* 0x0000000f22097211 */ /* 0x000fe200000f0c09 */
[----:B------:R-:W-:Y:S05]  /*18ba0*/  BRA.DIV ~URZ, `(.L_x_1072) ;  /* 0x000078327f007947 */ /* 0x000fea000b800000 */
[----:B------:R1:W2:Y:S02]  /*18bb0*/  SHFL.IDX PT, R35, R30, RZ, 0x1c1f ;  /* 0x001c1fff1e237589 */ /* 0x0002a400000e0000 */
.L_x_1120:
[----:B------:R-:W-:Y:S05]  /*18bc0*/  BRA.DIV ~URZ, `(.L_x_1073) ;  /* 0x000078927f007947 */ /* 0x000fea000b800000 */
[----:B------:R3:W4:Y:S04]  /*18bd0*/  SHFL.IDX PT, R34, R26, RZ, 0x1c1f ;  /* 0x001c1fff1a227589 */ /* 0x00072800000e0000 */
[----:B------:R3:W1:Y:S04]  /*18be0*/  SHFL.IDX PT, R13, R9, RZ, 0x1c1f ;  /* 0x001c1fff090d7589 */ /* 0x00066800000e0000 */
[----:B------:R3:W2:Y:S02]  /*18bf0*/  SHFL.IDX PT, R24, R25, RZ, 0x1c1f ;  /* 0x001c1fff19187589 */ /* 0x0006a400000e0000 */
.L_x_1121:
[----:B------:R-:W-:Y:S01]  /*18c00*/  IMAD R40, R27, R12, RZ ;  /* 0x0000000c1b287224 */ /* 0x000fe200078e02ff */
[----:B------:R-:W-:Y:S01]  /*18c10*/  SHF.R.S32.HI R19, RZ, 0x1f, R108 ;  /* 0x0000001fff137819 */ /* 0x000fe2000001146c */
[----:B------:R-:W-:Y:S01]  /*18c20*/  BSSY B0, `(.L_x_1074) ;  /* 0x0000054000007945 */ /* 0x000fe20003800000 */
[----:B------:R-:W-:Y:S01]  /*18c30*/  CS2R R48, SRZ ;  /* 0x0000000000307805 */ /* 0x000fe2000001ff00 */
[----:B------:R-:W-:Y:S01]  /*18c40*/  CS2R R100, SRZ ;  /* 0x0000000000647805 */ /* 0x000fe2000001ff00 */
[----:B------:R-:W-:Y:S01]  /*18c50*/  ISETP.GE.AND P0, PT, R17, R40, PT ;  /* 0x000000281100720c */ /* 0x000fe20003f06270 */
[----:B------:R-:W-:Y:S01]  /*18c60*/  CS2R R104, SRZ ;  /* 0x0000000000687805 */ /* 0x000fe2000001ff00 */
[----:B------:R-:W-:Y:S01]  /*18c70*/  LEA.HI R11, R19, R108, RZ, 0x2 ;  /* 0x0000006c130b7211 */ /* 0x000fe200078f10ff */
[----:B------:R-:W-:Y:S01]  /*18c80*/  CS2R R118, SRZ ;  /* 0x0000000000767805 */ /* 0x000fe2000001ff00 */
[----:B------:R-:W-:Y:S01]  /*18c90*/  CS2R R124, SRZ ;  /* 0x00000000007c7805 */ /* 0x000fe2000001ff00 */
[----:B------:R-:W-:Y:S01]  /*18ca0*/  CS2R R128, SRZ ;  /* 0x0000000000807805 */ /* 0x000fe2000001ff00 */
[----:B------:R-:W-:Y:S01]  /*18cb0*/  LOP3.LUT R11, R11, 0xfffffffc, RZ, 0xc0, !PT ;  /* 0xfffffffc0b0b7812 */ /* 0x000fe200078ec0ff */
[----:B------:R-:W-:Y:S01]  /*18cc0*/  CS2R R114, SRZ ;  /* 0x0000000000727805 */ /* 0x000fe2000001ff00 */
[----:B------:R-:W-:Y:S01]  /*18cd0*/  CS2R R94, SRZ ;  /* 0x00000000005e7805 */ /* 0x000fe2000001ff00 */
[----:B------:R-:W-:Y:S01]  /*18ce0*/  CS2R R102, SRZ ;  /* 0x0000000000667805 */ /* 0x000fe2000001ff00 */
[----:B------:R-:W-:Y:S01]  /*18cf0*/  CS2R R116, SRZ ;  /* 0x0000000000747805 */ /* 0x000fe2000001ff00 */
[----:B------:R-:W-:Y:S01]  /*18d00*/  IMAD.IADD R12, R108, 0x1, -R11 ;  /* 0x000000016c0c7824 */ /* 0x000fe200078e0a0b */
[----:B------:R-:W-:Y:S01]  /*18d10*/  CS2R R122, SRZ ;  /* 0x00000000007a7805 */ /* 0x000fe2000001ff00 */
[----:B------:R-:W-:Y:S01]  /*18d20*/  CS2R R126, SRZ ;  /* 0x00000000007e7805 */ /* 0x000fe2000001ff00 */
[----:B------:R-:W-:Y:S01]  /*18d30*/  CS2R R112, SRZ ;  /* 0x0000000000707805 */ /* 0x000fe2000001ff00 */
[----:B------:R-:W-:Y:S01]  /*18d40*/  IMAD.SHL.U32 R12, R12, 0x4, RZ ;  /* 0x000000040c0c7824 */ /* 0x000fe200078e00ff */
[----:B--2---:R-:W-:Y:S01]  /*18d50*/  MOV R14, R24 ;  /* 0x00000018000e7202 */ /* 0x004fe20000000f00 */
[----:B-1----:R-:W-:Y:S01]  /*18d60*/  IMAD.MOV.U32 R15, RZ, RZ, R13 ;  /* 0x000000ffff0f7224 */ /* 0x002fe200078e000d */
[----:B------:R-:W-:Y:S05]  /*18d70*/  @P0 BRA `(.L_x_1075) ;  /* 0x000003e000000947 */ /* 0x000fea0003800000 */
[C---:B------:R-:W-:Y:S01]  /*18d80*/  ISETP.GE.AND P0, PT, R12.reuse, R21, PT ;  /* 0x000000150c00720c */ /* 0x040fe20003f06270 */
[----:B------:R-:W-:Y:S01]  /*18d90*/  CS2R R114, SRZ ;  /* 0x0000000000727805 */ /* 0x000fe2000001ff00 */
[----:B------:R-:W-:Y:S01]  /*18da0*/  CS2R R112, SRZ ;  /* 0x0000000000707805 */ /* 0x000fe2000001ff00 */
[----:B------:R-:W-:-:S10]  /*18db0*/  IADD3 R11, R12, 0x10, RZ ;  /* 0x000000100c0b7810 */ /* 0x000fd40007ffe0ff */
[----:B----4-:R-:W-:-:S04]  /*18dc0*/  @!P0 IMAD.WIDE R36, R12, 0x2, R34 ;  /* 0x000000020c248825 */ /* 0x010fc800078e0222 */
[----:B------:R-:W-:Y:S01]  /*18dd0*/  @!P0 IMAD.WIDE R28, R12, 0x2, R14 ;  /* 0x000000020c1c8825 */ /* 0x000fe200078e020e */
[----:B------:R1:W5:Y:S04]  /*18de0*/  @!P0 LD.E.64 R114, [R36.64] ;  /* 0x0000000424728980 */ /* 0x000368000c101b00 */
[----:B------:R2:W5:Y:S01]  /*18df0*/  @!P0 LD.E.64 R112, [R28.64] ;  /* 0x000000041c708980 */ /* 0x000562000c101b00 */
[----:B------:R-:W-:Y:S01]  /*18e00*/  ISETP.GE.AND P0, PT, R11, R21, PT ;  /* 0x000000150b00720c */ /* 0x000fe20003f06270 */
[----:B------:R-:W-:Y:S01]  /*18e10*/  CS2R R128, SRZ ;  /* 0x0000000000807805 */ /* 0x000fe2000001ff00 */
[----:B------:R-:W-:-:S11]  /*18e20*/  CS2R R126, SRZ ;  /* 0x00000000007e7805 */ /* 0x000fd6000001ff00 */
[----:B------:R-:W-:-:S04]  /*18e30*/  @!P0 SHF.R.S32.HI R10, RZ, 0x1f, R11 ;  /* 0x0000001fff0a8819 */ /* 0x000fc8000001140b */
[----:B------:R-:W-:-:S04]  /*18e40*/  @!P0 LEA.HI R11, R10, R11, RZ, 0x2 ;  /* 0x0000000b0a0b8211 */ /* 0x000fc800078f10ff */
[----:B------:R-:W-:-:S05]  /*18e50*/  @!P0 LOP3.LUT R11, R11, 0xfffffffc, RZ, 0xc0, !PT ;  /* 0xfffffffc0b0b8812 */ /* 0x000fca00078ec0ff */
[----:B------:R-:W-:-:S04]  /*18e60*/  @!P0 IMAD.WIDE R38, R11, 0x2, R34 ;  /* 0x000000020b268825 */ /* 0x000fc800078e0222 */
[----:B------:R-:W-:Y:S01]  /*18e70*/  @!P0 IMAD.WIDE R42, R11, 0x2, R14 ;  /* 0x000000020b2a8825 */ /* 0x000fe200078e020e */
[----:B------:R-:W-:Y:S01]  /*18e80*/  IADD3 R11, R12, 0x20, RZ ;  /* 0x000000200c0b7810 */ /* 0x000fe20007ffe0ff */
        /* <DEDUP_REMOVED lines=8> */
[----:B--2---:R-:W-:-:S04]  /*18f10*/  @!P0 IMAD.WIDE R28, R11, 0x2, R34 ;  /* 0x000000020b1c8825 */ /* 0x004fc800078e0222 */
[----:B-1----:R-:W-:Y:S01]  /*18f20*/  @!P0 IMAD.WIDE R36, R11, 0x2, R14 ;  /* 0x000000020b248825 */ /* 0x002fe200078e020e */
        /* <DEDUP_REMOVED lines=9> */
[----:B----4-:R-:W-:-:S04]  /*18fc0*/  @!P0 IMAD.WIDE R38, R11, 0x2, R34 ;  /* 0x000000020b268825 */ /* 0x010fc800078e0222 */
[----:B---3--:R-:W-:Y:S01]  /*18fd0*/  @!P0 IMAD.WIDE R42, R11, 0x2, R14 ;  /* 0x000000020b2a8825 */ /* 0x008fe200078e020e */
        /* <DEDUP_REMOVED lines=9> */
[----:B-1----:R-:W-:-:S04]  /*19070*/  @!P0 IMAD.WIDE R28, R11, 0x2, R34 ;  /* 0x000000020b1c8825 */ /* 0x002fc800078e0222 */
[----:B--2---:R-:W-:Y:S01]  /*19080*/  @!P0 IMAD.WIDE R36, R11, 0x2, R14 ;  /* 0x000000020b248825 */ /* 0x004fe200078e020e */
        /* <DEDUP_REMOVED lines=11> */
[----:B------:R3:W5:Y:S04]  /*19140*/  @!P0 LD.E.64 R100, [R34.64] ;  /* 0x0000000422648980 */ /* 0x000768000c101b00 */
[----:B------:R3:W5:Y:S02]  /*19150*/  @!P0 LD.E.64 R94, [R10.64] ;  /* 0x000000040a5e8980 */ /* 0x000764000c101b00 */
.L_x_1075:
[----:B------:R-:W-:Y:S05]  /*19160*/  BSYNC B0 ;  /* 0x0000000000007941 */ /* 0x000fea0003800000 */
.L_x_1074:
[----:B-----5:R-:W-:Y:S02]  /*19170*/  IMAD.MOV.U32 R14, RZ, RZ, R100 ;  /* 0x000000ffff0e7224 */ /* 0x020fe400078e0064 */
[----:B------:R-:W-:Y:S02]  /*19180*/  IMAD.MOV.U32 R13, RZ, RZ, R101 ;  /* 0x000000ffff0d7224 */ /* 0x000fe400078e0065 */
[----:B---3--:R-:W-:Y:S01]  /*19190*/  IMAD.MOV.U32 R11, RZ, RZ, R104 ;  /* 0x000000ffff0b7224 */ /* 0x008fe200078e0068 */
        /* <DEDUP_REMOVED lines=16> */
[C---:B------:R-:W-:Y:S01]  /*192a0*/  PRMT R99, R14.reuse, 0x7610, R99 ;  /* 0x000076100e637816 */ /* 0x040fe20000000063 */
        /* <DEDUP_REMOVED lines=25> */
[----:B------:R-:W-:-:S02]  /*19440*/  PRMT R97, R15, 0x7610, R97 ;  /* 0x000076100f617816 */ /* 0x000fc40000000061 */
[----:B------:R-:W-:Y:S02]  /*19450*/  PRMT R106, R11, 0x7610, R106 ;  /* 0x000076100b6a7816 */ /* 0x000fe4000000006a */
[----:B------:R-:W-:Y:S01]  /*19460*/  PRMT R13, R13, 0x5410, R10 ;  /* 0x000054100d0d7816 */ /* 0x000fe2000000000a */
[----:B------:R-:W-:Y:S05]  /*19470*/  BRA.DIV ~URZ, `(.L_x_1076) ;  /* 0x000071327f007947 */ /* 0x000fea000b800000 */
[----:B------:R1:W2:Y:S04]  /*19480*/  SHFL.IDX PT, R27, R30, 0x1, 0x1c1f ;  /* 0x003c1f001e1b7f89 */ /* 0x0002a800000e0000 */
[----:B------:R-:W3:Y:S04]  /*19490*/  SHFL.IDX PT, R26, R26, 0x1, 0x1c1f ;  /* 0x003c1f001a1a7f89 */ /* 0x000ee800000e0000 */
[----:B------:R-:W4:Y:S04]  /*194a0*/  SHFL.IDX PT, R9, R9, 0x1, 0x1c1f ;  /* 0x003c1f0009097f89 */ /* 0x000f2800000e0000 */
[----:B------:R1:W1:Y:S02]  /*194b0*/  SHFL.IDX PT, R24, R25, 0x1, 0x1c1f ;  /* 0x003c1f0019187f89 */ /* 0x00026400000e0000 */
.L_x_1122:
[----:B------:R-:W-:Y:S01]  /*194c0*/  IADD3 R17, R17, 0x40, RZ ;  /* 0x0000004011117810 */ /* 0x000fe20007ffe0ff */
[----:B------:R-:W-:Y:S01]  /*194d0*/  BSSY B0, `(.L_x_1077) ;  /* 0x000004d000007945 */ /* 0x000fe20003800000 */
[----:B------:R-:W-:Y:S01]  /*194e0*/  CS2R R62, SRZ ;  /* 0x00000000003e7805 */ /* 0x000fe2000001ff00 */
[----:B------:R-:W-:Y:S01]  /*194f0*/  CS2R R66, SRZ ;  /* 0x0000000000427805 */ /* 0x000fe2000001ff00 */
[----:B------:R-:W-:Y:S01]  /*19500*/  ISETP.GE.AND P0, PT, R17, R40, PT ;  /* 0x000000281100720c */ /* 0x000fe20003f06270 */
        /* <DEDUP_REMOVED lines=9> */
[----:B-1--4-:R-:W-:-:S03]  /*195a0*/  IMAD.MOV.U32 R25, RZ, RZ, R9 ;  /* 0x000000ffff197224 */ /* 0x012fc600078e0009 */
[----:B------:R-:W-:Y:S05]  /*195b0*/  @P0 BRA `(.L_x_1078) ;  /* 0x000003e000000947 */ /* 0x000fea0003800000 */
[C---:B------:R-:W-:Y:S01]  /*195c0*/  ISETP.GE.AND P0, PT, R12.reuse, R21, PT ;  /* 0x000000150c00720c */ /* 0x040fe20003f06270 */
[----:B------:R-:W-:Y:S01]  /*195d0*/  CS2R R92, SRZ ;  /* 0x00000000005c7805 */ /* 0x000fe2000001ff00 */
[----:B------:R-:W-:Y:S01]  /*195e0*/  CS2R R88, SRZ ;  /* 0x0000000000587805 */ /* 0x000fe2000001ff00 */
[----:B------:R-:W-:-:S10]  /*195f0*/  IADD3 R10, R12, 0x10, RZ ;  /* 0x000000100c0a7810 */ /* 0x000fd40007ffe0ff */
[----:B--23--:R-:W-:-:S04]  /*19600*/  @!P0 IMAD.WIDE R28, R12, 0x2, R26 ;  /* 0x000000020c1c8825 */ /* 0x00cfc800078e021a */
[----:B------:R-:W-:Y:S01]  /*19610*/  @!P0 IMAD.WIDE R16, R12, 0x2, R24 ;  /* 0x000000020c108825 */ /* 0x000fe200078e0218 */
[----:B------:R1:W5:Y:S04]  /*19620*/  @!P0 LD.E.64 R92, [R28.64] ;  /* 0x000000041c5c8980 */ /* 0x000368000c101b00 */
[----:B------:R2:W5:Y:S01]  /*19630*/  @!P0 LD.E.64 R88, [R16.64] ;  /* 0x0000000410588980 */ /* 0x000562000c101b00 */
[----:B------:R-:W-:Y:S01]  /*19640*/  ISETP.GE.AND P0, PT, R10, R21, PT ;  /* 0x000000150a00720c */ /* 0x000fe20003f06270 */
[----:B------:R-:W-:Y:S01]  /*19650*/  CS2R R86, SRZ ;  /* 0x0000000000567805 */ /* 0x000fe2000001ff00 */
[----:B------:R-:W-:-:S11]  /*19660*/  CS2R R84, SRZ ;  /* 0x0000000000547805 */ /* 0x000fd6000001ff00 */
[----:B------:R-:W-:-:S04]  /*19670*/  @!P0 SHF.R.S32.HI R9, RZ, 0x1f, R10 ;  /* 0x0000001fff098819 */ /* 0x000fc8000001140a */
[----:B------:R-:W-:Y:S02]  /*19680*/  @!P0 LEA.HI R9, R9, R10, RZ, 0x2 ;  /* 0x0000000a09098211 */ /* 0x000fe400078f10ff */
[----:B------:R-:W-:Y:S02]  /*19690*/  IADD3 R10, R12, 0x20, RZ ;  /* 0x000000200c0a7810 */ /* 0x000fe40007ffe0ff */
[----:B------:R-:W-:-:S05]  /*196a0*/  @!P0 LOP3.LUT R9, R9, 0xfffffffc, RZ, 0xc0, !PT ;  /* 0xfffffffc09098812 */ /* 0x000fca00078ec0ff */
[----:B------:R-:W-:-:S04]  /*196b0*/  @!P0 IMAD.WIDE R30, R9, 0x2, R26 ;  /* 0x00000002091e8825 */ /* 0x000fc800078e021a */
        /* <DEDUP_REMOVED lines=10> */
[----:B--2---:R-:W-:-:S04]  /*19760*/  @!P0 IMAD.WIDE R16, R9, 0x2, R26 ;  /* 0x0000000209108825 */ /* 0x004fc800078e021a */
[----:B-1----:R-:W-:Y:S01]  /*19770*/  @!P0 IMAD.WIDE R28, R9, 0x2, R24 ;  /* 0x00000002091c8825 */ /* 0x002fe200078e0218 */
        /* <DEDUP_REMOVED lines=9> */
[----:B---3--:R-:W-:-:S04]  /*19810*/  @!P0 IMAD.WIDE R30, R9, 0x2, R26 ;  /* 0x00000002091e8825 */ /* 0x008fc800078e021a */
[----:B----4-:R-:W-:Y:S01]  /*19820*/  @!P0 IMAD.WIDE R34, R9, 0x2, R24 ;  /* 0x0000000209228825 */ /* 0x010fe200078e0218 */
        /* <DEDUP_REMOVED lines=9> */
[----:B-1----:R-:W-:-:S04]  /*198c0*/  @!P0 IMAD.WIDE R16, R9, 0x2, R26 ;  /* 0x0000000209108825 */ /* 0x002fc800078e021a */
[----:B--2---:R-:W-:Y:S01]  /*198d0*/  @!P0 IMAD.WIDE R28, R9, 0x2, R24 ;  /* 0x00000002091c8825 */ /* 0x004fe200078e0218 */
        /* <DEDUP_REMOVED lines=12> */
.L_x_1078:
[----:B------:R-:W-:Y:S05]  /*199a0*/  BSYNC B0 ;  /* 0x0000000000007941 */ /* 0x000fea0003800000 */
.L_x_1077:
[----:B---3--:R1:W3:Y:S01]  /*199b0*/  LDL.64 R28, [R8+0x20] ;  /* 0x00002000081c7983 */ /* 0x0082e20000100a00 */
[----:B------:R-:W-:-:S04]  /*199c0*/  DEPBAR.LE SB0, 0x3 ;  /* 0x000080c00000791a */ /* 0x000fc80000000000 */
[----:B------:R1:W4:Y:S01]  /*199d0*/  LDL.64 R42, [R8+0x28] ;  /* 0x00002800082a7983 */ /* 0x0003220000100a00 */
[----:B------:R-:W-:Y:S03]  /*199e0*/  WARPSYNC 0xffffffff ;  /* 0xffffffff00007948 */ /* 0x000fe60003800000 */
[----:B------:R-:W-:Y:S01]  /*199f0*/  BAR.SYNC.DEFER_BLOCKING 0x0 ;  /* 0x0000000000007b1d */ /* 0x000fe20000010000 */
[----:B-----5:R-:W-:Y:S02]  /*19a00*/  IMAD.MOV.U32 R17, RZ, RZ, R62 ;  /* 0x000000ffff117224 */ /* 0x020fe400078e003e */
[----:B------:R-:W-:-:S03]  /*19a10*/  IMAD.MOV.U32 R18, RZ, RZ, R66 ;  /* 0x000000ffff127224 */ /* 0x000fc600078e0042 */
[----:B------:R-:W-:Y:S01]  /*19a20*/  PRMT R26, R17, 0x7610, R26 ;  /* 0x00007610111a7816 */ /* 0x000fe2000000001a */
[----:B------:R-:W-:Y:S02]  /*19a30*/  IMAD.MOV.U32 R17, RZ, RZ, R67 ;  /* 0x000000ffff117224 */ /* 0x000fe400078e0043 */
[----:B-1----:R-:W-:Y:S01]  /*19a40*/  IMAD.MOV.U32 R8, RZ, RZ, R77 ;  /* 0x000000ffff087224 */ /* 0x002fe200078e004d */
[----:B---3--:R1:W3:Y:S04]  /*19a50*/  LD.E R9, [R28.64] ;  /* 0x000000041c097980 */ /* 0x0082e8000c101900 */
[----:B----4-:R-:W4:Y:S01]  /*19a60*/  LD.E.64 R42, [R42.64] ;  /* 0x000000042a2a7980 */ /* 0x010f22000c101b00 */
[----:B------:R-:W-:Y:S01]  /*19a70*/  PRMT R31, R8, 0x7610, R31 ;  /* 0x00007610081f7816 */ /* 0x000fe2000000001f */
[----:B------:R-:W-:Y:S01]  /*19a80*/  IMAD.MOV.U32 R11, RZ, RZ, R63 ;  /* 0x000000ffff0b7224 */ /* 0x000fe200078e003f */
[----:B------:R-:W-:Y:S01]  /*19a90*/  SHF.R.S32.HI R8, RZ, 0x1f, R23 ;  /* 0x0000001fff087819 */ /* 0x000fe20000011417 */
[----:B------:R-:W-:Y:S01]  /*19aa0*/  BSSY B1, `(.L_x_1079) ;  /* 0x0000178000017945 */ /* 0x000fe20003800000 */
[----:B------:R-:W-:Y:S01]  /*19ab0*/  LEA.HI R10, R19, R108, RZ, 0x5 ;  /* 0x0000006c130a7211 */ /* 0x000fe200078f28ff */
[----:B------:R-:W-:Y:S01]  /*19ac0*/  IMAD.MOV.U32 R16, RZ, RZ, R48 ;  /* 0x000000ffff107224 */ /* 0x000fe200078e0030 */
[----:B------:R-:W-:Y:S01]  /*19ad0*/  LEA.HI R8, R8, R23, RZ, 0x3 ;  /* 0x0000001708087211 */ /* 0x000fe200078f18ff */
[----:B------:R-:W-:Y:S01]  /*19ae0*/  IMAD.MOV.U32 R15, RZ, RZ, R49 ;  /* 0x000000ffff0f7224 */ /* 0x000fe200078e0031 */
[----:B------:R-:W-:Y:S01]  /*19af0*/  PRMT R25, R11, 0x7610, R25 ;  /* 0x000076100b197816 */ /* 0x000fe20000000019 */
[----:B------:R-:W-:Y:S01]  /*19b00*/  IMAD.MOV.U32 R11, RZ, RZ, R76 ;  /* 0x000000ffff0b7224 */ /* 0x000fe200078e004c */
[----:B------:R-:W-:Y:S01]  /*19b10*/  LOP3.LUT R8, R8, 0xfffffff8, RZ, 0xc0, !PT ;  /* 0xfffffff808087812 */ /* 0x000fe200078ec0ff */
[----:B------:R-:W-:-:S03]  /*19b20*/  IMAD.SHL.U32 R10, R10, 0x10, RZ ;  /* 0x000000100a0a7824 */ /* 0x000fc600078e00ff */
[----:B------:R-:W-:Y:S01]  /*19b30*/  PRMT R34, R11, 0x7610, R34 ;  /* 0x000076100b227816 */ /* 0x000fe20000000022 */
[----:B------:R-:W-:Y:S02]  /*19b40*/  IMAD.IADD R8, R23, 0x1, -R8 ;  /* 0x0000000117087824 */ /* 0x000fe400078e0a08 */
[----:B------:R-:W-:Y:S01]  /*19b50*/  IMAD.MOV.U32 R11, RZ, RZ, R92 ;  /* 0x000000ffff0b7224 */ /* 0x000fe200078e005c */
[----:B-1----:R-:W-:Y:S01]  /*19b60*/  PRMT R28, R17, 0x7610, R28 ;  /* 0x00007610111c7816 */ /* 0x002fe2000000001c */
[----:B------:R-:W-:Y:S01]  /*19b70*/  IMAD.MOV.U32 R17, RZ, RZ, R87 ;  /* 0x000000ffff117224 */ /* 0x000fe200078e0057 */
[----:B------:R-:W-:Y:S01]  /*19b80*/  PRMT R29, R18, 0x7610, R29 ;  /* 0x00007610121d7816 */ /* 0x000fe2000000001d */
[----:B------:R-:W-:Y:S01]  /*19b90*/  IMAD.MOV.U32 R18, RZ, RZ, R86 ;  /* 0x000000ffff127224 */ /* 0x000fe200078e0056 */
[----:B------:R-:W-:Y:S01]  /*19ba0*/  PRMT R45, R11, 0x7610, R45 ;  /* 0x000076100b2d7816 */ /* 0x000fe2000000002d */
[----:B------:R-:W-:Y:S01]  /*19bb0*/  IMAD.SHL.U32 R39, R8, 0x40, RZ ;  /* 0x0000004008277824 */ /* 0x000fe200078e00ff */
[----:B------:R-:W-:Y:S01]  /*19bc0*/  PRMT R37, R17, 0x7610, R37 ;  /* 0x0000761011257816 */ /* 0x000fe20000000025 */
[----:B------:R-:W-:Y:S01]  /*19bd0*/  IMAD.MOV.U32 R17, RZ, RZ, R46 ;  /* 0x000000ffff117224 */ /* 0x000fe200078e002e */
[----:B------:R-:W-:Y:S01]  /*19be0*/  PRMT R38, R18, 0x7610, R38 ;  /* 0x0000761012267816 */ /* 0x000fe20000000026 */
[----:B------:R-:W-:Y:S01]  /*19bf0*/  IMAD.MOV.U32 R18, RZ, RZ, R93 ;  /* 0x000000ffff127224 */ /* 0x000fe200078e005d */
[----:B------:R-:W-:Y:S01]  /*19c00*/  LOP3.LUT R39, R39, 0x1c0, RZ, 0xc0, !PT ;  /* 0x000001c027277812 */ /* 0x000fe200078ec0ff */
[----:B------:R-:W-:Y:S01]  /*19c10*/  IMAD.MOV.U32 R11, RZ, RZ, R47 ;  /* 0x000000ffff0b7224 */ /* 0x000fe200078e002f */
[----:B------:R-:W-:Y:S01]  /*19c20*/  PRMT R14, R17, 0x7610, R14 ;  /* 0x00007610110e7816 */ /* 0x000fe2000000000e */
[----:B------:R-:W-:Y:S01]  /*19c30*/  IMAD.MOV.U32 R17, RZ, RZ, R57 ;  /* 0x000000ffff117224 */ /* 0x000fe200078e0039 */
[----:B------:R-:W-:Y:S01]  /*19c40*/  PRMT R41, R18, 0x7610, R41 ;  /* 0x0000761012297816 */ /* 0x000fe20000000029 */
[----:B------:R-:W-:Y:S01]  /*19c50*/  IMAD.MOV.U32 R18, RZ, RZ, R56 ;  /* 0x000000ffff127224 */ /* 0x000fe200078e0038 */
[----:B------:R-:W-:-:S02]  /*19c60*/  LOP3.LUT R35, R39, 0x18, R72, 0xf8, !PT ;  /* 0x0000001827237812 */ /* 0x000fc400078ef848 */
[----:B------:R-:W-:Y:S01]  /*19c70*/  PRMT R19, R17, 0x7610, R19 ;  /* 0x0000761011137816 */ /* 0x000fe20000000013 */
[----:B------:R-:W-:Y:S01]  /*19c80*/  IMAD.MOV.U32 R17, RZ, RZ, R74 ;  /* 0x000000ffff117224 */ /* 0x000fe200078e004a */
[----:B------:R-:W-:Y:S02]  /*19c90*/  PRMT R24, R18, 0x7610, R24 ;  /* 0x0000761012187816 */ /* 0x000fe40000000018 */
[----:B------:R-:W-:Y:S02]  /*19ca0*/  SHF.R.U32.HI R18, RZ, 0x3, R39 ;  /* 0x00000003ff127819 */ /* 0x000fe40000011627 */
[----:B------:R-:W-:Y:S01]  /*19cb0*/  PRMT R13, R11, 0x7610, R13 ;  /* 0x000076100b0d7816 */ /* 0x000fe2000000000d */
[----:B------:R-:W-:Y:S01]  /*19cc0*/  IMAD.MOV.U32 R11, RZ, RZ, R64 ;  /* 0x000000ffff0b7224 */ /* 0x000fe200078e0040 */
[----:B------:R-:W-:Y:S02]  /*19cd0*/  PRMT R36, R17, 0x7610, R36 ;  /* 0x0000761011247816 */ /* 0x000fe40000000024 */
[----:B------:R-:W-:Y:S01]  /*19ce0*/  LOP3.LUT R17, R35, R18, RZ, 0x3c, !PT ;  /* 0x0000001223117212 */ /* 0x000fe200078e3cff */
[----:B------:R-:W-:Y:S01]  /*19cf0*/  IMAD.MOV.U32 R18, RZ, RZ, 0x20 ;  /* 0x00000020ff127424 */ /* 0x000fe200078e00ff */
[----:B------:R-:W-:Y:S01]  /*19d00*/  LOP3.LUT P0, RZ, R8, 0x4, RZ, 0xc0, !PT ;  /* 0x0000000408ff7812 */ /* 0x000fe2000780c0ff */
[----:B------:R-:W-:Y:S01]  /*19d10*/  IMAD.MOV.U32 R8, RZ, RZ, R89 ;  /* 0x000000ffff087224 */ /* 0x000fe200078e0059 */
[----:B--2---:R-:W-:Y:S01]  /*19d20*/  PRMT R27, R11, 0x7610, R27 ;  /* 0x000076100b1b7816 */ /* 0x004fe2000000001b */
[----:B------:R-:W-:Y:S01]  /*19d30*/  IMAD.MOV.U32 R11, RZ, RZ, R65 ;  /* 0x000000ffff0b7224 */ /* 0x000fe200078e0041 */
[----:B------:R-:W-:-:S02]  /*19d40*/  SEL R18, R18, 0xffffffe0, !P0 ;  /* 0xffffffe012127807 */ /* 0x000fc40004000000 */
[----:B------:R-:W-:Y:S01]  /*19d50*/  LOP3.LUT R17, R17, 0xfffffe00, R10, 0xf8, !PT ;  /* 0xfffffe0011117812 */ /* 0x000fe200078ef80a */
[----:B------:R-:W-:Y:S01]  /*19d60*/  IMAD.MOV.U32 R10, RZ, RZ, R85 ;  /* 0x000000ffff0a7224 */ /* 0x000fe200078e0055 */
[----:B------:R-:W-:Y:S01]  /*19d70*/  PRMT R30, R11, 0x7610, R30 ;  /* 0x000076100b1e7816 */ /* 0x000fe2000000001e */
[----:B------:R-:W-:Y:S01]  /*19d80*/  IMAD.MOV.U32 R11, RZ, RZ, R75 ;  /* 0x000000ffff0b7224 */ /* 0x000fe200078e004b */
[----:B------:R-:W-:Y:S02]  /*19d90*/  PRMT R50, R8, 0x7610, R50 ;  /* 0x0000761008327816 */ /* 0x000fe40000000032 */
[----:B------:R-:W-:Y:S02]  /*19da0*/  PRMT R39, R10, 0x7610, R39 ;  /* 0x000076100a277816 */ /* 0x000fe40000000027 */
[----:B------:R-:W-:Y:S01]  /*19db0*/  PRMT R35, R11, 0x7610, R35 ;  /* 0x000076100b237816 */ /* 0x000fe20000000023 */
[----:B------:R-:W-:Y:S02]  /*19dc0*/  IMAD.MOV.U32 R11, RZ, RZ, R84 ;  /* 0x000000ffff0b7224 */ /* 0x000fe400078e0054 */
[----:B---3--:R-:W-:-:S03]  /*19dd0*/  IMAD R54, R9, -0x80, R40 ;  /* 0xffffff8009367824 */ /* 0x008fc600078e0228 */
[----:B------:R-:W-:Y:S01]  /*19de0*/  PRMT R40, R11, 0x7610, R40 ;  /* 0x000076100b287816 */ /* 0x000fe20000000028 */
[----:B------:R-:W-:Y:S01]  /*19df0*/  IMAD.MOV.U32 R9, RZ, RZ, R88 ;  /* 0x000000ffff097224 */ /* 0x000fe200078e0058 */
[----:B------:R-:W-:Y:S01]  /*19e00*/  IMNMX R54, R54, 0x80, PT ;  /* 0x0000008036367817 */ /* 0x000fe20003800200 */
[----:B----4-:R-:W-:-:S03]  /*19e10*/  IMAD.WIDE.U32 R52, R17, 0x2, R42 ;  /* 0x0000000211347825 */ /* 0x010fc600078e002a */
[----:B------:R-:W-:Y:S02]  /*19e20*/  PRMT R51, R9, 0x7610, R51 ;  /* 0x0000761009337816 */ /* 0x000fe40000000033 */
[----:B------:R-:W-:-:S13]  /*19e30*/  ISETP.GE.AND P0, PT, R23, R54, PT ;  /* 0x000000361700720c */ /* 0x000fda0003f06270 */
[----:B------:R-:W-:Y:S05]  /*19e40*/  @P0 BRA `(.L_x_1080) ;  /* 0x000013d000000947 */ /* 0x000fea0003800000 */
[----:B------:R-:W-:Y:S01]  /*19e50*/  ISETP.GE.AND P0, PT, R12, R21, PT ;  /* 0x000000150c00720c */ /* 0x000fe20003f06270 */
[----:B------:R-:W-:-:S12]  /*19e60*/  BSSY B0, `(.L_x_1081) ;  /* 0x0000030000007945 */ /* 0x000fd80003800000 */
[----:B------:R-:W-:Y:S05]  /*19e70*/  @P0 BRA `(.L_x_1082) ;  /* 0x000002e000000947 */ /* 0x000fea0003800000 */
[----:B------:R-:W2:Y:S01]  /*19e80*/  LD.E.128 R8, [R52.64] ;  /* 0x0000000434087980 */ /* 0x000ea2000c101d00 */
[----:B------:R-:W-:Y:S02]  /*19e90*/  SHF.R.U32.HI R72, RZ, 0x10, R113 ;  /* 0x00000010ff487819 */ /* 0x000fe40000011671 */
[--C-:B------:R-:W-:Y:S02]  /*19ea0*/  SHF.R.U32.HI R110, RZ, 0x10, R115.reuse ;  /* 0x00000010ff6e7819 */ /* 0x100fe40000011673 */
[----:B------:R-:W-:Y:S02]  /*19eb0*/  PRMT R72, R13, 0x5432, R72 ;  /* 0x000054320d487816 */ /* 0x000fe40000000048 */
[----:B------:R-:W-:Y:S02]  /*19ec0*/  SHF.R.U64 R111, R114, 0x10, R115 ;  /* 0x00000010726f7819 */ /* 0x000fe40000001273 */
[----:B------:R-:W-:Y:S02]  /*19ed0*/  SHF.R.U64 R109, R112, 0x10, R113 ;  /* 0x00000010706d7819 */ /* 0x000fe40000001271 */
[----:B------:R-:W-:-:S02]  /*19ee0*/  PRMT R107, R107, 0x5410, R110 ;  /* 0x000054106b6b7816 */ /* 0x000fc4000000006e */
[----:B------:R-:W-:Y:S02]  /*19ef0*/  PRMT R108, R14, 0x5432, R111 ;  /* 0x000054320e6c7816 */ /* 0x000fe4000000006f */
[----:B------:R-:W-:Y:S02]  /*19f00*/  PRMT R106, R106, 0x5410, R109 ;  /* 0x000054106a6a7816 */ /* 0x000fe4000000006d */
[----:B------:R-:W-:Y:S02]  /*19f10*/  LOP3.LUT R115, R107, 0xffff0000, RZ, 0xc0, !PT ;  /* 0xffff00006b737812 */ /* 0x000fe400078ec0ff */
[----:B------:R-:W-:Y:S02]  /*19f20*/  LOP3.LUT R121, R108, 0xffff0000, RZ, 0xc0, !PT ;  /* 0xffff00006c797812 */ /* 0x000fe400078ec0ff */
[----:B--2---:R-:W-:Y:S01]  /*19f30*/  SHF.L.U32 R114, R8, 0x10, RZ ;  /* 0x0000001008727819 */ /* 0x004fe200000006ff */
        /* <DEDUP_REMOVED lines=33> */
[----:B------:R1:W-:Y:S02]  /*1a150*/  ST.E.128 [R52.64], R8 ;  /* 0x0000000834007985 */ /* 0x0003e4000c101d04 */
.L_x_1082:
[----:B------:R-:W-:Y:S05]  /*1a160*/  BSYNC B0 ;  /* 0x0000000000007941 */ /* 0x000fea0003800000 */
.L_x_1081:
[----:B-1----:R-:W-:Y:S01]  /*1a170*/  IADD3 R8, R12, 0x10, RZ ;  /* 0x000000100c087810 */ /* 0x002fe20007ffe0ff */
[----:B------:R-:W-:Y:S03]  /*1a180*/  BSSY B0, `(.L_x_1083) ;  /* 0x0000035000007945 */ /* 0x000fe60003800000 */
[----:B------:R-:W-:-:S13]  /*1a190*/  ISETP.GE.AND P0, PT, R8, R21, PT ;  /* 0x000000150800720c */ /* 0x000fda0003f06270 */
[----:B------:R-:W-:Y:S05]  /*1a1a0*/  @P0 BRA `(.L_x_1084) ;  /* 0x0000032000000947 */ /* 0x000fea0003800000 */
[----:B------:R-:W-:-:S04]  /*1a1b0*/  IADD3 R11, P0, R18, R17, RZ ;  /* 0x00000011120b7210 */ /* 0x000fc80007f1e0ff */
[----:B------:R-:W-:Y:S02]  /*1a1c0*/  LEA.HI.X.SX32 R9, R18, RZ, 0x1, P0 ;  /* 0x000000ff12097211 */ /* 0x000fe400000f0eff */
[----:B------:R-:W-:-:S04]  /*1a1d0*/  LEA R114, P0, R11, R42, 0x1 ;  /* 0x0000002a0b727211 */ /* 0x000fc800078008ff */
[----:B------:R-:W-:-:S05]  /*1a1e0*/  LEA.HI.X R115, R11, R43, R9, 0x1, P0 ;  /* 0x0000002b0b737211 */ /* 0x000fca00000f0c09 */
[----:B------:R-:W2:Y:S01]  /*1a1f0*/  LD.E.128 R8, [R114.64] ;  /* 0x0000000472087980 */ /* 0x000ea2000c101d00 */
[--C-:B------:R-:W-:Y:S02]  /*1a200*/  SHF.R.U64 R106, R126, 0x10, R127.reuse ;  /* 0x000000107e6a7819 */ /* 0x100fe4000000127f */
[----:B------:R-:W-:Y:S02]  /*1a210*/  SHF.R.U32.HI R127, RZ, 0x10, R127 ;  /* 0x00000010ff7f7819 */ /* 0x000fe4000001167f */
[--C-:B------:R-:W-:Y:S02]  /*1a220*/  SHF.R.U32.HI R111, RZ, 0x10, R129.reuse ;  /* 0x00000010ff6f7819 */ /* 0x100fe40000011681 */
[----:B------:R-:W-:Y:S02]  /*1a230*/  SHF.R.U64 R72, R128, 0x10, R129 ;  /* 0x0000001080487819 */ /* 0x000fe40000001281 */
[----:B------:R-:W-:Y:S02]  /*1a240*/  PRMT R127, R96, 0x5410, R127 ;  /* 0x00005410607f7816 */ /* 0x000fe4000000007f */
[----:B------:R-:W-:-:S02]  /*1a250*/  PRMT R111, R98, 0x5410, R111 ;  /* 0x00005410626f7816 */ /* 0x000fc4000000006f */
[----:B------:R-:W-:Y:S01]  /*1a260*/  PRMT R99, R99, 0x5410, R72 ;  /* 0x0000541063637816 */ /* 0x000fe20000000048 */
[C---:B------:R-:W-:Y:S01]  /*1a270*/  IMAD.U32 R109, R127.reuse, 0x10000, RZ ;  /* 0x000100007f6d7824 */ /* 0x040fe200078e00ff */
[----:B------:R-:W-:Y:S01]  /*1a280*/  LOP3.LUT R107, R127, 0xffff0000, RZ, 0xc0, !PT ;  /* 0xffff00007f6b7812 */ /* 0x000fe200078ec0ff */
[----:B------:R-:W-:Y:S01]  /*1a290*/  IMAD.U32 R113, R111, 0x10000, RZ ;  /* 0x000100006f717824 */ /* 0x000fe200078e00ff */
[----:B------:R-:W-:Y:S02]  /*1a2a0*/  PRMT R97, R97, 0x5410, R106 ;  /* 0x0000541061617816 */ /* 0x000fe4000000006a */
[----:B------:R-:W-:Y:S02]  /*1a2b0*/  LOP3.LUT R111, R111, 0xffff0000, RZ, 0xc0, !PT ;  /* 0xffff00006f6f7812 */ /* 0x000fe400078ec0ff */
[C---:B--2---:R-:W-:Y:S01]  /*1a2c0*/  LOP3.LUT R72, R10.reuse, 0xffff0000, RZ, 0xc0, !PT ;  /* 0xffff00000a487812 */ /* 0x044fe200078ec0ff */
[----:B------:R-:W-:Y:S01]  /*1a2d0*/  IMAD.U32 R96, R10, 0x10000, RZ ;  /* 0x000100000a607824 */ /* 0x000fe200078e00ff */
[C---:B------:R-:W-:Y:S01]  /*1a2e0*/  LOP3.LUT R98, R11.reuse, 0xffff0000, RZ, 0xc0, !PT ;  /* 0xffff00000b627812 */ /* 0x040fe200078ec0ff */
[----:B------:R-:W-:Y:S01]  /*1a2f0*/  IMAD.U32 R10, R11, 0x10000, RZ ;  /* 0x000100000b0a7824 */ /* 0x000fe200078e00ff */
[C---:B------:R-:W-:Y:S01]  /*1a300*/  LOP3.LUT R106, R8.reuse, 0xffff0000, RZ, 0xc0, !PT ;  /* 0xffff0000086a7812 */ /* 0x040fe200078ec0ff */
[----:B------:R-:W-:Y:S01]  /*1a310*/  IMAD.U32 R108, R8, 0x10000, RZ ;  /* 0x00010000086c7824 */ /* 0x000fe200078e00ff */
[----:B------:R-:W-:Y:S01]  /*1a320*/  LOP3.LUT R110, R9, 0xffff0000, RZ, 0xc0, !PT ;  /* 0xffff0000096e7812 */ /* 0x000fe200078ec0ff */
[----:B------:R-:W-:-:S02]  /*1a330*/  FMUL.FTZ R11, R72, R109 ;  /* 0x0000006d480b7220 */ /* 0x000fc40000410000 */
[----:B------:R-:W-:Y:S02]  /*1a340*/  IMAD.U32 R8, R9, 0x10000, RZ ;  /* 0x0001000009087824 */ /* 0x000fe400078e00ff */
[----:B------:R-:W-:Y:S02]  /*1a350*/  FMUL.FTZ R72, R72, R113 ;  /* 0x0000007148487220 */ /* 0x000fe40000410000 */
[----:B------:R-:W-:Y:S02]  /*1a360*/  FMUL.FTZ R9, R98, R107 ;  /* 0x0000006b62097220 */ /* 0x000fe40000410000 */
[----:B------:R-:W-:Y:S02]  /*1a370*/  FFMA.FTZ R72, R96, R109, R72 ;  /* 0x0000006d60487223 */ /* 0x000fe40000010048 */
[-C--:B------:R-:W-:Y:S02]  /*1a380*/  FMUL.FTZ R98, R98, R111.reuse ;  /* 0x0000006f62627220 */ /* 0x080fe40000410000 */
[----:B------:R-:W-:-:S02]  /*1a390*/  FFMA.FTZ R9, R10, R111, -R9 ;  /* 0x0000006f0a097223 */ /* 0x000fc40000010809 */
[C---:B------:R-:W-:Y:S01]  /*1a3a0*/  IMAD.U32 R109, R97.reuse, 0x10000, RZ ;  /* 0x00010000616d7824 */ /* 0x040fe200078e00ff */
[----:B------:R-:W-:Y:S01]  /*1a3b0*/  LOP3.LUT R97, R97, 0xffff0000, RZ, 0xc0, !PT ;  /* 0xffff000061617812 */ /* 0x000fe200078ec0ff */
[C---:B------:R-:W-:Y:S01]  /*1a3c0*/  IMAD.U32 R111, R99.reuse, 0x10000, RZ ;  /* 0x00010000636f7824 */ /* 0x040fe200078e00ff */
[----:B------:R-:W-:Y:S01]  /*1a3d0*/  LOP3.LUT R99, R99, 0xffff0000, RZ, 0xc0, !PT ;  /* 0xffff000063637812 */ /* 0x000fe200078ec0ff */
[----:B------:R-:W-:Y:S02]  /*1a3e0*/  FFMA.FTZ R11, R96, R113, -R11 ;  /* 0x00000071600b7223 */ /* 0x000fe4000001080b */
[----:B------:R-:W-:Y:S02]  /*1a3f0*/  FFMA.FTZ R98, R10, R107, R98 ;  /* 0x0000006b0a627223 */ /* 0x000fe40000010062 */
[----:B------:R-:W-:Y:S02]  /*1a400*/  FMUL.FTZ R10, R106, R109 ;  /* 0x0000006d6a0a7220 */ /* 0x000fe40000410000 */
[----:B------:R-:W-:-:S02]  /*1a410*/  FMUL.FTZ R96, R110, R97 ;  /* 0x000000616e607220 */ /* 0x000fc40000410000 */
[----:B------:R-:W-:Y:S02]  /*1a420*/  FMUL.FTZ R106, R106, R111 ;  /* 0x0000006f6a6a7220 */ /* 0x000fe40000410000 */
        /* <DEDUP_REMOVED lines=9> */
[----:B------:R1:W-:Y:S02]  /*1a4c0*/  ST.E.128 [R114.64], R8 ;  /* 0x0000000872007985 */ /* 0x0003e4000c101d04 */
.L_x_1084:
[----:B------:R-:W-:Y:S05]  /*1a4d0*/  BSYNC B0 ;  /* 0x0000000000007941 */ /* 0x000fea0003800000 */
.L_x_1083:
[----:B-1----:R-:W-:Y:S01]  /*1a4e0*/  IADD3 R8, R12, 0x20, RZ ;  /* 0x000000200c087810 */ /* 0x002fe20007ffe0ff */
[----:B------:R-:W-:Y:S03]  /*1a4f0*/  BSSY B0, `(.L_x_1085) ;  /* 0x0000031000007945 */ /* 0x000fe60003800000 */
[----:B------:R-:W-:-:S13]  /*1a500*/  ISETP.GE.AND P0, PT, R8, R21, PT ;  /* 0x000000150800720c */ /* 0x000fda0003f06270 */
[----:B------:R-:W-:Y:S05]  /*1a510*/  @P0 BRA `(.L_x_1086) ;  /* 0x000002e000000947 */ /* 0x000fea0003800000 */
[----:B------:R-:W2:Y:S01]  /*1a520*/  LD.E.128 R8, [R52.64+0x4000] ;  /* 0x0040000434087980 */ /* 0x000ea2000c101d00 */
        /* <DEDUP_REMOVED lines=10> */
[C---:B--2---:R-:W-:Y:S01]  /*1a5d0*/  IMAD.U32 R96, R10.reuse, 0x10000, RZ ;  /* 0x000100000a607824 */ /* 0x044fe200078e00ff */
        /* <DEDUP_REMOVED lines=33> */
[----:B------:R1:W-:Y:S02]  /*1a7f0*/  ST.E.128 [R52.64+0x4000], R8 ;  /* 0x0040000834007985 */ /* 0x0003e4000c101d04 */
.L_x_1086:
[----:B------:R-:W-:Y:S05]  /*1a800*/  BSYNC B0 ;  /* 0x0000000000007941 */ /* 0x000fea0003800000 */
.L_x_1085:
[----:B-1----:R-:W-:Y:S01]  /*1a810*/  IADD3 R8, R12, 0x30, RZ ;  /* 0x000000300c087810 */ /* 0x002fe20007ffe0ff */
[----:B------:R-:W-:Y:S03]  /*1a820*/  BSSY B0, `(.L_x_1087) ;  /* 0x0000036000007945 */ /* 0x000fe60003800000 */
[----:B------:R-:W-:-:S13]  /*1a830*/  ISETP.GE.AND P0, PT, R8, R21, PT ;  /* 0x000000150800720c */ /* 0x000fda0003f06270 */
[----:B------:R-:W-:Y:S05]  /*1a840*/  @P0 BRA `(.L_x_1088) ;  /* 0x0000033000000947 */ /* 0x000fea0003800000 */
[----:B------:R-:W-:-:S04]  /*1a850*/  IADD3 R8, R18, 0x2000, RZ ;  /* 0x0000200012087810 */ /* 0x000fc80007ffe0ff */
[----:B------:R-:W-:-:S04]  /*1a860*/  IADD3 R11, P0, R17, R8, RZ ;  /* 0x00000008110b7210 */ /* 0x000fc80007f1e0ff */
[----:B------:R-:W-:Y:S02]  /*1a870*/  LEA.HI.X.SX32 R9, R8, RZ, 0x1, P0 ;  /* 0x000000ff08097211 */ /* 0x000fe400000f0eff */
[----:B------:R-:W-:-:S04]  /*1a880*/  LEA R106, P0, R11, R42, 0x1 ;  /* 0x0000002a0b6a7211 */ /* 0x000fc800078008ff */
[----:B------:R-:W-:-:S05]  /*1a890*/  LEA.HI.X R107, R11, R43, R9, 0x1, P0 ;  /* 0x0000002b0b6b7211 */ /* 0x000fca00000f0c09 */
[----:B------:R-:W2:Y:S01]  /*1a8a0*/  LD.E.128 R8, [R106.64] ;  /* 0x000000046a087980 */ /* 0x000ea2000c101d00 */
[--C-:B------:R-:W-:Y:S02]  /*1a8b0*/  SHF.R.U64 R72, R118, 0x10, R119.reuse ;  /* 0x0000001076487819 */ /* 0x100fe40000001277 */
[----:B------:R-:W-:Y:S02]  /*1a8c0*/  SHF.R.U32.HI R119, RZ, 0x10, R119 ;  /* 0x00000010ff777819 */ /* 0x000fe40000011677 */
[--C-:B------:R-:W-:Y:S02]  /*1a8d0*/  SHF.R.U64 R90, R116, 0x10, R117.reuse ;  /* 0x00000010745a7819 */ /* 0x100fe40000001275 */
[----:B------:R-:W-:Y:S02]  /*1a8e0*/  SHF.R.U32.HI R116, RZ, 0x10, R117 ;  /* 0x00000010ff747819 */ /* 0x000fe40000011675 */
[----:B------:R-:W-:Y:S02]  /*1a8f0*/  PRMT R78, R78, 0x5410, R119 ;  /* 0x000054104e4e7816 */ /* 0x000fe40000000077 */
[----:B------:R-:W-:-:S02]  /*1a900*/  PRMT R116, R71, 0x5410, R116 ;  /* 0x0000541047747816 */ /* 0x000fc40000000074 */
[----:B------:R-:W-:Y:S01]  /*1a910*/  PRMT R73, R73, 0x5410, R90 ;  /* 0x0000541049497816 */ /* 0x000fe2000000005a */
[C---:B------:R-:W-:Y:S01]  /*1a920*/  IMAD.U32 R90, R78.reuse, 0x10000, RZ ;  /* 0x000100004e5a7824 */ /* 0x040fe200078e00ff */
[----:B------:R-:W-:Y:S01]  /*1a930*/  LOP3.LUT R83, R78, 0xffff0000, RZ, 0xc0, !PT ;  /* 0xffff00004e537812 */ /* 0x000fe200078ec0ff */
[C---:B------:R-:W-:Y:S01]  /*1a940*/  IMAD.U32 R78, R116.reuse, 0x10000, RZ ;  /* 0x00010000744e7824 */ /* 0x040fe200078e00ff */
[----:B------:R-:W-:Y:S02]  /*1a950*/  PRMT R79, R79, 0x5410, R72 ;  /* 0x000054104f4f7816 */ /* 0x000fe40000000048 */
[----:B------:R-:W-:Y:S02]  /*1a960*/  LOP3.LUT R81, R116, 0xffff0000, RZ, 0xc0, !PT ;  /* 0xffff000074517812 */ /* 0x000fe400078ec0ff */
[C---:B--2---:R-:W-:Y:S01]  /*1a970*/  LOP3.LUT R71, R10.reuse, 0xffff0000, RZ, 0xc0, !PT ;  /* 0xffff00000a477812 */ /* 0x044fe200078ec0ff */
[----:B------:R-:W-:Y:S01]  /*1a980*/  IMAD.U32 R72, R10, 0x10000, RZ ;  /* 0x000100000a487824 */ /* 0x000fe200078e00ff */
[C---:B------:R-:W-:Y:S01]  /*1a990*/  LOP3.LUT R96, R11.reuse, 0xffff0000, RZ, 0xc0, !PT ;  /* 0xffff00000b607812 */ /* 0x040fe200078ec0ff */
[----:B------:R-:W-:Y:S01]  /*1a9a0*/  IMAD.U32 R10, R11, 0x10000, RZ ;  /* 0x000100000b0a7824 */ /* 0x000fe200078e00ff */
[----:B------:R-:W-:Y:S01]  /*1a9b0*/  LOP3.LUT R91, R8, 0xffff0000, RZ, 0xc0, !PT ;  /* 0xffff0000085b7812 */ /* 0x000fe200078ec0ff */
[----:B------:R-:W-:Y:S01]  /*1a9c0*/  FMUL.FTZ R11, R71, R78 ;  /* 0x0000004e470b7220 */ /* 0x000fe20000410000 */
[----:B------:R-:W-:Y:S01]  /*1a9d0*/  LOP3.LUT R98, R9, 0xffff0000, RZ, 0xc0, !PT ;  /* 0xffff000009627812 */ /* 0x000fe200078ec0ff */
[----:B------:R-:W-:-:S02]  /*1a9e0*/  FMUL.FTZ R71, R71, R90 ;  /* 0x0000005a47477220 */ /* 0x000fc40000410000 */
[----:B------:R-:W-:Y:S02]  /*1a9f0*/  IMAD.U32 R97, R8, 0x10000, RZ ;  /* 0x0001000008617824 */ /* 0x000fe400078e00ff */
[C---:B------:R-:W-:Y:S02]  /*1aa00*/  FFMA.FTZ R11, R72.reuse, R90, -R11 ;  /* 0x0000005a480b7223 */ /* 0x040fe4000001080b */
[----:B------:R-:W-:Y:S02]  /*1aa10*/  IMAD.U32 R8, R9, 0x10000, RZ ;  /* 0x0001000009087824 */ /* 0x000fe400078e00ff */
[----:B------:R-:W-:Y:S02]  /*1aa20*/  FFMA.FTZ R72, R72, R78, R71 ;  /* 0x0000004e48487223 */ /* 0x000fe40000010047 */
[C---:B------:R-:W-:Y:S02]  /*1aa30*/  FMUL.FTZ R9, R96.reuse, R81 ;  /* 0x0000005160097220 */ /* 0x040fe40000410000 */
[C---:B------:R-:W-:Y:S01]  /*1aa40*/  IMAD.U32 R78, R73.reuse, 0x10000, RZ ;  /* 0x00010000494e7824 */ /* 0x040fe200078e00ff */
[----:B------:R-:W-:Y:S01]  /*1aa50*/  LOP3.LUT R73, R73, 0xffff0000, RZ, 0xc0, !PT ;  /* 0xffff000049497812 */ /* 0x000fe200078ec0ff */
[----:B------:R-:W-:-:S02]  /*1aa60*/  FMUL.FTZ R96, R96, R83 ;  /* 0x0000005360607220 */ /* 0x000fc40000410000 */
[C---:B------:R-:W-:Y:S01]  /*1aa70*/  IMAD.U32 R90, R79.reuse, 0x10000, RZ ;  /* 0x000100004f5a7824 */ /* 0x040fe200078e00ff */
[----:B------:R-:W-:Y:S01]  /*1aa80*/  LOP3.LUT R79, R79, 0xffff0000, RZ, 0xc0, !PT ;  /* 0xffff00004f4f7812 */ /* 0x000fe200078ec0ff */
[C---:B------:R-:W-:Y:S02]  /*1aa90*/  FFMA.FTZ R9, R10.reuse, R83, -R9 ;  /* 0x000000530a097223 */ /* 0x040fe40000010809 */
[----:B------:R-:W-:Y:S02]  /*1aaa0*/  FFMA.FTZ R96, R10, R81, R96 ;  /* 0x000000510a607223 */ /* 0x000fe40000010060 */
[C---:B------:R-:W-:Y:S02]  /*1aab0*/  FMUL.FTZ R10, R91.reuse, R78 ;  /* 0x0000004e5b0a7220 */ /* 0x040fe40000410000 */
[----:B------:R-:W-:Y:S02]  /*1aac0*/  FMUL.FTZ R71, R98, R73 ;  /* 0x0000004962477220 */ /* 0x000fe40000410000 */
[----:B------:R-:W-:-:S02]  /*1aad0*/  FMUL.FTZ R91, R91, R90 ;  /* 0x0000005a5b5b7220 */ /* 0x000fc40000410000 */
[----:B------:R-:W-:Y:S02]  /*1aae0*/  FMUL.FTZ R98, R98, R79 ;  /* 0x0000004f62627220 */ /* 0x000fe40000410000 */
[C---:B------:R-:W-:Y:S01]  /*1aaf0*/  FFMA.FTZ R90, R97.reuse, R90, -R10 ;  /* 0x0000005a615a7223 */ /* 0x040fe2000001080a */
        /* <DEDUP_REMOVED lines=8> */
.L_x_1088:
[----:B------:R-:W-:Y:S05]  /*1ab80*/  BSYNC B0 ;  /* 0x0000000000007941 */ /* 0x000fea0003800000 */
.L_x_1087:
        /* <DEDUP_REMOVED lines=12> */
[----:B------:R-:W-:Y:S02]  /*1ac50*/  PRMT R68, R68, 0x5410, R73 ;  /* 0x0000541044447816 */ /* 0x000fe40000000049 */
        /* <DEDUP_REMOVED lines=8> */
[----:B------:R-:W-:Y:S01]  /*1ace0*/  LOP3.LUT R73, R11, 0xffff0000, RZ, 0xc0, !PT ;  /* 0xffff00000b497812 */ /* 0x000fe200078ec0ff */
[----:B------:R-:W-:Y:S01]  /*1acf0*/  IMAD.U32 R11, R69, 0x10000, RZ ;  /* 0x00010000450b7824 */ /* 0x000fe200078e00ff */
[----:B------:R-:W-:Y:S01]  /*1ad00*/  LOP3.LUT R61, R61, 0xffff0000, RZ, 0xc0, !PT ;  /* 0xffff00003d3d7812 */ /* 0x000fe200078ec0ff */
[-C--:B------:R-:W-:Y:S01]  /*1ad10*/  FMUL.FTZ R69, R71, R8.reuse ;  /* 0x0000000847457220 */ /* 0x080fe20000410000 */
[----:B------:R-:W-:Y:S01]  /*1ad20*/  SHF.L.U32 R78, R9, 0x10, RZ ;  /* 0x00000010094e7819 */ /* 0x000fe200000006ff */
[----:B------:R-:W-:Y:S01]  /*1ad30*/  FMUL.FTZ R71, R71, R11 ;  /* 0x0000000b47477220 */ /* 0x000fe20000410000 */
[----:B------:R-:W-:Y:S01]  /*1ad40*/  LOP3.LUT R90, R9, 0xffff0000, RZ, 0xc0, !PT ;  /* 0xffff0000095a7812 */ /* 0x000fe200078ec0ff */
[C---:B------:R-:W-:Y:S02]  /*1ad50*/  FMUL.FTZ R9, R73.reuse, R61 ;  /* 0x0000003d49097220 */ /* 0x040fe40000410000 */
[----:B------:R-:W-:Y:S01]  /*1ad60*/  FFMA.FTZ R69, R72, R11, -R69 ;  /* 0x0000000b48457223 */ /* 0x000fe20000010845 */
[----:B------:R-:W-:Y:S01]  /*1ad70*/  LOP3.LUT R11, R68, 0xffff0000, RZ, 0xc0, !PT ;  /* 0xffff0000440b7812 */ /* 0x000fe200078ec0ff */
[----:B------:R-:W-:Y:S01]  /*1ad80*/  FFMA.FTZ R8, R72, R8, R71 ;  /* 0x0000000848087223 */ /* 0x000fe20000010047 */
[----:B------:R-:W-:Y:S01]  /*1ad90*/  LOP3.LUT R71, R70, 0xffff0000, RZ, 0xc0, !PT ;  /* 0xffff000046477812 */ /* 0x000fe200078ec0ff */
[----:B------:R-:W-:-:S02]  /*1ada0*/  FMUL.FTZ R73, R73, R83 ;  /* 0x0000005349497220 */ /* 0x000fc40000410000 */
[----:B------:R-:W-:Y:S02]  /*1adb0*/  IMAD.U32 R72, R68, 0x10000, RZ ;  /* 0x0001000044487824 */ /* 0x000fe400078e00ff */
        /* <DEDUP_REMOVED lines=8> */
[----:B------:R-:W-:Y:S02]  /*1ae40*/  FFMA.FTZ R79, R81, R72, R79 ;  /* 0x00000048514f7223 */ /* 0x000fe4000001004f */
[C---:B------:R-:W-:Y:S02]  /*1ae50*/  FFMA.FTZ R61, R78.reuse, R71, -R61 ;  /* 0x000000474e3d7223 */ /* 0x040fe4000001083d */
[----:B------:R-:W-:Y:S01]  /*1ae60*/  FFMA.FTZ R90, R78, R11, R90 ;  /* 0x0000000b4e5a7223 */ /* 0x000fe2000001005a */
[----:B------:R-:W-:Y:S02]  /*1ae70*/  F2FP.BF16.PACK_AB R11, R68, R9 ;  /* 0x00000009440b723e */ /* 0x000fe400000010ff */
[----:B------:R-:W-:-:S02]  /*1ae80*/  F2FP.BF16.PACK_AB R8, R79, R96 ;  /* 0x000000604f08723e */ /* 0x000fc400000010ff */
[----:B------:R-:W-:-:S05]  /*1ae90*/  F2FP.BF16.PACK_AB R9, R90, R61 ;  /* 0x0000003d5a09723e */ /* 0x000fca00000010ff */
[----:B------:R1:W-:Y:S02]  /*1aea0*/  ST.E.128 [R52.64+0x8000], R8 ;  /* 0x0080000834007985 */ /* 0x0003e4000c101d04 */
.L_x_1090:
[----:B------:R-:W-:Y:S05]  /*1aeb0*/  BSYNC B0 ;  /* 0x0000000000007941 */ /* 0x000fea0003800000 */
.L_x_1089:
[----:B-1----:R-:W-:-:S04]  /*1aec0*/  IADD3 R8, R12, 0x50, RZ ;  /* 0x000000500c087810 */ /* 0x002fc80007ffe0ff */
        /* <DEDUP_REMOVED lines=16> */
[----:B------:R-:W-:Y:S02]  /*1afd0*/  IMAD.U32 R68, R94, 0x10000, RZ ;  /* 0x000100005e447824 */ /* 0x000fe400078e00ff */
[C---:B------:R-:W-:Y:S01]  /*1afe0*/  IMAD.U32 R70, R61.reuse, 0x10000, RZ ;  /* 0x000100003d467824 */ /* 0x040fe200078e00ff */
        /* <DEDUP_REMOVED lines=12> */
[C---:B------:R-:W-:Y:S02]  /*1b0b0*/  FFMA.FTZ R55, R59.reuse, R68, R55 ;  /* 0x000000443b377223 */ /* 0x040fe40000010037 */
[----:B------:R-:W-:Y:S02]  /*1b0c0*/  FMUL.FTZ R9, R72, R11 ;  /* 0x0000000b48097220 */ /* 0x000fe40000410000 */
[----:B------:R-:W-:Y:S02]  /*1b0d0*/  FFMA.FTZ R8, R59, R70, -R8 ;  /* 0x000000463b087223 */ /* 0x000fe40000010808 */
        /* <DEDUP_REMOVED lines=10> */
[-C--:B------:R-:W-:Y:S02]  /*1b180*/  FMUL.FTZ R78, R78, R60.reuse ;  /* 0x0000003c4e4e7220 */ /* 0x080fe40000410000 */
[----:B------:R-:W-:Y:S01]  /*1b190*/  FFMA.FTZ R60, R69, R60, -R11 ;  /* 0x0000003c453c7223 */ /* 0x000fe2000001080b */
[----:B------:R-:W-:Y:S01]  /*1b1a0*/  F2FP.BF16.PACK_AB R11, R72, R9 ;  /* 0x00000009480b723e */ /* 0x000fe200000010ff */
[----:B------:R-:W-:Y:S01]  /*1b1b0*/  FFMA.FTZ R70, R73, R70, -R10 ;  /* 0x0000004649467223 */ /* 0x000fe2000001080a */
[----:B------:R-:W-:Y:S01]  /*1b1c0*/  F2FP.BF16.PACK_AB R10, R55, R8 ;  /* 0x00000008370a723e */ /* 0x000fe200000010ff */
[----:B------:R-:W-:Y:S02]  /*1b1d0*/  FFMA.FTZ R71, R73, R68, R71 ;  /* 0x0000004449477223 */ /* 0x000fe40000010047 */
[----:B------:R-:W-:-:S03]  /*1b1e0*/  FFMA.FTZ R69, R69, R58, R78 ;  /* 0x0000003a45457223 */ /* 0x000fc6000001004e */
[----:B------:R-:W-:Y:S02]  /*1b1f0*/  F2FP.BF16.PACK_AB R8, R71, R70 ;  /* 0x000000464708723e */ /* 0x000fe400000010ff */
[----:B------:R-:W-:-:S05]  /*1b200*/  F2FP.BF16.PACK_AB R9, R69, R60 ;  /* 0x0000003c4509723e */ /* 0x000fca00000010ff */
[----:B------:R1:W-:Y:S02]  /*1b210*/  ST.E.128 [R90.64], R8 ;  /* 0x000000085a007985 */ /* 0x0003e4000c101d04 */
.L_x_1080:
[----:B------:R-:W-:Y:S05]  /*1b220*/  BSYNC B1 ;  /* 0x0000000000017941 */ /* 0x000fea0003800000 */
.L_x_1079:
[----:B------:R-:W-:-:S04]  /*1b230*/  IADD3 R23, R23, 0x40, RZ ;  /* 0x0000004017177810 */ /* 0x000fc80007ffe0ff */
[----:B------:R-:W-:Y:S01]  /*1b240*/  ISETP.GE.AND P0, PT, R23, R54, PT ;  /* 0x000000361700720c */ /* 0x000fe20003f06270 */
[----:B------:R-:W-:-:S12]  /*1b250*/  IMAD.MOV.U32 R23, RZ, RZ, 0x0 ;  /* 0x00000000ff177424 */ /* 0x000fd800078e00ff */
[----:B------:R-:W-:Y:S05]  /*1b260*/  @P0 RET.REL.NODEC R22 `(_ZN7cutlass13device_kernelIN5flash19enable_sm80_to_sm89INS1_16FlashAttnFwdSm80INS1_25CollectiveMainloopFwdSm80ILi8ELi2ELb0EN4cute5tupleIJNS5_1CILi128EEENS7_ILi64EEENS7_ILi192EEEEEELi192ENS_10bfloat16_tEfNS_4arch4Sm80ELb0ELb1ELb1ELb1ELb0ELb1ELb1ELb0EEENS1_21CollectiveEpilogueFwdINS6_IJS8_SA_S9_EEENS6_IJNS7_ILi1EEESI_SI_EEESC_SE_Li256ELb1ELb1ELb0ELb0EEENS1_19SingleTileSchedulerILb1ELb0ELb1ELi128EEEEEEEEEvNT_6ParamsE) ;  /* 0xfffe4d9016000950 */ /* 0x000fea0003c3ffff */
[----:B------:R-:W-:Y:S01]  /*1b270*/  ISETP.GE.AND P0, PT, R12, R21, PT ;  /* 0x000000150c00720c */ /* 0x000fe20003f06270 */
[----:B------:R-:W-:-:S12]  /*1b280*/  BSSY B0, `(.L_x_1091) ;  /* 0x0000030000007945 */ /* 0x000fd80003800000 */
[----:B------:R-:W-:Y:S05]  /*1b290*/  @P0 BRA `(.L_x_1092) ;  /* 0x000002e000000947 */ /* 0x000fea0003800000 */
[----:B-1----:R-:W2:Y:S01]  /*1b2a0*/  LD.E.128 R8, [R52.64+0x2000] ;  /* 0x0020000434087980 */ /* 0x002ea2000c101d00 */
        /* <DEDUP_REMOVED lines=9> */
[C---:B--2---:R-:W-:Y:S01]  /*1b340*/  IMAD.U32 R54, R10.reuse, 0x10000, RZ ;  /* 0x000100000a367824 */ /* 0x044fe200078e00ff */
[----:B------:R-:W-:Y:S01]  /*1b350*/  LOP3.LUT R23, R10, 0xffff0000, RZ, 0xc0, !PT ;  /* 0xffff00000a177812 */ /* 0x000fe200078ec0ff */
[C---:B------:R-:W-:Y:S01]  /*1b360*/  IMAD.U32 R10, R11.reuse, 0x10000, RZ ;  /* 0x000100000b0a7824 */ /* 0x040fe200078e00ff */
[C---:B------:R-:W-:Y:S02]  /*1b370*/  SHF.L.U32 R60, R8.reuse, 0x10, RZ ;  /* 0x00000010083c7819 */ /* 0x040fe400000006ff */
[----:B------:R-:W-:Y:S01]  /*1b380*/  LOP3.LUT R59, R8, 0xffff0000, RZ, 0xc0, !PT ;  /* 0xffff0000083b7812 */ /* 0x000fe200078ec0ff */
[C---:B------:R-:W-:Y:S01]  /*1b390*/  IMAD.U32 R8, R50.reuse, 0x10000, RZ ;  /* 0x0001000032087824 */ /* 0x040fe200078e00ff */
[----:B------:R-:W-:Y:S01]  /*1b3a0*/  LOP3.LUT R55, R11, 0xffff0000, RZ, 0xc0, !PT ;  /* 0xffff00000b377812 */ /* 0x000fe200078ec0ff */
[----:B------:R-:W-:Y:S01]  /*1b3b0*/  IMAD.U32 R11, R41, 0x10000, RZ ;  /* 0x00010000290b7824 */ /* 0x000fe200078e00ff */
[----:B------:R-:W-:Y:S01]  /*1b3c0*/  LOP3.LUT R50, R50, 0xffff0000, RZ, 0xc0, !PT ;  /* 0xffff000032327812 */ /* 0x000fe200078ec0ff */
[----:B------:R-:W-:Y:S01]  /*1b3d0*/  FMUL.FTZ R41, R23, R8 ;  /* 0x0000000817297220 */ /* 0x000fe20000410000 */
[----:B------:R-:W-:Y:S01]  /*1b3e0*/  SHF.L.U32 R58, R9, 0x10, RZ ;  /* 0x00000010093a7819 */ /* 0x000fe200000006ff */
[-C--:B------:R-:W-:Y:S01]  /*1b3f0*/  FMUL.FTZ R23, R23, R11.reuse ;  /* 0x0000000b17177220 */ /* 0x080fe20000410000 */
[----:B------:R-:W-:Y:S01]  /*1b400*/  LOP3.LUT R68, R9, 0xffff0000, RZ, 0xc0, !PT ;  /* 0xffff000009447812 */ /* 0x000fe200078ec0ff */
[----:B------:R-:W-:-:S02]  /*1b410*/  FFMA.FTZ R41, R54, R11, -R41 ;  /* 0x0000000b36297223 */ /* 0x000fc40000010829 */
[----:B------:R-:W-:Y:S02]  /*1b420*/  FMUL.FTZ R9, R55, R50 ;  /* 0x0000003237097220 */ /* 0x000fe40000410000 */
[----:B------:R-:W-:Y:S01]  /*1b430*/  FFMA.FTZ R8, R54, R8, R23 ;  /* 0x0000000836087223 */ /* 0x000fe20000010017 */
[----:B------:R-:W-:Y:S01]  /*1b440*/  SHF.L.U32 R23, R45, 0x10, RZ ;  /* 0x000000102d177819 */ /* 0x000fe200000006ff */
[C---:B------:R-:W-:Y:S01]  /*1b450*/  IMAD.U32 R11, R51.reuse, 0x10000, RZ ;  /* 0x00010000330b7824 */ /* 0x040fe200078e00ff */
[----:B------:R-:W-:Y:S01]  /*1b460*/  LOP3.LUT R51, R51, 0xffff0000, RZ, 0xc0, !PT ;  /* 0xffff000033337812 */ /* 0x000fe200078ec0ff */
[-C--:B------:R-:W-:Y:S01]  /*1b470*/  FMUL.FTZ R55, R55, R61.reuse ;  /* 0x0000003d37377220 */ /* 0x080fe20000410000 */
[----:B------:R-:W-:Y:S01]  /*1b480*/  LOP3.LUT R45, R45, 0xffff0000, RZ, 0xc0, !PT ;  /* 0xffff00002d2d7812 */ /* 0x000fe200078ec0ff */
[C---:B------:R-:W-:Y:S02]  /*1b490*/  FFMA.FTZ R9, R10.reuse, R61, -R9 ;  /* 0x0000003d0a097223 */ /* 0x040fe40000010809 */
        /* <DEDUP_REMOVED lines=13> */
[----:B------:R1:W-:Y:S02]  /*1b570*/  ST.E.128 [R52.64+0x2000], R8 ;  /* 0x0020000834007985 */ /* 0x0003e4000c101d04 */
.L_x_1092:
[----:B------:R-:W-:Y:S05]  /*1b580*/  BSYNC B0 ;  /* 0x0000000000007941 */ /* 0x000fea0003800000 */
.L_x_1091:
        /* <DEDUP_REMOVED lines=16> */
[----:B------:R-:W-:Y:S01]  /*1b690*/  PRMT R38, R38, 0x5410, R23 ;  /* 0x0000541026267816 */ /* 0x000fe20000000017 */
[----:B------:R-:W-:Y:S01]  /*1b6a0*/  IMAD.U32 R50, R84, 0x10000, RZ ;  /* 0x0001000054327824 */ /* 0x000fe200078e00ff */
[----:B------:R-:W-:Y:S01]  /*1b6b0*/  PRMT R40, R40, 0x5410, R45 ;  /* 0x0000541028287816 */ /* 0x000fe2000000002d */
        /* <DEDUP_REMOVED lines=23> */
[----:B------:R-:W-:Y:S02]  /*1b830*/  FMUL.FTZ R10, R45, R50 ;  /* 0x000000322d0a7220 */ /* 0x000fe40000410000 */
[----:B------:R-:W-:Y:S02]  /*1b840*/  FMUL.FTZ R11, R55, R40 ;  /* 0x00000028370b7220 */ /* 0x000fe40000410000 */
[----:B------:R-:W-:-:S02]  /*1b850*/  FMUL.FTZ R45, R45, R54 ;  /* 0x000000362d2d7220 */ /* 0x000fc40000410000 */
[----:B------:R-:W-:Y:S02]  /*1b860*/  FMUL.FTZ R55, R55, R38 ;  /* 0x0000002637377220 */ /* 0x000fe40000410000 */
[----:B------:R-:W-:Y:S01]  /*1b870*/  FFMA.FTZ R54, R51, R54, -R10 ;  /* 0x0000003633367223 */ /* 0x000fe2000001080a */
[----:B------:R-:W-:Y:S01]  /*1b880*/  F2FP.BF16.PACK_AB R10, R23, R8 ;  /* 0x00000008170a723e */ /* 0x000fe200000010ff */
[----:B------:R-:W-:Y:S02]  /*1b890*/  FFMA.FTZ R45, R51, R50, R45 ;  /* 0x00000032332d7223 */ /* 0x000fe4000001002d */
[C---:B------:R-:W-:Y:S01]  /*1b8a0*/  FFMA.FTZ R38, R41.reuse, R38, -R11 ;  /* 0x0000002629267223 */ /* 0x040fe2000001080b */
[----:B------:R-:W-:Y:S01]  /*1b8b0*/  F2FP.BF16.PACK_AB R11, R58, R9 ;  /* 0x000000093a0b723e */ /* 0x000fe200000010ff */
[----:B------:R-:W-:Y:S01]  /*1b8c0*/  FFMA.FTZ R55, R41, R40, R55 ;  /* 0x0000002829377223 */ /* 0x000fe20000010037 */
[----:B------:R-:W-:-:S04]  /*1b8d0*/  F2FP.BF16.PACK_AB R8, R45, R54 ;  /* 0x000000362d08723e */ /* 0x000fc800000010ff */
[----:B------:R-:W-:-:S05]  /*1b8e0*/  F2FP.BF16.PACK_AB R9, R55, R38 ;  /* 0x000000263709723e */ /* 0x000fca00000010ff */
[----:B------:R1:W-:Y:S02]  /*1b8f0*/  ST.E.128 [R60.64], R8 ;  /* 0x000000083c007985 */ /* 0x0003e4000c101d04 */
.L_x_1094:
[----:B------:R-:W-:Y:S05]  /*1b900*/  BSYNC B0 ;  /* 0x0000000000007941 */ /* 0x000fea0003800000 */
.L_x_1093:
        /* <DEDUP_REMOVED lines=14> */
[----:B------:R-:W-:Y:S02]  /*1b9f0*/  LOP3.LUT R45, R31, 0xffff0000, RZ, 0xc0, !PT ;  /* 0xffff00001f2d7812 */ /* 0x000fe400078ec0ff */
[C---:B--2---:R-:W-:Y:S01]  /*1ba00*/  LOP3.LUT R23, R10.reuse, 0xffff0000, RZ, 0xc0, !PT ;  /* 0xffff00000a177812 */ /* 0x044fe200078ec0ff */
[----:B------:R-:W-:Y:S01]  /*1ba10*/  IMAD.U32 R37, R10, 0x10000, RZ ;  /* 0x000100000a257824 */ /* 0x000fe200078e00ff */
[C---:B------:R-:W-:Y:S01]  /*1ba20*/  SHF.L.U32 R41, R8.reuse, 0x10, RZ ;  /* 0x0000001008297819 */ /* 0x040fe200000006ff */
[----:B------:R-:W-:Y:S01]  /*1ba30*/  IMAD.U32 R10, R11, 0x10000, RZ ;  /* 0x000100000b0a7824 */ /* 0x000fe200078e00ff */
[----:B------:R-:W-:Y:S01]  /*1ba40*/  LOP3.LUT R40, R8, 0xffff0000, RZ, 0xc0, !PT ;  /* 0xffff000008287812 */ /* 0x000fe200078ec0ff */
[----:B------:R-:W-:Y:S01]  /*1ba50*/  IMAD.U32 R8, R35, 0x10000, RZ ;  /* 0x0001000023087824 */ /* 0x000fe200078e00ff */
[----:B------:R-:W-:-:S02]  /*1ba60*/  LOP3.LUT R11, R11, 0xffff0000, RZ, 0xc0, !PT ;  /* 0xffff00000b0b7812 */ /* 0x000fc400078ec0ff */
[----:B------:R-:W-:Y:S01]  /*1ba70*/  LOP3.LUT R35, R35, 0xffff0000, RZ, 0xc0, !PT ;  /* 0xffff000023237812 */ /* 0x000fe200078ec0ff */
[----:B------:R-:W-:Y:S01]  /*1ba80*/  FMUL.FTZ R31, R23, R8 ;  /* 0x00000008171f7220 */ /* 0x000fe20000410000 */
[----:B------:R-:W-:Y:S01]  /*1ba90*/  SHF.L.U32 R39, R9, 0x10, RZ ;  /* 0x0000001009277819 */ /* 0x000fe200000006ff */
        /* <DEDUP_REMOVED lines=12> */
[----:B------:R-:W-:Y:S02]  /*1bb60*/  FMUL.FTZ R10, R40, R23 ;  /* 0x00000017280a7220 */ /* 0x000fe40000410000 */
[----:B------:R-:W-:Y:S02]  /*1bb70*/  FMUL.FTZ R11, R50, R36 ;  /* 0x00000024320b7220 */ /* 0x000fe40000410000 */
[----:B------:R-:W-:Y:S02]  /*1bb80*/  FMUL.FTZ R40, R40, R37 ;  /* 0x0000002528287220 */ /* 0x000fe40000410000 */
[-C--:B------:R-:W-:Y:S02]  /*1bb90*/  FMUL.FTZ R50, R50, R34.reuse ;  /* 0x0000002232327220 */ /* 0x080fe40000410000 */
[----:B------:R-:W-:Y:S01]  /*1bba0*/  FFMA.FTZ R34, R39, R34, -R11 ;  /* 0x0000002227227223 */ /* 0x000fe2000001080b */
[----:B------:R-:W-:Y:S01]  /*1bbb0*/  F2FP.BF16.PACK_AB R11, R38, R9 ;  /* 0x00000009260b723e */ /* 0x000fe200000010ff */
[C---:B------:R-:W-:Y:S01]  /*1bbc0*/  FFMA.FTZ R37, R41.reuse, R37, -R10 ;  /* 0x0000002529257223 */ /* 0x040fe2000001080a */
[----:B------:R-:W-:Y:S01]  /*1bbd0*/  F2FP.BF16.PACK_AB R10, R8, R31 ;  /* 0x0000001f080a723e */ /* 0x000fe200000010ff */
[----:B------:R-:W-:-:S02]  /*1bbe0*/  FFMA.FTZ R40, R41, R23, R40 ;  /* 0x0000001729287223 */ /* 0x000fc40000010028 */
[----:B------:R-:W-:-:S03]  /*1bbf0*/  FFMA.FTZ R39, R39, R36, R50 ;  /* 0x0000002427277223 */ /* 0x000fc60000010032 */
[----:B------:R-:W-:Y:S02]  /*1bc00*/  F2FP.BF16.PACK_AB R8, R40, R37 ;  /* 0x000000252808723e */ /* 0x000fe400000010ff */
[----:B------:R-:W-:-:S05]  /*1bc10*/  F2FP.BF16.PACK_AB R9, R39, R34 ;  /* 0x000000222709723e */ /* 0x000fca00000010ff */
[----:B------:R1:W-:Y:S02]  /*1bc20*/  ST.E.128 [R52.64+0x6000], R8 ;  /* 0x0060000834007985 */ /* 0x0003e4000c101d04 */
.L_x_1096:
[----:B------:R-:W-:Y:S05]  /*1bc30*/  BSYNC B0 ;  /* 0x0000000000007941 */ /* 0x000fea0003800000 */
.L_x_1095:
        /* <DEDUP_REMOVED lines=12> */
[----:B------:R-:W-:Y:S02]  /*1bd00*/  SHF.R.U32.HI R35, RZ, 0x10, R67 ;  /* 0x00000010ff237819 */ /* 0x000fe40000011643 */
[----:B------:R-:W-:Y:S02]  /*1bd10*/  PRMT R65, R30, 0x5410, R65 ;  /* 0x000054101e417816 */ /* 0x000fe40000000041 */
[----:B------:R-:W-:Y:S02]  /*1bd20*/  SHF.R.U64 R34, R66, 0x10, R67 ;  /* 0x0000001042227819 */ /* 0x000fe40000001243 */
[----:B------:R-:W-:Y:S01]  /*1bd30*/  PRMT R35, R28, 0x5410, R35 ;  /* 0x000054101c237816 */ /* 0x000fe20000000023 */
[----:B------:R-:W-:Y:S01]  /*1bd40*/  IMAD.U32 R30, R65, 0x10000, RZ ;  /* 0x00010000411e7824 */ /* 0x000fe200078e00ff */
[----:B------:R-:W-:-:S02]  /*1bd50*/  PRMT R29, R29, 0x5410, R34 ;  /* 0x000054101d1d7816 */ /* 0x000fc40000000022 */
[----:B------:R-:W-:Y:S01]  /*1bd60*/  PRMT R27, R27, 0x5410, R36 ;  /* 0x000054101b1b7816 */ /* 0x000fe20000000024 */
[----:B------:R-:W-:Y:S01]  /*1bd70*/  IMAD.U32 R34, R35, 0x10000, RZ ;  /* 0x0001000023227824 */ /* 0x000fe200078e00ff */
[----:B------:R-:W-:Y:S02]  /*1bd80*/  LOP3.LUT R31, R65, 0xffff0000, RZ, 0xc0, !PT ;  /* 0xffff0000411f7812 */ /* 0x000fe400078ec0ff */
        /* <DEDUP_REMOVED lines=25> */
[C---:B------:R-:W-:Y:S02]  /*1bf20*/  FFMA.FTZ R31, R38.reuse, R30, -R31 ;  /* 0x0000001e261f7223 */ /* 0x040fe4000001081f */
[----:B------:R-:W-:Y:S02]  /*1bf30*/  FFMA.FTZ R38, R38, R23, R37 ;  /* 0x0000001726267223 */ /* 0x000fe40000010025 */
[----:B------:R-:W-:Y:S01]  /*1bf40*/  FFMA.FTZ R29, R8, R29, -R10 ;  /* 0x0000001d081d7223 */ /* 0x000fe2000001080a */
[----:B------:R-:W-:Y:S01]  /*1bf50*/  F2FP.BF16.PACK_AB R10, R28, R11 ;  /* 0x0000000b1c0a723e */ /* 0x000fe200000010ff */
[----:B------:R-:W-:Y:S01]  /*1bf60*/  FFMA.FTZ R30, R8, R27, R39 ;  /* 0x0000001b081e7223 */ /* 0x000fe20000010027 */
[----:B------:R-:W-:Y:S02]  /*1bf70*/  F2FP.BF16.PACK_AB R11, R36, R9 ;  /* 0x00000009240b723e */ /* 0x000fe400000010ff */
[----:B------:R-:W-:-:S02]  /*1bf80*/  F2FP.BF16.PACK_AB R8, R38, R31 ;  /* 0x0000001f2608723e */ /* 0x000fc400000010ff */
[----:B------:R-:W-:-:S05]  /*1bf90*/  F2FP.BF16.PACK_AB R9, R30, R29 ;  /* 0x0000001d1e09723e */ /* 0x000fca00000010ff */
[----:B------:R1:W-:Y:S02]  /*1bfa0*/  ST.E.128 [R40.64], R8 ;  /* 0x0000000828007985 */ /* 0x0003e4000c101d04 */
.L_x_1098:
[----:B------:R-:W-:Y:S05]  /*1bfb0*/  BSYNC B0 ;  /* 0x0000000000007941 */ /* 0x000fea0003800000 */
.L_x_1097:
        /* <DEDUP_REMOVED lines=41> */
[C---:B------:R-:W-:Y:S01]  /*1c250*/  FFMA.FTZ R27, R31.reuse, R27, -R10 ;  /* 0x0000001b1f1b7223 */ /* 0x040fe2000001080a */
[----:B------:R-:W-:Y:S01]  /*1c260*/  F2FP.BF16.PACK_AB R10, R8, R25 ;  /* 0x00000019080a723e */ /* 0x000fe200000010ff */
[----:B------:R-:W-:-:S02]  /*1c270*/  FFMA.FTZ R30, R31, R23, R30 ;  /* 0x000000171f1e7223 */ /* 0x000fc4000001001e */
[C---:B------:R-:W-:Y:S01]  /*1c280*/  FFMA.FTZ R26, R29.reuse, R26, -R11 ;  /* 0x0000001a1d1a7223 */ /* 0x040fe2000001080b */
[----:B------:R-:W-:Y:S01]  /*1c290*/  F2FP.BF16.PACK_AB R11, R28, R9 ;  /* 0x000000091c0b723e */ /* 0x000fe200000010ff */
[----:B------:R-:W-:Y:S01]  /*1c2a0*/  FFMA.FTZ R35, R29, R24, R35 ;  /* 0x000000181d237223 */ /* 0x000fe20000010023 */
[----:B------:R-:W-:-:S04]  /*1c2b0*/  F2FP.BF16.PACK_AB R8, R30, R27 ;  /* 0x0000001b1e08723e */ /* 0x000fc800000010ff */
[----:B------:R-:W-:-:S05]  /*1c2c0*/  F2FP.BF16.PACK_AB R9, R35, R26 ;  /* 0x0000001a2309723e */ /* 0x000fca00000010ff */
[----:B------:R1:W-:Y:S02]  /*1c2d0*/  ST.E.128 [R52.64+0xa000], R8 ;  /* 0x00a0000834007985 */ /* 0x0003e4000c101d04 */
.L_x_1100:
[----:B------:R-:W-:Y:S05]  /*1c2e0*/  BSYNC B0 ;  /* 0x0000000000007941 */ /* 0x000fea0003800000 */
.L_x_1099:
[----:B------:R-:W-:Y:S01]  /*1c2f0*/  IADD3 R12, R12, 0x50, RZ ;  /* 0x000000500c0c7810 */ /* 0x000fe20007ffe0ff */
[----:B------:R-:W-:-:S03]  /*1c300*/  IMAD.MOV.U32 R23, RZ, RZ, 0x0 ;  /* 0x00000000ff177424 */ /* 0x000fc600078e00ff */
[----:B------:R-:W-:-:S13]  /*1c310*/  ISETP.GE.AND P0, PT, R12, R21, PT ;  /* 0x000000150c00720c */ /* 0x000fda0003f06270 */
[----:B------:R-:W-:Y:S05]  /*1c320*/  @P0 RET.REL.NODEC R22 `(_ZN7cutlass13device_kernelIN5flash19enable_sm80_to_sm89INS1_16FlashAttnFwdSm80INS1_25CollectiveMainloopFwdSm80ILi8ELi2ELb0EN4cute5tupleIJNS5_1CILi128EEENS7_ILi64EEENS7_ILi192EEEEEELi192ENS_10bfloat16_tEfNS_4arch4Sm80ELb0ELb1ELb1ELb1ELb0ELb1ELb1ELb0EEENS1_21CollectiveEpilogueFwdINS6_IJS8_SA_S9_EEENS6_IJNS7_ILi1EEESI_SI_EEESC_SE_Li256ELb1ELb1ELb0ELb0EEENS1_19SingleTileSchedulerILb1ELb0ELb1ELi128EEEEEEEEEvNT_6ParamsE) ;  /* 0xfffe3cd016000950 */ /* 0x000fea0003c3ffff */
[----:B------:R-:W-:-:S04]  /*1c330*/  IADD3 R18, R18, 0x5000, RZ ;  /* 0x0000500012127810 */ /* 0x000fc80007ffe0ff */
[----:B------:R-:W-:-:S04]  /*1c340*/  IADD3 R17, P0, R17, R18, RZ ;  /* 0x0000001211117210 */ /* 0x000fc80007f1e0ff */
[----:B-1----:R-:W-:Y:S02]  /*1c350*/  LEA.HI.X.SX32 R9, R18, RZ, 0x1, P0 ;  /* 0x000000ff12097211 */ /* 0x002fe400000f0eff */
        /* <DEDUP_REMOVED lines=9> */
[----:B------:R-:W-:Y:S02]  /*1c3f0*/  PRMT R16, R16, 0x5410, R17 ;  /* 0x0000541010107816 */ /* 0x000fe40000000011 */
[----:B------:R-:W-:Y:S01]  /*1c400*/  PRMT R14, R14, 0x5410, R21 ;  /* 0x000054100e0e7816 */ /* 0x000fe20000000015 */
[C---:B------:R-:W-:Y:S01]  /*1c410*/  IMAD.U32 R21, R15.reuse, 0x10000, RZ ;  /* 0x000100000f157824 */ /* 0x040fe200078e00ff */
[----:B------:R-:W-:Y:S01]  /*1c420*/  LOP3.LUT R17, R15, 0xffff0000, RZ, 0xc0, !PT ;  /* 0xffff00000f117812 */ /* 0x000fe200078ec0ff */
[----:B------:R-:W-:Y:S01]  /*1c430*/  IMAD.U32 R15, R46, 0x10000, RZ ;  /* 0x000100002e0f7824 */ /* 0x000fe200078e00ff */
[C---:B--2---:R-:W-:Y:S01]  /*1c440*/  LOP3.LUT R12, R10.reuse, 0xffff0000, RZ, 0xc0, !PT ;  /* 0xffff00000a0c7812 */ /* 0x044fe200078ec0ff */
[----:B------:R-:W-:Y:S01]  /*1c450*/  IMAD.U32 R13, R10, 0x10000, RZ ;  /* 0x000100000a0d7824 */ /* 0x000fe200078e00ff */
[C---:B------:R-:W-:Y:S01]  /*1c460*/  LOP3.LUT R25, R8.reuse, 0xffff0000, RZ, 0xc0, !PT ;  /* 0xffff000008197812 */ /* 0x040fe200078ec0ff */
[----:B------:R-:W-:Y:S01]  /*1c470*/  IMAD.U32 R26, R8, 0x10000, RZ ;  /* 0x00010000081a7824 */ /* 0x000fe200078e00ff */
[C---:B------:R-:W-:Y:S01]  /*1c480*/  LOP3.LUT R24, R11.reuse, 0xffff0000, RZ, 0xc0, !PT ;  /* 0xffff00000b187812 */ /* 0x040fe200078ec0ff */
[----:B------:R-:W-:Y:S01]  /*1c490*/  IMAD.U32 R10, R11, 0x10000, RZ ;  /* 0x000100000b0a7824 */ /* 0x000fe200078e00ff */
[----:B------:R-:W-:Y:S01]  /*1c4a0*/  LOP3.LUT R11, R46, 0xffff0000, RZ, 0xc0, !PT ;  /* 0xffff00002e0b7812 */ /* 0x000fe200078ec0ff */
[C---:B------:R-:W-:Y:S01]  /*1c4b0*/  FMUL.FTZ R8, R12.reuse, R15 ;  /* 0x0000000f0c087220 */ /* 0x040fe20000410000 */
[----:B------:R-:W-:Y:S01]  /*1c4c0*/  LOP3.LUT R27, R9, 0xffff0000, RZ, 0xc0, !PT ;  /* 0xffff0000091b7812 */ /* 0x000fe200078ec0ff */
[----:B------:R-:W-:-:S02]  /*1c4d0*/  FMUL.FTZ R12, R12, R21 ;  /* 0x000000150c0c7220 */ /* 0x000fc40000410000 */
[----:B------:R-:W-:Y:S02]  /*1c4e0*/  FFMA.FTZ R8, R13, R21, -R8 ;  /* 0x000000150d087223 */ /* 0x000fe40000010808 */
[----:B------:R-:W-:Y:S02]  /*1c4f0*/  IMAD.U32 R23, R9, 0x10000, RZ ;  /* 0x0001000009177824 */ /* 0x000fe400078e00ff */
[----:B------:R-:W-:Y:S02]  /*1c500*/  FFMA.FTZ R13, R13, R15, R12 ;  /* 0x0000000f0d0d7223 */ /* 0x000fe4000001000c */
[----:B------:R-:W-:Y:S02]  /*1c510*/  FMUL.FTZ R9, R24, R11 ;  /* 0x0000000b18097220 */ /* 0x000fe40000410000 */
        /* <DEDUP_REMOVED lines=11> */
[C---:B------:R-:W-:Y:S01]  /*1c5d0*/  FFMA.FTZ R15, R26.reuse, R15, -R10 ;  /* 0x0000000f1a0f7223 */ /* 0x040fe2000001080a */
[----:B------:R-:W-:Y:S01]  /*1c5e0*/  F2FP.BF16.PACK_AB R10, R13, R8 ;  /* 0x000000080d0a723e */ /* 0x000fe200000010ff */
[----:B------:R-:W-:Y:S02]  /*1c5f0*/  FFMA.FTZ R12, R26, R12, R25 ;  /* 0x0000000c1a0c7223 */ /* 0x000fe40000010019 */
[C---:B------:R-:W-:Y:S01]  /*1c600*/  FFMA.FTZ R16, R23.reuse, R16, -R11 ;  /* 0x0000001017107223 */ /* 0x040fe2000001080b */
[----:B------:R-:W-:Y:S01]  /*1c610*/  F2FP.BF16.PACK_AB R11, R24, R9 ;  /* 0x00000009180b723e */ /* 0x000fe200000010ff */
[----:B------:R-:W-:Y:S01]  /*1c620*/  FFMA.FTZ R27, R23, R14, R27 ;  /* 0x0000000e171b7223 */ /* 0x000fe2000001001b */
[----:B------:R-:W-:Y:S01]  /*1c630*/  F2FP.BF16.PACK_AB R8, R12, R15 ;  /* 0x0000000f0c08723e */ /* 0x000fe200000010ff */
[----:B------:R-:W-:-:S03]  /*1c640*/  IMAD.MOV.U32 R23, RZ, RZ, 0x0 ;  /* 0x00000000ff177424 */ /* 0x000fc600078e00ff */
[----:B------:R-:W-:-:S05]  /*1c650*/  F2FP.BF16.PACK_AB R9, R27, R16 ;  /* 0x000000101b09723e */ /* 0x000fca00000010ff */
[----:B------:R1:W-:Y:S01]  /*1c660*/  ST.E.128 [R18.64], R8 ;  /* 0x0000000812007985 */ /* 0x0003e2000c101d04 */
[----:B------:R-:W-:Y:S05]  /*1c670*/  RET.REL.NODEC R22 `(_ZN7cutlass13device_kernelIN5flash19enable_sm80_to_sm89INS1_16FlashAttnFwdSm80INS1_25CollectiveMainloopFwdSm80ILi8ELi2ELb0EN4cute5tupleIJNS5_1CILi128EEENS7_ILi64EEENS7_ILi192EEEEEELi192ENS_10bfloat16_tEfNS_4arch4Sm80ELb0ELb1ELb1ELb1ELb0ELb1ELb1ELb0EEENS1_21CollectiveEpilogueFwdINS6_IJS8_SA_S9_EEENS6_IJNS7_ILi1EEESI_SI_EEESC_SE_Li256ELb1ELb1ELb0ELb0EEENS1_19SingleTileSchedulerILb1ELb0ELb1ELi128EEEEEEEEEvNT_6ParamsE) ;  /* 0xfffe398016007950 */ /* 0x000fea0003c3ffff */
.L_x_1069:
[----:B-----5:R-:W-:Y:S01]  /*1c680*/  ISETP.NE.AND P0, PT, R12, 0x1, PT ;  /* 0x000000010c00780c */ /* 0x020fe20003f05270 */
[----:B------:R-:W-:-:S12]  /*1c690*/  BSSY B0, `(.L_x_1101) ;  /* 0x0000006000007945 */ /* 0x000fd80003800000 */
[----:B------:R-:W-:Y:S05]  /*1c6a0*/  @!P0 BRA `(.L_x_1102) ;  /* 0x0000004000008947 */ /* 0x000fea0003800000 */
[----:B------:R-:W2:Y:S04]  /*1c6b0*/  LD.E R16, [R40.64+0x168] ;  /* 0x0001680428107980 */ /* 0x000ea8000c101900 */
[----:B------:R-:W3:Y:S01]  /*1c6c0*/  LD.E R10, [R40.64+0x16c] ;  /* 0x00016c04280a7980 */ /* 0x000ee2000c101900 */
[----:B--2---:R-:W-:-:S05]  /*1c6d0*/  IMAD.HI.U32 R13, R13, R16, RZ ;  /* 0x000000100d0d7227 */ /* 0x004fca00078e00ff */
[----:B---3--:R-:W-:Y:S02]  /*1c6e0*/  SHF.R.U32.HI R13, RZ, R10, R13 ;  /* 0x0000000aff0d7219 */ /* 0x008fe4000001160d */
.L_x_1102:
[----:B------:R-:W-:Y:S05]  /*1c6f0*/  BSYNC B0 ;  /* 0x0000000000007941 */ /* 0x000fea0003800000 */
.L_x_1101:
[----:B------:R-:W-:Y:S01]  /*1c700*/  SHF.R.S32.HI R10, RZ, 0x1f, R13 ;  /* 0x0000001fff0a7819 */ /* 0x000fe2000001140d */
[----:B------:R-:W-:Y:S01]  /*1c710*/  IMAD R11, R39, R13, RZ ;  /* 0x0000000d270b7224 */ /* 0x000fe200078e02ff */
[----:B------:R-:W-:Y:S02]  /*1c720*/  MOV R28, R36 ;  /* 0x00000024001c7202 */ /* 0x000fe40000000f00 */
[----:B------:R-:W-:Y:S01]  /*1c730*/  MOV R35, R25 ;  /* 0x0000001900237202 */ /* 0x000fe20000000f00 */
[C---:B------:R-:W-:Y:S02]  /*1c740*/  IMAD R11, R38.reuse, R10, R11 ;  /* 0x0000000a260b7224 */ /* 0x040fe400078e020b */
[----:B------:R-:W-:-:S04]  /*1c750*/  IMAD.WIDE.U32 R28, R38, R13, R28 ;  /* 0x0000000d261c7225 */ /* 0x000fc800078e001c */
[----:B------:R-:W-:Y:S01]  /*1c760*/  IMAD.WIDE.U32 R34, R18, R13, R34 ;  /* 0x0000000d12227225 */ /* 0x000fe200078e0022 */
        /* <DEDUP_REMOVED lines=10> */
.L_x_1123:
[----:B------:R-:W-:Y:S05]  /*1c810*/  BRA.DIV ~URZ, `(.L_x_1104) ;  /* 0x00003fd27f007947 */ /* 0x000fea000b800000 */
[----:B------:R3:W4:Y:S04]  /*1c820*/  SHFL.IDX PT, R34, R25, RZ, 0x1c1f ;  /* 0x001c1fff19227589 */ /* 0x00072800000e0000 */
[----:B------:R3:W1:Y:S04]  /*1c830*/  SHFL.IDX PT, R31, R13, RZ, 0x1c1f ;  /* 0x001c1fff0d1f7589 */ /* 0x00066800000e0000 */
[----:B------:R3:W2:Y:S02]  /*1c840*/  SHFL.IDX PT, R24, R14, RZ, 0x1c1f ;  /* 0x001c1fff0e187589 */ /* 0x0006a400000e0000 */
.L_x_1124:
[----:B------:R-:W-:Y:S01]  /*1c850*/  IMAD R12, R27, R12, RZ ;  /* 0x0000000c1b0c7224 */ /* 0x000fe200078e02ff */
[----:B------:R-:W-:Y:S01]  /*1c860*/  BSSY B0, `(.L_x_1105) ;  /* 0x0000034000007945 */ /* 0x000fe20003800000 */
[----:B------:R-:W-:Y:S01]  /*1c870*/  CS2R R26, SRZ ;  /* 0x00000000001a7805 */ /* 0x000fe2000001ff00 */
        /* <DEDUP_REMOVED lines=13> */
[----:B--2---:R-:W-:-:S02]  /*1c950*/  MOV R30, R24 ;  /* 0x00000018001e7202 */ /* 0x004fc40000000f00 */
[----:B------:R-:W-:Y:S05]  /*1c960*/  @P0 BRA `(.L_x_1106) ;  /* 0x0000023000000947 */ /* 0x000fea0003800000 */
[C---:B------:R-:W-:Y:S01]  /*1c970*/  ISETP.GE.AND P0, PT, R72.reuse, R21, PT ;  /* 0x000000154800720c */ /* 0x040fe20003f06270 */
[----:B------:R-:W-:Y:S01]  /*1c980*/  CS2R R86, SRZ ;  /* 0x0000000000567805 */ /* 0x000fe2000001ff00 */
[----:B------:R-:W-:Y:S01]  /*1c990*/  CS2R R84, SRZ ;  /* 0x0000000000547805 */ /* 0x000fe2000001ff00 */
[----:B------:R-:W-:Y:S01]  /*1c9a0*/  CS2R R78, SRZ ;  /* 0x00000000004e7805 */ /* 0x000fe2000001ff00 */
[----:B------:R-:W-:Y:S01]  /*1c9b0*/  CS2R R76, SRZ ;  /* 0x00000000004c7805 */ /* 0x000fe2000001ff00 */
[----:B------:R-:W-:-:S08]  /*1c9c0*/  IADD3 R11, R72, 0x20, RZ ;  /* 0x00000020480b7810 */ /* 0x000fd00007ffe0ff */
[----:B----4-:R-:W-:-:S04]  /*1c9d0*/  @!P0 IMAD.WIDE R36, R72, 0x2, R34 ;  /* 0x0000000248248825 */ /* 0x010fc800078e0222 */
[----:B-1----:R-:W-:Y:S01]  /*1c9e0*/  @!P0 IMAD.WIDE R38, R72, 0x2, R30 ;  /* 0x0000000248268825 */ /* 0x002fe200078e021e */
[----:B------:R1:W5:Y:S04]  /*1c9f0*/  @!P0 LD.E.128 R84, [R36.64] ;  /* 0x0000000424548980 */ /* 0x000368000c101d00 */
[----:B------:R2:W5:Y:S01]  /*1ca00*/  @!P0 LD.E.128 R76, [R38.64] ;  /* 0x00000004264c8980 */ /* 0x000562000c101d00 */
[----:B------:R-:W-:Y:S01]  /*1ca10*/  ISETP.GE.AND P0, PT, R11, R21, PT ;  /* 0x000000150b00720c */ /* 0x000fe20003f06270 */
[----:B------:R-:W-:Y:S01]  /*1ca20*/  CS2R R66, SRZ ;  /* 0x0000000000427805 */ /* 0x000fe2000001ff00 */
[----:B------:R-:W-:Y:S01]  /*1ca30*/  CS2R R64, SRZ ;  /* 0x0000000000407805 */ /* 0x000fe2000001ff00 */
[----:B------:R-:W-:Y:S01]  /*1ca40*/  CS2R R62, SRZ ;  /* 0x00000000003e7805 */ /* 0x000fe2000001ff00 */
[----:B------:R-:W-:-:S09]  /*1ca50*/  CS2R R60, SRZ ;  /* 0x00000000003c7805 */ /* 0x000fd2000001ff00 */
[----:B------:R-:W-:-:S04]  /*1ca60*/  @!P0 SHF.R.S32.HI R10, RZ, 0x1f, R11 ;  /* 0x0000001fff0a8819 */ /* 0x000fc8000001140b */
[----:B------:R-:W-:-:S04]  /*1ca70*/  @!P0 LEA.HI R11, R10, R11, RZ, 0x3 ;  /* 0x0000000b0a0b8211 */ /* 0x000fc800078f18ff */
[----:B------:R-:W-:-:S05]  /*1ca80*/  @!P0 LOP3.LUT R11, R11, 0xfffffff8, RZ, 0xc0, !PT ;  /* 0xfffffff80b0b8812 */ /* 0x000fca00078ec0ff */
[----:B------:R-:W-:-:S04]  /*1ca90*/  @!P0 IMAD.WIDE R28, R11, 0x2, R34 ;  /* 0x000000020b1c8825 */ /* 0x000fc800078e0222 */
[----:B-1----:R-:W-:Y:S01]  /*1caa0*/  @!P0 IMAD.WIDE R36, R11, 0x2, R30 ;  /* 0x000000020b248825 */ /* 0x002fe200078e021e */
[----:B------:R-:W-:Y:S01]  /*1cab0*/  IADD3 R11, R72, 0x40, RZ ;  /* 0x00000040480b7810 */ /* 0x000fe20007ffe0ff */
        /* <DEDUP_REMOVED lines=11> */
[----:B------:R-:W-:Y:S01]  /*1cb70*/  @!P0 IMAD.WIDE R30, R11, 0x2, R30 ;  /* 0x000000020b1e8825 */ /* 0x000fe200078e021e */
[----:B------:R2:W5:Y:S04]  /*1cb80*/  @!P0 LD.E.128 R56, [R34.64] ;  /* 0x0000000422388980 */ /* 0x000568000c101d00 */
[----:B------:R2:W5:Y:S02]  /*1cb90*/  @!P0 LD.E.128 R52, [R30.64] ;  /* 0x000000041e348980 */ /* 0x000564000c101d00 */
.L_x_1106:
[----:B------:R-:W-:Y:S05]  /*1cba0*/  BSYNC B0 ;  /* 0x0000000000007941 */ /* 0x000fea0003800000 */
.L_x_1105:
[----:B-----5:R-:W-:Y:S02]  /*1cbb0*/  IMAD.MOV.U32 R16, RZ, RZ, R58 ;  /* 0x000000ffff107224 */ /* 0x020fe400078e003a */
[----:B------:R-:W-:Y:S02]  /*1cbc0*/  IMAD.MOV.U32 R15, RZ, RZ, R59 ;  /* 0x000000ffff0f7224 */ /* 0x000fe400078e003b */
        /* <DEDUP_REMOVED lines=47> */
[----:B--2---:R2:W3:Y:S04]  /*1cec0*/  SHFL.IDX PT, R35, R19, 0x1, 0x1c1f ;  /* 0x003c1f0013237f89 */ /* 0x0044e800000e0000 */
[----:B----4-:R2:W4:Y:S04]  /*1ced0*/  SHFL.IDX PT, R34, R25, 0x1, 0x1c1f ;  /* 0x003c1f0019227f89 */ /* 0x01052800000e0000 */
[----:B---3--:R-:W3:Y:S04]  /*1cee0*/  SHFL.IDX PT, R13, R13, 0x1, 0x1c1f ;  /* 0x003c1f000d0d7f89 */ /* 0x008ee800000e0000 */
[----:B------:R2:W1:Y:S02]  /*1cef0*/  SHFL.IDX PT, R10, R14, 0x1, 0x1c1f ;  /* 0x003c1f000e0a7f89 */ /* 0x00046400000e0000 */
.L_x_1125:
[----:B------:R-:W-:Y:S01]  /*1cf00*/  IADD3 R17, R17, 0x40, RZ ;  /* 0x0000004011117810 */ /* 0x000fe20007ffe0ff */
[----:B------:R-:W-:Y:S01]  /*1cf10*/  BSSY B0, `(.L_x_1108) ;  /* 0x0000033000007945 */ /* 0x000fe20003800000 */
[----:B--2---:R-:W-:Y:S01]  /*1cf20*/  CS2R R24, SRZ ;  /* 0x0000000000187805 */ /* 0x004fe2000001ff00 */
[----:B------:R-:W-:Y:S01]  /*1cf30*/  CS2R R38, SRZ ;  /* 0x0000000000267805 */ /* 0x000fe2000001ff00 */
[----:B------:R-:W-:Y:S01]  /*1cf40*/  ISETP.GE.AND P0, PT, R17, R12, PT ;  /* 0x0000000c1100720c */ /* 0x000fe20003f06270 */
[----:B------:R-:W-:Y:S01]  /*1cf50*/  CS2R R36, SRZ ;  /* 0x0000000000247805 */ /* 0x000fe2000001ff00 */
[----:B------:R-:W-:Y:S01]  /*1cf60*/  CS2R R50, SRZ ;  /* 0x0000000000327805 */ /* 0x000fe2000001ff00 */
[----:B------:R-:W-:Y:S01]  /*1cf70*/  CS2R R48, SRZ ;  /* 0x0000000000307805 */ /* 0x000fe2000001ff00 */
[----:B-1----:R-:W-:Y:S01]  /*1cf80*/  CS2R R18, SRZ ;  /* 0x0000000000127805 */ /* 0x002fe2000001ff00 */
[----:B------:R-:W-:Y:S01]  /*1cf90*/  CS2R R16, SRZ ;  /* 0x0000000000107805 */ /* 0x000fe2000001ff00 */
[----:B------:R-:W-:Y:S01]  /*1cfa0*/  CS2R R30, SRZ ;  /* 0x00000000001e7805 */ /* 0x000fe2000001ff00 */
[----:B------:R-:W-:Y:S01]  /*1cfb0*/  CS2R R28, SRZ ;  /* 0x00000000001c7805 */ /* 0x000fe2000001ff00 */
[----:B------:R-:W-:Y:S01]  /*1cfc0*/  CS2R R42, SRZ ;  /* 0x00000000002a7805 */ /* 0x000fe2000001ff00 */
[----:B------:R-:W-:Y:S01]  /*1cfd0*/  CS2R R40, SRZ ;  /* 0x0000000000287805 */ /* 0x000fe2000001ff00 */
[----:B------:R-:W-:-:S02]  /*1cfe0*/  IMAD.MOV.U32 R14, RZ, RZ, R10 ;  /* 0x000000ffff0e7224 */ /* 0x000fc400078e000a */
[----:B---3--:R-:W-:Y:S01]  /*1cff0*/  IMAD.MOV.U32 R15, RZ, RZ, R13 ;  /* 0x000000ffff0f7224 */ /* 0x008fe200078e000d */
        /* <DEDUP_REMOVED lines=8> */
[----:B------:R-:W-:Y:S01]  /*1d080*/  @!P0 IMAD.WIDE R18, R72, 0x2, R14 ;  /* 0x0000000248128825 */ /* 0x000fe200078e020e */
        /* <DEDUP_REMOVED lines=8> */
[----:B------:R-:W-:Y:S02]  /*1d110*/  @!P0 LEA.HI R10, R10, R11, RZ, 0x3 ;  /* 0x0000000b0a0a8211 */ /* 0x000fe400078f18ff */
[----:B------:R-:W-:Y:S02]  /*1d120*/  IADD3 R11, R72, 0x40, RZ ;  /* 0x00000040480b7810 */ /* 0x000fe40007ffe0ff */
[----:B------:R-:W-:-:S05]  /*1d130*/  @!P0 LOP3.LUT R10, R10, 0xfffffff8, RZ, 0xc0, !PT ;  /* 0xfffffff80a0a8812 */ /* 0x000fca00078ec0ff */
[----:B------:R-:W-:-:S04]  /*1d140*/  @!P0 IMAD.WIDE R16, R10, 0x2, R34 ;  /* 0x000000020a108825 */ /* 0x000fc800078e0222 */
[----:B------:R-:W-:Y:S01]  /*1d150*/  @!P0 IMAD.WIDE R46, R10, 0x2, R14 ;  /* 0x000000020a2e8825 */ /* 0x000fe200078e020e */
[----:B------:R3:W5:Y:S04]  /*1d160*/  @!P0 LD.E.128 R36, [R16.64] ;  /* 0x0000000410248980 */ /* 0x000768000c101d00 */
[----:B------:R4:W5:Y:S01]  /*1d170*/  @!P0 LD.E.128 R28, [R46.64] ;  /* 0x000000042e1c8980 */ /* 0x000962000c101d00 */
[----:B------:R-:W-:Y:S01]  /*1d180*/  ISETP.GE.AND P0, PT, R11, R21, PT ;  /* 0x000000150b00720c */ /* 0x000fe20003f06270 */
[----:B------:R-:W-:Y:S01]  /*1d190*/  CS2R R26, SRZ ;  /* 0x00000000001a7805 */ /* 0x000fe2000001ff00 */
[----:B-1----:R-:W-:Y:S01]  /*1d1a0*/  CS2R R24, SRZ ;  /* 0x0000000000187805 */ /* 0x002fe2000001ff00 */
[----:B--2---:R-:W-:-:S10]  /*1d1b0*/  CS2R R18, SRZ ;  /* 0x0000000000127805 */ /* 0x004fd4000001ff00 */
[----:B------:R-:W-:-:S04]  /*1d1c0*/  @!P0 SHF.R.S32.HI R10, RZ, 0x1f, R11 ;  /* 0x0000001fff0a8819 */ /* 0x000fc8000001140b */
[----:B------:R-:W-:Y:S01]  /*1d1d0*/  @!P0 LEA.HI R10, R10, R11, RZ, 0x3 ;  /* 0x0000000b0a0a8211 */ /* 0x000fe200078f18ff */
[----:B---3--:R-:W-:-:S03]  /*1d1e0*/  CS2R R16, SRZ ;  /* 0x0000000000107805 */ /* 0x008fc6000001ff00 */
[----:B------:R-:W-:-:S05]  /*1d1f0*/  @!P0 LOP3.LUT R10, R10, 0xfffffff8, RZ, 0xc0, !PT ;  /* 0xfffffff80a0a8812 */ /* 0x000fca00078ec0ff */
[----:B------:R-:W-:-:S04]  /*1d200*/  @!P0 IMAD.WIDE R34, R10, 0x2, R34 ;  /* 0x000000020a228825 */ /* 0x000fc800078e0222 */
[----:B------:R-:W-:Y:S01]  /*1d210*/  @!P0 IMAD.WIDE R10, R10, 0x2, R14 ;  /* 0x000000020a0a8825 */ /* 0x000fe200078e020e */
[----:B------:R4:W5:Y:S04]  /*1d220*/  @!P0 LD.E.128 R24, [R34.64] ;  /* 0x0000000422188980 */ /* 0x000968000c101d00 */
[----:B------:R4:W5:Y:S02]  /*1d230*/  @!P0 LD.E.128 R16, [R10.64] ;  /* 0x000000040a108980 */ /* 0x000964000c101d00 */
.L_x_1109:
[----:B------:R-:W-:Y:S05]  /*1d240*/  BSYNC B0 ;  /* 0x0000000000007941 */ /* 0x000fea0003800000 */
.L_x_1108:
[----:B----4-:R-:W2:Y:S01]  /*1d250*/  LDL.64 R34, [R8+0x20] ;  /* 0x0000200008227983 */ /* 0x010ea20000100a00 */
[----:B------:R-:W-:-:S04]  /*1d260*/  DEPBAR.LE SB0, 0x3 ;  /* 0x000080c00000791a */ /* 0x000fc80000000000 */
[----:B------:R-:W3:Y:S01]  /*1d270*/  LDL.64 R118, [R8+0x28] ;  /* 0x0000280008767983 */ /* 0x000ee20000100a00 */
[----:B------:R-:W-:Y:S03]  /*1d280*/  WARPSYNC 0xffffffff ;  /* 0xffffffff00007948 */ /* 0x000fe60003800000 */
[----:B------:R-:W-:Y:S01]  /*1d290*/  BAR.SYNC.DEFER_BLOCKING 0x0 ;  /* 0x0000000000007b1d */ /* 0x000fe20000010000 */
[----:B-----5:R-:W-:-:S05]  /*1d2a0*/  IMAD.MOV.U32 R10, RZ, RZ, R25 ;  /* 0x000000ffff0a7224 */ /* 0x020fca00078e0019 */
[----:B--2---:R1:W2:Y:S04]  /*1d2b0*/  LD.E R11, [R34.64] ;  /* 0x00000004220b7980 */ /* 0x0042a8000c101900 */
[----:B---3--:R-:W5:Y:S01]  /*1d2c0*/  LD.E.64 R118, [R118.64] ;  /* 0x0000000476767980 */ /* 0x008f62000c101b00 */
        /* <DEDUP_REMOVED lines=16> */
[----:B------:R-:W-:-:S02]  /*1d3d0*/  IMAD.MOV.U32 R13, RZ, RZ, R39 ;  /* 0x000000ffff0d7224 */ /* 0x000fc400078e0027 */
        /* <DEDUP_REMOVED lines=23> */
[----:B------:R-:W-:Y:S02]  /*1d550*/  PRMT R91, R10, 0x7610, R91 ;  /* 0x000076100a5b7816 */ /* 0x000fe4000000005b */
[----:B------:R-:W-:Y:S01]  /*1d560*/  PRMT R90, R8, 0x7610, R90 ;  /* 0x00007610085a7816 */ /* 0x000fe2000000005a */
[----:B--2---:R-:W-:Y:S02]  /*1d570*/  IMAD R98, R11, -0x80, R12 ;  /* 0xffffff800b627824 */ /* 0x004fe400078e020c */
[----:B------:R-:W-:Y:S02]  /*1d580*/  IMAD.MOV.U32 R11, RZ, RZ, R31 ;  /* 0x000000ffff0b7224 */ /* 0x000fe400078e001f */
[----:B------:R-:W-:Y:S01]  /*1d590*/  IMAD.MOV.U32 R12, RZ, RZ, R42 ;  /* 0x000000ffff0c7224 */ /* 0x000fe200078e002a */
[----:B------:R-:W-:-:S02]  /*1d5a0*/  IMNMX R98, R98, 0x80, PT ;  /* 0x0000008062627817 */ /* 0x000fc40003800200 */
[----:B------:R-:W-:Y:S01]  /*1d5b0*/  PRMT R74, R11, 0x7610, R74 ;  /* 0x000076100b4a7816 */ /* 0x000fe2000000004a */
[----:B------:R-:W-:Y:S01]  /*1d5c0*/  IMAD.MOV.U32 R11, RZ, RZ, R43 ;  /* 0x000000ffff0b7224 */ /* 0x000fe200078e002b */
[----:B------:R-:W-:Y:S02]  /*1d5d0*/  ISETP.GE.AND P0, PT, R23, R98, PT ;  /* 0x000000621700720c */ /* 0x000fe40003f06270 */
[----:B------:R-:W-:Y:S02]  /*1d5e0*/  PRMT R93, R12, 0x7610, R93 ;  /* 0x000076100c5d7816 */ /* 0x000fe4000000005d */
[----:B------:R-:W-:-:S09]  /*1d5f0*/  PRMT R92, R11, 0x7610, R92 ;  /* 0x000076100b5c7816 */ /* 0x000fd2000000005c */
[----:B------:R-:W-:Y:S05]  /*1d600*/  @P0 BRA `(.L_x_1111) ;  /* 0x0000169000000947 */ /* 0x000fea0003800000 */
[----:B------:R-:W-:Y:S01]  /*1d610*/  ISETP.GE.AND P0, PT, R72, R21, PT ;  /* 0x000000154800720c */ /* 0x000fe20003f06270 */
[----:B------:R-:W-:-:S12]  /*1d620*/  BSSY B0, `(.L_x_1112) ;  /* 0x0000071000007945 */ /* 0x000fd80003800000 */
[----:B------:R-:W-:Y:S05]  /*1d630*/  @P0 BRA `(.L_x_1113) ;  /* 0x000006f000000947 */ /* 0x000fea0003800000 */
[----:B------:R-:W-:Y:S01]  /*1d640*/  LEA.HI R11, R21, R100, RZ, 0x1d ;  /* 0x00000064150b7211 */ /* 0x000fe200078fe8ff */
[----:B------:R-:W-:Y:S01]  /*1d650*/  IMAD.SHL.U32 R13, R23, 0x40, RZ ;  /* 0x00000040170d7824 */ /* 0x000fe200078e00ff */
[----:B------:R-:W-:Y:S02]  /*1d660*/  LEA.HI R129, R9, R108, RZ, 0x5 ;  /* 0x0000006c09817211 */ /* 0x000fe400078f28ff */
[----:B------:R-:W-:Y:S01]  /*1d670*/  SHF.R.S32.HI R8, RZ, 0x1f, R11 ;  /* 0x0000001fff087819 */ /* 0x000fe2000001140b */
[----:B------:R-:W-:Y:S01]  /*1d680*/  IMAD.SHL.U32 R9, R11, 0x8, RZ ;  /* 0x000000080b097824 */ /* 0x000fe200078e00ff */
[----:B------:R-:W-:Y:S01]  /*1d690*/  LOP3.LUT R13, R13, 0x1c0, RZ, 0xc0, !PT ;  /* 0x000001c00d0d7812 */ /* 0x000fe200078ec0ff */
[----:B------:R-:W-:Y:S01]  /*1d6a0*/  IMAD.SHL.U32 R129, R129, 0x10, RZ ;  /* 0x0000001081817824 */ /* 0x000fe200078e00ff */
[----:B------:R-:W-:Y:S02]  /*1d6b0*/  LEA.HI R8, R8, R11, RZ, 0x3 ;  /* 0x0000000b08087211 */ /* 0x000fe400078f18ff */
[----:B------:R-:W-:-:S02]  /*1d6c0*/  LOP3.LUT R12, R13, 0x38, R72, 0xf8, !PT ;  /* 0x000000380d0c7812 */ /* 0x000fc400078ef848 */
[----:B------:R-:W-:Y:S01]  /*1d6d0*/  LOP3.LUT R129, R129, 0xfffffe00, RZ, 0xc0, !PT ;  /* 0xfffffe0081817812 */ /* 0x000fe200078ec0ff */
[----:B------:R-:W-:Y:S01]  /*1d6e0*/  IMAD.SHL.U32 R8, R8, 0x400, RZ ;  /* 0x0000040008087824 */ /* 0x000fe200078e00ff */
[----:B------:R-:W-:Y:S02]  /*1d6f0*/  SHF.R.U32.HI R10, RZ, 0x3, R13 ;  /* 0x00000003ff0a7819 */ /* 0x000fe4000001160d */
[----:B------:R-:W-:Y:S02]  /*1d700*/  LOP3.LUT R9, R13, 0x38, R9, 0xf8, !PT ;  /* 0x000000380d097812 */ /* 0x000fe400078ef809 */
[----:B------:R-:W-:Y:S02]  /*1d710*/  LOP3.LUT R131, R129, R12, R10, 0xf6, !PT ;  /* 0x0000000c81837212 */ /* 0x000fe400078ef60a */
[----:B------:R-:W-:Y:S02]  /*1d720*/  LOP3.LUT R10, R9, R10, RZ, 0x3c, !PT ;  /* 0x0000000a090a7212 */ /* 0x000fe400078e3cff */
[----:B------:R-:W-:Y:S01]  /*1d730*/  LOP3.LUT R8, R8, 0xffffe000, RZ, 0xc0, !PT ;  /* 0xffffe00008087812 */ /* 0x000fe200078ec0ff */
[----:B-----5:R-:W-:-:S03]  /*1d740*/  IMAD.WIDE.U32 R130, R131, 0x2, R118 ;  /* 0x0000000283827825 */ /* 0x020fc600078e0076 */
[----:B------:R-:W-:Y:S02]  /*1d750*/  IADD3 R129, R10, R8, R129 ;  /* 0x000000080a817210 */ /* 0x000fe40007ffe081 */
[----:B------:R-:W2:Y:S03]  /*1d760*/  LD.E.128 R12, [R130.64] ;  /* 0x00000004820c7980 */ /* 0x000ea6000c101d00 */
[----:B------:R-:W-:-:S05]  /*1d770*/  IMAD.WIDE.U32 R128, R129, 0x2, R118 ;  /* 0x0000000281807825 */ /* 0x000fca00078e0076 */
[----:B------:R-:W3:Y:S01]  /*1d780*/  LD.E.128 R8, [R128.64] ;  /* 0x0000000480087980 */ /* 0x000ee2000c101d00 */
[--C-:B------:R-:W-:Y:S02]  /*1d790*/  SHF.R.U64 R127, R84, 0x10, R85.reuse ;  /* 0x00000010547f7819 */ /* 0x100fe40000001255 */
[----:B------:R-:W-:Y:S02]  /*1d7a0*/  SHF.R.U32.HI R84, RZ, 0x10, R85 ;  /* 0x00000010ff547819 */ /* 0x000fe40000011655 */
[--C-:B------:R-:W-:Y:S02]  /*1d7b0*/  SHF.R.U64 R85, R86, 0x10, R87.reuse ;  /* 0x0000001056557819 */ /* 0x100fe40000001257 */
[----:B------:R-:W-:Y:S02]  /*1d7c0*/  SHF.R.U32.HI R86, RZ, 0x10, R87 ;  /* 0x00000010ff567819 */ /* 0x000fe40000011657 */
[--C-:B------:R-:W-:Y:S02]  /*1d7d0*/  SHF.R.U64 R87, R76, 0x10, R77.reuse ;  /* 0x000000104c577819 */ /* 0x100fe4000000124d */
        /* <DEDUP_REMOVED lines=9> */
[----:B------:R-:W-:Y:S02]  /*1d870*/  PRMT R123, R123, 0x5410, R84 ;  /* 0x000054107b7b7816 */ /* 0x000fe40000000054 */
[----:B------:R-:W-:Y:S01]  /*1d880*/  PRMT R121, R121, 0x5410, R78 ;  /* 0x0000541079797816 */ /* 0x000fe2000000004e */
[C---:B------:R-:W-:Y:S01]  /*1d890*/  IMAD.U32 R87, R124.reuse, 0x10000, RZ ;  /* 0x000100007c577824 */ /* 0x040fe200078e00ff */
[----:B------:R-:W-:Y:S02]  /*1d8a0*/  LOP3.LUT R124, R124, 0xffff0000, RZ, 0xc0, !PT ;  /* 0xffff00007c7c7812 */ /* 0x000fe400078ec0ff */
[----:B------:R-:W-:Y:S01]  /*1d8b0*/  PRMT R125, R125, 0x5410, R86 ;  /* 0x000054107d7d7816 */ /* 0x000fe20000000056 */
[C---:B--2---:R-:W-:Y:S01]  /*1d8c0*/  IMAD.U32 R77, R12.reuse, 0x10000, RZ ;  /* 0x000100000c4d7824 */ /* 0x044fe200078e00ff */
[----:B------:R-:W-:Y:S01]  /*1d8d0*/  LOP3.LUT R76, R12, 0xffff0000, RZ, 0xc0, !PT ;  /* 0xffff00000c4c7812 */ /* 0x000fe200078ec0ff */
[C---:B------:R-:W-:Y:S01]  /*1d8e0*/  IMAD.U32 R12, R13.reuse, 0x10000, RZ ;  /* 0x000100000d0c7824 */ /* 0x040fe200078e00ff */
[----:B------:R-:W-:Y:S01]  /*1d8f0*/  LOP3.LUT R79, R13, 0xffff0000, RZ, 0xc0, !PT ;  /* 0xffff00000d4f7812 */ /* 0x000fe200078ec0ff */
[C---:B------:R-:W-:Y:S01]  /*1d900*/  IMAD.U32 R13, R15.reuse, 0x10000, RZ ;  /* 0x000100000f0d7824 */ /* 0x040fe200078e00ff */
[----:B------:R-:W-:Y:S01]  /*1d910*/  LOP3.LUT R85, R15, 0xffff0000, RZ, 0xc0, !PT ;  /* 0xffff00000f557812 */ /* 0x000fe200078ec0ff */
[C---:B------:R-:W-:Y:S01]  /*1d920*/  IMAD.U32 R78, R14.reuse, 0x10000, RZ ;  /* 0x000100000e4e7824 */ /* 0x040fe200078e00ff */
[----:B------:R-:W-:Y:S01]  /*1d930*/  LOP3.LUT R14, R14, 0xffff0000, RZ, 0xc0, !PT ;  /* 0xffff00000e0e7812 */ /* 0x000fe200078ec0ff */
[C---:B---3--:R-:W-:Y:S01]  /*1d940*/  IMAD.U32 R84, R8.reuse, 0x10000, RZ ;  /* 0x0001000008547824 */ /* 0x048fe200078e00ff */
[----:B------:R-:W-:Y:S01]  /*1d950*/  LOP3.LUT R15, R8, 0xffff0000, RZ, 0xc0, !PT ;  /* 0xffff0000080f7812 */ /* 0x000fe200078ec0ff */
[C---:B------:R-:W-:Y:S01]  /*1d960*/  IMAD.U32 R8, R9.reuse, 0x10000, RZ ;  /* 0x0001000009087824 */ /* 0x040fe200078e00ff */
[----:B------:R-:W-:Y:S01]  /*1d970*/  LOP3.LUT R133, R9, 0xffff0000, RZ, 0xc0, !PT ;  /* 0xffff000009857812 */ /* 0x000fe200078ec0ff */
[----:B------:R-:W-:Y:S01]  /*1d980*/  IMAD.U32 R132, R10, 0x10000, RZ ;  /* 0x000100000a847824 */ /* 0x000fe200078e00ff */
[----:B------:R-:W-:Y:S01]  /*1d990*/  SHF.L.U32 R9, R120, 0x10, RZ ;  /* 0x0000001078097819 */ /* 0x000fe200000006ff */
[----:B------:R-:W-:Y:S01]  /*1d9a0*/  IMAD.U32 R86, R11, 0x10000, RZ ;  /* 0x000100000b567824 */ /* 0x000fe200078e00ff */
[----:B------:R-:W-:-:S02]  /*1d9b0*/  LOP3.LUT R127, R10, 0xffff0000, RZ, 0xc0, !PT ;  /* 0xffff00000a7f7812 */ /* 0x000fc400078ec0ff */
[----:B------:R-:W-:Y:S01]  /*1d9c0*/  LOP3.LUT R120, R120, 0xffff0000, RZ, 0xc0, !PT ;  /* 0xffff000078787812 */ /* 0x000fe200078ec0ff */
[C---:B------:R-:W-:Y:S01]  /*1d9d0*/  FMUL.FTZ R10, R84.reuse, R9 ;  /* 0x00000009540a7220 */ /* 0x040fe20000410000 */
[----:B------:R-:W-:Y:S01]  /*1d9e0*/  LOP3.LUT R11, R11, 0xffff0000, RZ, 0xc0, !PT ;  /* 0xffff00000b0b7812 */ /* 0x000fe200078ec0ff */
[-C--:B------:R-:W-:Y:S02]  /*1d9f0*/  FMUL.FTZ R84, R84, R87.reuse ;  /* 0x0000005754547220 */ /* 0x080fe40000410000 */
[----:B------:R-:W-:Y:S02]  /*1da00*/  FFMA.FTZ R10, R77, R87, -R10 ;  /* 0x000000574d0a7223 */ /* 0x000fe4000001080a */
[----:B------:R-:W-:Y:S02]  /*1da10*/  FMUL.FTZ R87, R15, R120 ;  /* 0x000000780f577220 */ /* 0x000fe40000410000 */
[----:B------:R-:W-:Y:S02]  /*1da20*/  FFMA.FTZ R84, R77, R9, R84 ;  /* 0x000000094d547223 */ /* 0x000fe40000010054 */
[----:B------:R-:W-:-:S02]  /*1da30*/  IMAD.U32 R9, R123, 0x10000, RZ ;  /* 0x000100007b097824 */ /* 0x000fc400078e00ff */
[-C--:B------:R-:W-:Y:S02]  /*1da40*/  FMUL.FTZ R15, R15, R124.reuse ;  /* 0x0000007c0f0f7220 */ /* 0x080fe40000410000 */
[----:B------:R-:W-:Y:S01]  /*1da50*/  FFMA.FTZ R87, R76, R124, -R87 ;  /* 0x0000007c4c577223 */ /* 0x000fe20000010857 */
[----:B------:R-:W-:Y:S01]  /*1da60*/  LOP3.LUT R124, R117, 0xffff0000, RZ, 0xc0, !PT ;  /* 0xffff0000757c7812 */ /* 0x000fe200078ec0ff */
[C---:B------:R-:W-:Y:S02]  /*1da70*/  FMUL.FTZ R77, R8.reuse, R135 ;  /* 0x00000087084d7220 */ /* 0x040fe40000410000 */
[-C--:B------:R-:W-:Y:S02]  /*1da80*/  FMUL.FTZ R8, R8, R9.reuse ;  /* 0x0000000908087220 */ /* 0x080fe40000410000 */
[----:B------:R-:W-:Y:S01]  /*1da90*/  FFMA.FTZ R15, R76, R120, R15 ;  /* 0x000000784c0f7223 */ /* 0x000fe2000001000f */
[----:B------:R-:W-:Y:S01]  /*1daa0*/  LOP3.LUT R76, R123, 0xffff0000, RZ, 0xc0, !PT ;  /* 0xffff00007b4c7812 */ /* 0x000fe200078ec0ff */
[----:B------:R-:W-:Y:S01]  /*1dab0*/  FFMA.FTZ R77, R12, R9, -R77 ;  /* 0x000000090c4d7223 */ /* 0x000fe2000001084d */
[----:B------:R-:W-:Y:S01]  /*1dac0*/  SHF.L.U32 R123, R126, 0x10, RZ ;  /* 0x000000107e7b7819 */ /* 0x000fe200000006ff */
[----:B------:R-:W-:Y:S01]  /*1dad0*/  FFMA.FTZ R9, R12, R135, R8 ;  /* 0x000000870c097223 */ /* 0x000fe20000010008 */
[----:B------:R-:W-:Y:S01]  /*1dae0*/  LOP3.LUT R126, R126, 0xffff0000, RZ, 0xc0, !PT ;  /* 0xffff00007e7e7812 */ /* 0x000fe200078ec0ff */
[----:B------:R-:W-:-:S02]  /*1daf0*/  FMUL.FTZ R8, R133, R124 ;  /* 0x0000007c85087220 */ /* 0x000fc40000410000 */
[-C--:B------:R-:W-:Y:S02]  /*1db00*/  FMUL.FTZ R133, R133, R76.reuse ;  /* 0x0000004c85857220 */ /* 0x080fe40000410000 */
[----:B------:R-:W-:Y:S02]  /*1db10*/  FFMA.FTZ R76, R79, R76, -R8 ;  /* 0x0000004c4f4c7223 */ /* 0x000fe40000010808 */
[C---:B------:R-:W-:Y:S01]  /*1db20*/  IMAD.U32 R117, R122.reuse, 0x10000, RZ ;  /* 0x000100007a757824 */ /* 0x040fe200078e00ff */
[----:B------:R-:W-:Y:S01]  /*1db30*/  LOP3.LUT R122, R122, 0xffff0000, RZ, 0xc0, !PT ;  /* 0xffff00007a7a7812 */ /* 0x000fe200078ec0ff */
[----:B------:R-:W-:Y:S02]  /*1db40*/  IMAD.U32 R8, R121, 0x10000, RZ ;  /* 0x0001000079087824 */ /* 0x000fe400078e00ff */
[----:B------:R-:W-:Y:S02]  /*1db50*/  FFMA.FTZ R124, R79, R124, R133 ;  /* 0x0000007c4f7c7223 */ /* 0x000fe40000010085 */
[----:B------:R-:W-:-:S02]  /*1db60*/  IMAD.U32 R12, R125, 0x10000, RZ ;  /* 0x000100007d0c7824 */ /* 0x000fc400078e00ff */
[----:B------:R-:W-:Y:S01]  /*1db70*/  FMUL.FTZ R120, R132, R117 ;  /* 0x0000007584787220 */ /* 0x000fe20000410000 */
[----:B------:R-:W-:Y:S01]  /*1db80*/  F2FP.BF16.PACK_AB R9, R124, R9 ;  /* 0x000000097c09723e */ /* 0x000fe200000010ff */
[----:B------:R-:W-:Y:S02]  /*1db90*/  FMUL.FTZ R133, R86, R8 ;  /* 0x0000000856857220 */ /* 0x000fe40000410000 */
[-C--:B------:R-:W-:Y:S02]  /*1dba0*/  FMUL.FTZ R132, R132, R123.reuse ;  /* 0x0000007b84847220 */ /* 0x080fe40000410000 */
[-C--:B------:R-:W-:Y:S02]  /*1dbb0*/  FMUL.FTZ R86, R86, R12.reuse ;  /* 0x0000000c56567220 */ /* 0x080fe40000410000 */
[----:B------:R-:W-:Y:S01]  /*1dbc0*/  FFMA.FTZ R133, R13, R12, -R133 ;  /* 0x0000000c0d857223 */ /* 0x000fe20000010885 */
[----:B------:R-:W-:Y:S01]  /*1dbd0*/  LOP3.LUT R12, R121, 0xffff0000, RZ, 0xc0, !PT ;  /* 0xffff0000790c7812 */ /* 0x000fe200078ec0ff */
[----:B------:R-:W-:-:S02]  /*1dbe0*/  FFMA.FTZ R79, R78, R123, -R120 ;  /* 0x0000007b4e4f7223 */ /* 0x000fc40000010878 */
[----:B------:R-:W-:Y:S01]  /*1dbf0*/  FFMA.FTZ R132, R78, R117, R132 ;  /* 0x000000754e847223 */ /* 0x000fe20000010084 */
[----:B------:R-:W-:Y:S01]  /*1dc00*/  LOP3.LUT R78, R125, 0xffff0000, RZ, 0xc0, !PT ;  /* 0xffff00007d4e7812 */ /* 0x000fe200078ec0ff */
[----:B------:R-:W-:Y:S02]  /*1dc10*/  FFMA.FTZ R86, R13, R8, R86 ;  /* 0x000000080d567223 */ /* 0x000fe40000010056 */
[C---:B------:R-:W-:Y:S02]  /*1dc20*/  FMUL.FTZ R117, R127.reuse, R122 ;  /* 0x0000007a7f757220 */ /* 0x040fe40000410000 */
[----:B------:R-:W-:Y:S02]  /*1dc30*/  FMUL.FTZ R127, R127, R126 ;  /* 0x0000007e7f7f7220 */ /* 0x000fe40000410000 */
[C---:B------:R-:W-:Y:S02]  /*1dc40*/  FMUL.FTZ R13, R11.reuse, R12 ;  /* 0x0000000c0b0d7220 */ /* 0x040fe40000410000 */
        /* <DEDUP_REMOVED lines=8> */
[----:B------:R-:W-:-:S02]  /*1dcd0*/  F2FP.BF16.PACK_AB R14, R126, R79 ;  /* 0x0000004f7e0e723e */ /* 0x000fc400000010ff */
[----:B------:R-:W-:Y:S02]  /*1dce0*/  F2FP.BF16.PACK_AB R10, R11, R132 ;  /* 0x000000840b0a723e */ /* 0x000fe400000010ff */
[----:B------:R-:W-:Y:S02]  /*1dcf0*/  F2FP.BF16.PACK_AB R15, R78, R133 ;  /* 0x000000854e0f723e */ /* 0x000fe400000010ff */
[----:B------:R-:W-:-:S03]  /*1dd00*/  F2FP.BF16.PACK_AB R11, R85, R86 ;  /* 0x00000056550b723e */ /* 0x000fc600000010ff */
[----:B------:R1:W-:Y:S04]  /*1dd10*/  ST.E.128 [R130.64], R12 ;  /* 0x0000000c82007985 */ /* 0x0003e8000c101d04 */
[----:B------:R1:W-:Y:S02]  /*1dd20*/  ST.E.128 [R128.64], R8 ;  /* 0x0000000880007985 */ /* 0x0003e4000c101d04 */
.L_x_1113:
[----:B------:R-:W-:Y:S05]  /*1dd30*/  BSYNC B0 ;  /* 0x0000000000007941 */ /* 0x000fea0003800000 */
.L_x_1112:
[----:B-1----:R-:W-:Y:S01]  /*1dd40*/  IADD3 R13, R72, 0x20, RZ ;  /* 0x00000020480d7810 */ /* 0x002fe20007ffe0ff */
[----:B------:R-:W-:Y:S03]  /*1dd50*/  BSSY B0, `(.L_x_1114) ;  /* 0x000007a000007945 */ /* 0x000fe60003800000 */
[----:B------:R-:W-:-:S13]  /*1dd60*/  ISETP.GE.AND P0, PT, R13, R21, PT ;  /* 0x000000150d00720c */ /* 0x000fda0003f06270 */
[----:B------:R-:W-:Y:S05]  /*1dd70*/  @P0 BRA `(.L_x_1115) ;  /* 0x0000077000000947 */ /* 0x000fea0003800000 */
[----:B------:R-:W-:Y:S01]  /*1dd80*/  SHF.R.S32.HI R14, RZ, 0x1f, R13 ;  /* 0x0000001fff0e7819 */ /* 0x000fe2000001140d */
[----:B------:R-:W-:Y:S01]  /*1dd90*/  IMAD.SHL.U32 R10, R23, 0x40, RZ ;  /* 0x00000040170a7824 */ /* 0x000fe200078e00ff */
[----:B------:R-:W-:Y:S02]  /*1dda0*/  SHF.R.S32.HI R11, RZ, 0x1f, R108 ;  /* 0x0000001fff0b7819 */ /* 0x000fe4000001146c */
        /* <DEDUP_REMOVED lines=21> */
[----:B------:R-:W-:-:S03]  /*1df00*/  IADD3 R79, R79, R9, R8 ;  /* 0x000000094f4f7210 */ /* 0x000fc60007ffe008 */
[----:B-----5:R-:W-:-:S04]  /*1df10*/  IMAD.WIDE.U32 R84, R15, 0x2, R118 ;  /* 0x000000020f547825 */ /* 0x020fc800078e0076 */
[----:B------:R-:W-:Y:S01]  /*1df20*/  IMAD.WIDE.U32 R78, R79, 0x2, R118 ;  /* 0x000000024f4e7825 */ /* 0x000fe200078e0076 */
[----:B------:R-:W2:Y:S04]  /*1df30*/  LD.E.128 R12, [R84.64] ;  /* 0x00000004540c7980 */ /* 0x000ea8000c101d00 */
[----:B------:R-:W3:Y:S01]  /*1df40*/  LD.E.128 R8, [R78.64] ;  /* 0x000000044e087980 */ /* 0x000ee2000c101d00 */
[--C-:B------:R-:W-:Y:S02]  /*1df50*/  SHF.R.U64 R77, R64, 0x10, R65.reuse ;  /* 0x00000010404d7819 */ /* 0x100fe40000001241 */
[----:B------:R-:W-:Y:S02]  /*1df60*/  SHF.R.U32.HI R64, RZ, 0x10, R65 ;  /* 0x00000010ff407819 */ /* 0x000fe40000011641 */
[----:B------:R-:W-:-:S02]  /*1df70*/  SHF.R.U64 R65, R66, 0x10, R67 ;  /* 0x0000001042417819 */ /* 0x000fc40000001243 */
[----:B------:R-:W-:Y:S02]  /*1df80*/  SHF.R.U32.HI R66, RZ, 0x10, R67 ;  /* 0x00000010ff427819 */ /* 0x000fe40000011643 */
[--C-:B------:R-:W-:Y:S02]  /*1df90*/  SHF.R.U64 R67, R60, 0x10, R61.reuse ;  /* 0x000000103c437819 */ /* 0x100fe4000000123d */
[----:B------:R-:W-:Y:S02]  /*1dfa0*/  SHF.R.U32.HI R60, RZ, 0x10, R61 ;  /* 0x00000010ff3c7819 */ /* 0x000fe4000001163d */
[----:B------:R-:W-:Y:S02]  /*1dfb0*/  SHF.R.U64 R61, R62, 0x10, R63 ;  /* 0x000000103e3d7819 */ /* 0x000fe4000000123f */
[----:B------:R-:W-:Y:S02]  /*1dfc0*/  PRMT R109, R109, 0x5410, R60 ;  /* 0x000054106d6d7816 */ /* 0x000fe4000000003c */
[----:B------:R-:W-:-:S02]  /*1dfd0*/  PRMT R112, R112, 0x5410, R61 ;  /* 0x0000541070707816 */ /* 0x000fc4000000003d */
[----:B------:R-:W-:Y:S01]  /*1dfe0*/  SHF.R.U32.HI R62, RZ, 0x10, R63 ;  /* 0x00000010ff3e7819 */ /* 0x000fe2000001163f */
[----:B------:R-:W-:Y:S01]  /*1dff0*/  IMAD.U32 R87, R109, 0x10000, RZ ;  /* 0x000100006d577824 */ /* 0x000fe200078e00ff */
[----:B------:R-:W-:Y:S02]  /*1e000*/  PRMT R110, R110, 0x5410, R67 ;  /* 0x000054106e6e7816 */ /* 0x000fe40000000043 */
[----:B------:R-:W-:Y:S02]  /*1e010*/  PRMT R114, R114, 0x5410, R77 ;  /* 0x0000541072727816 */ /* 0x000fe4000000004d */
[----:B------:R-:W-:Y:S02]  /*1e020*/  PRMT R116, R116, 0x5410, R65 ;  /* 0x0000541074747816 */ /* 0x000fe40000000041 */
[----:B------:R-:W-:Y:S01]  /*1e030*/  PRMT R113, R113, 0x5410, R64 ;  /* 0x0000541071717816 */ /* 0x000fe20000000040 */
[C---:B------:R-:W-:Y:S01]  /*1e040*/  IMAD.U32 R67, R114.reuse, 0x10000, RZ ;  /* 0x0001000072437824 */ /* 0x040fe200078e00ff */
[----:B------:R-:W-:-:S02]  /*1e050*/  LOP3.LUT R114, R114, 0xffff0000, RZ, 0xc0, !PT ;  /* 0xffff000072727812 */ /* 0x000fc400078ec0ff */
[----:B------:R-:W-:Y:S02]  /*1e060*/  LOP3.LUT R109, R109, 0xffff0000, RZ, 0xc0, !PT ;  /* 0xffff00006d6d7812 */ /* 0x000fe400078ec0ff */
[----:B------:R-:W-:Y:S02]  /*1e070*/  PRMT R111, R111, 0x5410, R62 ;  /* 0x000054106f6f7816 */ /* 0x000fe4000000003e */
[----:B------:R-:W-:Y:S01]  /*1e080*/  PRMT R115, R115, 0x5410, R66 ;  /* 0x0000541073737816 */ /* 0x000fe20000000042 */
[C---:B--2---:R-:W-:Y:S01]  /*1e090*/  IMAD.U32 R61, R12.reuse, 0x10000, RZ ;  /* 0x000100000c3d7824 */ /* 0x044fe200078e00ff */
        /* <DEDUP_REMOVED lines=17> */
[----:B------:R-:W-:Y:S02]  /*1e1b0*/  IMAD.U32 R9, R113, 0x10000, RZ ;  /* 0x0001000071097824 */ /* 0x000fe400078e00ff */
[C---:B------:R-:W-:Y:S02]  /*1e1c0*/  FMUL.FTZ R67, R15.reuse, R110 ;  /* 0x0000006e0f437220 */ /* 0x040fe40000410000 */
[----:B------:R-:W-:-:S02]  /*1e1d0*/  FMUL.FTZ R15, R15, R114 ;  /* 0x000000720f0f7220 */ /* 0x000fc40000410000 */
[C---:B------:R-:W-:Y:S02]  /*1e1e0*/  FMUL.FTZ R61, R8.reuse, R87 ;  /* 0x00000057083d7220 */ /* 0x040fe40000410000 */
[-C--:B------:R-:W-:Y:S02]  /*1e1f0*/  FMUL.FTZ R8, R8, R9.reuse ;  /* 0x0000000908087220 */ /* 0x080fe40000410000 */
[C---:B------:R-:W-:Y:S02]  /*1e200*/  FFMA.FTZ R67, R60.reuse, R114, -R67 ;  /* 0x000000723c437223 */ /* 0x040fe40000010843 */
[----:B------:R-:W-:Y:S01]  /*1e210*/  FFMA.FTZ R15, R60, R110, R15 ;  /* 0x0000006e3c0f7223 */ /* 0x000fe2000001000f */
[----:B------:R-:W-:Y:S01]  /*1e220*/  LOP3.LUT R60, R113, 0xffff0000, RZ, 0xc0, !PT ;  /* 0xffff0000713c7812 */ /* 0x000fe200078ec0ff */
[C---:B------:R-:W-:Y:S02]  /*1e230*/  FFMA.FTZ R61, R12.reuse, R9, -R61 ;  /* 0x000000090c3d7223 */ /* 0x040fe4000001083d */
[----:B------:R-:W-:-:S02]  /*1e240*/  FFMA.FTZ R9, R12, R87, R8 ;  /* 0x000000570c097223 */ /* 0x000fc40000010008 */
[C---:B------:R-:W-:Y:S02]  /*1e250*/  FMUL.FTZ R12, R86.reuse, R109 ;  /* 0x0000006d560c7220 */ /* 0x040fe40000410000 */
[-C--:B------:R-:W-:Y:S02]  /*1e260*/  FMUL.FTZ R86, R86, R60.reuse ;  /* 0x0000003c56567220 */ /* 0x080fe40000410000 */
[----:B------:R-:W-:Y:S02]  /*1e270*/  IMAD.U32 R8, R112, 0x10000, RZ ;  /* 0x0001000070087824 */ /* 0x000fe400078e00ff */
[----:B------:R-:W-:Y:S02]  /*1e280*/  FFMA.FTZ R60, R63, R60, -R12 ;  /* 0x0000003c3f3c7223 */ /* 0x000fe4000001080c */
[C---:B------:R-:W-:Y:S01]  /*1e290*/  IMAD.U32 R66, R11.reuse, 0x10000, RZ ;  /* 0x000100000b427824 */ /* 0x040fe200078e00ff */
[----:B------:R-:W-:Y:S01]  /*1e2a0*/  LOP3.LUT R11, R11, 0xffff0000, RZ, 0xc0, !PT ;  /* 0xffff00000b0b7812 */ /* 0x000fe200078ec0ff */
[----:B------:R-:W-:-:S02]  /*1e2b0*/  IMAD.U32 R110, R116, 0x10000, RZ ;  /* 0x00010000746e7824 */ /* 0x000fc400078e00ff */
[----:B------:R-:W-:Y:S02]  /*1e2c0*/  IMAD.U32 R12, R111, 0x10000, RZ ;  /* 0x000100006f0c7824 */ /* 0x000fe400078e00ff */
[----:B------:R-:W-:Y:S02]  /*1e2d0*/  FMUL.FTZ R113, R77, R8 ;  /* 0x000000084d717220 */ /* 0x000fe40000410000 */
[C---:B------:R-:W-:Y:S01]  /*1e2e0*/  IMAD.U32 R62, R14.reuse, 0x10000, RZ ;  /* 0x000100000e3e7824 */ /* 0x040fe200078e00ff */
[----:B------:R-:W-:Y:S01]  /*1e2f0*/  LOP3.LUT R14, R14, 0xffff0000, RZ, 0xc0, !PT ;  /* 0xffff00000e0e7812 */ /* 0x000fe200078ec0ff */
[----:B------:R-:W-:Y:S02]  /*1e300*/  IMAD.U32 R87, R115, 0x10000, RZ ;  /* 0x0001000073577824 */ /* 0x000fe400078e00ff */
[----:B------:R-:W-:Y:S02]  /*1e310*/  FMUL.FTZ R77, R77, R110 ;  /* 0x0000006e4d4d7220 */ /* 0x000fe40000410000 */
[----:B------:R-:W-:-:S02]  /*1e320*/  FMUL.FTZ R114, R66, R12 ;  /* 0x0000000c42727220 */ /* 0x000fc40000410000 */
[----:B------:R-:W-:Y:S01]  /*1e330*/  FFMA.FTZ R86, R63, R109, R86 ;  /* 0x0000006d3f567223 */ /* 0x000fe20000010056 */
[----:B------:R-:W-:Y:S01]  /*1e340*/  LOP3.LUT R109, R116, 0xffff0000, RZ, 0xc0, !PT ;  /* 0xffff0000746d7812 */ /* 0x000fe200078ec0ff */
[----:B------:R-:W-:Y:S01]  /*1e350*/  FFMA.FTZ R77, R62, R8, R77 ;  /* 0x000000083e4d7223 */ /* 0x000fe2000001004d */
[----:B------:R-:W-:Y:S01]  /*1e360*/  LOP3.LUT R8, R111, 0xffff0000, RZ, 0xc0, !PT ;  /* 0xffff00006f087812 */ /* 0x000fe200078ec0ff */
[----:B------:R-:W-:Y:S01]  /*1e370*/  FMUL.FTZ R66, R66, R87 ;  /* 0x0000005742427220 */ /* 0x000fe20000410000 */
[----:B------:R-:W-:Y:S01]  /*1e380*/  F2FP.BF16.PACK_AB R9, R86, R9 ;  /* 0x000000095609723e */ /* 0x000fe200000010ff */
[----:B------:R-:W-:Y:S01]  /*1e390*/  FFMA.FTZ R114, R13, R87, -R114 ;  /* 0x000000570d727223 */ /* 0x000fe20000010872 */
[----:B------:R-:W-:Y:S01]  /*1e3a0*/  LOP3.LUT R87, R112, 0xffff0000, RZ, 0xc0, !PT ;  /* 0xffff000070577812 */ /* 0x000fe200078ec0ff */
[----:B------:R-:W-:Y:S01]  /*1e3b0*/  FFMA.FTZ R63, R62, R110, -R113 ;  /* 0x0000006e3e3f7223 */ /* 0x000fe20000010871 */
[----:B------:R-:W-:Y:S01]  /*1e3c0*/  LOP3.LUT R62, R115, 0xffff0000, RZ, 0xc0, !PT ;  /* 0xffff0000733e7812 */ /* 0x000fe200078ec0ff */
[----:B------:R-:W-:-:S02]  /*1e3d0*/  FFMA.FTZ R66, R13, R12, R66 ;  /* 0x0000000c0d427223 */ /* 0x000fc40000010042 */
[C---:B------:R-:W-:Y:S02]  /*1e3e0*/  FMUL.FTZ R111, R76.reuse, R87 ;  /* 0x000000574c6f7220 */ /* 0x040fe40000410000 */
[C---:B------:R-:W-:Y:S02]  /*1e3f0*/  FMUL.FTZ R13, R11.reuse, R8 ;  /* 0x000000080b0d7220 */ /* 0x040fe40000410000 */
[-C--:B------:R-:W-:Y:S02]  /*1e400*/  FMUL.FTZ R110, R76, R109.reuse ;  /* 0x0000006d4c6e7220 */ /* 0x080fe40000410000 */
[-C--:B------:R-:W-:Y:S02]  /*1e410*/  FMUL.FTZ R12, R11, R62.reuse ;  /* 0x0000003e0b0c7220 */ /* 0x080fe40000410000 */
[----:B------:R-:W-:Y:S02]  /*1e420*/  FFMA.FTZ R76, R14, R109, -R111 ;  /* 0x0000006d0e4c7223 */ /* 0x000fe4000001086f */
        /* <DEDUP_REMOVED lines=10> */
[----:B------:R1:W-:Y:S04]  /*1e4d0*/  ST.E.128 [R84.64], R12 ;  /* 0x0000000c54007985 */ /* 0x0003e8000c101d04 */
[----:B------:R1:W-:Y:S02]  /*1e4e0*/  ST.E.128 [R78.64], R8 ;  /* 0x000000084e007985 */ /* 0x0003e4000c101d04 */
.L_x_1115:
[----:B------:R-:W-:Y:S05]  /*1e4f0*/  BSYNC B0 ;  /* 0x0000000000007941 */ /* 0x000fea0003800000 */
.L_x_1114:
[----:B-1----:R-:W-:-:S04]  /*1e500*/  IADD3 R11, R72, 0x40, RZ ;  /* 0x00000040480b7810 */ /* 0x002fc80007ffe0ff */
        /* <DEDUP_REMOVED lines=31> */
[----:B------:R-:W-:Y:S02]  /*1e700*/  SHF.R.U64 R52, R52, 0x10, R53 ;  /* 0x0000001034347819 */ /* 0x000fe40000001235 */
[----:B------:R-:W-:Y:S02]  /*1e710*/  SHF.R.U64 R54, R54, 0x10, R55 ;  /* 0x0000001036367819 */ /* 0x000fe40000001237 */
[----:B------:R-:W-:-:S02]  /*1e720*/  SHF.R.U64 R56, R56, 0x10, R57 ;  /* 0x0000001038387819 */ /* 0x000fc40000001239 */
[----:B------:R-:W-:Y:S02]  /*1e730*/  SHF.R.U32.HI R55, RZ, 0x10, R55 ;  /* 0x00000010ff377819 */ /* 0x000fe40000011637 */
[----:B------:R-:W-:Y:S02]  /*1e740*/  SHF.R.U32.HI R57, RZ, 0x10, R57 ;  /* 0x00000010ff397819 */ /* 0x000fe40000011639 */
[----:B------:R-:W-:Y:S02]  /*1e750*/  SHF.R.U32.HI R60, RZ, 0x10, R53 ;  /* 0x00000010ff3c7819 */ /* 0x000fe40000011635 */
[----:B------:R-:W-:Y:S02]  /*1e760*/  PRMT R101, R101, 0x5410, R52 ;  /* 0x0000541065657816 */ /* 0x000fe40000000034 */
[----:B------:R-:W-:Y:S02]  /*1e770*/  SHF.R.U64 R58, R58, 0x10, R59 ;  /* 0x000000103a3a7819 */ /* 0x000fe4000000123b */
[----:B------:R-:W-:-:S02]  /*1e780*/  PRMT R102, R102, 0x5410, R55 ;  /* 0x0000541066667816 */ /* 0x000fc40000000037 */
[----:B------:R-:W-:Y:S02]  /*1e790*/  SHF.R.U32.HI R59, RZ, 0x10, R59 ;  /* 0x00000010ff3b7819 */ /* 0x000fe4000001163b */
[----:B------:R-:W-:Y:S02]  /*1e7a0*/  PRMT R105, R105, 0x5410, R56 ;  /* 0x0000541069697816 */ /* 0x000fe40000000038 */
[----:B------:R-:W-:Y:S02]  /*1e7b0*/  PRMT R104, R104, 0x5410, R57 ;  /* 0x0000541068687816 */ /* 0x000fe40000000039 */
[----:B------:R-:W-:Y:S01]  /*1e7c0*/  PRMT R106, R106, 0x5410, R59 ;  /* 0x000054106a6a7816 */ /* 0x000fe2000000003b */
[----:B------:R-:W-:Y:S01]  /*1e7d0*/  IMAD.U32 R59, R105, 0x10000, RZ ;  /* 0x00010000693b7824 */ /* 0x000fe200078e00ff */
[----:B------:R-:W-:Y:S02]  /*1e7e0*/  PRMT R99, R99, 0x5410, R60 ;  /* 0x0000541063637816 */ /* 0x000fe4000000003c */
[----:B------:R-:W-:-:S02]  /*1e7f0*/  LOP3.LUT R76, R105, 0xffff0000, RZ, 0xc0, !PT ;  /* 0xffff0000694c7812 */ /* 0x000fc400078ec0ff */
        /* <DEDUP_REMOVED lines=26> */
[----:B------:R-:W-:Y:S02]  /*1e9a0*/  FMUL.FTZ R8, R8, R9 ;  /* 0x0000000908087220 */ /* 0x000fe40000410000 */
[C---:B------:R-:W-:Y:S02]  /*1e9b0*/  FFMA.FTZ R59, R52.reuse, R76, -R59 ;  /* 0x0000004c343b7223 */ /* 0x040fe4000001083b */
[----:B------:R-:W-:Y:S01]  /*1e9c0*/  FFMA.FTZ R15, R52, R101, R15 ;  /* 0x00000065340f7223 */ /* 0x000fe2000001000f */
[----:B------:R-:W-:Y:S01]  /*1e9d0*/  LOP3.LUT R52, R104, 0xffff0000, RZ, 0xc0, !PT ;  /* 0xffff000068347812 */ /* 0x000fe200078ec0ff */
[C---:B------:R-:W-:Y:S02]  /*1e9e0*/  FFMA.FTZ R53, R12.reuse, R9, -R53 ;  /* 0x000000090c357223 */ /* 0x040fe40000010835 */
[----:B------:R-:W-:-:S02]  /*1e9f0*/  FFMA.FTZ R9, R12, R67, R8 ;  /* 0x000000430c097223 */ /* 0x000fc40000010008 */
[C---:B------:R-:W-:Y:S02]  /*1ea00*/  FMUL.FTZ R12, R66.reuse, R99 ;  /* 0x00000063420c7220 */ /* 0x040fe40000410000 */
[-C--:B------:R-:W-:Y:S02]  /*1ea10*/  FMUL.FTZ R66, R66, R52.reuse ;  /* 0x0000003442427220 */ /* 0x080fe40000410000 */
[----:B------:R-:W-:Y:S02]  /*1ea20*/  FFMA.FTZ R52, R55, R52, -R12 ;  /* 0x0000003437347223 */ /* 0x000fe4000001080c */
[C---:B------:R-:W-:Y:S01]  /*1ea30*/  IMAD.U32 R58, R11.reuse, 0x10000, RZ ;  /* 0x000100000b3a7824 */ /* 0x040fe200078e00ff */
[----:B------:R-:W-:Y:S01]  /*1ea40*/  LOP3.LUT R11, R11, 0xffff0000, RZ, 0xc0, !PT ;  /* 0xffff00000b0b7812 */ /* 0x000fe200078ec0ff */
        /* <DEDUP_REMOVED lines=8> */
[----:B------:R-:W-:-:S02]  /*1ead0*/  FMUL.FTZ R77, R61, R8 ;  /* 0x000000083d4d7220 */ /* 0x000fc40000410000 */
[----:B------:R-:W-:Y:S02]  /*1eae0*/  FMUL.FTZ R78, R58, R12 ;  /* 0x0000000c3a4e7220 */ /* 0x000fe40000410000 */
[C---:B------:R-:W-:Y:S01]  /*1eaf0*/  IMAD.U32 R54, R14.reuse, 0x10000, RZ ;  /* 0x000100000e367824 */ /* 0x040fe200078e00ff */
[----:B------:R-:W-:Y:S01]  /*1eb00*/  LOP3.LUT R14, R14, 0xffff0000, RZ, 0xc0, !PT ;  /* 0xffff00000e0e7812 */ /* 0x000fe200078ec0ff */
[-C--:B------:R-:W-:Y:S02]  /*1eb10*/  FMUL.FTZ R61, R61, R76.reuse ;  /* 0x0000004c3d3d7220 */ /* 0x080fe40000410000 */
[----:B------:R-:W-:Y:S02]  /*1eb20*/  FMUL.FTZ R58, R58, R67 ;  /* 0x000000433a3a7220 */ /* 0x000fe40000410000 */
[----:B------:R-:W-:Y:S02]  /*1eb30*/  FFMA.FTZ R66, R55, R99, R66 ;  /* 0x0000006337427223 */ /* 0x000fe40000010042 */
[----:B------:R-:W-:-:S02]  /*1eb40*/  FFMA.FTZ R55, R54, R76, -R77 ;  /* 0x0000004c36377223 */ /* 0x000fc4000001084d */
[----:B------:R-:W-:Y:S01]  /*1eb50*/  FFMA.FTZ R61, R54, R8, R61 ;  /* 0x00000008363d7223 */ /* 0x000fe2000001003d */
[----:B------:R-:W-:Y:S01]  /*1eb60*/  F2FP.BF16.PACK_AB R9, R66, R9 ;  /* 0x000000094209723e */ /* 0x000fe200000010ff */
[----:B------:R-:W-:Y:S02]  /*1eb70*/  FFMA.FTZ R58, R13, R12, R58 ;  /* 0x0000000c0d3a7223 */ /* 0x000fe4000001003a */
[C---:B------:R-:W-:Y:S02]  /*1eb80*/  FMUL.FTZ R54, R60.reuse, R103 ;  /* 0x000000673c367220 */ /* 0x040fe40000410000 */
[C---:B------:R-:W-:Y:S02]  /*1eb90*/  FMUL.FTZ R12, R11.reuse, R102 ;  /* 0x000000660b0c7220 */ /* 0x040fe40000410000 */
[----:B------:R-:W-:Y:S02]  /*1eba0*/  FMUL.FTZ R60, R60, R107 ;  /* 0x0000006b3c3c7220 */ /* 0x000fe40000410000 */
[----:B------:R-:W-:-:S02]  /*1ebb0*/  FMUL.FTZ R8, R11, R106 ;  /* 0x0000006a0b087220 */ /* 0x000fc40000410000 */
[----:B------:R-:W-:Y:S01]  /*1ebc0*/  FFMA.FTZ R78, R13, R67, -R78 ;  /* 0x000000430d4e7223 */ /* 0x000fe2000001084e */
[----:B------:R-:W-:Y:S01]  /*1ebd0*/  F2FP.BF16.PACK_AB R13, R52, R53 ;  /* 0x00000035340d723e */ /* 0x000fe200000010ff */
[C---:B------:R-:W-:Y:S02]  /*1ebe0*/  FFMA.FTZ R54, R14.reuse, R107, -R54 ;  /* 0x0000006b0e367223 */ /* 0x040fe40000010836 */
[----:B------:R-:W-:Y:S01]  /*1ebf0*/  FFMA.FTZ R11, R57, R106, -R12 ;  /* 0x0000006a390b7223 */ /* 0x000fe2000001080c */
[----:B------:R-:W-:Y:S01]  /*1ec00*/  F2FP.BF16.PACK_AB R12, R59, R10 ;  /* 0x0000000a3b0c723e */ /* 0x000fe200000010ff */
[----:B------:R-:W-:Y:S01]  /*1ec10*/  FFMA.FTZ R60, R14, R103, R60 ;  /* 0x000000670e3c7223 */ /* 0x000fe2000001003c */
[----:B------:R-:W-:Y:S01]  /*1ec20*/  F2FP.BF16.PACK_AB R14, R54, R55 ;  /* 0x00000037360e723e */ /* 0x000fe200000010ff */
[----:B------:R-:W-:Y:S01]  /*1ec30*/  FFMA.FTZ R57, R57, R102, R8 ;  /* 0x0000006639397223 */ /* 0x000fe20000010008 */
[----:B------:R-:W-:Y:S02]  /*1ec40*/  F2FP.BF16.PACK_AB R8, R15, R56 ;  /* 0x000000380f08723e */ /* 0x000fe400000010ff */
[----:B------:R-:W-:-:S02]  /*1ec50*/  F2FP.BF16.PACK_AB R15, R11, R78 ;  /* 0x0000004e0b0f723e */ /* 0x000fc400000010ff */
[----:B------:R-:W-:Y:S02]  /*1ec60*/  F2FP.BF16.PACK_AB R10, R60, R61 ;  /* 0x0000003d3c0a723e */ /* 0x000fe400000010ff */
[----:B------:R-:W-:Y:S01]  /*1ec70*/  F2FP.BF16.PACK_AB R11, R57, R58 ;  /* 0x0000003a390b723e */ /* 0x000fe200000010ff */
[----:B------:R1:W-:Y:S04]  /*1ec80*/  ST.E.128 [R64.64], R12 ;  /* 0x0000000c40007985 */ /* 0x0003e8000c101d04 */
[----:B------:R1:W-:Y:S02]  /*1ec90*/  ST.E.128 [R62.64], R8 ;  /* 0x000000083e007985 */ /* 0x0003e4000c101d04 */
.L_x_1111:
[----:B------:R-:W-:Y:S05]  /*1eca0*/  BSYNC B1 ;  /* 0x0000000000017941 */ /* 0x000fea0003800000 */
.L_x_1110:
[----:B------:R-:W-:Y:S01]  /*1ecb0*/  IADD3 R23, R23, 0x40, RZ ;  /* 0x0000004017177810 */ /* 0x000fe20007ffe0ff */
[----:B-1----:R-:W-:Y:S02]  /*1ecc0*/  IMAD.MOV.U32 R8, RZ, RZ, R22 ;  /* 0x000000ffff087224 */ /* 0x002fe400078e0016 */
[----:B------:R-:W-:Y:S01]  /*1ecd0*/  IMAD.MOV.U32 R9, RZ, RZ, 0x0 ;  /* 0x00000000ff097424 */ /* 0x000fe200078e00ff */
[----:B------:R-:W-:-:S13]  /*1ece0*/  ISETP.GE.AND P0, PT, R23, R98, PT ;  /* 0x000000621700720c */ /* 0x000fda0003f06270 */
[----:B------:R-:W-:Y:S05]  /*1ecf0*/  @P0 RET.REL.NODEC R8 `(_ZN7cutlass13device_kernelIN5flash19enable_sm80_to_sm89INS1_16FlashAttnFwdSm80INS1_25CollectiveMainloopFwdSm80ILi8ELi2ELb0EN4cute5tupleIJNS5_1CILi128EEENS7_ILi64EEENS7_ILi192EEEEEELi192ENS_10bfloat16_tEfNS_4arch4Sm80ELb0ELb1ELb1ELb1ELb0ELb1ELb1ELb0EEENS1_21CollectiveEpilogueFwdINS6_IJS8_SA_S9_EEENS6_IJNS7_ILi1EEESI_SI_EEESC_SE_Li256ELb1ELb1ELb0ELb0EEENS1_19SingleTileSchedulerILb1ELb0ELb1ELi128EEEEEEEEEvNT_6ParamsE) ;  /* 0xfffe130008000950 */ /* 0x000fea0003c3ffff */
[----:B------:R-:W-:Y:S01]  /*1ed00*/  ISETP.GE.AND P0, PT, R72, R21, PT ;  /* 0x000000154800720c */ /* 0x000fe20003f06270 */
[----:B------:R-:W-:-:S12]  /*1ed10*/  BSSY B0, `(.L_x_1116) ;  /* 0x0000072000007945 */ /* 0x000fd80003800000 */
[----:B------:R-:W-:Y:S05]  /*1ed20*/  @P0 BRA `(.L_x_1117) ;  /* 0x0000070000000947 */ /* 0x000fea0003800000 */
[----:B------:R-:W-:Y:S01]  /*1ed30*/  LEA.HI R8, R21, R100, RZ, 0x1d ;  /* 0x0000006415087211 */ /* 0x000fe200078fe8ff */
[----:B------:R-:W-:Y:S01]  /*1ed40*/  IMAD.SHL.U32 R11, R23, 0x40, RZ ;  /* 0x00000040170b7824 */ /* 0x000fe200078e00ff */
[----:B------:R-:W-:Y:S02]  /*1ed50*/  SHF.R.S32.HI R10, RZ, 0x1f, R23 ;  /* 0x0000001fff0a7819 */ /* 0x000fe40000011417 */
[----:B------:R-:W-:Y:S02]  /*1ed60*/  SHF.R.S32.HI R53, RZ, 0x1f, R8 ;  /* 0x0000001fff357819 */ /* 0x000fe40000011408 */
[----:B------:R-:W-:Y:S02]  /*1ed70*/  LEA.HI R9, R10, R23, RZ, 0x3 ;  /* 0x000000170a097211 */ /* 0x000fe400078f18ff */
[----:B------:R-:W-:Y:S01]  /*1ed80*/  LEA.HI R53, R53, R8, RZ, 0x3 ;  /* 0x0000000835357211 */ /* 0x000fe200078f18ff */
[----:B------:R-:W-:Y:S01]  /*1ed90*/  IMAD.SHL.U32 R8, R8, 0x8, RZ ;  /* 0x0000000808087824 */ /* 0x000fe200078e00ff */
[----:B------:R-:W-:Y:S01]  /*1eda0*/  LOP3.LUT R11, R11, 0x1c0, RZ, 0xc0, !PT ;  /* 0x000001c00b0b7812 */ /* 0x000fe200078ec0ff */
[----:B------:R-:W-:-:S02]  /*1edb0*/  IMAD.SHL.U32 R9, R9, 0x40, RZ ;  /* 0x0000004009097824 */ /* 0x000fc400078e00ff */
[----:B------:R-:W-:Y:S01]  /*1edc0*/  IMAD.SHL.U32 R53, R53, 0x400, RZ ;  /* 0x0000040035357824 */ /* 0x000fe200078e00ff */
[----:B------:R-:W-:Y:S02]  /*1edd0*/  SHF.R.U32.HI R10, RZ, 0x3, R11 ;  /* 0x00000003ff0a7819 */ /* 0x000fe4000001160b */
[C---:B------:R-:W-:Y:S02]  /*1ede0*/  LOP3.LUT R8, R11.reuse, 0x38, R8, 0xf8, !PT ;  /* 0x000000380b087812 */ /* 0x040fe400078ef808 */
[----:B------:R-:W-:Y:S02]  /*1edf0*/  LOP3.LUT R55, R11, 0x38, R72, 0xf8, !PT ;  /* 0x000000380b377812 */ /* 0x000fe400078ef848 */
[----:B------:R-:W-:Y:S02]  /*1ee00*/  LOP3.LUT R9, R9, 0xfffffe00, RZ, 0xc0, !PT ;  /* 0xfffffe0009097812 */ /* 0x000fe400078ec0ff */
[----:B------:R-:W-:Y:S02]  /*1ee10*/  LOP3.LUT R8, R8, R10, RZ, 0x3c, !PT ;  /* 0x0000000a08087212 */ /* 0x000fe400078e3cff */
[----:B------:R-:W-:-:S02]  /*1ee20*/  LOP3.LUT R53, R53, 0xffffe000, RZ, 0xc0, !PT ;  /* 0xffffe00035357812 */ /* 0x000fc400078ec0ff */
[----:B------:R-:W-:Y:S02]  /*1ee30*/  LOP3.LUT R55, R9, R55, R10, 0xf6, !PT ;  /* 0x0000003709377212 */ /* 0x000fe400078ef60a */
        /* <DEDUP_REMOVED lines=8> */
[----:B------:R-:W-:Y:S02]  /*1eec0*/  SHF.R.U64 R48, R48, 0x10, R49 ;  /* 0x0000001030307819 */ /* 0x000fe40000001231 */
[----:B------:R-:W-:Y:S02]  /*1eed0*/  SHF.R.U32.HI R43, RZ, 0x10, R43 ;  /* 0x00000010ff2b7819 */ /* 0x000fe4000001162b */
[----:B------:R-:W-:Y:S02]  /*1eee0*/  SHF.R.U32.HI R49, RZ, 0x10, R49 ;  /* 0x00000010ff317819 */ /* 0x000fe40000011631 */
[----:B------:R-:W-:Y:S02]  /*1eef0*/  PRMT R91, R91, 0x5410, R40 ;  /* 0x000054105b5b7816 */ /* 0x000fe40000000028 */
[----:B------:R-:W-:Y:S02]  /*1ef00*/  PRMT R90, R90, 0x5410, R41 ;  /* 0x000054105a5a7816 */ /* 0x000fe40000000029 */
[----:B------:R-:W-:-:S02]  /*1ef10*/  SHF.R.U64 R50, R50, 0x10, R51 ;  /* 0x0000001032327819 */ /* 0x000fc40000001233 */
[----:B------:R-:W-:Y:S01]  /*1ef20*/  PRMT R92, R92, 0x5410, R43 ;  /* 0x000054105c5c7816 */ /* 0x000fe2000000002b */
[----:B------:R-:W-:Y:S01]  /*1ef30*/  IMAD.U32 R59, R90, 0x10000, RZ ;  /* 0x000100005a3b7824 */ /* 0x000fe200078e00ff */
[----:B------:R-:W-:Y:S02]  /*1ef40*/  SHF.R.U32.HI R51, RZ, 0x10, R51 ;  /* 0x00000010ff337819 */ /* 0x000fe40000011633 */
        /* <DEDUP_REMOVED lines=37> */
[C---:B------:R-:W-:Y:S01]  /*1f1a0*/  IMAD.U32 R8, R93.reuse, 0x10000, RZ ;  /* 0x000100005d087824 */ /* 0x040fe200078e00ff */
[----:B------:R-:W-:Y:S01]  /*1f1b0*/  LOP3.LUT R93, R93, 0xffff0000, RZ, 0xc0, !PT ;  /* 0xffff00005d5d7812 */ /* 0x000fe200078ec0ff */
[C---:B------:R-:W-:Y:S01]  /*1f1c0*/  IMAD.U32 R59, R97.reuse, 0x10000, RZ ;  /* 0x00010000613b7824 */ /* 0x040fe200078e00ff */
[----:B------:R-:W-:Y:S01]  /*1f1d0*/  LOP3.LUT R97, R97, 0xffff0000, RZ, 0xc0, !PT ;  /* 0xffff000061617812 */ /* 0x000fe200078ec0ff */
[-C--:B------:R-:W-:Y:S02]  /*1f1e0*/  FMUL.FTZ R61, R58, R40.reuse ;  /* 0x000000283a3d7220 */ /* 0x080fe40000410000 */
[----:B------:R-:W-:Y:S02]  /*1f1f0*/  FFMA.FTZ R40, R43, R40, -R12 ;  /* 0x000000282b287223 */ /* 0x000fe4000001080c */
[C---:B------:R-:W-:Y:S01]  /*1f200*/  IMAD.U32 R50, R11.reuse, 0x10000, RZ ;  /* 0x000100000b327824 */ /* 0x040fe200078e00ff */
[----:B------:R-:W-:Y:S01]  /*1f210*/  LOP3.LUT R11, R11, 0xffff0000, RZ, 0xc0, !PT ;  /* 0xffff00000b0b7812 */ /* 0x000fe200078ec0ff */
[C---:B------:R-:W-:Y:S01]  /*1f220*/  IMAD.U32 R12, R92.reuse, 0x10000, RZ ;  /* 0x000100005c0c7824 */ /* 0x040fe200078e00ff */
[----:B------:R-:W-:Y:S01]  /*1f230*/  LOP3.LUT R92, R92, 0xffff0000, RZ, 0xc0, !PT ;  /* 0xffff00005c5c7812 */ /* 0x000fe200078ec0ff */
[----:B------:R-:W-:-:S02]  /*1f240*/  FMUL.FTZ R60, R57, R8 ;  /* 0x00000008393c7220 */ /* 0x000fc40000410000 */
[C---:B------:R-:W-:Y:S01]  /*1f250*/  IMAD.U32 R42, R14.reuse, 0x10000, RZ ;  /* 0x000100000e2a7824 */ /* 0x040fe200078e00ff */
[----:B------:R-:W-:Y:S01]  /*1f260*/  LOP3.LUT R14, R14, 0xffff0000, RZ, 0xc0, !PT ;  /* 0xffff00000e0e7812 */ /* 0x000fe200078ec0ff */
[C---:B------:R-:W-:Y:S01]  /*1f270*/  IMAD.U32 R58, R96.reuse, 0x10000, RZ ;  /* 0x00010000603a7824 */ /* 0x040fe200078e00ff */
[----:B------:R-:W-:Y:S01]  /*1f280*/  LOP3.LUT R96, R96, 0xffff0000, RZ, 0xc0, !PT ;  /* 0xffff000060607812 */ /* 0x000fe200078ec0ff */
[-C--:B------:R-:W-:Y:S02]  /*1f290*/  FMUL.FTZ R57, R57, R59.reuse ;  /* 0x0000003b39397220 */ /* 0x080fe40000410000 */
[----:B------:R-:W-:Y:S02]  /*1f2a0*/  FFMA.FTZ R90, R43, R90, R61 ;  /* 0x0000005a2b5a7223 */ /* 0x000fe4000001003d */
[C---:B------:R-:W-:Y:S02]  /*1f2b0*/  FFMA.FTZ R43, R42.reuse, R59, -R60 ;  /* 0x0000003b2a2b7223 */ /* 0x040fe4000001083c */
[----:B------:R-:W-:Y:S01]  /*1f2c0*/  FFMA.FTZ R57, R42, R8, R57 ;  /* 0x000000082a397223 */ /* 0x000fe20000010039 */
[----:B------:R-:W-:Y:S01]  /*1f2d0*/  F2FP.BF16.PACK_AB R9, R90, R9 ;  /* 0x000000095a09723e */ /* 0x000fe200000010ff */
[----:B------:R-:W-:-:S02]  /*1f2e0*/  FMUL.FTZ R61, R50, R12 ;  /* 0x0000000c323d7220 */ /* 0x000fc40000410000 */
[----:B------:R-:W-:Y:S02]  /*1f2f0*/  FMUL.FTZ R42, R56, R93 ;  /* 0x0000005d382a7220 */ /* 0x000fe40000410000 */
[C---:B------:R-:W-:Y:S02]  /*1f300*/  FMUL.FTZ R8, R11.reuse, R92 ;  /* 0x0000005c0b087220 */ /* 0x040fe40000410000 */
[----:B------:R-:W-:Y:S02]  /*1f310*/  FMUL.FTZ R50, R50, R58 ;  /* 0x0000003a32327220 */ /* 0x000fe40000410000 */
[----:B------:R-:W-:Y:S02]  /*1f320*/  FMUL.FTZ R56, R56, R97 ;  /* 0x0000006138387220 */ /* 0x000fe40000410000 */
[----:B------:R-:W-:Y:S02]  /*1f330*/  FMUL.FTZ R11, R11, R96 ;  /* 0x000000600b0b7220 */ /* 0x000fe40000410000 */
[----:B------:R-:W-:-:S02]  /*1f340*/  FFMA.FTZ R61, R13, R58, -R61 ;  /* 0x0000003a0d3d7223 */ /* 0x000fc4000001083d */
[C---:B------:R-:W-:Y:S02]  /*1f350*/  FFMA.FTZ R42, R14.reuse, R97, -R42 ;  /* 0x000000610e2a7223 */ /* 0x040fe4000001082a */
[----:B------:R-:W-:Y:S01]  /*1f360*/  FFMA.FTZ R96, R49, R96, -R8 ;  /* 0x0000006031607223 */ /* 0x000fe20000010808 */
[----:B------:R-:W-:Y:S01]  /*1f370*/  F2FP.BF16.PACK_AB R8, R15, R48 ;  /* 0x000000300f08723e */ /* 0x000fe200000010ff */
[----:B------:R-:W-:Y:S01]  /*1f380*/  FFMA.FTZ R50, R13, R12, R50 ;  /* 0x0000000c0d327223 */ /* 0x000fe20000010032 */
        /* <DEDUP_REMOVED lines=10> */
.L_x_1117:
[----:B------:R-:W-:Y:S05]  /*1f430*/  BSYNC B0 ;  /* 0x0000000000007941 */ /* 0x000fea0003800000 */
.L_x_1116:
        /* <DEDUP_REMOVED lines=34> */
[--C-:B------:R-:W-:Y:S02]  /*1f660*/  SHF.R.U64 R30, R30, 0x10, R31.reuse ;  /* 0x000000101e1e7819 */ /* 0x100fe4000000121f */
[----:B------:R-:W-:-:S02]  /*1f670*/  SHF.R.U32.HI R31, RZ, 0x10, R31 ;  /* 0x00000010ff1f7819 */ /* 0x000fc4000001161f */
[----:B------:R-:W-:Y:S02]  /*1f680*/  SHF.R.U64 R36, R36, 0x10, R37 ;  /* 0x0000001024247819 */ /* 0x000fe40000001225 */
[----:B------:R-:W-:Y:S02]  /*1f690*/  SHF.R.U32.HI R42, RZ, 0x10, R29 ;  /* 0x00000010ff2a7819 */ /* 0x000fe4000001161d */
[----:B------:R-:W-:Y:S02]  /*1f6a0*/  PRMT R73, R73, 0x5410, R28 ;  /* 0x0000541049497816 */ /* 0x000fe4000000001c */
[----:B------:R-:W-:Y:S02]  /*1f6b0*/  SHF.R.U64 R38, R38, 0x10, R39 ;  /* 0x0000001026267819 */ /* 0x000fe40000001227 */
[----:B------:R-:W-:Y:S02]  /*1f6c0*/  PRMT R74, R74, 0x5410, R31 ;  /* 0x000054104a4a7816 */ /* 0x000fe4000000001f */
[----:B------:R-:W-:-:S02]  /*1f6d0*/  SHF.R.U32.HI R40, RZ, 0x10, R37 ;  /* 0x00000010ff287819 */ /* 0x000fc40000011625 */
[----:B------:R-:W-:Y:S02]  /*1f6e0*/  SHF.R.U32.HI R39, RZ, 0x10, R39 ;  /* 0x00000010ff277819 */ /* 0x000fe40000011627 */
[----:B------:R-:W-:Y:S02]  /*1f6f0*/  PRMT R83, R83, 0x5410, R36 ;  /* 0x0000541053537816 */ /* 0x000fe40000000024 */
[----:B------:R-:W-:Y:S02]  /*1f700*/  PRMT R71, R71, 0x5410, R42 ;  /* 0x0000541047477816 */ /* 0x000fe4000000002a */
[----:B------:R-:W-:Y:S01]  /*1f710*/  PRMT R88, R88, 0x5410, R39 ;  /* 0x0000541058587816 */ /* 0x000fe20000000027 */
[----:B------:R-:W-:Y:S01]  /*1f720*/  IMAD.U32 R39, R83, 0x10000, RZ ;  /* 0x0001000053277824 */ /* 0x000fe200078e00ff */
[----:B------:R-:W-:Y:S01]  /*1f730*/  PRMT R81, R81, 0x5410, R40 ;  /* 0x0000541051517816 */ /* 0x000fe20000000028 */
[----:B------:R-:W-:Y:S01]  /*1f740*/  IMAD.U32 R43, R71, 0x10000, RZ ;  /* 0x00010000472b7824 */ /* 0x000fe200078e00ff */
        /* <DEDUP_REMOVED lines=74> */
.L_x_1119:
[----:B------:R-:W-:Y:S05]  /*1fbf0*/  BSYNC B0 ;  /* 0x0000000000007941 */ /* 0x000fea0003800000 */
.L_x_1118:
[----:B------:R-:W-:Y:S01]  /*1fc00*/  IADD3 R72, R72, 0x40, RZ ;  /* 0x0000004048487810 */ /* 0x000fe20007ffe0ff */
[----:B-1----:R-:W-:Y:S02]  /*1fc10*/  IMAD.MOV.U32 R8, RZ, RZ, R22 ;  /* 0x000000ffff087224 */ /* 0x002fe400078e0016 */
[----:B------:R-:W-:Y:S01]  /*1fc20*/  IMAD.MOV.U32 R9, RZ, RZ, 0x0 ;  /* 0x00000000ff097424 */ /* 0x000fe200078e00ff */
[----:B------:R-:W-:-:S13]  /*1fc30*/  ISETP.GE.AND P0, PT, R72, R21, PT ;  /* 0x000000154800720c */ /* 0x000fda0003f06270 */
[----:B------:R-:W-:Y:S05]  /*1fc40*/  @P0 RET.REL.NODEC R8 `(_ZN7cutlass13device_kernelIN5flash19enable_sm80_to_sm89INS1_16FlashAttnFwdSm80INS1_25CollectiveMainloopFwdSm80ILi8ELi2ELb0EN4cute5tupleIJNS5_1CILi128EEENS7_ILi64EEENS7_ILi192EEEEEELi192ENS_10bfloat16_tEfNS_4arch4Sm80ELb0ELb1ELb1ELb1ELb0ELb1ELb1ELb0EEENS1_21CollectiveEpilogueFwdINS6_IJS8_SA_S9_EEENS6_IJNS7_ILi1EEESI_SI_EEESC_SE_Li256ELb1ELb1ELb0ELb0EEENS1_19SingleTileSchedulerILb1ELb0ELb1ELi128EEEEEEEEEvNT_6ParamsE) ;  /* 0xfffe03b008000950 */ /* 0x000fea0003c3ffff */
[----:B------:R-:W-:Y:S01]  /*1fc50*/  SHF.R.S32.HI R13, RZ, 0x1f, R72 ;  /* 0x0000001fff0d7819 */ /* 0x000fe20000011448 */
[----:B------:R-:W-:Y:S01]  /*1fc60*/  IMAD.SHL.U32 R9, R23, 0x40, RZ ;  /* 0x0000004017097824 */ /* 0x000fe200078e00ff */
[----:B------:R-:W-:Y:S02]  /*1fc70*/  SHF.R.S32.HI R8, RZ, 0x1f, R23 ;  /* 0x0000001fff087819 */ /* 0x000fe40000011417 */
[-C--:B------:R-:W-:Y:S02]  /*1fc80*/  LEA.HI R12, R13, R72.reuse, RZ, 0x3 ;  /* 0x000000480d0c7211 */ /* 0x080fe400078f18ff */
[----:B------:R-:W-:Y:S02]  /*1fc90*/  LOP3.LUT R9, R9, 0x1c0, RZ, 0xc0, !PT ;  /* 0x000001c009097812 */ /* 0x000fe400078ec0ff */
[----:B------:R-:W-:Y:S02]  /*1fca0*/  SHF.R.S32.HI R10, RZ, 0x3, R12 ;  /* 0x00000003ff0a7819 */ /* 0x000fe4000001140c */
[----:B------:R-:W-:-:S02]  /*1fcb0*/  LEA.HI R13, R13, R72, RZ, 0x6 ;  /* 0x000000480d0d7211 */ /* 0x000fc400078f30ff */
[----:B------:R-:W-:Y:S02]  /*1fcc0*/  LEA.HI R21, R21, R10, RZ, 0x1d ;  /* 0x0000000a15157211 */ /* 0x000fe400078fe8ff */
[----:B------:R-:W-:Y:S01]  /*1fcd0*/  LEA.HI R8, R8, R23, RZ, 0x3 ;  /* 0x0000001708087211 */ /* 0x000fe200078f18ff */
[----:B------:R-:W-:Y:S01]  /*1fce0*/  IMAD.SHL.U32 R13, R13, 0x80, RZ ;  /* 0x000000800d0d7824 */ /* 0x000fe200078e00ff */
[----:B------:R-:W-:Y:S02]  /*1fcf0*/  LOP3.LUT R12, R9, 0x38, R12, 0xf8, !PT ;  /* 0x00000038090c7812 */ /* 0x000fe400078ef80c */
[----:B------:R-:W-:Y:S01]  /*1fd00*/  SHF.R.U32.HI R11, RZ, 0x3, R9 ;  /* 0x00000003ff0b7819 */ /* 0x000fe20000011609 */
[----:B------:R-:W-:Y:S01]  /*1fd10*/  IMAD.SHL.U32 R8, R8, 0x40, RZ ;  /* 0x0000004008087824 */ /* 0x000fe200078e00ff */
[----:B------:R-:W-:Y:S02]  /*1fd20*/  SHF.R.S32.HI R10, RZ, 0x1f, R21 ;  /* 0x0000001fff0a7819 */ /* 0x000fe40000011415 */
[----:B------:R-:W-:Y:S01]  /*1fd30*/  LOP3.LUT R14, R12, R11, RZ, 0x3c, !PT ;  /* 0x0000000b0c0e7212 */ /* 0x000fe200078e3cff */
[----:B------:R-:W-:Y:S01]  /*1fd40*/  IMAD.SHL.U32 R12, R21, 0x8, RZ ;  /* 0x00000008150c7824 */ /* 0x000fe200078e00ff */
[----:B------:R-:W-:-:S02]  /*1fd50*/  LEA.HI R10, R10, R21, RZ, 0x3 ;  /* 0x000000150a0a7211 */ /* 0x000fc400078f18ff */
[----:B------:R-:W-:Y:S02]  /*1fd60*/  LOP3.LUT R13, R13, 0xffffe000, RZ, 0xc0, !PT ;  /* 0xffffe0000d0d7812 */ /* 0x000fe400078ec0ff */
[----:B------:R-:W-:Y:S02]  /*1fd70*/  LOP3.LUT R8, R8, 0xfffffe00, RZ, 0xc0, !PT ;  /* 0xfffffe0008087812 */ /* 0x000fe400078ec0ff */
[----:B------:R-:W-:Y:S01]  /*1fd80*/  LOP3.LUT R12, R9, 0x38, R12, 0xf8, !PT ;  /* 0x00000038090c7812 */ /* 0x000fe200078ef80c */
[----:B------:R-:W-:Y:S01]  /*1fd90*/  IMAD.SHL.U32 R9, R10, 0x400, RZ ;  /* 0x000004000a097824 */ /* 0x000fe200078e00ff */
[----:B------:R-:W-:Y:S02]  /*1fda0*/  IADD3 R13, R14, R13, R8 ;  /* 0x0000000d0e0d7210 */ /* 0x000fe40007ffe008 */
[----:B------:R-:W-:Y:S02]  /*1fdb0*/  LOP3.LUT R11, R12, R11, RZ, 0x3c, !PT ;  /* 0x0000000b0c0b7212 */ /* 0x000fe400078e3cff */
[----:B------:R-:W-:Y:S01]  /*1fdc0*/  LOP3.LUT R9, R9, 0xffffe000, RZ, 0xc0, !PT ;  /* 0xffffe00009097812 */ /* 0x000fe200078ec0ff */
[----:B-----5:R-:W-:-:S03]  /*1fdd0*/  IMAD.WIDE.U32 R28, R13, 0x2, R118 ;  /* 0x000000020d1c7825 */ /* 0x020fc600078e0076 */
[----:B------:R-:W-:Y:S02]  /*1fde0*/  IADD3 R13, R11, R9, R8 ;  /* 0x000000090b0d7210 */ /* 0x000fe40007ffe008 */
[----:B------:R-:W2:Y:S03]  /*1fdf0*/  LD.E.128 R8, [R28.64] ;  /* 0x000000041c087980 */ /* 0x000ea6000c101d00 */
[----:B------:R-:W-:-:S05]  /*1fe00*/  IMAD.WIDE.U32 R118, R13, 0x2, R118 ;  /* 0x000000020d767825 */ /* 0x000fca00078e0076 */
[----:B------:R-:W3:Y:S01]  /*1fe10*/  LD.E.128 R12, [R118.64] ;  /* 0x00000004760c7980 */ /* 0x000ee2000c101d00 */
[----:B------:R-:W-:Y:S02]  /*1fe20*/  SHF.R.U64 R16, R16, 0x10, R17 ;  /* 0x0000001010107819 */ /* 0x000fe40000001211 */
[--C-:B------:R-:W-:Y:S02]  /*1fe30*/  SHF.R.U64 R21, R24, 0x10, R25.reuse ;  /* 0x0000001018157819 */ /* 0x100fe40000001219 */
[----:B------:R-:W-:Y:S02]  /*1fe40*/  SHF.R.U32.HI R24, RZ, 0x10, R25 ;  /* 0x00000010ff187819 */ /* 0x000fe40000011619 */
[----:B------:R-:W-:Y:S02]  /*1fe50*/  PRMT R35, R35, 0x5410, R16 ;  /* 0x0000541023237816 */ /* 0x000fe40000000010 */
[----:B------:R-:W-:Y:S02]  /*1fe60*/  SHF.R.U64 R23, R26, 0x10, R27 ;  /* 0x000000101a177819 */ /* 0x000fe4000000121b */
[----:B------:R-:W-:-:S02]  /*1fe70*/  SHF.R.U64 R25, R18, 0x10, R19 ;  /* 0x0000001012197819 */ /* 0x000fc40000001213 */
[----:B------:R-:W-:Y:S02]  /*1fe80*/  SHF.R.U32.HI R26, RZ, 0x10, R27 ;  /* 0x00000010ff1a7819 */ /* 0x000fe4000001161b */
[----:B------:R-:W-:Y:S02]  /*1fe90*/  SHF.R.U32.HI R17, RZ, 0x10, R17 ;  /* 0x00000010ff117819 */ /* 0x000fe40000011611 */
[----:B------:R-:W-:Y:S02]  /*1fea0*/  PRMT R68, R68, 0x5410, R21 ;  /* 0x0000541044447816 */ /* 0x000fe40000000015 */
[----:B------:R-:W-:Y:S01]  /*1feb0*/  PRMT R47, R47, 0x5410, R24 ;  /* 0x000054102f2f7816 */ /* 0x000fe20000000018 */
[----:B------:R-:W-:Y:S01]  /*1fec0*/  IMAD.U32 R24, R35, 0x10000, RZ ;  /* 0x0001000023187824 */ /* 0x000fe200078e00ff */
[----:B------:R-:W-:Y:S02]  /*1fed0*/  PRMT R46, R46, 0x5410, R25 ;  /* 0x000054102e2e7816 */ /* 0x000fe40000000019 */
[----:B------:R-:W-:Y:S01]  /*1fee0*/  PRMT R69, R69, 0x5410, R26 ;  /* 0x0000541045457816 */ /* 0x000fe2000000001a */
[----:B------:R-:W-:Y:S01]  /*1fef0*/  IMAD.U32 R26, R68, 0x10000, RZ ;  /* 0x00010000441a7824 */ /* 0x000fe200078e00ff */
[----:B------:R-:W-:-:S02]  /*1ff00*/  PRMT R34, R34, 0x5410, R17 ;  /* 0x0000541022227816 */ /* 0x000fc40000000011 */
[----:B------:R-:W-:Y:S02]  /*1ff10*/  SHF.R.U32.HI R18, RZ, 0x10, R19 ;  /* 0x00000010ff127819 */ /* 0x000fe40000011613 */
[----:B------:R-:W-:Y:S02]  /*1ff20*/  PRMT R70, R70, 0x5410, R23 ;  /* 0x0000541046467816 */ /* 0x000fe40000000017 */
[----:B------:R-:W-:Y:S02]  /*1ff30*/  LOP3.LUT R35, R35, 0xffff0000, RZ, 0xc0, !PT ;  /* 0xffff000023237812 */ /* 0x000fe400078ec0ff */
        /* <DEDUP_REMOVED lines=10> */
[----:B---3--:R-:W-:Y:S01]  /*1ffe0*/  IMAD.U32 R21, R12, 0x10000, RZ ;  /* 0x000100000c157824 */ /* 0x008fe200078e00ff */
[C---:B------:R-:W-:Y:S01]  /*1fff0*/  LOP3.LUT R25, R14.reuse, 0xffff0000, RZ, 0xc0, !PT ;  /* 0xffff00000e197812 */ /* 0x040fe200078ec0ff */
[----:B------:R-:W-:Y:S01]  /*20000*/  IMAD.U32 R27, R14, 0x10000, RZ ;  /* 0x000100000e1b7824 */ /* 0x000fe200078e00ff */
[----:B------:R-:W-:Y:S01]  /*20010*/  LOP3.LUT R12, R12, 0xffff0000, RZ, 0xc0, !PT ;  /* 0xffff00000c0c7812 */ /* 0x000fe200078ec0ff */
[----:B------:R-:W-:Y:S01]  /*20020*/  FMUL.FTZ R14, R21, R24 ;  /* 0x00000018150e7220 */ /* 0x000fe20000410000 */
[----:B------:R-:W-:Y:S01]  /*20030*/  LOP3.LUT R30, R13, 0xffff0000, RZ, 0xc0, !PT ;  /* 0xffff00000d1e7812 */ /* 0x000fe200078ec0ff */
[----:B------:R-:W-:-:S02]  /*20040*/  FMUL.FTZ R21, R21, R26 ;  /* 0x0000001a15157220 */ /* 0x000fc40000410000 */
[----:B------:R-:W-:Y:S02]  /*20050*/  FFMA.FTZ R14, R17, R26, -R14 ;  /* 0x0000001a110e7223 */ /* 0x000fe4000001080e */
[----:B------:R-:W-:Y:S02]  /*20060*/  IMAD.U32 R11, R13, 0x10000, RZ ;  /* 0x000100000d0b7824 */ /* 0x000fe400078e00ff */
[C---:B------:R-:W-:Y:S01]  /*20070*/  IMAD.U32 R26, R34.reuse, 0x10000, RZ ;  /* 0x00010000221a7824 */ /* 0x040fe200078e00ff */
[----:B------:R-:W-:Y:S01]  /*20080*/  LOP3.LUT R34, R34, 0xffff0000, RZ, 0xc0, !PT ;  /* 0xffff000022227812 */ /* 0x000fe200078ec0ff */
[----:B------:R-:W-:Y:S02]  /*20090*/  FFMA.FTZ R21, R17, R24, R21 ;  /* 0x0000001811157223 */ /* 0x000fe40000010015 */
[----:B------:R-:W-:Y:S02]  /*200a0*/  IMAD.U32 R17, R47, 0x10000, RZ ;  /* 0x000100002f117824 */ /* 0x000fe400078e00ff */
[----:B------:R-:W-:-:S02]  /*200b0*/  FMUL.FTZ R24, R11, R26 ;  /* 0x0000001a0b187220 */ /* 0x000fc40000410000 */
[C---:B------:R-:W-:Y:S02]  /*200c0*/  FMUL.FTZ R31, R12.reuse, R35 ;  /* 0x000000230c1f7220 */ /* 0x040fe40000410000 */
[----:B------:R-:W-:Y:S02]  /*200d0*/  FMUL.FTZ R12, R12, R37 ;  /* 0x000000250c0c7220 */ /* 0x000fe40000410000 */
[-C--:B------:R-:W-:Y:S02]  /*200e0*/  FMUL.FTZ R11, R11, R17.reuse ;  /* 0x000000110b0b7220 */ /* 0x080fe40000410000 */
[----:B------:R-:W-:Y:S01]  /*200f0*/  FFMA.FTZ R24, R8, R17, -R24 ;  /* 0x0000001108187223 */ /* 0x000fe20000010818 */
[----:B------:R-:W-:Y:S01]  /*20100*/  LOP3.LUT R17, R47, 0xffff0000, RZ, 0xc0, !PT ;  /* 0xffff00002f117812 */ /* 0x000fe200078ec0ff */
[C---:B------:R-:W-:Y:S02]  /*20110*/  FFMA.FTZ R31, R16.reuse, R37, -R31 ;  /* 0x00000025101f7223 */ /* 0x040fe4000001081f */
[----:B------:R-:W-:-:S02]  /*20120*/  FFMA.FTZ R16, R16, R35, R12 ;  /* 0x0000002310107223 */ /* 0x000fc4000001000c */
[----:B------:R-:W-:Y:S02]  /*20130*/  FMUL.FTZ R12, R30, R34 ;  /* 0x000000221e0c7220 */ /* 0x000fe40000410000 */
[----:B------:R-:W-:Y:S02]  /*20140*/  FFMA.FTZ R11, R8, R26, R11 ;  /* 0x0000001a080b7223 */ /* 0x000fe4000001000b */
[C---:B------:R-:W-:Y:S01]  /*20150*/  IMAD.U32 R8, R46.reuse, 0x10000, RZ ;  /* 0x000100002e087824 */ /* 0x040fe200078e00ff */
[----:B------:R-:W-:Y:S01]  /*20160*/  LOP3.LUT R46, R46, 0xffff0000, RZ, 0xc0, !PT ;  /* 0xffff00002e2e7812 */ /* 0x000fe200078ec0ff */
[-C--:B------:R-:W-:Y:S02]  /*20170*/  FMUL.FTZ R36, R30, R17.reuse ;  /* 0x000000111e247220 */ /* 0x080fe40000410000 */
[C---:B------:R-:W-:Y:S01]  /*20180*/  IMAD.U32 R35, R70.reuse, 0x10000, RZ ;  /* 0x0001000046237824 */ /* 0x040fe200078e00ff */
[----:B------:R-:W-:Y:S01]  /*20190*/  LOP3.LUT R70, R70, 0xffff0000, RZ, 0xc0, !PT ;  /* 0xffff000046467812 */ /* 0x000fe200078ec0ff */
[----:B------:R-:W-:-:S02]  /*201a0*/  FFMA.FTZ R17, R19, R17, -R12 ;  /* 0x0000001113117223 */ /* 0x000fc4000001080c */
[C---:B------:R-:W-:Y:S01]  /*201b0*/  IMAD.U32 R13, R15.reuse, 0x10000, RZ ;  /* 0x000100000f0d7824 */ /* 0x040fe200078e00ff */
[----:B------:R-:W-:Y:S01]  /*201c0*/  LOP3.LUT R15, R15, 0xffff0000, RZ, 0xc0, !PT ;  /* 0xffff00000f0f7812 */ /* 0x000fe200078ec0ff */
[----:B------:R-:W-:Y:S02]  /*201d0*/  IMAD.U32 R12, R45, 0x10000, RZ ;  /* 0x000100002d0c7824 */ /* 0x000fe400078e00ff */
[C---:B------:R-:W-:Y:S02]  /*201e0*/  FMUL.FTZ R30, R27.reuse, R8 ;  /* 0x000000081b1e7220 */ /* 0x040fe40000410000 */
[----:B------:R-:W-:Y:S02]  /*201f0*/  FMUL.FTZ R27, R27, R35 ;  /* 0x000000231b1b7220 */ /* 0x000fe40000410000 */
[----:B------:R-:W-:Y:S02]  /*20200*/  FFMA.FTZ R34, R19, R34, R36 ;  /* 0x0000002213227223 */ /* 0x000fe40000010024 */
[----:B------:R-:W-:-:S02]  /*20210*/  IMAD.U32 R26, R69, 0x10000, RZ ;  /* 0x00010000451a7824 */ /* 0x000fc400078e00ff */
[----:B------:R-:W-:Y:S02]  /*20220*/  FMUL.FTZ R36, R13, R12 ;  /* 0x0000000c0d247220 */ /* 0x000fe40000410000 */
[C---:B------:R-:W-:Y:S01]  /*20230*/  FFMA.FTZ R27, R18.reuse, R8, R27 ;  /* 0x00000008121b7223 */ /* 0x040fe2000001001b */
[----:B------:R-:W-:Y:S01]  /*20240*/  LOP3.LUT R8, R45, 0xffff0000, RZ, 0xc0, !PT ;  /* 0xffff00002d087812 */ /* 0x000fe200078ec0ff */
[-C--:B------:R-:W-:Y:S02]  /*20250*/  FMUL.FTZ R13, R13, R26.reuse ;  /* 0x0000001a0d0d7220 */ /* 0x080fe40000410000 */
[----:B------:R-:W-:Y:S01]  /*20260*/  FFMA.FTZ R36, R9, R26, -R36 ;  /* 0x0000001a09247223 */ /* 0x000fe20000010824 */
[----:B------:R-:W-:Y:S01]  /*20270*/  LOP3.LUT R26, R69, 0xffff0000, RZ, 0xc0, !PT ;  /* 0xffff0000451a7812 */ /* 0x000fe200078ec0ff */
[----:B------:R-:W-:Y:S02]  /*20280*/  FFMA.FTZ R19, R18, R35, -R30 ;  /* 0x0000002312137223 */ /* 0x000fe4000001081e */
[----:B------:R-:W-:-:S02]  /*20290*/  FFMA.FTZ R18, R9, R12, R13 ;  /* 0x0000000c09127223 */ /* 0x000fc4000001000d */
[----:B------:R-:W-:Y:S02]  /*202a0*/  FMUL.FTZ R13, R25, R46 ;  /* 0x0000002e190d7220 */ /* 0x000fe40000410000 */
[----:B------:R-:W-:Y:S02]  /*202b0*/  FMUL.FTZ R12, R15, R8 ;  /* 0x000000080f0c7220 */ /* 0x000fe40000410000 */
[----:B------:R-:W-:Y:S02]  /*202c0*/  FMUL.FTZ R25, R25, R70 ;  /* 0x0000004619197220 */ /* 0x000fe40000410000 */
[----:B------:R-:W-:Y:S02]  /*202d0*/  FMUL.FTZ R9, R15, R26 ;  /* 0x0000001a0f097220 */ /* 0x000fe40000410000 */
[C---:B------:R-:W-:Y:S01]  /*202e0*/  FFMA.FTZ R70, R10.reuse, R70, -R13 ;  /* 0x000000460a467223 */ /* 0x040fe2000001080d */
[----:B------:R-:W-:Y:S01]  /*202f0*/  F2FP.BF16.PACK_AB R13, R17, R24 ;  /* 0x00000018110d723e */ /* 0x000fe200000010ff */
        /* <DEDUP_REMOVED lines=9> */
[----:B------:R1:W-:Y:S01]  /*20390*/  ST.E.128 [R28.64], R12 ;  /* 0x0000000c1c007985 */ /* 0x0003e2000c101d04 */
[----:B------:R-:W-:Y:S01]  /*203a0*/  F2FP.BF16.PACK_AB R11, R23, R18 ;  /* 0x00000012170b723e */ /* 0x000fe200000010ff */
[----:B------:R-:W-:-:S04]  /*203b0*/  IMAD.MOV.U32 R23, RZ, RZ, 0x0 ;  /* 0x00000000ff177424 */ /* 0x000fc800078e00ff */
[----:B------:R1:W-:Y:S01]  /*203c0*/  ST.E.128 [R118.64], R8 ;  /* 0x0000000876007985 */ /* 0x0003e2000c101d04 */
[----:B------:R-:W-:Y:S05]  /*203d0*/  RET.REL.NODEC R22 `(_ZN7cutlass13device_kernelIN5flash19enable_sm80_to_sm89INS1_16FlashAttnFwdSm80INS1_25CollectiveMainloopFwdSm80ILi8ELi2ELb0EN4cute5tupleIJNS5_1CILi128EEENS7_ILi64EEENS7_ILi192EEEEEELi192ENS_10bfloat16_tEfNS_4arch4Sm80ELb0ELb1ELb1ELb1ELb0ELb1ELb1ELb0EEENS1_21CollectiveEpilogueFwdINS6_IJS8_SA_S9_EEENS6_IJNS7_ILi1EEESI_SI_EEESC_SE_Li256ELb1ELb1ELb0ELb0EEENS1_19SingleTileSchedulerILb1ELb0ELb1ELi128EEEEEEEEEvNT_6ParamsE) ;  /* 0xfffdfc2016007950 */ /* 0x000fea0003c3ffff */
.L_x_1072:
[----:B------:R-:W-:Y:S01]  /*203e0*/  IMAD.MOV.U32 R18, RZ, RZ, R30 ;  /* 0x000000ffff127224 */ /* 0x000fe200078e001e */
[----:B------:R-:W-:Y:S01]  /*203f0*/  MOV R16, 0x1c1f ;  /* 0x00001c1f00107802 */ /* 0x000fe20000000f00 */
[----:B------:R-:W-:Y:S01]  /*20400*/  IMAD.MOV.U32 R15, RZ, RZ, RZ ;  /* 0x000000ffff0f7224 */ /* 0x000fe200078e00ff */
[----:B------:R-:W-:Y:S02]  /*20410*/  MOV R11, 0xffffffff ;  /* 0xffffffff000b7802 */ /* 0x000fe40000000f00 */
[----:B------:R-:W-:Y:S02]  /*20420*/  MOV R10, 0x20440 ;  /* 0x00020440000a7802 */ /* 0x000fe40000000f00 */
[----:B------:R-:W-:Y:S05]  /*20430*/  CALL.REL.NOINC `($__internal_3_$__cuda_sm70_shflsync_idx_p) ;  /* 0x0000072000007944 */ /* 0x000fea0003c00000 */
[----:B--2---:R-:W-:Y:S01]  /*20440*/  MOV R35, R24 ;  /* 0x0000001800237202 */ /* 0x004fe20000000f00 */
[----:B-1----:R-:W-:Y:S05]  /*20450*/  BRA `(.L_x_1120) ;  /* 0xffff876000007947 */ /* 0x002fea000383ffff */
.L_x_1073:
[----:B------:R-:W-:Y:S01]  /*20460*/  IMAD.MOV.U32 R18, RZ, RZ, R26 ;  /* 0x000000ffff127224 */ /* 0x000fe200078e001a */
[----:B------:R-:W-:Y:S01]  /*20470*/  MOV R16, 0x1c1f ;  /* 0x00001c1f00107802 */ /* 0x000fe20000000f00 */
[----:B------:R-:W-:Y:S01]  /*20480*/  IMAD.MOV.U32 R15, RZ, RZ, RZ ;  /* 0x000000ffff0f7224 */ /* 0x000fe200078e00ff */
[----:B------:R-:W-:-:S02]  /*20490*/  MOV R11, 0xffffffff ;  /* 0xffffffff000b7802 */ /* 0x000fc40000000f00 */
[----:B------:R-:W-:Y:S02]  /*204a0*/  MOV R10, 0x204c0 ;  /* 0x000204c0000a7802 */ /* 0x000fe40000000f00 */
[----:B-12---:R-:W-:Y:S05]  /*204b0*/  CALL.REL.NOINC `($__internal_3_$__cuda_sm70_shflsync_idx_p) ;  /* 0x000006a000007944 */ /* 0x006fea0003c00000 */
[----:B-1----:R-:W-:Y:S01]  /*204c0*/  IMAD.MOV.U32 R18, RZ, RZ, R9 ;  /* 0x000000ffff127224 */ /* 0x002fe200078e0009 */
[----:B------:R-:W-:Y:S01]  /*204d0*/  MOV R15, RZ ;  /* 0x000000ff000f7202 */ /* 0x000fe20000000f00 */
[----:B------:R-:W-:Y:S01]  /*204e0*/  IMAD.MOV.U32 R16, RZ, RZ, 0x1c1f ;  /* 0x00001c1fff107424 */ /* 0x000fe200078e00ff */
[----:B------:R-:W-:Y:S01]  /*204f0*/  MOV R11, 0xffffffff ;  /* 0xffffffff000b7802 */ /* 0x000fe20000000f00 */
[----:B--2---:R-:W-:Y:S01]  /*20500*/  IMAD.MOV.U32 R34, RZ, RZ, R24 ;  /* 0x000000ffff227224 */ /* 0x004fe200078e0018 */
[----:B------:R-:W-:Y:S02]  /*20510*/  MOV R10, 0x20530 ;  /* 0x00020530000a7802 */ /* 0x000fe40000000f00 */
[----:B------:R-:W-:Y:S05]  /*20520*/  CALL.REL.NOINC `($__internal_3_$__cuda_sm70_shflsync_idx_p) ;  /* 0x0000063000007944 */ /* 0x000fea0003c00000 */
[----:B--2---:R-:W-:Y:S01]  /*20530*/  IMAD.MOV.U32 R13, RZ, RZ, R24 ;  /* 0x000000ffff0d7224 */ /* 0x004fe200078e0018 */
[----:B-1----:R-:W-:Y:S01]  /*20540*/  MOV R18, R25 ;  /* 0x0000001900127202 */ /* 0x002fe20000000f00 */
[----:B------:R-:W-:Y:S01]  /*20550*/  IMAD.MOV.U32 R15, RZ, RZ, RZ ;  /* 0x000000ffff0f7224 */ /* 0x000fe200078e00ff */
[----:B------:R-:W-:Y:S01]  /*20560*/  MOV R16, 0x1c1f ;  /* 0x00001c1f00107802 */ /* 0x000fe20000000f00 */
[----:B------:R-:W-:Y:S01]  /*20570*/  IMAD.MOV.U32 R11, RZ, RZ, -0x1 ;  /* 0xffffffffff0b7424 */ /* 0x000fe200078e00ff */
[----:B------:R-:W-:-:S02]  /*20580*/  MOV R10, 0x205a0 ;  /* 0x000205a0000a7802 */ /* 0x000fc40000000f00 */
[----:B------:R-:W-:Y:S05]  /*20590*/  CALL.REL.NOINC `($__internal_3_$__cuda_sm70_shflsync_idx_p) ;  /* 0x000005c000007944 */ /* 0x000fea0003c00000 */
[----:B-12---:R-:W-:Y:S05]  /*205a0*/  BRA `(.L_x_1121) ;  /* 0xffff865000007947 */ /* 0x006fea000383ffff */
.L_x_1076:
[----:B------:R-:W-:Y:S01]  /*205b0*/  IMAD.MOV.U32 R18, RZ, RZ, R30 ;  /* 0x000000ffff127224 */ /* 0x000fe200078e001e */
[----:B------:R-:W-:Y:S01]  /*205c0*/  MOV R16, 0x1c1f ;  /* 0x00001c1f00107802 */ /* 0x000fe20000000f00 */
[----:B------:R-:W-:Y:S01]  /*205d0*/  IMAD.MOV.U32 R15, RZ, RZ, 0x1 ;  /* 0x00000001ff0f7424 */ /* 0x000fe200078e00ff */
[----:B------:R-:W-:-:S02]  /*205e0*/  MOV R11, 0xffffffff ;  /* 0xffffffff000b7802 */ /* 0x000fc40000000f00 */
[----:B------:R-:W-:Y:S02]  /*205f0*/  MOV R10, 0x20610 ;  /* 0x00020610000a7802 */ /* 0x000fe40000000f00 */
[----:B----4-:R-:W-:Y:S05]  /*20600*/  CALL.REL.NOINC `($__internal_3_$__cuda_sm70_shflsync_idx_p) ;  /* 0x0000055000007944 */ /* 0x010fea0003c00000 */
[----:B--2---:R-:W-:Y:S01]  /*20610*/  IMAD.MOV.U32 R27, RZ, RZ, R24 ;  /* 0x000000ffff1b7224 */ /* 0x004fe200078e0018 */
[----:B-1----:R-:W-:Y:S01]  /*20620*/  MOV R18, R26 ;  /* 0x0000001a00127202 */ /* 0x002fe20000000f00 */
[----:B------:R-:W-:Y:S01]  /*20630*/  IMAD.MOV.U32 R15, RZ, RZ, 0x1 ;  /* 0x00000001ff0f7424 */ /* 0x000fe200078e00ff */
[----:B------:R-:W-:Y:S01]  /*20640*/  MOV R16, 0x1c1f ;  /* 0x00001c1f00107802 */ /* 0x000fe20000000f00 */
[----:B------:R-:W-:Y:S01]  /*20650*/  IMAD.MOV.U32 R11, RZ, RZ, -0x1 ;  /* 0xffffffffff0b7424 */ /* 0x000fe200078e00ff */
[----:B------:R-:W-:Y:S02]  /*20660*/  MOV R10, 0x20680 ;  /* 0x00020680000a7802 */ /* 0x000fe40000000f00 */
[----:B------:R-:W-:Y:S05]  /*20670*/  CALL.REL.NOINC `($__internal_3_$__cuda_sm70_shflsync_idx_p) ;  /* 0x000004e000007944 */ /* 0x000fea0003c00000 */
[----:B-1----:R-:W-:Y:S01]  /*20680*/  IMAD.MOV.U32 R18, RZ, RZ, R9 ;  /* 0x000000ffff127224 */ /* 0x002fe200078e0009 */
[----:B------:R-:W-:Y:S01]  /*20690*/  MOV R15, 0x1 ;  /* 0x00000001000f7802 */ /* 0x000fe20000000f00 */
[----:B------:R-:W-:Y:S01]  /*206a0*/  IMAD.MOV.U32 R16, RZ, RZ, 0x1c1f ;  /* 0x00001c1fff107424 */ /* 0x000fe200078e00ff */
[----:B------:R-:W-:Y:S01]  /*206b0*/  MOV R11, 0xffffffff ;  /* 0xffffffff000b7802 */ /* 0x000fe20000000f00 */
[----:B--2---:R-:W-:Y:S01]  /*206c0*/  IMAD.MOV.U32 R26, RZ, RZ, R24 ;  /* 0x000000ffff1a7224 */ /* 0x004fe200078e0018 */
[----:B------:R-:W-:-:S02]  /*206d0*/  MOV R10, 0x206f0 ;  /* 0x000206f0000a7802 */ /* 0x000fc40000000f00 */
[----:B------:R-:W-:Y:S05]  /*206e0*/  CALL.REL.NOINC `($__internal_3_$__cuda_sm70_shflsync_idx_p) ;  /* 0x0000047000007944 */ /* 0x000fea0003c00000 */
        /* <DEDUP_REMOVED lines=8> */
.L_x_1103:
[----:B------:R-:W-:Y:S01]  /*20770*/  IMAD.MOV.U32 R18, RZ, RZ, R19 ;  /* 0x000000ffff127224 */ /* 0x000fe200078e0013 */
[----:B------:R-:W-:Y:S01]  /*20780*/  MOV R16, 0x1c1f ;  /* 0x00001c1f00107802 */ /* 0x000fe20000000f00 */
[----:B------:R-:W-:Y:S01]  /*20790*/  IMAD.MOV.U32 R15, RZ, RZ, RZ ;  /* 0x000000ffff0f7224 */ /* 0x000fe200078e00ff */
[----:B------:R-:W-:-:S02]  /*207a0*/  MOV R11, 0xffffffff ;  /* 0xffffffff000b7802 */ /* 0x000fc40000000f00 */
[----:B------:R-:W-:Y:S02]  /*207b0*/  MOV R10, 0x207d0 ;  /* 0x000207d0000a7802 */ /* 0x000fe40000000f00 */
[----:B------:R-:W-:Y:S05]  /*207c0*/  CALL.REL.NOINC `($__internal_3_$__cuda_sm70_shflsync_idx_p) ;  /* 0x0000039000007944 */ /* 0x000fea0003c00000 */
[----:B--2---:R-:W-:Y:S01]  /*207d0*/  MOV R35, R24 ;  /* 0x0000001800237202 */ /* 0x004fe20000000f00 */
[----:B-1----:R-:W-:Y:S05]  /*207e0*/  BRA `(.L_x_1123) ;  /* 0xffffc02000007947 */ /* 0x002fea000383ffff */
.L_x_1104:
[----:B------:R-:W-:Y:S01]  /*207f0*/  IMAD.MOV.U32 R18, RZ, RZ, R25 ;  /* 0x000000ffff127224 */ /* 0x000fe200078e0019 */
[----:B------:R-:W-:Y:S01]  /*20800*/  MOV R16, 0x1c1f ;  /* 0x00001c1f00107802 */ /* 0x000fe20000000f00 */
[----:B------:R-:W-:Y:S01]  /*20810*/  IMAD.MOV.U32 R15, RZ, RZ, RZ ;  /* 0x000000ffff0f7224 */ /* 0x000fe200078e00ff */
[----:B------:R-:W-:Y:S02]  /*20820*/  MOV R11, 0xffffffff ;  /* 0xffffffff000b7802 */ /* 0x000fe40000000f00 */
[----:B------:R-:W-:Y:S02]  /*20830*/  MOV R10, 0x20850 ;  /* 0x00020850000a7802 */ /* 0x000fe40000000f00 */
[----:B-12---:R-:W-:Y:S05]  /*20840*/  CALL.REL.NOINC `($__internal_3_$__cuda_sm70_shflsync_idx_p) ;  /* 0x0000031000007944 */ /* 0x006fea0003c00000 */
[----:B-1----:R-:W-:Y:S01]  /*20850*/  IMAD.MOV.U32 R18, RZ, RZ, R13 ;  /* 0x000000ffff127224 */ /* 0x002fe200078e000d */
[----:B------:R-:W-:Y:S01]  /*20860*/  MOV R15, RZ ;  /* 0x000000ff000f7202 */ /* 0x000fe20000000f00 */
[----:B------:R-:W-:Y:S01]  /*20870*/  IMAD.MOV.U32 R16, RZ, RZ, 0x1c1f ;  /* 0x00001c1fff107424 */ /* 0x000fe200078e00ff */
[----:B------:R-:W-:Y:S01]  /*20880*/  MOV R11, 0xffffffff ;  /* 0xffffffff000b7802 */ /* 0x000fe20000000f00 */
[----:B--2---:R-:W-:Y:S01]  /*20890*/  IMAD.MOV.U32 R34, RZ, RZ, R24 ;  /* 0x000000ffff227224 */ /* 0x004fe200078e0018 */
[----:B------:R-:W-:-:S02]  /*208a0*/  MOV R10, 0x208c0 ;  /* 0x000208c0000a7802 */ /* 0x000fc40000000f00 */
        /* <DEDUP_REMOVED lines=9> */
.L_x_1107:
[----:B------:R-:W-:Y:S01]  /*20940*/  IMAD.MOV.U32 R18, RZ, RZ, R19 ;  /* 0x000000ffff127224 */ /* 0x000fe200078e0013 */
[----:B------:R-:W-:Y:S01]  /*20950*/  MOV R16, 0x1c1f ;  /* 0x00001c1f00107802 */ /* 0x000fe20000000f00 */
[----:B------:R-:W-:Y:S01]  /*20960*/  IMAD.MOV.U32 R15, RZ, RZ, 0x1 ;  /* 0x00000001ff0f7424 */ /* 0x000fe200078e00ff */
[----:B------:R-:W-:-:S02]  /*20970*/  MOV R11, 0xffffffff ;  /* 0xffffffff000b7802 */ /* 0x000fc40000000f00 */
[----:B------:R-:W-:Y:S02]  /*20980*/  MOV R10, 0x209a0 ;  /* 0x000209a0000a7802 */ /* 0x000fe40000000f00 */
[----:B-1234-:R-:W-:Y:S05]  /*20990*/  CALL.REL.NOINC `($__internal_3_$__cuda_sm70_shflsync_idx_p) ;  /* 0x000001c000007944 */ /* 0x01efea0003c00000 */
        /* <DEDUP_REMOVED lines=10> */
[----:B--2---:R-:W-:Y:S01]  /*20a40*/  MOV R34, R24 ;  /* 0x0000001800227202 */ /* 0x004fe20000000f00 */
[----:B------:R-:W-:Y:S01]  /*20a50*/  IMAD.MOV.U32 R11, RZ, RZ, -0x1 ;  /* 0xffffffffff0b7424 */ /* 0x000fe200078e00ff */
[----:B------:R-:W-:-:S02]  /*20a60*/  MOV R35, R19 ;  /* 0x0000001300237202 */ /* 0x000fc40000000f00 */
[----:B------:R-:W-:Y:S02]  /*20a70*/  MOV R10, 0x20a90 ;  /* 0x00020a90000a7802 */ /* 0x000fe40000000f00 */
[----:B------:R-:W-:Y:S05]  /*20a80*/  CALL.REL.NOINC `($__internal_3_$__cuda_sm70_shflsync_idx_p) ;  /* 0x000000d000007944 */ /* 0x000fea0003c00000 */
        /* <DEDUP_REMOVED lines=9> */
        .weak           $__internal_2_$__cuda_sm70_shflsync_bfly_p
        .type           $__internal_2_$__cuda_sm70_shflsync_bfly_p,@function
        .size           $__internal_2_$__cuda_sm70_shflsync_bfly_p,($__internal_3_$__cuda_sm70_shflsync_idx_p - $__internal_2_$__cuda_sm70_shflsync_bfly_p)
$__internal_2_$__cuda_sm70_shflsync_bfly_p:
[----:B------:R-:W-:Y:S01]  /*20b20*/  MOV R7, 0x0 ;  /* 0x0000000000077802 */ /* 0x000fe20000000f00 */
[----:B------:R-:W-:Y:S04]  /*20b30*/  WARPSYNC R3 ;  /* 0x0000000300007348 */ /* 0x000fe80003800000 */
[----:B------:R1:W2:Y:S01]  /*20b40*/  SHFL.BFLY PT, R5, R8, R5, R4 ;  /* 0x0c00000508057389 */ /* 0x0002a200000e0004 */
[----:B------:R-:W-:Y:S05]  /*20b50*/  RET.REL.NODEC R6 `(_ZN7cutlass13device_kernelIN5flash19enable_sm80_to_sm89INS1_16FlashAttnFwdSm80INS1_25CollectiveMainloopFwdSm80ILi8ELi2ELb0EN4cute5tupleIJNS5_1CILi128EEENS7_ILi64EEENS7_ILi192EEEEEELi192ENS_10bfloat16_tEfNS_4arch4Sm80ELb0ELb1ELb1ELb1ELb0ELb1ELb1ELb0EEENS1_21CollectiveEpilogueFwdINS6_IJS8_SA_S9_EEENS6_IJNS7_ILi1EEESI_SI_EEESC_SE_Li256ELb1ELb1ELb0ELb0EEENS1_19SingleTileSchedulerILb1ELb0ELb1ELi128EEEEEEEEEvNT_6ParamsE) ;  /* 0xfffdf4a006007950 */ /* 0x000fea0003c3ffff */
        .weak           $__internal_3_$__cuda_sm70_shflsync_idx_p
        .type           $__internal_3_$__cuda_sm70_shflsync_idx_p,@function
        .size           $__internal_3_$__cuda_sm70_shflsync_idx_p,(.L_x_1347 - $__internal_3_$__cuda_sm70_shflsync_idx_p)
$__internal_3_$__cuda_sm70_shflsync_idx_p:
[----:B------:R-:W-:Y:S01]  /*20b60*/  MOV R28, R10 ;  /* 0x0000000a001c7202 */ /* 0x000fe20000000f00 */
[----:B------:R-:W-:Y:S04]  /*20b70*/  WARPSYNC R11 ;  /* 0x0000000b00007348 */ /* 0x000fe80003800000 */
[----:B------:R-:W-:Y:S01]  /*20b80*/  MOV R29, 0x0 ;  /* 0x00000000001d7802 */ /* 0x000fe20000000f00 */
[----:B------:R1:W2:Y:S03]  /*20b90*/  SHFL.IDX PT, R24, R18, R15, R16 ;  /* 0x0000000f12187389 */ /* 0x0002a600000e0010 */
[----:B------:R-:W-:Y:S05]  /*20ba0*/  RET.REL.NODEC R28 `(_ZN7cutlass13device_kernelIN5flash19enable_sm80_to_sm89INS1_16FlashAttnFwdSm80INS1_25CollectiveMainloopFwdSm80ILi8ELi2ELb0EN4cute5tupleIJNS5_1CILi128EEENS7_ILi64EEENS7_ILi192EEEEEELi192ENS_10bfloat16_tEfNS_4arch4Sm80ELb0ELb1ELb1ELb1ELb0ELb1ELb1ELb0EEENS1_21CollectiveEpilogueFwdINS6_IJS8_SA_S9_EEENS6_IJNS7_ILi1EEESI_SI_EEESC_SE_Li256ELb1ELb1ELb0ELb0EEENS1_19SingleTileSchedulerILb1ELb0ELb1ELi128EEEEEEEEEvNT_6ParamsE) ;  /* 0xfffdf4501c007950 */ /* 0x000fea0003c3ffff */
.L_x_1126:
        /* <DEDUP_REMOVED lines=13> */
.L_x_1347:


//--------------------- .text._ZN7cutlass13device_kernelIN5flash19enable_sm80_to_sm89INS1_16FlashAttnFwdSm80INS1_25CollectiveMainloopFwdSm80ILi8ELi2ELb1EN4cute5tupleIJNS5_1CILi128EEENS7_ILi96EEENS7_ILi192EEEEEELi192ENS_10bfloat16_tEfNS_4arch4Sm80ELb1ELb0ELb1ELb0ELb0ELb0ELb1ELb0EEENS1_21CollectiveEpilogueFwdINS6_IJS8_SA_S9_EEENS6_IJNS7_ILi1EEESI_SI_EEESC_SE_Li256ELb0ELb1ELb0ELb0EEENS1_30DynamicPersistentTileSchedulerILi256ELi256ELb0ELb1ELb0EEEEEEEEEvNT_6ParamsE --------------------------
	.section	.text._ZN7cutlass13device_kernelIN5flash19enable_sm80_to_sm89INS1_16FlashAttnFwdSm80INS1_25CollectiveMainloopFwdSm80ILi8ELi2ELb1EN4cute5tupleIJNS5_1CILi128EEENS7_ILi96EEENS7_ILi192EEEEEELi192ENS_10bfloat16_tEfNS_4arch4Sm80ELb1ELb0ELb1ELb0ELb0ELb0ELb1ELb0EEENS1_21CollectiveEpilogueFwdINS6_IJS8_SA_S9_EEENS6_IJNS7_ILi1EEESI_SI_EEESC_SE_Li256ELb0ELb1ELb0ELb0EEENS1_30DynamicPersistentTileSchedulerILi256ELi256ELb0ELb1ELb0EEEEEEEEEvNT_6ParamsE,"ax",@progbits
	.sectioninfo	@"SHI_REGISTERS=255"
	.align	128
.text._ZN7cutlass13device_kernelIN5flash19enable_sm80_to_sm89INS1_16FlashAttnFwdSm80INS1_25CollectiveMainloopFwdSm80ILi8ELi2ELb1EN4cute5tupleIJNS5_1CILi128EEENS7_ILi96EEENS7_ILi192EEEEEELi192ENS_10bfloat16_tEfNS_4arch4Sm80ELb1ELb0ELb1ELb0ELb0ELb0ELb1ELb0EEENS1_21CollectiveEpilogueFwdINS6_IJS8_SA_S9_EEENS6_IJNS7_ILi1EEESI_SI_EEESC_SE_Li256ELb0ELb1ELb0ELb0EEENS1_30DynamicPersistentTileSchedulerILi256ELi256ELb0ELb1ELb0EEEEEEEEEvNT_6ParamsE:
        .type           _ZN7cutlass13device_kernelIN5flash19enable_sm80_to_sm89INS1_16FlashAttnFwdSm80INS1_25CollectiveMainloopFwdSm80ILi8ELi2ELb1EN4cute5tupleIJNS5_1CILi128EEENS7_ILi96EEENS7_ILi192EEEEEELi192ENS_10bfloat16_tEfNS_4arch4Sm80ELb1ELb0ELb1ELb0ELb0ELb0ELb1ELb0EEENS1_21CollectiveEpilogueFwdINS6_IJS8_SA_S9_EEENS6_IJNS7_ILi1EEESI_SI_EEESC_SE_Li256ELb0ELb1ELb0ELb0EEENS1_30DynamicPersistentTileSchedulerILi256ELi256ELb0ELb1ELb0EEEEEEEEEvNT_6ParamsE,@function
        .size           _ZN7cutlass13device_kernelIN5flash19enable_sm80_to_sm89INS1_16FlashAttnFwdSm80INS1_25CollectiveMainloopFwdSm80ILi8ELi2ELb1EN4cute5tupleIJNS5_1CILi128EEENS7_ILi96EEENS7_ILi192EEEEEELi192ENS_10bfloat16_tEfNS_4arch4Sm80ELb1ELb0ELb1ELb0ELb0ELb0ELb1ELb0EEENS1_21CollectiveEpilogueFwdINS6_IJS8_SA_S9_EEENS6_IJNS7_ILi1EEESI_SI_EEESC_SE_Li256ELb0ELb1ELb0ELb0EEENS1_30DynamicPersistentTileSchedulerILi256ELi256ELb0ELb1ELb0EEEEEEEEEvNT_6ParamsE,(.L_x_1351 - _ZN7cutlass13device_kernelIN5flash19enable_sm80_to_sm89INS1_16FlashAttnFwdSm80INS1_25CollectiveMainloopFwdSm80ILi8ELi2ELb1EN4cute5tupleIJNS5_1CILi128EEENS7_ILi96EEENS7_ILi192EEEEEELi192ENS_10bfloat16_tEfNS_4arch4Sm80ELb1ELb0ELb1ELb0ELb0ELb0ELb1ELb0EEENS1_21CollectiveEpilogueFwdINS6_IJS8_SA_S9_EEENS6_IJNS7_ILi1EEESI_SI_EEESC_SE_Li256ELb0ELb1ELb0ELb0EEENS1_30DynamicPersistentTileSchedulerILi256ELi256ELb0ELb1ELb0EEEEEEEEEvNT_6ParamsE)
        .other          _ZN7cutlass13device_kernelIN5flash19enable_sm80_to_sm89INS1_16FlashAttnFwdSm80INS1_25CollectiveMainloopFwdSm80ILi8ELi2ELb1EN4cute5tupleIJNS5_1CILi128EEENS7_ILi96EEENS7_ILi192EEEEEELi192ENS_10bfloat16_tEfNS_4arch4Sm80ELb1ELb0ELb1ELb0ELb0ELb0ELb1ELb0EEENS1_21CollectiveEpilogueFwdINS6_IJS8_SA_S9_EEENS6_IJNS7_ILi1EEESI_SI_EEESC_SE_Li256ELb0ELb1ELb0ELb0EEENS1_30DynamicPersistentTileSchedulerILi256ELi256ELb0ELb1ELb0EEEEEEEEEvNT_6ParamsE,@"STO_CUDA_ENTRY STV_DEFAULT"
_ZN7cutlass13device_kernelIN5flash19enable_sm80_to_sm89INS1_16FlashAttnFwdSm80INS1_25CollectiveMainloopFwdSm80ILi8ELi2ELb1EN4cute5tupleIJNS5_1CILi128EEENS7_ILi96EEENS7_ILi192EEEEEELi192ENS_10bfloat16_tEfNS_4arch4Sm80ELb1ELb0ELb1ELb0ELb0ELb0ELb1ELb0EEENS1_21CollectiveEpilogueFwdINS6_IJS8_SA_S9_EEENS6_IJNS7_ILi1EEESI_SI_EEESC_SE_Li256ELb0ELb1ELb0ELb0EEENS1_30DynamicPersistentTileSchedulerILi256ELi256ELb0ELb1ELb0EEEEEEEEEvNT_6ParamsE:
        /* <DEDUP_REMOVED lines=12> */
[----:B------:R-:W-:Y:S01]  /*00c0*/  IMAD.MOV.U32 R207, RZ, RZ, 0x20 ;  /* 0x00000020ffcf7424 */ /* 0x000fe200078e00ff */
[----:B------:R-:W-:Y:S02]  /*00d0*/  ULDC.64 UR6, c[0x0][0x118] ;  /* 0x0000460000067ab9 */ /* 0x000fe40000000a00 */
[CC--:B------:R-:W-:Y:S02]  /*00e0*/  LEA.HI R4, R9.reuse, R17.reuse, RZ, 0x4 ;  /* 0x0000001109047211 */ /* 0x0c0fe400078f20ff */
[----:B------:R-:W-:Y:S02]  /*00f0*/  LEA.HI R11, R9, R17, RZ, 0x2 ;  /* 0x00000011090b7211 */ /* 0x000fe400078f10ff */
[----:B------:R-:W-:Y:S02]  /*0100*/  SHF.R.S32.HI R3, RZ, 0x4, R4 ;  /* 0x00000004ff037819 */ /* 0x000fe40000011404 */
[----:B------:R-:W-:-:S02]  /*0110*/  SHF.R.S32.HI R5, RZ, 0x2, R11 ;  /* 0x00000002ff057819 */ /* 0x000fc4000001140b */
[----:B------:R-:W-:Y:S02]  /*0120*/  SHF.R.S32.HI R0, RZ, 0x1f, R11 ;  /* 0x0000001fff007819 */ /* 0x000fe4000001140b */
[----:B------:R-:W-:Y:S02]  /*0130*/  LEA.HI R2, R4, R3, RZ, 0x1 ;  /* 0x0000000304027211 */ /* 0x000fe400078f08ff */
[----:B------:R-:W-:Y:S02]  /*0140*/  LEA.HI R0, R0, R5, RZ, 0x3 ;  /* 0x0000000500007211 */ /* 0x000fe400078f18ff */
[----:B------:R-:W-:Y:S02]  /*0150*/  LOP3.LUT R2, R2, 0xfffffffe, RZ, 0xc0, !PT ;  /* 0xfffffffe02027812 */ /* 0x000fe400078ec0ff */
[----:B------:R-:W-:Y:S02]  /*0160*/  LOP3.LUT R0, R0, 0xfffffff8, RZ, 0xc0, !PT ;  /* 0xfffffff800007812 */ /* 0x000fe400078ec0ff */
[-C--:B------:R-:W-:Y:S01]  /*0170*/  LEA.HI R8, R9, R17.reuse, RZ, 0x3 ;  /* 0x0000001109087211 */ /* 0x080fe200078f18ff */
[----:B------:R-:W-:Y:S01]  /*0180*/  IMAD.IADD R14, R3, 0x1, -R2 ;  /* 0x00000001030e7824 */ /* 0x000fe200078e0a02 */
[----:B------:R-:W-:Y:S01]  /*0190*/  LEA.HI R2, R9, R17, RZ, 0x6 ;  /* 0x0000001109027211 */ /* 0x000fe200078f30ff */
[----:B------:R-:W-:Y:S01]  /*01a0*/  IMAD.IADD R10, R5, 0x1, -R0 ;  /* 0x00000001050a7824 */ /* 0x000fe200078e0a00 */
[----:B------:R-:W-:-:S02]  /*01b0*/  LOP3.LUT R3, R8, 0xfffffff8, RZ, 0xc0, !PT ;  /* 0xfffffff808037812 */ /* 0x000fc400078ec0ff */
[----:B------:R-:W-:Y:S01]  /*01c0*/  LOP3.LUT R0, R4, 0xfffffff0, RZ, 0xc0, !PT ;  /* 0xfffffff004007812 */ /* 0x000fe200078ec0ff */
[----:B------:R-:W-:Y:S01]  /*01d0*/  IMAD.SHL.U32 R2, R2, 0x8, RZ ;  /* 0x0000000802027824 */ /* 0x000fe200078e00ff */
[----:B------:R-:W-:Y:S01]  /*01e0*/  SHF.R.S32.HI R7, RZ, 0x3, R8 ;  /* 0x00000003ff077819 */ /* 0x000fe20000011408 */
[----:B------:R-:W-:Y:S01]  /*01f0*/  IMAD.IADD R6, R17, 0x1, -R3 ;  /* 0x0000000111067824 */ /* 0x000fe200078e0a03 */
[----:B------:R-:W-:Y:S01]  /*0200*/  LEA.HI R9, R9, R17, RZ, 0x5 ;  /* 0x0000001109097211 */ /* 0x000fe200078f28ff */
[----:B------:R-:W-:Y:S02]  /*0210*/  IMAD.IADD R3, R17, 0x1, -R0 ;  /* 0x0000000111037824 */ /* 0x000fe400078e0a00 */
[----:B------:R-:W-:Y:S01]  /*0220*/  IMAD.SHL.U32 R0, R7, 0x40, RZ ;  /* 0x0000004007007824 */ /* 0x000fe200078e00ff */
[----:B------:R-:W-:Y:S01]  /*0230*/  LOP3.LUT R7, R2, 0x7ffffe00, RZ, 0xc0, !PT ;  /* 0x7ffffe0002077812 */ /* 0x000fe200078ec0ff */
[C---:B------:R-:W-:Y:S01]  /*0240*/  IMAD.SHL.U32 R4, R6.reuse, 0x40, RZ ;  /* 0x0000004006047824 */ /* 0x040fe200078e00ff */
[----:B------:R-:W-:Y:S01]  /*0250*/  SHF.R.S32.HI R5, RZ, 0x1f, R3 ;  /* 0x0000001fff057819 */ /* 0x000fe20000011403 */
[----:B------:R-:W-:Y:S01]  /*0260*/  IMAD.SHL.U32 R20, R6, 0x8, RZ ;  /* 0x0000000806147824 */ /* 0x000fe200078e00ff */
[----:B------:R-:W-:-:S02]  /*0270*/  LOP3.LUT R2, R0, 0x1c0, RZ, 0xc0, !PT ;  /* 0x000001c000027812 */ /* 0x000fc400078ec0ff */
[----:B------:R-:W-:Y:S02]  /*0280*/  LOP3.LUT R0, R4, 0x1c0, RZ, 0xc0, !PT ;  /* 0x000001c004007812 */ /* 0x000fe400078ec0ff */
[----:B------:R-:W-:Y:S02]  /*0290*/  LEA.HI R12, R5, R3, RZ, 0x3 ;  /* 0x00000003050c7211 */ /* 0x000fe400078f18ff */
[----:B------:R-:W-:Y:S02]  /*02a0*/  LOP3.LUT R4, R0, 0x8, R8, 0xf8, !PT ;  /* 0x0000000800047812 */ /* 0x000fe400078ef808 */
[----:B------:R-:W-:Y:S02]  /*02b0*/  SHF.R.U32.HI R6, RZ, 0x3, R2 ;  /* 0x00000003ff067819 */ /* 0x000fe40000011602 */
[----:B------:R-:W-:Y:S02]  /*02c0*/  LOP3.LUT R5, R2, 0x38, R20, 0xf8, !PT ;  /* 0x0000003802057812 */ /* 0x000fe400078ef814 */
[----:B------:R-:W-:-:S02]  /*02d0*/  SHF.R.U32.HI R0, RZ, 0x3, R0 ;  /* 0x00000003ff007819 */ /* 0x000fc40000011600 */
[----:B------:R-:W-:Y:S02]  /*02e0*/  LOP3.LUT R2, R12, 0xfffffff8, RZ, 0xc0, !PT ;  /* 0xfffffff80c027812 */ /* 0x000fe400078ec0ff */
[----:B------:R-:W-:Y:S02]  /*02f0*/  LOP3.LUT R13, R4, R0, RZ, 0x3c, !PT ;  /* 0x00000000040d7212 */ /* 0x000fe400078e3cff */
[----:B------:R-:W-:Y:S01]  /*0300*/  LOP3.LUT R0, R9, 0xffffffe0, RZ, 0xc0, !PT ;  /* 0xffffffe009007812 */ /* 0x000fe200078ec0ff */
[----:B------:R-:W-:Y:S01]  /*0310*/  IMAD.IADD R8, R3, 0x1, -R2 ;  /* 0x0000000103087824 */ /* 0x000fe200078e0a02 */
[--C-:B------:R-:W-:Y:S02]  /*0320*/  SHF.R.S32.HI R212, RZ, 0x5, R9.reuse ;  /* 0x00000005ffd47819 */ /* 0x100fe40000011409 */
[----:B------:R-:W-:Y:S01]  /*0330*/  SHF.R.S32.HI R2, RZ, 0x1f, R9 ;  /* 0x0000001fff027819 */ /* 0x000fe20000011409 */
[----:B------:R-:W-:Y:S01]  /*0340*/  IMAD.IADD R18, R17, 0x1, -R0 ;  /* 0x0000000111127824 */ /* 0x000fe200078e0a00 */
[----:B------:R-:W-:-:S02]  /*0350*/  LOP3.LUT R3, R10, 0x1, RZ, 0xc0, !PT ;  /* 0x000000010a037812 */ /* 0x000fc400078ec0ff */
[----:B------:R-:W-:Y:S02]  /*0360*/  LEA.HI R0, R2, R212, RZ, 0x3 ;  /* 0x000000d402007211 */ /* 0x000fe400078f18ff */
[----:B------:R-:W-:Y:S02]  /*0370*/  LOP3.LUT R4, R11, 0xfffffffc, RZ, 0xc0, !PT ;  /* 0xfffffffc0b047812 */ /* 0x000fe400078ec0ff */
[----:B------:R-:W-:Y:S01]  /*0380*/  LOP3.LUT R2, R0, 0xffffff8, RZ, 0xc0, !PT ;  /* 0x0ffffff800027812 */ /* 0x000fe200078ec0ff */
[----:B------:R-:W-:Y:S01]  /*0390*/  IMAD.SHL.U32 R0, R8, 0x40, RZ ;  /* 0x0000004008007824 */ /* 0x000fe200078e00ff */
[----:B------:R-:W-:Y:S01]  /*03a0*/  ISETP.NE.U32.AND P3, PT, R3, 0x1, PT ;  /* 0x000000010300780c */ /* 0x000fe20003f65070 */
[----:B------:R-:W-:Y:S01]  /*03b0*/  IMAD.IADD R3, R17, 0x1, -R4 ;  /* 0x0000000111037824 */ /* 0x000fe200078e0a04 */
[----:B------:R-:W-:Y:S01]  /*03c0*/  SHF.R.S32.HI R11, RZ, 0x1f, R18 ;  /* 0x0000001fff0b7819 */ /* 0x000fe20000011412 */
[----:B------:R-:W-:Y:S01]  /*03d0*/  IMAD.SHL.U32 R4, R14, 0x8, RZ ;  /* 0x000000080e047824 */ /* 0x000fe200078e00ff */
[----:B------:R-:W-:-:S02]  /*03e0*/  LOP3.LUT R0, R0, 0x1c0, RZ, 0xc0, !PT ;  /* 0x000001c000007812 */ /* 0x000fc400078ec0ff */
[----:B------:R-:W-:Y:S01]  /*03f0*/  LOP3.LUT R15, R7, R5, R6, 0xf6, !PT ;  /* 0x00000005070f7212 */ /* 0x000fe200078ef606 */
[----:B------:R-:W-:Y:S01]  /*0400*/  IMAD.IADD R7, R212, 0x1, -R2 ;  /* 0x00000001d4077824 */ /* 0x000fe200078e0a02 */
[----:B------:R-:W-:Y:S02]  /*0410*/  LEA.HI R11, R11, R18, RZ, 0x2 ;  /* 0x000000120b0b7211 */ /* 0x000fe400078f10ff */
[----:B------:R-:W-:Y:S02]  /*0420*/  LOP3.LUT R5, R0, 0x8, R4, 0xf8, !PT ;  /* 0x0000000800057812 */ /* 0x000fe400078ef804 */
[----:B------:R-:W-:Y:S01]  /*0430*/  SHF.R.U32.HI R2, RZ, 0x3, R0 ;  /* 0x00000003ff027819 */ /* 0x000fe20000011600 */
[----:B------:R-:W-:Y:S01]  /*0440*/  IMAD.SHL.U32 R0, R10, 0x40, RZ ;  /* 0x000000400a007824 */ /* 0x000fe200078e00ff */
[----:B------:R-:W-:Y:S02]  /*0450*/  LEA.HI R9, R3, R3, RZ, 0x1 ;  /* 0x0000000303097211 */ /* 0x000fe400078f08ff */
[----:B------:R-:W-:-:S02]  /*0460*/  SHF.R.S32.HI R6, RZ, 0x2, R11 ;  /* 0x00000002ff067819 */ /* 0x000fc4000001140b */
[----:B------:R-:W-:Y:S02]  /*0470*/  LOP3.LUT R4, R9, 0x1ffffffe, RZ, 0xc0, !PT ;  /* 0x1ffffffe09047812 */ /* 0x000fe400078ec0ff */
[----:B------:R-:W-:Y:S01]  /*0480*/  LOP3.LUT R0, R0, 0x1c0, RZ, 0xc0, !PT ;  /* 0x000001c000007812 */ /* 0x000fe200078ec0ff */
[----:B------:R-:W-:Y:S01]  /*0490*/  IMAD R17, R7, 0x10, R6 ;  /* 0x0000001007117824 */ /* 0x000fe200078e0206 */
[----:B------:R-:W-:Y:S01]  /*04a0*/  LOP3.LUT R5, R5, R2, RZ, 0x3c, !PT ;  /* 0x0000000205057212 */ /* 0x000fe200078e3cff */
[----:B------:R-:W-:Y:S01]  /*04b0*/  IMAD.IADD R7, R3, 0x1, -R4 ;  /* 0x0000000103077824 */ /* 0x000fe200078e0a04 */
[----:B------:R-:W-:Y:S01]  /*04c0*/  LEA.HI R0, R0, R0, RZ, 0x1d ;  /* 0x0000000000007211 */ /* 0x000fe200078fe8ff */
[----:B------:R-:W-:Y:S01]  /*04d0*/  IMAD R3, R212, 0x200, R3 ;  /* 0x00000200d4037824 */ /* 0x000fe200078e0203 */
[----:B------:R-:W-:Y:S01]  /*04e0*/  STL [R1+0xa0], R17 ;  /* 0x0000a01101007387 */ /* 0x000fe20000100800 */
[----:B------:R-:W-:Y:S01]  /*04f0*/  IMAD.SHL.U32 R4, R12, 0x40, RZ ;  /* 0x000000400c047824 */ /* 0x000fe200078e00ff */
[----:B------:R-:W-:Y:S01]  /*0500*/  SHF.R.S32.HI R21, RZ, 0x1f, R20 ;  /* 0x0000001fff157819 */ /* 0x000fe20000011414 */
[----:B------:R-:W-:Y:S01]  /*0510*/  IMAD.U32 R6, R3, 0x2, R0 ;  /* 0x0000000203067824 */ /* 0x000fe200078e0000 */
[----:B------:R-:W-:Y:S01]  /*0520*/  LOP3.LUT R3, R11, 0x7ffffffc, RZ, 0xc0, !PT ;  /* 0x7ffffffc0b037812 */ /* 0x000fe200078ec0ff */
[----:B------:R-:W-:Y:S01]  /*0530*/  STL [R1+0x74], R16 ;  /* 0x0000741001007387 */ /* 0x000fe20000100800 */
[----:B------:R-:W-:Y:S01]  /*0540*/  LOP3.LUT R0, R5, 0x7ffffe00, R4, 0xf8, !PT ;  /* 0x7ffffe0005007812 */ /* 0x000fe200078ef804 */
[----:B------:R-:W-:Y:S01]  /*0550*/  IMAD R2, R14, 0x200, R13 ;  /* 0x000002000e027824 */ /* 0x000fe200078e020d */
[----:B------:R-:W-:-:S02]  /*0560*/  IADD3 R5, R20, 0x40, RZ ;  /* 0x0000004014057810 */ /* 0x000fc40007ffe0ff */
[----:B------:R-:W-:Y:S02]  /*0570*/  IADD3 R4, R20, 0x80, RZ ;  /* 0x0000008014047810 */ /* 0x000fe40007ffe0ff */
[----:B------:R-:W-:Y:S01]  /*0580*/  SHF.R.S32.HI R9, RZ, 0x1f, R5 ;  /* 0x0000001fff097819 */ /* 0x000fe20000011405 */
[----:B------:R1:W-:Y:S01]  /*0590*/  STL [R1+0x1c], R5 ;  /* 0x00001c0501007387 */ /* 0x0003e20000100800 */
[----:B------:R-:W-:Y:S01]  /*05a0*/  R2P PR, R10, 0x6 ;  /* 0x000000060a007804 */ /* 0x000fe20000000000 */
[----:B------:R-:W-:Y:S01]  /*05b0*/  IMAD.SHL.U32 R10, R15, 0x2, RZ ;  /* 0x000000020f0a7824 */ /* 0x000fe200078e00ff */
[C---:B------:R-:W-:Y:S01]  /*05c0*/  LOP3.LUT P0, RZ, R8.reuse, 0x2, RZ, 0xc0, !PT ;  /* 0x0000000208ff7812 */ /* 0x040fe2000780c0ff */
[----:B------:R2:W-:Y:S01]  /*05d0*/  STL [R1+0x20], R4 ;  /* 0x0000200401007387 */ /* 0x0005e20000100800 */
[----:B------:R-:W-:Y:S01]  /*05e0*/  LOP3.LUT P4, RZ, R8, 0x4, RZ, 0xc0, !PT ;  /* 0x0000000408ff7812 */ /* 0x000fe2000788c0ff */
[----:B------:R-:W-:Y:S01]  /*05f0*/  IMAD.MOV.U32 R8, RZ, RZ, 0x40 ;  /* 0x00000040ff087424 */ /* 0x000fe200078e00ff */
[----:B------:R-:W-:Y:S01]  /*0600*/  LEA R209, R2, 0x12100, 0x1 ;  /* 0x0001210002d17811 */ /* 0x000fe200078e08ff */
[----:B------:R-:W-:Y:S01]  /*0610*/  STL.64 [R1+0x10], R20 ;  /* 0x0000101401007387 */ /* 0x000fe20000100a00 */
[----:B------:R-:W-:-:S02]  /*0620*/  LEA R210, R0, 0x100, 0x1 ;  /* 0x0000010000d27811 */ /* 0x000fc400078e08ff */
[----:B------:R-:W-:Y:S01]  /*0630*/  SEL R0, R8, 0xffffffc0, !P4 ;  /* 0xffffffc008007807 */ /* 0x000fe20006000000 */
[----:B------:R3:W-:Y:S02]  /*0640*/  STL [R1+0x70], R9 ;  /* 0x0000700901007387 */ /* 0x0007e40000100800 */
[----:B------:R-:W-:Y:S02]  /*0650*/  IMAD R212, R212, 0x800, R210 ;  /* 0x00000800d4d47824 */ /* 0x000fe400078e02d2 */
[----:B------:R-:W-:Y:S02]  /*0660*/  IMAD.IADD R211, R210, 0x1, R0 ;  /* 0x00000001d2d37824 */ /* 0x000fe400078e0200 */
[----:B------:R-:W-:Y:S01]  /*0670*/  IMAD.IADD R213, R0, 0x1, R212 ;  /* 0x0000000100d57824 */ /* 0x000fe200078e02d4 */
[----:B-1----:R-:W-:Y:S01]  /*0680*/  SHF.R.S32.HI R5, RZ, 0x1f, R4 ;  /* 0x0000001fff057819 */ /* 0x002fe20000011404 */
[----:B--2---:R-:W-:-:S04]  /*0690*/  IMAD.IADD R4, R18, 0x1, -R3 ;  /* 0x0000000112047824 */ /* 0x004fc800078e0a03 */
[----:B------:R1:W-:Y:S01]  /*06a0*/  STL [R1+0x60], R5 ;  /* 0x0000600501007387 */ /* 0x0003e20000100800 */
[----:B------:R-:W-:-:S03]  /*06b0*/  SEL R3, R8, 0xffffffc0, !P2 ;  /* 0xffffffc008037807 */ /* 0x000fc60005000000 */
[----:B------:R-:W-:Y:S01]  /*06c0*/  STL [R1+0x28], R10 ;  /* 0x0000280a01007387 */ /* 0x000fe20000100800 */
[----:B---3--:R-:W-:Y:S02]  /*06d0*/  IMAD.SHL.U32 R9, R4, 0x2, RZ ;  /* 0x0000000204097824 */ /* 0x008fe400078e00ff */
[----:B------:R-:W-:-:S03]  /*06e0*/  IMAD R4, R7, 0x8, R17 ;  /* 0x0000000807047824 */ /* 0x000fc600078e0211 */
[----:B------:R2:W-:Y:S04]  /*06f0*/  STL [R1+0x58], R9 ;  /* 0x0000580901007387 */ /* 0x0005e80000100800 */
[----:B------:R3:W-:Y:S01]  /*0700*/  STL [R1+0x98], R4 ;  /* 0x0000980401007387 */ /* 0x0007e20000100800 */
[C---:B-1----:R-:W-:Y:S02]  /*0710*/  SEL R5, R207.reuse, 0xffffffe0, !P1 ;  /* 0xffffffe0cf057807 */ /* 0x042fe40004800000 */
[----:B------:R-:W-:-:S05]  /*0720*/  SEL R207, R207, 0xffffffe0, !P0 ;  /* 0xffffffe0cfcf7807 */ /* 0x000fca0004000000 */
[----:B------:R-:W-:-:S04]  /*0730*/  IMAD.IADD R214, R207, 0x1, R212 ;  /* 0x00000001cfd67824 */ /* 0x000fc800078e02d4 */
[----:B------:R-:W-:Y:S01]  /*0740*/  IMAD.IADD R214, R0, 0x1, R214 ;  /* 0x0000000100d67824 */ /* 0x000fe200078e02d6 */
[----:B--2---:R-:W-:Y:S02]  /*0750*/  LEA R9, R6, 0x80, 0x1 ;  /* 0x0000008006097811 */ /* 0x004fe400078e08ff */
[C---:B------:R-:W-:Y:S02]  /*0760*/  IADD3 R6, R10.reuse, 0x100, RZ ;  /* 0x000001000a067810 */ /* 0x040fe40007ffe0ff */
[----:B---3--:R-:W-:Y:S01]  /*0770*/  IADD3 R4, R10, 0x12100, RZ ;  /* 0x000121000a047810 */ /* 0x008fe20007ffe0ff */
[C---:B------:R-:W-:Y:S02]  /*0780*/  IMAD.IADD R2, R9.reuse, 0x1, R3 ;  /* 0x0000000109027824 */ /* 0x040fe400078e0203 */
[----:B------:R1:W-:Y:S04]  /*0790*/  STL [R1+0x30], R6 ;  /* 0x0000300601007387 */ /* 0x0003e80000100800 */
[----:B------:R-:W-:Y:S04]  /*07a0*/  STL [R1+0x78], R9 ;  /* 0x0000780901007387 */ /* 0x000fe80000100800 */
[----:B------:R2:W-:Y:S01]  /*07b0*/  STL [R1+0x2c], R4 ;  /* 0x00002c0401007387 */ /* 0x0005e20000100800 */
[C---:B-1----:R-:W-:Y:S01]  /*07c0*/  IMAD.IADD R6, R9.reuse, 0x1, R5 ;  /* 0x0000000109067824 */ /* 0x042fe200078e0205 */
[----:B--2---:R-:W-:-:S02]  /*07d0*/  IADD3 R4, R9, -0x10, RZ ;  /* 0xfffffff009047810 */ /* 0x004fc40007ffe0ff */
[----:B------:R-:W-:-:S05]  /*07e0*/  @P3 IADD3 R4, R9, 0x10, RZ ;  /* 0x0000001009043810 */ /* 0x000fca0007ffe0ff */
[----:B------:R-:W-:Y:S04]  /*07f0*/  STL [R1+0x7c], R4 ;  /* 0x00007c0401007387 */ /* 0x000fe80000100800 */
[----:B------:R-:W-:Y:S04]  /*0800*/  STL [R1+0x84], R6 ;  /* 0x0000840601007387 */ /* 0x000fe80000100800 */
[----:B------:R1:W-:Y:S02]  /*0810*/  STL [R1+0x94], R2 ;  /* 0x0000940201007387 */ /* 0x0003e40000100800 */
[----:B-1----:R-:W-:-:S02]  /*0820*/  IMAD.IADD R2, R5, 0x1, R4 ;  /* 0x0000000105027824 */ /* 0x002fc400078e0204 */
[----:B------:R-:W-:Y:S02]  /*0830*/  IMAD.IADD R5, R6, 0x1, R3 ;  /* 0x0000000106057824 */ /* 0x000fe400078e0203 */
[----:B------:R-:W-:-:S03]  /*0840*/  IMAD.IADD R4, R3, 0x1, R4 ;  /* 0x0000000103047824 */ /* 0x000fc600078e0204 */
[----:B------:R-:W-:Y:S04]  /*0850*/  STL [R1+0x90], R5 ;  /* 0x0000900501007387 */ /* 0x000fe80000100800 */
[----:B------:R1:W-:Y:S04]  /*0860*/  STL [R1+0x80], R2 ;  /* 0x0000800201007387 */ /* 0x0003e80000100800 */
[----:B------:R2:W-:Y:S01]  /*0870*/  STL [R1+0x8c], R4 ;  /* 0x00008c0401007387 */ /* 0x0005e20000100800 */
[----:B-1----:R-:W-:-:S05]  /*0880*/  IMAD.IADD R2, R2, 0x1, R3 ;  /* 0x0000000102027824 */ /* 0x002fca00078e0203 */
[----:B------:R2:W-:Y:S02]  /*0890*/  STL [R1+0x88], R2 ;  /* 0x0000880201007387 */ /* 0x0005e40000100800 */
.L_x_1172:
        /* <DEDUP_REMOVED lines=19> */
.L_x_1128:
[----:B------:R-:W-:-:S04]  /*09d0*/  MOV R0, c[0x0][0x554] ;  /* 0x0001550000007a02 */ /* 0x000fc80000000f00 */
[----:B------:R-:W-:Y:S02]  /*09e0*/  ISETP.NE.AND P0, PT, R0, 0x1, PT ;  /* 0x000000010000780c */ /* 0x000fe40003f05270 */
[----:B------:R-:W-:-:S11]  /*09f0*/  MOV R0, R2 ;  /* 0x0000000200007202 */ /* 0x000fd60000000f00 */
[----:B------:R-:W-:-:S05]  /*0a00*/  @P0 IMAD.HI.U32 R4, R2, c[0x0][0x558], RZ ;  /* 0x0001560002040a27 */ /* 0x000fca00078e00ff */
[----:B------:R-:W-:-:S05]  /*0a10*/  @P0 SHF.R.U32.HI R0, RZ, c[0x0][0x55c], R4 ;  /* 0x00015700ff000a19 */ /* 0x000fca0000011604 */
[----:B------:R-:W-:Y:S02]  /*0a20*/  IMAD R4, R0, c[0x0][0x554], RZ ;  /* 0x0001550000047a24 */ /* 0x000fe400078e02ff */
.L_x_1129:
[----:B------:R-:W-:Y:S05]  /*0a30*/  BSYNC B0 ;  /* 0x0000000000007941 */ /* 0x000fea0003800000 */
.L_x_1127:
[----:B------:R-:W-:Y:S01]  /*0a40*/  LOP3.LUT R0, RZ, R0, RZ, 0x33, !PT ;  /* 0x00000000ff007212 */ /* 0x000fe200078e33ff */
[----:B------:R-:W-:Y:S01]  /*0a50*/  IMAD.MOV.U32 R51, RZ, RZ, c[0x0][0x2c4] ;  /* 0x0000b100ff337624 */ /* 0x000fe200078e00ff */
[----:B------:R-:W-:Y:S01]  /*0a60*/  MOV R5, c[0x0][0x548] ;  /* 0x0001520000057a02 */ /* 0x000fe20000000f00 */
[----:B------:R-:W-:Y:S01]  /*0a70*/  IMAD.IADD R4, R2, 0x1, -R4 ;  /* 0x0000000102047824 */ /* 0x000fe200078e0a04 */
[----:B------:R-:W-:Y:S01]  /*0a80*/  IADD3 R0, R0, c[0x0][0x53c], RZ ;  /* 0x00014f0000007a10 */ /* 0x000fe20007ffe0ff */
[----:B------:R-:W-:Y:S01]  /*0a90*/  ULDC UR4, c[0x0][0x1d0] ;  /* 0x0000740000047ab9 */ /* 0x000fe20000000800 */
[----:B------:R-:W-:Y:S01]  /*0aa0*/  ISETP.NE.AND P2, PT, R51, 0x1, PT ;  /* 0x000000013300780c */ /* 0x000fe20003f45270 */
[----:B------:R-:W-:Y:S01]  /*0ab0*/  UIADD3 UR4, UR4, 0x5f, URZ ;  /* 0x0000005f04047890 */ /* 0x000fe2000fffe03f */
[----:B------:R-:W-:Y:S01]  /*0ac0*/  ISETP.NE.AND P0, PT, R5, 0x1, PT ;  /* 0x000000010500780c */ /* 0x000fe20003f05270 */
[----:B------:R-:W-:Y:S01]  /*0ad0*/  IMAD.SHL.U32 R127, R0, 0x80, RZ ;  /* 0x00000080007f7824 */ /* 0x000fe200078e00ff */
[----:B------:R-:W-:Y:S01]  /*0ae0*/  MOV R6, c[0x0][0x168] ;  /* 0x00005a0000067a02 */ /* 0x000fe20000000f00 */
[----:B------:R-:W-:Y:S01]  /*0af0*/  UIMAD.WIDE UR4, UR4, 0x2aaaaaab, URZ ;  /* 0x2aaaaaab040478a5 */ /* 0x000fe2000f8e023f */
[----:B------:R-:W-:Y:S01]  /*0b00*/  CS2R R98, SRZ ;  /* 0x0000000000627805 */ /* 0x000fe2000001ff00 */
[----:B------:R-:W-:Y:S01]  /*0b10*/  CS2R R96, SRZ ;  /* 0x0000000000607805 */ /* 0x000fe2000001ff00 */
[----:B------:R-:W-:Y:S01]  /*0b20*/  IADD3 R0, R127, 0x7f, RZ ;  /* 0x0000007f7f007810 */ /* 0x000fe20007ffe0ff */
[----:B------:R-:W-:Y:S01]  /*0b30*/  USHF.R.U32.HI UR4, URZ, 0x1f, UR5 ;  /* 0x0000001f3f047899 */ /* 0x000fe20008011605 */
[----:B------:R1:W-:Y:S01]  /*0b40*/  STL [R1+0x5c], R127 ;  /* 0x00005c7f01007387 */ /* 0x0003e20000100800 */
[----:B------:R-:W-:Y:S01]  /*0b50*/  CS2R R94, SRZ ;  /* 0x00000000005e7805 */ /* 0x000fe2000001ff00 */
[----:B------:R-:W-:Y:S01]  /*0b60*/  CS2R R92, SRZ ;  /* 0x00000000005c7805 */ /* 0x000fe2000001ff00 */
[----:B------:R-:W-:Y:S01]  /*0b70*/  @P2 IMAD.HI.U32 R5, R0, c[0x0][0x2c8], RZ ;  /* 0x0000b20000052a27 */ /* 0x000fe200078e00ff */
[----:B------:R-:W-:Y:S01]  /*0b80*/  ULEA.HI.SX32 UR4, UR5, UR4, 0x1c ;  /* 0x0000000405047291 */ /* 0x000fe2000f8fe23f */
[----:B------:R-:W-:Y:S01]  /*0b90*/  MOV R86, RZ ;  /* 0x000000ff00567202 */ /* 0x000fe20000000f00 */
[----:B------:R-:W-:Y:S01]  /*0ba0*/  CS2R R8, SRZ ;  /* 0x0000000000087805 */ /* 0x000fe2000001ff00 */
[----:B------:R-:W-:Y:S01]  /*0bb0*/  IMAD.MOV.U32 R2, RZ, RZ, R0 ;  /* 0x000000ffff027224 */ /* 0x000fe200078e0000 */
[----:B------:R-:W-:Y:S01]  /*0bc0*/  @P2 SHF.R.U32.HI R2, RZ, c[0x0][0x2cc], R5 ;  /* 0x0000b300ff022a19 */ /* 0x000fe20000011605 */
[----:B------:R-:W-:Y:S01]  /*0bd0*/  IMAD R0, R3, c[0x0][0x554], R4 ;  /* 0x0001550003007a24 */ /* 0x000fe200078e0204 */
[----:B------:R-:W-:Y:S01]  /*0be0*/  IADD3 R4, -R6, 0x60, RZ ;  /* 0x0000006006047810 */ /* 0x000fe20007ffe1ff */
[----:B------:R-:W-:Y:S01]  /*0bf0*/  IMAD.MOV.U32 R90, RZ, RZ, RZ ;  /* 0x000000ffff5a7224 */ /* 0x000fe200078e00ff */
[----:B------:R-:W-:Y:S01]  /*0c00*/  MOV R5, RZ ;  /* 0x000000ff00057202 */ /* 0x000fe20000000f00 */
[----:B------:R-:W-:Y:S01]  /*0c10*/  @P0 IMAD.HI.U32 R3, R0, c[0x0][0x54c], RZ ;  /* 0x0001530000030a27 */ /* 0x000fe200078e00ff */
[----:B------:R-:W-:Y:S01]  /*0c20*/  IADD3 R2, R2, c[0x0][0x1d0], R4 ;  /* 0x0000740002027a10 */ /* 0x000fe20007ffe004 */
[----:B------:R-:W-:Y:S01]  /*0c30*/  CS2R R6, SRZ ;  /* 0x0000000000067805 */ /* 0x000fe2000001ff00 */
[----:B------:R-:W-:Y:S01]  /*0c40*/  CS2R R10, SRZ ;  /* 0x00000000000a7805 */ /* 0x000fe2000001ff00 */
[--C-:B------:R-:W-:Y:S01]  /*0c50*/  IMAD.MOV.U32 R55, RZ, RZ, R0.reuse ;  /* 0x000000ffff377224 */ /* 0x100fe200078e0000 */
[----:B------:R-:W-:Y:S01]  /*0c60*/  @P0 SHF.R.U32.HI R55, RZ, c[0x0][0x550], R3 ;  /* 0x00015400ff370a19 */ /* 0x000fe20000011603 */
[----:B------:R-:W-:Y:S01]  /*0c70*/  IMAD.HI R3, R2, 0x2aaaaaab, RZ ;  /* 0x2aaaaaab02037827 */ /* 0x000fe200078e02ff */
[----:B------:R-:W-:Y:S01]  /*0c80*/  MOV R80, RZ ;  /* 0x000000ff00507202 */ /* 0x000fe20000000f00 */
[----:B------:R-:W-:Y:S01]  /*0c90*/  CS2R R12, SRZ ;  /* 0x00000000000c7805 */ /* 0x000fe2000001ff00 */
[----:B------:R-:W-:Y:S01]  /*0ca0*/  MOV R74, RZ ;  /* 0x000000ff004a7202 */ /* 0x000fe20000000f00 */
[----:B------:R-:W-:Y:S01]  /*0cb0*/  IMAD.MOV R2, RZ, RZ, -R55 ;  /* 0x000000ffff027224 */ /* 0x000fe200078e0a37 */
[----:B------:R-:W-:Y:S01]  /*0cc0*/  SHF.R.U32.HI R4, RZ, 0x1f, R3 ;  /* 0x0000001fff047819 */ /* 0x000fe20000011603 */
[----:B------:R1:W-:Y:S01]  /*0cd0*/  STL [R1+0x54], R55 ;  /* 0x0000543701007387 */ /* 0x0003e20000100800 */
[----:B------:R-:W-:Y:S01]  /*0ce0*/  IMAD.MOV.U32 R88, RZ, RZ, RZ ;  /* 0x000000ffff587224 */ /* 0x000fe200078e00ff */
[----:B------:R-:W-:Y:S01]  /*0cf0*/  CS2R R14, SRZ ;  /* 0x00000000000e7805 */ /* 0x000fe2000001ff00 */
[--C-:B------:R-:W-:Y:S01]  /*0d00*/  IMAD R57, R2, c[0x0][0x548], R0.reuse ;  /* 0x0001520002397a24 */ /* 0x100fe200078e0200 */
[----:B------:R-:W-:Y:S01]  /*0d10*/  LEA.HI.SX32 R4, R3, R4, 0x1c ;  /* 0x0000000403047211 */ /* 0x000fe200078fe2ff */
[----:B------:R-:W-:Y:S01]  /*0d20*/  IMAD.MOV.U32 R84, RZ, RZ, RZ ;  /* 0x000000ffff547224 */ /* 0x000fe200078e00ff */
[----:B------:R-:W-:Y:S01]  /*0d30*/  PRMT R0, RZ, 0x7610, R0 ;  /* 0x00007610ff007816 */ /* 0x000fe20000000000 */
[----:B------:R-:W-:Y:S01]  /*0d40*/  IMAD.MOV.U32 R82, RZ, RZ, RZ ;  /* 0x000000ffff527224 */ /* 0x000fe200078e00ff */
        /* <DEDUP_REMOVED lines=62> */
[----:B------:R-:W1:-:S12]  /*1130*/  S2R R59, SR_TID.X ;  /* 0x00000000003b7919 */ /* 0x000e580000002100 */
[----:B------:R-:W-:-:S05]  /*1140*/  @P0 MOV R2, 0x4 ;  /* 0x0000000400020802 */ /* 0x000fca0000000f00 */
[----:B------:R-:W-:-:S05]  /*1150*/  @P0 IMAD.WIDE R2, R55, R2, c[0x0][0x340] ;  /* 0x0000d00037020625 */ /* 0x000fca00078e0202 */
[----:B------:R3:W4:Y:S01]  /*1160*/  @P0 LDG.E R9, [R2.64] ;  /* 0x0000000602090981 */ /* 0x000722000c1e1900 */
[----:B-1----:R-:W-:-:S04]  /*1170*/  SHF.R.S32.HI R53, RZ, 0x1f, R59 ;  /* 0x0000001fff357819 */ /* 0x002fc8000001143b */
[----:B------:R-:W-:-:S04]  /*1180*/  LEA.HI R53, R53, R59, RZ, 0x3 ;  /* 0x0000003b35357211 */ /* 0x000fc800078f18ff */
[----:B------:R-:W-:-:S04]  /*1190*/  SHF.R.S32.HI R53, RZ, 0x3, R53 ;  /* 0x00000003ff357819 */ /* 0x000fc80000011435 */
[----:B------:R-:W-:-:S05]  /*11a0*/  SHF.R.S32.HI R6, RZ, 0x1f, R53 ;  /* 0x0000001fff067819 */ /* 0x000fca0000011435 */
[C---:B------:R-:W-:Y:S02]  /*11b0*/  IMAD R0, R6.reuse, c[0x0][0x1e0], RZ ;  /* 0x0000780006007a24 */ /* 0x040fe400078e02ff */
[----:B------:R-:W-:Y:S01]  /*11c0*/  IMAD R6, R6, c[0x0][0x208], RZ ;  /* 0x0000820006067a24 */ /* 0x000fe200078e02ff */
[----:B------:R-:W-:Y:S01]  /*11d0*/  SHF.R.S32.HI R10, RZ, 0x1f, R57 ;  /* 0x0000001fff0a7819 */ /* 0x000fe20000011439 */
[C---:B------:R-:W-:Y:S02]  /*11e0*/  IMAD R0, R53.reuse, c[0x0][0x1e4], R0 ;  /* 0x0000790035007a24 */ /* 0x040fe400078e0200 */
[----:B------:R-:W-:Y:S01]  /*11f0*/  IMAD R6, R53, c[0x0][0x20c], R6 ;  /* 0x0000830035067a24 */ /* 0x000fe200078e0206 */
[----:B------:R-:W-:Y:S01]  /*1200*/  SHF.R.S32.HI R8, RZ, 0x1f, R55 ;  /* 0x0000001fff087819 */ /* 0x000fe20000011437 */
[----:B------:R-:W-:Y:S01]  /*1210*/  WARPSYNC 0xffffffff ;  /* 0xffffffff00007948 */ /* 0x000fe20003800000 */
[----:B------:R-:W-:Y:S01]  /*1220*/  IADD3 R188, R207, R212, RZ ;  /* 0x000000d4cfbc7210 */ /* 0x000fe20007ffe0ff */
[----:B--2---:R-:W-:-:S04]  /*1230*/  IMAD.WIDE.U32 R4, R53, c[0x0][0x1e0], R100 ;  /* 0x0000780035047a25 */ /* 0x004fc800078e0064 */
[----:B---3--:R-:W-:Y:S01]  /*1240*/  IMAD.WIDE.U32 R2, R53, c[0x0][0x208], R100 ;  /* 0x0000820035027a25 */ /* 0x008fe200078e0064 */
[----:B------:R-:W-:-:S04]  /*1250*/  IADD3 R5, R5, R0, RZ ;  /* 0x0000000005057210 */ /* 0x000fc80007ffe0ff */
[----:B------:R-:W-:Y:S01]  /*1260*/  IADD3 R3, R3, R6, RZ ;  /* 0x0000000603037210 */ /* 0x000fe20007ffe0ff */
[C---:B------:R-:W-:Y:S02]  /*1270*/  IMAD R6, R10.reuse, c[0x0][0x1e8], RZ ;  /* 0x00007a000a067a24 */ /* 0x040fe400078e02ff */
[----:B------:R-:W-:Y:S02]  /*1280*/  IMAD R0, R10, c[0x0][0x210], RZ ;  /* 0x000084000a007a24 */ /* 0x000fe400078e02ff */
[C---:B------:R-:W-:Y:S02]  /*1290*/  IMAD R6, R57.reuse, c[0x0][0x1ec], R6 ;  /* 0x00007b0039067a24 */ /* 0x040fe400078e0206 */
[----:B------:R-:W-:-:S04]  /*12a0*/  IMAD.WIDE.U32 R4, R57, c[0x0][0x1e8], R4 ;  /* 0x00007a0039047a25 */ /* 0x000fc800078e0004 */
[C---:B------:R-:W-:Y:S02]  /*12b0*/  IMAD R0, R57.reuse, c[0x0][0x214], R0 ;  /* 0x0000850039007a24 */ /* 0x040fe400078e0200 */
[----:B------:R-:W-:Y:S01]  /*12c0*/  IMAD.WIDE.U32 R2, R57, c[0x0][0x210], R2 ;  /* 0x0000840039027a25 */ /* 0x000fe200078e0002 */
[----:B------:R-:W-:-:S04]  /*12d0*/  IADD3 R7, R5, R6, RZ ;  /* 0x0000000605077210 */ /* 0x000fc80007ffe0ff */
[----:B------:R-:W-:Y:S02]  /*12e0*/  IADD3 R5, R3, R0, RZ ;  /* 0x0000000003057210 */ /* 0x000fe40007ffe0ff */
[----:B----4-:R-:W-:Y:S02]  /*12f0*/  @P0 SHF.R.S32.HI R3, RZ, 0x1f, R9 ;  /* 0x0000001fff030819 */ /* 0x010fe40000011409 */
[----:B------:R-:W-:Y:S02]  /*1300*/  @!P0 MOV R3, R8 ;  /* 0x0000000800038202 */ /* 0x000fe40000000f00 */
[----:B------:R-:W-:Y:S02]  /*1310*/  MOV R6, R4 ;  /* 0x0000000400067202 */ /* 0x000fe40000000f00 */
[----:B------:R-:W-:Y:S02]  /*1320*/  MOV R4, R2 ;  /* 0x0000000200047202 */ /* 0x000fe40000000f00 */
        /* <DEDUP_REMOVED lines=13> */
[----:B------:R1:W-:Y:S02]  /*1400*/  STL [R1+0x4c], R24 ;  /* 0x00004c1801007387 */ /* 0x0003e40000100800 */
[----:B------:R-:W2:Y:S01]  /*1410*/  LDL R28, [R1+0x1c] ;  /* 0x00001c00011c7983 */ /* 0x000ea20000100800 */
[----:B------:R-:W-:Y:S01]  /*1420*/  SHF.R.S32.HI R69, RZ, 0x1f, R59 ;  /* 0x0000001fff457819 */ /* 0x000fe2000001143b */
[----:B------:R-:W-:-:S02]  /*1430*/  IMAD R5, R10, c[0x0][0x1b8], RZ ;  /* 0x00006e000a057a24 */ /* 0x000fc400078e02ff */
[----:B------:R-:W3:Y:S01]  /*1440*/  LDL R23, [R1+0x20] ;  /* 0x0000200001177983 */ /* 0x000ee20000100800 */
[----:B------:R-:W-:Y:S01]  /*1450*/  LEA.HI R69, R69, R59, RZ, 0x3 ;  /* 0x0000003b45457211 */ /* 0x000fe200078f18ff */
[----:B------:R-:W-:Y:S02]  /*1460*/  IMAD.WIDE.U32 R2, R57, c[0x0][0x1b8], RZ ;  /* 0x00006e0039027a25 */ /* 0x000fe400078e00ff */
[----:B------:R-:W4:Y:S01]  /*1470*/  LDL R22, [R1+0x28] ;  /* 0x0000280001167983 */ /* 0x000f220000100800 */
[----:B------:R-:W-:Y:S01]  /*1480*/  LOP3.LUT R69, R69, 0xfffffff8, RZ, 0xc0, !PT ;  /* 0xfffffff845457812 */ /* 0x000fe200078ec0ff */
[----:B------:R-:W-:Y:S02]  /*1490*/  IMAD R5, R57, c[0x0][0x1bc], R5 ;  /* 0x00006f0039057a24 */ /* 0x000fe400078e0205 */
[----:B------:R-:W5:Y:S01]  /*14a0*/  LDL R26, [R1+0x70] ;  /* 0x00007000011a7983 */ /* 0x000f620000100800 */
[----:B------:R-:W-:Y:S02]  /*14b0*/  IMAD R6, R8, c[0x0][0x1c0], RZ ;  /* 0x0000700008067a24 */ /* 0x000fe400078e02ff */
[----:B------:R-:W-:Y:S01]  /*14c0*/  IMAD.IADD R69, R59, 0x1, -R69 ;  /* 0x000000013b457824 */ /* 0x000fe200078e0a45 */
[----:B------:R-:W5:Y:S01]  /*14d0*/  LDL R25, [R1+0x60] ;  /* 0x0000600001197983 */ /* 0x000f620000100800 */
[----:B------:R-:W-:-:S02]  /*14e0*/  IMAD.IADD R3, R3, 0x1, R5 ;  /* 0x0000000103037824 */ /* 0x000fc400078e0205 */
[----:B------:R-:W-:Y:S02]  /*14f0*/  IMAD R4, R69, 0x20, R53 ;  /* 0x0000002045047824 */ /* 0x000fe400078e0235 */
[----:B------:R-:W-:-:S04]  /*1500*/  IMAD.WIDE.U32 R2, R55, c[0x0][0x1c0], R2 ;  /* 0x0000700037027a25 */ /* 0x000fc800078e0002 */
[----:B------:R-:W-:-:S04]  /*1510*/  IMAD.IADD R4, R127, 0x1, R4 ;  /* 0x000000017f047824 */ /* 0x000fc800078e0204 */
[----:B------:R-:W-:-:S04]  /*1520*/  @P2 IMAD.HI.U32 R7, R4, c[0x0][0x2c8], RZ ;  /* 0x0000b20004072a27 */ /* 0x000fc800078e00ff */
[----:B------:R-:W-:Y:S01]  /*1530*/  IMAD.MOV.U32 R0, RZ, RZ, R4 ;  /* 0x000000ffff007224 */ /* 0x000fe200078e0004 */
[----:B------:R-:W-:Y:S01]  /*1540*/  @P2 SHF.R.U32.HI R0, RZ, c[0x0][0x2cc], R7 ;  /* 0x0000b300ff002a19 */ /* 0x000fe20000011607 */
[----:B------:R-:W-:-:S03]  /*1550*/  IMAD R7, R55, c[0x0][0x1c4], R6 ;  /* 0x0000710037077a24 */ /* 0x000fc600078e0206 */
[--C-:B------:R-:W-:Y:S01]  /*1560*/  SHF.R.S32.HI R6, RZ, 0x1f, R0.reuse ;  /* 0x0000001fff067819 */ /* 0x100fe20000011400 */
[----:B------:R-:W-:-:S04]  /*1570*/  IMAD.MOV R5, RZ, RZ, -R0 ;  /* 0x000000ffff057224 */ /* 0x000fc800078e0a00 */
[----:B------:R-:W-:Y:S02]  /*1580*/  IMAD R4, R5, c[0x0][0x2c4], R4 ;  /* 0x0000b10005047a24 */ /* 0x000fe400078e0204 */
[----:B------:R-:W-:Y:S02]  /*1590*/  IMAD R5, R6, c[0x0][0x1b0], RZ ;  /* 0x00006c0006057a24 */ /* 0x000fe400078e02ff */
[----:B------:R-:W-:Y:S02]  /*15a0*/  IMAD.IADD R3, R3, 0x1, R7 ;  /* 0x0000000103037824 */ /* 0x000fe400078e0207 */
[C---:B------:R-:W-:Y:S01]  /*15b0*/  IMAD R6, R0.reuse, c[0x0][0x1b4], R5 ;  /* 0x00006d0000067a24 */ /* 0x040fe200078e0205 */
[----:B------:R-:W-:Y:S01]  /*15c0*/  SHF.R.S32.HI R5, RZ, 0x1f, R4 ;  /* 0x0000001fff057819 */ /* 0x000fe20000011404 */
[----:B------:R-:W-:-:S04]  /*15d0*/  IMAD.WIDE.U32 R2, R0, c[0x0][0x1b0], R2 ;  /* 0x00006c0000027a25 */ /* 0x000fc800078e0002 */
[----:B------:R-:W-:Y:S02]  /*15e0*/  IMAD R0, R5, c[0x0][0x1a8], RZ ;  /* 0x00006a0005007a24 */ /* 0x000fe400078e02ff */
[----:B------:R-:W-:Y:S02]  /*15f0*/  IMAD.IADD R3, R3, 0x1, R6 ;  /* 0x0000000103037824 */ /* 0x000fe400078e0206 */
[C---:B------:R-:W-:Y:S02]  /*1600*/  IMAD R0, R4.reuse, c[0x0][0x1ac], R0 ;  /* 0x00006b0004007a24 */ /* 0x040fe400078e0200 */
[----:B------:R-:W-:-:S04]  /*1610*/  IMAD.WIDE.U32 R4, R4, c[0x0][0x1a8], R2 ;  /* 0x00006a0004047a25 */ /* 0x000fc800078e0002 */
[----:B------:R-:W-:Y:S01]  /*1620*/  IMAD.IADD R0, R5, 0x1, R0 ;  /* 0x0000000105007824 */ /* 0x000fe200078e0200 */
[----:B------:R-:W-:-:S04]  /*1630*/  LEA R2, P0, R4, c[0x0][0x160], 0x1 ;  /* 0x0000580004027a11 */ /* 0x000fc800078008ff */
[----:B------:R-:W-:Y:S01]  /*1640*/  LEA.HI.X R0, R4, c[0x0][0x164], R0, 0x1, P0 ;  /* 0x0000590004007a11 */ /* 0x000fe200000f0c00 */
[----:B------:R-:W1:Y:S01]  /*1650*/  SHFL.IDX PT, R3, R2, RZ, 0x181f ;  /* 0x00181fff02037589 */ /* 0x000e6200000e0000 */
[----:B------:R-:W-:-:S03]  /*1660*/  IMAD R16, R51, c[0x0][0x168], RZ ;  /* 0x00005a0033107a24 */ /* 0x000fc600078e02ff */
[----:B------:R-:W1:Y:S01]  /*1670*/  SHFL.IDX PT, R4, R0, RZ, 0x181f ;  /* 0x00181fff00047589 */ /* 0x000e6200000e0000 */
[----:B------:R-:W-:-:S05]  /*1680*/  IMAD.IADD R14, R53, 0x1, R127 ;  /* 0x00000001350e7824 */ /* 0x000fca00078e027f */
[----:B------:R-:W-:Y:S01]  /*1690*/  ISETP.GE.AND P5, PT, R14, R16, PT ;  /* 0x000000100e00720c */ /* 0x000fe20003fa6270 */
[----:B------:R-:W2:Y:S01]  /*16a0*/  SHFL.IDX PT, R12, R2, 0x1, 0x181f ;  /* 0x00381f00020c7f89 */ /* 0x000ea200000e0000 */
[----:B------:R-:W-:-:S03]  /*16b0*/  ISETP.GE.AND P6, PT, R100, c[0x0][0x198], PT ;  /* 0x0000660064007a0c */ /* 0x000fc60003fc6270 */
[----:B------:R-:W2:Y:S01]  /*16c0*/  SHFL.IDX PT, R13, R0, 0x1, 0x181f ;  /* 0x00381f00000d7f89 */ /* 0x000ea200000e0000 */
[----:B------:R-:W-:-:S04]  /*16d0*/  IADD3 R5, R14, 0x20, RZ ;  /* 0x000000200e057810 */ /* 0x000fc80007ffe0ff */
[----:B------:R-:W-:Y:S01]  /*16e0*/  ISETP.GE.AND P0, PT, R5, R16, PT ;  /* 0x000000100500720c */ /* 0x000fe20003f06270 */
[----:B------:R-:W-:Y:S02]  /*16f0*/  BAR.SYNC.DEFER_BLOCKING 0x0 ;  /* 0x0000000000007b1d */ /* 0x000fe40000010000 */
[----:B-1----:R-:W-:-:S04]  /*1700*/  @!P5 LEA R10, P1, R100, R3, 0x1 ;  /* 0x00000003640ad211 */ /* 0x002fc800078208ff */
[----:B------:R-:W-:Y:S01]  /*1710*/  @!P5 LEA.HI.X R11, R100, R4, R101, 0x1, P1 ;  /* 0x00000004640bd211 */ /* 0x000fe200008f0c65 */
[----:B------:R-:W-:Y:S01]  /*1720*/  SHFL.IDX PT, R15, R2, 0x3, 0x181f ;  /* 0x00781f00020f7f89 */ /* 0x000fe200000e0000 */
[----:B------:R-:W-:-:S04]  /*1730*/  IMAD.MOV.U32 R124, RZ, RZ, -0x60 ;  /* 0xffffffa0ff7c7424 */ /* 0x000fc800078e00ff */
[----:B------:R-:W-:Y:S02]  /*1740*/  IMAD R124, R226, R124, 0x60 ;  /* 0x00000060e27c7424 */ /* 0x000fe400078e027c */
[----:B------:R-:W-:Y:S01]  /*1750*/  IMAD.MOV.U32 R19, RZ, RZ, R24 ;  /* 0x000000ffff137224 */ /* 0x000fe200078e0018 */
[C---:B--2---:R-:W-:Y:S02]  /*1760*/  ISETP.GE.AND P3, PT, R28.reuse, c[0x0][0x198], PT ;  /* 0x000066001c007a0c */ /* 0x044fe40003f66270 */
[CC--:B------:R-:W-:Y:S02]  /*1770*/  @!P5 LEA R8, P4, R28.reuse, R3.reuse, 0x1 ;  /* 0x000000031c08d211 */ /* 0x0c0fe400078808ff */
[C---:B---3--:R-:W-:Y:S01]  /*1780*/  ISETP.GE.AND P1, PT, R23.reuse, c[0x0][0x198], PT ;  /* 0x0000660017007a0c */ /* 0x048fe20003f26270 */
[----:B------:R-:W-:Y:S01]  /*1790*/  @!PT LDS RZ, [RZ] ;  /* 0x00000000fffff984 */ /* 0x000fe20000000800 */
[----:B------:R-:W-:Y:S01]  /*17a0*/  @!PT LDS RZ, [RZ] ;  /* 0x00000000fffff984 */ /* 0x000fe20000000800 */
[----:B----4-:R1:W-:Y:S01]  /*17b0*/  @!P5 LDGSTS.E.BYPASS.LTC128B.128 [R22+0x100], [R10.64], !P6 ;  /* 0x001000000a16dfae */ /* 0x0103e2000f101d46 */
[----:B-----5:R-:W-:Y:S02]  /*17c0*/  @!P5 LEA.HI.X R9, R28, R4, R26, 0x1, P4 ;  /* 0x000000041c09d211 */ /* 0x020fe400020f0c1a */
[----:B------:R-:W-:-:S02]  /*17d0*/  @!P5 LEA R6, P4, R23, R3, 0x1 ;  /* 0x000000031706d211 */ /* 0x000fc400078808ff */
[----:B------:R-:W-:-:S03]  /*17e0*/  IADD3 R3, R14, 0x40, RZ ;  /* 0x000000400e037810 */ /* 0x000fc60007ffe0ff */
[----:B------:R2:W-:Y:S01]  /*17f0*/  @!P5 LDGSTS.E.BYPASS.LTC128B.128 [R22+0x4100], [R8.64], !P3 ;  /* 0x041000000816dfae */ /* 0x0005e2000d901d46 */
[----:B------:R-:W-:-:S05]  /*1800*/  @!P5 LEA.HI.X R7, R23, R4, R25, 0x1, P4 ;  /* 0x000000041707d211 */ /* 0x000fca00020f0c19 */
[----:B------:R3:W-:Y:S01]  /*1810*/  @!P5 LDGSTS.E.BYPASS.LTC128B.128 [R22+0x8100], [R6.64], !P1 ;  /* 0x081000000616dfae */ /* 0x0007e2000c901d46 */
[----:B------:R-:W-:-:S03]  /*1820*/  ISETP.GE.AND P5, PT, R3, R16, PT ;  /* 0x000000100300720c */ /* 0x000fc60003fa6270 */
[----:B-1----:R1:W4:Y:S04]  /*1830*/  SHFL.IDX PT, R11, R2, 0x2, 0x181f ;  /* 0x00581f00020b7f89 */ /* 0x00232800000e0000 */
[----:B------:R-:W5:Y:S01]  /*1840*/  SHFL.IDX PT, R10, R0, 0x2, 0x181f ;  /* 0x00581f00000a7f89 */ /* 0x000f6200000e0000 */
[----:B--2---:R-:W-:-:S04]  /*1850*/  @!P0 LEA R8, P4, R100, R12, 0x1 ;  /* 0x0000000c64088211 */ /* 0x004fc800078808ff */
[-C--:B------:R-:W-:Y:S02]  /*1860*/  @!P0 LEA.HI.X R9, R100, R13.reuse, R101, 0x1, P4 ;  /* 0x0000000d64098211 */ /* 0x080fe400020f0c65 */
[CC--:B------:R-:W-:Y:S01]  /*1870*/  @!P0 LEA R4, P4, R28.reuse, R12.reuse, 0x1 ;  /* 0x0000000c1c048211 */ /* 0x0c0fe200078808ff */
[----:B------:R-:W2:Y:S03]  /*1880*/  SHFL.IDX PT, R0, R0, 0x3, 0x181f ;  /* 0x00781f0000007f89 */ /* 0x000ea600000e0000 */
[----:B------:R-:W-:Y:S01]  /*1890*/  @!P0 LEA.HI.X R5, R28, R13, R26, 0x1, P4 ;  /* 0x0000000d1c058211 */ /* 0x000fe200020f0c1a */
[----:B------:R4:W-:Y:S01]  /*18a0*/  @!P0 LDGSTS.E.BYPASS.LTC128B.128 [R22+0x1100], [R8.64], !P6 ;  /* 0x0110000008168fae */ /* 0x0009e2000f101d46 */
[----:B-1----:R-:W-:-:S03]  /*18b0*/  @!P0 LEA R2, P4, R23, R12, 0x1 ;  /* 0x0000000c17028211 */ /* 0x002fc600078808ff */
[----:B------:R1:W-:Y:S01]  /*18c0*/  @!P0 LDGSTS.E.BYPASS.LTC128B.128 [R22+0x5100], [R4.64], !P3 ;  /* 0x0510000004168fae */ /* 0x0003e2000d901d46 */
[----:B------:R-:W-:Y:S02]  /*18d0*/  IADD3 R14, R14, 0x60, RZ ;  /* 0x000000600e0e7810 */ /* 0x000fe40007ffe0ff */
[----:B------:R-:W-:-:S05]  /*18e0*/  @!P0 LEA.HI.X R3, R23, R13, R25, 0x1, P4 ;  /* 0x0000000d17038211 */ /* 0x000fca00020f0c19 */
[----:B------:R1:W-:Y:S01]  /*18f0*/  @!P0 LDGSTS.E.BYPASS.LTC128B.128 [R22+0x9100], [R2.64], !P1 ;  /* 0x0910000002168fae */ /* 0x0003e2000c901d46 */
[----:B------:R-:W-:Y:S02]  /*1900*/  ISETP.GE.AND P0, PT, R14, R16, PT ;  /* 0x000000100e00720c */ /* 0x000fe40003f06270 */
[----:B----4-:R-:W-:-:S04]  /*1910*/  @!P5 LEA R8, P4, R100, R11, 0x1 ;  /* 0x0000000b6408d211 */ /* 0x010fc800078808ff */
[----:B-----5:R-:W-:Y:S02]  /*1920*/  @!P5 LEA.HI.X R9, R100, R10, R101, 0x1, P4 ;  /* 0x0000000a6409d211 */ /* 0x020fe400020f0c65 */
[----:B---3--:R-:W-:-:S03]  /*1930*/  @!P5 LEA R6, P4, R28, R11, 0x1 ;  /* 0x0000000b1c06d211 */ /* 0x008fc600078808ff */
[----:B------:R3:W-:Y:S01]  /*1940*/  @!P5 LDGSTS.E.BYPASS.LTC128B.128 [R22+0x2100], [R8.64], !P6 ;  /* 0x021000000816dfae */ /* 0x0007e2000f101d46 */
[----:B------:R-:W-:Y:S02]  /*1950*/  @!P5 LEA.HI.X R7, R28, R10, R26, 0x1, P4 ;  /* 0x0000000a1c07d211 */ /* 0x000fe400020f0c1a */
[----:B-1----:R-:W-:-:S03]  /*1960*/  @!P5 LEA R4, P4, R23, R11, 0x1 ;  /* 0x0000000b1704d211 */ /* 0x002fc600078808ff */
[----:B------:R1:W-:Y:S01]  /*1970*/  @!P5 LDGSTS.E.BYPASS.LTC128B.128 [R22+0x6100], [R6.64], !P3 ;  /* 0x061000000616dfae */ /* 0x0003e2000d901d46 */
[----:B------:R-:W-:Y:S02]  /*1980*/  @!P5 LEA.HI.X R5, R23, R10, R25, 0x1, P4 ;  /* 0x0000000a1705d211 */ /* 0x000fe400020f0c19 */
[----:B------:R-:W-:Y:S02]  /*1990*/  IADD3 R10, R226, -0x1, RZ ;  /* 0xffffffffe20a7810 */ /* 0x000fe40007ffe0ff */
[C---:B------:R-:W-:Y:S01]  /*19a0*/  @!P0 LEA R2, P4, R100.reuse, R15, 0x1 ;  /* 0x0000000f64028211 */ /* 0x040fe200078808ff */
[----:B------:R4:W-:Y:S01]  /*19b0*/  @!P5 LDGSTS.E.BYPASS.LTC128B.128 [R22+0xa100], [R4.64], !P1 ;  /* 0x0a1000000416dfae */ /* 0x0009e2000c901d46 */
[----:B------:R-:W-:Y:S02]  /*19c0*/  SHF.R.S32.HI R11, RZ, 0x1f, R10 ;  /* 0x0000001fff0b7819 */ /* 0x000fe4000001140a */
[----:B--2---:R-:W-:-:S05]  /*19d0*/  @!P0 LEA.HI.X R3, R100, R0, R101, 0x1, P4 ;  /* 0x0000000064038211 */ /* 0x004fca00020f0c65 */
[----:B------:R2:W-:Y:S01]  /*19e0*/  @!P0 LDGSTS.E.BYPASS.LTC128B.128 [R22+0x3100], [R2.64], !P6 ;  /* 0x0310000002168fae */ /* 0x0005e2000f101d46 */
[----:B---3--:R-:W-:Y:S01]  /*19f0*/  IMAD R8, R11, c[0x0][0x1e0], RZ ;  /* 0x000078000b087a24 */ /* 0x008fe200078e02ff */
[----:B------:R-:W-:-:S03]  /*1a00*/  IADD3 R9, R124, c[0x0][0x1d0], -R53 ;  /* 0x000074007c097a10 */ /* 0x000fc60007ffe835 */
[C---:B------:R-:W-:Y:S01]  /*1a10*/  IMAD R8, R10.reuse, c[0x0][0x1e4], R8 ;  /* 0x000079000a087a24 */ /* 0x040fe200078e0208 */
[----:B------:R-:W-:Y:S01]  /*1a20*/  ISETP.GE.AND P6, PT, R9, 0x21, PT ;  /* 0x000000210900780c */ /* 0x000fe20003fc6270 */
[----:B-1----:R-:W-:Y:S01]  /*1a30*/  IMAD.WIDE.U32 R6, R10, c[0x0][0x1e0], RZ ;  /* 0x000078000a067a25 */ /* 0x002fe200078e00ff */
[----:B----4-:R-:W-:-:S04]  /*1a40*/  @!P0 LEA R4, P4, R28, R15, 0x1 ;  /* 0x0000000f1c048211 */ /* 0x010fc800078808ff */
[----:B------:R-:W-:Y:S02]  /*1a50*/  @!P0 LEA.HI.X R5, R28, R0, R26, 0x1, P4 ;  /* 0x000000001c058211 */ /* 0x000fe400020f0c1a */
[----:B--2---:R-:W-:-:S03]  /*1a60*/  @!P0 LEA R2, P5, R23, R15, 0x1 ;  /* 0x0000000f17028211 */ /* 0x004fc600078a08ff */
[----:B------:R1:W-:Y:S01]  /*1a70*/  @!P0 LDGSTS.E.BYPASS.LTC128B.128 [R22+0x7100], [R4.64], !P3 ;  /* 0x0710000004168fae */ /* 0x0003e2000d901d46 */
[----:B------:R-:W-:Y:S02]  /*1a80*/  ISETP.GE.AND P4, PT, R9, 0x1, PT ;  /* 0x000000010900780c */ /* 0x000fe40003f86270 */
[----:B------:R-:W-:Y:S01]  /*1a90*/  @!P0 LEA.HI.X R3, R23, R0, R25, 0x1, P5 ;  /* 0x0000000017038211 */ /* 0x000fe200028f0c19 */
[----:B------:R-:W-:Y:S02]  /*1aa0*/  IMAD.IADD R0, R7, 0x1, R8 ;  /* 0x0000000107007824 */ /* 0x000fe400078e0208 */
[----:B------:R-:W-:Y:S02]  /*1ab0*/  IMAD.MOV.U32 R16, RZ, RZ, c[0x0][0x1e0] ;  /* 0x00007800ff107624 */ /* 0x000fe400078e00ff */
[----:B------:R2:W-:Y:S01]  /*1ac0*/  @!P0 LDGSTS.E.BYPASS.LTC128B.128 [R22+0xb100], [R2.64], !P1 ;  /* 0x0b10000002168fae */ /* 0x0005e2000c901d46 */
[----:B------:R-:W-:Y:S01]  /*1ad0*/  IMAD R0, R0, 0x60, RZ ;  /* 0x0000006000007824 */ /* 0x000fe200078e02ff */
[----:B------:R-:W-:Y:S01]  /*1ae0*/  ISETP.GE.AND P5, PT, R9, 0x41, PT ;  /* 0x000000410900780c */ /* 0x000fe20003fa6270 */
[----:B------:R-:W-:Y:S01]  /*1af0*/  IMAD.MOV.U32 R8, RZ, RZ, c[0x0][0x1e4] ;  /* 0x00007900ff087624 */ /* 0x000fe200078e00ff */
[----:B------:R-:W0:Y:S02]  /*1b00*/  LDGDEPBAR ;  /* 0x00000000000079af */ /* 0x000e240000000000 */
[----:B------:R-:W-:Y:S01]  /*1b10*/  @P4 ISETP.GE.AND P3, PT, R100, c[0x0][0x1d4], PT ;  /* 0x0000750064004a0c */ /* 0x000fe20003f66270 */
[----:B------:R-:W-:-:S04]  /*1b20*/  IMAD.WIDE.U32 R12, R16, 0x40, RZ ;  /* 0x00000040100c7825 */ /* 0x000fc800078e00ff */
[----:B--2---:R-:W-:-:S04]  /*1b30*/  IMAD.WIDE.U32 R2, R6, 0x60, R18 ;  /* 0x0000006006027825 */ /* 0x004fc800078e0012 */
[----:B------:R-:W-:Y:S01]  /*1b40*/  IMAD.IADD R0, R3, 0x1, R0 ;  /* 0x0000000103007824 */ /* 0x000fe200078e0200 */
[----:B------:R-:W-:Y:S02]  /*1b50*/  @P6 LEA R3, P0, R16, R2, 0x5 ;  /* 0x0000000210036211 */ /* 0x000fe400078028ff */
[----:B------:R-:W-:Y:S02]  /*1b60*/  @P4 LEA R6, P1, R2, c[0x0][0x1c8], 0x1 ;  /* 0x0000720002064a11 */ /* 0x000fe400078208ff */
[----:B-1----:R-:W-:Y:S02]  /*1b70*/  @P6 LEA.HI.X R5, R16, R0, R8, 0x5, P0 ;  /* 0x0000000010056211 */ /* 0x002fe400000f2c08 */
[----:B------:R-:W-:Y:S02]  /*1b80*/  @P4 ISETP.GE.AND P0, PT, R28, c[0x0][0x1d4], PT ;  /* 0x000075001c004a0c */ /* 0x000fe40003f06270 */
[----:B------:R-:W-:Y:S02]  /*1b90*/  @P4 LEA.HI.X R7, R2, c[0x0][0x1cc], R0, 0x1, P1 ;  /* 0x0000730002074a11 */ /* 0x000fe400008f0c00 */
[----:B------:R-:W-:-:S03]  /*1ba0*/  @P6 LEA R4, P1, R3, c[0x0][0x1c8], 0x1 ;  /* 0x0000720003046a11 */ /* 0x000fc600078208ff */
[----:B------:R1:W-:Y:S01]  /*1bb0*/  @P4 LDGSTS.E.BYPASS.LTC128B.128 [R22+0x12100], [R6.64], !P3 ;  /* 0x1210000006164fae */ /* 0x0003e2000d901d46 */
[----:B------:R-:W-:Y:S02]  /*1bc0*/  @P6 LEA.HI.X R5, R3, c[0x0][0x1cc], R5, 0x1, P1 ;  /* 0x0000730003056a11 */ /* 0x000fe400008f0c05 */
[----:B------:R-:W-:Y:S01]  /*1bd0*/  @P5 IADD3 R3, P1, R2, R12, RZ ;  /* 0x0000000c02035210 */ /* 0x000fe20007f3e0ff */
[----:B------:R-:W-:Y:S02]  /*1be0*/  IMAD.SHL.U32 R2, R8, 0x40, RZ ;  /* 0x0000004008027824 */ /* 0x000fe400078e00ff */
[----:B------:R1:W-:Y:S03]  /*1bf0*/  @P4 LDGSTS.E.BYPASS.LTC128B.128 [R22+0x15100], [R6.64+0x80], !P0 ;  /* 0x1510008006164fae */ /* 0x0003e6000c101d46 */
[----:B------:R-:W-:Y:S02]  /*1c00*/  @P5 IADD3.X R0, R0, R13, R2, P1, !PT ;  /* 0x0000000d00005210 */ /* 0x000fe40000ffe402 */
[----:B------:R-:W-:-:S02]  /*1c10*/  @P5 LEA R2, P0, R3, c[0x0][0x1c8], 0x1 ;  /* 0x0000720003025a11 */ /* 0x000fc400078008ff */
[----:B------:R-:W-:Y:S02]  /*1c20*/  @P4 ISETP.GE.AND P3, PT, R23, c[0x0][0x1d4], PT ;  /* 0x0000750017004a0c */ /* 0x000fe40003f66270 */
[----:B------:R-:W-:Y:S02]  /*1c30*/  @P6 ISETP.GE.AND P1, PT, R100, c[0x0][0x1d4], PT ;  /* 0x0000750064006a0c */ /* 0x000fe40003f26270 */
[----:B------:R-:W-:Y:S02]  /*1c40*/  @P5 LEA.HI.X R3, R3, c[0x0][0x1cc], R0, 0x1, P0 ;  /* 0x0000730003035a11 */ /* 0x000fe400000f0c00 */
[----:B------:R-:W-:-:S07]  /*1c50*/  @P6 ISETP.GE.AND P0, PT, R28, c[0x0][0x1d4], PT ;  /* 0x000075001c006a0c */ /* 0x000fce0003f06270 */
[----:B------:R1:W-:Y:S01]  /*1c60*/  @P4 LDGSTS.E.BYPASS.LTC128B.128 [R22+0x18100], [R6.64+0x100], !P3 ;  /* 0x1810010006164fae */ /* 0x0003e2000d901d46 */
[----:B------:R-:W-:Y:S02]  /*1c70*/  @P6 ISETP.GE.AND P4, PT, R23, c[0x0][0x1d4], PT ;  /* 0x0000750017006a0c */ /* 0x000fe40003f86270 */
[----:B------:R-:W-:Y:S01]  /*1c80*/  @P5 ISETP.GE.AND P3, PT, R100, c[0x0][0x1d4], PT ;  /* 0x0000750064005a0c */ /* 0x000fe20003f66270 */
[----:B------:R2:W-:Y:S01]  /*1c90*/  @P6 LDGSTS.E.BYPASS.LTC128B.128 [R22+0x13100], [R4.64], !P1 ;  /* 0x1310000004166fae */ /* 0x0005e2000c901d46 */
[----:B------:R-:W-:-:S03]  /*1ca0*/  @P5 ISETP.GE.AND P1, PT, R28, c[0x0][0x1d4], PT ;  /* 0x000075001c005a0c */ /* 0x000fc60003f26270 */
[----:B------:R2:W-:Y:S01]  /*1cb0*/  @P6 LDGSTS.E.BYPASS.LTC128B.128 [R22+0x16100], [R4.64+0x80], !P0 ;  /* 0x1610008004166fae */ /* 0x0005e2000c101d46 */
[----:B------:R-:W-:-:S05]  /*1cc0*/  @P5 ISETP.GE.AND P0, PT, R23, c[0x0][0x1d4], PT ;  /* 0x0000750017005a0c */ /* 0x000fca0003f06270 */
[----:B------:R2:W-:Y:S04]  /*1cd0*/  @P6 LDGSTS.E.BYPASS.LTC128B.128 [R22+0x19100], [R4.64+0x100], !P4 ;  /* 0x1910010004166fae */ /* 0x0005e8000e101d46 */
[----:B------:R3:W-:Y:S04]  /*1ce0*/  @P5 LDGSTS.E.BYPASS.LTC128B.128 [R22+0x14100], [R2.64], !P3 ;  /* 0x1410000002165fae */ /* 0x0007e8000d901d46 */
[----:B------:R3:W-:Y:S04]  /*1cf0*/  @P5 LDGSTS.E.BYPASS.LTC128B.128 [R22+0x17100], [R2.64+0x80], !P1 ;  /* 0x1710008002165fae */ /* 0x0007e8000c901d46 */
[----:B------:R3:W-:Y:S04]  /*1d00*/  @P5 LDGSTS.E.BYPASS.LTC128B.128 [R22+0x1a100], [R2.64+0x100], !P0 ;  /* 0x1a10010002165fae */ /* 0x0007e8000c101d46 */
[----:B------:R-:W0:Y:S01]  /*1d10*/  LDGDEPBAR ;  /* 0x00000000000079af */ /* 0x000e220000000000 */
[----:B------:R-:W-:-:S02]  /*1d20*/  IMAD R0, R11, c[0x0][0x208], RZ ;  /* 0x000082000b007a24 */ /* 0x000fc400078e02ff */
[----:B-1----:R-:W-:-:S04]  /*1d30*/  IMAD.WIDE.U32 R6, R10, c[0x0][0x208], RZ ;  /* 0x000082000a067a25 */ /* 0x002fc800078e00ff */
[----:B------:R-:W-:Y:S02]  /*1d40*/  IMAD R0, R10, c[0x0][0x20c], R0 ;  /* 0x000083000a007a24 */ /* 0x000fe400078e0200 */
[----:B------:R-:W-:Y:S01]  /*1d50*/  IMAD.MOV.U32 R14, RZ, RZ, R20 ;  /* 0x000000ffff0e7224 */ /* 0x000fe200078e0014 */
[----:B------:R-:W-:-:S04]  /*1d60*/  DEPBAR.LE SB0, 0x1 ;  /* 0x000080400000791a */ /* 0x000fc80000000000 */
[----:B------:R-:W-:Y:S01]  /*1d70*/  BAR.SYNC.DEFER_BLOCKING 0x0 ;  /* 0x0000000000007b1d */ /* 0x000fe20000010000 */
[----:B------:R-:W-:Y:S02]  /*1d80*/  IMAD.IADD R0, R7, 0x1, R0 ;  /* 0x0000000107007824 */ /* 0x000fe400078e0200 */
[----:B------:R-:W-:Y:S02]  /*1d90*/  IMAD.MOV.U32 R15, RZ, RZ, R17 ;  /* 0x000000ffff0f7224 */ /* 0x000fe400078e0011 */
[----:B------:R-:W-:Y:S02]  /*1da0*/  IMAD R0, R0, 0x60, RZ ;  /* 0x0000006000007824 */ /* 0x000fe400078e02ff */
[----:B--2---:R-:W-:-:S04]  /*1db0*/  IMAD.WIDE.U32 R4, R6, 0x60, R14 ;  /* 0x0000006006047825 */ /* 0x004fc800078e000e */
[----:B------:R-:W-:Y:S01]  /*1dc0*/  IMAD.MOV.U32 R20, RZ, RZ, c[0x0][0x208] ;  /* 0x00008200ff147624 */ /* 0x000fe200078e00ff */
[----:B---3--:R-:W-:Y:S01]  /*1dd0*/  LEA R2, P0, R4, c[0x0][0x1f8], 0x1 ;  /* 0x00007e0004027a11 */ /* 0x008fe200078008ff */
[----:B------:R-:W-:Y:S02]  /*1de0*/  IMAD.IADD R0, R5, 0x1, R0 ;  /* 0x0000000105007824 */ /* 0x000fe400078e0200 */
[----:B------:R-:W-:Y:S02]  /*1df0*/  IMAD.MOV.U32 R10, RZ, RZ, 0x6 ;  /* 0x00000006ff0a7424 */ /* 0x000fe400078e00ff */
[----:B------:R-:W-:Y:S01]  /*1e00*/  IMAD.SHL.U32 R21, R20, 0x40, RZ ;  /* 0x0000004014157824 */ /* 0x000fe200078e00ff */
[----:B------:R-:W-:Y:S02]  /*1e10*/  LEA.HI.X R3, R4, c[0x0][0x1fc], R0, 0x1, P0 ;  /* 0x00007f0004037a11 */ /* 0x000fe400000f0c00 */
[----:B------:R-:W-:Y:S01]  /*1e20*/  SHF.L.U64.HI R20, R20, R10, c[0x0][0x20c] ;  /* 0x0000830014147619 */ /* 0x000fe2000001020a */
[----:B------:R1:W2:Y:S01]  /*1e30*/  LDSM.16.M88.4 R156, [R188] ;  /* 0x00000000bc9c783b */ /* 0x0002a20000000200 */
[----:B------:R-:W-:-:S03]  /*1e40*/  IADD3 R12, P3, P1, R21, 0x80, R2 ;  /* 0x00000080150c7810 */ /* 0x000fc6000797e002 */
[----:B------:R1:W3:Y:S04]  /*1e50*/  LDSM.16.M88.4 R172, [R188+0x4000] ;  /* 0x00400000bcac783b */ /* 0x0002e80000000200 */
[----:B------:R-:W4:Y:S04]  /*1e60*/  LDSM.16.M88.4 R188, [R188+0x8000] ;  /* 0x00800000bcbc783b */ /* 0x000f280000000200 */
[----:B------:R1:W1:Y:S04]  /*1e70*/  LDSM.16.M88.4 R152, [R212] ;  /* 0x00000000d498783b */ /* 0x0002680000000200 */
[----:B------:R1:W1:Y:S04]  /*1e80*/  LDSM.16.M88.4 R160, [R213] ;  /* 0x00000000d5a0783b */ /* 0x0002680000000200 */
[----:B------:R1:W1:Y:S04]  /*1e90*/  LDSM.16.M88.4 R164, [R214] ;  /* 0x00000000d6a4783b */ /* 0x0002680000000200 */
[----:B------:R1:W1:Y:S04]  /*1ea0*/  LDSM.16.M88.4 R168, [R212+0x4000] ;  /* 0x00400000d4a8783b */ /* 0x0002680000000200 */
[----:B------:R1:W1:Y:S04]  /*1eb0*/  LDSM.16.M88.4 R176, [R213+0x4000] ;  /* 0x00400000d5b0783b */ /* 0x0002680000000200 */
[----:B------:R1:W1:Y:S04]  /*1ec0*/  LDSM.16.M88.4 R180, [R214+0x4000] ;  /* 0x00400000d6b4783b */ /* 0x0002680000000200 */
[----:B------:R1:W1:Y:S04]  /*1ed0*/  LDSM.16.M88.4 R184, [R212+0x8000] ;  /* 0x00800000d4b8783b */ /* 0x0002680000000200 */
[----:B------:R1:W1:Y:S04]  /*1ee0*/  LDSM.16.M88.4 R192, [R213+0x8000] ;  /* 0x00800000d5c0783b */ /* 0x0002680000000200 */
[----:B------:R1:W1:Y:S01]  /*1ef0*/  LDSM.16.M88.4 R196, [R214+0x8000] ;  /* 0x00800000d6c4783b */ /* 0x0002620000000200 */
[----:B------:R-:W-:-:S03]  /*1f00*/  IADD3.X R13, R20, RZ, R3, P3, P1 ;  /* 0x000000ff140d7210 */ /* 0x000fc60001fe2403 */
[----:B------:R-:W-:Y:S01]  /*1f10*/  BAR.SYNC.DEFER_BLOCKING 0x0 ;  /* 0x0000000000007b1d */ /* 0x000fe20000010000 */
[C---:B------:R-:W-:Y:S02]  /*1f20*/  IADD3 R10, P3, P1, R21.reuse, 0x100, R2 ;  /* 0x00000100150a7810 */ /* 0x040fe4000797e002 */
[----:B------:R-:W-:Y:S02]  /*1f30*/  ISETP.GE.AND P6, PT, R100, c[0x0][0x1d4], PT ;  /* 0x0000750064007a0c */ /* 0x000fe40003fc6270 */
[----:B------:R-:W-:Y:S02]  /*1f40*/  ISETP.GE.AND P5, PT, R28, c[0x0][0x1d4], PT ;  /* 0x000075001c007a0c */ /* 0x000fe40003fa6270 */
[----:B------:R-:W-:Y:S02]  /*1f50*/  IADD3 R4, P0, R21, R2, RZ ;  /* 0x0000000215047210 */ /* 0x000fe40007f1e0ff */
[----:B------:R-:W-:Y:S02]  /*1f60*/  IADD3.X R11, R20, RZ, R3, P3, P1 ;  /* 0x000000ff140b7210 */ /* 0x000fe40001fe2403 */
[----:B------:R-:W-:-:S02]  /*1f70*/  ISETP.LT.OR P3, PT, R9, 0x1, P6 ;  /* 0x000000010900780c */ /* 0x000fc40003761670 */
[----:B------:R-:W-:Y:S01]  /*1f80*/  ISETP.LT.OR P1, PT, R9, 0x1, P5 ;  /* 0x000000010900780c */ /* 0x000fe20002f21670 */
[----:B------:R-:W-:Y:S01]  /*1f90*/  IMAD.X R5, R20, 0x1, R3, P0 ;  /* 0x0000000114057824 */ /* 0x000fe200000e0603 */
[----:B------:R-:W-:Y:S02]  /*1fa0*/  IADD3 R6, P0, R4, R21, RZ ;  /* 0x0000001504067210 */ /* 0x000fe40007f1e0ff */
[----:B------:R-:W-:-:S03]  /*1fb0*/  ISETP.GE.AND P4, PT, R23, c[0x0][0x1d4], PT ;  /* 0x0000750017007a0c */ /* 0x000fc60003f86270 */
[----:B------:R-:W-:Y:S01]  /*1fc0*/  IMAD.X R7, R5, 0x1, R20, P0 ;  /* 0x0000000105077824 */ /* 0x000fe200000e0614 */
[----:B------:R-:W-:-:S03]  /*1fd0*/  ISETP.LT.OR P0, PT, R9, 0x1, P4 ;  /* 0x000000010900780c */ /* 0x000fc60002701670 */
[----:B------:R-:W-:Y:S01]  /*1fe0*/  @!PT LDS RZ, [RZ] ;  /* 0x00000000fffff984 */ /* 0x000fe20000000800 */
[----:B------:R-:W-:Y:S01]  /*1ff0*/  @!PT LDS RZ, [RZ] ;  /* 0x00000000fffff984 */ /* 0x000fe20000000800 */
[----:B------:R-:W-:Y:S01]  /*2000*/  @!PT LDS RZ, [RZ] ;  /* 0x00000000fffff984 */ /* 0x000fe20000000800 */
[----:B------:R1:W-:Y:S01]  /*2010*/  LDGSTS.E.BYPASS.LTC128B.128 [R22+0x100], [R2.64], !P3 ;  /* 0x0010000002167fae */ /* 0x0003e2000d901d46 */
[----:B------:R-:W-:-:S03]  /*2020*/  ISETP.LT.OR P3, PT, R9, 0x21, P6 ;  /* 0x000000210900780c */ /* 0x000fc60003761670 */
[----:B------:R1:W-:Y:S01]  /*2030*/  LDGSTS.E.BYPASS.LTC128B.128 [R22+0x3100], [R2.64+0x80], !P1 ;  /* 0x0310008002167fae */ /* 0x0003e2000c901d46 */
[C---:B------:R-:W-:Y:S02]  /*2040*/  ISETP.LT.OR P1, PT, R9.reuse, 0x21, P5 ;  /* 0x000000210900780c */ /* 0x040fe40002f21670 */
[C---:B------:R-:W-:Y:S01]  /*2050*/  ISETP.LT.OR P6, PT, R9.reuse, 0x41, P6 ;  /* 0x000000410900780c */ /* 0x040fe200037c1670 */
[----:B------:R1:W-:Y:S01]  /*2060*/  STL.64 [R1+0x68], R18 ;  /* 0x0000681201007387 */ /* 0x0003e20000100a00 */
[----:B------:R-:W-:-:S03]  /*2070*/  ISETP.LT.OR P5, PT, R9, 0x41, P5 ;  /* 0x000000410900780c */ /* 0x000fc60002fa1670 */
[----:B------:R1:W-:Y:S01]  /*2080*/  LDGSTS.E.BYPASS.LTC128B.128 [R22+0x6100], [R2.64+0x100], !P0 ;  /* 0x0610010002167fae */ /* 0x0003e2000c101d46 */
[C---:B------:R-:W-:Y:S02]  /*2090*/  ISETP.LT.OR P0, PT, R9.reuse, 0x21, P4 ;  /* 0x000000210900780c */ /* 0x040fe40002701670 */
[----:B------:R-:W-:Y:S01]  /*20a0*/  ISETP.LT.OR P4, PT, R9, 0x41, P4 ;  /* 0x000000410900780c */ /* 0x000fe20002781670 */
[----:B------:R1:W-:Y:S04]  /*20b0*/  LDGSTS.E.BYPASS.LTC128B.128 [R22+0x1100], [R4.64], !P3 ;  /* 0x0110000004167fae */ /* 0x0003e8000d901d46 */
[----:B------:R1:W-:Y:S01]  /*20c0*/  LDGSTS.E.BYPASS.LTC128B.128 [R22+0x4100], [R12.64], !P1 ;  /* 0x041000000c167fae */ /* 0x0003e2000c901d46 */
[----:B------:R-:W-:Y:S01]  /*20d0*/  ISETP.GE.AND P1, PT, R226, 0x2, PT ;  /* 0x00000002e200780c */ /* 0x000fe20003f26270 */
[----:B------:R-:W-:Y:S04]  /*20e0*/  BSSY B0, `(.L_x_1131) ;  /* 0x0000028000007945 */ /* 0x000fe80003800000 */
[----:B------:R1:W-:Y:S04]  /*20f0*/  LDGSTS.E.BYPASS.LTC128B.128 [R22+0x7100], [R10.64], !P0 ;  /* 0x071000000a167fae */ /* 0x0003e8000c101d46 */
[----:B------:R1:W-:Y:S04]  /*2100*/  LDGSTS.E.BYPASS.LTC128B.128 [R22+0x2100], [R6.64], !P6 ;  /* 0x0210000006167fae */ /* 0x0003e8000f101d46 */
[----:B------:R1:W-:Y:S04]  /*2110*/  LDGSTS.E.BYPASS.LTC128B.128 [R22+0x5100], [R6.64+0x80], !P5 ;  /* 0x0510008006167fae */ /* 0x0003e8000e901d46 */
[----:B------:R1:W-:Y:S04]  /*2120*/  LDGSTS.E.BYPASS.LTC128B.128 [R22+0x8100], [R6.64+0x100], !P4 ;  /* 0x0810010006167fae */ /* 0x0003e8000e101d46 */
[----:B------:R-:W0:Y:S01]  /*2130*/  LDGDEPBAR ;  /* 0x00000000000079af */ /* 0x000e220000000000 */
[----:B------:R-:W-:Y:S05]  /*2140*/  @!P1 BRA `(.L_x_1132) ;  /* 0x0000021000009947 */ /* 0x000fea0003800000 */
[----:B--234-:R-:W-:Y:S01]  /*2150*/  IADD3 R0, R226, -0x2, RZ ;  /* 0xfffffffee2007810 */ /* 0x01cfe20007ffe0ff */
[C---:B-1----:R-:W-:Y:S01]  /*2160*/  IMAD.SHL.U32 R6, R16.reuse, 0x40, RZ ;  /* 0x0000004010067824 */ /* 0x042fe200078e00ff */
[----:B------:R-:W-:-:S02]  /*2170*/  SHF.L.U64.HI R7, R16, 0x6, R8 ;  /* 0x0000000610077819 */ /* 0x000fc40000010208 */
[----:B------:R-:W-:Y:S01]  /*2180*/  SHF.R.S32.HI R2, RZ, 0x1f, R0 ;  /* 0x0000001fff027819 */ /* 0x000fe20000011400 */
[----:B------:R-:W-:Y:S01]  /*2190*/  IMAD.WIDE.U32 R4, R0, c[0x0][0x1e0], RZ ;  /* 0x0000780000047a25 */ /* 0x000fe200078e00ff */
[----:B------:R-:W-:-:S03]  /*21a0*/  ISETP.GE.AND P4, PT, R100, c[0x0][0x1d4], PT ;  /* 0x0000750064007a0c */ /* 0x000fc60003f86270 */
        /* <DEDUP_REMOVED lines=9> */
[----:B------:R-:W-:Y:S02]  /*2240*/  ISETP.GE.AND P3, PT, R28, c[0x0][0x1d4], PT ;  /* 0x000075001c007a0c */ /* 0x000fe40003f66270 */
[--C-:B------:R-:W-:Y:S01]  /*2250*/  IADD3.X R11, R7, RZ, R3.reuse, P5, P0 ;  /* 0x000000ff070b7210 */ /* 0x100fe20002fe0403 */
[----:B------:R1:W-:Y:S01]  /*2260*/  LDGSTS.E.BYPASS.LTC128B.128 [R22+0x1b100], [R2.64], !P4 ;  /* 0x1b10000002167fae */ /* 0x0003e2000e101d46 */
[----:B------:R-:W-:Y:S02]  /*2270*/  IADD3 R8, P6, P5, R6, 0x100, R2 ;  /* 0x0000010006087810 */ /* 0x000fe40007dde002 */
[----:B------:R-:W-:Y:S02]  /*2280*/  ISETP.GE.AND P0, PT, R23, c[0x0][0x1d4], PT ;  /* 0x0000750017007a0c */ /* 0x000fe40003f06270 */
[----:B------:R-:W-:-:S02]  /*2290*/  IADD3.X R9, R7, RZ, R3, P6, P5 ;  /* 0x000000ff07097210 */ /* 0x000fc400037ea403 */
[----:B------:R-:W-:-:S03]  /*22a0*/  IADD3 R4, P6, R6, R2, RZ ;  /* 0x0000000206047210 */ /* 0x000fc60007fde0ff */
[----:B------:R1:W-:Y:S01]  /*22b0*/  LDGSTS.E.BYPASS.LTC128B.128 [R22+0x1e100], [R2.64+0x80], !P3 ;  /* 0x1e10008002167fae */ /* 0x0003e2000d901d46 */
[----:B------:R-:W-:Y:S01]  /*22c0*/  IADD3 R6, P5, R4, R6, RZ ;  /* 0x0000000604067210 */ /* 0x000fe20007fbe0ff */
[----:B------:R-:W-:-:S04]  /*22d0*/  IMAD.X R5, R7, 0x1, R3, P6 ;  /* 0x0000000107057824 */ /* 0x000fc800030e0603 */
        /* <DEDUP_REMOVED lines=8> */
.L_x_1132:
[----:B--234-:R-:W-:Y:S05]  /*2360*/  BSYNC B0 ;  /* 0x0000000000007941 */ /* 0x01cfea0003800000 */
.L_x_1131:
[----:B------:R-:W0:Y:S01]  /*2370*/  LDGDEPBAR ;  /* 0x00000000000079af */ /* 0x000e220000000000 */
[----:B------:R-:W-:Y:S01]  /*2380*/  IMAD.MOV.U32 R208, RZ, RZ, 0x20 ;  /* 0x00000020ffd07424 */ /* 0x000fe200078e00ff */
[----:B------:R-:W-:Y:S01]  /*2390*/  LOP3.LUT P0, RZ, R69, 0x2, RZ, 0xc0, !PT ;  /* 0x0000000245ff7812 */ /* 0x000fe2000780c0ff */
[----:B------:R-:W-:Y:S03]  /*23a0*/  BSSY B0, `(.L_x_1133) ;  /* 0x0000034000007945 */ /* 0x000fe60003800000 */
[----:B------:R-:W-:-:S05]  /*23b0*/  SEL R208, R208, 0xffffffe0, !P0 ;  /* 0xffffffe0d0d07807 */ /* 0x000fca0004000000 */
[----:B-1----:R-:W-:Y:S01]  /*23c0*/  IMAD.IADD R3, R209, 0x1, R208 ;  /* 0x00000001d1037824 */ /* 0x002fe200078e02d0 */
[----:B------:R-:W-:-:S04]  /*23d0*/  DEPBAR.LE SB0, 0x2 ;  /* 0x000080800000791a */ /* 0x000fc80000000000 */
[----:B------:R-:W-:Y:S06]  /*23e0*/  BAR.SYNC.DEFER_BLOCKING 0x0 ;  /* 0x0000000000007b1d */ /* 0x000fec0000010000 */
[----:B------:R1:W2:Y:S04]  /*23f0*/  LDSM.16.M88.4 R24, [R209] ;  /* 0x00000000d118783b */ /* 0x0002a80000000200 */
[----:B------:R1:W3:Y:S04]  /*2400*/  LDSM.16.M88.4 R16, [R209+0x800] ;  /* 0x00080000d110783b */ /* 0x0002e80000000200 */
[----:B------:R1:W4:Y:S04]  /*2410*/  LDSM.16.M88.4 R32, [R209+0x1000] ;  /* 0x00100000d120783b */ /* 0x0003280000000200 */
        /* <DEDUP_REMOVED lines=10> */
[----:B--23--:R-:W-:Y:S02]  /*24c0*/  IADD3 R0, R226, -0x2, RZ ;  /* 0xfffffffee2007810 */ /* 0x00cfe40007ffe0ff */
[----:B------:R-:W-:-:S02]  /*24d0*/  ISETP.GE.AND P3, PT, R100, c[0x0][0x1d4], PT ;  /* 0x0000750064007a0c */ /* 0x000fc40003f66270 */
[----:B------:R-:W-:Y:S01]  /*24e0*/  SHF.R.S32.HI R2, RZ, 0x1f, R0 ;  /* 0x0000001fff027819 */ /* 0x000fe20000011400 */
[----:B------:R-:W-:Y:S01]  /*24f0*/  IMAD.WIDE.U32 R6, R0, c[0x0][0x208], RZ ;  /* 0x0000820000067a25 */ /* 0x000fe200078e00ff */
[----:B------:R-:W-:Y:S02]  /*2500*/  ISETP.GE.AND P1, PT, R28, c[0x0][0x1d4], PT ;  /* 0x000075001c007a0c */ /* 0x000fe40003f26270 */
[----:B------:R-:W-:Y:S01]  /*2510*/  ISETP.GE.AND P0, PT, R23, c[0x0][0x1d4], PT ;  /* 0x0000750017007a0c */ /* 0x000fe20003f06270 */
        /* <DEDUP_REMOVED lines=28> */
.L_x_1134:
[----:B--23--:R-:W-:Y:S05]  /*26e0*/  BSYNC B0 ;  /* 0x0000000000007941 */ /* 0x00cfea0003800000 */
.L_x_1133:
[C---:B-1----:R-:W-:Y:S08]  /*26f0*/  HMMA.16816.F32.BF16 R4, R152.reuse, R40, RZ ;  /* 0x000000289804723c */ /* 0x042ff000000418ff */
[C---:B----4-:R-:W-:Y:S08]  /*2700*/  HMMA.16816.F32.BF16 R8, R152.reuse, R34, RZ ;  /* 0x000000229808723c */ /* 0x050ff000000418ff */
[C---:B------:R-:W-:Y:S08]  /*2710*/  HMMA.16816.F32.BF16 R12, R152.reuse, R32, RZ ;  /* 0x00000020980c723c */ /* 0x040ff000000418ff */
[C---:B------:R-:W-:Y:S08]  /*2720*/  HMMA.16816.F32.BF16 R28, R152.reuse, R24, RZ ;  /* 0x00000018981c723c */ /* 0x040ff000000418ff */
[----:B------:R-:W-:Y:S01]  /*2730*/  HMMA.16816.F32.BF16 R20, R152, R16, RZ ;  /* 0x000000109814723c */ /* 0x000fe200000418ff */
[----:B------:R-:W-:Y:S01]  /*2740*/  IMAD.MOV.U32 R0, RZ, RZ, 0x40 ;  /* 0x00000040ff007424 */ /* 0x000fe200078e00ff */
[----:B------:R-:W-:Y:S01]  /*2750*/  LOP3.LUT P0, RZ, R69, 0x4, RZ, 0xc0, !PT ;  /* 0x0000000445ff7812 */ /* 0x000fe2000780c0ff */
[----:B------:R-:W2:Y:S04]  /*2760*/  LDL R126, [R1+0x98] ;  /* 0x00009800017e7983 */ /* 0x000ea80000100800 */
[----:B------:R-:W3:Y:S01]  /*2770*/  LDL R125, [R1+0x58] ;  /* 0x00005800017d7983 */ /* 0x000ee20000100800 */
[----:B------:R-:W-:Y:S03]  /*2780*/  HMMA.16816.F32.BF16 R92, R156, R60, R4 ;  /* 0x0000003c9c5c723c */ /* 0x000fe60000041804 */
[----:B------:R-:W-:Y:S04]  /*2790*/  LDSM.16.M88.4 R104, [R3+0x5800] ;  /* 0x005800000368783b */ /* 0x000fe80000000200 */
[----:B------:R-:W0:Y:S01]  /*27a0*/  LDGDEPBAR ;  /* 0x00000000000079af */ /* 0x000e220000000000 */
[----:B------:R-:W-:Y:S08]  /*27b0*/  HMMA.16816.F32.BF16 R4, R152, R42, RZ ;  /* 0x0000002a9804723c */ /* 0x000ff000000418ff */
[C---:B------:R-:W-:Y:S08]  /*27c0*/  HMMA.16816.F32.BF16 R100, R156.reuse, R54, R8 ;  /* 0x000000369c64723c */ /* 0x040ff00000041808 */
[----:B------:R-:W-:Y:S08]  /*27d0*/  HMMA.16816.F32.BF16 R96, R156, R52, R12 ;  /* 0x000000349c60723c */ /* 0x000ff0000004180c */
[C---:B------:R-:W-:Y:S08]  /*27e0*/  HMMA.16816.F32.BF16 R8, R152.reuse, R64, RZ ;  /* 0x000000409808723c */ /* 0x040ff000000418ff */
[----:B------:R-:W-:Y:S01]  /*27f0*/  HMMA.16816.F32.BF16 R12, R152, R56, RZ ;  /* 0x00000038980c723c */ /* 0x000fe200000418ff */
[----:B------:R-:W-:-:S07]  /*2800*/  SEL R206, R0, 0xffffffc0, !P0 ;  /* 0xffffffc000ce7807 */ /* 0x000fce0004000000 */
[----:B------:R-:W-:Y:S01]  /*2810*/  HMMA.16816.F32.BF16 R24, R152, R26, RZ ;  /* 0x0000001a9818723c */ /* 0x000fe200000418ff */
[----:B------:R-:W-:-:S07]  /*2820*/  IMAD.IADD R2, R209, 0x1, R206 ;  /* 0x00000001d1027824 */ /* 0x000fce00078e02ce */
[----:B------:R-:W-:Y:S08]  /*2830*/  HMMA.16816.F32.BF16 R16, R152, R18, RZ ;  /* 0x000000129810723c */ /* 0x000ff000000418ff */
[C---:B------:R-:W-:Y:S08]  /*2840*/  HMMA.16816.F32.BF16 R88, R156.reuse, R62, R4 ;  /* 0x0000003e9c58723c */ /* 0x040ff00000041804 */
[C---:B------:R-:W-:Y:S08]  /*2850*/  HMMA.16816.F32.BF16 R44, R156.reuse, R36, R28 ;  /* 0x000000249c2c723c */ /* 0x040ff0000004181c */
[C---:B------:R-:W-:Y:S01]  /*2860*/  HMMA.16816.F32.BF16 R76, R156.reuse, R72, R8 ;  /* 0x000000489c4c723c */ /* 0x040fe20000041808 */
[----:B------:R-:W-:Y:S07]  /*2870*/  LDSM.16.M88.4 R8, [R2+0x1800] ;  /* 0x001800000208783b */ /* 0x000fee0000000200 */
[----:B------:R-:W-:Y:S01]  /*2880*/  HMMA.16816.F32.BF16 R84, R156, R80, R12 ;  /* 0x000000509c54723c */ /* 0x000fe2000004180c */
[----:B------:R-:W-:Y:S01]  /*2890*/  LDSM.16.M88.4 R12, [R2+0x1000] ;  /* 0x00100000020c783b */ /* 0x000fe20000000200 */
[----:B------:R-:W-:-:S03]  /*28a0*/  IADD3 R0, R206, R209, R208 ;  /* 0x000000d1ce007210 */ /* 0x000fc60007ffe0d0 */
[----:B------:R-:W-:Y:S03]  /*28b0*/  LDSM.16.M88.4 R112, [R2+0x3000] ;  /* 0x003000000270783b */ /* 0x000fe60000000200 */
[----:B------:R-:W-:Y:S01]  /*28c0*/  HMMA.16816.F32.BF16 R4, R152, R66, RZ ;  /* 0x000000429804723c */ /* 0x000fe200000418ff */
[----:B------:R-:W-:Y:S04]  /*28d0*/  LDSM.16.M88.4 R52, [R0+0x800] ;  /* 0x000800000034783b */ /* 0x000fe80000000200 */
[----:B------:R-:W-:Y:S03]  /*28e0*/  LDSM.16.M88.4 R116, [R2+0x3800] ;  /* 0x003800000274783b */ /* 0x000fe60000000200 */
[C---:B------:R-:W-:Y:S01]  /*28f0*/  HMMA.16816.F32.BF16 R28, R156.reuse, R48, R20 ;  /* 0x000000309c1c723c */ /* 0x040fe20000041814 */
[----:B------:R-:W1:Y:S04]  /*2900*/  LDSM.16.M88.4 R20, [R2] ;  /* 0x000000000214783b */ /* 0x000e680000000200 */
[----:B------:R-:W-:Y:S03]  /*2910*/  LDSM.16.M88.4 R108, [R2+0x5800] ;  /* 0x00580000026c783b */ /* 0x000fe60000000200 */
[C---:B------:R-:W-:Y:S01]  /*2920*/  HMMA.16816.F32.BF16 R32, R156.reuse, R38, R24 ;  /* 0x000000269c20723c */ /* 0x040fe20000041818 */
[----:B------:R-:W4:Y:S04]  /*2930*/  LDSM.16.M88.4 R24, [R2+0x800] ;  /* 0x000800000218783b */ /* 0x000f280000000200 */
[----:B------:R-:W-:Y:S03]  /*2940*/  LDSM.16.M88.4 R36, [R2+0x2800] ;  /* 0x002800000224783b */ /* 0x000fe60000000200 */
[----:B------:R-:W-:Y:S01]  /*2950*/  HMMA.16816.F32.BF16 R48, R156, R50, R16 ;  /* 0x000000329c30723c */ /* 0x000fe20000041810 */
[----:B------:R-:W-:Y:S07]  /*2960*/  LDSM.16.M88.4 R120, [R0+0x3000] ;  /* 0x003000000078783b */ /* 0x000fee0000000200 */
[----:B------:R-:W-:Y:S01]  /*2970*/  HMMA.16816.F32.BF16 R16, R152, R58, RZ ;  /* 0x0000003a9810723c */ /* 0x000fe200000418ff */
[----:B------:R-:W-:Y:S07]  /*2980*/  LDSM.16.M88.4 R56, [R0] ;  /* 0x000000000038783b */ /* 0x000fee0000000200 */
[----:B------:R-:W-:Y:S01]  /*2990*/  HMMA.16816.F32.BF16 R72, R156, R74, R4 ;  /* 0x0000004a9c48723c */ /* 0x000fe20000041804 */
[----:B------:R-:W5:Y:S07]  /*29a0*/  LDSM.16.M88.4 R4, [R2+0x2000] ;  /* 0x002000000204783b */ /* 0x000f6e0000000200 */
[----:B-1----:R-:W-:Y:S01]  /*29b0*/  HMMA.16816.F32.BF16 R68, R160, R20, R44 ;  /* 0x00000014a044723c */ /* 0x002fe2000004182c */
[----:B------:R-:W-:Y:S07]  /*29c0*/  LDSM.16.M88.4 R44, [R0+0x1000] ;  /* 0x00100000002c783b */ /* 0x000fee0000000200 */
[----:B------:R-:W-:Y:S08]  /*29d0*/  HMMA.16816.F32.BF16 R80, R156, R82, R16 ;  /* 0x000000529c50723c */ /* 0x000ff00000041810 */
[C---:B------:R-:W-:Y:S08]  /*29e0*/  HMMA.16816.F32.BF16 R64, R160.reuse, R22, R32 ;  /* 0x00000016a040723c */ /* 0x040ff00000041820 */
[C---:B------:R-:W-:Y:S01]  /*29f0*/  HMMA.16816.F32.BF16 R20, R160.reuse, R10, R88 ;  /* 0x0000000aa014723c */ /* 0x040fe20000041858 */
[----:B------:R-:W1:Y:S07]  /*2a00*/  LDSM.16.M88.4 R88, [R0+0x2000] ;  /* 0x002000000058783b */ /* 0x000e6e0000000200 */
[C---:B------:R-:W-:Y:S01]  /*2a10*/  HMMA.16816.F32.BF16 R40, R160.reuse, R12, R96 ;  /* 0x0000000ca028723c */ /* 0x040fe20000041860 */
[----:B------:R-:W1:Y:S07]  /*2a20*/  LDSM.16.M88.4 R96, [R209+0x3000] ;  /* 0x00300000d160783b */ /* 0x000e6e0000000200 */
[C---:B----4-:R-:W-:Y:S01]  /*2a30*/  HMMA.16816.F32.BF16 R60, R160.reuse, R24, R28 ;  /* 0x00000018a03c723c */ /* 0x050fe2000004181c */
[----:B------:R-:W4:Y:S07]  /*2a40*/  LDSM.16.M88.4 R28, [R0+0x1800] ;  /* 0x00180000001c783b */ /* 0x000f2e0000000200 */
[C---:B------:R-:W-:Y:S08]  /*2a50*/  HMMA.16816.F32.BF16 R48, R160.reuse, R26, R48 ;  /* 0x0000001aa030723c */ /* 0x040ff00000041830 */
[C---:B------:R-:W-:Y:S01]  /*2a60*/  HMMA.16816.F32.BF16 R32, R160.reuse, R14, R100 ;  /* 0x0000000ea020723c */ /* 0x040fe20000041864 */
[----:B------:R-:W-:Y:S07]  /*2a70*/  LDSM.16.M88.4 R100, [R209+0x4800] ;  /* 0x00480000d164783b */ /* 0x000fee0000000200 */
[C---:B------:R-:W-:Y:S01]  /*2a80*/  HMMA.16816.F32.BF16 R24, R160.reuse, R8, R92 ;  /* 0x00000008a018723c */ /* 0x040fe2000004185c */
[----:B------:R-:W1:Y:S07]  /*2a90*/  LDSM.16.M88.4 R92, [R0+0x2800] ;  /* 0x00280000005c783b */ /* 0x000e6e0000000200 */
[C---:B-----5:R-:W-:Y:S01]  /*2aa0*/  HMMA.16816.F32.BF16 R16, R160.reuse, R4, R84 ;  /* 0x00000004a010723c */ /* 0x060fe20000041854 */
[----:B------:R-:W5:Y:S07]  /*2ab0*/  LDSM.16.M88.4 R84, [R209+0x3800] ;  /* 0x00380000d154783b */ /* 0x000f6e0000000200 */
[C---:B------:R-:W-:Y:S01]  /*2ac0*/  HMMA.16816.F32.BF16 R12, R160.reuse, R6, R80 ;  /* 0x00000006a00c723c */ /* 0x040fe20000041850 */
[----:B------:R-:W1:Y:S07]  /*2ad0*/  LDSM.16.M88.4 R80, [R209+0x4000] ;  /* 0x00400000d150783b */ /* 0x000e6e0000000200 */
[C---:B------:R-:W-:Y:S08]  /*2ae0*/  HMMA.16816.F32.BF16 R8, R160.reuse, R36, R76 ;  /* 0x00000024a008723c */ /* 0x040ff0000004184c */
[----:B------:R-:W-:Y:S08]  /*2af0*/  HMMA.16816.F32.BF16 R4, R160, R38, R72 ;  /* 0x00000026a004723c */ /* 0x000ff00000041848 */
[C---:B------:R-:W-:Y:S08]  /*2b00*/  HMMA.16816.F32.BF16 R36, R164.reuse, R56, R68 ;  /* 0x00000038a424723c */ /* 0x040ff00000041844 */
[C---:B------:R-:W-:Y:S08]  /*2b10*/  HMMA.16816.F32.BF16 R76, R164.reuse, R54, R48 ;  /* 0x00000036a44c723c */ /* 0x040ff00000041830 */
[C---:B------:R-:W-:Y:S08]  /*2b20*/  HMMA.16816.F32.BF16 R68, R164.reuse, R52, R60 ;  /* 0x00000034a444723c */ /* 0x040ff0000004183c */
[C---:B-1----:R-:W-:Y:S08]  /*2b30*/  HMMA.16816.F32.BF16 R48, R164.reuse, R88, R16 ;  /* 0x00000058a430723c */ /* 0x042ff00000041810 */
[C---:B------:R-:W-:Y:S08]  /*2b40*/  HMMA.16816.F32.BF16 R64, R164.reuse, R58, R64 ;  /* 0x0000003aa440723c */ /* 0x040ff00000041840 */
[----:B------:R-:W-:Y:S01]  /*2b50*/  HMMA.16816.F32.BF16 R60, R164, R46, R32 ;  /* 0x0000002ea43c723c */ /* 0x000fe20000041820 */
[----:B------:R-:W-:Y:S07]  /*2b60*/  LDSM.16.M88.4 R32, [R209+0x5800] ;  /* 0x00580000d120783b */ /* 0x000fee0000000200 */
[----:B------:R-:W-:Y:S01]  /*2b70*/  HMMA.16816.F32.BF16 R16, R168, R96, R36 ;  /* 0x00000060a810723c */ /* 0x000fe20000041824 */
[----:B------:R-:W1:Y:S07]  /*2b80*/  LDSM.16.M88.4 R36, [R209+0x5000] ;  /* 0x00500000d124783b */ /* 0x000e6e0000000200 */
[C---:B----4-:R-:W-:Y:S01]  /*2b90*/  HMMA.16816.F32.BF16 R56, R164.reuse, R28, R24 ;  /* 0x0000001ca438723c */ /* 0x050fe20000041818 */
[----:B------:R-:W4:Y:S07]  /*2ba0*/  LDSM.16.M88.4 R24, [R3+0x3000] ;  /* 0x003000000318783b */ /* 0x000f2e0000000200 */
[C---:B------:R-:W-:Y:S08]  /*2bb0*/  HMMA.16816.F32.BF16 R72, R164.reuse, R44, R40 ;  /* 0x0000002ca448723c */ /* 0x040ff00000041828 */
[C---:B------:R-:W-:Y:S01]  /*2bc0*/  HMMA.16816.F32.BF16 R44, R164.reuse, R90, R12 ;  /* 0x0000005aa42c723c */ /* 0x040fe2000004180c */
[----:B------:R-:W-:Y:S07]  /*2bd0*/  LDSM.16.M88.4 R88, [R3+0x4800] ;  /* 0x004800000358783b */ /* 0x000fee0000000200 */
[C---:B------:R-:W-:Y:S08]  /*2be0*/  HMMA.16816.F32.BF16 R40, R164.reuse, R92, R8 ;  /* 0x0000005ca428723c */ /* 0x040ff00000041808 */
[----:B------:R-:W-:Y:S01]  /*2bf0*/  HMMA.16816.F32.BF16 R52, R164, R30, R20 ;  /* 0x0000001ea434723c */ /* 0x000fe20000041814 */
[----:B------:R-:W1:Y:S07]  /*2c00*/  LDSM.16.M88.4 R20, [R3+0x3800] ;  /* 0x003800000314783b */ /* 0x000e6e0000000200 */
[----:B------:R-:W-:Y:S01]  /*2c10*/  HMMA.16816.F32.BF16 R12, R168, R98, R64 ;  /* 0x00000062a80c723c */ /* 0x000fe20000041840 */
[----:B------:R-:W1:Y:S07]  /*2c20*/  LDSM.16.M88.4 R96, [R3+0x4000] ;  /* 0x004000000360783b */ /* 0x000e6e0000000200 */
[----:B------:R-:W-:Y:S01]  /*2c30*/  HMMA.16816.F32.BF16 R28, R164, R94, R4 ;  /* 0x0000005ea41c723c */ /* 0x000fe20000041804 */
[----:B------:R-:W2:Y:S07]  /*2c40*/  LDSM.16.M88.4 R92, [R3+0x5000] ;  /* 0x00500000035c783b */ /* 0x000eae0000000200 */
[C---:B-----5:R-:W-:Y:S08]  /*2c50*/  HMMA.16816.F32.BF16 R8, R168.reuse, R84, R68 ;  /* 0x00000054a808723c */ /* 0x060ff00000041844 */
[C---:B------:R-:W-:Y:S08]  /*2c60*/  HMMA.16816.F32.BF16 R4, R168.reuse, R86, R76 ;  /* 0x00000056a804723c */ /* 0x040ff0000004184c */
[C---:B------:R-:W-:Y:S08]  /*2c70*/  HMMA.16816.F32.BF16 R84, R168.reuse, R80, R72 ;  /* 0x00000050a854723c */ /* 0x040ff00000041848 */
[C---:B------:R-:W-:Y:S08]  /*2c80*/  HMMA.16816.F32.BF16 R80, R168.reuse, R82, R60 ;  /* 0x00000052a850723c */ /* 0x040ff0000004183c */
[C---:B-1----:R-:W-:Y:S08]  /*2c90*/  HMMA.16816.F32.BF16 R64, R168.reuse, R38, R44 ;  /* 0x00000026a840723c */ /* 0x042ff0000004182c */
[----:B------:R-:W-:Y:S01]  /*2ca0*/  HMMA.16816.F32.BF16 R60, R168, R32, R40 ;  /* 0x00000020a83c723c */ /* 0x000fe20000041828 */
[----:B------:R-:W1:Y:S07]  /*2cb0*/  LDSM.16.M88.4 R40, [R2+0x4000] ;  /* 0x004000000228783b */ /* 0x000e6e0000000200 */
[----:B----4-:R-:W-:Y:S08]  /*2cc0*/  HMMA.16816.F32.BF16 R44, R172, R24, R16 ;  /* 0x00000018ac2c723c */ /* 0x010ff00000041810 */
[C---:B------:R-:W-:Y:S08]  /*2cd0*/  HMMA.16816.F32.BF16 R76, R168.reuse, R100, R56 ;  /* 0x00000064a84c723c */ /* 0x040ff00000041838 */
[C---:B------:R-:W-:Y:S01]  /*2ce0*/  HMMA.16816.F32.BF16 R72, R168.reuse, R102, R52 ;  /* 0x00000066a848723c */ /* 0x040fe20000041834 */
[----:B------:R-:W-:Y:S07]  /*2cf0*/  LDSM.16.M88.4 R100, [R2+0x5000] ;  /* 0x005000000264783b */ /* 0x000fee0000000200 */
[----:B------:R-:W-:Y:S01]  /*2d00*/  HMMA.16816.F32.BF16 R68, R168, R36, R48 ;  /* 0x00000024a844723c */ /* 0x000fe20000041830 */
[----:B------:R-:W4:Y:S07]  /*2d10*/  LDSM.16.M88.4 R36, [R2+0x4800] ;  /* 0x004800000224783b */ /* 0x000f2e0000000200 */
[----:B------:R-:W-:Y:S08]  /*2d20*/  HMMA.16816.F32.BF16 R52, R172, R26, R12 ;  /* 0x0000001aac34723c */ /* 0x000ff0000004180c */
[----:B------:R-:W-:Y:S08]  /*2d30*/  HMMA.16816.F32.BF16 R56, R168, R34, R28 ;  /* 0x00000022a838723c */ /* 0x000ff0000004181c */
[C---:B------:R-:W-:Y:S08]  /*2d40*/  HMMA.16816.F32.BF16 R32, R172.reuse, R22, R4 ;  /* 0x00000016ac20723c */ /* 0x040ff00000041804 */
[----:B------:R-:W-:Y:S08]  /*2d50*/  HMMA.16816.F32.BF16 R4, R172, R104, R60 ;  /* 0x00000068ac04723c */ /* 0x000ff0000004183c */
[----:B------:R-:W-:Y:S08]  /*2d60*/  HMMA.16816.F32.BF16 R44, R176, R112, R44 ;  /* 0x00000070b02c723c */ /* 0x000ff0000004182c */
[C---:B------:R-:W-:Y:S08]  /*2d70*/  HMMA.16816.F32.BF16 R28, R172.reuse, R96, R84 ;  /* 0x00000060ac1c723c */ /* 0x040ff00000041854 */
[C---:B------:R-:W-:Y:S01]  /*2d80*/  HMMA.16816.F32.BF16 R24, R172.reuse, R98, R80 ;  /* 0x00000062ac18723c */ /* 0x040fe20000041850 */
[----:B------:R-:W-:Y:S07]  /*2d90*/  LDSM.16.M88.4 R96, [R0+0x4800] ;  /* 0x004800000060783b */ /* 0x000fee0000000200 */
[C---:B------:R-:W-:Y:S08]  /*2da0*/  HMMA.16816.F32.BF16 R48, R172.reuse, R20, R8 ;  /* 0x00000014ac30723c */ /* 0x040ff00000041808 */
[C---:B------:R-:W-:Y:S08]  /*2db0*/  HMMA.16816.F32.BF16 R20, R172.reuse, R88, R76 ;  /* 0x00000058ac14723c */ /* 0x040ff0000004184c */
[C---:B------:R-:W-:Y:S01]  /*2dc0*/  HMMA.16816.F32.BF16 R16, R172.reuse, R90, R72 ;  /* 0x0000005aac10723c */ /* 0x040fe20000041848 */
[----:B------:R-:W-:Y:S07]  /*2dd0*/  LDSM.16.M88.4 R88, [R0+0x3800] ;  /* 0x003800000058783b */ /* 0x000fee0000000200 */
[C---:B--2---:R-:W-:Y:S08]  /*2de0*/  HMMA.16816.F32.BF16 R12, R172.reuse, R92, R68 ;  /* 0x0000005cac0c723c */ /* 0x044ff00000041844 */
[----:B------:R-:W-:Y:S01]  /*2df0*/  HMMA.16816.F32.BF16 R8, R172, R94, R64 ;  /* 0x0000005eac08723c */ /* 0x000fe20000041840 */
[----:B------:R-:W-:Y:S07]  /*2e00*/  LDSM.16.M88.4 R92, [R0+0x4000] ;  /* 0x00400000005c783b */ /* 0x000fee0000000200 */
[----:B------:R-:W-:Y:S01]  /*2e10*/  HMMA.16816.F32.BF16 R80, R176, R114, R52 ;  /* 0x00000072b050723c */ /* 0x000fe20000041834 */
[----:B------:R-:W2:Y:S07]  /*2e20*/  LDSM.16.M88.4 R112, [R209+0x6000] ;  /* 0x00600000d170783b */ /* 0x000eae0000000200 */
[----:B------:R-:W-:Y:S01]  /*2e30*/  HMMA.16816.F32.BF16 R84, R172, R106, R56 ;  /* 0x0000006aac54723c */ /* 0x000fe20000041838 */
[----:B------:R-:W-:Y:S07]  /*2e40*/  LDSM.16.M88.4 R104, [R2+0x6000] ;  /* 0x006000000268783b */ /* 0x000fee0000000200 */
[C---:B------:R-:W-:Y:S08]  /*2e50*/  HMMA.16816.F32.BF16 R72, R176.reuse, R118, R32 ;  /* 0x00000076b048723c */ /* 0x040ff00000041820 */
[----:B------:R-:W-:Y:S08]  /*2e60*/  HMMA.16816.F32.BF16 R32, R176, R108, R4 ;  /* 0x0000006cb020723c */ /* 0x000ff00000041804 */
[----:B------:R-:W-:Y:S01]  /*2e70*/  HMMA.16816.F32.BF16 R4, R180, R120, R44 ;  /* 0x00000078b404723c */ /* 0x000fe2000004182c */
[----:B------:R-:W-:Y:S07]  /*2e80*/  LDSM.16.M88.4 R44, [R209+0x7000] ;  /* 0x00700000d12c783b */ /* 0x000fee0000000200 */
[C---:B-1----:R-:W-:Y:S08]  /*2e90*/  HMMA.16816.F32.BF16 R68, R176.reuse, R40, R28 ;  /* 0x00000028b044723c */ /* 0x042ff0000004181c */
[C---:B------:R-:W-:Y:S01]  /*2ea0*/  HMMA.16816.F32.BF16 R56, R176.reuse, R42, R24 ;  /* 0x0000002ab038723c */ /* 0x040fe20000041818 */
[----:B------:R-:W1:Y:S04]  /*2eb0*/  LDSM.16.M88.4 R40, [R0+0x5000] ;  /* 0x005000000028783b */ /* 0x000e680000000200 */
[----:B------:R-:W-:Y:S03]  /*2ec0*/  LDSM.16.M88.4 R24, [R209+0x6800] ;  /* 0x00680000d118783b */ /* 0x000fe60000000200 */
[C---:B----4-:R-:W-:Y:S08]  /*2ed0*/  HMMA.16816.F32.BF16 R64, R176.reuse, R36, R20 ;  /* 0x00000024b040723c */ /* 0x050ff00000041814 */
[C---:B------:R-:W-:Y:S01]  /*2ee0*/  HMMA.16816.F32.BF16 R60, R176.reuse, R38, R16 ;  /* 0x00000026b03c723c */ /* 0x040fe20000041810 */
[----:B------:R-:W4:Y:S07]  /*2ef0*/  LDSM.16.M88.4 R36, [R0+0x5800] ;  /* 0x005800000024783b */ /* 0x000f2e0000000200 */
[C---:B------:R-:W-:Y:S08]  /*2f00*/  HMMA.16816.F32.BF16 R76, R176.reuse, R116, R48 ;  /* 0x00000074b04c723c */ /* 0x040ff00000041830 */
[C---:B------:R-:W-:Y:S08]  /*2f10*/  HMMA.16816.F32.BF16 R52, R176.reuse, R100, R12 ;  /* 0x00000064b034723c */ /* 0x040ff0000004180c */
[----:B------:R-:W-:Y:S01]  /*2f20*/  HMMA.16816.F32.BF16 R48, R176, R102, R8 ;  /* 0x00000066b030723c */ /* 0x000fe20000041808 */
[----:B------:R-:W5:Y:S07]  /*2f30*/  LDSM.16.M88.4 R100, [R3+0x6000] ;  /* 0x006000000364783b */ /* 0x000f6e0000000200 */
[----:B------:R-:W-:Y:S08]  /*2f40*/  HMMA.16816.F32.BF16 R20, R180, R122, R80 ;  /* 0x0000007ab414723c */ /* 0x000ff00000041850 */
[----:B------:R-:W-:Y:S01]  /*2f50*/  HMMA.16816.F32.BF16 R28, R176, R110, R84 ;  /* 0x0000006eb01c723c */ /* 0x000fe20000041854 */
[----:B------:R-:W1:Y:S07]  /*2f60*/  LDSM.16.M88.4 R84, [R209+0x7800] ;  /* 0x00780000d154783b */ /* 0x000e6e0000000200 */
[----:B--2---:R-:W-:Y:S08]  /*2f70*/  HMMA.16816.F32.BF16 R4, R184, R112, R4 ;  /* 0x00000070b804723c */ /* 0x004ff00000041804 */
[C---:B------:R-:W-:Y:S08]  /*2f80*/  HMMA.16816.F32.BF16 R16, R180.reuse, R88, R76 ;  /* 0x00000058b410723c */ /* 0x040ff0000004184c */
[C---:B------:R-:W-:Y:S08]  /*2f90*/  HMMA.16816.F32.BF16 R12, R180.reuse, R90, R72 ;  /* 0x0000005ab40c723c */ /* 0x040ff00000041848 */
[C---:B------:R-:W-:Y:S08]  /*2fa0*/  HMMA.16816.F32.BF16 R8, R180.reuse, R92, R68 ;  /* 0x0000005cb408723c */ /* 0x040ff00000041844 */
[C---:B------:R-:W-:Y:S08]  /*2fb0*/  HMMA.16816.F32.BF16 R56, R180.reuse, R94, R56 ;  /* 0x0000005eb438723c */ /* 0x040ff00000041838 */
[C---:B------:R-:W-:Y:S08]  /*2fc0*/  HMMA.16816.F32.BF16 R68, R180.reuse, R96, R64 ;  /* 0x00000060b444723c */ /* 0x040ff00000041840 */
[C---:B------:R-:W-:Y:S01]  /*2fd0*/  HMMA.16816.F32.BF16 R92, R180.reuse, R98, R60 ;  /* 0x00000062b45c723c */ /* 0x040fe2000004183c */
[----:B------:R-:W-:Y:S07]  /*2fe0*/  LDSM.16.M88.4 R60, [R0+0x6000] ;  /* 0x00600000003c783b */ /* 0x000fee0000000200 */
[C---:B-1----:R-:W-:Y:S08]  /*2ff0*/  HMMA.16816.F32.BF16 R96, R180.reuse, R40, R52 ;  /* 0x00000028b460723c */ /* 0x042ff00000041834 */
[----:B------:R-:W-:Y:S01]  /*3000*/  HMMA.16816.F32.BF16 R88, R180, R42, R48 ;  /* 0x0000002ab458723c */ /* 0x000fe20000041830 */
[----:B------:R-:W-:Y:S07]  /*3010*/  LDSM.16.M88.4 R48, [R3+0x7800] ;  /* 0x007800000330783b */ /* 0x000fee0000000200 */
[----:B------:R-:W-:Y:S08]  /*3020*/  HMMA.16816.F32.BF16 R40, R184, R114, R20 ;  /* 0x00000072b828723c */ /* 0x000ff00000041814 */
[C---:B----4-:R-:W-:Y:S01]  /*3030*/  HMMA.16816.F32.BF16 R80, R180.reuse, R36, R32 ;  /* 0x00000024b450723c */ /* 0x050fe20000041820 */
[----:B------:R-:W1:Y:S07]  /*3040*/  LDSM.16.M88.4 R32, [R209+0x8800] ;  /* 0x00880000d120783b */ /* 0x000e6e0000000200 */
[----:B------:R-:W-:Y:S01]  /*3050*/  HMMA.16816.F32.BF16 R76, R180, R38, R28 ;  /* 0x00000026b44c723c */ /* 0x000fe2000004181c */
[----:B------:R-:W2:Y:S04]  /*3060*/  LDSM.16.M88.4 R28, [R3+0x6800] ;  /* 0x00680000031c783b */ /* 0x000ea80000000200 */
[----:B------:R-:W-:Y:S03]  /*3070*/  LDSM.16.M88.4 R36, [R209+0x8000] ;  /* 0x00800000d124783b */ /* 0x000fe60000000200 */
[----:B-----5:R-:W-:Y:S08]  /*3080*/  HMMA.16816.F32.BF16 R4, R188, R100, R4 ;  /* 0x00000064bc04723c */ /* 0x020ff00000041804 */
[C---:B------:R-:W-:Y:S08]  /*3090*/  HMMA.16816.F32.BF16 R72, R184.reuse, R24, R16 ;  /* 0x00000018b848723c */ /* 0x040ff00000041810 */
[----:B------:R-:W-:Y:S01]  /*30a0*/  HMMA.16816.F32.BF16 R64, R184, R26, R12 ;  /* 0x0000001ab840723c */ /* 0x000fe2000004180c */
[----:B------:R-:W4:Y:S07]  /*30b0*/  LDSM.16.M88.4 R24, [R3+0x7000] ;  /* 0x007000000318783b */ /* 0x000f2e0000000200 */
[----:B------:R-:W-:Y:S08]  /*30c0*/  HMMA.16816.F32.BF16 R12, R188, R102, R40 ;  /* 0x00000066bc0c723c */ /* 0x000ff00000041828 */
[C---:B------:R-:W-:Y:S01]  /*30d0*/  HMMA.16816.F32.BF16 R16, R184.reuse, R84, R68 ;  /* 0x00000054b810723c */ /* 0x040fe20000041844 */
[----:B------:R-:W5:Y:S07]  /*30e0*/  LDSM.16.M88.4 R68, [R2+0x6800] ;  /* 0x006800000244783b */ /* 0x000f6e0000000200 */
[C---:B------:R-:W-:Y:S08]  /*30f0*/  HMMA.16816.F32.BF16 R52, R184.reuse, R44, R8 ;  /* 0x0000002cb834723c */ /* 0x040ff00000041808 */
[----:B------:R-:W-:Y:S01]  /*3100*/  HMMA.16816.F32.BF16 R20, R184, R46, R56 ;  /* 0x0000002eb814723c */ /* 0x000fe20000041838 */
[----:B------:R-:W-:Y:S07]  /*3110*/  LDSM.16.M88.4 R56, [R3+0x8000] ;  /* 0x008000000338783b */ /* 0x000fee0000000200 */
[----:B------:R-:W-:Y:S08]  /*3120*/  HMMA.16816.F32.BF16 R8, R192, R104, R4 ;  /* 0x00000068c008723c */ /* 0x000ff00000041804 */
[C---:B------:R-:W-:Y:S08]  /*3130*/  HMMA.16816.F32.BF16 R40, R184.reuse, R86, R92 ;  /* 0x00000056b828723c */ /* 0x040ff0000004185c */
[C---:B-1----:R-:W-:Y:S08]  /*3140*/  HMMA.16816.F32.BF16 R80, R184.reuse, R32, R80 ;  /* 0x00000020b850723c */ /* 0x042ff00000041850 */
[----:B------:R-:W-:Y:S08]  /*3150*/  HMMA.16816.F32.BF16 R84, R184, R34, R76 ;  /* 0x00000022b854723c */ /* 0x000ff0000004184c */
[----:B--2---:R-:W-:Y:S08]  /*3160*/  HMMA.16816.F32.BF16 R32, R188, R28, R72 ;  /* 0x0000001cbc20723c */ /* 0x004ff00000041848 */
[----:B------:R-:W-:Y:S08]  /*3170*/  HMMA.16816.F32.BF16 R4, R192, R106, R12 ;  /* 0x0000006ac004723c */ /* 0x000ff0000004180c */
[----:B----4-:R-:W-:Y:S01]  /*3180*/  HMMA.16816.F32.BF16 R76, R188, R26, R20 ;  /* 0x0000001abc4c723c */ /* 0x010fe20000041814 */
[----:B------:R-:W1:Y:S07]  /*3190*/  LDSM.16.M88.4 R20, [R0+0x6800] ;  /* 0x006800000014783b */ /* 0x000e6e0000000200 */
[----:B------:R-:W-:Y:S08]  /*31a0*/  HMMA.16816.F32.BF16 R12, R196, R60, R8 ;  /* 0x0000003cc40c723c */ /* 0x000ff00000041808 */
[C---:B------:R-:W-:Y:S08]  /*31b0*/  HMMA.16816.F32.BF16 R28, R188.reuse, R30, R64 ;  /* 0x0000001ebc1c723c */ /* 0x040ff00000041840 */
[----:B------:R-:W-:Y:S08]  /*31c0*/  HMMA.16816.F32.BF16 R72, R188, R48, R16 ;  /* 0x00000030bc48723c */ /* 0x000ff00000041810 */
[----:B-----5:R-:W-:Y:S01]  /*31d0*/  HMMA.16816.F32.BF16 R16, R192, R68, R32 ;  /* 0x00000044c010723c */ /* 0x020fe20000041820 */
[----:B------:R-:W2:Y:S07]  /*31e0*/  LDSM.16.M88.4 R32, [R2+0x7000] ;  /* 0x007000000220783b */ /* 0x000eae0000000200 */
[----:B------:R-:W-:Y:S01]  /*31f0*/  HMMA.16816.F32.BF16 R64, R188, R24, R52 ;  /* 0x00000018bc40723c */ /* 0x000fe20000041834 */
[----:B------:R4:W5:Y:S07]  /*3200*/  LDSM.16.M88.4 R24, [R3+0x8800] ;  /* 0x008800000318783b */ /* 0x00096e0000000200 */
[----:B------:R-:W-:Y:S08]  /*3210*/  HMMA.16816.F32.BF16 R4, R196, R62, R4 ;  /* 0x0000003ec404723c */ /* 0x000ff00000041804 */
[----:B------:R-:W-:Y:S01]  /*3220*/  HMMA.16816.F32.BF16 R44, R184, R36, R96 ;  /* 0x00000024b82c723c */ /* 0x000fe20000041860 */
[----:B----4-:R-:W-:-:S07]  /*3230*/  FMUL.FTZ R3, R12, c[0x0][0x320] ;  /* 0x0000c8000c037a20 */ /* 0x010fce0000410000 */
[----:B------:R-:W-:Y:S01]  /*3240*/  HMMA.16816.F32.BF16 R36, R184, R38, R88 ;  /* 0x00000026b824723c */ /* 0x000fe20000041858 */
[----:B------:R4:W-:Y:S07]  /*3250*/  MUFU.TANH R93, R3 ;  /* 0x00000003005d7308 */ /* 0x0009ee0000002400 */
[----:B------:R-:W-:Y:S01]  /*3260*/  HMMA.16816.F32.BF16 R8, R192, R70, R28 ;  /* 0x00000046c008723c */ /* 0x000fe2000004181c */
[----:B------:R-:W2:Y:S01]  /*3270*/  LDSM.16.M88.4 R28, [R0+0x7000] ;  /* 0x00700000001c783b */ /* 0x000ea20000000200 */
[----:B----4-:R-:W-:-:S04]  /*3280*/  FMUL.FTZ R3, R13, c[0x0][0x320] ;  /* 0x0000c8000d037a20 */ /* 0x010fc80000410000 */
[----:B------:R4:W-:Y:S02]  /*3290*/  MUFU.TANH R92, R3 ;  /* 0x00000003005c7308 */ /* 0x0009e40000002400 */
[----:B-1----:R-:W-:Y:S01]  /*32a0*/  HMMA.16816.F32.BF16 R16, R196, R20, R16 ;  /* 0x00000014c410723c */ /* 0x002fe20000041810 */
[----:B----4-:R-:W-:-:S05]  /*32b0*/  FMUL.FTZ R3, R14, c[0x0][0x320] ;  /* 0x0000c8000e037a20 */ /* 0x010fca0000410000 */
[----:B------:R1:W-:Y:S02]  /*32c0*/  MUFU.TANH R97, R3 ;  /* 0x0000000300617308 */ /* 0x0003e40000002400 */
[----:B-1----:R-:W-:-:S06]  /*32d0*/  FMUL.FTZ R3, R15, c[0x0][0x320] ;  /* 0x0000c8000f037a20 */ /* 0x002fcc0000410000 */
[----:B------:R1:W-:Y:S01]  /*32e0*/  MUFU.TANH R94, R3 ;  /* 0x00000003005e7308 */ /* 0x0003e20000002400 */
[----:B------:R-:W-:Y:S01]  /*32f0*/  HMMA.16816.F32.BF16 R60, R188, R58, R36 ;  /* 0x0000003abc3c723c */ /* 0x000fe20000041824 */
[----:B------:R-:W4:Y:S01]  /*3300*/  LDSM.16.M88.4 R36, [R2+0x7800] ;  /* 0x007800000224783b */ /* 0x000f220000000200 */
[----:B-1----:R-:W-:-:S05]  /*3310*/  FMUL.FTZ R3, R4, c[0x0][0x320] ;  /* 0x0000c80004037a20 */ /* 0x002fca0000410000 */
[----:B------:R1:W-:Y:S01]  /*3320*/  MUFU.TANH R70, R3 ;  /* 0x0000000300467308 */ /* 0x0003e20000002400 */
[----:B------:R-:W-:Y:S01]  /*3330*/  HMMA.16816.F32.BF16 R12, R196, R22, R8 ;  /* 0x00000016c40c723c */ /* 0x000fe20000041808 */
[----:B------:R-:W3:Y:S07]  /*3340*/  LDSM.16.M88.4 R20, [R2+0x8000] ;  /* 0x008000000214783b */ /* 0x000eee0000000200 */
[----:B--2---:R-:W-:Y:S01]  /*3350*/  HMMA.16816.F32.BF16 R8, R192, R32, R64 ;  /* 0x00000020c008723c */ /* 0x004fe20000041840 */
[----:B-1----:R-:W-:-:S04]  /*3360*/  FMUL.FTZ R3, R5, c[0x0][0x320] ;  /* 0x0000c80005037a20 */ /* 0x002fc80000410000 */
[----:B------:R1:W-:Y:S03]  /*3370*/  MUFU.TANH R69, R3 ;  /* 0x0000000300457308 */ /* 0x0003e60000002400 */
[----:B-----5:R-:W-:Y:S01]  /*3380*/  HMMA.16816.F32.BF16 R52, R188, R24, R80 ;  /* 0x00000018bc34723c */ /* 0x020fe20000041850 */
[----:B-1----:R-:W-:-:S04]  /*3390*/  FMUL.FTZ R3, R6, c[0x0][0x320] ;  /* 0x0000c80006037a20 */ /* 0x002fc80000410000 */
[----:B------:R1:W-:Y:S03]  /*33a0*/  MUFU.TANH R83, R3 ;  /* 0x0000000300537308 */ /* 0x0003e60000002400 */
[----:B------:R-:W-:Y:S01]  /*33b0*/  HMMA.16816.F32.BF16 R48, R188, R50, R40 ;  /* 0x00000032bc30723c */ /* 0x000fe20000041828 */
[----:B-1----:R-:W-:-:S07]  /*33c0*/  FMUL.FTZ R3, R7, c[0x0][0x320] ;  /* 0x0000c80007037a20 */ /* 0x002fce0000410000 */
[----:B------:R-:W-:Y:S01]  /*33d0*/  HMMA.16816.F32.BF16 R4, R192, R34, R76 ;  /* 0x00000022c004723c */ /* 0x000fe2000004184c */
[----:B------:R1:W2:Y:S01]  /*33e0*/  LDSM.16.M88.4 R32, [R2+0x8800] ;  /* 0x008800000220783b */ /* 0x0002a20000000200 */
[----:B------:R5:W-:Y:S06]  /*33f0*/  MUFU.TANH R80, R3 ;  /* 0x0000000300507308 */ /* 0x000bec0000002400 */
[----:B------:R-:W-:Y:S01]  /*3400*/  HMMA.16816.F32.BF16 R88, R188, R56, R44 ;  /* 0x00000038bc58723c */ /* 0x000fe2000004182c */
[----:B-----5:R-:W-:-:S04]  /*3410*/  FMUL.FTZ R3, R16, c[0x0][0x320] ;  /* 0x0000c80010037a20 */ /* 0x020fc80000410000 */
[----:B------:R5:W1:Y:S03]  /*3420*/  MUFU.TANH R68, R3 ;  /* 0x0000000300447308 */ /* 0x000a660000002400 */
[----:B------:R-:W-:Y:S01]  /*3430*/  HMMA.16816.F32.BF16 R56, R188, R26, R84 ;  /* 0x0000001abc38723c */ /* 0x000fe20000041854 */
[----:B------:R-:W-:Y:S01]  /*3440*/  LDSM.16.M88.4 R24, [R0+0x7800] ;  /* 0x007800000018783b */ /* 0x000fe20000000200 */
[----:B-----5:R-:W-:-:S04]  /*3450*/  FMUL.FTZ R3, R17, c[0x0][0x320] ;  /* 0x0000c80011037a20 */ /* 0x020fc80000410000 */
[----:B------:R5:W1:Y:S02]  /*3460*/  MUFU.TANH R67, R3 ;  /* 0x0000000300437308 */ /* 0x000a640000002400 */
[----:B------:R-:W-:Y:S01]  /*3470*/  HMMA.16816.F32.BF16 R4, R196, R30, R4 ;  /* 0x0000001ec404723c */ /* 0x000fe20000041804 */
[----:B-----5:R-:W-:-:S05]  /*3480*/  FMUL.FTZ R3, R18, c[0x0][0x320] ;  /* 0x0000c80012037a20 */ /* 0x020fca0000410000 */
[----:B------:R5:W-:Y:S01]  /*3490*/  MUFU.TANH R76, R3 ;  /* 0x00000003004c7308 */ /* 0x000be20000002400 */
[----:B-1----:R-:W-:Y:S02]  /*34a0*/  FMUL.FTZ R2, R13, c[0x0][0x320] ;  /* 0x0000c8000d027a20 */ /* 0x002fe40000410000 */
[----:B-----5:R-:W-:Y:S02]  /*34b0*/  FMUL.FTZ R3, R19, c[0x0][0x320] ;  /* 0x0000c80013037a20 */ /* 0x020fe40000410000 */
[----:B------:R-:W-:Y:S01]  /*34c0*/  HMMA.16816.F32.BF16 R16, R196, R28, R8 ;  /* 0x0000001cc410723c */ /* 0x000fe20000041808 */
[----:B------:R-:W1:Y:S02]  /*34d0*/  LDSM.16.M88.4 R8, [R0+0x8000] ;  /* 0x008000000008783b */ /* 0x000e640000000200 */
[----:B------:R5:W-:Y:S01]  /*34e0*/  MUFU.TANH R65, R2 ;  /* 0x0000000200417308 */ /* 0x000be20000002400 */
[----:B------:R-:W-:Y:S01]  /*34f0*/  IMAD.IADD R126, R126, 0x1, R127 ;  /* 0x000000017e7e7824 */ /* 0x000fe200078e027f */
[----:B------:R2:W-:Y:S03]  /*3500*/  LDSM.16.M88.4 R28, [R0+0x8800] ;  /* 0x00880000001c783b */ /* 0x0005e60000000200 */
[C---:B----4-:R-:W-:Y:S08]  /*3510*/  HMMA.16816.F32.BF16 R44, R192.reuse, R38, R48 ;  /* 0x00000026c02c723c */ /* 0x050ff00000041830 */
[----:B------:R-:W-:Y:S01]  /*3520*/  HMMA.16816.F32.BF16 R40, R192, R36, R72 ;  /* 0x00000024c028723c */ /* 0x000fe20000041848 */
[----:B------:R-:W-:Y:S01]  /*3530*/  FMUL.FTZ R15, R15, c[0x0][0x320] ;  /* 0x0000c8000f0f7a20 */ /* 0x000fe20000410000 */
[----:B------:R-:W-:-:S04]  /*3540*/  DEPBAR.LE SB0, 0x2 ;  /* 0x000080800000791a */ /* 0x000fc80000000000 */
[----:B-----5:R-:W-:Y:S02]  /*3550*/  FMUL.FTZ R2, R14, c[0x0][0x320] ;  /* 0x0000c8000e027a20 */ /* 0x020fe40000410000 */
[----:B---3--:R-:W-:Y:S02]  /*3560*/  HMMA.16816.F32.BF16 R48, R192, R20, R88 ;  /* 0x00000014c030723c */ /* 0x008fe40000041858 */
[----:B------:R3:W-:Y:S01]  /*3570*/  MUFU.TANH R72, R2 ;  /* 0x0000000200487308 */ /* 0x0007e20000002400 */
[----:B------:R-:W-:Y:S02]  /*3580*/  FMUL.FTZ R4, R4, c[0x0][0x320] ;  /* 0x0000c80004047a20 */ /* 0x000fe40000410000 */
[----:B--2---:R-:W-:-:S05]  /*3590*/  IMAD.MOV.U32 R0, RZ, RZ, R126 ;  /* 0x000000ffff007224 */ /* 0x004fca00078e007e */
[----:B------:R2:W-:Y:S01]  /*35a0*/  MUFU.TANH R73, R3 ;  /* 0x0000000300497308 */ /* 0x0005e20000002400 */
[----:B---3--:R-:W-:-:S07]  /*35b0*/  @P2 IMAD.HI.U32 R2, R126, c[0x0][0x2c8], RZ ;  /* 0x0000b2007e022a27 */ /* 0x008fce00078e00ff */
[----:B------:R3:W-:Y:S01]  /*35c0*/  MUFU.TANH R71, R15 ;  /* 0x0000000f00477308 */ /* 0x0007e20000002400 */
[----:B------:R-:W-:Y:S01]  /*35d0*/  HMMA.16816.F32.BF16 R36, R192, R32, R52 ;  /* 0x00000020c024723c */ /* 0x000fe20000041834 */
[----:B------:R-:W-:Y:S01]  /*35e0*/  @P2 SHF.R.U32.HI R0, RZ, c[0x0][0x2cc], R2 ;  /* 0x0000b300ff002a19 */ /* 0x000fe20000011602 */
[----:B--2---:R-:W-:-:S05]  /*35f0*/  FMUL.FTZ R3, R12, c[0x0][0x320] ;  /* 0x0000c8000c037a20 */ /* 0x004fca0000410000 */
[----:B------:R2:W-:Y:S01]  /*3600*/  MUFU.TANH R52, R4 ;  /* 0x0000000400347308 */ /* 0x0005e20000002400 */
[----:B------:R-:W-:Y:S02]  /*3610*/  FMUL.FTZ R16, R16, c[0x0][0x320] ;  /* 0x0000c80010107a20 */ /* 0x000fe40000410000 */
[----:B------:R-:W-:Y:S01]  /*3620*/  FMUL.FTZ R17, R17, c[0x0][0x320] ;  /* 0x0000c80011117a20 */ /* 0x000fe20000410000 */
[----:B---3--:R-:W-:Y:S04]  /*3630*/  HMMA.16816.F32.BF16 R12, R192, R22, R60 ;  /* 0x00000016c00c723c */ /* 0x008fe8000004183c */
[----:B------:R3:W4:Y:S01]  /*3640*/  MUFU.TANH R66, R3 ;  /* 0x0000000300427308 */ /* 0x0007220000002400 */
[----:B------:R-:W-:Y:S02]  /*3650*/  FMUL.FTZ R18, R18, c[0x0][0x320] ;  /* 0x0000c80012127a20 */ /* 0x000fe40000410000 */
[----:B------:R-:W-:Y:S01]  /*3660*/  FMUL.FTZ R19, R19, c[0x0][0x320] ;  /* 0x0000c80013137a20 */ /* 0x000fe20000410000 */
[----:B--2---:R-:W2:Y:S04]  /*3670*/  SHFL.IDX PT, R4, R0, RZ, 0x1c1f ;  /* 0x001c1fff00047589 */ /* 0x004ea800000e0000 */
[----:B------:R-:W-:Y:S01]  /*3680*/  MUFU.TANH R64, R16 ;  /* 0x0000001000407308 */ /* 0x000fe20000002400 */
[C---:B-1----:R-:W-:Y:S01]  /*3690*/  HMMA.16816.F32.BF16 R20, R196.reuse, R8, R48 ;  /* 0x00000008c414723c */ /* 0x042fe20000041830 */
[----:B---3--:R1:W3:Y:S06]  /*36a0*/  SHFL.IDX PT, R3, R0, 0x1, 0x1c1f ;  /* 0x003c1f0000037f89 */ /* 0x0082ec00000e0000 */
[----:B------:R-:W5:Y:S08]  /*36b0*/  MUFU.TANH R60, R17 ;  /* 0x00000011003c7308 */ /* 0x000f700000002400 */
[----:B------:R-:W-:Y:S08]  /*36c0*/  MUFU.TANH R62, R18 ;  /* 0x00000012003e7308 */ /* 0x000ff00000002400 */
[----:B------:R2:W-:Y:S01]  /*36d0*/  MUFU.TANH R61, R19 ;  /* 0x00000013003d7308 */ /* 0x0005e20000002400 */
[----:B-1----:R-:W-:Y:S01]  /*36e0*/  IADD3 R0, R124, c[0x0][0x1d0], RZ ;  /* 0x000074007c007a10 */ /* 0x002fe20007ffe0ff */
[----:B--2---:R-:W-:Y:S03]  /*36f0*/  HMMA.16816.F32.BF16 R16, R196, R24, R40 ;  /* 0x00000018c410723c */ /* 0x004fe60000041828 */
[----:B------:R-:W-:-:S05]  /*3700*/  IADD3 R2, -R125, 0x1, R0 ;  /* 0x000000017d027810 */ /* 0x000fca0007ffe100 */
[C---:B------:R-:W-:Y:S01]  /*3710*/  HMMA.16816.F32.BF16 R24, R196.reuse, R26, R44 ;  /* 0x0000001ac418723c */ /* 0x040fe2000004182c */
[----:B------:R-:W-:Y:S01]  /*3720*/  IADD3 R2, R2, -c[0x0][0x168], RZ ;  /* 0x80005a0002027a10 */ /* 0x000fe20007ffe0ff */
[----:B------:R-:W-:Y:S01]  /*3730*/  IMAD.IADD R0, R0, 0x1, -R125 ;  /* 0x0000000100007824 */ /* 0x000fe200078e0a7d */
[----:B------:R-:W-:Y:S03]  /*3740*/  BAR.SYNC.DEFER_BLOCKING 0x0 ;  /* 0x0000000000007b1d */ /* 0x000fe60000010000 */
[C---:B------:R-:W-:Y:S02]  /*3750*/  IMAD.IADD R4, R2.reuse, 0x1, R4 ;  /* 0x0000000102047824 */ /* 0x040fe400078e0204 */
[----:B------:R-:W-:Y:S01]  /*3760*/  HMMA.16816.F32.BF16 R12, R196, R10, R12 ;  /* 0x0000000ac40c723c */ /* 0x000fe2000004180c */
[----:B---3--:R-:W-:Y:S02]  /*3770*/  IMAD.IADD R3, R2, 0x1, R3 ;  /* 0x0000000102037824 */ /* 0x008fe400078e0203 */
[----:B------:R-:W-:Y:S01]  /*3780*/  FMUL.FTZ R5, R5, c[0x0][0x320] ;  /* 0x0000c80005057a20 */ /* 0x000fe20000410000 */
[----:B------:R-:W-:-:S04]  /*3790*/  IMNMX R2, R0, R4, PT ;  /* 0x0000000400027217 */ /* 0x000fc80003800200 */
[----:B------:R-:W-:Y:S01]  /*37a0*/  HMMA.16816.F32.BF16 R32, R192, R34, R56 ;  /* 0x00000022c020723c */ /* 0x000fe20000041838 */
[----:B------:R-:W-:Y:S01]  /*37b0*/  IMNMX R0, R0, R3, PT ;  /* 0x0000000300007217 */ /* 0x000fe20003800200 */
[----:B------:R-:W-:Y:S01]  /*37c0*/  FMUL.FTZ R6, R6, c[0x0][0x320] ;  /* 0x0000c80006067a20 */ /* 0x000fe20000410000 */
[----:B------:R-:W1:Y:S01]  /*37d0*/  MUFU.TANH R53, R5 ;  /* 0x0000000500357308 */ /* 0x000e620000002400 */
[----:B------:R-:W-:Y:S02]  /*37e0*/  FMUL.FTZ R7, R7, c[0x0][0x320] ;  /* 0x0000c80007077a20 */ /* 0x000fe40000410000 */
[----:B------:R-:W-:Y:S02]  /*37f0*/  FMUL.FTZ R3, R21, c[0x0][0x320] ;  /* 0x0000c80015037a20 */ /* 0x000fe40000410000 */
[----:B------:R-:W-:Y:S02]  /*3800*/  FMUL.FTZ R16, R16, c[0x0][0x320] ;  /* 0x0000c80010107a20 */ /* 0x000fe40000410000 */
[----:B------:R-:W-:-:S02]  /*3810*/  FMUL.FTZ R17, R17, c[0x0][0x320] ;  /* 0x0000c80011117a20 */ /* 0x000fc40000410000 */
[----:B------:R-:W-:Y:S02]  /*3820*/  FMUL.FTZ R24, R24, c[0x0][0x320] ;  /* 0x0000c80018187a20 */ /* 0x000fe40000410000 */
[----:B------:R-:W-:Y:S02]  /*3830*/  FMUL.FTZ R25, R25, c[0x0][0x320] ;  /* 0x0000c80019197a20 */ /* 0x000fe40000410000 */
[----:B------:R-:W-:Y:S01]  /*3840*/  FMUL.FTZ R20, R20, c[0x0][0x320] ;  /* 0x0000c80014147a20 */ /* 0x000fe20000410000 */
[----:B------:R-:W-:Y:S01]  /*3850*/  MUFU.TANH R41, R6 ;  /* 0x0000000600297308 */ /* 0x000fe20000002400 */
[----:B------:R-:W-:Y:S01]  /*3860*/  FMUL.FTZ R18, R18, c[0x0][0x320] ;  /* 0x0000c80012127a20 */ /* 0x000fe20000410000 */
[C---:B------:R-:W-:Y:S01]  /*3870*/  ISETP.GT.AND P5, PT, R2.reuse, RZ, PT ;  /* 0x000000ff0200720c */ /* 0x040fe20003fa4270 */
[----:B------:R-:W-:Y:S01]  /*3880*/  FMUL.FTZ R19, R19, c[0x0][0x320] ;  /* 0x0000c80013137a20 */ /* 0x000fe20000410000 */
[----:B------:R-:W-:Y:S01]  /*3890*/  ISETP.GT.AND P4, PT, R2, 0x1, PT ;  /* 0x000000010200780c */ /* 0x000fe20003f84270 */
[----:B------:R-:W-:Y:S01]  /*38a0*/  FMUL.FTZ R26, R26, c[0x0][0x320] ;  /* 0x0000c8001a1a7a20 */ /* 0x000fe20000410000 */
[----:B------:R-:W-:Y:S02]  /*38b0*/  LDSM.16.MT88.4 R44, [R210] ;  /* 0x00000000d22c783b */ /* 0x000fe40000004200 */
[----:B------:R-:W-:Y:S01]  /*38c0*/  MUFU.TANH R40, R7 ;  /* 0x0000000700287308 */ /* 0x000fe20000002400 */
[----:B------:R-:W-:-:S02]  /*38d0*/  ISETP.GT.AND P3, PT, R2, 0x8, PT ;  /* 0x000000080200780c */ /* 0x000fc40003f64270 */
[C---:B------:R-:W-:Y:S02]  /*38e0*/  ISETP.GT.AND P1, PT, R2.reuse, 0x9, PT ;  /* 0x000000090200780c */ /* 0x040fe40003f24270 */
[----:B------:R-:W-:-:S03]  /*38f0*/  ISETP.GT.AND P0, PT, R2, 0x10, PT ;  /* 0x000000100200780c */ /* 0x000fc60003f04270 */
[----:B------:R2:W3:Y:S01]  /*3900*/  MUFU.TANH R54, R16 ;  /* 0x0000001000367308 */ /* 0x0004e20000002400 */
[----:B------:R-:W-:Y:S01]  /*3910*/  ISETP.GT.AND P6, PT, R2, 0x11, PT ;  /* 0x000000110200780c */ /* 0x000fe20003fc4270 */
[----:B------:R-:W-:Y:S06]  /*3920*/  HMMA.16816.F32.BF16 R8, R196, R28, R36 ;  /* 0x0000001cc408723c */ /* 0x000fec0000041824 */
[----:B------:R1:W1:Y:S01]  /*3930*/  MUFU.TANH R55, R17 ;  /* 0x0000001100377308 */ /* 0x0002620000002400 */
[----:B------:R-:W-:-:S07]  /*3940*/  FSEL R21, R68, -INF , P0 ;  /* 0xff80000044157808 */ /* 0x000fce0000000000 */
[----:B------:R3:W3:Y:S01]  /*3950*/  MUFU.TANH R7, R24 ;  /* 0x0000001800077308 */ /* 0x0006e20000002400 */
[----:B--2---:R-:W-:-:S07]  /*3960*/  FSEL R16, R93, -INF , P5 ;  /* 0xff8000005d107808 */ /* 0x004fce0002800000 */
[----:B------:R-:W2:Y:S01]  /*3970*/  MUFU.TANH R6, R25 ;  /* 0x0000001900067308 */ /* 0x000ea20000002400 */
[----:B-1----:R-:W-:-:S07]  /*3980*/  FSEL R17, R92, -INF , P4 ;  /* 0xff8000005c117808 */ /* 0x002fce0002000000 */
[----:B------:R1:W1:Y:S01]  /*3990*/  MUFU.TANH R5, R20 ;  /* 0x0000001400057308 */ /* 0x0002620000002400 */
[----:B---3--:R-:W-:-:S07]  /*39a0*/  FSEL R24, R67, -INF , P6 ;  /* 0xff80000043187808 */ /* 0x008fce0003000000 */
[----:B------:R-:W3:Y:S01]  /*39b0*/  MUFU.TANH R3, R3 ;  /* 0x0000000300037308 */ /* 0x000ee20000002400 */
[C---:B------:R-:W-:Y:S02]  /*39c0*/  ISETP.GT.AND P5, PT, R2.reuse, 0x18, PT ;  /* 0x000000180200780c */ /* 0x040fe40003fa4270 */
[C---:B------:R-:W-:Y:S02]  /*39d0*/  ISETP.GT.AND P4, PT, R2.reuse, 0x19, PT ;  /* 0x000000190200780c */ /* 0x040fe40003f84270 */
[----:B------:R-:W-:-:S03]  /*39e0*/  ISETP.GT.AND P0, PT, R2, 0x28, PT ;  /* 0x000000280200780c */ /* 0x000fc60003f04270 */
[----:B------:R2:W-:Y:S01]  /*39f0*/  MUFU.TANH R29, R18 ;  /* 0x00000012001d7308 */ /* 0x0005e20000002400 */
[----:B-1----:R-:W-:Y:S02]  /*3a00*/  FSEL R20, R69, -INF , P1 ;  /* 0xff80000045147808 */ /* 0x002fe40000800000 */
[C---:B------:R-:W-:Y:S02]  /*3a10*/  ISETP.GT.AND P1, PT, R2.reuse, 0x21, PT ;  /* 0x000000210200780c */ /* 0x040fe40003f24270 */
[----:B------:R-:W-:Y:S01]  /*3a20*/  ISETP.GT.AND P6, PT, R2, 0x29, PT ;  /* 0x000000290200780c */ /* 0x000fe20003fc4270 */
[----:B------:R-:W-:Y:S01]  /*3a30*/  FMUL.FTZ R4, R12, c[0x0][0x320] ;  /* 0x0000c8000c047a20 */ /* 0x000fe20000410000 */
[----:B----4-:R-:W-:Y:S02]  /*3a40*/  FSEL R25, R66, -INF , P5 ;  /* 0xff80000042197808 */ /* 0x010fe40002800000 */
[----:B------:R-:W-:Y:S02]  /*3a50*/  FSEL R12, R65, -INF , P4 ;  /* 0xff800000410c7808 */ /* 0x000fe40002000000 */
[----:B-----5:R-:W-:-:S02]  /*3a60*/  FSEL R37, R60, -INF , P1 ;  /* 0xff8000003c257808 */ /* 0x020fc40000800000 */
[----:B--2---:R-:W-:Y:S02]  /*3a70*/  FSEL R18, R70, -INF , P3 ;  /* 0xff80000046127808 */ /* 0x004fe40001800000 */
[----:B------:R-:W-:Y:S02]  /*3a80*/  ISETP.GT.AND P3, PT, R2, 0x20, PT ;  /* 0x000000200200780c */ /* 0x000fe40003f64270 */
[----:B------:R-:W-:Y:S02]  /*3a90*/  FSEL R52, R52, -INF , P0 ;  /* 0xff80000034347808 */ /* 0x000fe40000000000 */
[----:B------:R-:W-:Y:S02]  /*3aa0*/  FSEL R36, R64, -INF , P3 ;  /* 0xff80000040247808 */ /* 0x000fe40001800000 */
[----:B------:R-:W-:Y:S01]  /*3ab0*/  FSEL R53, R53, -INF , P6 ;  /* 0xff80000035357808 */ /* 0x000fe20003000000 */
[----:B------:R-:W-:Y:S01]  /*3ac0*/  HMMA.16816.F32.BF16 R32, R196, R30, R32 ;  /* 0x0000001ec420723c */ /* 0x000fe20000041820 */
[----:B------:R-:W-:-:S02]  /*3ad0*/  ISETP.GT.AND P5, PT, R2, 0x30, PT ;  /* 0x000000300200780c */ /* 0x000fc40003fa4270 */
[C---:B------:R-:W-:Y:S02]  /*3ae0*/  ISETP.GT.AND P4, PT, R2.reuse, 0x31, PT ;  /* 0x000000310200780c */ /* 0x040fe40003f84270 */
[C---:B------:R-:W-:Y:S02]  /*3af0*/  ISETP.GT.AND P3, PT, R2.reuse, 0x38, PT ;  /* 0x000000380200780c */ /* 0x040fe40003f64270 */
[C---:B------:R-:W-:Y:S02]  /*3b00*/  ISETP.GT.AND P1, PT, R2.reuse, 0x39, PT ;  /* 0x000000390200780c */ /* 0x040fe40003f24270 */
[C---:B------:R-:W-:Y:S02]  /*3b10*/  ISETP.GT.AND P0, PT, R2.reuse, 0x40, PT ;  /* 0x000000400200780c */ /* 0x040fe40003f04270 */
[----:B------:R-:W-:Y:S02]  /*3b20*/  ISETP.GT.AND P6, PT, R2, 0x41, PT ;  /* 0x000000410200780c */ /* 0x000fe40003fc4270 */
[----:B------:R-:W-:-:S02]  /*3b30*/  FSEL R54, R54, -INF , P5 ;  /* 0xff80000036367808 */ /* 0x000fc40002800000 */
[----:B------:R-:W-:Y:S02]  /*3b40*/  FSEL R55, R55, -INF , P4 ;  /* 0xff80000037377808 */ /* 0x000fe40002000000 */
[----:B------:R-:W-:Y:S02]  /*3b50*/  FSEL R56, R7, -INF , P3 ;  /* 0xff80000007387808 */ /* 0x000fe40001800000 */
[----:B------:R-:W-:Y:S02]  /*3b60*/  FSEL R82, R6, -INF , P1 ;  /* 0xff80000006527808 */ /* 0x000fe40000800000 */
[----:B------:R-:W-:Y:S02]  /*3b70*/  FSEL R81, R5, -INF , P0 ;  /* 0xff80000005517808 */ /* 0x000fe40000000000 */
[----:B---3--:R-:W-:Y:S02]  /*3b80*/  FSEL R85, R3, -INF , P6 ;  /* 0xff80000003557808 */ /* 0x008fe40003000000 */
[----:B------:R-:W-:-:S02]  /*3b90*/  ISETP.GT.AND P5, PT, R2, 0x48, PT ;  /* 0x000000480200780c */ /* 0x000fc40003fa4270 */
[C---:B------:R-:W-:Y:S02]  /*3ba0*/  ISETP.GT.AND P4, PT, R2.reuse, 0x49, PT ;  /* 0x000000490200780c */ /* 0x040fe40003f84270 */
[C---:B------:R-:W-:Y:S02]  /*3bb0*/  ISETP.GT.AND P3, PT, R2.reuse, 0x50, PT ;  /* 0x000000500200780c */ /* 0x040fe40003f64270 */
[C---:B------:R-:W-:Y:S02]  /*3bc0*/  ISETP.GT.AND P1, PT, R2.reuse, 0x51, PT ;  /* 0x000000510200780c */ /* 0x040fe40003f24270 */
[C---:B------:R-:W-:Y:S02]  /*3bd0*/  ISETP.GT.AND P0, PT, R2.reuse, 0x58, PT ;  /* 0x000000580200780c */ /* 0x040fe40003f04270 */
[----:B------:R-:W-:Y:S02]  /*3be0*/  ISETP.GT.AND P6, PT, R2, 0x59, PT ;  /* 0x000000590200780c */ /* 0x000fe40003fc4270 */
[----:B------:R-:W-:-:S04]  /*3bf0*/  FMNMX.FTZ R2, R16, R17, !PT ;  /* 0x0000001110027209 */ /* 0x000fc80007810000 */
[----:B------:R-:W-:Y:S01]  /*3c00*/  FMNMX.FTZ R101, R18, R2, !PT ;  /* 0x0000000212657209 */ /* 0x000fe20007810000 */
[----:B------:R-:W-:-:S03]  /*3c10*/  FMUL.FTZ R13, R13, c[0x0][0x320] ;  /* 0x0000c8000d0d7a20 */ /* 0x000fc60000410000 */
[----:B------:R-:W-:Y:S01]  /*3c20*/  FMNMX.FTZ R101, R20, R101, !PT ;  /* 0x0000006514657209 */ /* 0x000fe20007810000 */
[----:B------:R-:W-:-:S03]  /*3c30*/  FMUL.FTZ R8, R8, c[0x0][0x320] ;  /* 0x0000c80008087a20 */ /* 0x000fc60000410000 */
[----:B------:R-:W-:Y:S01]  /*3c40*/  FMNMX.FTZ R101, R21, R101, !PT ;  /* 0x0000006515657209 */ /* 0x000fe20007810000 */
[----:B------:R-:W1:Y:S01]  /*3c50*/  MUFU.TANH R4, R4 ;  /* 0x0000000400047308 */ /* 0x000e620000002400 */
[----:B------:R-:W-:Y:S02]  /*3c60*/  FMUL.FTZ R9, R9, c[0x0][0x320] ;  /* 0x0000c80009097a20 */ /* 0x000fe40000410000 */
[----:B------:R-:W-:Y:S01]  /*3c70*/  FMNMX.FTZ R101, R24, R101, !PT ;  /* 0x0000006518657209 */ /* 0x000fe20007810000 */
[----:B------:R-:W-:-:S04]  /*3c80*/  FMUL.FTZ R32, R32, c[0x0][0x320] ;  /* 0x0000c80020207a20 */ /* 0x000fc80000410000 */
[----:B------:R-:W2:Y:S01]  /*3c90*/  MUFU.TANH R13, R13 ;  /* 0x0000000d000d7308 */ /* 0x000ea20000002400 */
[----:B------:R-:W-:-:S07]  /*3ca0*/  FMNMX.FTZ R101, R25, R101, !PT ;  /* 0x0000006519657209 */ /* 0x000fce0007810000 */
[----:B------:R-:W3:Y:S01]  /*3cb0*/  MUFU.TANH R8, R8 ;  /* 0x0000000800087308 */ /* 0x000ee20000002400 */
[----:B------:R-:W-:-:S07]  /*3cc0*/  FMNMX.FTZ R101, R12, R101, !PT ;  /* 0x000000650c657209 */ /* 0x000fce0007810000 */
[----:B------:R-:W4:Y:S01]  /*3cd0*/  MUFU.TANH R9, R9 ;  /* 0x0000000900097308 */ /* 0x000f220000002400 */
[----:B------:R-:W-:-:S07]  /*3ce0*/  FMNMX.FTZ R101, R36, R101, !PT ;  /* 0x0000006524657209 */ /* 0x000fce0007810000 */
[----:B------:R-:W5:Y:S01]  /*3cf0*/  MUFU.TANH R2, R32 ;  /* 0x0000002000027308 */ /* 0x000f620000002400 */
[----:B-1----:R-:W-:Y:S02]  /*3d00*/  FSEL R88, R4, -INF , P5 ;  /* 0xff80000004587808 */ /* 0x002fe40002800000 */
[----:B--2---:R-:W-:Y:S02]  /*3d10*/  FSEL R87, R13, -INF , P4 ;  /* 0xff8000000d577808 */ /* 0x004fe40002000000 */
[C---:B------:R-:W-:Y:S02]  /*3d20*/  ISETP.GT.AND P5, PT, R0.reuse, RZ, PT ;  /* 0x000000ff0000720c */ /* 0x040fe40003fa4270 */
[----:B------:R-:W-:Y:S02]  /*3d30*/  ISETP.GT.AND P4, PT, R0, 0x1, PT ;  /* 0x000000010000780c */ /* 0x000fe40003f84270 */
[----:B------:R-:W-:Y:S02]  /*3d40*/  FMNMX.FTZ R101, R37, R101, !PT ;  /* 0x0000006525657209 */ /* 0x000fe40007810000 */
[----:B---3--:R-:W-:-:S02]  /*3d50*/  FSEL R90, R8, -INF , P3 ;  /* 0xff800000085a7808 */ /* 0x008fc40001800000 */
[----:B------:R-:W-:Y:S02]  /*3d60*/  ISETP.GT.AND P3, PT, R0, 0x8, PT ;  /* 0x000000080000780c */ /* 0x000fe40003f64270 */
[----:B------:R-:W-:Y:S02]  /*3d70*/  FSEL R4, R97, -INF , P5 ;  /* 0xff80000061047808 */ /* 0x000fe40002800000 */
[----:B------:R-:W-:Y:S02]  /*3d80*/  FSEL R5, R94, -INF , P4 ;  /* 0xff8000005e057808 */ /* 0x000fe40002000000 */
[----:B------:R-:W-:Y:S01]  /*3d90*/  FMNMX.FTZ R101, R52, R101, !PT ;  /* 0x0000006534657209 */ /* 0x000fe20007810000 */
[----:B------:R-:W-:Y:S01]  /*3da0*/  FMUL.FTZ R28, R11, c[0x0][0x320] ;  /* 0x0000c8000b1c7a20 */ /* 0x000fe20000410000 */
[----:B----4-:R-:W-:Y:S02]  /*3db0*/  FSEL R96, R9, -INF , P1 ;  /* 0xff80000009607808 */ /* 0x010fe40000800000 */
[----:B-----5:R-:W-:-:S02]  /*3dc0*/  FSEL R95, R2, -INF , P0 ;  /* 0xff800000025f7808 */ /* 0x020fc40000000000 */
[----:B------:R-:W-:Y:S02]  /*3dd0*/  ISETP.GT.AND P1, PT, R0, 0x9, PT ;  /* 0x000000090000780c */ /* 0x000fe40003f24270 */
[----:B------:R-:W-:Y:S02]  /*3de0*/  FSEL R11, R83, -INF , P3 ;  /* 0xff800000530b7808 */ /* 0x000fe40001800000 */
[----:B------:R-:W-:Y:S02]  /*3df0*/  FMNMX.FTZ R101, R53, R101, !PT ;  /* 0x0000006535657209 */ /* 0x000fe40007810000 */
[----:B------:R-:W-:Y:S01]  /*3e00*/  FMNMX.FTZ R2, R4, R5, !PT ;  /* 0x0000000504027209 */ /* 0x000fe20007810000 */
[----:B------:R-:W-:Y:S01]  /*3e10*/  FMUL.FTZ R3, R10, c[0x0][0x320] ;  /* 0x0000c8000a037a20 */ /* 0x000fe20000410000 */
        /* <DEDUP_REMOVED lines=17> */
[----:B------:R-:W-:Y:S02]  /*3f30*/  FMNMX.FTZ R101, R81, R101, !PT ;  /* 0x0000006551657209 */ /* 0x000fe40007810000 */
[----:B------:R-:W-:Y:S02]  /*3f40*/  FSEL R7, R71, -INF , P3 ;  /* 0xff80000047077808 */ /* 0x000fe40001800000 */
[----:B------:R-:W-:Y:S01]  /*3f50*/  FMNMX.FTZ R2, R6, R2, !PT ;  /* 0x0000000206027209 */ /* 0x000fe20007810000 */
[----:B------:R-:W-:Y:S01]  /*3f60*/  FMUL.FTZ R33, R33, c[0x0][0x320] ;  /* 0x0000c80021217a20 */ /* 0x000fe20000410000 */
[----:B------:R-:W-:-:S02]  /*3f70*/  ISETP.GT.AND P0, PT, R0, 0x21, PT ;  /* 0x000000210000780c */ /* 0x000fc40003f04270 */
[----:B------:R-:W-:Y:S02]  /*3f80*/  FMNMX.FTZ R101, R85, R101, !PT ;  /* 0x0000006555657209 */ /* 0x000fe40007810000 */
[----:B------:R-:W-:Y:S02]  /*3f90*/  FSEL R49, R62, -INF , P1 ;  /* 0xff8000003e317808 */ /* 0x000fe40000800000 */
[----:B------:R-:W-:Y:S01]  /*3fa0*/  FMNMX.FTZ R2, R7, R2, !PT ;  /* 0x0000000207027209 */ /* 0x000fe20007810000 */
[----:B------:R-:W-:Y:S01]  /*3fb0*/  MUFU.TANH R65, R19 ;  /* 0x0000001300417308 */ /* 0x000fe20000002400 */
[----:B------:R-:W-:Y:S02]  /*3fc0*/  ISETP.GT.AND P5, PT, R0, 0x28, PT ;  /* 0x000000280000780c */ /* 0x000fe40003fa4270 */
[----:B------:R-:W-:Y:S02]  /*3fd0*/  FMNMX.FTZ R101, R88, R101, !PT ;  /* 0x0000006558657209 */ /* 0x000fe40007810000 */
[----:B------:R-:W-:-:S02]  /*3fe0*/  FSEL R48, R61, -INF , P0 ;  /* 0xff8000003d307808 */ /* 0x000fc40000000000 */
[----:B------:R-:W-:Y:S01]  /*3ff0*/  FMNMX.FTZ R2, R49, R2, !PT ;  /* 0x0000000231027209 */ /* 0x000fe20007810000 */
[----:B------:R-:W1:Y:S01]  /*4000*/  MUFU.TANH R33, R33 ;  /* 0x0000002100217308 */ /* 0x000e620000002400 */
[----:B------:R-:W-:Y:S01]  /*4010*/  FMUL.FTZ R27, R27, c[0x0][0x320] ;  /* 0x0000c8001b1b7a20 */ /* 0x000fe20000410000 */
[----:B------:R-:W-:Y:S02]  /*4020*/  ISETP.GT.AND P4, PT, R0, 0x29, PT ;  /* 0x000000290000780c */ /* 0x000fe40003f84270 */
[----:B------:R-:W-:Y:S02]  /*4030*/  FMNMX.FTZ R101, R87, R101, !PT ;  /* 0x0000006557657209 */ /* 0x000fe40007810000 */
[----:B------:R-:W-:Y:S02]  /*4040*/  FSEL R50, R41, -INF , P5 ;  /* 0xff80000029327808 */ /* 0x000fe40002800000 */
[----:B------:R-:W2:Y:S01]  /*4050*/  MUFU.TANH R26, R26 ;  /* 0x0000001a001a7308 */ /* 0x000ea20000002400 */
[----:B------:R-:W-:Y:S01]  /*4060*/  FMNMX.FTZ R2, R48, R2, !PT ;  /* 0x0000000230027209 */ /* 0x000fe20007810000 */
[----:B------:R-:W-:Y:S01]  /*4070*/  FMUL.FTZ R22, R22, c[0x0][0x320] ;  /* 0x0000c80016167a20 */ /* 0x000fe20000410000 */
[----:B------:R-:W-:-:S02]  /*4080*/  ISETP.GT.AND P3, PT, R0, 0x30, PT ;  /* 0x000000300000780c */ /* 0x000fc40003f64270 */
[----:B------:R-:W-:Y:S02]  /*4090*/  FMNMX.FTZ R101, R90, R101, !PT ;  /* 0x000000655a657209 */ /* 0x000fe40007810000 */
[----:B------:R-:W-:Y:S01]  /*40a0*/  FSEL R51, R40, -INF , P4 ;  /* 0xff80000028337808 */ /* 0x000fe20002000000 */
[----:B------:R-:W3:Y:S01]  /*40b0*/  MUFU.TANH R27, R27 ;  /* 0x0000001b001b7308 */ /* 0x000ee20000002400 */
[----:B------:R-:W-:Y:S01]  /*40c0*/  FMNMX.FTZ R2, R50, R2, !PT ;  /* 0x0000000232027209 */ /* 0x000fe20007810000 */
[----:B------:R-:W-:Y:S01]  /*40d0*/  FMUL.FTZ R23, R23, c[0x0][0x320] ;  /* 0x0000c80017177a20 */ /* 0x000fe20000410000 */
[----:B------:R-:W-:Y:S02]  /*40e0*/  ISETP.GT.AND P1, PT, R0, 0x31, PT ;  /* 0x000000310000780c */ /* 0x000fe40003f24270 */
[----:B------:R-:W-:Y:S02]  /*40f0*/  FMNMX.FTZ R101, R96, R101, !PT ;  /* 0x0000006560657209 */ /* 0x000fe40007810000 */
[----:B------:R-:W-:Y:S01]  /*4100*/  FSEL R64, R29, -INF , P3 ;  /* 0xff8000001d407808 */ /* 0x000fe20001800000 */
[----:B------:R-:W4:Y:S01]  /*4110*/  MUFU.TANH R80, R22 ;  /* 0x0000001600507308 */ /* 0x000f220000002400 */
[----:B------:R-:W-:Y:S01]  /*4120*/  FMNMX.FTZ R2, R51, R2, !PT ;  /* 0x0000000233027209 */ /* 0x000fe20007810000 */
[----:B------:R-:W-:Y:S01]  /*4130*/  FMUL.FTZ R14, R14, c[0x0][0x320] ;  /* 0x0000c8000e0e7a20 */ /* 0x000fe20000410000 */
[----:B------:R-:W-:-:S02]  /*4140*/  ISETP.GT.AND P0, PT, R0, 0x38, PT ;  /* 0x000000380000780c */ /* 0x000fc40003f04270 */
[----:B-1----:R-:W-:Y:S02]  /*4150*/  FSEL R94, R33, -INF , P6 ;  /* 0xff800000215e7808 */ /* 0x002fe40003000000 */
[----:B------:R-:W-:Y:S01]  /*4160*/  FMNMX.FTZ R101, R95, R101, !PT ;  /* 0x000000655f657209 */ /* 0x000fe20007810000 */
[----:B------:R-:W1:Y:S01]  /*4170*/  MUFU.TANH R23, R23 ;  /* 0x0000001700177308 */ /* 0x000e620000002400 */
[----:B------:R-:W-:Y:S02]  /*4180*/  FSEL R65, R65, -INF , P1 ;  /* 0xff80000041417808 */ /* 0x000fe40000800000 */
[----:B------:R-:W-:Y:S01]  /*4190*/  FMNMX.FTZ R2, R64, R2, !PT ;  /* 0x0000000240027209 */ /* 0x000fe20007810000 */
[----:B------:R-:W-:Y:S01]  /*41a0*/  FMUL.FTZ R15, R15, c[0x0][0x320] ;  /* 0x0000c8000f0f7a20 */ /* 0x000fe20000410000 */
[----:B------:R-:W-:Y:S02]  /*41b0*/  FMNMX.FTZ R101, R94, R101, !PT ;  /* 0x000000655e657209 */ /* 0x000fe40007810000 */
[----:B------:R-:W-:Y:S01]  /*41c0*/  ISETP.GT.AND P3, PT, R0, 0x39, PT ;  /* 0x000000390000780c */ /* 0x000fe20003f64270 */
[----:B------:R-:W5:Y:S01]  /*41d0*/  MUFU.TANH R22, R14 ;  /* 0x0000000e00167308 */ /* 0x000f620000002400 */
[----:B--2---:R-:W-:-:S02]  /*41e0*/  FSEL R66, R26, -INF , P0 ;  /* 0xff8000001a427808 */ /* 0x004fc40000000000 */
[----:B------:R-:W-:Y:S02]  /*41f0*/  FMNMX.FTZ R2, R65, R2, !PT ;  /* 0x0000000241027209 */ /* 0x000fe40007810000 */
[----:B------:R-:W-:Y:S02]  /*4200*/  ISETP.GT.AND P1, PT, R0, 0x40, PT ;  /* 0x000000400000780c */ /* 0x000fe40003f24270 */
[----:B---3--:R-:W-:Y:S01]  /*4210*/  FSEL R67, R27, -INF , P3 ;  /* 0xff8000001b437808 */ /* 0x008fe20001800000 */
[----:B------:R-:W2:Y:S01]  /*4220*/  MUFU.TANH R19, R15 ;  /* 0x0000000f00137308 */ /* 0x000ea20000002400 */
[----:B------:R-:W-:Y:S02]  /*4230*/  FMNMX.FTZ R2, R66, R2, !PT ;  /* 0x0000000242027209 */ /* 0x000fe40007810000 */
[----:B------:R-:W-:-:S05]  /*4240*/  ISETP.GT.AND P0, PT, R0, 0x41, PT ;  /* 0x000000410000780c */ /* 0x000fca0003f04270 */
[----:B------:R3:W2:Y:S01]  /*4250*/  MUFU.TANH R15, R3 ;  /* 0x00000003000f7308 */ /* 0x0006a20000002400 */
[----:B----4-:R-:W-:Y:S02]  /*4260*/  FSEL R80, R80, -INF , P1 ;  /* 0xff80000050507808 */ /* 0x010fe40000800000 */
[----:B------:R-:W-:Y:S01]  /*4270*/  FMNMX.FTZ R2, R67, R2, !PT ;  /* 0x0000000243027209 */ /* 0x000fe20007810000 */
[----:B------:R-:W-:Y:S01]  /*4280*/  FMUL.FTZ R34, R34, c[0x0][0x320] ;  /* 0x0000c80022227a20 */ /* 0x000fe20000410000 */
[----:B------:R-:W-:Y:S02]  /*4290*/  ISETP.GT.AND P1, PT, R0, 0x48, PT ;  /* 0x000000480000780c */ /* 0x000fe40003f24270 */
[----:B-1----:R-:W-:Y:S01]  /*42a0*/  FSEL R83, R23, -INF , P0 ;  /* 0xff80000017537808 */ /* 0x002fe20000000000 */
[----:B------:R-:W1:Y:S01]  /*42b0*/  MUFU.TANH R14, R28 ;  /* 0x0000001c000e7308 */ /* 0x000e620000002400 */
[----:B------:R-:W-:Y:S01]  /*42c0*/  FMNMX.FTZ R2, R80, R2, !PT ;  /* 0x0000000250027209 */ /* 0x000fe20007810000 */
[----:B---3--:R-:W3:Y:S01]  /*42d0*/  SHFL.BFLY PT, R3, R101, 0x2, 0x1f ;  /* 0x0c401f0065037f89 */ /* 0x008ee200000e0000 */
[----:B------:R-:W-:-:S05]  /*42e0*/  FMUL.FTZ R13, R35, c[0x0][0x320] ;  /* 0x0000c800230d7a20 */ /* 0x000fca0000410000 */
[----:B------:R-:W4:Y:S01]  /*42f0*/  MUFU.TANH R34, R34 ;  /* 0x0000002200227308 */ /* 0x000f220000002400 */
[----:B------:R-:W-:Y:S02]  /*4300*/  ISETP.GT.AND P0, PT, R0, 0x49, PT ;  /* 0x000000490000780c */ /* 0x000fe40003f04270 */
[----:B-----5:R-:W-:Y:S02]  /*4310*/  FSEL R84, R22, -INF , P1 ;  /* 0xff80000016547808 */ /* 0x020fe40000800000 */
[----:B------:R-:W-:Y:S02]  /*4320*/  FMNMX.FTZ R2, R83, R2, !PT ;  /* 0x0000000253027209 */ /* 0x000fe40007810000 */
[----:B------:R-:W-:Y:S01]  /*4330*/  ISETP.GT.AND P1, PT, R0, 0x50, PT ;  /* 0x000000500000780c */ /* 0x000fe20003f24270 */
[----:B------:R-:W5:Y:S01]  /*4340*/  MUFU.TANH R13, R13 ;  /* 0x0000000d000d7308 */ /* 0x000f620000002400 */
[----:B--2---:R-:W-:Y:S02]  /*4350*/  FSEL R86, R19, -INF , P0 ;  /* 0xff80000013567808 */ /* 0x004fe40000000000 */
[----:B------:R-:W-:-:S02]  /*4360*/  FMNMX.FTZ R2, R84, R2, !PT ;  /* 0x0000000254027209 */ /* 0x000fc40007810000 */
[----:B------:R-:W-:Y:S02]  /*4370*/  ISETP.GT.AND P0, PT, R0, 0x51, PT ;  /* 0x000000510000780c */ /* 0x000fe40003f04270 */
[----:B------:R-:W-:Y:S02]  /*4380*/  FSEL R89, R15, -INF , P1 ;  /* 0xff8000000f597808 */ /* 0x000fe40000800000 */
[----:B------:R-:W-:Y:S02]  /*4390*/  FMNMX.FTZ R2, R86, R2, !PT ;  /* 0x0000000256027209 */ /* 0x000fe40007810000 */
[----:B------:R-:W-:Y:S02]  /*43a0*/  ISETP.GT.AND P1, PT, R0, 0x58, PT ;  /* 0x000000580000780c */ /* 0x000fe40003f24270 */
[----:B-1----:R-:W-:Y:S02]  /*43b0*/  FSEL R91, R14, -INF , P0 ;  /* 0xff8000000e5b7808 */ /* 0x002fe40000000000 */
[----:B------:R-:W-:-:S02]  /*43c0*/  FMNMX.FTZ R100, R89, R2, !PT ;  /* 0x0000000259647209 */ /* 0x000fc40007810000 */
[----:B---3--:R-:W-:Y:S02]  /*43d0*/  FMNMX.FTZ R101, R101, R3, !PT ;  /* 0x0000000365657209 */ /* 0x008fe40007810000 */
[----:B------:R-:W-:Y:S02]  /*43e0*/  ISETP.GT.AND P0, PT, R0, 0x59, PT ;  /* 0x000000590000780c */ /* 0x000fe40003f04270 */
[----:B----4-:R-:W-:Y:S02]  /*43f0*/  FSEL R92, R34, -INF , P1 ;  /* 0xff800000225c7808 */ /* 0x010fe40000800000 */
[----:B------:R-:W-:Y:S01]  /*4400*/  FMNMX.FTZ R100, R91, R100, !PT ;  /* 0x000000645b647209 */ /* 0x000fe20007810000 */
[----:B------:R-:W1:Y:S01]  /*4410*/  SHFL.BFLY PT, R2, R101, 0x1, 0x1f ;  /* 0x0c201f0065027f89 */ /* 0x000e6200000e0000 */
[----:B-----5:R-:W-:Y:S02]  /*4420*/  FSEL R93, R13, -INF , P0 ;  /* 0xff8000000d5d7808 */ /* 0x020fe40000000000 */
        /* <DEDUP_REMOVED lines=12> */
[----:B------:R2:W3:Y:S02]  /*44f0*/  MUFU.EX2 R116, R0 ;  /* 0x0000000000747308 */ /* 0x0004e40000000800 */
[----:B--2---:R-:W-:-:S06]  /*4500*/  FFMA.FTZ R0, R18, c[0x0][0x2d0], -R2 ;  /* 0x0000b40012007a23 */ /* 0x004fcc0000010802 */
[----:B------:R2:W-:Y:S01]  /*4510*/  MUFU.EX2 R115, R0 ;  /* 0x0000000000737308 */ /* 0x0005e20000000800 */
[----:B-1----:R-:W-:Y:S01]  /*4520*/  FMNMX.FTZ R100, R100, R3, !PT ;  /* 0x0000000364647209 */ /* 0x002fe20007810000 */
[----:B--2---:R-:W-:-:S06]  /*4530*/  FFMA.FTZ R0, R20, c[0x0][0x2d0], -R2 ;  /* 0x0000b40014007a23 */ /* 0x004fcc0000010802 */
[----:B------:R1:W2:Y:S01]  /*4540*/  MUFU.EX2 R118, R0 ;  /* 0x0000000000767308 */ /* 0x0002a20000000800 */
[--C-:B------:R-:W-:Y:S01]  /*4550*/  FFMA.FTZ R3, R25, c[0x0][0x2d0], -R2.reuse ;  /* 0x0000b40019037a23 */ /* 0x100fe20000010802 */
[----:B------:R-:W-:Y:S01]  /*4560*/  FSETP.NEU.FTZ.AND P0, PT, R100, -INF , PT ;  /* 0xff8000006400780b */ /* 0x000fe20003f1d000 */
[----:B-1----:R-:W-:-:S05]  /*4570*/  FFMA.FTZ R0, R21, c[0x0][0x2d0], -R2 ;  /* 0x0000b40015007a23 */ /* 0x002fca0000010802 */
[----:B------:R1:W-:Y:S02]  /*4580*/  MUFU.EX2 R119, R0 ;  /* 0x0000000000777308 */ /* 0x0003e40000000800 */
[----:B-1----:R-:W-:-:S06]  /*4590*/  FFMA.FTZ R0, R24, c[0x0][0x2d0], -R2 ;  /* 0x0000b40018007a23 */ /* 0x002fcc0000010802 */
[----:B------:R1:W4:Y:S08]  /*45a0*/  MUFU.EX2 R224, R0 ;  /* 0x0000000000e07308 */ /* 0x0003300000000800 */
[----:B------:R5:W-:Y:S01]  /*45b0*/  MUFU.EX2 R223, R3 ;  /* 0x0000000300df7308 */ /* 0x000be20000000800 */
[----:B-1----:R-:W-:-:S05]  /*45c0*/  FMUL.FTZ R0, R100, c[0x0][0x2d0] ;  /* 0x0000b40064007a20 */ /* 0x002fca0000410000 */
[----:B------:R-:W-:Y:S01]  /*45d0*/  FSEL R0, R0, RZ, P0 ;  /* 0x000000ff00007208 */ /* 0x000fe20000000000 */
[----:B-----5:R-:W-:-:S04]  /*45e0*/  FFMA.FTZ R3, R12, c[0x0][0x2d0], -R2 ;  /* 0x0000b4000c037a23 */ /* 0x020fc80000010802 */
[----:B------:R1:W5:Y:S02]  /*45f0*/  MUFU.EX2 R225, R3 ;  /* 0x0000000300e17308 */ /* 0x0003640000000800 */
[----:B-1----:R-:W-:-:S06]  /*4600*/  FFMA.FTZ R3, R4, c[0x0][0x2d0], -R0 ;  /* 0x0000b40004037a23 */ /* 0x002fcc0000010800 */
[----:B------:R1:W-:Y:S01]  /*4610*/  MUFU.EX2 R112, R3 ;  /* 0x0000000300707308 */ /* 0x0003e20000000800 */
[----:B------:R-:W-:Y:S02]  /*4620*/  FFMA.FTZ R4, R5, c[0x0][0x2d0], -R0 ;  /* 0x0000b40005047a23 */ /* 0x000fe40000010800 */
[----:B-1----:R-:W-:-:S05]  /*4630*/  IMAD.IADD R3, R210, 0x1, R207 ;  /* 0x00000001d2037824 */ /* 0x002fca00078e02cf */
[----:B------:R-:W1:Y:S01]  /*4640*/  LDSM.16.MT88.4 R12, [R3] ;  /* 0x00000000030c783b */ /* 0x000e620000004200 */
[----:B------:R4:W1:Y:S03]  /*4650*/  MUFU.EX2 R102, R4 ;  /* 0x0000000400667308 */ /* 0x0008660000000800 */
[----:B------:R-:W1:Y:S04]  /*4660*/  LDSM.16.MT88.4 R28, [R3+0x800] ;  /* 0x00080000031c783b */ /* 0x000e680000004200 */
[----:B------:R-:W1:Y:S01]  /*4670*/  LDSM.16.MT88.4 R24, [R3+0x3000] ;  /* 0x003000000318783b */ /* 0x000e620000004200 */
[----:B---3--:R-:W-:Y:S02]  /*4680*/  F2FP.BF16.PACK_AB R20, R116, R117 ;  /* 0x000000757414723e */ /* 0x008fe400000010ff */
[----:B--2---:R-:W-:Y:S01]  /*4690*/  F2FP.BF16.PACK_AB R22, R118, R115 ;  /* 0x000000737616723e */ /* 0x004fe200000010ff */
[----:B------:R-:W2:Y:S04]  /*46a0*/  LDSM.16.MT88.4 R32, [R3+0x3800] ;  /* 0x003800000320783b */ /* 0x000ea80000004200 */
[----:B------:R-:W3:Y:S01]  /*46b0*/  LDSM.16.MT88.4 R40, [R3+0x6000] ;  /* 0x006000000328783b */ /* 0x000ee20000004200 */
[----:B----4-:R-:W-:Y:S01]  /*46c0*/  FFMA.FTZ R4, R11, c[0x0][0x2d0], -R0 ;  /* 0x0000b4000b047a23 */ /* 0x010fe20000010800 */
[----:B------:R-:W-:-:S02]  /*46d0*/  F2FP.BF16.PACK_AB R16, R224, R119 ;  /* 0x00000077e010723e */ /* 0x000fc400000010ff */
[----:B-----5:R-:W-:Y:S01]  /*46e0*/  F2FP.BF16.PACK_AB R18, R225, R223 ;  /* 0x000000dfe112723e */ /* 0x020fe200000010ff */
[----:B------:R4:W-:Y:S01]  /*46f0*/  MUFU.EX2 R113, R4 ;  /* 0x0000000400717308 */ /* 0x0009e20000000800 */
[----:B------:R-:W-:Y:S01]  /*4700*/  LDSM.16.MT88.4 R136, [R3+0x2800] ;  /* 0x002800000388783b */ /* 0x000fe20000004200 */
[----:B----4-:R-:W-:-:S06]  /*4710*/  FFMA.FTZ R4, R10, c[0x0][0x2d0], -R0 ;  /* 0x0000b4000a047a23 */ /* 0x010fcc0000010800 */
[----:B------:R4:W5:Y:S01]  /*4720*/  MUFU.EX2 R114, R4 ;  /* 0x0000000400727308 */ /* 0x0009620000000800 */
[----:B-1----:R-:W-:Y:S01]  /*4730*/  F2FP.BF16.PACK_AB R21, R102, R112 ;  /* 0x000000706615723e */ /* 0x002fe200000010ff */
[----:B----4-:R-:W-:-:S06]  /*4740*/  FFMA.FTZ R4, R9, c[0x0][0x2d0], -R0 ;  /* 0x0000b40009047a23 */ /* 0x010fcc0000010800 */
[----:B------:R1:W-:Y:S01]  /*4750*/  MUFU.EX2 R216, R4 ;  /* 0x0000000400d87308 */ /* 0x0003e20000000800 */
[----:B-----5:R-:W-:Y:S01]  /*4760*/  F2FP.BF16.PACK_AB R23, R114, R113 ;  /* 0x000000717217723e */ /* 0x020fe200000010ff */
[----:B-1----:R-:W-:-:S06]  /*4770*/  FFMA.FTZ R4, R8, c[0x0][0x2d0], -R0 ;  /* 0x0000b40008047a23 */ /* 0x002fcc0000010800 */
[----:B------:R1:W4:Y:S01]  /*4780*/  MUFU.EX2 R215, R4 ;  /* 0x0000000400d77308 */ /* 0x0003220000000800 */
[----:B------:R-:W-:Y:S01]  /*4790*/  HMMA.16816.F32.BF16 R8, R20, R12, RZ ;  /* 0x0000000c1408723c */ /* 0x000fe200000418ff */
[----:B-1----:R-:W-:-:S06]  /*47a0*/  FFMA.FTZ R4, R6, c[0x0][0x2d0], -R0 ;  /* 0x0000b40006047a23 */ /* 0x002fcc0000010800 */
[----:B------:R1:W-:Y:S02]  /*47b0*/  MUFU.EX2 R219, R4 ;  /* 0x0000000400db7308 */ /* 0x0003e40000000800 */
[----:B-1----:R-:W-:-:S06]  /*47c0*/  FFMA.FTZ R4, R7, c[0x0][0x2d0], -R0 ;  /* 0x0000b40007047a23 */ /* 0x002fcc0000010800 */
[----:B------:R1:W5:Y:S01]  /*47d0*/  MUFU.EX2 R220, R4 ;  /* 0x0000000400dc7308 */ /* 0x0003620000000800 */
[----:B----4-:R-:W-:Y:S01]  /*47e0*/  F2FP.BF16.PACK_AB R17, R215, R216 ;  /* 0x000000d8d711723e */ /* 0x010fe200000010ff */
[----:B------:R-:W-:Y:S01]  /*47f0*/  HMMA.16816.F32.BF16 R12, R20, R14, RZ ;  /* 0x0000000e140c723c */ /* 0x000fe200000418ff */
[----:B-1----:R-:W-:Y:S01]  /*4800*/  FFMA.FTZ R4, R36, c[0x0][0x2d0], -R2 ;  /* 0x0000b40024047a23 */ /* 0x002fe20000010802 */
[----:B-----5:R-:W-:-:S04]  /*4810*/  F2FP.BF16.PACK_AB R19, R220, R219 ;  /* 0x000000dbdc13723e */ /* 0x020fc800000010ff */
[----:B------:R1:W-:Y:S03]  /*4820*/  MUFU.EX2 R217, R4 ;  /* 0x0000000400d97308 */ /* 0x0003e60000000800 */
[----:B------:R-:W-:Y:S01]  /*4830*/  HMMA.16816.F32.BF16 R76, R16, R28, R8 ;  /* 0x0000001c104c723c */ /* 0x000fe20000041808 */
[----:B-1----:R-:W-:-:S07]  /*4840*/  FFMA.FTZ R4, R37, c[0x0][0x2d0], -R2 ;  /* 0x0000b40025047a23 */ /* 0x002fce0000010802 */
[----:B------:R-:W-:Y:S01]  /*4850*/  HMMA.16816.F32.BF16 R8, R20, R24, RZ ;  /* 0x000000181408723c */ /* 0x000fe200000418ff */
[----:B------:R-:W1:Y:S01]  /*4860*/  LDSM.16.MT88.4 R36, [R3+0x6800] ;  /* 0x006800000324783b */ /* 0x000e620000004200 */
[----:B------:R4:W5:Y:S02]  /*4870*/  MUFU.EX2 R218, R4 ;  /* 0x0000000400da7308 */ /* 0x0009640000000800 */
[----:B----4-:R-:W-:-:S06]  /*4880*/  FFMA.FTZ R4, R52, c[0x0][0x2d0], -R2 ;  /* 0x0000b40034047a23 */ /* 0x010fcc0000010802 */
[----:B------:R4:W-:Y:S02]  /*4890*/  MUFU.EX2 R221, R4 ;  /* 0x0000000400dd7308 */ /* 0x0009e40000000800 */
[----:B----4-:R-:W-:-:S06]  /*48a0*/  FFMA.FTZ R4, R53, c[0x0][0x2d0], -R2 ;  /* 0x0000b40035047a23 */ /* 0x010fcc0000010802 */
[----:B------:R4:W-:Y:S02]  /*48b0*/  MUFU.EX2 R222, R4 ;  /* 0x0000000400de7308 */ /* 0x0009e40000000800 */
[----:B----4-:R-:W-:-:S06]  /*48c0*/  FFMA.FTZ R4, R54, c[0x0][0x2d0], -R2 ;  /* 0x0000b40036047a23 */ /* 0x010fcc0000010802 */
[----:B------:R4:W-:Y:S01]  /*48d0*/  MUFU.EX2 R105, R4 ;  /* 0x0000000400697308 */ /* 0x0009e20000000800 */
[----:B------:R-:W-:Y:S01]  /*48e0*/  HMMA.16816.F32.BF16 R72, R16, R30, R12 ;  /* 0x0000001e1048723c */ /* 0x000fe2000004180c */
[----:B------:R-:W1:Y:S01]  /*48f0*/  LDSM.16.MT88.4 R28, [R3+0x1000] ;  /* 0x00100000031c783b */ /* 0x000e620000004200 */
[----:B----4-:R-:W-:-:S05]  /*4900*/  FFMA.FTZ R4, R55, c[0x0][0x2d0], -R2 ;  /* 0x0000b40037047a23 */ /* 0x010fca0000010802 */
[----:B------:R4:W-:Y:S01]  /*4910*/  MUFU.EX2 R106, R4 ;  /* 0x00000004006a7308 */ /* 0x0009e20000000800 */
[----:B------:R-:W-:Y:S01]  /*4920*/  HMMA.16816.F32.BF16 R24, R20, R26, RZ ;  /* 0x0000001a1418723c */ /* 0x000fe200000418ff */
[----:B----4-:R-:W-:-:S06]  /*4930*/  FFMA.FTZ R4, R56, c[0x0][0x2d0], -R2 ;  /* 0x0000b40038047a23 */ /* 0x010fcc0000010802 */
[----:B------:R4:W-:Y:S01]  /*4940*/  MUFU.EX2 R107, R4 ;  /* 0x00000004006b7308 */ /* 0x0009e20000000800 */
[----:B--2---:R-:W-:Y:S08]  /*4950*/  HMMA.16816.F32.BF16 R68, R16, R32, R8 ;  /* 0x000000201044723c */ /* 0x004ff00000041808 */
[----:B---3--:R-:W-:Y:S01]  /*4960*/  HMMA.16816.F32.BF16 R8, R20, R40, RZ ;  /* 0x000000281408723c */ /* 0x008fe200000418ff */
[----:B----4-:R-:W-:-:S04]  /*4970*/  FFMA.FTZ R4, R49, c[0x0][0x2d0], -R0 ;  /* 0x0000b40031047a23 */ /* 0x010fc80000010800 */
[----:B------:R2:W-:Y:S03]  /*4980*/  MUFU.EX2 R204, R4 ;  /* 0x0000000400cc7308 */ /* 0x0005e60000000800 */
[----:B------:R-:W-:Y:S01]  /*4990*/  HMMA.16816.F32.BF16 R12, R20, R42, RZ ;  /* 0x0000002a140c723c */ /* 0x000fe200000418ff */
[----:B--2---:R-:W-:-:S04]  /*49a0*/  FFMA.FTZ R4, R48, c[0x0][0x2d0], -R0 ;  /* 0x0000b40030047a23 */ /* 0x004fc80000010800 */
[----:B------:R2:W3:Y:S02]  /*49b0*/  MUFU.EX2 R103, R4 ;  /* 0x0000000400677308 */ /* 0x0004e40000000800 */
[----:B--2---:R-:W-:-:S06]  /*49c0*/  FFMA.FTZ R4, R50, c[0x0][0x2d0], -R0 ;  /* 0x0000b40032047a23 */ /* 0x004fcc0000010800 */
[----:B------:R2:W-:Y:S01]  /*49d0*/  MUFU.EX2 R205, R4 ;  /* 0x0000000400cd7308 */ /* 0x0005e20000000800 */
[----:B------:R-:W-:Y:S01]  /*49e0*/  HMMA.16816.F32.BF16 R60, R16, R34, R24 ;  /* 0x00000022103c723c */ /* 0x000fe20000041818 */
[----:B------:R-:W4:Y:S01]  /*49f0*/  LDSM.16.MT88.4 R32, [R210+0x800] ;  /* 0x00080000d220783b */ /* 0x000f220000004200 */
[----:B--2---:R-:W-:-:S06]  /*4a00*/  FFMA.FTZ R4, R51, c[0x0][0x2d0], -R0 ;  /* 0x0000b40033047a23 */ /* 0x004fcc0000010800 */
[----:B-1----:R-:W-:Y:S01]  /*4a10*/  HMMA.16816.F32.BF16 R56, R16, R36, R8 ;  /* 0x000000241038723c */ /* 0x002fe20000041808 */
[----:B------:R-:W-:Y:S01]  /*4a20*/  LDSM.16.MT88.4 R48, [R3+0x7000] ;  /* 0x007000000330783b */ /* 0x000fe20000004200 */
[----:B------:R1:W2:Y:S06]  /*4a30*/  MUFU.EX2 R104, R4 ;  /* 0x0000000400687308 */ /* 0x0002ac0000000800 */
[C---:B------:R-:W-:Y:S08]  /*4a40*/  HMMA.16816.F32.BF16 R24, R20.reuse, R44, RZ ;  /* 0x0000002c1418723c */ /* 0x040ff000000418ff */
[----:B------:R-:W-:Y:S01]  /*4a50*/  HMMA.16816.F32.BF16 R8, R20, R46, RZ ;  /* 0x0000002e1408723c */ /* 0x000fe200000418ff */
[----:B------:R-:W4:Y:S01]  /*4a60*/  LDSM.16.MT88.4 R44, [R3+0x4000] ;  /* 0x00400000032c783b */ /* 0x000f220000004200 */
[----:B-1----:R-:W-:-:S04]  /*4a70*/  FFMA.FTZ R4, R82, c[0x0][0x2d0], -R2 ;  /* 0x0000b40052047a23 */ /* 0x002fc80000010802 */
[----:B------:R1:W-:Y:S02]  /*4a80*/  MUFU.EX2 R99, R4 ;  /* 0x0000000400637308 */ /* 0x0003e40000000800 */
[----:B------:R-:W-:Y:S07]  /*4a90*/  HMMA.16816.F32.BF16 R52, R16, R38, R12 ;  /* 0x000000261034723c */ /* 0x000fee000004180c */
[----:B-----5:R-:W-:Y:S02]  /*4aa0*/  F2FP.BF16.PACK_AB R12, R218, R217 ;  /* 0x000000d9da0c723e */ /* 0x020fe400000010ff */
[----:B---3--:R-:W-:-:S02]  /*4ab0*/  F2FP.BF16.PACK_AB R13, R103, R204 ;  /* 0x000000cc670d723e */ /* 0x008fc400000010ff */
[----:B------:R-:W-:Y:S01]  /*4ac0*/  F2FP.BF16.PACK_AB R14, R222, R221 ;  /* 0x000000ddde0e723e */ /* 0x000fe200000010ff */
[----:B-1----:R-:W-:Y:S01]  /*4ad0*/  FFMA.FTZ R4, R81, c[0x0][0x2d0], -R2 ;  /* 0x0000b40051047a23 */ /* 0x002fe20000010802 */
[----:B--2---:R-:W-:-:S03]  /*4ae0*/  F2FP.BF16.PACK_AB R15, R104, R205 ;  /* 0x000000cd680f723e */ /* 0x004fc600000010ff */
[----:B------:R1:W-:Y:S04]  /*4af0*/  MUFU.EX2 R98, R4 ;  /* 0x0000000400627308 */ /* 0x0003e80000000800 */
[----:B------:R-:W-:Y:S01]  /*4b00*/  HMMA.16816.F32.BF16 R40, R12, R28, R76 ;  /* 0x0000001c0c28723c */ /* 0x000fe2000004184c */
[----:B-1----:R-:W-:-:S07]  /*4b10*/  FFMA.FTZ R4, R85, c[0x0][0x2d0], -R2 ;  /* 0x0000b40055047a23 */ /* 0x002fce0000010802 */
[----:B------:R-:W-:Y:S01]  /*4b20*/  HMMA.16816.F32.BF16 R36, R12, R30, R72 ;  /* 0x0000001e0c24723c */ /* 0x000fe20000041848 */
[----:B------:R-:W1:Y:S01]  /*4b30*/  LDSM.16.MT88.4 R28, [R3+0x1800] ;  /* 0x00180000031c783b */ /* 0x000e620000004200 */
[----:B------:R2:W-:Y:S02]  /*4b40*/  MUFU.EX2 R85, R4 ;  /* 0x0000000400557308 */ /* 0x0005e40000000800 */
[----:B--2---:R-:W-:-:S06]  /*4b50*/  FFMA.FTZ R4, R64, c[0x0][0x2d0], -R0 ;  /* 0x0000b40040047a23 */ /* 0x004fcc0000010800 */
[----:B------:R2:W-:Y:S02]  /*4b60*/  MUFU.EX2 R252, R4 ;  /* 0x0000000400fc7308 */ /* 0x0005e40000000800 */
[----:B--2---:R-:W-:-:S06]  /*4b70*/  FFMA.FTZ R4, R65, c[0x0][0x2d0], -R0 ;  /* 0x0000b40041047a23 */ /* 0x004fcc0000010800 */
[----:B------:R2:W3:Y:S02]  /*4b80*/  MUFU.EX2 R251, R4 ;  /* 0x0000000400fb7308 */ /* 0x0004e40000000800 */
[----:B--2---:R-:W-:-:S06]  /*4b90*/  FFMA.FTZ R4, R66, c[0x0][0x2d0], -R0 ;  /* 0x0000b40042047a23 */ /* 0x004fcc0000010800 */
[----:B------:R2:W-:Y:S01]  /*4ba0*/  MUFU.EX2 R250, R4 ;  /* 0x0000000400fa7308 */ /* 0x0005e20000000800 */
[----:B----4-:R-:W-:Y:S01]  /*4bb0*/  HMMA.16816.F32.BF16 R232, R16, R32, R24 ;  /* 0x0000002010e8723c */ /* 0x010fe20000041818 */
[----:B------:R-:W4:Y:S01]  /*4bc0*/  LDSM.16.MT88.4 R24, [R3+0x4800] ;  /* 0x004800000318783b */ /* 0x000f220000004200 */
[----:B--2---:R-:W-:-:S06]  /*4bd0*/  FFMA.FTZ R4, R67, c[0x0][0x2d0], -R0 ;  /* 0x0000b40043047a23 */ /* 0x004fcc0000010800 */
[----:B------:R-:W-:Y:S01]  /*4be0*/  HMMA.16816.F32.BF16 R228, R16, R34, R8 ;  /* 0x0000002210e4723c */ /* 0x000fe20000041808 */
[----:B------:R-:W-:Y:S01]  /*4bf0*/  IMAD.MOV.U32 R72, RZ, RZ, R107 ;  /* 0x000000ffff487224 */ /* 0x000fe200078e006b */
[----:B------:R-:W-:Y:S01]  /*4c00*/  LDSM.16.MT88.4 R64, [R210+0x3000] ;  /* 0x00300000d240783b */ /* 0x000fe20000004200 */
[----:B------:R2:W5:Y:S01]  /*4c10*/  MUFU.EX2 R248, R4 ;  /* 0x0000000400f87308 */ /* 0x0005620000000800 */
[----:B------:R-:W-:Y:S02]  /*4c20*/  IMAD.MOV.U32 R73, RZ, RZ, R106 ;  /* 0x000000ffff497224 */ /* 0x000fe400078e006a */
[----:B------:R-:W-:Y:S02]  /*4c30*/  IMAD.MOV.U32 R74, RZ, RZ, R105 ;  /* 0x000000ffff4a7224 */ /* 0x000fe400078e0069 */
[----:B------:R-:W-:Y:S01]  /*4c40*/  HMMA.16816.F32.BF16 R32, R12, R44, R68 ;  /* 0x0000002c0c20723c */ /* 0x000fe20000041844 */
[----:B---3--:R-:W-:-:S06]  /*4c50*/  F2FP.BF16.PACK_AB R9, R251, R252 ;  /* 0x000000fcfb09723e */ /* 0x008fcc00000010ff */
[----:B------:R-:W-:Y:S02]  /*4c60*/  IMAD.MOV.U32 R71, RZ, RZ, R99 ;  /* 0x000000ffff477224 */ /* 0x000fe400078e0063 */
[----:B--2---:R-:W-:-:S04]  /*4c70*/  FFMA.FTZ R4, R88, c[0x0][0x2d0], -R2 ;  /* 0x0000b40058047a23 */ /* 0x004fc80000010802 */
[----:B------:R2:W-:Y:S01]  /*4c80*/  MUFU.EX2 R249, R4 ;  /* 0x0000000400f97308 */ /* 0x0005e20000000800 */
[----:B------:R-:W-:Y:S02]  /*4c90*/  F2FP.BF16.PACK_AB R8, R73, R74 ;  /* 0x0000004a4908723e */ /* 0x000fe400000010ff */
[----:B------:R-:W-:Y:S02]  /*4ca0*/  F2FP.BF16.PACK_AB R10, R71, R72 ;  /* 0x00000048470a723e */ /* 0x000fe400000010ff */
[----:B-----5:R-:W-:Y:S01]  /*4cb0*/  F2FP.BF16.PACK_AB R11, R248, R250 ;  /* 0x000000faf80b723e */ /* 0x020fe200000010ff */
[----:B------:R-:W-:Y:S01]  /*4cc0*/  HMMA.16816.F32.BF16 R56, R12, R48, R56 ;  /* 0x000000300c38723c */ /* 0x000fe20000041838 */
[----:B--2---:R-:W-:-:S04]  /*4cd0*/  FFMA.FTZ R4, R87, c[0x0][0x2d0], -R2 ;  /* 0x0000b40057047a23 */ /* 0x004fc80000010802 */
[----:B------:R2:W3:Y:S03]  /*4ce0*/  MUFU.EX2 R247, R4 ;  /* 0x0000000400f77308 */ /* 0x0004e60000000800 */
[----:B------:R-:W-:Y:S08]  /*4cf0*/  HMMA.16816.F32.BF16 R52, R12, R50, R52 ;  /* 0x000000320c34723c */ /* 0x000ff00000041834 */
[----:B-1----:R-:W-:Y:S01]  /*4d00*/  HMMA.16816.F32.BF16 R48, R8, R28, R40 ;  /* 0x0000001c0830723c */ /* 0x002fe20000041828 */
[----:B--2---:R-:W-:-:S07]  /*4d10*/  FFMA.FTZ R4, R90, c[0x0][0x2d0], -R2 ;  /* 0x0000b4005a047a23 */ /* 0x004fce0000010802 */
[----:B------:R-:W-:Y:S01]  /*4d20*/  HMMA.16816.F32.BF16 R44, R12, R46, R60 ;  /* 0x0000002e0c2c723c */ /* 0x000fe2000004183c */
[----:B------:R-:W1:Y:S01]  /*4d30*/  LDSM.16.MT88.4 R60, [R3+0x7800] ;  /* 0x00780000033c783b */ /* 0x000e620000004200 */
[----:B------:R2:W-:Y:S06]  /*4d40*/  MUFU.EX2 R246, R4 ;  /* 0x0000000400f67308 */ /* 0x0005ec0000000800 */
[----:B------:R-:W-:Y:S01]  /*4d50*/  HMMA.16816.F32.BF16 R40, R8, R30, R36 ;  /* 0x0000001e0828723c */ /* 0x000fe20000041824 */
[----:B------:R-:W5:Y:S01]  /*4d60*/  LDSM.16.MT88.4 R36, [R3+0x2000] ;  /* 0x002000000324783b */ /* 0x000f620000004200 */
[----:B--2---:R-:W-:-:S04]  /*4d70*/  FFMA.FTZ R4, R80, c[0x0][0x2d0], -R0 ;  /* 0x0000b40050047a23 */ /* 0x004fc80000010800 */
[----:B------:R2:W-:Y:S02]  /*4d80*/  MUFU.EX2 R245, R4 ;  /* 0x0000000400f57308 */ /* 0x0005e40000000800 */
[----:B--2---:R-:W-:Y:S01]  /*4d90*/  FFMA.FTZ R4, R83, c[0x0][0x2d0], -R0 ;  /* 0x0000b40053047a23 */ /* 0x004fe20000010800 */
[----:B----4-:R-:W-:Y:S01]  /*4da0*/  HMMA.16816.F32.BF16 R32, R8, R24, R32 ;  /* 0x000000180820723c */ /* 0x010fe20000041820 */
[----:B------:R-:W-:Y:S01]  /*4db0*/  IMAD.MOV.U32 R70, RZ, RZ, R98 ;  /* 0x000000ffff467224 */ /* 0x000fe200078e0062 */
[----:B---3--:R-:W-:-:S03]  /*4dc0*/  F2FP.BF16.PACK_AB R6, R247, R249 ;  /* 0x000000f9f706723e */ /* 0x008fc600000010ff */
[----:B------:R2:W3:Y:S01]  /*4dd0*/  MUFU.EX2 R244, R4 ;  /* 0x0000000400f47308 */ /* 0x0004e20000000800 */
[----:B------:R-:W-:Y:S01]  /*4de0*/  IMAD.MOV.U32 R75, RZ, RZ, R104 ;  /* 0x000000ffff4b7224 */ /* 0x000fe200078e0068 */
[----:B------:R-:W-:Y:S01]  /*4df0*/  LDSM.16.MT88.4 R80, [R3+0x8800] ;  /* 0x008800000350783b */ /* 0x000fe20000004200 */
[C---:B------:R-:W-:Y:S03]  /*4e00*/  HMMA.16816.F32.BF16 R28, R8.reuse, R26, R44 ;  /* 0x0000001a081c723c */ /* 0x040fe6000004182c */
[----:B------:R-:W4:Y:S04]  /*4e10*/  LDSM.16.MT88.4 R24, [R3+0x5000] ;  /* 0x005000000318783b */ /* 0x000f280000004200 */
[----:B------:R-:W4:Y:S01]  /*4e20*/  LDSM.16.MT88.4 R44, [R3+0x8000] ;  /* 0x00800000032c783b */ /* 0x000f220000004200 */
[----:B-1----:R-:W-:Y:S03]  /*4e30*/  HMMA.16816.F32.BF16 R52, R8, R62, R52 ;  /* 0x0000003e0834723c */ /* 0x002fe60000041834 */
[----:B------:R-:W-:Y:S01]  /*4e40*/  LDSM.16.MT88.4 R104, [R3+0x5800] ;  /* 0x005800000368783b */ /* 0x000fe20000004200 */
[----:B--2---:R-:W-:-:S04]  /*4e50*/  FFMA.FTZ R4, R84, c[0x0][0x2d0], -R0 ;  /* 0x0000b40054047a23 */ /* 0x004fc80000010800 */
[----:B------:R1:W-:Y:S02]  /*4e60*/  MUFU.EX2 R243, R4 ;  /* 0x0000000400f37308 */ /* 0x0003e40000000800 */
[----:B-1----:R-:W-:-:S06]  /*4e70*/  FFMA.FTZ R4, R86, c[0x0][0x2d0], -R0 ;  /* 0x0000b40056047a23 */ /* 0x002fcc0000010800 */
[----:B------:R1:W2:Y:S01]  /*4e80*/  MUFU.EX2 R242, R4 ;  /* 0x0000000400f27308 */ /* 0x0002a20000000800 */
[----:B---3--:R-:W-:Y:S01]  /*4e90*/  F2FP.BF16.PACK_AB R5, R244, R245 ;  /* 0x000000f5f405723e */ /* 0x008fe200000010ff */
[----:B-1----:R-:W-:-:S06]  /*4ea0*/  FFMA.FTZ R4, R96, c[0x0][0x2d0], -R2 ;  /* 0x0000b40060047a23 */ /* 0x002fcc0000010802 */
[----:B------:R1:W3:Y:S01]  /*4eb0*/  MUFU.EX2 R241, R4 ;  /* 0x0000000400f17308 */ /* 0x0002e20000000800 */
[----:B--2---:R-:W-:Y:S01]  /*4ec0*/  F2FP.BF16.PACK_AB R7, R242, R243 ;  /* 0x000000f3f207723e */ /* 0x004fe200000010ff */
[--C-:B-1----:R-:W-:Y:S02]  /*4ed0*/  FFMA.FTZ R4, R95, c[0x0][0x2d0], -R2.reuse ;  /* 0x0000b4005f047a23 */ /* 0x102fe40000010802 */
[----:B------:R-:W-:-:S04]  /*4ee0*/  FFMA.FTZ R2, R94, c[0x0][0x2d0], -R2 ;  /* 0x0000b4005e027a23 */ /* 0x000fc80000010802 */
[----:B------:R1:W-:Y:S08]  /*4ef0*/  MUFU.EX2 R240, R4 ;  /* 0x0000000400f07308 */ /* 0x0003f00000000800 */
[----:B------:R2:W-:Y:S01]  /*4f00*/  MUFU.EX2 R239, R2 ;  /* 0x0000000200ef7308 */ /* 0x0005e20000000800 */
[----:B-1----:R-:W-:Y:S01]  /*4f10*/  F2FP.BF16.PACK_AB R4, R85, R70 ;  /* 0x000000465504723e */ /* 0x002fe200000010ff */
[----:B--2---:R-:W-:-:S06]  /*4f20*/  FFMA.FTZ R2, R89, c[0x0][0x2d0], -R0 ;  /* 0x0000b40059027a23 */ /* 0x004fcc0000010800 */
[C---:B-----5:R-:W-:Y:S01]  /*4f30*/  HMMA.16816.F32.BF16 R48, R4.reuse, R36, R48 ;  /* 0x000000240430723c */ /* 0x060fe20000041830 */
[----:B------:R1:W-:Y:S07]  /*4f40*/  MUFU.EX2 R238, R2 ;  /* 0x0000000200ee7308 */ /* 0x0003ee0000000800 */
[----:B------:R-:W-:Y:S01]  /*4f50*/  HMMA.16816.F32.BF16 R40, R4, R38, R40 ;  /* 0x000000260428723c */ /* 0x000fe20000041828 */
[----:B------:R-:W2:Y:S01]  /*4f60*/  LDSM.16.MT88.4 R36, [R211] ;  /* 0x00000000d324783b */ /* 0x000ea20000004200 */
[----:B-1----:R-:W-:-:S04]  /*4f70*/  FFMA.FTZ R2, R91, c[0x0][0x2d0], -R0 ;  /* 0x0000b4005b027a23 */ /* 0x002fc80000010800 */
[----:B------:R1:W5:Y:S02]  /*4f80*/  MUFU.EX2 R237, R2 ;  /* 0x0000000200ed7308 */ /* 0x0003640000000800 */
[----:B------:R-:W-:Y:S01]  /*4f90*/  HMMA.16816.F32.BF16 R56, R8, R60, R56 ;  /* 0x0000003c0838723c */ /* 0x000fe20000041838 */
[----:B-1----:R-:W-:-:S05]  /*4fa0*/  FFMA.FTZ R2, R92, c[0x0][0x2d0], -R0 ;  /* 0x0000b4005c027a23 */ /* 0x002fca0000010800 */
[----:B------:R1:W-:Y:S02]  /*4fb0*/  MUFU.EX2 R236, R2 ;  /* 0x0000000200ec7308 */ /* 0x0003e40000000800 */
[----:B----4-:R-:W-:Y:S01]  /*4fc0*/  HMMA.16816.F32.BF16 R32, R4, R24, R32 ;  /* 0x000000180420723c */ /* 0x010fe20000041820 */
[----:B-1----:R-:W-:Y:S02]  /*4fd0*/  FFMA.FTZ R2, R93, c[0x0][0x2d0], -R0 ;  /* 0x0000b4005d027a23 */ /* 0x002fe40000010800 */
[----:B------:R-:W-:-:S03]  /*4fe0*/  IMAD.IADD R0, R207, 0x1, R211 ;  /* 0x00000001cf007824 */ /* 0x000fc600078e02d3 */
[----:B------:R-:W1:Y:S02]  /*4ff0*/  MUFU.EX2 R227, R2 ;  /* 0x0000000200e37308 */ /* 0x000e640000000800 */
[----:B------:R-:W4:Y:S01]  /*5000*/  LDSM.16.MT88.4 R60, [R0] ;  /* 0x00000000003c783b */ /* 0x000f220000004200 */
[----:B------:R-:W-:Y:S01]  /*5010*/  HMMA.16816.F32.BF16 R28, R4, R26, R28 ;  /* 0x0000001a041c723c */ /* 0x000fe2000004181c */
[----:B---3--:R-:W-:-:S07]  /*5020*/  F2FP.BF16.PACK_AB R96, R241, R246 ;  /* 0x000000f6f160723e */ /* 0x008fce00000010ff */
[C---:B------:R-:W-:Y:S01]  /*5030*/  HMMA.16816.F32.BF16 R24, R4.reuse, R46, R52 ;  /* 0x0000002e0418723c */ /* 0x040fe20000041834 */
[----:B------:R-:W3:Y:S01]  /*5040*/  LDSM.16.MT88.4 R52, [R211+0x800] ;  /* 0x00080000d334783b */ /* 0x000ee20000004200 */
[----:B-----5:R-:W-:Y:S02]  /*5050*/  F2FP.BF16.PACK_AB R97, R237, R238 ;  /* 0x000000eeed61723e */ /* 0x020fe400000010ff */
[----:B------:R-:W-:Y:S02]  /*5060*/  F2FP.BF16.PACK_AB R98, R239, R240 ;  /* 0x000000f0ef62723e */ /* 0x000fe400000010ff */
[----:B-1----:R-:W-:Y:S02]  /*5070*/  F2FP.BF16.PACK_AB R99, R227, R236 ;  /* 0x000000ece363723e */ /* 0x002fe400000010ff */
[----:B------:R-:W-:Y:S01]  /*5080*/  HMMA.16816.F32.BF16 R76, R4, R44, R56 ;  /* 0x0000002c044c723c */ /* 0x000fe20000041838 */
[----:B------:R-:W-:Y:S04]  /*5090*/  LDSM.16.MT88.4 R44, [R211+0x3000] ;  /* 0x00300000d32c783b */ /* 0x000fe80000004200 */
[----:B------:R-:W-:Y:S03]  /*50a0*/  LDSM.16.MT88.4 R56, [R210+0x3800] ;  /* 0x00380000d238783b */ /* 0x000fe60000004200 */
[C---:B------:R-:W-:Y:S01]  /*50b0*/  HMMA.16816.F32.BF16 R140, R96.reuse, R136, R48 ;  /* 0x00000088608c723c */ /* 0x040fe20000041830 */
[----:B------:R-:W1:Y:S07]  /*50c0*/  LDSM.16.MT88.4 R48, [R0+0x800] ;  /* 0x000800000030783b */ /* 0x000e6e0000004200 */
[----:B------:R-:W-:Y:S08]  /*50d0*/  HMMA.16816.F32.BF16 R136, R96, R138, R40 ;  /* 0x0000008a6088723c */ /* 0x000ff00000041828 */
[C---:B--2---:R-:W-:Y:S08]  /*50e0*/  HMMA.16816.F32.BF16 R40, R20.reuse, R36, RZ ;  /* 0x000000241428723c */ /* 0x044ff000000418ff */
[----:B------:R-:W-:Y:S08]  /*50f0*/  HMMA.16816.F32.BF16 R36, R20, R38, RZ ;  /* 0x000000261424723c */ /* 0x000ff000000418ff */
[C---:B------:R-:W-:Y:S08]  /*5100*/  HMMA.16816.F32.BF16 R108, R96.reuse, R104, R32 ;  /* 0x00000068606c723c */ /* 0x040ff00000041820 */
[----:B------:R-:W-:Y:S08]  /*5110*/  HMMA.16816.F32.BF16 R104, R96, R106, R28 ;  /* 0x0000006a6068723c */ /* 0x000ff0000004181c */
[----:B----4-:R-:W-:Y:S08]  /*5120*/  HMMA.16816.F32.BF16 R28, R20, R62, RZ ;  /* 0x0000003e141c723c */ /* 0x010ff000000418ff */
[----:B---3--:R-:W-:Y:S01]  /*5130*/  HMMA.16816.F32.BF16 R144, R16, R54, R36 ;  /* 0x000000361090723c */ /* 0x008fe20000041824 */
[----:B------:R-:W2:Y:S07]  /*5140*/  LDSM.16.MT88.4 R36, [R211+0x3800] ;  /* 0x00380000d324783b */ /* 0x000eae0000004200 */
[C---:B------:R-:W-:Y:S08]  /*5150*/  HMMA.16816.F32.BF16 R76, R96.reuse, R80, R76 ;  /* 0x00000050604c723c */ /* 0x040ff0000004184c */
[----:B------:R-:W-:Y:S08]  /*5160*/  HMMA.16816.F32.BF16 R80, R96, R82, R24 ;  /* 0x000000526050723c */ /* 0x000ff00000041818 */
[C---:B------:R-:W-:Y:S08]  /*5170*/  HMMA.16816.F32.BF16 R24, R20.reuse, R64, RZ ;  /* 0x000000401418723c */ /* 0x040ff000000418ff */
[----:B------:R-:W-:Y:S08]  /*5180*/  HMMA.16816.F32.BF16 R32, R20, R60, RZ ;  /* 0x0000003c1420723c */ /* 0x000ff000000418ff */
[C---:B-1----:R-:W-:Y:S08]  /*5190*/  HMMA.16816.F32.BF16 R128, R16.reuse, R50, R28 ;  /* 0x000000321080723c */ /* 0x042ff0000004181c */
[----:B------:R-:W-:Y:S01]  /*51a0*/  HMMA.16816.F32.BF16 R200, R16, R52, R40 ;  /* 0x0000003410c8723c */ /* 0x000fe20000041828 */
[----:B------:R-:W1:Y:S07]  /*51b0*/  LDSM.16.MT88.4 R40, [R0+0x3000] ;  /* 0x003000000028783b */ /* 0x000e6e0000004200 */
[----:B------:R-:W-:Y:S08]  /*51c0*/  HMMA.16816.F32.BF16 R28, R20, R44, RZ ;  /* 0x0000002c141c723c */ /* 0x000ff000000418ff */
[----:B------:R-:W-:Y:S08]  /*51d0*/  HMMA.16816.F32.BF16 R148, R16, R56, R24 ;  /* 0x000000381094723c */ /* 0x000ff00000041818 */
[----:B------:R-:W-:Y:S08]  /*51e0*/  HMMA.16816.F32.BF16 R24, R20, R46, RZ ;  /* 0x0000002e1418723c */ /* 0x000ff000000418ff */
[C---:B------:R-:W-:Y:S08]  /*51f0*/  HMMA.16816.F32.BF16 R132, R16.reuse, R48, R32 ;  /* 0x000000301084723c */ /* 0x040ff00000041820 */
[C---:B--2---:R-:W-:Y:S01]  /*5200*/  HMMA.16816.F32.BF16 R48, R16.reuse, R36, R28 ;  /* 0x000000241030723c */ /* 0x044fe2000004181c */
[----:B------:R-:W2:Y:S07]  /*5210*/  LDSM.16.MT88.4 R28, [R0+0x3800] ;  /* 0x00380000001c783b */ /* 0x000eae0000004200 */
[----:B------:R-:W-:Y:S08]  /*5220*/  HMMA.16816.F32.BF16 R120, R16, R38, R24 ;  /* 0x000000261078723c */ /* 0x000ff00000041818 */
[C---:B-1----:R-:W-:Y:S08]  /*5230*/  HMMA.16816.F32.BF16 R24, R20.reuse, R40, RZ ;  /* 0x000000281418723c */ /* 0x042ff000000418ff */
[----:B------:R-:W-:Y:S01]  /*5240*/  HMMA.16816.F32.BF16 R32, R20, R66, RZ ;  /* 0x000000421420723c */ /* 0x000fe200000418ff */
[----:B------:R2:W-:Y:S01]  /*5250*/  STL [R1+0x34], R126 ;  /* 0x0000347e01007387 */ /* 0x0005e20000100800 */
[----:B------:R-:W-:Y:S11]  /*5260*/  FADD.FTZ R3, R112, R102 ;  /* 0x0000006670037221 */ /* 0x000ff60000010000 */
[----:B------:R-:W-:Y:S11]  /*5270*/  @!UPT UIADD3 URZ, URZ, URZ, URZ ;  /* 0x0000003f3f3ff290 */ /* 0x000ff6000fffe03f */
[C---:B------:R-:W-:Y:S01]  /*5280*/  HMMA.16816.F32.BF16 R56, R16.reuse, R58, R32 ;  /* 0x0000003a1038723c */ /* 0x040fe20000041820 */
[----:B------:R-:W1:Y:S07]  /*5290*/  LDSM.16.MT88.4 R32, [R210+0x6000] ;  /* 0x00600000d220783b */ /* 0x000e6e0000004200 */
[----:B--2---:R-:W-:Y:S08]  /*52a0*/  HMMA.16816.F32.BF16 R124, R16, R28, R24 ;  /* 0x0000001c107c723c */ /* 0x004ff00000041818 */
[----:B------:R-:W-:Y:S01]  /*52b0*/  HMMA.16816.F32.BF16 R24, R20, R42, RZ ;  /* 0x0000002a1418723c */ /* 0x000fe200000418ff */
[----:B------:R-:W-:Y:S11]  /*52c0*/  IMAD.MOV.U32 R102, RZ, RZ, R85 ;  /* 0x000000ffff667224 */ /* 0x000ff600078e0055 */
[----:B------:R-:W-:Y:S11]  /*52d0*/  @!UPT UIADD3 URZ, URZ, URZ, URZ ;  /* 0x0000003f3f3ff290 */ /* 0x000ff6000fffe03f */
[----:B------:R-:W-:Y:S01]  /*52e0*/  @!UPT UIADD3 URZ, URZ, URZ, URZ ;  /* 0x0000003f3f3ff290 */ /* 0x000fe2000fffe03f */
[----:B------:R-:W-:Y:S01]  /*52f0*/  HMMA.16816.F32.BF16 R84, R16, R30, R24 ;  /* 0x0000001e1054723c */ /* 0x000fe20000041818 */
[----:B------:R-:W2:Y:S07]  /*5300*/  LDSM.16.MT88.4 R28, [R210+0x6800] ;  /* 0x00680000d21c783b */ /* 0x000eae0000004200 */
[----:B-1----:R-:W-:Y:S01]  /*5310*/  HMMA.16816.F32.BF16 R24, R20, R32, RZ ;  /* 0x000000201418723c */ /* 0x002fe200000418ff */
[----:B------:R-:W-:-:S04]  /*5320*/  FADD.FTZ R2, R117, R116 ;  /* 0x0000007475027221 */ /* 0x000fc80000010000 */
[----:B------:R-:W-:-:S04]  /*5330*/  FADD.FTZ R2, R115, R2 ;  /* 0x0000000273027221 */ /* 0x000fc80000010000 */
[----:B------:R-:W-:-:S04]  /*5340*/  FADD.FTZ R2, R118, R2 ;  /* 0x0000000276027221 */ /* 0x000fc80000010000 */
[----:B------:R-:W-:-:S11]  /*5350*/  FADD.FTZ R2, R119, R2 ;  /* 0x0000000277027221 */ /* 0x000fd60000010000 */
[----:B--2---:R-:W-:Y:S08]  /*5360*/  HMMA.16816.F32.BF16 R116, R16, R28, R24 ;  /* 0x0000001c1074723c */ /* 0x004ff00000041818 */
[----:B------:R-:W-:Y:S01]  /*5370*/  HMMA.16816.F32.BF16 R24, R20, R34, RZ ;  /* 0x000000221418723c */ /* 0x000fe200000418ff */
[----:B------:R-:W1:Y:S01]  /*5380*/  LDSM.16.MT88.4 R32, [R211+0x6000] ;  /* 0x00600000d320783b */ /* 0x000e620000004200 */
[----:B------:R-:W-:-:S04]  /*5390*/  FADD.FTZ R3, R113, R3 ;  /* 0x0000000371037221 */ /* 0x000fc80000010000 */
[----:B------:R-:W-:Y:S11]  /*53a0*/  FADD.FTZ R3, R114, R3 ;  /* 0x0000000372037221 */ /* 0x000ff60000010000 */
[----:B------:R-:W-:Y:S07]  /*53b0*/  @!UPT UIADD3 URZ, URZ, URZ, URZ ;  /* 0x0000003f3f3ff290 */ /* 0x000fee000fffe03f */
[----:B------:R-:W-:Y:S01]  /*53c0*/  HMMA.16816.F32.BF16 R112, R16, R30, R24 ;  /* 0x0000001e1070723c */ /* 0x000fe20000041818 */
[----:B------:R-:W2:Y:S07]  /*53d0*/  LDSM.16.MT88.4 R28, [R211+0x6800] ;  /* 0x00680000d31c783b */ /* 0x000eae0000004200 */
        /* <DEDUP_REMOVED lines=8> */
[----:B------:R-:W1:Y:S01]  /*5460*/  LDSM.16.MT88.4 R24, [R0+0x6000] ;  /* 0x006000000018783b */ /* 0x000e620000004200 */
[----:B------:R-:W-:Y:S02]  /*5470*/  FADD.FTZ R3, R216, R3 ;  /* 0x00000003d8037221 */ /* 0x000fe40000010000 */
[----:B------:R-:W-:-:S04]  /*5480*/  FADD.FTZ R2, R224, R2 ;  /* 0x00000002e0027221 */ /* 0x000fc80000010000 */
[C---:B-1----:R-:W-:Y:S08]  /*5490*/  HMMA.16816.F32.BF16 R28, R20.reuse, R24, RZ ;  /* 0x00000018141c723c */ /* 0x042ff000000418ff */
[----:B------:R-:W-:Y:S01]  /*54a0*/  HMMA.16816.F32.BF16 R20, R20, R26, RZ ;  /* 0x0000001a1414723c */ /* 0x000fe200000418ff */
[----:B------:R-:W1:Y:S01]  /*54b0*/  LDSM.16.MT88.4 R24, [R0+0x6800] ;  /* 0x006800000018783b */ /* 0x000e620000004200 */
[----:B------:R-:W-:-:S02]  /*54c0*/  FADD.FTZ R3, R215, R3 ;  /* 0x00000003d7037221 */ /* 0x000fc40000010000 */
[----:B------:R-:W-:Y:S02]  /*54d0*/  FADD.FTZ R2, R223, R2 ;  /* 0x00000002df027221 */ /* 0x000fe40000010000 */
[----:B------:R-:W-:Y:S02]  /*54e0*/  FADD.FTZ R3, R219, R3 ;  /* 0x00000003db037221 */ /* 0x000fe40000010000 */
[----:B------:R-:W-:Y:S02]  /*54f0*/  FADD.FTZ R2, R225, R2 ;  /* 0x00000002e1027221 */ /* 0x000fe40000010000 */
[----:B------:R-:W-:Y:S02]  /*5500*/  IMAD.MOV.U32 R215, RZ, RZ, R72 ;  /* 0x000000ffffd77224 */ /* 0x000fe400078e0048 */
[----:B------:R-:W-:Y:S02]  /*5510*/  IMAD.MOV.U32 R223, RZ, RZ, R73 ;  /* 0x000000ffffdf7224 */ /* 0x000fe400078e0049 */
[----:B------:R-:W-:-:S02]  /*5520*/  IMAD.MOV.U32 R219, RZ, RZ, R74 ;  /* 0x000000ffffdb7224 */ /* 0x000fc400078e004a */
[----:B------:R-:W-:Y:S02]  /*5530*/  IMAD.MOV.U32 R225, RZ, RZ, R75 ;  /* 0x000000ffffe17224 */ /* 0x000fe400078e004b */
[C---:B-1----:R-:W-:Y:S08]  /*5540*/  HMMA.16816.F32.BF16 R72, R16.reuse, R24, R28 ;  /* 0x000000181048723c */ /* 0x042ff0000004181c */
[----:B------:R-:W-:Y:S01]  /*5550*/  HMMA.16816.F32.BF16 R28, R16, R26, R20 ;  /* 0x0000001a101c723c */ /* 0x000fe20000041814 */
[----:B------:R-:W1:Y:S01]  /*5560*/  LDSM.16.MT88.4 R16, [R210+0x1000] ;  /* 0x00100000d210783b */ /* 0x000e620000004200 */
[----:B------:R-:W-:-:S02]  /*5570*/  IMAD.MOV.U32 R216, RZ, RZ, R70 ;  /* 0x000000ffffd87224 */ /* 0x000fc400078e0046 */
[----:B------:R-:W-:Y:S01]  /*5580*/  IMAD.MOV.U32 R224, RZ, RZ, R71 ;  /* 0x000000ffffe07224 */ /* 0x000fe200078e0047 */
[----:B------:R-:W2:Y:S03]  /*5590*/  LDSM.16.MT88.4 R20, [R211+0x1000] ;  /* 0x00100000d314783b */ /* 0x000ea60000004200 */
        /* <DEDUP_REMOVED lines=26> */
[----:B------:R-:W1:Y:S04]  /*5740*/  LDSM.16.MT88.4 R16, [R211+0x1800] ;  /* 0x00180000d310783b */ /* 0x000e680000004200 */
[----:B------:R-:W3:Y:S03]  /*5750*/  LDSM.16.MT88.4 R12, [R0+0x1800] ;  /* 0x00180000000c783b */ /* 0x000ee60000004200 */
[C---:B--2---:R-:W-:Y:S08]  /*5760*/  HMMA.16816.F32.BF16 R148, R8.reuse, R20, R68 ;  /* 0x000000140894723c */ /* 0x044ff00000041844 */
[C---:B------:R-:W-:Y:S01]  /*5770*/  HMMA.16816.F32.BF16 R92, R8.reuse, R22, R60 ;  /* 0x00000016085c723c */ /* 0x040fe2000004183c */
[----:B------:R-:W2:Y:S07]  /*5780*/  LDSM.16.MT88.4 R20, [R210+0x4800] ;  /* 0x00480000d214783b */ /* 0x000eae0000004200 */
[C---:B-1----:R-:W-:Y:S08]  /*5790*/  HMMA.16816.F32.BF16 R132, R8.reuse, R16, R52 ;  /* 0x000000100884723c */ /* 0x042ff00000041834 */
[C---:B------:R-:W-:Y:S01]  /*57a0*/  HMMA.16816.F32.BF16 R52, R8.reuse, R18, R44 ;  /* 0x000000120834723c */ /* 0x040fe2000004182c */
[----:B------:R-:W1:Y:S07]  /*57b0*/  LDSM.16.MT88.4 R16, [R211+0x4800] ;  /* 0x00480000d310783b */ /* 0x000e6e0000004200 */
        /* <DEDUP_REMOVED lines=12> */
[C---:B--2---:R-:W-:Y:S01]  /*5880*/  HMMA.16816.F32.BF16 R36, R8.reuse, R20, R144 ;  /* 0x000000140824723c */ /* 0x044fe20000041890 */
[----:B------:R-:W-:Y:S01]  /*5890*/  FADD.FTZ R3, R220, R3 ;  /* 0x00000003dc037221 */ /* 0x000fe20000010000 */
[----:B------:R-:W-:Y:S06]  /*58a0*/  LDSM.16.MT88.4 R144, [R210+0x2800] ;  /* 0x00280000d290783b */ /* 0x000fec0000004200 */
[C---:B------:R-:W-:Y:S01]  /*58b0*/  HMMA.16816.F32.BF16 R32, R8.reuse, R22, R128 ;  /* 0x000000160820723c */ /* 0x040fe20000041880 */
[----:B------:R-:W-:Y:S07]  /*58c0*/  LDSM.16.MT88.4 R20, [R210+0x2000] ;  /* 0x00200000d214783b */ /* 0x000fee0000004200 */
[C---:B-1----:R-:W-:Y:S01]  /*58d0*/  HMMA.16816.F32.BF16 R28, R8.reuse, R16, R120 ;  /* 0x00000010081c723c */ /* 0x042fe20000041878 */
[----:B------:R-:W-:Y:S01]  /*58e0*/  FADD.FTZ R2, R217, R2 ;  /* 0x00000002d9027221 */ /* 0x000fe20000010000 */
[----:B------:R-:W-:Y:S06]  /*58f0*/  LDSM.16.MT88.4 R120, [R0+0x2800] ;  /* 0x002800000078783b */ /* 0x000fec0000004200 */
[C---:B------:R-:W-:Y:S01]  /*5900*/  HMMA.16816.F32.BF16 R24, R8.reuse, R18, R116 ;  /* 0x000000120818723c */ /* 0x040fe20000041874 */
[----:B------:R-:W-:Y:S07]  /*5910*/  LDSM.16.MT88.4 R16, [R211+0x2000] ;  /* 0x00200000d310783b */ /* 0x000fee0000004200 */
[C---:B---3--:R-:W-:Y:S08]  /*5920*/  HMMA.16816.F32.BF16 R112, R8.reuse, R12, R112 ;  /* 0x0000000c0870723c */ /* 0x048ff00000041870 */
[----:B------:R-:W-:Y:S01]  /*5930*/  HMMA.16816.F32.BF16 R88, R8, R14, R88 ;  /* 0x0000000e0858723c */ /* 0x000fe20000041858 */
[----:B------:R-:W1:Y:S04]  /*5940*/  LDSM.16.MT88.4 R8, [R210+0x5000] ;  /* 0x00500000d208783b */ /* 0x000e680000004200 */
[----:B------:R-:W2:Y:S01]  /*5950*/  LDSM.16.MT88.4 R12, [R0+0x2000] ;  /* 0x00200000000c783b */ /* 0x000ea20000004200 */
[----:B------:R-:W-:-:S03]  /*5960*/  FADD.FTZ R3, R204, R3 ;  /* 0x00000003cc037221 */ /* 0x000fc60000010000 */
[----:B------:R-:W-:Y:S01]  /*5970*/  LDSM.16.MT88.4 R128, [R211+0x2800] ;  /* 0x00280000d380783b */ /* 0x000fe20000004200 */
        /* <DEDUP_REMOVED lines=11> */
[----:B------:R-:W2:Y:S01]  /*5a30*/  LDSM.16.MT88.4 R12, [R210+0x8000] ;  /* 0x00800000d20c783b */ /* 0x000ea20000004200 */
[----:B------:R-:W-:-:S02]  /*5a40*/  FADD.FTZ R2, R218, R2 ;  /* 0x00000002da027221 */ /* 0x000fc40000010000 */
[----:B------:R-:W-:Y:S01]  /*5a50*/  FADD.FTZ R3, R103, R3 ;  /* 0x0000000367037221 */ /* 0x000fe20000010000 */
[----:B------:R-:W-:Y:S03]  /*5a60*/  LDSM.16.MT88.4 R64, [R0+0x5800] ;  /* 0x005800000040783b */ /* 0x000fe60000004200 */
[C---:B-1----:R-:W-:Y:S01]  /*5a70*/  HMMA.16816.F32.BF16 R28, R4.reuse, R8, R28 ;  /* 0x00000008041c723c */ /* 0x042fe2000004181c */
[----:B------:R-:W-:Y:S07]  /*5a80*/  LDSM.16.MT88.4 R56, [R211+0x5800] ;  /* 0x00580000d338783b */ /* 0x000fee0000004200 */
[----:B------:R-:W-:Y:S01]  /*5a90*/  HMMA.16816.F32.BF16 R24, R4, R10, R24 ;  /* 0x0000000a0418723c */ /* 0x000fe20000041818 */
[----:B------:R-:W1:Y:S01]  /*5aa0*/  LDSM.16.MT88.4 R8, [R0+0x8000] ;  /* 0x008000000008783b */ /* 0x000e620000004200 */
[----:B------:R-:W-:-:S02]  /*5ab0*/  FADD.FTZ R2, R221, R2 ;  /* 0x00000002dd027221 */ /* 0x000fc40000010000 */
[----:B------:R-:W-:Y:S02]  /*5ac0*/  FADD.FTZ R3, R205, R3 ;  /* 0x00000003cd037221 */ /* 0x000fe40000010000 */
[----:B------:R-:W-:Y:S02]  /*5ad0*/  FADD.FTZ R2, R222, R2 ;  /* 0x00000002de027221 */ /* 0x000fe40000010000 */
[----:B---3--:R-:W-:Y:S02]  /*5ae0*/  HMMA.16816.F32.BF16 R68, R4, R20, R68 ;  /* 0x000000140444723c */ /* 0x008fe40000041844 */
[----:B------:R-:W-:-:S06]  /*5af0*/  FADD.FTZ R2, R219, R2 ;  /* 0x00000002db027221 */ /* 0x000fcc0000010000 */
[C---:B------:R-:W-:Y:S08]  /*5b00*/  HMMA.16816.F32.BF16 R60, R4.reuse, R22, R60 ;  /* 0x00000016043c723c */ /* 0x040ff0000004183c */
[C---:B----4-:R-:W-:Y:S08]  /*5b10*/  HMMA.16816.F32.BF16 R48, R4.reuse, R16, R48 ;  /* 0x000000100430723c */ /* 0x050ff00000041830 */
[C---:B------:R-:W-:Y:S08]  /*5b20*/  HMMA.16816.F32.BF16 R44, R4.reuse, R18, R44 ;  /* 0x00000012042c723c */ /* 0x040ff0000004182c */
[C---:B--2---:R-:W-:Y:S08]  /*5b30*/  HMMA.16816.F32.BF16 R36, R4.reuse, R12, R36 ;  /* 0x0000000c0424723c */ /* 0x044ff00000041824 */
[C---:B-1----:R-:W-:Y:S08]  /*5b40*/  HMMA.16816.F32.BF16 R92, R4.reuse, R8, R112 ;  /* 0x00000008045c723c */ /* 0x042ff00000041870 */
[C---:B------:R-:W-:Y:S01]  /*5b50*/  HMMA.16816.F32.BF16 R32, R4.reuse, R14, R32 ;  /* 0x0000000e0420723c */ /* 0x040fe20000041820 */
[----:B------:R-:W-:Y:S01]  /*5b60*/  FADD.FTZ R2, R223, R2 ;  /* 0x00000002df027221 */ /* 0x000fe20000010000 */
[----:B------:R-:W1:Y:S06]  /*5b70*/  LDSM.16.MT88.4 R112, [R210+0x5800] ;  /* 0x00580000d270783b */ /* 0x000e6c0000004200 */
[----:B------:R-:W-:Y:S01]  /*5b80*/  HMMA.16816.F32.BF16 R8, R4, R10, R88 ;  /* 0x0000000a0408723c */ /* 0x000fe20000041858 */
[----:B------:R2:W-:Y:S01]  /*5b90*/  LDSM.16.MT88.4 R4, [R0+0x8800] ;  /* 0x008800000004783b */ /* 0x0005e20000004200 */
[----:B------:R-:W-:-:S03]  /*5ba0*/  FADD.FTZ R2, R215, R2 ;  /* 0x00000002d7027221 */ /* 0x000fc60000010000 */
[----:B------:R-:W-:Y:S01]  /*5bb0*/  LDSM.16.MT88.4 R88, [R211+0x8800] ;  /* 0x00880000d358783b */ /* 0x000fe20000004200 */
[----:B------:R-:W-:Y:S02]  /*5bc0*/  FADD.FTZ R2, R224, R2 ;  /* 0x00000002e0027221 */ /* 0x000fe40000010000 */
[----:B--2---:R-:W-:-:S04]  /*5bd0*/  FADD.FTZ R0, R225, R3 ;  /* 0x00000003e1007221 */ /* 0x004fc80000010000 */
[----:B------:R-:W-:-:S04]  /*5be0*/  FADD.FTZ R0, R252, R0 ;  /* 0x00000000fc007221 */ /* 0x000fc80000010000 */
[----:B------:R-:W-:-:S04]  /*5bf0*/  FADD.FTZ R0, R251, R0 ;  /* 0x00000000fb007221 */ /* 0x000fc80000010000 */
[----:B------:R-:W-:-:S04]  /*5c00*/  FADD.FTZ R0, R250, R0 ;  /* 0x00000000fa007221 */ /* 0x000fc80000010000 */
[----:B------:R-:W-:Y:S02]  /*5c10*/  FADD.FTZ R0, R248, R0 ;  /* 0x00000000f8007221 */ /* 0x000fe40000010000 */
[----:B------:R-:W-:Y:S02]  /*5c20*/  FADD.FTZ R2, R216, R2 ;  /* 0x00000002d8027221 */ /* 0x000fe40000010000 */
[----:B------:R-:W-:Y:S02]  /*5c30*/  FADD.FTZ R0, R245, R0 ;  /* 0x00000000f5007221 */ /* 0x000fe40000010000 */
[----:B------:R-:W-:Y:S02]  /*5c40*/  FADD.FTZ R2, R102, R2 ;  /* 0x0000000266027221 */ /* 0x000fe40000010000 */
[----:B------:R-:W-:Y:S01]  /*5c50*/  FADD.FTZ R0, R244, R0 ;  /* 0x00000000f4007221 */ /* 0x000fe20000010000 */
[----:B------:R-:W-:Y:S01]  /*5c60*/  HMMA.16816.F32.BF16 R124, R96, R120, R124 ;  /* 0x00000078607c723c */ /* 0x000fe2000004187c */
[----:B------:R-:W-:-:S02]  /*5c70*/  FADD.FTZ R3, R249, R2 ;  /* 0x00000002f9037221 */ /* 0x000fc40000010000 */
[----:B------:R-:W-:Y:S02]  /*5c80*/  FADD.FTZ R2, R243, R0 ;  /* 0x00000000f3027221 */ /* 0x000fe40000010000 */
[----:B------:R-:W-:-:S03]  /*5c90*/  FADD.FTZ R0, R247, R3 ;  /* 0x00000003f7007221 */ /* 0x000fc60000010000 */
[----:B------:R-:W-:Y:S01]  /*5ca0*/  HMMA.16816.F32.BF16 R120, R96, R122, R72 ;  /* 0x0000007a6078723c */ /* 0x000fe20000041848 */
[----:B------:R-:W2:Y:S01]  /*5cb0*/  LDSM.16.MT88.4 R72, [R210+0x8800] ;  /* 0x00880000d248783b */ /* 0x000ea20000004200 */
        /* <DEDUP_REMOVED lines=10> */
[----:B------:R3:W-:Y:S01]  /*5d60*/  STL [R1+0x4], R3 ;  /* 0x0000040301007387 */ /* 0x0007e20000100800 */
[----:B------:R-:W-:Y:S01]  /*5d70*/  ISETP.GE.AND P0, PT, R226, 0x3, PT ;  /* 0x00000003e200780c */ /* 0x000fe20003f06270 */
[C---:B------:R-:W-:Y:S01]  /*5d80*/  HMMA.16816.F32.BF16 R132, R96.reuse, R128, R132 ;  /* 0x000000806084723c */ /* 0x040fe20000041884 */
[----:B------:R-:W-:Y:S07]  /*5d90*/  BSSY B0, `(.L_x_1135) ;  /* 0x000003d000007945 */ /* 0x000fee0003800000 */
[C---:B------:R-:W-:Y:S08]  /*5da0*/  HMMA.16816.F32.BF16 R128, R96.reuse, R130, R52 ;  /* 0x000000826080723c */ /* 0x040ff00000041834 */
[C---:B-1----:R-:W-:Y:S08]  /*5db0*/  HMMA.16816.F32.BF16 R116, R96.reuse, R112, R116 ;  /* 0x000000706074723c */ /* 0x042ff00000041874 */
[C---:B------:R-:W-:Y:S08]  /*5dc0*/  HMMA.16816.F32.BF16 R52, R96.reuse, R56, R68 ;  /* 0x000000386034723c */ /* 0x040ff00000041844 */
[C---:B------:R-:W-:Y:S08]  /*5dd0*/  HMMA.16816.F32.BF16 R112, R96.reuse, R114, R84 ;  /* 0x000000726070723c */ /* 0x040ff00000041854 */
[C---:B------:R-:W-:Y:S08]  /*5de0*/  HMMA.16816.F32.BF16 R56, R96.reuse, R58, R60 ;  /* 0x0000003a6038723c */ /* 0x040ff0000004183c */
[C---:B------:R-:W-:Y:S08]  /*5df0*/  HMMA.16816.F32.BF16 R148, R96.reuse, R144, R148 ;  /* 0x000000906094723c */ /* 0x040ff00000041894 */
        /* <DEDUP_REMOVED lines=8> */
[----:B------:R-:W-:Y:S01]  /*5e80*/  HMMA.16816.F32.BF16 R96, R96, R6, R8 ;  /* 0x000000066060723c */ /* 0x000fe20000041808 */
[----:B------:R-:W-:Y:S07]  /*5e90*/  @!UPT UIADD3 URZ, URZ, URZ, URZ ;  /* 0x0000003f3f3ff290 */ /* 0x000fee000fffe03f */
[----:B------:R-:W-:Y:S11]  /*5ea0*/  @!P0 BRA `(.L_x_1136) ;  /* 0x000002b000008947 */ /* 0x000ff60003800000 */
[----:B---3--:R-:W2:Y:S04]  /*5eb0*/  LDL.LU.64 R220, [R1+0x68] ;  /* 0x0000680001dc7983 */ /* 0x008ea80000300a00 */
[----:B------:R-:W3:Y:S04]  /*5ec0*/  LDL.64 R218, [R1+0x10] ;  /* 0x0000100001da7983 */ /* 0x000ee80000100a00 */
[----:B------:R-:W4:Y:S04]  /*5ed0*/  LDL R224, [R1+0x1c] ;  /* 0x00001c0001e07983 */ /* 0x000f280000100800 */
[----:B------:R-:W5:Y:S04]  /*5ee0*/  LDL R216, [R1+0x20] ;  /* 0x0000200001d87983 */ /* 0x000f680000100800 */
[----:B------:R-:W5:Y:S01]  /*5ef0*/  LDL R102, [R1+0x28] ;  /* 0x0000280001667983 */ /* 0x000f620000100800 */
[----:B------:R-:W-:Y:S01]  /*5f00*/  IADD3 R0, R226, -0x3, RZ ;  /* 0xfffffffde2007810 */ /* 0x000fe20007ffe0ff */
[----:B------:R-:W-:-:S02]  /*5f10*/  IMAD.MOV.U32 R215, RZ, RZ, c[0x0][0x1e0] ;  /* 0x00007800ffd77624 */ /* 0x000fc400078e00ff */
[----:B------:R-:W-:Y:S01]  /*5f20*/  IMAD.MOV.U32 R223, RZ, RZ, 0x6 ;  /* 0x00000006ffdf7424 */ /* 0x000fe200078e00ff */
[----:B------:R-:W-:Y:S01]  /*5f30*/  SHF.R.S32.HI R2, RZ, 0x1f, R0 ;  /* 0x0000001fff027819 */ /* 0x000fe20000011400 */
[----:B------:R-:W-:-:S03]  /*5f40*/  IMAD.WIDE.U32 R4, R0, c[0x0][0x1e0], RZ ;  /* 0x0000780000047a25 */ /* 0x000fc600078e00ff */
[C---:B------:R-:W-:Y:S01]  /*5f50*/  SHF.L.U64.HI R7, R215.reuse, R223, c[0x0][0x1e4] ;  /* 0x00007900d7077619 */ /* 0x040fe200000102df */
[----:B------:R-:W-:Y:S02]  /*5f60*/  IMAD R2, R2, c[0x0][0x1e0], RZ ;  /* 0x0000780002027a24 */ /* 0x000fe400078e02ff */
[----:B------:R-:W-:Y:S02]  /*5f70*/  IMAD.SHL.U32 R6, R215, 0x40, RZ ;  /* 0x00000040d7067824 */ /* 0x000fe400078e00ff */
[----:B------:R-:W-:-:S04]  /*5f80*/  IMAD R0, R0, c[0x0][0x1e4], R2 ;  /* 0x0000790000007a24 */ /* 0x000fc800078e0202 */
[----:B------:R-:W-:-:S04]  /*5f90*/  IMAD.IADD R0, R5, 0x1, R0 ;  /* 0x0000000105007824 */ /* 0x000fc800078e0200 */
[----:B------:R-:W-:Y:S02]  /*5fa0*/  IMAD R0, R0, 0x60, RZ ;  /* 0x0000006000007824 */ /* 0x000fe400078e02ff */
[----:B--2---:R-:W-:-:S04]  /*5fb0*/  IMAD.WIDE.U32 R4, R4, 0x60, R220 ;  /* 0x0000006004047825 */ /* 0x004fc800078e00dc */
[----:B------:R-:W-:Y:S01]  /*5fc0*/  IMAD.IADD R0, R5, 0x1, R0 ;  /* 0x0000000105007824 */ /* 0x000fe200078e0200 */
[----:B------:R-:W-:Y:S02]  /*5fd0*/  LEA R2, P4, R4, c[0x0][0x1c8], 0x1 ;  /* 0x0000720004027a11 */ /* 0x000fe400078808ff */
[----:B---3--:R-:W-:Y:S02]  /*5fe0*/  ISETP.GE.AND P3, PT, R218, c[0x0][0x1d4], PT ;  /* 0x00007500da007a0c */ /* 0x008fe40003f66270 */
[----:B----4-:R-:W-:Y:S02]  /*5ff0*/  ISETP.GE.AND P1, PT, R224, c[0x0][0x1d4], PT ;  /* 0x00007500e0007a0c */ /* 0x010fe40003f26270 */
[----:B------:R-:W-:Y:S02]  /*6000*/  LEA.HI.X R3, R4, c[0x0][0x1cc], R0, 0x1, P4 ;  /* 0x0000730004037a11 */ /* 0x000fe400020f0c00 */
[----:B-----5:R-:W-:Y:S02]  /*6010*/  ISETP.GE.AND P0, PT, R216, c[0x0][0x1d4], PT ;  /* 0x00007500d8007a0c */ /* 0x020fe40003f06270 */
[----:B------:R-:W-:-:S02]  /*6020*/  IADD3 R10, P6, P5, R6, 0x80, R2 ;  /* 0x00000080060a7810 */ /* 0x000fc40007dde002 */
[-C--:B------:R-:W-:Y:S02]  /*6030*/  IADD3 R4, P4, R2, R6.reuse, RZ ;  /* 0x0000000602047210 */ /* 0x080fe40007f9e0ff */
        /* <DEDUP_REMOVED lines=18> */
.L_x_1136:
[----:B---3--:R-:W-:Y:S05]  /*6160*/  BSYNC B0 ;  /* 0x0000000000007941 */ /* 0x008fea0003800000 */
.L_x_1135:
[----:B------:R-:W2:Y:S01]  /*6170*/  LDL R0, [R1+0x5c] ;  /* 0x00005c0001007983 */ /* 0x000ea20000100800 */
[----:B-1----:R-:W-:Y:S01]  /*6180*/  IMAD.MOV.U32 R3, RZ, RZ, c[0x0][0x168] ;  /* 0x00005a00ff037624 */ /* 0x002fe200078e00ff */
[----:B------:R-:W-:Y:S01]  /*6190*/  IADD3 R223, R226, -0x2, RZ ;  /* 0xfffffffee2df7810 */ /* 0x000fe20007ffe0ff */
[----:B------:R-:W-:Y:S01]  /*61a0*/  IMAD.MOV.U32 R204, RZ, RZ, 0x1 ;  /* 0x00000001ffcc7424 */ /* 0x000fe200078e00ff */
[----:B------:R-:W0:Y:S01]  /*61b0*/  LDGDEPBAR ;  /* 0x00000000000079af */ /* 0x000e220000000000 */
[----:B--2---:R-:W-:-:S05]  /*61c0*/  @P2 IMAD.HI.U32 R2, R0, c[0x0][0x2c8], RZ ;  /* 0x0000b20000022a27 */ /* 0x004fca00078e00ff */
[----:B------:R-:W-:-:S04]  /*61d0*/  @P2 SHF.R.U32.HI R0, RZ, c[0x0][0x2cc], R2 ;  /* 0x0000b300ff002a19 */ /* 0x000fc80000011602 */
[----:B------:R-:W-:-:S05]  /*61e0*/  IADD3 R0, R0, c[0x0][0x1d0], -R3 ;  /* 0x0000740000007a10 */ /* 0x000fca0007ffe803 */
[----:B------:R-:W-:-:S05]  /*61f0*/  IMAD.HI R0, R0, 0x2aaaaaab, RZ ;  /* 0x2aaaaaab00007827 */ /* 0x000fca00078e02ff */
[----:B------:R-:W-:-:S04]  /*6200*/  SHF.R.U32.HI R2, RZ, 0x1f, R0 ;  /* 0x0000001fff027819 */ /* 0x000fc80000011600 */
[----:B------:R-:W-:-:S04]  /*6210*/  LEA.HI.SX32 R0, R0, R2, 0x1c ;  /* 0x0000000200007211 */ /* 0x000fc800078fe2ff */
[----:B------:R-:W-:-:S04]  /*6220*/  IMNMX R3, RZ, R0, !PT ;  /* 0x00000000ff037217 */ /* 0x000fc80007800200 */
[----:B------:R-:W-:Y:S01]  /*6230*/  ISETP.GE.AND P0, PT, R223, R3, PT ;  /* 0x00000003df00720c */ /* 0x000fe20003f06270 */
[----:B------:R1:W-:Y:S04]  /*6240*/  STL [R1+0x18], R3 ;  /* 0x0000180301007387 */ /* 0x0003e80000100800 */
[----:B------:R1:W-:Y:S08]  /*6250*/  STL [R1], RZ ;  /* 0x000000ff01007387 */ /* 0x0003f00000100800 */
[----:B------:R-:W-:Y:S05]  /*6260*/  @!P0 BRA `(.L_x_1137) ;  /* 0x000046b000008947 */ /* 0x000fea0003800000 */
[----:B------:R-:W2:Y:S01]  /*6270*/  LDL R4, [R1+0x34] ;  /* 0x0000340001047983 */ /* 0x000ea20000100800 */
[----:B-1----:R-:W-:Y:S01]  /*6280*/  IMAD.MOV.U32 R3, RZ, RZ, R100 ;  /* 0x000000ffff037224 */ /* 0x002fe200078e0064 */
[----:B------:R-:W-:Y:S01]  /*6290*/  MOV R238, R223 ;  /* 0x000000df00ee7202 */ /* 0x000fe20000000f00 */
[----:B------:R-:W-:Y:S01]  /*62a0*/  IMAD.MOV.U32 R2, RZ, RZ, R101 ;  /* 0x000000ffff027224 */ /* 0x000fe200078e0065 */
[----:B------:R1:W-:Y:S01]  /*62b0*/  STL [R1], RZ ;  /* 0x000000ff01007387 */ /* 0x0003e20000100800 */
[----:B------:R-:W-:Y:S01]  /*62c0*/  MOV R204, 0x1 ;  /* 0x0000000100cc7802 */ /* 0x000fe20000000f00 */
[----:B--2---:R-:W-:-:S05]  /*62d0*/  @P2 IMAD.HI.U32 R0, R4, c[0x0][0x2c8], RZ ;  /* 0x0000b20004002a27 */ /* 0x004fca00078e00ff */
[----:B------:R-:W-:-:S05]  /*62e0*/  @P2 SHF.R.U32.HI R0, RZ, c[0x0][0x2cc], R0 ;  /* 0x0000b300ff002a19 */ /* 0x000fca0000011600 */
[----:B------:R1:W-:Y:S02]  /*62f0*/  @P2 STL [R1+0x24], R0 ;  /* 0x0000240001002387 */ /* 0x0003e40000100800 */
.L_x_1138:
[----:B------:R-:W-:Y:S04]  /*6300*/  DEPBAR.LE SB0, 0x2 ;  /* 0x000080800000791a */ /* 0x000fe80000000000 */
[----:B------:R-:W-:Y:S01]  /*6310*/  WARPSYNC 0xffffffff ;  /* 0xffffffff00007948 */ /* 0x000fe20003800000 */
[----:B------:R-:W-:Y:S01]  /*6320*/  BAR.SYNC.DEFER_BLOCKING 0x0 ;  /* 0x0000000000007b1d */ /* 0x000fe20000010000 */
[----:B------:R-:W-:Y:S01]  /*6330*/  IMAD R205, R204, 0x9000, RZ ;  /* 0x00009000cccd7824 */ /* 0x000fe200078e02ff */
[C---:B------:R-:W-:Y:S02]  /*6340*/  ISETP.GE.AND P5, PT, R238.reuse, 0x1, PT ;  /* 0x00000001ee00780c */ /* 0x040fe40003fa6270 */
[----:B------:R-:W-:Y:S02]  /*6350*/  IADD3 R218, R238, -0x1, RZ ;  /* 0xffffffffeeda7810 */ /* 0x000fe40007ffe0ff */
[----:B-1----:R-:W-:Y:S04]  /*6360*/  IADD3 R0, R209, R205, RZ ;  /* 0x000000cdd1007210 */ /* 0x002fe80007ffe0ff */
[----:B------:R-:W-:Y:S05]  /*6370*/  IADD3 R200, R208, R0, RZ ;  /* 0x00000000d0c87210 */ /* 0x000fea0007ffe0ff */
[----:B------:R-:W-:Y:S01]  /*6380*/  @P5 IMAD.WIDE.U32 R202, R218, c[0x0][0x208], RZ ;  /* 0x00008200daca5a25 */ /* 0x000fe200078e00ff */
[----:B------:R-:W1:Y:S08]  /*6390*/  LDSM.16.M88.4 R8, [R0] ;  /* 0x000000000008783b */ /* 0x000e700000000200 */
[----:B------:R-:W2:Y:S08]  /*63a0*/  LDSM.16.M88.4 R16, [R0+0x800] ;  /* 0x000800000010783b */ /* 0x000eb00000000200 */
[----:B------:R-:W3:Y:S08]  /*63b0*/  LDSM.16.M88.4 R24, [R0+0x1000] ;  /* 0x001000000018783b */ /* 0x000ef00000000200 */
[----:B------:R-:W4:Y:S04]  /*63c0*/  LDL R215, [R1+0x48] ;  /* 0x0000480001d77983 */ /* 0x000f280000100800 */
[----:B------:R-:W5:Y:S08]  /*63d0*/  LDSM.16.M88.4 R32, [R0+0x1800] ;  /* 0x001800000020783b */ /* 0x000f700000000200 */
[----:B------:R-:W4:Y:S01]  /*63e0*/  LDL R201, [R1+0x30] ;  /* 0x0000300001c97983 */ /* 0x000f220000100800 */
[C---:B-1----:R-:W-:Y:S03]  /*63f0*/  HMMA.16816.F32.BF16 R4, R152.reuse, R8, RZ ;  /* 0x000000089804723c */ /* 0x042fe600000418ff */
[----:B------:R-:W1:Y:S05]  /*6400*/  LDSM.16.M88.4 R40, [R0+0x2000] ;  /* 0x002000000028783b */ /* 0x000e6a0000000200 */
[C---:B------:R-:W-:Y:S03]  /*6410*/  HMMA.16816.F32.BF16 R8, R152.reuse, R10, RZ ;  /* 0x0000000a9808723c */ /* 0x040fe600000418ff */
[----:B------:R-:W1:Y:S05]  /*6420*/  LDSM.16.M88.4 R48, [R0+0x2800] ;  /* 0x002800000030783b */ /* 0x000e6a0000000200 */
[C---:B--2---:R-:W-:Y:S03]  /*6430*/  HMMA.16816.F32.BF16 R12, R152.reuse, R16, RZ ;  /* 0x00000010980c723c */ /* 0x044fe600000418ff */
[----:B------:R-:W2:Y:S06]  /*6440*/  LDL.64 R216, [R1+0x38] ;  /* 0x0000380001d87983 */ /* 0x000eac0000100a00 */
[----:B------:R-:W2:Y:S01]  /*6450*/  LDL.LU R221, [R1] ;  /* 0x0000000001dd7983 */ /* 0x000ea20000300800 */
[C---:B------:R-:W-:Y:S03]  /*6460*/  HMMA.16816.F32.BF16 R16, R152.reuse, R18, RZ ;  /* 0x000000129810723c */ /* 0x040fe600000418ff */
[----:B------:R-:W1:Y:S05]  /*6470*/  LDSM.16.M88.4 R100, [R200] ;  /* 0x00000000c864783b */ /* 0x000e6a0000000200 */
[C---:B---3--:R-:W-:Y:S03]  /*6480*/  HMMA.16816.F32.BF16 R20, R152.reuse, R24, RZ ;  /* 0x000000189814723c */ /* 0x048fe600000418ff */
[----:B------:R-:W3:Y:S05]  /*6490*/  LDL.64 R228, [R1+0x10] ;  /* 0x0000100001e47983 */ /* 0x000eea0000100a00 */
[C---:B------:R-:W-:Y:S01]  /*64a0*/  HMMA.16816.F32.BF16 R24, R152.reuse, R26, RZ ;  /* 0x0000001a9818723c */ /* 0x040fe200000418ff */
[----:B------:R-:W2:Y:S04]  /*64b0*/  LDL R222, [R1+0x24] ;  /* 0x0000240001de7983 */ /* 0x000ea80000100800 */
[----:B------:R-:W2:Y:S03]  /*64c0*/  LDL R227, [R1+0x1c] ;  /* 0x00001c0001e37983 */ /* 0x000ea60000100800 */
[C---:B-----5:R-:W-:Y:S01]  /*64d0*/  HMMA.16816.F32.BF16 R28, R152.reuse, R32, RZ ;  /* 0x00000020981c723c */ /* 0x060fe200000418ff */
[----:B------:R-:W5:Y:S04]  /*64e0*/  LDL R220, [R1+0x58] ;  /* 0x0000580001dc7983 */ /* 0x000f680000100800 */
[----:B------:R-:W4:Y:S03]  /*64f0*/  LDL R226, [R1+0x20] ;  /* 0x0000200001e27983 */ /* 0x000f260000100800 */
[C---:B------:R-:W-:Y:S08]  /*6500*/  HMMA.16816.F32.BF16 R32, R152.reuse, R34, RZ ;  /* 0x000000229820723c */ /* 0x040ff000000418ff */
[C---:B-1----:R-:W-:Y:S08]  /*6510*/  HMMA.16816.F32.BF16 R36, R152.reuse, R40, RZ ;  /* 0x000000289824723c */ /* 0x042ff000000418ff */
[C---:B------:R-:W-:Y:S08]  /*6520*/  HMMA.16816.F32.BF16 R40, R152.reuse, R42, RZ ;  /* 0x0000002a9828723c */ /* 0x040ff000000418ff */
[C---:B------:R-:W-:Y:S08]  /*6530*/  HMMA.16816.F32.BF16 R44, R152.reuse, R48, RZ ;  /* 0x00000030982c723c */ /* 0x040ff000000418ff */
[----:B------:R-:W-:Y:S08]  /*6540*/  HMMA.16816.F32.BF16 R48, R152, R50, RZ ;  /* 0x000000329830723c */ /* 0x000ff000000418ff */
[C---:B------:R-:W-:Y:S08]  /*6550*/  HMMA.16816.F32.BF16 R4, R156.reuse, R100, R4 ;  /* 0x000000649c04723c */ /* 0x040ff00000041804 */
        /* <DEDUP_REMOVED lines=13> */
[----:B------:R-:W1:Y:S02]  /*6630*/  LDSM.16.M88.4 R100, [R200+0x2800] ;  /* 0x00280000c864783b */ /* 0x000e640000000200 */
[----:B---3--:R-:W-:Y:S05]  /*6640*/  @P5 ISETP.GE.AND P3, PT, R228, c[0x0][0x1d4], PT ;  /* 0x00007500e4005a0c */ /* 0x008fea0003f66270 */
[C---:B-1----:R-:W-:Y:S03]  /*6650*/  HMMA.16816.F32.BF16 R44, R156.reuse, R100, R44 ;  /* 0x000000649c2c723c */ /* 0x042fe6000004182c */
[----:B--2---:R-:W-:Y:S04]  /*6660*/  @P5 ISETP.GE.AND P1, PT, R227, c[0x0][0x1d4], PT ;  /* 0x00007500e3005a0c */ /* 0x004fe80003f26270 */
[----:B------:R-:W-:Y:S01]  /*6670*/  @P5 SHF.R.S32.HI R100, RZ, 0x1f, R218 ;  /* 0x0000001fff645819 */ /* 0x000fe200000114da */
[----:B------:R-:W-:Y:S04]  /*6680*/  HMMA.16816.F32.BF16 R48, R156, R102, R48 ;  /* 0x000000669c30723c */ /* 0x000fe80000041830 */
[----:B------:R-:W-:Y:S01]  /*6690*/  @P5 IMAD R100, R100, c[0x0][0x208], RZ ;  /* 0x0000820064645a24 */ /* 0x000fe200078e02ff */
[----:B----4-:R-:W-:Y:S02]  /*66a0*/  @P5 ISETP.GE.AND P0, PT, R226, c[0x0][0x1d4], PT ;  /* 0x00007500e2005a0c */ /* 0x010fe40003f06270 */
[----:B------:R-:W-:Y:S01]  /*66b0*/  @P5 MOV R102, R216 ;  /* 0x000000d800665202 */ /* 0x000fe20000000f00 */
[----:B------:R-:W-:Y:S01]  /*66c0*/  @P5 IMAD R100, R218, c[0x0][0x20c], R100 ;  /* 0x00008300da645a24 */ /* 0x000fe200078e0264 */
[----:B------:R-:W-:Y:S03]  /*66d0*/  @P5 MOV R103, R215 ;  /* 0x000000d700675202 */ /* 0x000fe60000000f00 */
[----:B------:R-:W-:Y:S01]  /*66e0*/  @P5 IMAD R215, R221, 0x9000, R201 ;  /* 0x00009000ddd75824 */ /* 0x000fe200078e02c9 */
[----:B------:R-:W-:Y:S01]  /*66f0*/  @P5 IADD3 R100, R203, R100, RZ ;  /* 0x00000064cb645210 */ /* 0x000fe20007ffe0ff */
[----:B------:R-:W-:Y:S01]  /*6700*/  @P5 IMAD.WIDE.U32 R102, R202, 0x60, R102 ;  /* 0x00000060ca665825 */ /* 0x000fe200078e0066 */
[----:B------:R-:W-:Y:S02]  /*6710*/  @P5 MOV R202, c[0x0][0x208] ;  /* 0x0000820000ca5a02 */ /* 0x000fe40000000f00 */
[----:B------:R-:W-:Y:S01]  /*6720*/  IADD3 R201, R206, R0, RZ ;  /* 0x00000000cec97210 */ /* 0x000fe20007ffe0ff */
[----:B------:R-:W-:Y:S01]  /*6730*/  @P5 IMAD R101, R100, 0x60, RZ ;  /* 0x0000006064655824 */ /* 0x000fe200078e02ff */
[C---:B------:R-:W-:Y:S04]  /*6740*/  @P5 LEA R100, P4, R102.reuse, c[0x0][0x1f8], 0x1 ;  /* 0x00007e0066645a11 */ /* 0x040fe800078808ff */
[----:B------:R-:W-:Y:S04]  /*6750*/  @P5 IADD3 R101, R103, R101, RZ ;  /* 0x0000006567655210 */ /* 0x000fe80007ffe0ff */
[----:B------:R-:W-:Y:S01]  /*6760*/  @P5 LEA.HI.X R101, R102, c[0x0][0x1fc], R101, 0x1, P4 ;  /* 0x00007f0066655a11 */ /* 0x000fe200020f0c65 */
[----:B------:R-:W-:Y:S04]  /*6770*/  @P5 IMAD.MOV.U32 R102, RZ, RZ, 0x6 ;  /* 0x00000006ff665424 */ /* 0x000fe800078e00ff */
[----:B------:R-:W-:Y:S01]  /*6780*/  @!PT LDS RZ, [RZ] ;  /* 0x00000000fffff984 */ /* 0x000fe20000000800 */
[----:B------:R-:W-:Y:S01]  /*6790*/  @!PT LDS RZ, [RZ] ;  /* 0x00000000fffff984 */ /* 0x000fe20000000800 */
[----:B------:R-:W-:Y:S01]  /*67a0*/  @!PT LDS RZ, [RZ] ;  /* 0x00000000fffff984 */ /* 0x000fe20000000800 */
[----:B------:R1:W-:Y:S01]  /*67b0*/  @P5 LDGSTS.E.BYPASS.LTC128B.128 [R215], [R100.64], !P3 ;  /* 0x0000000064d75fae */ /* 0x0003e2000d901d46 */
[C---:B------:R-:W-:Y:S02]  /*67c0*/  @P5 SHF.L.U64.HI R102, R202.reuse, R102, c[0x0][0x20c] ;  /* 0x00008300ca665619 */ /* 0x040fe40000010266 */
[----:B------:R-:W-:Y:S05]  /*67d0*/  @P5 SHF.L.U32 R202, R202, 0x6, RZ ;  /* 0x00000006caca5819 */ /* 0x000fea00000006ff */
[----:B------:R1:W-:Y:S08]  /*67e0*/  @P5 LDGSTS.E.BYPASS.LTC128B.128 [R215+0x3000], [R100.64+0x80], !P1 ;  /* 0x0300008064d75fae */ /* 0x0003f0000c901d46 */
[----:B------:R1:W-:Y:S02]  /*67f0*/  @P5 LDGSTS.E.BYPASS.LTC128B.128 [R215+0x6000], [R100.64+0x100], !P0 ;  /* 0x0600010064d75fae */ /* 0x0003e4000c101d46 */
[----:B-1----:R-:W-:Y:S04]  /*6800*/  @P5 IADD3 R100, P4, R202, R100, RZ ;  /* 0x00000064ca645210 */ /* 0x002fe80007f9e0ff */
[----:B------:R-:W-:Y:S02]  /*6810*/  @P5 IADD3.X R101, R102, R101, RZ, P4, !PT ;  /* 0x0000006566655210 */ /* 0x000fe400027fe4ff */
[----:B------:R-:W-:Y:S03]  /*6820*/  @P5 IADD3 R202, P4, R202, R100, RZ ;  /* 0x00000064caca5210 */ /* 0x000fe60007f9e0ff */
[----:B------:R1:W-:Y:S01]  /*6830*/  @P5 LDGSTS.E.BYPASS.LTC128B.128 [R215+0x1000], [R100.64], !P3 ;  /* 0x0100000064d75fae */ /* 0x0003e2000d901d46 */
[----:B------:R-:W-:Y:S07]  /*6840*/  @P5 IADD3.X R203, R102, R101, RZ, P4, !PT ;  /* 0x0000006566cb5210 */ /* 0x000fee00027fe4ff */
[----:B------:R1:W-:Y:S08]  /*6850*/  @P5 LDGSTS.E.BYPASS.LTC128B.128 [R215+0x4000], [R100.64+0x80], !P1 ;  /* 0x0400008064d75fae */ /* 0x0003f0000c901d46 */
[----:B------:R1:W-:Y:S08]  /*6860*/  @P5 LDGSTS.E.BYPASS.LTC128B.128 [R215+0x7000], [R100.64+0x100], !P0 ;  /* 0x0700010064d75fae */ /* 0x0003f0000c101d46 */
[----:B------:R2:W-:Y:S08]  /*6870*/  @P5 LDGSTS.E.BYPASS.LTC128B.128 [R215+0x2000], [R202.64], !P3 ;  /* 0x02000000cad75fae */ /* 0x0005f0000d901d46 */
[----:B------:R2:W-:Y:S08]  /*6880*/  @P5 LDGSTS.E.BYPASS.LTC128B.128 [R215+0x5000], [R202.64+0x80], !P1 ;  /* 0x05000080cad75fae */ /* 0x0005f0000c901d46 */
[----:B------:R2:W-:Y:S08]  /*6890*/  @P5 LDGSTS.E.BYPASS.LTC128B.128 [R215+0x8000], [R202.64+0x100], !P0 ;  /* 0x08000100cad75fae */ /* 0x0005f0000c101d46 */
[----:B-1----:R-:W1:Y:S08]  /*68a0*/  LDSM.16.M88.4 R100, [R201] ;  /* 0x00000000c964783b */ /* 0x002e700000000200 */
[----:B------:R-:W0:Y:S01]  /*68b0*/  LDGDEPBAR ;  /* 0x00000000000079af */ /* 0x000e220000000000 */
[----:B--2---:R-:W-:Y:S02]  /*68c0*/  IADD3 R203, R206, R200, RZ ;  /* 0x000000c8cecb7210 */ /* 0x004fe40007ffe0ff */
[----:B------:R-:W-:Y:S01]  /*68d0*/  IADD3 R202, R208, R0, R206 ;  /* 0x00000000d0ca7210 */ /* 0x000fe20007ffe0ce */
        /* <DEDUP_REMOVED lines=122> */
[----:B------:R1:W2:Y:S08]  /*7080*/  LDSM.16.M88.4 R100, [R0+0x8800] ;  /* 0x008800000064783b */ /* 0x0002b00000000200 */
[----:B-1----:R1:W3:Y:S01]  /*7090*/  LDL R0, [R1+0x34] ;  /* 0x0000340001007983 */ /* 0x0022e20000100800 */
[C---:B--2---:R-:W-:Y:S08]  /*70a0*/  HMMA.16816.F32.BF16 R44, R184.reuse, R100, R44 ;  /* 0x00000064b82c723c */ /* 0x044ff0000004182c */
[----:B------:R-:W-:Y:S01]  /*70b0*/  HMMA.16816.F32.BF16 R48, R184, R102, R48 ;  /* 0x00000066b830723c */ /* 0x000fe20000041830 */
[----:B------:R-:W2:Y:S07]  /*70c0*/  LDSM.16.M88.4 R100, [R200+0x6000] ;  /* 0x00600000c864783b */ /* 0x000eae0000000200 */
[C---:B--2---:R-:W-:Y:S08]  /*70d0*/  HMMA.16816.F32.BF16 R4, R188.reuse, R100, R4 ;  /* 0x00000064bc04723c */ /* 0x044ff00000041804 */
[C---:B------:R-:W-:Y:S01]  /*70e0*/  HMMA.16816.F32.BF16 R8, R188.reuse, R102, R8 ;  /* 0x00000066bc08723c */ /* 0x040fe20000041808 */
        /* <DEDUP_REMOVED lines=12> */
[----:B------:R-:W2:Y:S03]  /*71b0*/  LDSM.16.M88.4 R100, [R200+0x8800] ;  /* 0x00880000c864783b */ /* 0x000ea60000000200 */
[----:B---3--:R-:W-:Y:S04]  /*71c0*/  @P2 MOV R0, R222 ;  /* 0x000000de00002202 */ /* 0x008fe80000000f00 */
        /* <DEDUP_REMOVED lines=19> */
[----:B------:R-:W-:Y:S01]  /*7300*/  HMMA.16816.F32.BF16 R48, R192, R102, R48 ;  /* 0x00000066c030723c */ /* 0x000fe20000041830 */
[----:B------:R-:W2:Y:S07]  /*7310*/  LDSM.16.M88.4 R100, [R203+0x6000] ;  /* 0x00600000cb64783b */ /* 0x000eae0000000200 */
[C---:B--2---:R-:W-:Y:S08]  /*7320*/  HMMA.16816.F32.BF16 R4, R196.reuse, R100, R4 ;  /* 0x00000064c404723c */ /* 0x044ff00000041804 */
[C---:B------:R-:W-:Y:S01]  /*7330*/  HMMA.16816.F32.BF16 R8, R196.reuse, R102, R8 ;  /* 0x00000066c408723c */ /* 0x040fe20000041808 */
[----:B------:R-:W2:Y:S11]  /*7340*/  LDSM.16.M88.4 R100, [R202+0x6800] ;  /* 0x00680000ca64783b */ /* 0x000eb60000000200 */
[----:B------:R-:W-:Y:S04]  /*7350*/  @!UPT UIADD3 URZ, URZ, URZ, URZ ;  /* 0x0000003f3f3ff290 */ /* 0x000fe8000fffe03f */
[----:B------:R-:W-:Y:S02]  /*7360*/  FMUL.FTZ R4, R4, c[0x0][0x320] ;  /* 0x0000c80004047a20 */ /* 0x000fe40000410000 */
        /* <DEDUP_REMOVED lines=8> */
[----:B------:R-:W-:Y:S01]  /*73f0*/  MUFU.TANH R218, R6 ;  /* 0x0000000600da7308 */ /* 0x000fe20000002400 */
[C---:B--2---:R-:W-:Y:S09]  /*7400*/  HMMA.16816.F32.BF16 R12, R196.reuse, R100, R12 ;  /* 0x00000064c40c723c */ /* 0x044ff2000004180c */
[----:B------:R-:W2:Y:S01]  /*7410*/  MUFU.TANH R217, R5 ;  /* 0x0000000500d97308 */ /* 0x000ea20000002400 */
[C---:B------:R-:W-:Y:S01]  /*7420*/  HMMA.16816.F32.BF16 R16, R196.reuse, R102, R16 ;  /* 0x00000066c410723c */ /* 0x040fe20000041810 */
[----:B------:R-:W4:Y:S08]  /*7430*/  LDSM.16.M88.4 R100, [R202+0x7000] ;  /* 0x00700000ca64783b */ /* 0x000f300000000200 */
[----:B------:R1:W-:Y:S10]  /*7440*/  MUFU.TANH R216, R7 ;  /* 0x0000000700d87308 */ /* 0x0003f40000002400 */
[----:B------:R-:W2:Y:S01]  /*7450*/  MUFU.TANH R201, R8 ;  /* 0x0000000800c97308 */ /* 0x000ea20000002400 */
[----:B------:R-:W-:Y:S02]  /*7460*/  FMUL.FTZ R12, R12, c[0x0][0x320] ;  /* 0x0000c8000c0c7a20 */ /* 0x000fe40000410000 */
[----:B------:R-:W-:Y:S02]  /*7470*/  FMUL.FTZ R15, R15, c[0x0][0x320] ;  /* 0x0000c8000f0f7a20 */ /* 0x000fe40000410000 */
[----:B------:R-:W-:Y:S02]  /*7480*/  FMUL.FTZ R13, R13, c[0x0][0x320] ;  /* 0x0000c8000d0d7a20 */ /* 0x000fe40000410000 */
[----:B------:R-:W-:Y:S03]  /*7490*/  FMUL.FTZ R14, R14, c[0x0][0x320] ;  /* 0x0000c8000e0e7a20 */ /* 0x000fe60000410000 */
[----:B------:R-:W-:Y:S01]  /*74a0*/  MUFU.TANH R203, R10 ;  /* 0x0000000a00cb7308 */ /* 0x000fe20000002400 */
[----:B------:R-:W-:Y:S02]  /*74b0*/  FMUL.FTZ R18, R18, c[0x0][0x320] ;  /* 0x0000c80012127a20 */ /* 0x000fe40000410000 */
[----:B------:R-:W-:Y:S01]  /*74c0*/  FMUL.FTZ R19, R19, c[0x0][0x320] ;  /* 0x0000c80013137a20 */ /* 0x000fe20000410000 */
[----:B-1----:R-:W1:Y:S01]  /*74d0*/  LDSM.16.M88.4 R4, [R202+0x7800] ;  /* 0x00780000ca04783b */ /* 0x002e620000000200 */
[----:B------:R-:W-:Y:S02]  /*74e0*/  FMUL.FTZ R16, R16, c[0x0][0x320] ;  /* 0x0000c80010107a20 */ /* 0x000fe40000410000 */
[----:B------:R-:W-:Y:S03]  /*74f0*/  FMUL.FTZ R17, R17, c[0x0][0x320] ;  /* 0x0000c80011117a20 */ /* 0x000fe60000410000 */
[----:B------:R-:W-:Y:S01]  /*7500*/  MUFU.TANH R200, R9 ;  /* 0x0000000900c87308 */ /* 0x000fe20000002400 */
[C---:B----4-:R-:W-:Y:S09]  /*7510*/  HMMA.16816.F32.BF16 R20, R196.reuse, R100, R20 ;  /* 0x00000064c414723c */ /* 0x050ff20000041814 */
[----:B------:R4:W-:Y:S01]  /*7520*/  MUFU.TANH R215, R11 ;  /* 0x0000000b00d77308 */ /* 0x0009e20000002400 */
[C---:B------:R-:W-:Y:S09]  /*7530*/  HMMA.16816.F32.BF16 R24, R196.reuse, R102, R24 ;  /* 0x00000066c418723c */ /* 0x040ff20000041818 */
[----:B------:R-:W2:Y:S10]  /*7540*/  MUFU.TANH R12, R12 ;  /* 0x0000000c000c7308 */ /* 0x000eb40000002400 */
[----:B------:R-:W-:Y:S01]  /*7550*/  MUFU.TANH R18, R18 ;  /* 0x0000001200127308 */ /* 0x000fe20000002400 */
[----:B------:R-:W-:Y:S01]  /*7560*/  FMUL.FTZ R22, R22, c[0x0][0x320] ;  /* 0x0000c80016167a20 */ /* 0x000fe20000410000 */
[C---:B-1----:R-:W-:Y:S01]  /*7570*/  HMMA.16816.F32.BF16 R28, R196.reuse, R4, R28 ;  /* 0x00000004c41c723c */ /* 0x042fe2000004181c */
[----:B----4-:R-:W-:Y:S02]  /*7580*/  LDSM.16.M88.4 R8, [R202+0x8800] ;  /* 0x00880000ca08783b */ /* 0x010fe40000000200 */
[----:B------:R-:W-:Y:S02]  /*7590*/  FMUL.FTZ R20, R20, c[0x0][0x320] ;  /* 0x0000c80014147a20 */ /* 0x000fe40000410000 */
[----:B------:R-:W-:Y:S03]  /*75a0*/  FMUL.FTZ R21, R21, c[0x0][0x320] ;  /* 0x0000c80015157a20 */ /* 0x000fe60000410000 */
[----:B------:R-:W-:Y:S01]  /*75b0*/  MUFU.TANH R22, R22 ;  /* 0x0000001600167308 */ /* 0x000fe20000002400 */
[----:B------:R-:W-:Y:S01]  /*75c0*/  FMUL.FTZ R25, R25, c[0x0][0x320] ;  /* 0x0000c80019197a20 */ /* 0x000fe20000410000 */
[C---:B------:R-:W-:Y:S01]  /*75d0*/  HMMA.16816.F32.BF16 R32, R196.reuse, R6, R32 ;  /* 0x00000006c420723c */ /* 0x040fe20000041820 */
[----:B------:R-:W1:Y:S01]  /*75e0*/  LDSM.16.M88.4 R4, [R202+0x8000] ;  /* 0x00800000ca04783b */ /* 0x000e620000000200 */
[----:B------:R-:W-:Y:S04]  /*75f0*/  DEPBAR.LE SB0, 0x2 ;  /* 0x000080800000791a */ /* 0x000fe80000000000 */
[----:B------:R-:W-:Y:S02]  /*7600*/  FMUL.FTZ R24, R24, c[0x0][0x320] ;  /* 0x0000c80018187a20 */ /* 0x000fe40000410000 */
[----:B------:R-:W-:Y:S01]  /*7610*/  MUFU.TANH R25, R25 ;  /* 0x0000001900197308 */ /* 0x000fe20000002400 */
[----:B------:R-:W-:Y:S03]  /*7620*/  BAR.SYNC.DEFER_BLOCKING 0x0 ;  /* 0x0000000000007b1d */ /* 0x000fe60000010000 */
[----:B------:R-:W-:Y:S02]  /*7630*/  FMUL.FTZ R23, R23, c[0x0][0x320] ;  /* 0x0000c80017177a20 */ /* 0x000fe40000410000 */
        /* <DEDUP_REMOVED lines=9> */
[----:B------:R-:W-:Y:S01]  /*76d0*/  FMUL.FTZ R30, R30, c[0x0][0x320] ;  /* 0x0000c8001e1e7a20 */ /* 0x000fe20000410000 */
[----:B------:R-:W-:Y:S01]  /*76e0*/  MUFU.TANH R32, R32 ;  /* 0x0000002000207308 */ /* 0x000fe20000002400 */
[C---:B-1----:R-:W-:Y:S01]  /*76f0*/  HMMA.16816.F32.BF16 R36, R196.reuse, R4, R36 ;  /* 0x00000004c424723c */ /* 0x042fe20000041824 */
[----:B------:R-:W1:Y:S08]  /*7700*/  SHFL.IDX PT, R4, R0, RZ, 0x1c1f ;  /* 0x001c1fff00047589 */ /* 0x000e7000000e0000 */
[----:B------:R-:W-:Y:S01]  /*7710*/  MUFU.TANH R33, R33 ;  /* 0x0000002100217308 */ /* 0x000fe20000002400 */
[C---:B------:R-:W-:Y:S01]  /*7720*/  HMMA.16816.F32.BF16 R40, R196.reuse, R6, R40 ;  /* 0x00000006c428723c */ /* 0x040fe20000041828 */
[----:B------:R4:W1:Y:S08]  /*7730*/  SHFL.IDX PT, R5, R0, 0x1, 0x1c1f ;  /* 0x003c1f0000057f89 */ /* 0x00087000000e0000 */
[----:B------:R-:W-:Y:S01]  /*7740*/  MUFU.TANH R20, R20 ;  /* 0x0000001400147308 */ /* 0x000fe20000002400 */
[C---:B------:R-:W-:Y:S09]  /*7750*/  HMMA.16816.F32.BF16 R44, R196.reuse, R8, R44 ;  /* 0x00000008c42c723c */ /* 0x040ff2000004182c */
[----:B------:R-:W1:Y:S01]  /*7760*/  MUFU.TANH R13, R13 ;  /* 0x0000000d000d7308 */ /* 0x000e620000002400 */
[----:B------:R-:W-:Y:S03]  /*7770*/  HMMA.16816.F32.BF16 R48, R196, R10, R48 ;  /* 0x0000000ac430723c */ /* 0x000fe60000041830 */
[----:B------:R-:W-:Y:S02]  /*7780*/  FMUL.FTZ R36, R36, c[0x0][0x320] ;  /* 0x0000c80024247a20 */ /* 0x000fe40000410000 */
[----:B------:R-:W-:Y:S02]  /*7790*/  FMUL.FTZ R37, R37, c[0x0][0x320] ;  /* 0x0000c80025257a20 */ /* 0x000fe40000410000 */
[----:B----4-:R-:W-:Y:S02]  /*77a0*/  IMAD R0, R238, -0x60, RZ ;  /* 0xffffffa0ee007824 */ /* 0x010fe400078e02ff */
[----:B------:R-:W-:Y:S03]  /*77b0*/  MUFU.TANH R14, R14 ;  /* 0x0000000e000e7308 */ /* 0x000fe60000002400 */
[----:B------:R-:W-:Y:S01]  /*77c0*/  FMUL.FTZ R38, R38, c[0x0][0x320] ;  /* 0x0000c80026267a20 */ /* 0x000fe20000410000 */
[----:B-----5:R-:W-:Y:S01]  /*77d0*/  IADD3 R0, -R220, 0x1, R0 ;  /* 0x00000001dc007810 */ /* 0x020fe20007ffe100 */
[----:B------:R-:W-:Y:S02]  /*77e0*/  FMUL.FTZ R39, R39, c[0x0][0x320] ;  /* 0x0000c80027277a20 */ /* 0x000fe40000410000 */
[----:B------:R-:W-:Y:S01]  /*77f0*/  FMUL.FTZ R40, R40, c[0x0][0x320] ;  /* 0x0000c80028287a20 */ /* 0x000fe20000410000 */
[----:B------:R-:W-:Y:S01]  /*7800*/  IADD3 R0, R0, c[0x0][0x1d0], RZ ;  /* 0x0000740000007a10 */ /* 0x000fe20007ffe0ff */
[----:B------:R-:W-:Y:S01]  /*7810*/  FMUL.FTZ R41, R41, c[0x0][0x320] ;  /* 0x0000c80029297a20 */ /* 0x000fe20000410000 */
[----:B------:R-:W4:Y:S01]  /*7820*/  MUFU.TANH R16, R16 ;  /* 0x0000001000107308 */ /* 0x000f220000002400 */
[----:B------:R-:W-:Y:S01]  /*7830*/  FMUL.FTZ R42, R42, c[0x0][0x320] ;  /* 0x0000c8002a2a7a20 */ /* 0x000fe20000410000 */
[----:B------:R-:W-:Y:S01]  /*7840*/  IADD3 R0, R0, -c[0x0][0x168], RZ ;  /* 0x80005a0000007a10 */ /* 0x000fe20007ffe0ff */
[----:B------:R-:W-:Y:S02]  /*7850*/  FMUL.FTZ R44, R44, c[0x0][0x320] ;  /* 0x0000c8002c2c7a20 */ /* 0x000fe40000410000 */
[----:B------:R-:W-:Y:S02]  /*7860*/  FMUL.FTZ R45, R45, c[0x0][0x320] ;  /* 0x0000c8002d2d7a20 */ /* 0x000fe40000410000 */
[C---:B-1----:R-:W-:Y:S01]  /*7870*/  IMAD.IADD R4, R0.reuse, 0x1, R4 ;  /* 0x0000000100047824 */ /* 0x042fe200078e0204 */
[----:B------:R-:W-:Y:S01]  /*7880*/  IADD3 R0, R0, R5, RZ ;  /* 0x0000000500007210 */ /* 0x000fe20007ffe0ff */
[----:B------:R-:W-:Y:S01]  /*7890*/  FMUL.FTZ R43, R43, c[0x0][0x320] ;  /* 0x0000c8002b2b7a20 */ /* 0x000fe20000410000 */
[----:B------:R-:W-:Y:S01]  /*78a0*/  MUFU.TANH R15, R15 ;  /* 0x0000000f000f7308 */ /* 0x000fe20000002400 */
[----:B------:R-:W-:Y:S01]  /*78b0*/  FMUL.FTZ R46, R46, c[0x0][0x320] ;  /* 0x0000c8002e2e7a20 */ /* 0x000fe20000410000 */
[----:B------:R-:W-:Y:S01]  /*78c0*/  ISETP.GT.AND P3, PT, R4, RZ, PT ;  /* 0x000000ff0400720c */ /* 0x000fe20003f64270 */
[----:B------:R-:W-:Y:S01]  /*78d0*/  FMUL.FTZ R48, R48, c[0x0][0x320] ;  /* 0x0000c80030307a20 */ /* 0x000fe20000410000 */
[----:B------:R-:W-:Y:S01]  /*78e0*/  ISETP.GT.AND P0, PT, R4, 0x1, PT ;  /* 0x000000010400780c */ /* 0x000fe20003f04270 */
[----:B------:R-:W-:Y:S01]  /*78f0*/  FMUL.FTZ R47, R47, c[0x0][0x320] ;  /* 0x0000c8002f2f7a20 */ /* 0x000fe20000410000 */
[----:B---3--:R-:W-:Y:S01]  /*7900*/  FSEL R5, R219, -INF , P3 ;  /* 0xff800000db057808 */ /* 0x008fe20001800000 */
[----:B------:R-:W-:Y:S01]  /*7910*/  FMUL.FTZ R49, R49, c[0x0][0x320] ;  /* 0x0000c80031317a20 */ /* 0x000fe20000410000 */
[----:B--2---:R-:W-:Y:S01]  /*7920*/  FSEL R7, R217, -INF , P0 ;  /* 0xff800000d9077808 */ /* 0x004fe20000000000 */
[----:B------:R-:W-:Y:S01]  /*7930*/  FMUL.FTZ R50, R50, c[0x0][0x320] ;  /* 0x0000c80032327a20 */ /* 0x000fe20000410000 */
[----:B------:R-:W-:Y:S01]  /*7940*/  FMNMX.FTZ R11, R5, R2, !PT ;  /* 0x00000002050b7209 */ /* 0x000fe20007810000 */
[----:B------:R-:W1:Y:S01]  /*7950*/  MUFU.TANH R17, R17 ;  /* 0x0000001100117308 */ /* 0x000e620000002400 */
[----:B------:R-:W-:Y:S01]  /*7960*/  ISETP.GT.AND P5, PT, R4, 0x8, PT ;  /* 0x000000080400780c */ /* 0x000fe20003fa4270 */
[----:B------:R-:W-:Y:S01]  /*7970*/  FMUL.FTZ R51, R51, c[0x0][0x320] ;  /* 0x0000c80033337a20 */ /* 0x000fe20000410000 */
[----:B------:R-:W-:Y:S02]  /*7980*/  ISETP.GT.AND P1, PT, R0, RZ, PT ;  /* 0x000000ff0000720c */ /* 0x000fe40003f24270 */
[----:B------:R-:W-:Y:S02]  /*7990*/  ISETP.GT.AND P0, PT, R4, 0x10, PT ;  /* 0x000000100400780c */ /* 0x000fe40003f04270 */
[----:B------:R-:W-:Y:S02]  /*79a0*/  FSEL R6, R218, -INF , P1 ;  /* 0xff800000da067808 */ /* 0x000fe40000800000 */
[----:B------:R-:W-:Y:S01]  /*79b0*/  ISETP.GT.AND P3, PT, R4, 0x9, PT ;  /* 0x000000090400780c */ /* 0x000fe20003f64270 */
[----:B------:R-:W2:Y:S01]  /*79c0*/  MUFU.TANH R19, R19 ;  /* 0x0000001300137308 */ /* 0x000ea20000002400 */
[----:B------:R-:W-:Y:S02]  /*79d0*/  ISETP.GT.AND P6, PT, R0, 0x1, PT ;  /* 0x000000010000780c */ /* 0x000fe40003fc4270 */
[----:B------:R-:W-:Y:S02]  /*79e0*/  FSEL R9, R201, -INF , P5 ;  /* 0xff800000c9097808 */ /* 0x000fe40002800000 */
[----:B------:R-:W-:Y:S02]  /*79f0*/  FMNMX.FTZ R11, R7, R11, !PT ;  /* 0x0000000b070b7209 */ /* 0x000fe40007810000 */
[----:B------:R-:W-:Y:S02]  /*7a00*/  FSEL R218, R12, -INF , P0 ;  /* 0xff8000000cda7808 */ /* 0x000fe40000000000 */
[----:B------:R-:W-:Y:S01]  /*7a10*/  FSEL R8, R216, -INF , P6 ;  /* 0xff800000d8087808 */ /* 0x000fe20003000000 */
[----:B------:R-:W3:Y:S01]  /*7a20*/  MUFU.TANH R21, R21 ;  /* 0x0000001500157308 */ /* 0x000ee20000002400 */
[----:B------:R-:W-:Y:S02]  /*7a30*/  FMNMX.FTZ R12, R6, R3, !PT ;  /* 0x00000003060c7209 */ /* 0x000fe40007810000 */
[----:B------:R-:W-:Y:S02]  /*7a40*/  FSEL R10, R200, -INF , P3 ;  /* 0xff800000c80a7808 */ /* 0x000fe40001800000 */
[----:B------:R-:W-:Y:S02]  /*7a50*/  ISETP.GT.AND P4, PT, R0, 0x8, PT ;  /* 0x000000080000780c */ /* 0x000fe40003f84270 */
[----:B------:R-:W-:Y:S02]  /*7a60*/  FMNMX.FTZ R11, R9, R11, !PT ;  /* 0x0000000b090b7209 */ /* 0x000fe40007810000 */
[----:B------:R-:W-:Y:S01]  /*7a70*/  FSEL R203, R203, -INF , P4 ;  /* 0xff800000cbcb7808 */ /* 0x000fe20002000000 */
[----:B------:R-:W5:Y:S01]  /*7a80*/  MUFU.TANH R24, R24 ;  /* 0x0000001800187308 */ /* 0x000f620000002400 */
[----:B------:R-:W-:Y:S02]  /*7a90*/  ISETP.GT.AND P5, PT, R4, 0x11, PT ;  /* 0x000000110400780c */ /* 0x000fe40003fa4270 */
[----:B------:R-:W-:Y:S02]  /*7aa0*/  ISETP.GT.AND P1, PT, R0, 0x9, PT ;  /* 0x000000090000780c */ /* 0x000fe40003f24270 */
[----:B------:R-:W-:Y:S02]  /*7ab0*/  FMNMX.FTZ R12, R8, R12, !PT ;  /* 0x0000000c080c7209 */ /* 0x000fe40007810000 */
[----:B------:R-:W-:Y:S02]  /*7ac0*/  FMNMX.FTZ R11, R10, R11, !PT ;  /* 0x0000000b0a0b7209 */ /* 0x000fe40007810000 */
[----:B------:R-:W-:Y:S01]  /*7ad0*/  ISETP.GT.AND P3, PT, R4, 0x18, PT ;  /* 0x000000180400780c */ /* 0x000fe20003f64270 */
[----:B------:R-:W1:Y:S01]  /*7ae0*/  MUFU.TANH R23, R23 ;  /* 0x0000001700177308 */ /* 0x000e620000002400 */
[----:B------:R-:W-:Y:S02]  /*7af0*/  FSEL R215, R215, -INF , P1 ;  /* 0xff800000d7d77808 */ /* 0x000fe40000800000 */
[----:B------:R-:W-:Y:S02]  /*7b00*/  FSEL R219, R13, -INF , P5 ;  /* 0xff8000000ddb7808 */ /* 0x000fe40002800000 */
[----:B------:R-:W-:Y:S02]  /*7b10*/  FMNMX.FTZ R12, R203, R12, !PT ;  /* 0x0000000ccb0c7209 */ /* 0x000fe40007810000 */
[----:B------:R-:W-:Y:S02]  /*7b20*/  ISETP.GT.AND P6, PT, R0, 0x10, PT ;  /* 0x000000100000780c */ /* 0x000fe40003fc4270 */
[----:B------:R-:W-:Y:S01]  /*7b30*/  FMNMX.FTZ R11, R218, R11, !PT ;  /* 0x0000000bda0b7209 */ /* 0x000fe20007810000 */
[----:B------:R-:W2:Y:S01]  /*7b40*/  MUFU.TANH R26, R26 ;  /* 0x0000001a001a7308 */ /* 0x000ea20000002400 */
[----:B----4-:R-:W-:Y:S02]  /*7b50*/  FSEL R222, R16, -INF , P3 ;  /* 0xff80000010de7808 */ /* 0x010fe40001800000 */
[----:B------:R-:W-:Y:S02]  /*7b60*/  FMNMX.FTZ R11, R219, R11, !PT ;  /* 0x0000000bdb0b7209 */ /* 0x000fe40007810000 */
[----:B------:R-:W-:Y:S02]  /*7b70*/  ISETP.GT.AND P1, PT, R4, 0x19, PT ;  /* 0x000000190400780c */ /* 0x000fe40003f24270 */
[----:B------:R-:W-:Y:S02]  /*7b80*/  FSEL R220, R14, -INF , P6 ;  /* 0xff8000000edc7808 */ /* 0x000fe40003000000 */
[C---:B------:R-:W-:Y:S01]  /*7b90*/  ISETP.GT.AND P4, PT, R0.reuse, 0x11, PT ;  /* 0x000000110000780c */ /* 0x040fe20003f84270 */
[----:B------:R-:W-:Y:S01]  /*7ba0*/  MUFU.TANH R27, R27 ;  /* 0x0000001b001b7308 */ /* 0x000fe20000002400 */
[----:B------:R-:W-:Y:S02]  /*7bb0*/  FMNMX.FTZ R12, R215, R12, !PT ;  /* 0x0000000cd70c7209 */ /* 0x000fe40007810000 */
[----:B------:R-:W-:Y:S02]  /*7bc0*/  ISETP.GT.AND P0, PT, R0, 0x18, PT ;  /* 0x000000180000780c */ /* 0x000fe40003f04270 */
[----:B------:R-:W-:Y:S02]  /*7bd0*/  MOV R14, R221 ;  /* 0x000000dd000e7202 */ /* 0x000fe40000000f00 */
[----:B------:R-:W-:Y:S02]  /*7be0*/  ISETP.GT.AND P5, PT, R4, 0x20, PT ;  /* 0x000000200400780c */ /* 0x000fe40003fa4270 */
[----:B-1----:R-:W-:Y:S01]  /*7bf0*/  FSEL R223, R17, -INF , P1 ;  /* 0xff80000011df7808 */ /* 0x002fe20000800000 */
[----:B------:R-:W1:Y:S01]  /*7c00*/  MUFU.TANH R28, R28 ;  /* 0x0000001c001c7308 */ /* 0x000e620000002400 */
[----:B------:R-:W-:Y:S02]  /*7c10*/  FSEL R221, R15, -INF , P4 ;  /* 0xff8000000fdd7808 */ /* 0x000fe40002000000 */
[----:B------:R-:W-:Y:S02]  /*7c20*/  FMNMX.FTZ R11, R222, R11, !PT ;  /* 0x0000000bde0b7209 */ /* 0x000fe40007810000 */
[----:B------:R-:W-:Y:S02]  /*7c30*/  FMNMX.FTZ R12, R220, R12, !PT ;  /* 0x0000000cdc0c7209 */ /* 0x000fe40007810000 */
[----:B------:R-:W-:Y:S02]  /*7c40*/  FSEL R224, R18, -INF , P0 ;  /* 0xff80000012e07808 */ /* 0x000fe40000000000 */
[----:B------:R-:W-:Y:S01]  /*7c50*/  FSEL R233, R20, -INF , P5 ;  /* 0xff80000014e97808 */ /* 0x000fe20002800000 */
[----:B------:R-:W4:Y:S01]  /*7c60*/  MUFU.TANH R29, R29 ;  /* 0x0000001d001d7308 */ /* 0x000f220000002400 */
[----:B------:R-:W-:Y:S02]  /*7c70*/  ISETP.GT.AND P6, PT, R0, 0x19, PT ;  /* 0x000000190000780c */ /* 0x000fe40003fc4270 */
[----:B------:R-:W-:Y:S02]  /*7c80*/  FMNMX.FTZ R11, R223, R11, !PT ;  /* 0x0000000bdf0b7209 */ /* 0x000fe40007810000 */
[----:B------:R-:W-:Y:S02]  /*7c90*/  ISETP.GT.AND P4, PT, R4, 0x21, PT ;  /* 0x000000210400780c */ /* 0x000fe40003f84270 */
[----:B------:R-:W-:Y:S02]  /*7ca0*/  FMNMX.FTZ R12, R221, R12, !PT ;  /* 0x0000000cdd0c7209 */ /* 0x000fe40007810000 */
[----:B------:R-:W-:Y:S01]  /*7cb0*/  ISETP.GT.AND P3, PT, R0, 0x20, PT ;  /* 0x000000200000780c */ /* 0x000fe20003f64270 */
[----:B------:R-:W-:Y:S01]  /*7cc0*/  MUFU.TANH R31, R31 ;  /* 0x0000001f001f7308 */ /* 0x000fe20000002400 */
[----:B--2---:R-:W-:Y:S02]  /*7cd0*/  FSEL R225, R19, -INF , P6 ;  /* 0xff80000013e17808 */ /* 0x004fe40003000000 */
[----:B------:R-:W-:Y:S02]  /*7ce0*/  FMNMX.FTZ R11, R233, R11, !PT ;  /* 0x0000000be90b7209 */ /* 0x000fe40007810000 */
[----:B------:R-:W-:Y:S02]  /*7cf0*/  ISETP.GT.AND P0, PT, R4, 0x28, PT ;  /* 0x000000280400780c */ /* 0x000fe40003f04270 */
[----:B---3--:R-:W-:Y:S02]  /*7d00*/  FSEL R234, R21, -INF , P4 ;  /* 0xff80000015ea7808 */ /* 0x008fe40002000000 */
[----:B------:R-:W-:Y:S01]  /*7d10*/  FMNMX.FTZ R12, R224, R12, !PT ;  /* 0x0000000ce00c7209 */ /* 0x000fe20007810000 */
[----:B------:R-:W2:Y:S01]  /*7d20*/  MUFU.TANH R30, R30 ;  /* 0x0000001e001e7308 */ /* 0x000ea20000002400 */
[----:B------:R-:W-:Y:S02]  /*7d30*/  FSEL R235, R22, -INF , P3 ;  /* 0xff80000016eb7808 */ /* 0x000fe40001800000 */
[----:B------:R-:W-:Y:S01]  /*7d40*/  ISETP.GT.AND P6, PT, R4, 0x29, PT ;  /* 0x000000290400780c */ /* 0x000fe20003fc4270 */
[----:B------:R-:W3:Y:S01]  /*7d50*/  LDL.LU R22, [R1+0x4] ;  /* 0x0000040001167983 */ /* 0x000ee20000300800 */
[----:B-----5:R-:W-:Y:S02]  /*7d60*/  FSEL R240, R24, -INF , P0 ;  /* 0xff80000018f07808 */ /* 0x020fe40000000000 */
[----:B------:R-:W-:Y:S02]  /*7d70*/  FMNMX.FTZ R12, R225, R12, !PT ;  /* 0x0000000ce10c7209 */ /* 0x000fe40007810000 */
[----:B------:R-:W-:Y:S01]  /*7d80*/  FMNMX.FTZ R11, R234, R11, !PT ;  /* 0x0000000bea0b7209 */ /* 0x000fe20007810000 */
[----:B------:R-:W-:Y:S01]  /*7d90*/  MUFU.TANH R34, R34 ;  /* 0x0000002200227308 */ /* 0x000fe20000002400 */
[----:B------:R-:W-:Y:S02]  /*7da0*/  ISETP.GT.AND P1, PT, R0, 0x21, PT ;  /* 0x000000210000780c */ /* 0x000fe40003f24270 */
[----:B------:R-:W-:Y:S02]  /*7db0*/  FSEL R239, R25, -INF , P6 ;  /* 0xff80000019ef7808 */ /* 0x000fe40003000000 */
[----:B------:R-:W-:Y:S02]  /*7dc0*/  FMNMX.FTZ R12, R235, R12, !PT ;  /* 0x0000000ceb0c7209 */ /* 0x000fe40007810000 */
[----:B------:R-:W-:Y:S02]  /*7dd0*/  FMNMX.FTZ R11, R240, R11, !PT ;  /* 0x0000000bf00b7209 */ /* 0x000fe40007810000 */
[C---:B------:R-:W-:Y:S01]  /*7de0*/  ISETP.GT.AND P4, PT, R0.reuse, 0x29, PT ;  /* 0x000000290000780c */ /* 0x040fe20003f84270 */
[----:B------:R-:W-:Y:S01]  /*7df0*/  MUFU.TANH R35, R35 ;  /* 0x0000002300237308 */ /* 0x000fe20000002400 */
[----:B------:R-:W-:Y:S02]  /*7e00*/  ISETP.GT.AND P5, PT, R0, 0x28, PT ;  /* 0x000000280000780c */ /* 0x000fe40003fa4270 */
[----:B------:R-:W-:Y:S02]  /*7e10*/  ISETP.GT.AND P3, PT, R4, 0x30, PT ;  /* 0x000000300400780c */ /* 0x000fe40003f64270 */
[----:B------:R-:W-:Y:S02]  /*7e20*/  FSEL R236, R23, -INF , P1 ;  /* 0xff80000017ec7808 */ /* 0x000fe40000800000 */
[----:B------:R-:W-:Y:S02]  /*7e30*/  FMNMX.FTZ R11, R239, R11, !PT ;  /* 0x0000000bef0b7209 */ /* 0x000fe40007810000 */
[----:B------:R-:W-:Y:S01]  /*7e40*/  FSEL R241, R26, -INF , P5 ;  /* 0xff8000001af17808 */ /* 0x000fe20002800000 */
[----:B------:R-:W5:Y:S01]  /*7e50*/  MUFU.TANH R36, R36 ;  /* 0x0000002400247308 */ /* 0x000f620000002400 */
[----:B------:R-:W-:Y:S02]  /*7e60*/  ISETP.GT.AND P5, PT, R4, 0x38, PT ;  /* 0x000000380400780c */ /* 0x000fe40003fa4270 */
[----:B-1----:R-:W-:Y:S02]  /*7e70*/  FSEL R246, R28, -INF , P3 ;  /* 0xff8000001cf67808 */ /* 0x002fe40001800000 */
[----:B------:R-:W-:Y:S02]  /*7e80*/  FSEL R244, R27, -INF , P4 ;  /* 0xff8000001bf47808 */ /* 0x000fe40002000000 */
[C---:B------:R-:W-:Y:S02]  /*7e90*/  ISETP.GT.AND P4, PT, R4.reuse, 0x39, PT ;  /* 0x000000390400780c */ /* 0x040fe40003f84270 */
[----:B------:R-:W-:Y:S01]  /*7ea0*/  ISETP.GT.AND P1, PT, R4, 0x31, PT ;  /* 0x000000310400780c */ /* 0x000fe20003f24270 */
[----:B------:R-:W1:Y:S01]  /*7eb0*/  MUFU.TANH R37, R37 ;  /* 0x0000002500257308 */ /* 0x000e620000002400 */
[C---:B------:R-:W-:Y:S02]  /*7ec0*/  ISETP.GT.AND P6, PT, R0.reuse, 0x31, PT ;  /* 0x000000310000780c */ /* 0x040fe40003fc4270 */
[----:B------:R-:W-:Y:S02]  /*7ed0*/  ISETP.GT.AND P0, PT, R0, 0x30, PT ;  /* 0x000000300000780c */ /* 0x000fe40003f04270 */
[----:B------:R-:W-:Y:S02]  /*7ee0*/  FMNMX.FTZ R12, R236, R12, !PT ;  /* 0x0000000cec0c7209 */ /* 0x000fe40007810000 */
[----:B------:R-:W-:Y:S02]  /*7ef0*/  FSEL R243, R32, -INF , P5 ;  /* 0xff80000020f37808 */ /* 0x000fe40002800000 */
[----:B------:R-:W-:Y:S01]  /*7f00*/  FSEL R242, R33, -INF , P4 ;  /* 0xff80000021f27808 */ /* 0x000fe20002000000 */
[----:B------:R-:W1:Y:S01]  /*7f10*/  MUFU.TANH R38, R38 ;  /* 0x0000002600267308 */ /* 0x000e620000002400 */
[----:B----4-:R-:W-:Y:S02]  /*7f20*/  FSEL R245, R29, -INF , P1 ;  /* 0xff8000001df57808 */ /* 0x010fe40000800000 */
[----:B------:R-:W-:Y:S02]  /*7f30*/  ISETP.GT.AND P5, PT, R0, 0x40, PT ;  /* 0x000000400000780c */ /* 0x000fe40003fa4270 */
[----:B--2---:R-:W-:Y:S02]  /*7f40*/  FSEL R30, R30, -INF , P0 ;  /* 0xff8000001e1e7808 */ /* 0x004fe40000000000 */
[----:B------:R-:W-:Y:S02]  /*7f50*/  FMNMX.FTZ R12, R241, R12, !PT ;  /* 0x0000000cf10c7209 */ /* 0x000fe40007810000 */
[C---:B------:R-:W-:Y:S01]  /*7f60*/  ISETP.GT.AND P0, PT, R4.reuse, 0x40, PT ;  /* 0x000000400400780c */ /* 0x040fe20003f04270 */
[----:B------:R-:W2:Y:S01]  /*7f70*/  MUFU.TANH R39, R39 ;  /* 0x0000002700277308 */ /* 0x000ea20000002400 */
[----:B------:R-:W-:Y:S02]  /*7f80*/  FSEL R13, R31, -INF , P6 ;  /* 0xff8000001f0d7808 */ /* 0x000fe40003000000 */
[----:B------:R-:W-:Y:S02]  /*7f90*/  ISETP.GT.AND P6, PT, R4, 0x41, PT ;  /* 0x000000410400780c */ /* 0x000fe40003fc4270 */
[----:B------:R-:W-:Y:S02]  /*7fa0*/  FMNMX.FTZ R11, R246, R11, !PT ;  /* 0x0000000bf60b7209 */ /* 0x000fe40007810000 */
[C---:B------:R-:W-:Y:S02]  /*7fb0*/  ISETP.GT.AND P4, PT, R0.reuse, 0x41, PT ;  /* 0x000000410000780c */ /* 0x040fe40003f84270 */
[C---:B------:R-:W-:Y:S01]  /*7fc0*/  ISETP.GT.AND P3, PT, R0.reuse, 0x38, PT ;  /* 0x000000380000780c */ /* 0x040fe20003f64270 */
[----:B------:R-:W4:Y:S01]  /*7fd0*/  MUFU.TANH R40, R40 ;  /* 0x0000002800287308 */ /* 0x000f220000002400 */
[----:B------:R-:W-:Y:S02]  /*7fe0*/  ISETP.GT.AND P1, PT, R0, 0x39, PT ;  /* 0x000000390000780c */ /* 0x000fe40003f24270 */
[----:B-----5:R-:W-:Y:S02]  /*7ff0*/  FSEL R237, R36, -INF , P0 ;  /* 0xff80000024ed7808 */ /* 0x020fe40000000000 */
[----:B-1----:R-:W-:Y:S02]  /*8000*/  FSEL R232, R37, -INF , P6 ;  /* 0xff80000025e87808 */ /* 0x002fe40003000000 */
[----:B------:R-:W-:Y:S02]  /*8010*/  ISETP.GT.AND P6, PT, R4, 0x51, PT ;  /* 0x000000510400780c */ /* 0x000fe40003fc4270 */
[----:B------:R-:W-:Y:S01]  /*8020*/  FMNMX.FTZ R101, R245, R11, !PT ;  /* 0x0000000bf5657209 */ /* 0x000fe20007810000 */
[----:B------:R-:W1:Y:S01]  /*8030*/  MUFU.TANH R41, R41 ;  /* 0x0000002900297308 */ /* 0x000e620000002400 */
[----:B------:R-:W-:Y:S02]  /*8040*/  FSEL R20, R38, -INF , P5 ;  /* 0xff80000026147808 */ /* 0x000fe40002800000 */
[----:B------:R-:W-:Y:S02]  /*8050*/  ISETP.GT.AND P5, PT, R4, 0x58, PT ;  /* 0x000000580400780c */ /* 0x000fe40003fa4270 */
[----:B------:R-:W-:Y:S02]  /*8060*/  FSEL R16, R34, -INF , P3 ;  /* 0xff80000022107808 */ /* 0x000fe40001800000 */
[C---:B------:R-:W-:Y:S02]  /*8070*/  ISETP.GT.AND P3, PT, R4.reuse, 0x48, PT ;  /* 0x000000480400780c */ /* 0x040fe40003f64270 */
[----:B------:R-:W-:Y:S01]  /*8080*/  FSEL R17, R35, -INF , P1 ;  /* 0xff80000023117808 */ /* 0x000fe20000800000 */
[----:B------:R-:W5:Y:S01]  /*8090*/  MUFU.TANH R42, R42 ;  /* 0x0000002a002a7308 */ /* 0x000f620000002400 */
[C---:B------:R-:W-:Y:S02]  /*80a0*/  ISETP.GT.AND P1, PT, R4.reuse, 0x49, PT ;  /* 0x000000490400780c */ /* 0x040fe40003f24270 */
[C---:B------:R-:W-:Y:S02]  /*80b0*/  ISETP.GT.AND P0, PT, R4.reuse, 0x50, PT ;  /* 0x000000500400780c */ /* 0x040fe40003f04270 */
[----:B--2---:R-:W-:Y:S02]  /*80c0*/  FSEL R39, R39, -INF , P4 ;  /* 0xff80000027277808 */ /* 0x004fe40002000000 */
[----:B------:R-:W-:Y:S02]  /*80d0*/  ISETP.GT.AND P4, PT, R4, 0x59, PT ;  /* 0x000000590400780c */ /* 0x000fe40003f84270 */
[----:B------:R-:W-:Y:S01]  /*80e0*/  FMNMX.FTZ R4, R244, R12, !PT ;  /* 0x0000000cf4047209 */ /* 0x000fe20007810000 */
[----:B------:R-:W2:Y:S01]  /*80f0*/  MUFU.TANH R44, R44 ;  /* 0x0000002c002c7308 */ /* 0x000ea20000002400 */
[----:B------:R-:W-:Y:S02]  /*8100*/  FMNMX.FTZ R101, R243, R101, !PT ;  /* 0x00000065f3657209 */ /* 0x000fe40007810000 */
[----:B------:R-:W-:Y:S02]  /*8110*/  FMNMX.FTZ R4, R30, R4, !PT ;  /* 0x000000041e047209 */ /* 0x000fe40007810000 */
[----:B------:R-:W-:Y:S02]  /*8120*/  FMNMX.FTZ R101, R242, R101, !PT ;  /* 0x00000065f2657209 */ /* 0x000fe40007810000 */
[----:B------:R-:W-:Y:S02]  /*8130*/  FMNMX.FTZ R4, R13, R4, !PT ;  /* 0x000000040d047209 */ /* 0x000fe40007810000 */
[----:B------:R-:W-:Y:S01]  /*8140*/  FMNMX.FTZ R101, R237, R101, !PT ;  /* 0x00000065ed657209 */ /* 0x000fe20007810000 */
[----:B------:R-:W-:Y:S01]  /*8150*/  MUFU.TANH R45, R45 ;  /* 0x0000002d002d7308 */ /* 0x000fe20000002400 */
[----:B------:R-:W-:Y:S02]  /*8160*/  FMNMX.FTZ R100, R16, R4, !PT ;  /* 0x0000000410647209 */ /* 0x000fe40007810000 */
[----:B----4-:R-:W-:Y:S02]  /*8170*/  FSEL R231, R40, -INF , P3 ;  /* 0xff80000028e77808 */ /* 0x010fe40001800000 */
[----:B------:R-:W-:Y:S02]  /*8180*/  FMNMX.FTZ R100, R17, R100, !PT ;  /* 0x0000006411647209 */ /* 0x000fe40007810000 */
[----:B------:R-:W-:Y:S02]  /*8190*/  FMNMX.FTZ R101, R232, R101, !PT ;  /* 0x00000065e8657209 */ /* 0x000fe40007810000 */
[----:B-1----:R-:W-:Y:S01]  /*81a0*/  FSEL R230, R41, -INF , P1 ;  /* 0xff80000029e67808 */ /* 0x002fe20000800000 */
[----:B------:R-:W1:Y:S01]  /*81b0*/  MUFU.TANH R43, R43 ;  /* 0x0000002b002b7308 */ /* 0x000e620000002400 */
[----:B------:R-:W-:Y:S02]  /*81c0*/  ISETP.GT.AND P3, PT, R0, 0x48, PT ;  /* 0x000000480000780c */ /* 0x000fe40003f64270 */
[----:B------:R-:W-:Y:S02]  /*81d0*/  FMNMX.FTZ R100, R20, R100, !PT ;  /* 0x0000006414647209 */ /* 0x000fe40007810000 */
[----:B------:R-:W-:Y:S02]  /*81e0*/  FMNMX.FTZ R101, R231, R101, !PT ;  /* 0x00000065e7657209 */ /* 0x000fe40007810000 */
[----:B-----5:R-:W-:Y:S02]  /*81f0*/  FSEL R252, R42, -INF , P3 ;  /* 0xff8000002afc7808 */ /* 0x020fe40001800000 */
[----:B------:R-:W-:Y:S01]  /*8200*/  FMNMX.FTZ R100, R39, R100, !PT ;  /* 0x0000006427647209 */ /* 0x000fe20007810000 */
[----:B------:R-:W4:Y:S01]  /*8210*/  MUFU.TANH R46, R46 ;  /* 0x0000002e002e7308 */ /* 0x000f220000002400 */
[----:B------:R-:W-:Y:S02]  /*8220*/  FMNMX.FTZ R101, R230, R101, !PT ;  /* 0x00000065e6657209 */ /* 0x000fe40007810000 */
[----:B------:R-:W-:Y:S02]  /*8230*/  MOV R19, R229 ;  /* 0x000000e500137202 */ /* 0x000fe40000000f00 */
[----:B--2---:R-:W-:Y:S02]  /*8240*/  FSEL R229, R44, -INF , P0 ;  /* 0xff8000002ce57808 */ /* 0x004fe40000000000 */
[----:B------:R-:W-:Y:S02]  /*8250*/  ISETP.GT.AND P1, PT, R0, 0x49, PT ;  /* 0x000000490000780c */ /* 0x000fe40003f24270 */
[----:B------:R-:W-:Y:S01]  /*8260*/  FMNMX.FTZ R100, R252, R100, !PT ;  /* 0x00000064fc647209 */ /* 0x000fe20007810000 */
[----:B------:R-:W2:Y:S01]  /*8270*/  MUFU.TANH R48, R48 ;  /* 0x0000003000307308 */ /* 0x000ea20000002400 */
[----:B------:R-:W-:Y:S02]  /*8280*/  FMNMX.FTZ R101, R229, R101, !PT ;  /* 0x00000065e5657209 */ /* 0x000fe40007810000 */
[C---:B------:R-:W-:Y:S02]  /*8290*/  ISETP.GT.AND P3, PT, R0.reuse, 0x50, PT ;  /* 0x000000500000780c */ /* 0x040fe40003f64270 */
[----:B-1----:R-:W-:Y:S02]  /*82a0*/  FSEL R251, R43, -INF , P1 ;  /* 0xff8000002bfb7808 */ /* 0x002fe40000800000 */
[----:B------:R-:W-:Y:S02]  /*82b0*/  MOV R18, R228 ;  /* 0x000000e400127202 */ /* 0x000fe40000000f00 */
[----:B------:R-:W-:Y:S01]  /*82c0*/  FSEL R228, R45, -INF , P6 ;  /* 0xff8000002de47808 */ /* 0x000fe20003000000 */
[----:B------:R-:W1:Y:S01]  /*82d0*/  MUFU.TANH R47, R47 ;  /* 0x0000002f002f7308 */ /* 0x000e620000002400 */
[----:B------:R-:W-:Y:S02]  /*82e0*/  ISETP.GT.AND P1, PT, R0, 0x51, PT ;  /* 0x000000510000780c */ /* 0x000fe40003f24270 */
[----:B------:R-:W-:Y:S02]  /*82f0*/  FMNMX.FTZ R101, R228, R101, !PT ;  /* 0x00000065e4657209 */ /* 0x000fe40007810000 */
[----:B----4-:R-:W-:Y:S02]  /*8300*/  FSEL R250, R46, -INF , P3 ;  /* 0xff8000002efa7808 */ /* 0x010fe40001800000 */
[----:B------:R-:W-:Y:S02]  /*8310*/  MOV R15, R227 ;  /* 0x000000e3000f7202 */ /* 0x000fe40000000f00 */
[----:B------:R-:W-:Y:S01]  /*8320*/  FMNMX.FTZ R100, R251, R100, !PT ;  /* 0x00000064fb647209 */ /* 0x000fe20007810000 */
[----:B------:R-:W4:Y:S01]  /*8330*/  MUFU.TANH R49, R49 ;  /* 0x0000003100317308 */ /* 0x000f220000002400 */
[----:B------:R-:W-:Y:S02]  /*8340*/  MOV R21, R226 ;  /* 0x000000e200157202 */ /* 0x000fe40000000f00 */
[----:B------:R-:W-:Y:S02]  /*8350*/  ISETP.GT.AND P0, PT, R0, 0x58, PT ;  /* 0x000000580000780c */ /* 0x000fe40003f04270 */
[----:B--2---:R-:W-:Y:S02]  /*8360*/  FSEL R227, R48, -INF , P5 ;  /* 0xff80000030e37808 */ /* 0x004fe40002800000 */
[----:B------:R-:W-:Y:S02]  /*8370*/  FMNMX.FTZ R100, R250, R100, !PT ;  /* 0x00000064fa647209 */ /* 0x000fe40007810000 */
[----:B------:R-:W-:Y:S01]  /*8380*/  FMNMX.FTZ R101, R227, R101, !PT ;  /* 0x00000065e3657209 */ /* 0x000fe20007810000 */
[----:B------:R-:W2:Y:S01]  /*8390*/  MUFU.TANH R50, R50 ;  /* 0x0000003200327308 */ /* 0x000ea20000002400 */
[----:B------:R-:W-:Y:S02]  /*83a0*/  ISETP.GE.AND P6, PT, R238, 0x2, PT ;  /* 0x00000002ee00780c */ /* 0x000fe40003fc6270 */
[----:B-1----:R-:W-:Y:S02]  /*83b0*/  FSEL R249, R47, -INF , P1 ;  /* 0xff8000002ff97808 */ /* 0x002fe40000800000 */
[----:B------:R-:W-:Y:S02]  /*83c0*/  ISETP.GT.AND P1, PT, R0, 0x59, PT ;  /* 0x000000590000780c */ /* 0x000fe40003f24270 */
[----:B------:R-:W-:Y:S03]  /*83d0*/  FMNMX.FTZ R100, R249, R100, !PT ;  /* 0x00000064f9647209 */ /* 0x000fe60007810000 */
[----:B------:R-:W1:Y:S01]  /*83e0*/  MUFU.TANH R4, R51 ;  /* 0x0000003300047308 */ /* 0x000e620000002400 */
[----:B----4-:R-:W-:Y:S04]  /*83f0*/  FSEL R226, R49, -INF , P4 ;  /* 0xff80000031e27808 */ /* 0x010fe80002000000 */
[----:B------:R-:W-:Y:S02]  /*8400*/  FMNMX.FTZ R101, R226, R101, !PT ;  /* 0x00000065e2657209 */ /* 0x000fe40007810000 */
[----:B--2---:R-:W-:Y:S04]  /*8410*/  FSEL R248, R50, -INF , P0 ;  /* 0xff80000032f87808 */ /* 0x004fe80000000000 */
[----:B------:R-:W-:Y:S02]  /*8420*/  FMNMX.FTZ R100, R248, R100, !PT ;  /* 0x00000064f8647209 */ /* 0x000fe40007810000 */
[----:B-1----:R-:W-:Y:S02]  /*8430*/  FSEL R247, R4, -INF , P1 ;  /* 0xff80000004f77808 */ /* 0x002fe40000800000 */
[----:B------:R-:W1:Y:S02]  /*8440*/  SHFL.BFLY PT, R4, R101, 0x2, 0x1f ;  /* 0x0c401f0065047f89 */ /* 0x000e6400000e0000 */
[----:B------:R-:W-:Y:S06]  /*8450*/  FMNMX.FTZ R100, R247, R100, !PT ;  /* 0x00000064f7647209 */ /* 0x000fec0007810000 */
[----:B------:R-:W2:Y:S01]  /*8460*/  SHFL.BFLY PT, R0, R100, 0x2, 0x1f ;  /* 0x0c401f0064007f89 */ /* 0x000ea200000e0000 */
[----:B-1----:R-:W-:Y:S07]  /*8470*/  FMNMX.FTZ R101, R101, R4, !PT ;  /* 0x0000000465657209 */ /* 0x002fee0007810000 */
[----:B------:R-:W1:Y:S01]  /*8480*/  SHFL.BFLY PT, R4, R101, 0x1, 0x1f ;  /* 0x0c201f0065047f89 */ /* 0x000e6200000e0000 */
[----:B--2---:R-:W-:Y:S07]  /*8490*/  FMNMX.FTZ R100, R100, R0, !PT ;  /* 0x0000000064647209 */ /* 0x004fee0007810000 */
[----:B------:R-:W2:Y:S01]  /*84a0*/  SHFL.BFLY PT, R0, R100, 0x1, 0x1f ;  /* 0x0c201f0064007f89 */ /* 0x000ea200000e0000 */
[----:B-1----:R-:W-:Y:S04]  /*84b0*/  FMNMX.FTZ R101, R101, R4, !PT ;  /* 0x0000000465657209 */ /* 0x002fe80007810000 */
[C---:B------:R-:W-:Y:S01]  /*84c0*/  FSETP.NEU.FTZ.AND P1, PT, R101.reuse, -INF , PT ;  /* 0xff8000006500780b */ /* 0x040fe20003f3d000 */
[C---:B------:R-:W-:Y:S01]  /*84d0*/  FMUL.FTZ R103, R101.reuse, c[0x0][0x2d0] ;  /* 0x0000b40065677a20 */ /* 0x040fe20000410000 */
[----:B--2---:R-:W-:Y:S02]  /*84e0*/  FMNMX.FTZ R100, R100, R0, !PT ;  /* 0x0000000064647209 */ /* 0x004fe40007810000 */
[----:B------:R-:W-:Y:S02]  /*84f0*/  FSEL R0, R101, RZ, P1 ;  /* 0x000000ff65007208 */ /* 0x000fe40000800000 */
[----:B------:R-:W-:Y:S01]  /*8500*/  FSEL R103, R103, RZ, P1 ;  /* 0x000000ff67677208 */ /* 0x000fe20000800000 */
[C---:B------:R-:W-:Y:S01]  /*8510*/  FMUL.FTZ R200, R100.reuse, c[0x0][0x2d0] ;  /* 0x0000b40064c87a20 */ /* 0x040fe20000410000 */
[----:B------:R-:W-:Y:S01]  /*8520*/  FSETP.NEU.FTZ.AND P0, PT, R100, -INF , PT ;  /* 0xff8000006400780b */ /* 0x000fe20003f1d000 */
[----:B------:R-:W-:Y:S02]  /*8530*/  FADD.FTZ R0, -R0, R2 ;  /* 0x0000000200007221 */ /* 0x000fe40000010100 */
[--C-:B------:R-:W-:Y:S01]  /*8540*/  FFMA.FTZ R9, R9, c[0x0][0x2d0], -R103.reuse ;  /* 0x0000b40009097a23 */ /* 0x100fe20000010867 */
[----:B------:R-:W-:Y:S01]  /*8550*/  FSEL R200, R200, RZ, P0 ;  /* 0x000000ffc8c87208 */ /* 0x000fe20000000000 */
[----:B------:R-:W-:Y:S02]  /*8560*/  FMUL.FTZ R0, R0, c[0x0][0x2d0] ;  /* 0x0000b40000007a20 */ /* 0x000fe40000410000 */
[----:B------:R-:W-:Y:S01]  /*8570*/  MUFU.EX2 R216, R9 ;  /* 0x0000000900d87308 */ /* 0x000fe20000000800 */
[--C-:B------:R-:W-:Y:S02]  /*8580*/  FFMA.FTZ R5, R5, c[0x0][0x2d0], -R103.reuse ;  /* 0x0000b40005057a23 */ /* 0x100fe40000010867 */
[--C-:B------:R-:W-:Y:S02]  /*8590*/  FFMA.FTZ R8, R8, c[0x0][0x2d0], -R200.reuse ;  /* 0x0000b40008087a23 */ /* 0x100fe400000108c8 */
[--C-:B------:R-:W-:Y:S02]  /*85a0*/  FFMA.FTZ R6, R6, c[0x0][0x2d0], -R200.reuse ;  /* 0x0000b40006067a23 */ /* 0x100fe400000108c8 */
[--C-:B------:R-:W-:Y:S02]  /*85b0*/  FFMA.FTZ R7, R7, c[0x0][0x2d0], -R103.reuse ;  /* 0x0000b40007077a23 */ /* 0x100fe40000010867 */
[----:B------:R-:W-:Y:S01]  /*85c0*/  FFMA.FTZ R10, R10, c[0x0][0x2d0], -R103 ;  /* 0x0000b4000a0a7a23 */ /* 0x000fe20000010867 */
[----:B------:R-:W1:Y:S10]  /*85d0*/  MUFU.EX2 R2, R0 ;  /* 0x0000000000027308 */ /* 0x000e740000000800 */
[----:B------:R2:W-:Y:S10]  /*85e0*/  MUFU.EX2 R217, R8 ;  /* 0x0000000800d97308 */ /* 0x0005f40000000800 */
[----:B------:R4:W-:Y:S01]  /*85f0*/  MUFU.EX2 R201, R5 ;  /* 0x0000000500c97308 */ /* 0x0009e20000000800 */
[C---:B-1----:R-:W-:Y:S01]  /*8600*/  FMUL.FTZ R9, R2.reuse, R145 ;  /* 0x0000009102097220 */ /* 0x042fe20000410000 */
[----:B------:R-:W-:Y:S01]  /*8610*/  MOV R145, R21 ;  /* 0x0000001500917202 */ /* 0x000fe20000000f00 */
[----:B------:R-:W-:Y:S01]  /*8620*/  FMUL.FTZ R21, R2, R133 ;  /* 0x0000008502157220 */ /* 0x000fe20000410000 */
[----:B------:R-:W-:Y:S01]  /*8630*/  FSEL R0, R100, RZ, P0 ;  /* 0x000000ff64007208 */ /* 0x000fe20000000000 */
[----:B------:R-:W5:Y:S01]  /*8640*/  LDL.LU R133, [R1+0x8] ;  /* 0x0000080001857983 */ /* 0x000f620000300800 */
[C---:B------:R-:W-:Y:S04]  /*8650*/  FMUL.FTZ R37, R2.reuse, R117 ;  /* 0x0000007502257220 */ /* 0x040fe80000410000 */
[----:B------:R-:W1:Y:S01]  /*8660*/  MUFU.EX2 R102, R6 ;  /* 0x0000000600667308 */ /* 0x000e620000000800 */
[----:B------:R-:W-:Y:S02]  /*8670*/  FMUL.FTZ R44, R2, R108 ;  /* 0x0000006c022c7220 */ /* 0x000fe40000410000 */
[----:B------:R-:W-:Y:S01]  /*8680*/  FADD.FTZ R0, -R0, R3 ;  /* 0x0000000300007221 */ /* 0x000fe20000010100 */
[----:B------:R-:W-:Y:S01]  /*8690*/  MOV R3, R30 ;  /* 0x0000001e00037202 */ /* 0x000fe20000000f00 */
[----:B------:R-:W-:Y:S02]  /*86a0*/  FMUL.FTZ R45, R2, R109 ;  /* 0x0000006d022d7220 */ /* 0x000fe40000410000 */
[----:B------:R-:W-:Y:S02]  /*86b0*/  FMUL.FTZ R0, R0, c[0x0][0x2d0] ;  /* 0x0000b40000007a20 */ /* 0x000fe40000410000 */
[C---:B------:R-:W-:Y:S01]  /*86c0*/  FMUL.FTZ R4, R2.reuse, R148 ;  /* 0x0000009402047220 */ /* 0x040fe20000410000 */
[----:B------:R-:W-:Y:S01]  /*86d0*/  MUFU.EX2 R117, R10 ;  /* 0x0000000a00757308 */ /* 0x000fe20000000800 */
[C---:B--2---:R-:W-:Y:S01]  /*86e0*/  FMUL.FTZ R8, R2.reuse, R144 ;  /* 0x0000009002087220 */ /* 0x044fe20000410000 */
[----:B------:R-:W-:Y:S01]  /*86f0*/  MOV R148, R14 ;  /* 0x0000000e00947202 */ /* 0x000fe20000000f00 */
[C---:B------:R-:W-:Y:S02]  /*8700*/  FMUL.FTZ R12, R2.reuse, R140 ;  /* 0x0000008c020c7220 */ /* 0x040fe40000410000 */
[C---:B----4-:R-:W-:Y:S01]  /*8710*/  FMUL.FTZ R5, R2.reuse, R149 ;  /* 0x0000009502057220 */ /* 0x050fe20000410000 */
[----:B------:R-:W-:Y:S01]  /*8720*/  MOV R149, R15 ;  /* 0x0000000f00957202 */ /* 0x000fe20000000f00 */
[----:B------:R-:W-:Y:S02]  /*8730*/  IMAD.MOV.U32 R140, RZ, RZ, R13 ;  /* 0x000000ffff8c7224 */ /* 0x000fe400078e000d */
[C---:B------:R-:W-:Y:S01]  /*8740*/  FMUL.FTZ R13, R2.reuse, R141 ;  /* 0x0000008d020d7220 */ /* 0x040fe20000410000 */
[----:B------:R-:W-:Y:S01]  /*8750*/  MUFU.EX2 R0, R0 ;  /* 0x0000000000007308 */ /* 0x000fe20000000800 */
        /* <DEDUP_REMOVED lines=9> */
[----:B------:R-:W2:Y:S01]  /*87f0*/  MUFU.EX2 R202, R7 ;  /* 0x0000000700ca7308 */ /* 0x000ea20000000800 */
        /* <DEDUP_REMOVED lines=10> */
[C---:B------:R-:W-:Y:S01]  /*88a0*/  FMUL.FTZ R49, R2.reuse, R105 ;  /* 0x0000006902317220 */ /* 0x040fe20000410000 */
[----:B-1----:R-:W-:Y:S01]  /*88b0*/  F2FP.BF16.PACK_AB R105, R217, R102 ;  /* 0x00000066d969723e */ /* 0x002fe200000010ff */
[C---:B------:R-:W-:Y:S02]  /*88c0*/  FMUL.FTZ R52, R2.reuse, R52 ;  /* 0x0000003402347220 */ /* 0x040fe40000410000 */
[C---:B------:R-:W-:Y:S02]  /*88d0*/  FMUL.FTZ R53, R2.reuse, R53 ;  /* 0x0000003502357220 */ /* 0x040fe40000410000 */
[----:B------:R-:W-:Y:S01]  /*88e0*/  FMUL.FTZ R56, R2, R56 ;  /* 0x0000003802387220 */ /* 0x000fe20000410000 */
[----:B--2---:R-:W-:Y:S01]  /*88f0*/  F2FP.BF16.PACK_AB R104, R202, R201 ;  /* 0x000000c9ca68723e */ /* 0x004fe200000010ff */
        /* <DEDUP_REMOVED lines=21> */
[----:B---3--:R-:W-:Y:S02]  /*8a50*/  FFMA.FTZ R144, R2, R22, R201 ;  /* 0x0000001602907223 */ /* 0x008fe400000100c9 */
[--C-:B------:R-:W-:Y:S01]  /*8a60*/  FFMA.FTZ R2, R203, c[0x0][0x2d0], -R200.reuse ;  /* 0x0000b400cb027a23 */ /* 0x100fe200000108c8 */
[----:B------:R-:W-:Y:S01]  /*8a70*/  MOV R203, R3 ;  /* 0x0000000300cb7202 */ /* 0x000fe20000000f00 */
[C---:B------:R-:W-:Y:S02]  /*8a80*/  FMUL.FTZ R42, R0.reuse, R114 ;  /* 0x00000072002a7220 */ /* 0x040fe40000410000 */
[----:B------:R1:W-:Y:S01]  /*8a90*/  MUFU.EX2 R114, R2 ;  /* 0x0000000200727308 */ /* 0x0003e20000000800 */
[C---:B------:R-:W-:Y:S02]  /*8aa0*/  FMUL.FTZ R46, R0.reuse, R110 ;  /* 0x0000006e002e7220 */ /* 0x040fe40000410000 */
[C---:B------:R-:W-:Y:S02]  /*8ab0*/  FMUL.FTZ R47, R0.reuse, R111 ;  /* 0x0000006f002f7220 */ /* 0x040fe40000410000 */
        /* <DEDUP_REMOVED lines=25> */
[C---:B------:R-:W-:Y:S01]  /*8c50*/  FMUL.FTZ R50, R0.reuse, R106 ;  /* 0x0000006a00327220 */ /* 0x040fe20000410000 */
[----:B------:R-:W-:Y:S01]  /*8c60*/  F2FP.BF16.PACK_AB R106, R117, R216 ;  /* 0x000000d8756a723e */ /* 0x000fe200000010ff */
        /* <DEDUP_REMOVED lines=25> */
[----:B-1----:R-:W-:Y:S02]  /*8e00*/  FFMA.FTZ R2, R215, c[0x0][0x2d0], -R200 ;  /* 0x0000b400d7027a23 */ /* 0x002fe400000108c8 */
[--C-:B------:R-:W-:Y:S02]  /*8e10*/  FFMA.FTZ R113, R218, c[0x0][0x2d0], -R103.reuse ;  /* 0x0000b400da717a23 */ /* 0x100fe40000010867 */
[----:B------:R-:W1:Y:S01]  /*8e20*/  MUFU.EX2 R121, R2 ;  /* 0x0000000200797308 */ /* 0x000e620000000800 */
[--C-:B------:R-:W-:Y:S02]  /*8e30*/  FFMA.FTZ R112, R219, c[0x0][0x2d0], -R103.reuse ;  /* 0x0000b400db707a23 */ /* 0x100fe40000010867 */
[----:B------:R-:W-:Y:S02]  /*8e40*/  IMAD.MOV.U32 R139, RZ, RZ, R140 ;  /* 0x000000ffff8b7224 */ /* 0x000fe400078e008c */
[----:B------:R-:W-:Y:S02]  /*8e50*/  FADD.FTZ R144, R202, R144 ;  /* 0x00000090ca907221 */ /* 0x000fe40000010000 */
[--C-:B------:R-:W-:Y:S02]  /*8e60*/  FFMA.FTZ R137, R231, c[0x0][0x2d0], -R103.reuse ;  /* 0x0000b400e7897a23 */ /* 0x100fe40000010867 */
[----:B------:R-:W-:Y:S01]  /*8e70*/  FADD.FTZ R144, R216, R144 ;  /* 0x00000090d8907221 */ /* 0x000fe20000010000 */
[----:B------:R-:W-:Y:S01]  /*8e80*/  MUFU.EX2 R116, R113 ;  /* 0x0000007100747308 */ /* 0x000fe20000000800 */
[--C-:B------:R-:W-:Y:S02]  /*8e90*/  FFMA.FTZ R136, R232, c[0x0][0x2d0], -R103.reuse ;  /* 0x0000b400e8887a23 */ /* 0x100fe40000010867 */
[--C-:B------:R-:W-:Y:S01]  /*8ea0*/  FFMA.FTZ R118, R246, c[0x0][0x2d0], -R103.reuse ;  /* 0x0000b400f6767a23 */ /* 0x100fe20000010867 */
[----:B------:R-:W-:Y:S01]  /*8eb0*/  MOV R246, R148 ;  /* 0x0000009400f67202 */ /* 0x000fe20000000f00 */
[--C-:B------:R-:W-:Y:S02]  /*8ec0*/  FFMA.FTZ R119, R243, c[0x0][0x2d0], -R103.reuse ;  /* 0x0000b400f3777a23 */ /* 0x100fe40000010867 */
[--C-:B------:R-:W-:Y:S01]  /*8ed0*/  FFMA.FTZ R120, R242, c[0x0][0x2d0], -R103.reuse ;  /* 0x0000b400f2787a23 */ /* 0x100fe20000010867 */
[----:B------:R-:W-:Y:S01]  /*8ee0*/  ISETP.GE.AND P4, PT, R246, 0x1, PT ;  /* 0x00000001f600780c */ /* 0x000fe20003f86270 */
[----:B------:R-:W2:Y:S01]  /*8ef0*/  LDL.64 R242, [R1+0x40] ;  /* 0x0000400001f27983 */ /* 0x000ea20000100a00 */
[----:B------:R3:W4:Y:S01]  /*8f00*/  MUFU.EX2 R126, R112 ;  /* 0x00000070007e7308 */ /* 0x0007220000000800 */
[--C-:B------:R-:W-:Y:S02]  /*8f10*/  FFMA.FTZ R138, R230, c[0x0][0x2d0], -R103.reuse ;  /* 0x0000b400e68a7a23 */ /* 0x100fe40000010867 */
[--C-:B------:R-:W-:Y:S01]  /*8f20*/  FFMA.FTZ R219, R228, c[0x0][0x2d0], -R103.reuse ;  /* 0x0000b400e4db7a23 */ /* 0x100fe20000010867 */
[----:B-1----:R-:W-:Y:S01]  /*8f30*/  F2FP.BF16.PACK_AB R107, R121, R114 ;  /* 0x00000072796b723e */ /* 0x002fe200000010ff */
[--C-:B------:R-:W-:Y:S01]  /*8f40*/  FFMA.FTZ R218, R250, c[0x0][0x2d0], -R200.reuse ;  /* 0x0000b400fada7a23 */ /* 0x100fe200000108c8 */
[----:B------:R-:W-:Y:S01]  /*8f50*/  IADD3 R2, R211, R205, RZ ;  /* 0x000000cdd3027210 */ /* 0x000fe20007ffe0ff */
[----:B------:R-:W-:Y:S03]  /*8f60*/  FFMA.FTZ R215, R248, c[0x0][0x2d0], -R200 ;  /* 0x0000b400f8d77a23 */ /* 0x000fe600000108c8 */
[----:B------:R-:W-:Y:S10]  /*8f70*/  MUFU.EX2 R127, R118 ;  /* 0x00000076007f7308 */ /* 0x000ff40000000800 */
[----:B------:R-:W-:Y:S01]  /*8f80*/  MUFU.EX2 R228, R136 ;  /* 0x0000008800e47308 */ /* 0x000fe20000000800 */
[--C-:B---3--:R-:W-:Y:S09]  /*8f90*/  FFMA.FTZ R112, R233, c[0x0][0x2d0], -R103.reuse ;  /* 0x0000b400e9707a23 */ /* 0x108ff20000010867 */
[----:B------:R1:W-:Y:S10]  /*8fa0*/  MUFU.EX2 R128, R112 ;  /* 0x0000007000807308 */ /* 0x0003f40000000800 */
[----:B------:R-:W-:Y:S10]  /*8fb0*/  MUFU.EX2 R230, R137 ;  /* 0x0000008900e67308 */ /* 0x000ff40000000800 */
[----:B------:R-:W-:Y:S01]  /*8fc0*/  MUFU.EX2 R219, R219 ;  /* 0x000000db00db7308 */ /* 0x000fe20000000800 */
[--C-:B-1----:R-:W-:Y:S09]  /*8fd0*/  FFMA.FTZ R112, R234, c[0x0][0x2d0], -R103.reuse ;  /* 0x0000b400ea707a23 */ /* 0x102ff20000010867 */
[----:B------:R1:W-:Y:S10]  /*8fe0*/  MUFU.EX2 R135, R112 ;  /* 0x0000007000877308 */ /* 0x0003f40000000800 */
[----:B------:R-:W-:Y:S01]  /*8ff0*/  MUFU.EX2 R218, R218 ;  /* 0x000000da00da7308 */ /* 0x000fe20000000800 */
[----:B-----5:R-:W-:Y:S01]  /*9000*/  FFMA.FTZ R115, R0, R133, R102 ;  /* 0x0000008500737223 */ /* 0x020fe20000010066 */
[----:B------:R-:W-:Y:S02]  /*9010*/  IADD3 R0, R210, R205, RZ ;  /* 0x000000cdd2007210 */ /* 0x000fe40007ffe0ff */
[C---:B------:R-:W-:Y:S02]  /*9020*/  IADD3 R102, R207.reuse, R2, RZ ;  /* 0x00000002cf667210 */ /* 0x040fe40007ffe0ff */
[----:B------:R-:W-:Y:S01]  /*9030*/  IADD3 R3, R207, R0, RZ ;  /* 0x00000000cf037210 */ /* 0x000fe20007ffe0ff */
[----:B------:R-:W3:Y:S03]  /*9040*/  LDSM.16.MT88.4 R108, [R0] ;  /* 0x00000000006c783b */ /* 0x000ee60000004200 */
[----:B------:R-:W-:Y:S01]  /*9050*/  MUFU.EX2 R215, R215 ;  /* 0x000000d700d77308 */ /* 0x000fe20000000800 */
[--C-:B-1----:R-:W-:Y:S09]  /*9060*/  FFMA.FTZ R112, R235, c[0x0][0x2d0], -R200.reuse ;  /* 0x0000b400eb707a23 */ /* 0x102ff200000108c8 */
[----:B------:R1:W-:Y:S02]  /*9070*/  MUFU.EX2 R134, R112 ;  /* 0x0000007000867308 */ /* 0x0003e40000000800 */
[--C-:B-1----:R-:W-:Y:S08]  /*9080*/  FFMA.FTZ R112, R236, c[0x0][0x2d0], -R200.reuse ;  /* 0x0000b400ec707a23 */ /* 0x102ff000000108c8 */
[----:B------:R1:W-:Y:S01]  /*9090*/  MUFU.EX2 R236, R120 ;  /* 0x0000007800ec7308 */ /* 0x0003e20000000800 */
[C---:B---3--:R-:W-:Y:S09]  /*90a0*/  HMMA.16816.F32.BF16 R4, R104.reuse, R108, R4 ;  /* 0x0000006c6804723c */ /* 0x048ff20000041804 */
[----:B------:R3:W-:Y:S01]  /*90b0*/  MUFU.EX2 R140, R112 ;  /* 0x00000070008c7308 */ /* 0x0007e20000000800 */
[C---:B------:R-:W-:Y:S01]  /*90c0*/  HMMA.16816.F32.BF16 R8, R104.reuse, R110, R8 ;  /* 0x0000006e6808723c */ /* 0x040fe20000041808 */
[----:B------:R-:W5:Y:S02]  /*90d0*/  LDSM.16.MT88.4 R108, [R3] ;  /* 0x00000000036c783b */ /* 0x000f640000004200 */
[--C-:B-1----:R-:W-:Y:S02]  /*90e0*/  FFMA.FTZ R120, R125, c[0x0][0x2d0], -R200.reuse ;  /* 0x0000b4007d787a23 */ /* 0x102fe400000108c8 */
[--C-:B------:R-:W-:Y:S02]  /*90f0*/  FFMA.FTZ R125, R251, c[0x0][0x2d0], -R200.reuse ;  /* 0x0000b400fb7d7a23 */ /* 0x100fe400000108c8 */
[--C-:B---3--:R-:W-:Y:S01]  /*9100*/  FFMA.FTZ R112, R240, c[0x0][0x2d0], -R103.reuse ;  /* 0x0000b400f0707a23 */ /* 0x108fe20000010867 */
[----:B------:R-:W-:Y:S03]  /*9110*/  MOV R240, R145 ;  /* 0x0000009100f07202 */ /* 0x000fe60000000f00 */
[----:B------:R1:W-:Y:S01]  /*9120*/  MUFU.EX2 R141, R112 ;  /* 0x00000070008d7308 */ /* 0x0003e20000000800 */
[C---:B-----5:R-:W-:Y:S08]  /*9130*/  HMMA.16816.F32.BF16 R12, R104.reuse, R108, R12 ;  /* 0x0000006c680c723c */ /* 0x060ff0000004180c */
[C---:B------:R-:W-:Y:S01]  /*9140*/  HMMA.16816.F32.BF16 R16, R104.reuse, R110, R16 ;  /* 0x0000006e6810723c */ /* 0x040fe20000041810 */
[----:B------:R-:W3:Y:S03]  /*9150*/  LDSM.16.MT88.4 R108, [R2] ;  /* 0x00000000026c783b */ /* 0x000ee60000004200 */
[--C-:B-1----:R-:W-:Y:S04]  /*9160*/  FFMA.FTZ R112, R239, c[0x0][0x2d0], -R103.reuse ;  /* 0x0000b400ef707a23 */ /* 0x102fe80000010867 */
[----:B------:R-:W-:Y:S01]  /*9170*/  MUFU.EX2 R142, R112 ;  /* 0x00000070008e7308 */ /* 0x000fe20000000800 */
[----:B------:R-:W5:Y:S01]  /*9180*/  LDL R239, [R1+0x2c] ;  /* 0x00002c0001ef7983 */ /* 0x000f620000100800 */
[C---:B---3--:R-:W-:Y:S08]  /*9190*/  HMMA.16816.F32.BF16 R20, R104.reuse, R108, R20 ;  /* 0x0000006c6814723c */ /* 0x048ff00000041814 */
[C---:B------:R-:W-:Y:S01]  /*91a0*/  HMMA.16816.F32.BF16 R24, R104.reuse, R110, R24 ;  /* 0x0000006e6818723c */ /* 0x040fe20000041818 */
[----:B------:R-:W1:Y:S07]  /*91b0*/  LDSM.16.MT88.4 R108, [R102] ;  /* 0x00000000666c783b */ /* 0x000e6e0000004200 */
        /* <DEDUP_REMOVED lines=25> */
[--C-:B------:R-:W-:Y:S01]  /*9350*/  FFMA.FTZ R108, R220, c[0x0][0x2d0], -R200.reuse ;  /* 0x0000b400dc6c7a23 */ /* 0x100fe200000108c8 */
[----:B------:R-:W-:Y:S03]  /*9360*/  HMMA.16816.F32.BF16 R96, R104, R110, R96 ;  /* 0x0000006e6860723c */ /* 0x000fe60000041860 */
[----:B------:R1:W-:Y:S01]  /*9370*/  MUFU.EX2 R123, R108 ;  /* 0x0000006c007b7308 */ /* 0x0003e20000000800 */
[--C-:B------:R-:W-:Y:S03]  /*9380*/  FFMA.FTZ R220, R249, c[0x0][0x2d0], -R200.reuse ;  /* 0x0000b400f9dc7a23 */ /* 0x100fe600000108c8 */
[--C-:B------:R-:W-:Y:S06]  /*9390*/  FFMA.FTZ R104, R225, c[0x0][0x2d0], -R200.reuse ;  /* 0x0000b400e1687a23 */ /* 0x100fec00000108c8 */
[----:B------:R3:W-:Y:S10]  /*93a0*/  MUFU.EX2 R131, R104 ;  /* 0x0000006800837308 */ /* 0x0007f40000000800 */
[----:B------:R-:W2:Y:S01]  /*93b0*/  MUFU.EX2 R220, R220 ;  /* 0x000000dc00dc7308 */ /* 0x000ea20000000800 */
[----:B-1----:R-:W-:Y:S02]  /*93c0*/  FFMA.FTZ R108, R221, c[0x0][0x2d0], -R200 ;  /* 0x0000b400dd6c7a23 */ /* 0x002fe400000108c8 */
[----:B------:R-:W-:Y:S07]  /*93d0*/  FFMA.FTZ R221, R227, c[0x0][0x2d0], -R103 ;  /* 0x0000b400e3dd7a23 */ /* 0x000fee0000010867 */
[----:B------:R1:W1:Y:S01]  /*93e0*/  MUFU.EX2 R124, R108 ;  /* 0x0000006c007c7308 */ /* 0x0002620000000800 */
[----:B---3--:R-:W-:Y:S02]  /*93f0*/  FADD.FTZ R104, R217, R115 ;  /* 0x00000073d9687221 */ /* 0x008fe40000010000 */
[--C-:B------:R-:W-:Y:S02]  /*9400*/  FFMA.FTZ R217, R229, c[0x0][0x2d0], -R103.reuse ;  /* 0x0000b400e5d97a23 */ /* 0x100fe40000010867 */
[----:B------:R-:W-:Y:S01]  /*9410*/  FADD.FTZ R122, R114, R104 ;  /* 0x00000068727a7221 */ /* 0x000fe20000010000 */
[----:B----4-:R-:W-:Y:S01]  /*9420*/  F2FP.BF16.PACK_AB R104, R126, R116 ;  /* 0x000000747e68723e */ /* 0x010fe200000010ff */
[----:B------:R-:W-:Y:S03]  /*9430*/  LDSM.16.MT88.4 R112, [R3+0x1000] ;  /* 0x001000000370783b */ /* 0x000fe60000004200 */
[----:B------:R-:W-:Y:S01]  /*9440*/  MUFU.EX2 R229, R138 ;  /* 0x0000008a00e57308 */ /* 0x000fe20000000800 */
[----:B------:R-:W-:Y:S01]  /*9450*/  FADD.FTZ R121, R121, R122 ;  /* 0x0000007a79797221 */ /* 0x000fe20000010000 */
[----:B--2---:R-:W-:Y:S08]  /*9460*/  F2FP.BF16.PACK_AB R201, R220, R218 ;  /* 0x000000dadcc9723e */ /* 0x004ff000000010ff */
[----:B------:R-:W-:Y:S01]  /*9470*/  MUFU.EX2 R227, R120 ;  /* 0x0000007800e37308 */ /* 0x000fe20000000800 */
[--C-:B-1----:R-:W-:Y:S01]  /*9480*/  FFMA.FTZ R108, R222, c[0x0][0x2d0], -R103.reuse ;  /* 0x0000b400de6c7a23 */ /* 0x102fe20000010867 */
[----:B------:R-:W-:Y:S08]  /*9490*/  F2FP.BF16.PACK_AB R105, R124, R123 ;  /* 0x0000007b7c69723e */ /* 0x000ff000000010ff */
[----:B------:R1:W-:Y:S10]  /*94a0*/  MUFU.EX2 R129, R108 ;  /* 0x0000006c00817308 */ /* 0x0003f40000000800 */
[----:B------:R-:W-:Y:S10]  /*94b0*/  MUFU.EX2 R217, R217 ;  /* 0x000000d900d97308 */ /* 0x000ff40000000800 */
[----:B------:R-:W-:Y:S01]  /*94c0*/  MUFU.EX2 R221, R221 ;  /* 0x000000dd00dd7308 */ /* 0x000fe20000000800 */
[--C-:B-1----:R-:W-:Y:S02]  /*94d0*/  FFMA.FTZ R108, R223, c[0x0][0x2d0], -R103.reuse ;  /* 0x0000b400df6c7a23 */ /* 0x102fe40000010867 */
[--C-:B------:R-:W-:Y:S07]  /*94e0*/  FFMA.FTZ R223, R237, c[0x0][0x2d0], -R103.reuse ;  /* 0x0000b400eddf7a23 */ /* 0x100fee0000010867 */
[----:B------:R1:W2:Y:S10]  /*94f0*/  MUFU.EX2 R133, R108 ;  /* 0x0000006c00857308 */ /* 0x0002b40000000800 */
[----:B------:R-:W-:Y:S10]  /*9500*/  MUFU.EX2 R237, R119 ;  /* 0x0000007700ed7308 */ /* 0x000ff40000000800 */
[----:B------:R-:W-:Y:S01]  /*9510*/  MUFU.EX2 R223, R223 ;  /* 0x000000df00df7308 */ /* 0x000fe20000000800 */
[--C-:B-1----:R-:W-:Y:S01]  /*9520*/  FFMA.FTZ R108, R224, c[0x0][0x2d0], -R200.reuse ;  /* 0x0000b400e06c7a23 */ /* 0x102fe200000108c8 */
[----:B--2---:R-:W-:Y:S08]  /*9530*/  F2FP.BF16.PACK_AB R106, R133, R129 ;  /* 0x00000081856a723e */ /* 0x004ff000000010ff */
[----:B------:R1:W2:Y:S10]  /*9540*/  MUFU.EX2 R130, R108 ;  /* 0x0000006c00827308 */ /* 0x0002b40000000800 */
[----:B------:R3:W-:Y:S01]  /*9550*/  MUFU.EX2 R224, R125 ;  /* 0x0000007d00e07308 */ /* 0x0007e20000000800 */
[----:B-1----:R-:W1:Y:S01]  /*9560*/  LDSM.16.MT88.4 R108, [R0+0x800] ;  /* 0x00080000006c783b */ /* 0x002e620000004200 */
[----:B--2---:R-:W-:Y:S07]  /*9570*/  F2FP.BF16.PACK_AB R107, R131, R130 ;  /* 0x00000082836b723e */ /* 0x004fee00000010ff */
        /* <DEDUP_REMOVED lines=37> */
[----:B------:R-:W-:Y:S03]  /*97d0*/  MOV R241, R149 ;  /* 0x0000009500f17202 */ /* 0x000fe60000000f00 */
[----:B------:R-:W-:Y:S01]  /*97e0*/  FFMA.FTZ R105, R244, c[0x0][0x2d0], -R200 ;  /* 0x0000b400f4697a23 */ /* 0x000fe200000108c8 */
[----:B------:R-:W-:Y:S01]  /*97f0*/  F2FP.BF16.PACK_AB R106, R142, R141 ;  /* 0x0000008d8e6a723e */ /* 0x000fe200000010ff */
[----:B------:R-:W-:Y:S01]  /*9800*/  FADD.FTZ R104, R117, R144 ;  /* 0x0000009075687221 */ /* 0x000fe20000010000 */
[----:B------:R-:W-:Y:S02]  /*9810*/  @P6 ISETP.GE.AND P1, PT, R241, c[0x0][0x1d4], PT ;  /* 0x00007500f1006a0c */ /* 0x000fe40003f26270 */
[--C-:B------:R-:W-:Y:S01]  /*9820*/  FFMA.FTZ R117, R245, c[0x0][0x2d0], -R103.reuse ;  /* 0x0000b400f5757a23 */ /* 0x100fe20000010867 */
[----:B------:R2:W4:Y:S01]  /*9830*/  MUFU.EX2 R222, R105 ;  /* 0x0000006900de7308 */ /* 0x0005220000000800 */
[----:B------:R-:W-:Y:S01]  /*9840*/  FADD.FTZ R122, R116, R104 ;  /* 0x00000068747a7221 */ /* 0x000fe20000010000 */
[----:B------:R-:W-:Y:S01]  /*9850*/  F2FP.BF16.PACK_AB R104, R135, R128 ;  /* 0x000000808768723e */ /* 0x000fe200000010ff */
[----:B------:R-:W-:Y:S01]  /*9860*/  IMAD.MOV.U32 R244, RZ, RZ, R150 ;  /* 0x000000fffff47224 */ /* 0x000fe200078e0096 */
[----:B------:R-:W-:Y:S01]  /*9870*/  MOV R245, R151 ;  /* 0x0000009700f57202 */ /* 0x000fe20000000f00 */
[----:B------:R-:W-:Y:S02]  /*9880*/  FADD.FTZ R122, R126, R122 ;  /* 0x0000007a7e7a7221 */ /* 0x000fe40000010000 */
[----:B------:R-:W-:Y:S01]  /*9890*/  FFMA.FTZ R103, R226, c[0x0][0x2d0], -R103 ;  /* 0x0000b400e2677a23 */ /* 0x000fe20000010867 */
[----:B------:R-:W-:Y:S01]  /*98a0*/  @P6 ISETP.GE.AND P3, PT, R244, c[0x0][0x1d4], PT ;  /* 0x00007500f4006a0c */ /* 0x000fe20003f66270 */
[----:B------:R-:W-:Y:S01]  /*98b0*/  FADD.FTZ R120, R129, R122 ;  /* 0x0000007a81787221 */ /* 0x000fe20000010000 */
[----:B------:R5:W-:Y:S03]  /*98c0*/  MUFU.EX2 R235, R117 ;  /* 0x0000007500eb7308 */ /* 0x000be60000000800 */
[----:B---3--:R-:W-:Y:S01]  /*98d0*/  FADD.FTZ R125, R133, R120 ;  /* 0x00000078857d7221 */ /* 0x008fe20000010000 */
[----:B-1----:R-:W1:Y:S03]  /*98e0*/  LDSM.16.MT88.4 R108, [R0+0x1000] ;  /* 0x00100000006c783b */ /* 0x002e660000004200 */
[----:B------:R-:W-:Y:S03]  /*98f0*/  FADD.FTZ R125, R128, R125 ;  /* 0x0000007d807d7221 */ /* 0x000fe60000010000 */
[----:B------:R-:W3:Y:S01]  /*9900*/  MUFU.EX2 R216, R103 ;  /* 0x0000006700d87308 */ /* 0x000ee20000000800 */
[----:B--2---:R-:W-:Y:S02]  /*9910*/  F2FP.BF16.PACK_AB R105, R140, R134 ;  /* 0x000000868c69723e */ /* 0x004fe400000010ff */
[----:B----4-:R-:W-:Y:S01]  /*9920*/  F2FP.BF16.PACK_AB R107, R222, R132 ;  /* 0x00000084de6b723e */ /* 0x010fe200000010ff */
[----:B-----5:R-:W-:Y:S01]  /*9930*/  LDSM.16.MT88.4 R116, [R2+0x1800] ;  /* 0x001800000274783b */ /* 0x020fe20000004200 */
[----:B---3--:R-:W-:Y:S01]  /*9940*/  F2FP.BF16.PACK_AB R202, R216, R221 ;  /* 0x000000ddd8ca723e */ /* 0x008fe200000010ff */
[----:B------:R-:W-:Y:S04]  /*9950*/  FADD.FTZ R103, R135, R125 ;  /* 0x0000007d87677221 */ /* 0x000fe80000010000 */
[----:B------:R-:W-:Y:S04]  /*9960*/  FADD.FTZ R103, R141, R103 ;  /* 0x000000678d677221 */ /* 0x000fe80000010000 */
[----:B------:R-:W-:Y:S01]  /*9970*/  FADD.FTZ R103, R142, R103 ;  /* 0x000000678e677221 */ /* 0x000fe20000010000 */
[C---:B-1----:R-:W-:Y:S03]  /*9980*/  HMMA.16816.F32.BF16 R4, R104.reuse, R108, R4 ;  /* 0x0000006c6804723c */ /* 0x042fe60000041804 */
[----:B------:R-:W-:Y:S05]  /*9990*/  FADD.FTZ R103, R127, R103 ;  /* 0x000000677f677221 */ /* 0x000fea0000010000 */
[C---:B------:R-:W-:Y:S01]  /*99a0*/  HMMA.16816.F32.BF16 R8, R104.reuse, R110, R8 ;  /* 0x0000006e6808723c */ /* 0x040fe20000041808 */
[----:B------:R-:W1:Y:S07]  /*99b0*/  LDSM.16.MT88.4 R108, [R2+0x1000] ;  /* 0x00100000026c783b */ /* 0x000e6e0000004200 */
[C---:B------:R-:W-:Y:S08]  /*99c0*/  HMMA.16816.F32.BF16 R12, R104.reuse, R112, R12 ;  /* 0x00000070680c723c */ /* 0x040ff0000004180c */
        /* <DEDUP_REMOVED lines=26> */
[C---:B-1----:R-:W-:Y:S07]  /*9b70*/  HMMA.16816.F32.BF16 R84, R104.reuse, R108, R84 ;  /* 0x0000006c6854723c */ /* 0x042fee0000041854 */
[--C-:B------:R-:W-:Y:S01]  /*9b80*/  FFMA.FTZ R108, R203, c[0x0][0x2d0], -R200.reuse ;  /* 0x0000b400cb6c7a23 */ /* 0x100fe200000108c8 */
[C---:B------:R-:W-:Y:S03]  /*9b90*/  HMMA.16816.F32.BF16 R88, R104.reuse, R110, R88 ;  /* 0x0000006e6858723c */ /* 0x040fe60000041858 */
[----:B------:R1:W-:Y:S05]  /*9ba0*/  MUFU.EX2 R231, R108 ;  /* 0x0000006c00e77308 */ /* 0x0003ea0000000800 */
[C---:B--2---:R-:W-:Y:S08]  /*9bb0*/  HMMA.16816.F32.BF16 R92, R104.reuse, R112, R92 ;  /* 0x00000070685c723c */ /* 0x044ff0000004185c */
[----:B------:R-:W-:Y:S01]  /*9bc0*/  HMMA.16816.F32.BF16 R96, R104, R114, R96 ;  /* 0x000000726860723c */ /* 0x000fe20000041860 */
[----:B------:R-:W-:Y:S06]  /*9bd0*/  LDSM.16.MT88.4 R112, [R3+0x1800] ;  /* 0x001800000370783b */ /* 0x000fec0000004200 */
[--C-:B------:R-:W-:Y:S01]  /*9be0*/  FFMA.FTZ R104, R147, c[0x0][0x2d0], -R200.reuse ;  /* 0x0000b40093687a23 */ /* 0x100fe200000108c8 */
[----:B------:R-:W-:Y:S03]  /*9bf0*/  F2FP.BF16.PACK_AB R106, R236, R237 ;  /* 0x000000edec6a723e */ /* 0x000fe600000010ff */
[----:B------:R2:W-:Y:S01]  /*9c00*/  MUFU.EX2 R232, R104 ;  /* 0x0000006800e87308 */ /* 0x0005e20000000800 */
[--C-:B-1----:R-:W-:Y:S02]  /*9c10*/  FFMA.FTZ R108, R139, c[0x0][0x2d0], -R200.reuse ;  /* 0x0000b4008b6c7a23 */ /* 0x102fe400000108c8 */
[----:B------:R-:W-:Y:S07]  /*9c20*/  LDSM.16.MT88.4 R136, [R3+0x2800] ;  /* 0x002800000388783b */ /* 0x000fee0000004200 */
[----:B------:R-:W1:Y:S01]  /*9c30*/  MUFU.EX2 R234, R108 ;  /* 0x0000006c00ea7308 */ /* 0x000e620000000800 */
[----:B--2---:R-:W-:Y:S02]  /*9c40*/  FADD.FTZ R104, R123, R121 ;  /* 0x000000797b687221 */ /* 0x004fe40000010000 */
[----:B------:R-:W-:Y:S02]  /*9c50*/  FFMA.FTZ R121, R146, c[0x0][0x2d0], -R200 ;  /* 0x0000b40092797a23 */ /* 0x000fe400000108c8 */
[----:B------:R-:W-:Y:S01]  /*9c60*/  FADD.FTZ R124, R124, R104 ;  /* 0x000000687c7c7221 */ /* 0x000fe20000010000 */
[----:B------:R-:W-:Y:S01]  /*9c70*/  F2FP.BF16.PACK_AB R104, R235, R127 ;  /* 0x0000007feb68723e */ /* 0x000fe200000010ff */
[----:B------:R-:W-:Y:S03]  /*9c80*/  FFMA.FTZ R123, R252, c[0x0][0x2d0], -R200 ;  /* 0x0000b400fc7b7a23 */ /* 0x000fe600000108c8 */
[----:B------:R-:W-:Y:S01]  /*9c90*/  MUFU.EX2 R225, R121 ;  /* 0x0000007900e17308 */ /* 0x000fe20000000800 */
[----:B------:R-:W2:Y:S01]  /*9ca0*/  LDL R252, [R1+0x4c] ;  /* 0x00004c0001fc7983 */ /* 0x000ea20000100800 */
[----:B------:R-:W-:Y:S01]  /*9cb0*/  FADD.FTZ R124, R130, R124 ;  /* 0x0000007c827c7221 */ /* 0x000fe20000010000 */
[----:B-1----:R-:W-:Y:S01]  /*9cc0*/  F2FP.BF16.PACK_AB R105, R234, R231 ;  /* 0x000000e7ea69723e */ /* 0x002fe200000010ff */
[----:B------:R-:W-:Y:S01]  /*9cd0*/  FFMA.FTZ R108, R143, c[0x0][0x2d0], -R200 ;  /* 0x0000b4008f6c7a23 */ /* 0x000fe200000108c8 */
[----:B------:R-:W-:Y:S01]  /*9ce0*/  LDSM.16.MT88.4 R144, [R0+0x2800] ;  /* 0x002800000090783b */ /* 0x000fe20000004200 */
[----:B------:R-:W-:Y:S02]  /*9cf0*/  FADD.FTZ R124, R131, R124 ;  /* 0x0000007c837c7221 */ /* 0x000fe40000010000 */
[----:B------:R-:W-:Y:S02]  /*9d00*/  FFMA.FTZ R200, R247, c[0x0][0x2d0], -R200 ;  /* 0x0000b400f7c87a23 */ /* 0x000fe400000108c8 */
[----:B------:R1:W3:Y:S03]  /*9d10*/  MUFU.EX2 R233, R108 ;  /* 0x0000006c00e97308 */ /* 0x0002e60000000800 */
[----:B------:R-:W-:Y:S07]  /*9d20*/  LDSM.16.MT88.4 R128, [R2+0x2800] ;  /* 0x002800000280783b */ /* 0x000fee0000004200 */
[----:B------:R4:W-:Y:S10]  /*9d30*/  MUFU.EX2 R226, R123 ;  /* 0x0000007b00e27308 */ /* 0x0009f40000000800 */
[----:B------:R5:W5:Y:S01]  /*9d40*/  MUFU.EX2 R205, R200 ;  /* 0x000000c800cd7308 */ /* 0x000b620000000800 */
[----:B-1----:R-:W1:Y:S01]  /*9d50*/  LDSM.16.MT88.4 R108, [R0+0x1800] ;  /* 0x00180000006c783b */ /* 0x002e620000004200 */
[----:B---3--:R-:W-:Y:S07]  /*9d60*/  F2FP.BF16.PACK_AB R107, R232, R233 ;  /* 0x000000e9e86b723e */ /* 0x008fee00000010ff */
[----:B----4-:R-:W-:Y:S01]  /*9d70*/  LDSM.16.MT88.4 R120, [R2+0x2000] ;  /* 0x002000000278783b */ /* 0x010fe20000004200 */
[----:B-----5:R-:W-:Y:S02]  /*9d80*/  F2FP.BF16.PACK_AB R200, R219, R217 ;  /* 0x000000d9dbc8723e */ /* 0x020fe400000010ff */
[----:B------:R-:W-:Y:S01]  /*9d90*/  F2FP.BF16.PACK_AB R203, R205, R215 ;  /* 0x000000d7cdcb723e */ /* 0x000fe200000010ff */
        /* <DEDUP_REMOVED lines=34> */
[----:B------:R-:W-:Y:S01]  /*9fc0*/  HMMA.16816.F32.BF16 R96, R104, R118, R96 ;  /* 0x000000766860723c */ /* 0x000fe20000041860 */
[----:B------:R-:W4:Y:S06]  /*9fd0*/  LDSM.16.MT88.4 R116, [R102+0x2000] ;  /* 0x002000006674783b */ /* 0x000f2c0000004200 */
[----:B------:R-:W-:Y:S02]  /*9fe0*/  F2FP.BF16.PACK_AB R104, R228, R223 ;  /* 0x000000dfe468723e */ /* 0x000fe400000010ff */
[----:B------:R-:W-:Y:S03]  /*9ff0*/  F2FP.BF16.PACK_AB R105, R227, R225 ;  /* 0x000000e1e369723e */ /* 0x000fe600000010ff */
[----:B------:R-:W-:Y:S02]  /*a000*/  F2FP.BF16.PACK_AB R106, R229, R230 ;  /* 0x000000e6e56a723e */ /* 0x000fe400000010ff */
[----:B------:R-:W-:Y:S07]  /*a010*/  F2FP.BF16.PACK_AB R107, R224, R226 ;  /* 0x000000e2e06b723e */ /* 0x000fee00000010ff */
[C---:B-1----:R-:W-:Y:S08]  /*a020*/  HMMA.16816.F32.BF16 R4, R104.reuse, R108, R4 ;  /* 0x0000006c6804723c */ /* 0x042ff00000041804 */
[C---:B------:R-:W-:Y:S01]  /*a030*/  HMMA.16816.F32.BF16 R8, R104.reuse, R110, R8 ;  /* 0x0000006e6808723c */ /* 0x040fe20000041808 */
[----:B------:R-:W1:Y:S07]  /*a040*/  LDSM.16.MT88.4 R108, [R0+0x5000] ;  /* 0x00500000006c783b */ /* 0x000e6e0000004200 */
[C---:B---3--:R-:W-:Y:S08]  /*a050*/  HMMA.16816.F32.BF16 R12, R104.reuse, R112, R12 ;  /* 0x00000070680c723c */ /* 0x048ff0000004180c */
[C---:B------:R-:W-:Y:S01]  /*a060*/  HMMA.16816.F32.BF16 R16, R104.reuse, R114, R16 ;  /* 0x000000726810723c */ /* 0x040fe20000041810 */
[----:B------:R-:W3:Y:S07]  /*a070*/  LDSM.16.MT88.4 R112, [R3+0x5000] ;  /* 0x005000000370783b */ /* 0x000eee0000004200 */
[C---:B------:R-:W-:Y:S08]  /*a080*/  HMMA.16816.F32.BF16 R20, R104.reuse, R120, R20 ;  /* 0x000000786814723c */ /* 0x040ff00000041814 */
[C---:B------:R-:W-:Y:S01]  /*a090*/  HMMA.16816.F32.BF16 R24, R104.reuse, R122, R24 ;  /* 0x0000007a6818723c */ /* 0x040fe20000041818 */
[----:B------:R-:W5:Y:S07]  /*a0a0*/  LDSM.16.MT88.4 R120, [R2+0x5000] ;  /* 0x005000000278783b */ /* 0x000f6e0000004200 */
        /* <DEDUP_REMOVED lines=9> */
[C---:B-----5:R-:W-:Y:S08]  /*a140*/  HMMA.16816.F32.BF16 R52, R104.reuse, R120, R52 ;  /* 0x000000786834723c */ /* 0x060ff00000041834 */
[C---:B------:R-:W-:Y:S01]  /*a150*/  HMMA.16816.F32.BF16 R56, R104.reuse, R122, R56 ;  /* 0x0000007a6838723c */ /* 0x040fe20000041838 */
[----:B------:R-:W5:Y:S07]  /*a160*/  LDSM.16.MT88.4 R120, [R2+0x8000] ;  /* 0x008000000278783b */ /* 0x000f6e0000004200 */
[C---:B----4-:R-:W-:Y:S08]  /*a170*/  HMMA.16816.F32.BF16 R60, R104.reuse, R116, R60 ;  /* 0x00000074683c723c */ /* 0x050ff0000004183c */
[C---:B------:R-:W-:Y:S01]  /*a180*/  HMMA.16816.F32.BF16 R64, R104.reuse, R118, R64 ;  /* 0x000000766840723c */ /* 0x040fe20000041840 */
[----:B------:R-:W4:Y:S07]  /*a190*/  LDSM.16.MT88.4 R116, [R102+0x8000] ;  /* 0x008000006674783b */ /* 0x000f2e0000004200 */
[C---:B-1----:R-:W-:Y:S07]  /*a1a0*/  HMMA.16816.F32.BF16 R68, R104.reuse, R108, R68 ;  /* 0x0000006c6844723c */ /* 0x042fee0000041844 */
[----:B------:R-:W-:Y:S01]  /*a1b0*/  FADD.FTZ R108, R134, R124 ;  /* 0x0000007c866c7221 */ /* 0x000fe20000010000 */
[C---:B------:R-:W-:Y:S04]  /*a1c0*/  HMMA.16816.F32.BF16 R72, R104.reuse, R110, R72 ;  /* 0x0000006e6848723c */ /* 0x040fe80000041848 */
[----:B------:R-:W-:Y:S04]  /*a1d0*/  FADD.FTZ R108, R140, R108 ;  /* 0x0000006c8c6c7221 */ /* 0x000fe80000010000 */
[C---:B---3--:R-:W-:Y:S04]  /*a1e0*/  HMMA.16816.F32.BF16 R76, R104.reuse, R112, R76 ;  /* 0x00000070684c723c */ /* 0x048fe8000004184c */
[----:B------:R-:W-:Y:S04]  /*a1f0*/  FADD.FTZ R108, R132, R108 ;  /* 0x0000006c846c7221 */ /* 0x000fe80000010000 */
[C---:B------:R-:W-:Y:S01]  /*a200*/  HMMA.16816.F32.BF16 R80, R104.reuse, R114, R80 ;  /* 0x000000726850723c */ /* 0x040fe20000041850 */
[----:B------:R-:W-:Y:S03]  /*a210*/  LDSM.16.MT88.4 R112, [R0+0x5800] ;  /* 0x005800000070783b */ /* 0x000fe60000004200 */
[----:B------:R-:W-:Y:S04]  /*a220*/  FADD.FTZ R222, R222, R108 ;  /* 0x0000006cdede7221 */ /* 0x000fe80000010000 */
[C---:B-----5:R-:W-:Y:S08]  /*a230*/  HMMA.16816.F32.BF16 R84, R104.reuse, R120, R84 ;  /* 0x000000786854723c */ /* 0x060ff00000041854 */
[C---:B------:R-:W-:Y:S01]  /*a240*/  HMMA.16816.F32.BF16 R88, R104.reuse, R122, R88 ;  /* 0x0000007a6858723c */ /* 0x040fe20000041858 */
[----:B------:R-:W1:Y:S07]  /*a250*/  LDSM.16.MT88.4 R120, [R102+0x2800] ;  /* 0x002800006678783b */ /* 0x000e6e0000004200 */
[C---:B----4-:R-:W-:Y:S08]  /*a260*/  HMMA.16816.F32.BF16 R92, R104.reuse, R116, R92 ;  /* 0x00000074685c723c */ /* 0x050ff0000004185c */
[----:B------:R-:W-:Y:S01]  /*a270*/  HMMA.16816.F32.BF16 R96, R104, R118, R96 ;  /* 0x000000766860723c */ /* 0x000fe20000041860 */
[----:B------:R-:W3:Y:S07]  /*a280*/  LDSM.16.MT88.4 R104, [R3+0x5800] ;  /* 0x005800000368783b */ /* 0x000eee0000004200 */
[C---:B------:R-:W-:Y:S01]  /*a290*/  HMMA.16816.F32.BF16 R148, R200.reuse, R144, R4 ;  /* 0x00000090c894723c */ /* 0x040fe20000041804 */
[----:B------:R-:W4:Y:S07]  /*a2a0*/  LDSM.16.MT88.4 R4, [R2+0x5800] ;  /* 0x005800000204783b */ /* 0x000f2e0000004200 */
[C---:B------:R-:W-:Y:S01]  /*a2b0*/  HMMA.16816.F32.BF16 R144, R200.reuse, R146, R8 ;  /* 0x00000092c890723c */ /* 0x040fe20000041808 */
[----:B------:R-:W5:Y:S07]  /*a2c0*/  LDSM.16.MT88.4 R8, [R102+0x5800] ;  /* 0x005800006608783b */ /* 0x000f6e0000004200 */
[C---:B------:R-:W-:Y:S01]  /*a2d0*/  HMMA.16816.F32.BF16 R140, R200.reuse, R136, R12 ;  /* 0x00000088c88c723c */ /* 0x040fe2000004180c */
[----:B------:R1:W2:Y:S07]  /*a2e0*/  LDSM.16.MT88.4 R12, [R0+0x8800] ;  /* 0x00880000000c783b */ /* 0x0002ae0000004200 */
[C---:B------:R-:W-:Y:S01]  /*a2f0*/  HMMA.16816.F32.BF16 R136, R200.reuse, R138, R16 ;  /* 0x0000008ac888723c */ /* 0x040fe20000041810 */
[----:B------:R3:W2:Y:S07]  /*a300*/  LDSM.16.MT88.4 R16, [R3+0x8800] ;  /* 0x008800000310783b */ /* 0x0006ae0000004200 */
[C---:B------:R-:W-:Y:S08]  /*a310*/  HMMA.16816.F32.BF16 R132, R200.reuse, R128, R20 ;  /* 0x00000080c884723c */ /* 0x040ff00000041814 */
[C---:B------:R-:W-:Y:S04]  /*a320*/  HMMA.16816.F32.BF16 R128, R200.reuse, R130, R24 ;  /* 0x00000082c880723c */ /* 0x040fe80000041818 */
[----:B-1----:R-:W-:Y:S04]  /*a330*/  @P6 IADD3 R0, R238, -0x2, RZ ;  /* 0xfffffffeee006810 */ /* 0x002fe80007ffe0ff */
[C---:B------:R-:W-:Y:S04]  /*a340*/  HMMA.16816.F32.BF16 R124, R200.reuse, R120, R28 ;  /* 0x00000078c87c723c */ /* 0x040fe8000004181c */
[----:B---3--:R-:W-:Y:S04]  /*a350*/  @P6 SHF.R.S32.HI R3, RZ, 0x1f, R0 ;  /* 0x0000001fff036819 */ /* 0x008fe80000011400 */
[C---:B------:R-:W-:Y:S04]  /*a360*/  HMMA.16816.F32.BF16 R120, R200.reuse, R122, R32 ;  /* 0x0000007ac878723c */ /* 0x040fe80000041820 */
[----:B------:R-:W-:Y:S04]  /*a370*/  @P6 IMAD R3, R3, c[0x0][0x1e0], RZ ;  /* 0x0000780003036a24 */ /* 0x000fe800078e02ff */
[C---:B------:R-:W-:Y:S08]  /*a380*/  HMMA.16816.F32.BF16 R116, R200.reuse, R112, R36 ;  /* 0x00000070c874723c */ /* 0x040ff00000041824 */
[C---:B------:R-:W-:Y:S08]  /*a390*/  HMMA.16816.F32.BF16 R112, R200.reuse, R114, R40 ;  /* 0x00000072c870723c */ /* 0x040ff00000041828 */
[C---:B------:R-:W-:Y:S08]  /*a3a0*/  HMMA.16816.F32.BF16 R108, R200.reuse, R104, R44 ;  /* 0x00000068c86c723c */ /* 0x040ff0000004182c */
[C---:B------:R-:W-:Y:S08]  /*a3b0*/  HMMA.16816.F32.BF16 R104, R200.reuse, R106, R48 ;  /* 0x0000006ac868723c */ /* 0x040ff00000041830 */
[C---:B----4-:R-:W-:Y:S08]  /*a3c0*/  HMMA.16816.F32.BF16 R52, R200.reuse, R4, R52 ;  /* 0x00000004c834723c */ /* 0x050ff00000041834 */
[C---:B------:R-:W-:Y:S01]  /*a3d0*/  HMMA.16816.F32.BF16 R56, R200.reuse, R6, R56 ;  /* 0x00000006c838723c */ /* 0x040fe20000041838 */
[----:B------:R1:W3:Y:S07]  /*a3e0*/  LDSM.16.MT88.4 R4, [R2+0x8800] ;  /* 0x008800000204783b */ /* 0x0002ee0000004200 */
[C---:B-----5:R-:W-:Y:S07]  /*a3f0*/  HMMA.16816.F32.BF16 R60, R200.reuse, R8, R60 ;  /* 0x00000008c83c723c */ /* 0x060fee000004183c */
[C---:B------:R-:W-:Y:S01]  /*a400*/  @P6 IMAD.WIDE.U32 R8, R0.reuse, c[0x0][0x1e0], RZ ;  /* 0x0000780000086a25 */ /* 0x040fe200078e00ff */
[C---:B------:R-:W-:Y:S04]  /*a410*/  HMMA.16816.F32.BF16 R64, R200.reuse, R10, R64 ;  /* 0x0000000ac840723c */ /* 0x040fe80000041840 */
[----:B-1----:R-:W-:Y:S04]  /*a420*/  @P6 IMAD R2, R0, c[0x0][0x1e4], R3 ;  /* 0x0000790000026a24 */ /* 0x002fe800078e0203 */
[C---:B--2---:R-:W-:Y:S04]  /*a430*/  HMMA.16816.F32.BF16 R68, R200.reuse, R12, R68 ;  /* 0x0000000cc844723c */ /* 0x044fe80000041844 */
[----:B------:R-:W-:Y:S02]  /*a440*/  @P6 MOV R3, R252 ;  /* 0x000000fc00036202 */ /* 0x000fe40000000f00 */
[----:B------:R-:W-:Y:S01]  /*a450*/  @P6 IADD3 R0, R9, R2, RZ ;  /* 0x0000000209006210 */ /* 0x000fe20007ffe0ff */
[----:B------:R-:W-:Y:S01]  /*a460*/  FADD.FTZ R9, R231, R222 ;  /* 0x000000dee7097221 */ /* 0x000fe20000010000 */
[----:B------:R-:W-:Y:S01]  /*a470*/  @P6 MOV R2, R242 ;  /* 0x000000f200026202 */ /* 0x000fe20000000f00 */
[----:B------:R-:W-:Y:S01]  /*a480*/  FADD.FTZ R13, R235, R103 ;  /* 0x00000067eb0d7221 */ /* 0x000fe20000010000 */
[C---:B------:R-:W-:Y:S03]  /*a490*/  HMMA.16816.F32.BF16 R72, R200.reuse, R14, R72 ;  /* 0x0000000ec848723c */ /* 0x040fe60000041848 */
[----:B------:R-:W-:Y:S04]  /*a4a0*/  @P6 IMAD.WIDE.U32 R2, R8, 0x60, R2 ;  /* 0x0000006008026825 */ /* 0x000fe800078e0002 */
[----:B------:R-:W-:Y:S01]  /*a4b0*/  @P6 IMAD R0, R0, 0x60, RZ ;  /* 0x0000006000006824 */ /* 0x000fe200078e02ff */
[----:B------:R-:W-:Y:S01]  /*a4c0*/  @P6 LEA R12, P0, R2, c[0x0][0x1c8], 0x1 ;  /* 0x00007200020c6a11 */ /* 0x000fe200078008ff */
[C---:B------:R-:W-:Y:S03]  /*a4d0*/  HMMA.16816.F32.BF16 R76, R200.reuse, R16, R76 ;  /* 0x00000010c84c723c */ /* 0x040fe6000004184c */
[----:B------:R-:W-:Y:S01]  /*a4e0*/  @P6 IADD3 R3, R3, R0, RZ ;  /* 0x0000000003036210 */ /* 0x000fe20007ffe0ff */
[----:B------:R-:W-:Y:S02]  /*a4f0*/  FADD.FTZ R0, R237, R13 ;  /* 0x0000000ded007221 */ /* 0x000fe40000010000 */
[----:B------:R-:W-:Y:S01]  /*a500*/  FADD.FTZ R14, R234, R9 ;  /* 0x00000009ea0e7221 */ /* 0x000fe20000010000 */
[----:B------:R-:W-:Y:S01]  /*a510*/  @P6 LEA.HI.X R13, R2, c[0x0][0x1cc], R3, 0x1, P0 ;  /* 0x00007300020d6a11 */ /* 0x000fe200000f0c03 */
[----:B------:R-:W1:Y:S01]  /*a520*/  LDSM.16.MT88.4 R8, [R102+0x8800] ;  /* 0x008800006608783b */ /* 0x000e620000004200 */
[----:B------:R-:W-:Y:S01]  /*a530*/  FADD.FTZ R3, R236, R0 ;  /* 0x00000000ec037221 */ /* 0x000fe20000010000 */
[----:B------:R-:W-:Y:S01]  /*a540*/  @P6 ISETP.GE.AND P0, PT, R240, c[0x0][0x1d4], PT ;  /* 0x00007500f0006a0c */ /* 0x000fe20003f06270 */
[C---:B------:R-:W-:Y:S01]  /*a550*/  HMMA.16816.F32.BF16 R80, R200.reuse, R18, R80 ;  /* 0x00000012c850723c */ /* 0x040fe20000041850 */
[----:B------:R-:W-:Y:S02]  /*a560*/  @P6 MOV R16, c[0x0][0x1e0] ;  /* 0x0000780000106a02 */ /* 0x000fe40000000f00 */
[----:B------:R-:W-:Y:S01]  /*a570*/  IADD3 R0, R246, 0x1, RZ ;  /* 0x00000001f6007810 */ /* 0x000fe20007ffe0ff */
[----:B------:R-:W-:Y:S01]  /*a580*/  FADD.FTZ R2, R233, R14 ;  /* 0x0000000ee9027221 */ /* 0x000fe20000010000 */
[----:B------:R-:W-:Y:S01]  /*a590*/  IADD3 R240, R238, -0x1, RZ ;  /* 0xffffffffeef07810 */ /* 0x000fe20007ffe0ff */
[----:B------:R-:W-:Y:S01]  /*a5a0*/  @P6 IMAD.MOV.U32 R14, RZ, RZ, 0x6 ;  /* 0x00000006ff0e6424 */ /* 0x000fe200078e00ff */
[----:B------:R-:W-:Y:S01]  /*a5b0*/  SEL R0, R0, RZ, !P4 ;  /* 0x000000ff00007207 */ /* 0x000fe20006000000 */
[----:B------:R-:W-:Y:S01]  /*a5c0*/  FADD.FTZ R2, R232, R2 ;  /* 0x00000002e8027221 */ /* 0x000fe20000010000 */
[C---:B---3--:R-:W-:Y:S03]  /*a5d0*/  HMMA.16816.F32.BF16 R84, R200.reuse, R4, R84 ;  /* 0x00000004c854723c */ /* 0x048fe60000041854 */
[----:B------:R2:W-:Y:S01]  /*a5e0*/  STL [R1], R0 ;  /* 0x0000000001007387 */ /* 0x0005e20000100800 */
[C---:B------:R-:W-:Y:S01]  /*a5f0*/  @P6 SHF.L.U64.HI R14, R16.reuse, R14, c[0x0][0x1e4] ;  /* 0x00007900100e6619 */ /* 0x040fe2000001020e */
[----:B------:R-:W-:Y:S01]  /*a600*/  FADD.FTZ R15, R223, R3 ;  /* 0x00000003df0f7221 */ /* 0x000fe20000010000 */
[----:B------:R-:W-:Y:S01]  /*a610*/  @P6 SHF.L.U32 R16, R16, 0x6, RZ ;  /* 0x0000000610106819 */ /* 0x000fe200000006ff */
[----:B------:R-:W3:Y:S01]  /*a620*/  LDL R17, [R1+0x18] ;  /* 0x0000180001117983 */ /* 0x000ee20000100800 */
[----:B------:R-:W-:Y:S01]  /*a630*/  FADD.FTZ R3, R225, R2 ;  /* 0x00000002e1037221 */ /* 0x000fe20000010000 */
[C---:B------:R-:W-:Y:S03]  /*a640*/  HMMA.16816.F32.BF16 R88, R200.reuse, R6, R88 ;  /* 0x00000006c858723c */ /* 0x040fe60000041858 */
[----:B------:R-:W-:Y:S01]  /*a650*/  @P6 IADD3 R2, P5, R16, R12, RZ ;  /* 0x0000000c10026210 */ /* 0x000fe20007fbe0ff */
[----:B------:R-:W-:Y:S01]  /*a660*/  FADD.FTZ R5, R228, R15 ;  /* 0x0000000fe4057221 */ /* 0x000fe20000010000 */
[----:B------:R-:W-:Y:S01]  /*a670*/  MOV R223, R240 ;  /* 0x000000f000df7202 */ /* 0x000fe20000000f00 */
[----:B------:R-:W-:Y:S01]  /*a680*/  FADD.FTZ R15, R227, R3 ;  /* 0x00000003e30f7221 */ /* 0x000fe20000010000 */
[----:B------:R-:W-:Y:S02]  /*a690*/  @P6 IADD3.X R3, R14, R13, RZ, P5, !PT ;  /* 0x0000000d0e036210 */ /* 0x000fe40002ffe4ff */
[----:B------:R-:W-:Y:S03]  /*a6a0*/  @P6 IADD3 R4, P4, R16, R2, RZ ;  /* 0x0000000210046210 */ /* 0x000fe60007f9e0ff */
[----:B------:R-:W-:Y:S02]  /*a6b0*/  FADD.FTZ R6, R226, R15 ;  /* 0x0000000fe2067221 */ /* 0x000fe40000010000 */
[----:B--2---:R-:W-:Y:S01]  /*a6c0*/  @P6 IMAD R0, R0, 0x9000, R239 ;  /* 0x0000900000006824 */ /* 0x004fe200078e02ef */
[C---:B-1----:R-:W-:Y:S04]  /*a6d0*/  HMMA.16816.F32.BF16 R92, R200.reuse, R8, R92 ;  /* 0x00000008c85c723c */ /* 0x042fe8000004185c */
[----:B------:R-:W-:Y:S01]  /*a6e0*/  @!PT LDS RZ, [RZ] ;  /* 0x00000000fffff984 */ /* 0x000fe20000000800 */
[----:B------:R-:W-:Y:S01]  /*a6f0*/  @!PT LDS RZ, [RZ] ;  /* 0x00000000fffff984 */ /* 0x000fe20000000800 */
[----:B------:R-:W-:Y:S01]  /*a700*/  @!PT LDS RZ, [RZ] ;  /* 0x00000000fffff984 */ /* 0x000fe20000000800 */
[----:B------:R1:W-:Y:S04]  /*a710*/  @P6 LDGSTS.E.BYPASS.LTC128B.128 [R0], [R12.64], !P3 ;  /* 0x000000000c006fae */ /* 0x0003e8000d901d46 */
[----:B------:R-:W-:Y:S04]  /*a720*/  HMMA.16816.F32.BF16 R96, R200, R10, R96 ;  /* 0x0000000ac860723c */ /* 0x000fe80000041860 */
[----:B------:R1:W-:Y:S08]  /*a730*/  @P6 LDGSTS.E.BYPASS.LTC128B.128 [R0+0x3000], [R12.64+0x80], !P1 ;  /* 0x030000800c006fae */ /* 0x0003f0000c901d46 */
[----:B------:R1:W-:Y:S08]  /*a740*/  @P6 LDGSTS.E.BYPASS.LTC128B.128 [R0+0x6000], [R12.64+0x100], !P0 ;  /* 0x060001000c006fae */ /* 0x0003f0000c101d46 */
[----:B------:R2:W-:Y:S08]  /*a750*/  @P6 LDGSTS.E.BYPASS.LTC128B.128 [R0+0x1000], [R2.64], !P3 ;  /* 0x0100000002006fae */ /* 0x0005f0000d901d46 */
[----:B------:R2:W-:Y:S08]  /*a760*/  @P6 LDGSTS.E.BYPASS.LTC128B.128 [R0+0x4000], [R2.64+0x80], !P1 ;  /* 0x0400008002006fae */ /* 0x0005f0000c901d46 */
[----:B------:R2:W-:Y:S01]  /*a770*/  @P6 LDGSTS.E.BYPASS.LTC128B.128 [R0+0x7000], [R2.64+0x100], !P0 ;  /* 0x0700010002006fae */ /* 0x0005e2000c101d46 */
[----:B-1----:R-:W-:Y:S01]  /*a780*/  FADD.FTZ R12, R230, R5 ;  /* 0x00000005e60c7221 */ /* 0x002fe20000010000 */
[----:B------:R-:W-:Y:S06]  /*a790*/  @P6 IADD3.X R5, R14, R3, RZ, P4, !PT ;  /* 0x000000030e056210 */ /* 0x000fec00027fe4ff */
[----:B------:R1:W-:Y:S08]  /*a7a0*/  @P6 LDGSTS.E.BYPASS.LTC128B.128 [R0+0x2000], [R4.64], !P3 ;  /* 0x0200000004006fae */ /* 0x0003f0000d901d46 */
[----:B------:R1:W-:Y:S01]  /*a7b0*/  @P6 LDGSTS.E.BYPASS.LTC128B.128 [R0+0x5000], [R4.64+0x80], !P1 ;  /* 0x0500008004006fae */ /* 0x0003e2000c901d46 */
[C---:B------:R-:W-:Y:S02]  /*a7c0*/  ISETP.GE.AND P1, PT, R204.reuse, 0x1, PT ;  /* 0x00000001cc00780c */ /* 0x040fe40003f26270 */
[----:B------:R-:W-:Y:S04]  /*a7d0*/  IADD3 R204, R204, 0x1, RZ ;  /* 0x00000001cccc7810 */ /* 0x000fe80007ffe0ff */
[----:B------:R-:W-:Y:S01]  /*a7e0*/  SEL R204, R204, RZ, !P1 ;  /* 0x000000ffcccc7207 */ /* 0x000fe20004800000 */
[----:B------:R1:W-:Y:S01]  /*a7f0*/  @P6 LDGSTS.E.BYPASS.LTC128B.128 [R0+0x8000], [R4.64+0x100], !P0 ;  /* 0x0800010004006fae */ /* 0x0003e2000c101d46 */
[----:B--2---:R-:W-:Y:S02]  /*a800*/  FADD.FTZ R3, R229, R12 ;  /* 0x0000000ce5037221 */ /* 0x004fe40000010000 */
[----:B------:R-:W-:Y:S02]  /*a810*/  FADD.FTZ R2, R224, R6 ;  /* 0x00000006e0027221 */ /* 0x000fe40000010000 */
[----:B------:R-:W-:Y:S03]  /*a820*/  FADD.FTZ R3, R217, R3 ;  /* 0x00000003d9037221 */ /* 0x000fe60000010000 */
[----:B------:R-:W0:Y:S01]  /*a830*/  LDGDEPBAR ;  /* 0x00000000000079af */ /* 0x000e220000000000 */
[----:B-1----:R-:W-:Y:S02]  /*a840*/  FADD.FTZ R0, R218, R2 ;  /* 0x00000002da007221 */ /* 0x002fe40000010000 */
[----:B------:R-:W-:Y:S01]  /*a850*/  FADD.FTZ R2, R219, R3 ;  /* 0x00000003db027221 */ /* 0x000fe20000010000 */
[----:B------:R-:W-:Y:S01]  /*a860*/  MOV R3, R100 ;  /* 0x0000006400037202 */ /* 0x000fe20000000f00 */
[----:B------:R-:W-:Y:S02]  /*a870*/  FADD.FTZ R0, R220, R0 ;  /* 0x00000000dc007221 */ /* 0x000fe40000010000 */
[----:B------:R-:W-:Y:S02]  /*a880*/  FADD.FTZ R2, R221, R2 ;  /* 0x00000002dd027221 */ /* 0x000fe40000010000 */
[----:B------:R-:W-:Y:S02]  /*a890*/  FADD.FTZ R0, R215, R0 ;  /* 0x00000000d7007221 */ /* 0x000fe40000010000 */
[----:B------:R-:W-:Y:S02]  /*a8a0*/  FADD.FTZ R2, R216, R2 ;  /* 0x00000002d8027221 */ /* 0x000fe40000010000 */
[----:B------:R-:W-:Y:S03]  /*a8b0*/  FADD.FTZ R0, R205, R0 ;  /* 0x00000000cd007221 */ /* 0x000fe60000010000 */
[----:B------:R1:W-:Y:S04]  /*a8c0*/  STL [R1+0x4], R2 ;  /* 0x0000040201007387 */ /* 0x0003e80000100800 */
[----:B------:R2:W-:Y:S01]  /*a8d0*/  STL [R1+0x8], R0 ;  /* 0x0000080001007387 */ /* 0x0005e20000100800 */
[----:B-1----:R-:W-:Y:S02]  /*a8e0*/  MOV R2, R101 ;  /* 0x0000006500027202 */ /* 0x002fe40000000f00 */
[----:B---3--:R-:W-:Y:S02]  /*a8f0*/  ISETP.GT.AND P0, PT, R238, R17, PT ;  /* 0x00000011ee00720c */ /* 0x008fe40003f04270 */
[----:B------:R-:W-:Y:S11]  /*a900*/  MOV R238, R240 ;  /* 0x000000f000ee7202 */ /* 0x000ff60000000f00 */
[----:B--2---:R-:W-:-:S05]  /*a910*/  @P0 BRA `(.L_x_1138) ;  /* 0xffffb9e000000947 */ /* 0x004fca000383ffff */
.L_x_1137:
[----:B------:R-:W-:-:S13]  /*a920*/  ISETP.GE.AND P0, PT, R223, RZ, PT ;  /* 0x000000ffdf00720c */ /* 0x000fda0003f06270 */
[----:B------:R-:W-:Y:S05]  /*a930*/  @!P0 BRA `(.L_x_1139) ;  /* 0x00003ee000008947 */ /* 0x000fea0003800000 */
[----:B-1----:R-:W-:Y:S02]  /*a940*/  MOV R3, R100 ;  /* 0x0000006400037202 */ /* 0x002fe40000000f00 */
[----:B------:R-:W-:Y:S02]  /*a950*/  MOV R0, R101 ;  /* 0x0000006500007202 */ /* 0x000fe40000000f00 */
.L_x_1140:
[----:B------:R-:W-:Y:S04]  /*a960*/  DEPBAR.LE SB0, 0x2 ;  /* 0x000080800000791a */ /* 0x000fe80000000000 */
[----:B------:R-:W-:Y:S01]  /*a970*/  WARPSYNC 0xffffffff ;  /* 0xffffffff00007948 */ /* 0x000fe20003800000 */
[----:B------:R-:W-:Y:S01]  /*a980*/  BAR.SYNC.DEFER_BLOCKING 0x0 ;  /* 0x0000000000007b1d */ /* 0x000fe20000010000 */
[----:B------:R-:W-:Y:S01]  /*a990*/  IMAD R205, R204, 0x9000, RZ ;  /* 0x00009000cccd7824 */ /* 0x000fe200078e02ff */
[C---:B------:R-:W-:Y:S02]  /*a9a0*/  ISETP.NE.AND P4, PT, R223.reuse, RZ, PT ;  /* 0x000000ffdf00720c */ /* 0x040fe40003f85270 */
[----:B------:R-:W-:Y:S02]  /*a9b0*/  IADD3 R215, R223, -0x1, RZ ;  /* 0xffffffffdfd77810 */ /* 0x000fe40007ffe0ff */
[----:B------:R-:W-:Y:S02]  /*a9c0*/  IADD3 R2, R209, R205, RZ ;  /* 0x000000cdd1027210 */ /* 0x000fe40007ffe0ff */
[----:B------:R-:W-:Y:S02]  /*a9d0*/  ISETP.GE.AND P5, PT, R223, 0x2, PT ;  /* 0x00000002df00780c */ /* 0x000fe40003fa6270 */
[----:B------:R-:W-:Y:S05]  /*a9e0*/  IADD3 R200, R208, R2, RZ ;  /* 0x00000002d0c87210 */ /* 0x000fea0007ffe0ff */
[----:B------:R-:W-:Y:S05]  /*a9f0*/  @P4 SHF.R.S32.HI R201, RZ, 0x1f, R215 ;  /* 0x0000001fffc94819 */ /* 0x000fea00000114d7 */
[----:B------:R-:W-:Y:S01]  /*aa00*/  @P4 IMAD R201, R201, c[0x0][0x208], RZ ;  /* 0x00008200c9c94a24 */ /* 0x000fe200078e02ff */
        /* <DEDUP_REMOVED lines=19> */
[----:B------:R-:W4:Y:S03]  /*ab40*/  LDL R229, [R1+0x20] ;  /* 0x0000200001e57983 */ /* 0x000f260000100800 */
[C---:B-----5:R-:W-:Y:S08]  /*ab50*/  HMMA.16816.F32.BF16 R28, R152.reuse, R32, RZ ;  /* 0x00000020981c723c */ /* 0x060ff000000418ff */
        /* <DEDUP_REMOVED lines=22> */
[----:B--2---:R-:W-:Y:S02]  /*acc0*/  @P4 ISETP.GE.AND P1, PT, R230, c[0x0][0x1d4], PT ;  /* 0x00007500e6004a0c */ /* 0x004fe40003f26270 */
[----:B----4-:R-:W-:Y:S02]  /*acd0*/  @P4 ISETP.GE.AND P0, PT, R229, c[0x0][0x1d4], PT ;  /* 0x00007500e5004a0c */ /* 0x010fe40003f06270 */
[C---:B------:R-:W-:Y:S01]  /*ace0*/  @P4 IMAD.WIDE.U32 R100, R215.reuse, c[0x0][0x208], RZ ;  /* 0x00008200d7644a25 */ /* 0x040fe200078e00ff */
[----:B------:R-:W-:Y:S07]  /*acf0*/  HMMA.16816.F32.BF16 R48, R156, R102, R48 ;  /* 0x000000669c30723c */ /* 0x000fee0000041830 */
[----:B------:R-:W-:Y:S01]  /*ad00*/  @P4 IMAD R102, R215, c[0x0][0x20c], R201 ;  /* 0x00008300d7664a24 */ /* 0x000fe200078e02c9 */
[----:B------:R-:W-:Y:S01]  /*ad10*/  @P4 MOV R103, R203 ;  /* 0x000000cb00674202 */ /* 0x000fe20000000f00 */
[----:B------:R-:W-:Y:S03]  /*ad20*/  @P4 IMAD R215, R220, 0x9000, R202 ;  /* 0x00009000dcd74824 */ /* 0x000fe600078e02ca */
[----:B------:R-:W-:Y:S02]  /*ad30*/  @P4 IADD3 R101, R101, R102, RZ ;  /* 0x0000006665654210 */ /* 0x000fe40007ffe0ff */
[----:B------:R-:W-:Y:S02]  /*ad40*/  @P4 MOV R102, R216 ;  /* 0x000000d800664202 */ /* 0x000fe40000000f00 */
[----:B------:R-:W-:Y:S01]  /*ad50*/  @P4 MOV R202, c[0x0][0x208] ;  /* 0x0000820000ca4a02 */ /* 0x000fe20000000f00 */
[----:B------:R-:W-:Y:S01]  /*ad60*/  @P4 IMAD R101, R101, 0x60, RZ ;  /* 0x0000006065654824 */ /* 0x000fe200078e02ff */
[----:B------:R-:W-:Y:S01]  /*ad70*/  IADD3 R201, R206, R2, RZ ;  /* 0x00000002cec97210 */ /* 0x000fe20007ffe0ff */
[----:B------:R-:W-:Y:S05]  /*ad80*/  @P4 IMAD.WIDE.U32 R102, R100, 0x60, R102 ;  /* 0x0000006064664825 */ /* 0x000fea00078e0066 */
[C---:B------:R-:W-:Y:S02]  /*ad90*/  @P4 LEA R100, P3, R102.reuse, c[0x0][0x1f8], 0x1 ;  /* 0x00007e0066644a11 */ /* 0x040fe400078608ff */
[----:B------:R-:W-:Y:S04]  /*ada0*/  @P4 IADD3 R101, R103, R101, RZ ;  /* 0x0000006567654210 */ /* 0x000fe80007ffe0ff */
[----:B------:R-:W-:Y:S02]  /*adb0*/  @P4 LEA.HI.X R101, R102, c[0x0][0x1fc], R101, 0x1, P3 ;  /* 0x00007f0066654a11 */ /* 0x000fe400018f0c65 */
[----:B------:R-:W-:Y:S03]  /*adc0*/  @P4 MOV R102, 0x6 ;  /* 0x0000000600664802 */ /* 0x000fe60000000f00 */
        /* <DEDUP_REMOVED lines=198> */
[C---:B-1----:R-:W-:Y:S09]  /*ba30*/  HMMA.16816.F32.BF16 R12, R196.reuse, R100, R12 ;  /* 0x00000064c40c723c */ /* 0x042ff2000004180c */
[----:B------:R-:W-:Y:S03]  /*ba40*/  MUFU.TANH R201, R6 ;  /* 0x0000000600c97308 */ /* 0x000fe60000002400 */
[----:B--2---:R-:W-:Y:S01]  /*ba50*/  FMNMX.FTZ R2, R200, R0, !PT ;  /* 0x00000000c8027209 */ /* 0x004fe20007810000 */
[C---:B------:R-:W-:Y:S06]  /*ba60*/  HMMA.16816.F32.BF16 R16, R196.reuse, R102, R16 ;  /* 0x00000066c410723c */ /* 0x040fec0000041810 */
[----:B------:R1:W-:Y:S01]  /*ba70*/  MUFU.TANH R216, R7 ;  /* 0x0000000700d87308 */ /* 0x0003e20000002400 */
[----:B---3--:R-:W-:Y:S09]  /*ba80*/  FMNMX.FTZ R2, R217, R2, !PT ;  /* 0x00000002d9027209 */ /* 0x008ff20007810000 */
[----:B------:R-:W2:Y:S01]  /*ba90*/  MUFU.TANH R215, R8 ;  /* 0x0000000800d77308 */ /* 0x000ea20000002400 */
[----:B------:R-:W-:Y:S02]  /*baa0*/  FMUL.FTZ R13, R13, c[0x0][0x320] ;  /* 0x0000c8000d0d7a20 */ /* 0x000fe40000410000 */
[----:B------:R-:W-:Y:S02]  /*bab0*/  FMUL.FTZ R14, R14, c[0x0][0x320] ;  /* 0x0000c8000e0e7a20 */ /* 0x000fe40000410000 */
[----:B------:R-:W-:Y:S02]  /*bac0*/  FMUL.FTZ R12, R12, c[0x0][0x320] ;  /* 0x0000c8000c0c7a20 */ /* 0x000fe40000410000 */
[----:B------:R-:W-:Y:S03]  /*bad0*/  FMUL.FTZ R15, R15, c[0x0][0x320] ;  /* 0x0000c8000f0f7a20 */ /* 0x000fe60000410000 */
[----:B------:R3:W-:Y:S01]  /*bae0*/  MUFU.TANH R225, R13 ;  /* 0x0000000d00e17308 */ /* 0x0007e20000002400 */
[----:B------:R-:W-:Y:S02]  /*baf0*/  FMUL.FTZ R19, R19, c[0x0][0x320] ;  /* 0x0000c80013137a20 */ /* 0x000fe40000410000 */
[----:B------:R-:W-:Y:S01]  /*bb00*/  FMUL.FTZ R16, R16, c[0x0][0x320] ;  /* 0x0000c80010107a20 */ /* 0x000fe20000410000 */
[----:B-1----:R-:W1:Y:S01]  /*bb10*/  LDSM.16.M88.4 R4, [R202+0x7000] ;  /* 0x00700000ca04783b */ /* 0x002e620000000200 */
[----:B------:R-:W-:Y:S02]  /*bb20*/  FMUL.FTZ R17, R17, c[0x0][0x320] ;  /* 0x0000c80011117a20 */ /* 0x000fe40000410000 */
[----:B------:R-:W-:Y:S03]  /*bb30*/  FMUL.FTZ R18, R18, c[0x0][0x320] ;  /* 0x0000c80012127a20 */ /* 0x000fe60000410000 */
[----:B------:R-:W4:Y:S01]  /*bb40*/  MUFU.TANH R102, R9 ;  /* 0x0000000900667308 */ /* 0x000f220000002400 */
[----:B--2---:R-:W-:Y:S09]  /*bb50*/  FMNMX.FTZ R2, R215, R2, !PT ;  /* 0x00000002d7027209 */ /* 0x004ff20007810000 */
[----:B------:R-:W-:Y:S01]  /*bb60*/  MUFU.TANH R218, R10 ;  /* 0x0000000a00da7308 */ /* 0x000fe20000002400 */
[----:B---3--:R-:W2:Y:S09]  /*bb70*/  LDL.LU R13, [R1+0x4] ;  /* 0x00000400010d7983 */ /* 0x008eb20000300800 */
[----:B------:R3:W-:Y:S01]  /*bb80*/  MUFU.TANH R219, R11 ;  /* 0x0000000b00db7308 */ /* 0x0007e20000002400 */
[----:B----4-:R-:W-:Y:S09]  /*bb90*/  FMNMX.FTZ R2, R102, R2, !PT ;  /* 0x0000000266027209 */ /* 0x010ff20007810000 */
[----:B------:R4:W-:Y:S01]  /*bba0*/  MUFU.TANH R228, R14 ;  /* 0x0000000e00e47308 */ /* 0x0009e20000002400 */
[C---:B-1----:R-:W-:Y:S09]  /*bbb0*/  HMMA.16816.F32.BF16 R20, R196.reuse, R4, R20 ;  /* 0x00000004c414723c */ /* 0x042ff20000041814 */
[----:B------:R-:W1:Y:S01]  /*bbc0*/  MUFU.TANH R226, R12 ;  /* 0x0000000c00e27308 */ /* 0x000e620000002400 */
[C---:B------:R-:W-:Y:S01]  /*bbd0*/  HMMA.16816.F32.BF16 R24, R196.reuse, R6, R24 ;  /* 0x00000006c418723c */ /* 0x040fe20000041818 */
[----:B------:R-:W5:Y:S08]  /*bbe0*/  LDSM.16.M88.4 R4, [R202+0x7800] ;  /* 0x00780000ca04783b */ /* 0x000f700000000200 */
[----:B------:R-:W1:Y:S01]  /*bbf0*/  MUFU.TANH R221, R16 ;  /* 0x0000001000dd7308 */ /* 0x000e620000002400 */
[----:B---3--:R-:W-:Y:S02]  /*bc00*/  LDSM.16.M88.4 R8, [R202+0x8800] ;  /* 0x00880000ca08783b */ /* 0x008fe40000000200 */
[----:B----4-:R-:W-:Y:S02]  /*bc10*/  MOV R14, R220 ;  /* 0x000000dc000e7202 */ /* 0x010fe40000000f00 */
[----:B------:R-:W-:Y:S05]  /*bc20*/  FMUL.FTZ R22, R22, c[0x0][0x320] ;  /* 0x0000c80016167a20 */ /* 0x000fea0000410000 */
[----:B------:R-:W3:Y:S01]  /*bc30*/  MUFU.TANH R220, R17 ;  /* 0x0000001100dc7308 */ /* 0x000ee20000002400 */
[----:B------:R-:W-:Y:S02]  /*bc40*/  FMUL.FTZ R20, R20, c[0x0][0x320] ;  /* 0x0000c80014147a20 */ /* 0x000fe40000410000 */
[----:B------:R-:W-:Y:S02]  /*bc50*/  FMUL.FTZ R21, R21, c[0x0][0x320] ;  /* 0x0000c80015157a20 */ /* 0x000fe40000410000 */
[----:B------:R-:W-:Y:S02]  /*bc60*/  FMUL.FTZ R23, R23, c[0x0][0x320] ;  /* 0x0000c80017177a20 */ /* 0x000fe40000410000 */
[----:B------:R-:W-:Y:S02]  /*bc70*/  FMUL.FTZ R24, R24, c[0x0][0x320] ;  /* 0x0000c80018187a20 */ /* 0x000fe40000410000 */
[----:B------:R-:W-:Y:S01]  /*bc80*/  FMUL.FTZ R25, R25, c[0x0][0x320] ;  /* 0x0000c80019197a20 */ /* 0x000fe20000410000 */
[----:B------:R4:W-:Y:S01]  /*bc90*/  MUFU.TANH R236, R22 ;  /* 0x0000001600ec7308 */ /* 0x0009e20000002400 */
[----:B------:R-:W-:Y:S02]  /*bca0*/  FMUL.FTZ R26, R26, c[0x0][0x320] ;  /* 0x0000c8001a1a7a20 */ /* 0x000fe40000410000 */
[----:B------:R-:W-:Y:S07]  /*bcb0*/  FMUL.FTZ R27, R27, c[0x0][0x320] ;  /* 0x0000c8001b1b7a20 */ /* 0x000fee0000410000 */
[----:B------:R-:W1:Y:S01]  /*bcc0*/  MUFU.TANH R234, R20 ;  /* 0x0000001400ea7308 */ /* 0x000e620000002400 */
[C---:B-----5:R-:W-:Y:S09]  /*bcd0*/  HMMA.16816.F32.BF16 R28, R196.reuse, R4, R28 ;  /* 0x00000004c41c723c */ /* 0x060ff2000004181c */
[----:B------:R-:W-:Y:S01]  /*bce0*/  MUFU.TANH R231, R24 ;  /* 0x0000001800e77308 */ /* 0x000fe20000002400 */
[C---:B------:R-:W-:Y:S01]  /*bcf0*/  HMMA.16816.F32.BF16 R32, R196.reuse, R6, R32 ;  /* 0x00000006c420723c */ /* 0x040fe20000041820 */
[----:B------:R-:W5:Y:S01]  /*bd00*/  LDSM.16.M88.4 R4, [R202+0x8000] ;  /* 0x00800000ca04783b */ /* 0x000f620000000200 */
[----:B------:R-:W-:Y:S04]  /*bd10*/  DEPBAR.LE SB0, 0x2 ;  /* 0x000080800000791a */ /* 0x000fe80000000000 */
[----:B----4-:R-:W-:Y:S03]  /*bd20*/  MOV R22, R229 ;  /* 0x000000e500167202 */ /* 0x010fe60000000f00 */
[----:B------:R4:W-:Y:S01]  /*bd30*/  MUFU.TANH R224, R19 ;  /* 0x0000001300e07308 */ /* 0x0009e20000002400 */
[----:B------:R-:W-:Y:S04]  /*bd40*/  BAR.SYNC.DEFER_BLOCKING 0x0 ;  /* 0x0000000000007b1d */ /* 0x000fe80000010000 */
[----:B------:R-:W-:Y:S02]  /*bd50*/  FMUL.FTZ R28, R28, c[0x0][0x320] ;  /* 0x0000c8001c1c7a20 */ /* 0x000fe40000410000 */
[----:B------:R-:W-:Y:S02]  /*bd60*/  FMUL.FTZ R29, R29, c[0x0][0x320] ;  /* 0x0000c8001d1d7a20 */ /* 0x000fe40000410000 */
[----:B------:R-:W-:Y:S02]  /*bd70*/  FMUL.FTZ R30, R30, c[0x0][0x320] ;  /* 0x0000c8001e1e7a20 */ /* 0x000fe40000410000 */
[----:B------:R-:W-:Y:S04]  /*bd80*/  FMUL.FTZ R31, R31, c[0x0][0x320] ;  /* 0x0000c8001f1f7a20 */ /* 0x000fe80000410000 */
[----:B------:R-:W-:Y:S02]  /*bd90*/  FMUL.FTZ R32, R32, c[0x0][0x320] ;  /* 0x0000c80020207a20 */ /* 0x000fe40000410000 */
[----:B------:R-:W-:Y:S02]  /*bda0*/  FMUL.FTZ R33, R33, c[0x0][0x320] ;  /* 0x0000c80021217a20 */ /* 0x000fe40000410000 */
[----:B------:R-:W-:Y:S02]  /*bdb0*/  FMUL.FTZ R34, R34, c[0x0][0x320] ;  /* 0x0000c80022227a20 */ /* 0x000fe40000410000 */
[----:B------:R-:W-:Y:S01]  /*bdc0*/  FMUL.FTZ R35, R35, c[0x0][0x320] ;  /* 0x0000c80023237a20 */ /* 0x000fe20000410000 */
[----:B----4-:R-:W-:Y:S01]  /*bdd0*/  MOV R19, R233 ;  /* 0x000000e900137202 */ /* 0x010fe20000000f00 */
[----:B------:R-:W-:Y:S01]  /*bde0*/  MUFU.TANH R247, R28 ;  /* 0x0000001c00f77308 */ /* 0x000fe20000002400 */
[C---:B-----5:R-:W-:Y:S09]  /*bdf0*/  HMMA.16816.F32.BF16 R36, R196.reuse, R4, R36 ;  /* 0x00000004c424723c */ /* 0x060ff20000041824 */
[----:B------:R-:W4:Y:S03]  /*be00*/  MUFU.TANH R233, R21 ;  /* 0x0000001500e97308 */ /* 0x000f260000002400 */
[----:B-1----:R-:W-:Y:S01]  /*be10*/  FMNMX.FTZ R4, R226, R2, !PT ;  /* 0x00000002e2047209 */ /* 0x002fe20007810000 */
[C---:B------:R-:W-:Y:S03]  /*be20*/  HMMA.16816.F32.BF16 R40, R196.reuse, R6, R40 ;  /* 0x00000006c428723c */ /* 0x040fe60000041828 */
[----:B------:R-:W-:Y:S03]  /*be30*/  FMNMX.FTZ R4, R225, R4, !PT ;  /* 0x00000004e1047209 */ /* 0x000fe60007810000 */
[----:B------:R-:W1:Y:S01]  /*be40*/  MUFU.TANH R229, R25 ;  /* 0x0000001900e57308 */ /* 0x000e620000002400 */
[----:B------:R-:W-:Y:S01]  /*be50*/  FMNMX.FTZ R5, R201, R3, !PT ;  /* 0x00000003c9057209 */ /* 0x000fe20007810000 */
[C---:B------:R-:W-:Y:S04]  /*be60*/  HMMA.16816.F32.BF16 R44, R196.reuse, R8, R44 ;  /* 0x00000008c42c723c */ /* 0x040fe8000004182c */
[----:B------:R-:W-:Y:S02]  /*be70*/  FMNMX.FTZ R101, R221, R4, !PT ;  /* 0x00000004dd657209 */ /* 0x000fe40007810000 */
[----:B------:R-:W-:Y:S02]  /*be80*/  FMNMX.FTZ R2, R216, R5, !PT ;  /* 0x00000005d8027209 */ /* 0x000fe40007810000 */
[----:B------:R-:W5:Y:S01]  /*be90*/  MUFU.TANH R246, R29 ;  /* 0x0000001d00f67308 */ /* 0x000f620000002400 */
[----:B------:R-:W-:Y:S03]  /*bea0*/  HMMA.16816.F32.BF16 R48, R196, R10, R48 ;  /* 0x0000000ac430723c */ /* 0x000fe60000041830 */
[----:B---3--:R-:W-:Y:S01]  /*beb0*/  FMNMX.FTZ R101, R220, R101, !PT ;  /* 0x00000065dc657209 */ /* 0x008fe20007810000 */
[----:B------:R-:W-:Y:S01]  /*bec0*/  FMUL.FTZ R36, R36, c[0x0][0x320] ;  /* 0x0000c80024247a20 */ /* 0x000fe20000410000 */
[----:B------:R-:W-:Y:S01]  /*bed0*/  FMNMX.FTZ R2, R218, R2, !PT ;  /* 0x00000002da027209 */ /* 0x000fe20007810000 */
[----:B------:R-:W-:Y:S01]  /*bee0*/  FMUL.FTZ R37, R37, c[0x0][0x320] ;  /* 0x0000c80025257a20 */ /* 0x000fe20000410000 */
[----:B------:R-:W-:Y:S02]  /*bef0*/  FMNMX.FTZ R101, R234, R101, !PT ;  /* 0x00000065ea657209 */ /* 0x000fe40007810000 */
[----:B------:R3:W3:Y:S03]  /*bf00*/  MUFU.TANH R227, R15 ;  /* 0x0000000f00e37308 */ /* 0x0006e60000002400 */
[----:B----4-:R-:W-:Y:S01]  /*bf10*/  FMNMX.FTZ R101, R233, R101, !PT ;  /* 0x00000065e9657209 */ /* 0x010fe20007810000 */
[----:B------:R-:W-:Y:S01]  /*bf20*/  FMUL.FTZ R40, R40, c[0x0][0x320] ;  /* 0x0000c80028287a20 */ /* 0x000fe20000410000 */
[----:B------:R-:W-:Y:S01]  /*bf30*/  FMNMX.FTZ R2, R219, R2, !PT ;  /* 0x00000002db027209 */ /* 0x000fe20007810000 */
[----:B------:R-:W-:Y:S01]  /*bf40*/  FMUL.FTZ R41, R41, c[0x0][0x320] ;  /* 0x0000c80029297a20 */ /* 0x000fe20000410000 */
[----:B------:R-:W-:Y:S01]  /*bf50*/  FMNMX.FTZ R101, R231, R101, !PT ;  /* 0x00000065e7657209 */ /* 0x000fe20007810000 */
[----:B------:R-:W-:Y:S01]  /*bf60*/  FMUL.FTZ R44, R44, c[0x0][0x320] ;  /* 0x0000c8002c2c7a20 */ /* 0x000fe20000410000 */
[----:B------:R-:W-:Y:S01]  /*bf70*/  FMNMX.FTZ R2, R228, R2, !PT ;  /* 0x00000002e4027209 */ /* 0x000fe20007810000 */
[----:B------:R-:W4:Y:S01]  /*bf80*/  MUFU.TANH R237, R32 ;  /* 0x0000002000ed7308 */ /* 0x000f220000002400 */
[----:B-1----:R-:W-:Y:S01]  /*bf90*/  FMNMX.FTZ R101, R229, R101, !PT ;  /* 0x00000065e5657209 */ /* 0x002fe20007810000 */
[----:B------:R-:W-:Y:S02]  /*bfa0*/  FMUL.FTZ R45, R45, c[0x0][0x320] ;  /* 0x0000c8002d2d7a20 */ /* 0x000fe40000410000 */
[----:B------:R-:W-:Y:S01]  /*bfb0*/  FMUL.FTZ R38, R38, c[0x0][0x320] ;  /* 0x0000c80026267a20 */ /* 0x000fe20000410000 */
[----:B------:R-:W-:Y:S01]  /*bfc0*/  FMNMX.FTZ R101, R247, R101, !PT ;  /* 0x00000065f7657209 */ /* 0x000fe20007810000 */
[----:B------:R-:W-:Y:S02]  /*bfd0*/  FMUL.FTZ R48, R48, c[0x0][0x320] ;  /* 0x0000c80030307a20 */ /* 0x000fe40000410000 */
[----:B------:R-:W-:Y:S01]  /*bfe0*/  FMUL.FTZ R49, R49, c[0x0][0x320] ;  /* 0x0000c80031317a20 */ /* 0x000fe20000410000 */
[----:B-----5:R-:W-:Y:S01]  /*bff0*/  FMNMX.FTZ R101, R246, R101, !PT ;  /* 0x00000065f6657209 */ /* 0x020fe20007810000 */
[----:B------:R1:W5:Y:S01]  /*c000*/  MUFU.TANH R222, R18 ;  /* 0x0000001200de7308 */ /* 0x0003620000002400 */
[----:B------:R-:W-:Y:S02]  /*c010*/  FMUL.FTZ R39, R39, c[0x0][0x320] ;  /* 0x0000c80027277a20 */ /* 0x000fe40000410000 */
[----:B------:R-:W-:Y:S01]  /*c020*/  FMUL.FTZ R42, R42, c[0x0][0x320] ;  /* 0x0000c8002a2a7a20 */ /* 0x000fe20000410000 */
[----:B---3--:R-:W-:Y:S01]  /*c030*/  MOV R15, R230 ;  /* 0x000000e6000f7202 */ /* 0x008fe20000000f00 */
[----:B------:R-:W-:Y:S01]  /*c040*/  FMUL.FTZ R43, R43, c[0x0][0x320] ;  /* 0x0000c8002b2b7a20 */ /* 0x000fe20000410000 */
[----:B------:R-:W-:Y:S01]  /*c050*/  FMNMX.FTZ R2, R227, R2, !PT ;  /* 0x00000002e3027209 */ /* 0x000fe20007810000 */
[----:B------:R-:W-:Y:S02]  /*c060*/  FMUL.FTZ R46, R46, c[0x0][0x320] ;  /* 0x0000c8002e2e7a20 */ /* 0x000fe40000410000 */
[----:B------:R-:W-:Y:S01]  /*c070*/  FMUL.FTZ R47, R47, c[0x0][0x320] ;  /* 0x0000c8002f2f7a20 */ /* 0x000fe20000410000 */
[----:B------:R-:W3:Y:S01]  /*c080*/  MUFU.TANH R238, R33 ;  /* 0x0000002100ee7308 */ /* 0x000ee20000002400 */
[----:B------:R-:W-:Y:S02]  /*c090*/  FMUL.FTZ R50, R50, c[0x0][0x320] ;  /* 0x0000c80032327a20 */ /* 0x000fe40000410000 */
[----:B------:R-:W-:Y:S01]  /*c0a0*/  FMUL.FTZ R51, R51, c[0x0][0x320] ;  /* 0x0000c80033337a20 */ /* 0x000fe20000410000 */
[----:B----4-:R-:W-:Y:S06]  /*c0b0*/  FMNMX.FTZ R101, R237, R101, !PT ;  /* 0x00000065ed657209 */ /* 0x010fec0007810000 */
[----:B------:R-:W4:Y:S01]  /*c0c0*/  MUFU.TANH R252, R36 ;  /* 0x0000002400fc7308 */ /* 0x000f220000002400 */
[----:B-1----:R-:W-:Y:S02]  /*c0d0*/  MOV R18, R232 ;  /* 0x000000e800127202 */ /* 0x002fe40000000f00 */
[----:B-----5:R-:W-:Y:S07]  /*c0e0*/  FMNMX.FTZ R2, R222, R2, !PT ;  /* 0x00000002de027209 */ /* 0x020fee0007810000 */
[----:B------:R-:W1:Y:S01]  /*c0f0*/  MUFU.TANH R249, R37 ;  /* 0x0000002500f97308 */ /* 0x000e620000002400 */
[----:B------:R-:W-:Y:S02]  /*c100*/  FMNMX.FTZ R2, R224, R2, !PT ;  /* 0x00000002e0027209 */ /* 0x000fe40007810000 */
[----:B---3--:R-:W-:Y:S02]  /*c110*/  FMNMX.FTZ R101, R238, R101, !PT ;  /* 0x00000065ee657209 */ /* 0x008fe40007810000 */
[----:B------:R-:W-:Y:S05]  /*c120*/  FMNMX.FTZ R2, R236, R2, !PT ;  /* 0x00000002ec027209 */ /* 0x000fea0007810000 */
[----:B------:R-:W3:Y:S01]  /*c130*/  MUFU.TANH R244, R40 ;  /* 0x0000002800f47308 */ /* 0x000ee20000002400 */
[----:B----4-:R-:W-:Y:S09]  /*c140*/  FMNMX.FTZ R101, R252, R101, !PT ;  /* 0x00000065fc657209 */ /* 0x010ff20007810000 */
[----:B------:R-:W4:Y:S01]  /*c150*/  MUFU.TANH R243, R41 ;  /* 0x0000002900f37308 */ /* 0x000f220000002400 */
[----:B-1----:R-:W-:Y:S09]  /*c160*/  FMNMX.FTZ R101, R249, R101, !PT ;  /* 0x00000065f9657209 */ /* 0x002ff20007810000 */
[----:B------:R-:W1:Y:S01]  /*c170*/  MUFU.TANH R235, R23 ;  /* 0x0000001700eb7308 */ /* 0x000e620000002400 */
[----:B---3--:R-:W-:Y:S09]  /*c180*/  FMNMX.FTZ R101, R244, R101, !PT ;  /* 0x00000065f4657209 */ /* 0x008ff20007810000 */
        /* <DEDUP_REMOVED lines=17> */
[----:B---3--:R-:W-:Y:S05]  /*c2a0*/  FMNMX.FTZ R101, R239, R101, !PT ;  /* 0x00000065ef657209 */ /* 0x008fea0007810000 */
[----:B------:R-:W3:Y:S04]  /*c2b0*/  SHFL.BFLY PT, R4, R101, 0x2, 0x1f ;  /* 0x0c401f0065047f89 */ /* 0x000ee800000e0000 */
[----:B------:R-:W5:Y:S01]  /*c2c0*/  MUFU.TANH R248, R35 ;  /* 0x0000002300f87308 */ /* 0x000f620000002400 */
[----:B----4-:R-:W-:Y:S09]  /*c2d0*/  FMNMX.FTZ R2, R250, R2, !PT ;  /* 0x00000002fa027209 */ /* 0x010ff20007810000 */
[----:B------:R-:W4:Y:S01]  /*c2e0*/  MUFU.TANH R12, R38 ;  /* 0x00000026000c7308 */ /* 0x000f220000002400 */
[----:B-1----:R-:W-:Y:S09]  /*c2f0*/  FMNMX.FTZ R2, R245, R2, !PT ;  /* 0x00000002f5027209 */ /* 0x002ff20007810000 */
[----:B------:R-:W1:Y:S01]  /*c300*/  MUFU.TANH R21, R39 ;  /* 0x0000002700157308 */ /* 0x000e620000002400 */
[----:B---3--:R-:W-:Y:S02]  /*c310*/  FMNMX.FTZ R101, R101, R4, !PT ;  /* 0x0000000465657209 */ /* 0x008fe40007810000 */
[----:B-----5:R-:W-:Y:S03]  /*c320*/  FMNMX.FTZ R2, R248, R2, !PT ;  /* 0x00000002f8027209 */ /* 0x020fe60007810000 */
        /* <DEDUP_REMOVED lines=8> */
[C---:B------:R-:W-:Y:S02]  /*c3b0*/  FADD.FTZ R0, -R101.reuse, R0 ;  /* 0x0000000065007221 */ /* 0x040fe40000010100 */
[----:B------:R-:W-:Y:S02]  /*c3c0*/  FMUL.FTZ R202, R101, c[0x0][0x2d0] ;  /* 0x0000b40065ca7a20 */ /* 0x000fe40000410000 */
[----:B------:R-:W3:Y:S01]  /*c3d0*/  MUFU.TANH R26, R47 ;  /* 0x0000002f001a7308 */ /* 0x000ee20000002400 */
[----:B------:R-:W-:Y:S02]  /*c3e0*/  FMUL.FTZ R0, R0, c[0x0][0x2d0] ;  /* 0x0000b40000007a20 */ /* 0x000fe40000410000 */
[--C-:B------:R-:W-:Y:S01]  /*c3f0*/  FFMA.FTZ R6, R102, c[0x0][0x2d0], -R202.reuse ;  /* 0x0000b40066067a23 */ /* 0x100fe200000108ca */
[----:B----4-:R-:W-:Y:S06]  /*c400*/  FMNMX.FTZ R2, R28, R2, !PT ;  /* 0x000000021c027209 */ /* 0x010fec0007810000 */
[----:B------:R-:W4:Y:S01]  /*c410*/  MUFU.TANH R25, R50 ;  /* 0x0000003200197308 */ /* 0x000f220000002400 */
[----:B-1----:R-:W-:Y:S09]  /*c420*/  FMNMX.FTZ R2, R27, R2, !PT ;  /* 0x000000021b027209 */ /* 0x002ff20007810000 */
[----:B------:R-:W1:Y:S01]  /*c430*/  MUFU.TANH R23, R51 ;  /* 0x0000003300177308 */ /* 0x000e620000002400 */
[----:B---3--:R-:W-:Y:S04]  /*c440*/  FMNMX.FTZ R2, R26, R2, !PT ;  /* 0x000000021a027209 */ /* 0x008fe80007810000 */
[----:B----4-:R-:W-:Y:S04]  /*c450*/  FMNMX.FTZ R2, R25, R2, !PT ;  /* 0x0000000219027209 */ /* 0x010fe80007810000 */
[----:B-1----:R-:W-:Y:S05]  /*c460*/  FMNMX.FTZ R2, R23, R2, !PT ;  /* 0x0000000217027209 */ /* 0x002fea0007810000 */
[----:B------:R-:W1:Y:S02]  /*c470*/  SHFL.BFLY PT, R100, R2, 0x2, 0x1f ;  /* 0x0c401f0002647f89 */ /* 0x000e6400000e0000 */
[----:B-1----:R-:W-:Y:S02]  /*c480*/  FMNMX.FTZ R100, R2, R100, !PT ;  /* 0x0000006402647209 */ /* 0x002fe40007810000 */
[----:B------:R1:W3:Y:S04]  /*c490*/  MUFU.EX2 R2, R0 ;  /* 0x0000000000027308 */ /* 0x0002e80000000800 */
[----:B------:R-:W4:Y:S01]  /*c4a0*/  SHFL.BFLY PT, R5, R100, 0x1, 0x1f ;  /* 0x0c201f0064057f89 */ /* 0x000f2200000e0000 */
[----:B-1----:R-:W-:Y:S02]  /*c4b0*/  FFMA.FTZ R0, R200, c[0x0][0x2d0], -R202 ;  /* 0x0000b400c8007a23 */ /* 0x002fe400000108ca */
[----:B---3--:R-:W-:Y:S01]  /*c4c0*/  FMUL.FTZ R37, R2, R117 ;  /* 0x0000007502257220 */ /* 0x008fe20000410000 */
[----:B----4-:R-:W-:Y:S02]  /*c4d0*/  FMNMX.FTZ R100, R100, R5, !PT ;  /* 0x0000000564647209 */ /* 0x010fe40007810000 */
[----:B------:R-:W2:Y:S01]  /*c4e0*/  MUFU.EX2 R200, R0 ;  /* 0x0000000000c87308 */ /* 0x000ea20000000800 */
[C---:B------:R-:W-:Y:S02]  /*c4f0*/  FMUL.FTZ R44, R2.reuse, R108 ;  /* 0x0000006c022c7220 */ /* 0x040fe40000410000 */
[----:B------:R-:W-:Y:S02]  /*c500*/  FMUL.FTZ R45, R2, R109 ;  /* 0x0000006d022d7220 */ /* 0x000fe40000410000 */
[----:B------:R-:W-:Y:S02]  /*c510*/  FMUL.FTZ R203, R100, c[0x0][0x2d0] ;  /* 0x0000b40064cb7a20 */ /* 0x000fe40000410000 */
[C---:B------:R-:W-:Y:S01]  /*c520*/  FMUL.FTZ R4, R2.reuse, R148 ;  /* 0x0000009402047220 */ /* 0x040fe20000410000 */
[----:B------:R-:W-:Y:S01]  /*c530*/  MOV R148, R18 ;  /* 0x0000001200947202 */ /* 0x000fe20000000f00 */
        /* <DEDUP_REMOVED lines=16> */
[C---:B--2---:R-:W-:Y:S01]  /*c640*/  FFMA.FTZ R102, R2.reuse, R13, R200 ;  /* 0x0000000d02667223 */ /* 0x044fe200000100c8 */
[----:B------:R-:W-:Y:S01]  /*c650*/  MOV R149, R19 ;  /* 0x0000001300957202 */ /* 0x000fe20000000f00 */
[C---:B------:R-:W-:Y:S01]  /*c660*/  FMUL.FTZ R13, R2.reuse, R141 ;  /* 0x0000008d020d7220 */ /* 0x040fe20000410000 */
[----:B------:R-:W-:Y:S01]  /*c670*/  MOV R141, R25 ;  /* 0x00000019008d7202 */ /* 0x000fe20000000f00 */
[----:B------:R-:W-:Y:S02]  /*c680*/  FMUL.FTZ R25, R2, R129 ;  /* 0x0000008102197220 */ /* 0x000fe40000410000 */
[----:B------:R-:W2:Y:S01]  /*c690*/  LDL.LU R129, [R1+0x8] ;  /* 0x0000080001817983 */ /* 0x000ea20000300800 */
[----:B------:R-:W-:Y:S02]  /*c6a0*/  FADD.FTZ R0, -R100, R3 ;  /* 0x0000000364007221 */ /* 0x000fe40000010100 */
[--C-:B------:R-:W-:Y:S02]  /*c6b0*/  FFMA.FTZ R3, R201, c[0x0][0x2d0], -R203.reuse ;  /* 0x0000b400c9037a23 */ /* 0x100fe400000108cb */
[----:B------:R-:W-:Y:S02]  /*c6c0*/  FMUL.FTZ R0, R0, c[0x0][0x2d0] ;  /* 0x0000b40000007a20 */ /* 0x000fe40000410000 */
[----:B------:R1:W-:Y:S01]  /*c6d0*/  MUFU.EX2 R103, R3 ;  /* 0x0000000300677308 */ /* 0x0003e20000000800 */
[C---:B------:R-:W-:Y:S02]  /*c6e0*/  FMUL.FTZ R28, R2.reuse, R124 ;  /* 0x0000007c021c7220 */ /* 0x040fe40000410000 */
[C---:B------:R-:W-:Y:S02]  /*c6f0*/  FMUL.FTZ R29, R2.reuse, R125 ;  /* 0x0000007d021d7220 */ /* 0x040fe40000410000 */
        /* <DEDUP_REMOVED lines=8> */
[C---:B------:R-:W-:Y:S02]  /*c780*/  FMUL.FTZ R52, R2.reuse, R52 ;  /* 0x0000003402347220 */ /* 0x040fe40000410000 */
[C---:B------:R-:W-:Y:S02]  /*c790*/  FMUL.FTZ R53, R2.reuse, R53 ;  /* 0x0000003502357220 */ /* 0x040fe40000410000 */
[C---:B------:R-:W-:Y:S02]  /*c7a0*/  FMUL.FTZ R56, R2.reuse, R56 ;  /* 0x0000003802387220 */ /* 0x040fe40000410000 */
[--C-:B-1----:R-:W-:Y:S01]  /*c7b0*/  FFMA.FTZ R3, R217, c[0x0][0x2d0], -R202.reuse ;  /* 0x0000b400d9037a23 */ /* 0x102fe200000108ca */
[----:B------:R-:W-:Y:S01]  /*c7c0*/  MOV R217, R14 ;  /* 0x0000000e00d97202 */ /* 0x000fe20000000f00 */
[C---:B------:R-:W-:Y:S02]  /*c7d0*/  FMUL.FTZ R57, R2.reuse, R57 ;  /* 0x0000003902397220 */ /* 0x040fe40000410000 */
[----:B------:R-:W1:Y:S01]  /*c7e0*/  MUFU.EX2 R201, R3 ;  /* 0x0000000300c97308 */ /* 0x000e620000000800 */
        /* <DEDUP_REMOVED lines=11> */
[----:B------:R-:W-:Y:S01]  /*c8a0*/  FMUL.FTZ R81, R2, R81 ;  /* 0x0000005102517220 */ /* 0x000fe20000410000 */
[----:B-1----:R-:W-:Y:S01]  /*c8b0*/  F2FP.BF16.PACK_AB R104, R201, R200 ;  /* 0x000000c8c968723e */ /* 0x002fe200000010ff */
[--C-:B------:R-:W-:Y:S02]  /*c8c0*/  FFMA.FTZ R3, R216, c[0x0][0x2d0], -R203.reuse ;  /* 0x0000b400d8037a23 */ /* 0x100fe400000108cb */
        /* <DEDUP_REMOVED lines=8> */
[----:B------:R-:W-:Y:S02]  /*c950*/  FMUL.FTZ R97, R2, R97 ;  /* 0x0000006102617220 */ /* 0x000fe40000410000 */
[C---:B------:R-:W-:Y:S02]  /*c960*/  FMUL.FTZ R18, R0.reuse, R138 ;  /* 0x0000008a00127220 */ /* 0x040fe40000410000 */
[C---:B------:R-:W-:Y:S02]  /*c970*/  FMUL.FTZ R19, R0.reuse, R139 ;  /* 0x0000008b00137220 */ /* 0x040fe40000410000 */
[C---:B------:R-:W-:Y:S02]  /*c980*/  FMUL.FTZ R46, R0.reuse, R110 ;  /* 0x0000006e002e7220 */ /* 0x040fe40000410000 */
[C---:B------:R-:W-:Y:S02]  /*c990*/  FMUL.FTZ R47, R0.reuse, R111 ;  /* 0x0000006f002f7220 */ /* 0x040fe40000410000 */
[----:B------:R-:W-:Y:S01]  /*c9a0*/  FMUL.FTZ R6, R0, R150 ;  /* 0x0000009600067220 */ /* 0x000fe20000410000 */
[----:B-1----:R-:W-:Y:S01]  /*c9b0*/  F2FP.BF16.PACK_AB R105, R216, R103 ;  /* 0x00000067d869723e */ /* 0x002fe200000010ff */
[----:B------:R-:W-:Y:S01]  /*c9c0*/  FFMA.FTZ R3, R215, c[0x0][0x2d0], -R202 ;  /* 0x0000b400d7037a23 */ /* 0x000fe200000108ca */
[----:B------:R-:W-:Y:S01]  /*c9d0*/  MOV R150, R128 ;  /* 0x0000008000967202 */ /* 0x000fe20000000f00 */
[C---:B------:R-:W-:Y:S01]  /*c9e0*/  FMUL.FTZ R7, R0.reuse, R151 ;  /* 0x0000009700077220 */ /* 0x040fe20000410000 */
[----:B------:R-:W-:Y:S01]  /*c9f0*/  MOV R151, R133 ;  /* 0x0000008500977202 */ /* 0x000fe20000000f00 */
[----:B------:R1:W3:Y:S01]  /*ca00*/  MUFU.EX2 R215, R3 ;  /* 0x0000000300d77308 */ /* 0x0002e20000000800 */
        /* <DEDUP_REMOVED lines=13> */
[----:B-1----:R-:W-:Y:S01]  /*cae0*/  MOV R3, R12 ;  /* 0x0000000c00037202 */ /* 0x002fe20000000f00 */
[----:B------:R-:W-:Y:S01]  /*caf0*/  FMUL.FTZ R12, R2, R140 ;  /* 0x0000008c020c7220 */ /* 0x000fe20000410000 */
[----:B------:R-:W-:Y:S01]  /*cb00*/  MOV R140, R23 ;  /* 0x00000017008c7202 */ /* 0x000fe20000000f00 */
[--C-:B------:R-:W-:Y:S01]  /*cb10*/  FFMA.FTZ R2, R218, c[0x0][0x2d0], -R203.reuse ;  /* 0x0000b400da027a23 */ /* 0x100fe200000108cb */
[----:B------:R-:W-:Y:S01]  /*cb20*/  MOV R147, R3 ;  /* 0x0000000300937202 */ /* 0x000fe20000000f00 */
[C---:B------:R-:W-:Y:S02]  /*cb30*/  FMUL.FTZ R23, R0.reuse, R135 ;  /* 0x0000008700177220 */ /* 0x040fe40000410000 */
[----:B------:R1:W-:Y:S01]  /*cb40*/  MUFU.EX2 R116, R2 ;  /* 0x0000000200747308 */ /* 0x0003e20000000800 */
[C---:B------:R-:W-:Y:S02]  /*cb50*/  FMUL.FTZ R39, R0.reuse, R119 ;  /* 0x0000007700277220 */ /* 0x040fe40000410000 */
[C---:B------:R-:W-:Y:S02]  /*cb60*/  FMUL.FTZ R42, R0.reuse, R114 ;  /* 0x00000072002a7220 */ /* 0x040fe40000410000 */
[C---:B------:R-:W-:Y:S02]  /*cb70*/  FMUL.FTZ R43, R0.reuse, R115 ;  /* 0x00000073002b7220 */ /* 0x040fe40000410000 */
[C---:B------:R-:W-:Y:S01]  /*cb80*/  FMUL.FTZ R50, R0.reuse, R106 ;  /* 0x0000006a00327220 */ /* 0x040fe20000410000 */
[----:B---3--:R-:W-:Y:S01]  /*cb90*/  F2FP.BF16.PACK_AB R106, R117, R215 ;  /* 0x000000d7756a723e */ /* 0x008fe200000010ff */
        /* <DEDUP_REMOVED lines=25> */
[--C-:B-1----:R-:W-:Y:S02]  /*cd30*/  FFMA.FTZ R2, R219, c[0x0][0x2d0], -R203.reuse ;  /* 0x0000b400db027a23 */ /* 0x102fe400000108cb */
[----:B------:R-:W-:Y:S02]  /*cd40*/  FADD.FTZ R201, R201, R102 ;  /* 0x00000066c9c97221 */ /* 0x000fe40000010000 */
[----:B------:R-:W1:Y:S01]  /*cd50*/  MUFU.EX2 R115, R2 ;  /* 0x0000000200737308 */ /* 0x000e620000000800 */
[--C-:B------:R-:W-:Y:S02]  /*cd60*/  FFMA.FTZ R112, R222, c[0x0][0x2d0], -R203.reuse ;  /* 0x0000b400de707a23 */ /* 0x100fe400000108cb */
[--C-:B------:R-:W-:Y:S02]  /*cd70*/  FFMA.FTZ R218, R242, c[0x0][0x2d0], -R202.reuse ;  /* 0x0000b400f2da7a23 */ /* 0x100fe400000108ca */
[----:B------:R-:W3:Y:S01]  /*cd80*/  LDL R242, [R1+0x4c] ;  /* 0x00004c0001f27983 */ /* 0x000ee20000100800 */
[--C-:B------:R-:W-:Y:S02]  /*cd90*/  FFMA.FTZ R119, R252, c[0x0][0x2d0], -R202.reuse ;  /* 0x0000b400fc777a23 */ /* 0x100fe400000108ca */
[--C-:B------:R-:W-:Y:S02]  /*cda0*/  FFMA.FTZ R222, R240, c[0x0][0x2d0], -R202.reuse ;  /* 0x0000b400f0de7a23 */ /* 0x100fe400000108ca */
[----:B------:R4:W-:Y:S01]  /*cdb0*/  MUFU.EX2 R127, R112 ;  /* 0x00000070007f7308 */ /* 0x0009e20000000800 */
[--C-:B------:R-:W-:Y:S02]  /*cdc0*/  FFMA.FTZ R118, R249, c[0x0][0x2d0], -R202.reuse ;  /* 0x0000b400f9767a23 */ /* 0x100fe400000108ca */
[--C-:B------:R-:W-:Y:S02]  /*cdd0*/  FFMA.FTZ R219, R137, c[0x0][0x2d0], -R203.reuse ;  /* 0x0000b40089db7a23 */ /* 0x100fe400000108cb */
[--C-:B------:R-:W-:Y:S05]  /*cde0*/  FFMA.FTZ R121, R243, c[0x0][0x2d0], -R202.reuse ;  /* 0x0000b400f3797a23 */ /* 0x100fea00000108ca */
[----:B------:R-:W-:Y:S01]  /*cdf0*/  MUFU.EX2 R218, R218 ;  /* 0x000000da00da7308 */ /* 0x000fe20000000800 */
[----:B-1----:R-:W-:Y:S02]  /*ce00*/  F2FP.BF16.PACK_AB R107, R115, R116 ;  /* 0x00000074736b723e */ /* 0x002fe400000010ff */
[----:B------:R-:W-:Y:S04]  /*ce10*/  IADD3 R2, R211, R205, RZ ;  /* 0x000000cdd3027210 */ /* 0x000fe80007ffe0ff */
[----:B------:R-:W-:Y:S03]  /*ce20*/  IADD3 R102, R207, R2, RZ ;  /* 0x00000002cf667210 */ /* 0x000fe60007ffe0ff */
[----:B------:R-:W-:Y:S01]  /*ce30*/  MUFU.EX2 R219, R219 ;  /* 0x000000db00db7308 */ /* 0x000fe20000000800 */
[----:B----4-:R-:W-:Y:S09]  /*ce40*/  FFMA.FTZ R112, R230, c[0x0][0x2d0], -R203 ;  /* 0x0000b400e6707a23 */ /* 0x010ff200000108cb */
[----:B------:R1:W-:Y:S10]  /*ce50*/  MUFU.EX2 R132, R112 ;  /* 0x0000007000847308 */ /* 0x0003f40000000800 */
[----:B------:R-:W-:Y:S10]  /*ce60*/  MUFU.EX2 R230, R118 ;  /* 0x0000007600e67308 */ /* 0x000ff40000000800 */
[----:B------:R-:W-:Y:S01]  /*ce70*/  MUFU.EX2 R222, R222 ;  /* 0x000000de00de7308 */ /* 0x000fe20000000800 */
[----:B-1----:R-:W-:Y:S02]  /*ce80*/  FADD.FTZ R112, R215, R201 ;  /* 0x000000c9d7707221 */ /* 0x002fe40000010000 */
[----:B--2---:R-:W-:Y:S01]  /*ce90*/  FFMA.FTZ R113, R0, R129, R103 ;  /* 0x0000008100717223 */ /* 0x004fe20000010067 */
[----:B------:R-:W-:Y:S01]  /*cea0*/  IADD3 R0, R210, R205, RZ ;  /* 0x000000cdd2007210 */ /* 0x000fe20007ffe0ff */
[--C-:B------:R-:W-:Y:S03]  /*ceb0*/  FFMA.FTZ R103, R226, c[0x0][0x2d0], -R202.reuse ;  /* 0x0000b400e2677a23 */ /* 0x100fe600000108ca */
[----:B------:R-:W-:Y:S01]  /*cec0*/  IADD3 R3, R207, R0, RZ ;  /* 0x00000000cf037210 */ /* 0x000fe20007ffe0ff */
[----:B------:R-:W1:Y:S01]  /*ced0*/  LDSM.16.MT88.4 R108, [R0] ;  /* 0x00000000006c783b */ /* 0x000e620000004200 */
[----:B------:R2:W-:Y:S02]  /*cee0*/  MUFU.EX2 R114, R103 ;  /* 0x0000006700727308 */ /* 0x0005e40000000800 */
[--C-:B--2---:R-:W-:Y:S08]  /*cef0*/  FFMA.FTZ R103, R225, c[0x0][0x2d0], -R202.reuse ;  /* 0x0000b400e1677a23 */ /* 0x104ff000000108ca */
[----:B------:R2:W-:Y:S01]  /*cf00*/  MUFU.EX2 R122, R103 ;  /* 0x00000067007a7308 */ /* 0x0005e20000000800 */
[C---:B-1----:R-:W-:Y:S08]  /*cf10*/  HMMA.16816.F32.BF16 R4, R104.reuse, R108, R4 ;  /* 0x0000006c6804723c */ /* 0x042ff00000041804 */
[C---:B------:R-:W-:Y:S01]  /*cf20*/  HMMA.16816.F32.BF16 R8, R104.reuse, R110, R8 ;  /* 0x0000006e6808723c */ /* 0x040fe20000041808 */
[----:B------:R-:W1:Y:S03]  /*cf30*/  LDSM.16.MT88.4 R108, [R3] ;  /* 0x00000000036c783b */ /* 0x000e660000004200 */
[--C-:B--2---:R-:W-:Y:S02]  /*cf40*/  FFMA.FTZ R103, R221, c[0x0][0x2d0], -R202.reuse ;  /* 0x0000b400dd677a23 */ /* 0x104fe400000108ca */
[--C-:B------:R-:W-:Y:S03]  /*cf50*/  FFMA.FTZ R221, R136, c[0x0][0x2d0], -R203.reuse ;  /* 0x0000b40088dd7a23 */ /* 0x100fe600000108cb */
[----:B------:R-:W-:Y:S01]  /*cf60*/  LDSM.16.MT88.4 R136, [R3+0x2800] ;  /* 0x002800000388783b */ /* 0x000fe20000004200 */
[----:B------:R2:W-:Y:S10]  /*cf70*/  MUFU.EX2 R124, R103 ;  /* 0x00000067007c7308 */ /* 0x0005f40000000800 */
[----:B------:R-:W4:Y:S01]  /*cf80*/  MUFU.EX2 R221, R221 ;  /* 0x000000dd00dd7308 */ /* 0x000f220000000800 */
[--C-:B--2---:R-:W-:Y:S02]  /*cf90*/  FFMA.FTZ R103, R220, c[0x0][0x2d0], -R202.reuse ;  /* 0x0000b400dc677a23 */ /* 0x104fe400000108ca */
[--C-:B------:R-:W-:Y:S02]  /*cfa0*/  FFMA.FTZ R220, R241, c[0x0][0x2d0], -R202.reuse ;  /* 0x0000b400f1dc7a23 */ /* 0x100fe400000108ca */
[----:B------:R-:W2:Y:S05]  /*cfb0*/  LDL.64 R240, [R1+0x40] ;  /* 0x0000400001f07983 */ /* 0x000eaa0000100a00 */
[----:B------:R5:W-:Y:S01]  /*cfc0*/  MUFU.EX2 R129, R103 ;  /* 0x0000006700817308 */ /* 0x000be20000000800 */
[C---:B-1----:R-:W-:Y:S03]  /*cfd0*/  HMMA.16816.F32.BF16 R12, R104.reuse, R108, R12 ;  /* 0x0000006c680c723c */ /* 0x042fe6000004180c */
[----:B----4-:R-:W-:Y:S05]  /*cfe0*/  F2FP.BF16.PACK_AB R201, R221, R219 ;  /* 0x000000dbddc9723e */ /* 0x010fea00000010ff */
[C---:B------:R-:W-:Y:S01]  /*cff0*/  HMMA.16816.F32.BF16 R16, R104.reuse, R110, R16 ;  /* 0x0000006e6810723c */ /* 0x040fe20000041810 */
[----:B------:R-:W1:Y:S01]  /*d000*/  LDSM.16.MT88.4 R108, [R2] ;  /* 0x00000000026c783b */ /* 0x000e620000004200 */
[----:B------:R-:W4:Y:S02]  /*d010*/  MUFU.EX2 R220, R220 ;  /* 0x000000dc00dc7308 */ /* 0x000f240000000800 */
[--C-:B-----5:R-:W-:Y:S08]  /*d020*/  FFMA.FTZ R103, R228, c[0x0][0x2d0], -R203.reuse ;  /* 0x0000b400e4677a23 */ /* 0x120ff000000108cb */
[----:B------:R-:W-:Y:S10]  /*d030*/  MUFU.EX2 R228, R119 ;  /* 0x0000007700e47308 */ /* 0x000ff40000000800 */
[----:B------:R5:W-:Y:S01]  /*d040*/  MUFU.EX2 R120, R103 ;  /* 0x0000006700787308 */ /* 0x000be20000000800 */
[----:B----4-:R-:W-:Y:S01]  /*d050*/  F2FP.BF16.PACK_AB R200, R220, R218 ;  /* 0x000000dadcc8723e */ /* 0x010fe200000010ff */
[C---:B-1----:R-:W-:Y:S08]  /*d060*/  HMMA.16816.F32.BF16 R20, R104.reuse, R108, R20 ;  /* 0x0000006c6814723c */ /* 0x042ff00000041814 */
[C---:B------:R-:W-:Y:S01]  /*d070*/  HMMA.16816.F32.BF16 R24, R104.reuse, R110, R24 ;  /* 0x0000006e6818723c */ /* 0x040fe20000041818 */
[----:B------:R-:W1:Y:S03]  /*d080*/  LDSM.16.MT88.4 R108, [R102] ;  /* 0x00000000666c783b */ /* 0x000e660000004200 */
[--C-:B-----5:R-:W-:Y:S04]  /*d090*/  FFMA.FTZ R103, R227, c[0x0][0x2d0], -R203.reuse ;  /* 0x0000b400e3677a23 */ /* 0x120fe800000108cb */
[----:B------:R4:W5:Y:S04]  /*d0a0*/  MUFU.EX2 R123, R103 ;  /* 0x00000067007b7308 */ /* 0x0009680000000800 */
[--C-:B----4-:R-:W-:Y:S06]  /*d0b0*/  FFMA.FTZ R103, R224, c[0x0][0x2d0], -R203.reuse ;  /* 0x0000b400e0677a23 */ /* 0x110fec00000108cb */
[----:B------:R4:W2:Y:S01]  /*d0c0*/  MUFU.EX2 R128, R103 ;  /* 0x0000006700807308 */ /* 0x0008a20000000800 */
[C---:B-1----:R-:W-:Y:S08]  /*d0d0*/  HMMA.16816.F32.BF16 R28, R104.reuse, R108, R28 ;  /* 0x0000006c681c723c */ /* 0x042ff0000004181c */
[C---:B------:R-:W-:Y:S01]  /*d0e0*/  HMMA.16816.F32.BF16 R32, R104.reuse, R110, R32 ;  /* 0x0000006e6820723c */ /* 0x040fe20000041820 */
[----:B------:R-:W1:Y:S03]  /*d0f0*/  LDSM.16.MT88.4 R108, [R0+0x3000] ;  /* 0x00300000006c783b */ /* 0x000e660000004200 */
[--C-:B----4-:R-:W-:Y:S04]  /*d100*/  FFMA.FTZ R103, R234, c[0x0][0x2d0], -R202.reuse ;  /* 0x0000b400ea677a23 */ /* 0x110fe800000108ca */
[----:B------:R4:W-:Y:S04]  /*d110*/  MUFU.EX2 R125, R103 ;  /* 0x00000067007d7308 */ /* 0x0009e80000000800 */
[--C-:B----4-:R-:W-:Y:S01]  /*d120*/  FFMA.FTZ R103, R233, c[0x0][0x2d0], -R202.reuse ;  /* 0x0000b400e9677a23 */ /* 0x110fe200000108ca */
[C---:B-1----:R-:W-:Y:S05]  /*d130*/  HMMA.16816.F32.BF16 R36, R104.reuse, R108, R36 ;  /* 0x0000006c6824723c */ /* 0x042fea0000041824 */
[----:B------:R1:W-:Y:S03]  /*d140*/  MUFU.EX2 R131, R103 ;  /* 0x0000006700837308 */ /* 0x0003e60000000800 */
[C---:B------:R-:W-:Y:S01]  /*d150*/  HMMA.16816.F32.BF16 R40, R104.reuse, R110, R40 ;  /* 0x0000006e6828723c */ /* 0x040fe20000041828 */
[----:B------:R-:W4:Y:S03]  /*d160*/  LDSM.16.MT88.4 R108, [R3+0x3000] ;  /* 0x00300000036c783b */ /* 0x000f260000004200 */
[--C-:B-1----:R-:W-:Y:S04]  /*d170*/  FFMA.FTZ R103, R231, c[0x0][0x2d0], -R202.reuse ;  /* 0x0000b400e7677a23 */ /* 0x102fe800000108ca */
[----:B------:R1:W-:Y:S01]  /*d180*/  MUFU.EX2 R134, R103 ;  /* 0x0000006700867308 */ /* 0x0003e20000000800 */
[C---:B----4-:R-:W-:Y:S03]  /*d190*/  HMMA.16816.F32.BF16 R44, R104.reuse, R108, R44 ;  /* 0x0000006c682c723c */ /* 0x050fe6000004182c */
[----:B-1----:R-:W-:Y:S05]  /*d1a0*/  FFMA.FTZ R103, R229, c[0x0][0x2d0], -R202 ;  /* 0x0000b400e5677a23 */ /* 0x002fea00000108ca */
[C---:B------:R-:W-:Y:S01]  /*d1b0*/  HMMA.16816.F32.BF16 R48, R104.reuse, R110, R48 ;  /* 0x0000006e6830723c */ /* 0x040fe20000041830 */
[----:B------:R-:W1:Y:S01]  /*d1c0*/  LDSM.16.MT88.4 R108, [R2+0x3000] ;  /* 0x00300000026c783b */ /* 0x000e620000004200 */
[----:B------:R4:W-:Y:S10]  /*d1d0*/  MUFU.EX2 R229, R121 ;  /* 0x0000007900e57308 */ /* 0x0009f40000000800 */
[----:B------:R3:W-:Y:S01]  /*d1e0*/  MUFU.EX2 R135, R103 ;  /* 0x0000006700877308 */ /* 0x0007e20000000800 */
[--C-:B----4-:R-:W-:Y:S09]  /*d1f0*/  FFMA.FTZ R121, R150, c[0x0][0x2d0], -R203.reuse ;  /* 0x0000b40096797a23 */ /* 0x110ff200000108cb */
[----:B------:R-:W-:Y:S01]  /*d200*/  MUFU.EX2 R225, R121 ;  /* 0x0000007900e17308 */ /* 0x000fe20000000800 */
[--C-:B---3--:R-:W-:Y:S09]  /*d210*/  FFMA.FTZ R103, R236, c[0x0][0x2d0], -R203.reuse ;  /* 0x0000b400ec677a23 */ /* 0x108ff200000108cb */
[----:B------:R3:W-:Y:S01]  /*d220*/  MUFU.EX2 R130, R103 ;  /* 0x0000006700827308 */ /* 0x0007e20000000800 */
[C---:B-1----:R-:W-:Y:S08]  /*d230*/  HMMA.16816.F32.BF16 R52, R104.reuse, R108, R52 ;  /* 0x0000006c6834723c */ /* 0x042ff00000041834 */
[C---:B------:R-:W-:Y:S01]  /*d240*/  HMMA.16816.F32.BF16 R56, R104.reuse, R110, R56 ;  /* 0x0000006e6838723c */ /* 0x040fe20000041838 */
[----:B------:R-:W1:Y:S03]  /*d250*/  LDSM.16.MT88.4 R108, [R102+0x3000] ;  /* 0x00300000666c783b */ /* 0x000e660000004200 */
[--C-:B---3--:R-:W-:Y:S04]  /*d260*/  FFMA.FTZ R103, R235, c[0x0][0x2d0], -R203.reuse ;  /* 0x0000b400eb677a23 */ /* 0x108fe800000108cb */
[----:B------:R3:W-:Y:S01]  /*d270*/  MUFU.EX2 R133, R103 ;  /* 0x0000006700857308 */ /* 0x0007e20000000800 */
[C---:B-1----:R-:W-:Y:S03]  /*d280*/  HMMA.16816.F32.BF16 R60, R104.reuse, R108, R60 ;  /* 0x0000006c683c723c */ /* 0x042fe6000004183c */
[----:B---3--:R-:W-:Y:S06]  /*d290*/  FFMA.FTZ R103, R232, c[0x0][0x2d0], -R203 ;  /* 0x0000b400e8677a23 */ /* 0x008fec00000108cb */
[----:B------:R1:W-:Y:S01]  /*d2a0*/  MUFU.EX2 R205, R103 ;  /* 0x0000006700cd7308 */ /* 0x0003e20000000800 */
[C---:B------:R-:W-:Y:S01]  /*d2b0*/  HMMA.16816.F32.BF16 R64, R104.reuse, R110, R64 ;  /* 0x0000006e6840723c */ /* 0x040fe20000041840 */
[----:B------:R-:W3:Y:S02]  /*d2c0*/  LDSM.16.MT88.4 R108, [R0+0x6000] ;  /* 0x00600000006c783b */ /* 0x000ee40000004200 */
[----:B-1----:R-:W-:Y:S02]  /*d2d0*/  FADD.FTZ R103, R216, R113 ;  /* 0x00000071d8677221 */ /* 0x002fe40000010000 */
[----:B------:R-:W-:Y:S02]  /*d2e0*/  FFMA.FTZ R216, R141, c[0x0][0x2d0], -R203 ;  /* 0x0000b4008dd87a23 */ /* 0x000fe400000108cb */
[----:B------:R-:W-:Y:S02]  /*d2f0*/  FADD.FTZ R116, R116, R103 ;  /* 0x0000006774747221 */ /* 0x000fe40000010000 */
[----:B------:R-:W-:Y:S03]  /*d300*/  FADD.FTZ R103, R117, R112 ;  /* 0x0000007075677221 */ /* 0x000fe60000010000 */
[----:B------:R-:W-:Y:S01]  /*d310*/  FADD.FTZ R116, R115, R116 ;  /* 0x0000007473747221 */ /* 0x000fe20000010000 */
[----:B------:R-:W-:Y:S01]  /*d320*/  MUFU.EX2 R216, R216 ;  /* 0x000000d800d87308 */ /* 0x000fe20000000800 */
[----:B------:R-:W-:Y:S02]  /*d330*/  FADD.FTZ R103, R114, R103 ;  /* 0x0000006772677221 */ /* 0x000fe40000010000 */
[--C-:B------:R-:W-:Y:S02]  /*d340*/  FFMA.FTZ R117, R244, c[0x0][0x2d0], -R202.reuse ;  /* 0x0000b400f4757a23 */ /* 0x100fe400000108ca */
[--C-:B------:R-:W-:Y:S01]  /*d350*/  FFMA.FTZ R112, R247, c[0x0][0x2d0], -R202.reuse ;  /* 0x0000b400f7707a23 */ /* 0x100fe200000108ca */
[----:B------:R-:W-:Y:S01]  /*d360*/  MOV R247, R145 ;  /* 0x0000009100f77202 */ /* 0x000fe20000000f00 */
[C---:B---3--:R-:W-:Y:S03]  /*d370*/  HMMA.16816.F32.BF16 R68, R104.reuse, R108, R68 ;  /* 0x0000006c6844723c */ /* 0x048fe60000041844 */
[----:B------:R-:W-:Y:S05]  /*d380*/  MUFU.EX2 R231, R117 ;  /* 0x0000007500e77308 */ /* 0x000fea0000000800 */
[C---:B------:R-:W-:Y:S01]  /*d390*/  HMMA.16816.F32.BF16 R72, R104.reuse, R110, R72 ;  /* 0x0000006e6848723c */ /* 0x040fe20000041848 */
[----:B------:R-:W1:Y:S04]  /*d3a0*/  LDSM.16.MT88.4 R108, [R3+0x6000] ;  /* 0x00600000036c783b */ /* 0x000e680000004200 */
[----:B------:R3:W-:Y:S02]  /*d3b0*/  MUFU.EX2 R126, R112 ;  /* 0x00000070007e7308 */ /* 0x0007e40000000800 */
[--C-:B---3--:R-:W-:Y:S01]  /*d3c0*/  FFMA.FTZ R112, R246, c[0x0][0x2d0], -R202.reuse ;  /* 0x0000b400f6707a23 */ /* 0x108fe200000108ca */
[----:B------:R-:W-:Y:S07]  /*d3d0*/  MOV R246, R144 ;  /* 0x0000009000f67202 */ /* 0x000fee0000000f00 */
[----:B------:R3:W-:Y:S01]  /*d3e0*/  MUFU.EX2 R235, R112 ;  /* 0x0000007000eb7308 */ /* 0x0007e20000000800 */
[----:B------:R-:W-:Y:S01]  /*d3f0*/  @P5 ISETP.GE.AND P1, PT, R246, c[0x0][0x1d4], PT ;  /* 0x00007500f6005a0c */ /* 0x000fe20003f26270 */
[C---:B-1----:R-:W-:Y:S08]  /*d400*/  HMMA.16816.F32.BF16 R76, R104.reuse, R108, R76 ;  /* 0x0000006c684c723c */ /* 0x042ff0000004184c */
[C---:B------:R-:W-:Y:S01]  /*d410*/  HMMA.16816.F32.BF16 R80, R104.reuse, R110, R80 ;  /* 0x0000006e6850723c */ /* 0x040fe20000041850 */
[----:B------:R-:W1:Y:S03]  /*d420*/  LDSM.16.MT88.4 R108, [R2+0x6000] ;  /* 0x00600000026c783b */ /* 0x000e660000004200 */
[--C-:B---3--:R-:W-:Y:S04]  /*d430*/  FFMA.FTZ R112, R237, c[0x0][0x2d0], -R202.reuse ;  /* 0x0000b400ed707a23 */ /* 0x108fe800000108ca */
[----:B------:R3:W-:Y:S04]  /*d440*/  MUFU.EX2 R237, R112 ;  /* 0x0000007000ed7308 */ /* 0x0007e80000000800 */
[--C-:B---3--:R-:W-:Y:S02]  /*d450*/  FFMA.FTZ R112, R238, c[0x0][0x2d0], -R202.reuse ;  /* 0x0000b400ee707a23 */ /* 0x108fe400000108ca */
[----:B------:R-:W-:Y:S02]  /*d460*/  FFMA.FTZ R202, R239, c[0x0][0x2d0], -R202 ;  /* 0x0000b400efca7a23 */ /* 0x000fe400000108ca */
[----:B------:R-:W3:Y:S02]  /*d470*/  LDL R239, [R1+0x2c] ;  /* 0x00002c0001ef7983 */ /* 0x000ee40000100800 */
[----:B------:R4:W-:Y:S01]  /*d480*/  MUFU.EX2 R238, R112 ;  /* 0x0000007000ee7308 */ /* 0x0009e20000000800 */
[C---:B-1----:R-:W-:Y:S08]  /*d490*/  HMMA.16816.F32.BF16 R84, R104.reuse, R108, R84 ;  /* 0x0000006c6854723c */ /* 0x042ff00000041854 */
[C---:B------:R-:W-:Y:S01]  /*d4a0*/  HMMA.16816.F32.BF16 R88, R104.reuse, R110, R88 ;  /* 0x0000006e6858723c */ /* 0x040fe20000041858 */
[----:B------:R-:W1:Y:S03]  /*d4b0*/  LDSM.16.MT88.4 R108, [R102+0x6000] ;  /* 0x00600000666c783b */ /* 0x000e660000004200 */
[--C-:B----4-:R-:W-:Y:S01]  /*d4c0*/  FFMA.FTZ R112, R251, c[0x0][0x2d0], -R203.reuse ;  /* 0x0000b400fb707a23 */ /* 0x110fe200000108cb */
[----:B------:R-:W-:Y:S03]  /*d4d0*/  MOV R251, R149 ;  /* 0x0000009500fb7202 */ /* 0x000fe60000000f00 */
[----:B------:R4:W-:Y:S01]  /*d4e0*/  MUFU.EX2 R232, R112 ;  /* 0x0000007000e87308 */ /* 0x0009e20000000800 */
[C---:B-1----:R-:W-:Y:S03]  /*d4f0*/  HMMA.16816.F32.BF16 R92, R104.reuse, R108, R92 ;  /* 0x0000006c685c723c */ /* 0x042fe6000004185c */
[----:B----4-:R-:W-:Y:S01]  /*d500*/  FFMA.FTZ R112, R250, c[0x0][0x2d0], -R203 ;  /* 0x0000b400fa707a23 */ /* 0x010fe200000108cb */
[----:B------:R-:W-:Y:S05]  /*d510*/  MOV R250, R148 ;  /* 0x0000009400fa7202 */ /* 0x000fea0000000f00 */
[----:B------:R1:W-:Y:S01]  /*d520*/  MUFU.EX2 R233, R112 ;  /* 0x0000007000e97308 */ /* 0x0003e20000000800 */
[----:B------:R-:W-:Y:S01]  /*d530*/  HMMA.16816.F32.BF16 R96, R104, R110, R96 ;  /* 0x0000006e6860723c */ /* 0x000fe20000041860 */
[----:B------:R-:W4:Y:S02]  /*d540*/  LDSM.16.MT88.4 R108, [R0+0x800] ;  /* 0x00080000006c783b */ /* 0x000f240000004200 */
[----:B------:R-:W-:Y:S04]  /*d550*/  @P5 ISETP.GE.AND P2, PT, R250, c[0x0][0x1d4], PT ;  /* 0x00007500fa005a0c */ /* 0x000fe80003f46270 */
[----:B------:R-:W-:Y:S02]  /*d560*/  F2FP.BF16.PACK_AB R104, R122, R114 ;  /* 0x000000727a68723e */ /* 0x000fe400000010ff */
[----:B------:R-:W-:Y:S03]  /*d570*/  F2FP.BF16.PACK_AB R106, R129, R124 ;  /* 0x0000007c816a723e */ /* 0x000fe600000010ff */
[----:B-----5:R-:W-:Y:S01]  /*d580*/  F2FP.BF16.PACK_AB R105, R123, R120 ;  /* 0x000000787b69723e */ /* 0x020fe200000010ff */
[----:B------:R-:W-:Y:S01]  /*d590*/  FADD.FTZ R120, R120, R116 ;  /* 0x0000007478787221 */ /* 0x000fe20000010000 */
[----:B--2---:R-:W-:Y:S01]  /*d5a0*/  F2FP.BF16.PACK_AB R107, R128, R127 ;  /* 0x0000007f806b723e */ /* 0x004fe200000010ff */
[----:B------:R-:W-:Y:S02]  /*d5b0*/  FADD.FTZ R116, R122, R103 ;  /* 0x000000677a747221 */ /* 0x000fe40000010000 */
[--C-:B------:R-:W-:Y:S02]  /*d5c0*/  FFMA.FTZ R103, R147, c[0x0][0x2d0], -R203.reuse ;  /* 0x0000b40093677a23 */ /* 0x100fe400000108cb */
[----:B------:R-:W-:Y:S02]  /*d5d0*/  FADD.FTZ R120, R123, R120 ;  /* 0x000000787b787221 */ /* 0x000fe40000010000 */
[----:B------:R2:W-:Y:S01]  /*d5e0*/  MUFU.EX2 R224, R103 ;  /* 0x0000006700e07308 */ /* 0x0005e20000000800 */
[--C-:B-1----:R-:W-:Y:S01]  /*d5f0*/  FFMA.FTZ R112, R245, c[0x0][0x2d0], -R203.reuse ;  /* 0x0000b400f5707a23 */ /* 0x102fe200000108cb */
[----:B------:R-:W-:Y:S04]  /*d600*/  MOV R245, R217 ;  /* 0x000000d900f57202 */ /* 0x000fe80000000f00 */
[----:B------:R-:W-:Y:S04]  /*d610*/  ISETP.GE.AND P3, PT, R245, 0x1, PT ;  /* 0x00000001f500780c */ /* 0x000fe80003f66270 */
[----:B------:R1:W-:Y:S01]  /*d620*/  MUFU.EX2 R234, R112 ;  /* 0x0000007000ea7308 */ /* 0x0003e20000000800 */
[C---:B----4-:R-:W-:Y:S09]  /*d630*/  HMMA.16816.F32.BF16 R4, R104.reuse, R108, R4 ;  /* 0x0000006c6804723c */ /* 0x050ff20000041804 */
[----:B------:R-:W4:Y:S03]  /*d640*/  MUFU.EX2 R217, R202 ;  /* 0x000000ca00d97308 */ /* 0x000f260000000800 */
[----:B--2---:R-:W-:Y:S02]  /*d650*/  FFMA.FTZ R103, R146, c[0x0][0x2d0], -R203 ;  /* 0x0000b40092677a23 */ /* 0x004fe400000108cb */
[----:B------:R-:W-:Y:S01]  /*d660*/  LDSM.16.MT88.4 R144, [R0+0x2800] ;  /* 0x002800000090783b */ /* 0x000fe20000004200 */
[C---:B------:R-:W-:Y:S04]  /*d670*/  HMMA.16816.F32.BF16 R8, R104.reuse, R110, R8 ;  /* 0x0000006e6808723c */ /* 0x040fe80000041808 */
[----:B------:R2:W-:Y:S03]  /*d680*/  MUFU.EX2 R227, R103 ;  /* 0x0000006700e37308 */ /* 0x0005e60000000800 */
[----:B------:R-:W5:Y:S08]  /*d690*/  LDSM.16.MT88.4 R108, [R3+0x800] ;  /* 0x00080000036c783b */ /* 0x000f700000004200 */
[----:B-1----:R-:W-:Y:S01]  /*d6a0*/  LDSM.16.MT88.4 R112, [R0+0x1800] ;  /* 0x001800000070783b */ /* 0x002fe20000004200 */
[----:B----4-:R-:W-:Y:S01]  /*d6b0*/  F2FP.BF16.PACK_AB R202, R217, R222 ;  /* 0x000000ded9ca723e */ /* 0x010fe200000010ff */
[----:B--2---:R-:W-:Y:S06]  /*d6c0*/  FADD.FTZ R103, R124, R116 ;  /* 0x000000747c677221 */ /* 0x004fec0000010000 */
[----:B------:R-:W-:Y:S01]  /*d6d0*/  LDSM.16.MT88.4 R116, [R0+0x2000] ;  /* 0x002000000074783b */ /* 0x000fe20000004200 */
[----:B------:R-:W-:Y:S02]  /*d6e0*/  FADD.FTZ R124, R127, R120 ;  /* 0x000000787f7c7221 */ /* 0x000fe40000010000 */
[----:B------:R-:W-:Y:S02]  /*d6f0*/  FADD.FTZ R103, R129, R103 ;  /* 0x0000006781677221 */ /* 0x000fe40000010000 */
[----:B------:R-:W-:Y:S02]  /*d700*/  FADD.FTZ R124, R128, R124 ;  /* 0x0000007c807c7221 */ /* 0x000fe40000010000 */
[----:B------:R-:W-:Y:S01]  /*d710*/  FADD.FTZ R103, R125, R103 ;  /* 0x000000677d677221 */ /* 0x000fe20000010000 */
[----:B------:R-:W-:Y:S03]  /*d720*/  LDSM.16.MT88.4 R120, [R2+0x2000] ;  /* 0x002000000278783b */ /* 0x000fe60000004200 */
[----:B------:R-:W-:Y:S04]  /*d730*/  FADD.FTZ R103, R131, R103 ;  /* 0x0000006783677221 */ /* 0x000fe80000010000 */
[----:B------:R-:W-:Y:S01]  /*d740*/  FADD.FTZ R103, R134, R103 ;  /* 0x0000006786677221 */ /* 0x000fe20000010000 */
[C---:B-----5:R-:W-:Y:S03]  /*d750*/  HMMA.16816.F32.BF16 R12, R104.reuse, R108, R12 ;  /* 0x0000006c680c723c */ /* 0x060fe6000004180c */
[----:B------:R-:W-:Y:S04]  /*d760*/  FADD.FTZ R103, R135, R103 ;  /* 0x0000006787677221 */ /* 0x000fe80000010000 */
[----:B------:R-:W-:Y:S01]  /*d770*/  FADD.FTZ R103, R126, R103 ;  /* 0x000000677e677221 */ /* 0x000fe20000010000 */
        /* <DEDUP_REMOVED lines=32> */
[----:B------:R-:W-:Y:S02]  /*d980*/  F2FP.BF16.PACK_AB R104, R131, R125 ;  /* 0x0000007d8368723e */ /* 0x000fe400000010ff */
[----:B------:R-:W-:Y:S03]  /*d990*/  F2FP.BF16.PACK_AB R105, R133, R130 ;  /* 0x000000828569723e */ /* 0x000fe600000010ff */
[----:B------:R-:W-:Y:S02]  /*d9a0*/  F2FP.BF16.PACK_AB R106, R135, R134 ;  /* 0x00000086876a723e */ /* 0x000fe400000010ff */
[----:B------:R-:W-:Y:S07]  /*d9b0*/  F2FP.BF16.PACK_AB R107, R205, R132 ;  /* 0x00000084cd6b723e */ /* 0x000fee00000010ff */
        /* <DEDUP_REMOVED lines=36> */
[----:B------:R1:W2:Y:S04]  /*dc00*/  MUFU.EX2 R236, R108 ;  /* 0x0000006c00ec7308 */ /* 0x0002a80000000800 */
[----:B------:R-:W-:Y:S02]  /*dc10*/  F2FP.BF16.PACK_AB R104, R235, R126 ;  /* 0x0000007eeb68723e */ /* 0x000fe400000010ff */
[----:B------:R-:W-:Y:S03]  /*dc20*/  F2FP.BF16.PACK_AB R106, R238, R237 ;  /* 0x000000edee6a723e */ /* 0x000fe600000010ff */
[----:B------:R-:W-:Y:S01]  /*dc30*/  F2FP.BF16.PACK_AB R105, R233, R232 ;  /* 0x000000e8e969723e */ /* 0x000fe200000010ff */
[----:B-1----:R-:W1:Y:S01]  /*dc40*/  LDSM.16.MT88.4 R108, [R3+0x1800] ;  /* 0x00180000036c783b */ /* 0x002e620000004200 */
[----:B--2---:R-:W-:Y:S07]  /*dc50*/  F2FP.BF16.PACK_AB R107, R236, R234 ;  /* 0x000000eaec6b723e */ /* 0x004fee00000010ff */
        /* <DEDUP_REMOVED lines=30> */
[C---:B--2---:R-:W-:Y:S07]  /*de40*/  HMMA.16816.F32.BF16 R84, R104.reuse, R112, R84 ;  /* 0x000000706854723c */ /* 0x044fee0000041854 */
[--C-:B------:R-:W-:Y:S01]  /*de50*/  FFMA.FTZ R112, R151, c[0x0][0x2d0], -R203.reuse ;  /* 0x0000b40097707a23 */ /* 0x100fe200000108cb */
[C---:B------:R-:W-:Y:S03]  /*de60*/  HMMA.16816.F32.BF16 R88, R104.reuse, R114, R88 ;  /* 0x000000726858723c */ /* 0x040fe60000041858 */
[----:B------:R2:W-:Y:S01]  /*de70*/  MUFU.EX2 R226, R112 ;  /* 0x0000007000e27308 */ /* 0x0005e20000000800 */
[----:B------:R-:W-:Y:S09]  /*de80*/  FFMA.FTZ R203, R140, c[0x0][0x2d0], -R203 ;  /* 0x0000b4008ccb7a23 */ /* 0x000ff200000108cb */
[----:B------:R-:W4:Y:S01]  /*de90*/  MUFU.EX2 R215, R203 ;  /* 0x000000cb00d77308 */ /* 0x000f220000000800 */
[C---:B-1----:R-:W-:Y:S01]  /*dea0*/  HMMA.16816.F32.BF16 R92, R104.reuse, R108, R92 ;  /* 0x0000006c685c723c */ /* 0x042fe2000004185c */
[----:B--2---:R-:W1:Y:S07]  /*deb0*/  LDSM.16.MT88.4 R112, [R3+0x2000] ;  /* 0x002000000370783b */ /* 0x004e6e0000004200 */
[----:B------:R-:W-:Y:S01]  /*dec0*/  HMMA.16816.F32.BF16 R96, R104, R110, R96 ;  /* 0x0000006e6860723c */ /* 0x000fe20000041860 */
[----:B------:R-:W2:Y:S03]  /*ded0*/  LDSM.16.MT88.4 R108, [R102+0x2000] ;  /* 0x00200000666c783b */ /* 0x000ea60000004200 */
[----:B----4-:R-:W-:Y:S03]  /*dee0*/  F2FP.BF16.PACK_AB R203, R215, R216 ;  /* 0x000000d8d7cb723e */ /* 0x010fe600000010ff */
[----:B------:R-:W-:Y:S02]  /*def0*/  F2FP.BF16.PACK_AB R104, R230, R228 ;  /* 0x000000e4e668723e */ /* 0x000fe400000010ff */
[----:B------:R-:W-:Y:S03]  /*df00*/  F2FP.BF16.PACK_AB R106, R229, R231 ;  /* 0x000000e7e56a723e */ /* 0x000fe600000010ff */
[----:B------:R-:W-:Y:S02]  /*df10*/  F2FP.BF16.PACK_AB R105, R227, R224 ;  /* 0x000000e0e369723e */ /* 0x000fe400000010ff */
[----:B------:R-:W-:Y:S07]  /*df20*/  F2FP.BF16.PACK_AB R107, R225, R226 ;  /* 0x000000e2e16b723e */ /* 0x000fee00000010ff */
[C---:B------:R-:W-:Y:S08]  /*df30*/  HMMA.16816.F32.BF16 R4, R104.reuse, R116, R4 ;  /* 0x000000746804723c */ /* 0x040ff00000041804 */
[C---:B------:R-:W-:Y:S01]  /*df40*/  HMMA.16816.F32.BF16 R8, R104.reuse, R118, R8 ;  /* 0x000000766808723c */ /* 0x040fe20000041808 */
[----:B------:R-:W4:Y:S07]  /*df50*/  LDSM.16.MT88.4 R116, [R0+0x5000] ;  /* 0x005000000074783b */ /* 0x000f2e0000004200 */
[C---:B-1----:R-:W-:Y:S08]  /*df60*/  HMMA.16816.F32.BF16 R12, R104.reuse, R112, R12 ;  /* 0x00000070680c723c */ /* 0x042ff0000004180c */
[C---:B------:R-:W-:Y:S01]  /*df70*/  HMMA.16816.F32.BF16 R16, R104.reuse, R114, R16 ;  /* 0x000000726810723c */ /* 0x040fe20000041810 */
[----:B------:R-:W1:Y:S07]  /*df80*/  LDSM.16.MT88.4 R112, [R3+0x5000] ;  /* 0x005000000370783b */ /* 0x000e6e0000004200 */
[C---:B------:R-:W-:Y:S08]  /*df90*/  HMMA.16816.F32.BF16 R20, R104.reuse, R120, R20 ;  /* 0x000000786814723c */ /* 0x040ff00000041814 */
[C---:B------:R-:W-:Y:S01]  /*dfa0*/  HMMA.16816.F32.BF16 R24, R104.reuse, R122, R24 ;  /* 0x0000007a6818723c */ /* 0x040fe20000041818 */
[----:B------:R-:W5:Y:S07]  /*dfb0*/  LDSM.16.MT88.4 R120, [R2+0x5000] ;  /* 0x005000000278783b */ /* 0x000f6e0000004200 */
        /* <DEDUP_REMOVED lines=9> */
[C---:B-----5:R-:W-:Y:S08]  /*e050*/  HMMA.16816.F32.BF16 R52, R104.reuse, R120, R52 ;  /* 0x000000786834723c */ /* 0x060ff00000041834 */
[C---:B------:R-:W-:Y:S01]  /*e060*/  HMMA.16816.F32.BF16 R56, R104.reuse, R122, R56 ;  /* 0x0000007a6838723c */ /* 0x040fe20000041838 */
[----:B------:R-:W5:Y:S07]  /*e070*/  LDSM.16.MT88.4 R120, [R2+0x8000] ;  /* 0x008000000278783b */ /* 0x000f6e0000004200 */
[C---:B--2---:R-:W-:Y:S08]  /*e080*/  HMMA.16816.F32.BF16 R60, R104.reuse, R108, R60 ;  /* 0x0000006c683c723c */ /* 0x044ff0000004183c */
[C---:B------:R-:W-:Y:S01]  /*e090*/  HMMA.16816.F32.BF16 R64, R104.reuse, R110, R64 ;  /* 0x0000006e6840723c */ /* 0x040fe20000041840 */
[----:B------:R-:W2:Y:S07]  /*e0a0*/  LDSM.16.MT88.4 R108, [R102+0x8000] ;  /* 0x00800000666c783b */ /* 0x000eae0000004200 */
[C---:B----4-:R-:W-:Y:S08]  /*e0b0*/  HMMA.16816.F32.BF16 R68, R104.reuse, R116, R68 ;  /* 0x000000746844723c */ /* 0x050ff00000041844 */
[C---:B------:R-:W-:Y:S08]  /*e0c0*/  HMMA.16816.F32.BF16 R72, R104.reuse, R118, R72 ;  /* 0x000000766848723c */ /* 0x040ff00000041848 */
[C---:B-1----:R-:W-:Y:S07]  /*e0d0*/  HMMA.16816.F32.BF16 R76, R104.reuse, R112, R76 ;  /* 0x00000070684c723c */ /* 0x042fee000004184c */
[----:B------:R-:W-:Y:S01]  /*e0e0*/  FADD.FTZ R112, R130, R124 ;  /* 0x0000007c82707221 */ /* 0x000fe20000010000 */
[C---:B------:R-:W-:Y:S01]  /*e0f0*/  HMMA.16816.F32.BF16 R80, R104.reuse, R114, R80 ;  /* 0x000000726850723c */ /* 0x040fe20000041850 */
[----:B------:R-:W1:Y:S03]  /*e100*/  LDSM.16.MT88.4 R128, [R2+0x2800] ;  /* 0x002800000280783b */ /* 0x000e660000004200 */
[----:B------:R-:W-:Y:S04]  /*e110*/  FADD.FTZ R112, R133, R112 ;  /* 0x0000007085707221 */ /* 0x000fe80000010000 */
[C---:B-----5:R-:W-:Y:S08]  /*e120*/  HMMA.16816.F32.BF16 R84, R104.reuse, R120, R84 ;  /* 0x000000786854723c */ /* 0x060ff00000041854 */
[C---:B------:R-:W-:Y:S01]  /*e130*/  HMMA.16816.F32.BF16 R88, R104.reuse, R122, R88 ;  /* 0x0000007a6858723c */ /* 0x040fe20000041858 */
[----:B------:R-:W4:Y:S07]  /*e140*/  LDSM.16.MT88.4 R120, [R102+0x2800] ;  /* 0x002800006678783b */ /* 0x000f2e0000004200 */
[C---:B--2---:R-:W-:Y:S07]  /*e150*/  HMMA.16816.F32.BF16 R92, R104.reuse, R108, R92 ;  /* 0x0000006c685c723c */ /* 0x044fee000004185c */
[----:B------:R-:W-:Y:S01]  /*e160*/  FADD.FTZ R108, R132, R112 ;  /* 0x00000070846c7221 */ /* 0x000fe20000010000 */
[----:B------:R-:W-:Y:S01]  /*e170*/  HMMA.16816.F32.BF16 R96, R104, R110, R96 ;  /* 0x0000006e6860723c */ /* 0x000fe20000041860 */
[----:B------:R-:W2:Y:S03]  /*e180*/  LDSM.16.MT88.4 R112, [R0+0x5800] ;  /* 0x005800000070783b */ /* 0x000ea60000004200 */
[----:B------:R-:W-:Y:S04]  /*e190*/  FADD.FTZ R205, R205, R108 ;  /* 0x0000006ccdcd7221 */ /* 0x000fe80000010000 */
[C---:B------:R-:W-:Y:S01]  /*e1a0*/  HMMA.16816.F32.BF16 R148, R200.reuse, R144, R4 ;  /* 0x00000090c894723c */ /* 0x040fe20000041804 */
[----:B------:R-:W5:Y:S07]  /*e1b0*/  LDSM.16.MT88.4 R104, [R3+0x5800] ;  /* 0x005800000368783b */ /* 0x000f6e0000004200 */
[C---:B------:R-:W-:Y:S01]  /*e1c0*/  HMMA.16816.F32.BF16 R144, R200.reuse, R146, R8 ;  /* 0x00000092c890723c */ /* 0x040fe20000041808 */
[----:B------:R-:W2:Y:S07]  /*e1d0*/  LDSM.16.MT88.4 R4, [R2+0x5800] ;  /* 0x005800000204783b */ /* 0x000eae0000004200 */
[C---:B------:R-:W-:Y:S01]  /*e1e0*/  HMMA.16816.F32.BF16 R140, R200.reuse, R136, R12 ;  /* 0x00000088c88c723c */ /* 0x040fe2000004180c */
[----:B------:R-:W2:Y:S07]  /*e1f0*/  LDSM.16.MT88.4 R8, [R102+0x5800] ;  /* 0x005800006608783b */ /* 0x000eae0000004200 */
[C---:B------:R-:W-:Y:S01]  /*e200*/  HMMA.16816.F32.BF16 R136, R200.reuse, R138, R16 ;  /* 0x0000008ac888723c */ /* 0x040fe20000041810 */
[----:B------:R3:W5:Y:S07]  /*e210*/  LDSM.16.MT88.4 R12, [R0+0x8800] ;  /* 0x00880000000c783b */ /* 0x00076e0000004200 */
[C---:B-1----:R-:W-:Y:S01]  /*e220*/  HMMA.16816.F32.BF16 R132, R200.reuse, R128, R20 ;  /* 0x00000080c884723c */ /* 0x042fe20000041814 */
[----:B------:R1:W5:Y:S07]  /*e230*/  LDSM.16.MT88.4 R16, [R3+0x8800] ;  /* 0x008800000310783b */ /* 0x00036e0000004200 */
[C---:B------:R-:W-:Y:S08]  /*e240*/  HMMA.16816.F32.BF16 R128, R200.reuse, R130, R24 ;  /* 0x00000082c880723c */ /* 0x040ff00000041818 */
[C---:B----4-:R-:W-:Y:S04]  /*e250*/  HMMA.16816.F32.BF16 R124, R200.reuse, R120, R28 ;  /* 0x00000078c87c723c */ /* 0x050fe8000004181c */
[----:B---3--:R-:W-:Y:S04]  /*e260*/  @P5 IADD3 R0, R223, -0x2, RZ ;  /* 0xfffffffedf005810 */ /* 0x008fe80007ffe0ff */
[C---:B------:R-:W-:Y:S04]  /*e270*/  HMMA.16816.F32.BF16 R120, R200.reuse, R122, R32 ;  /* 0x0000007ac878723c */ /* 0x040fe80000041820 */
[----:B-1----:R-:W-:Y:S04]  /*e280*/  @P5 SHF.R.S32.HI R3, RZ, 0x1f, R0 ;  /* 0x0000001fff035819 */ /* 0x002fe80000011400 */
[C---:B--2---:R-:W-:Y:S04]  /*e290*/  HMMA.16816.F32.BF16 R116, R200.reuse, R112, R36 ;  /* 0x00000070c874723c */ /* 0x044fe80000041824 */
[----:B------:R-:W-:Y:S04]  /*e2a0*/  @P5 IMAD R3, R3, c[0x0][0x1e0], RZ ;  /* 0x0000780003035a24 */ /* 0x000fe800078e02ff */
[C---:B------:R-:W-:Y:S08]  /*e2b0*/  HMMA.16816.F32.BF16 R112, R200.reuse, R114, R40 ;  /* 0x00000072c870723c */ /* 0x040ff00000041828 */
[C---:B-----5:R-:W-:Y:S08]  /*e2c0*/  HMMA.16816.F32.BF16 R108, R200.reuse, R104, R44 ;  /* 0x00000068c86c723c */ /* 0x060ff0000004182c */
[C---:B------:R-:W-:Y:S08]  /*e2d0*/  HMMA.16816.F32.BF16 R104, R200.reuse, R106, R48 ;  /* 0x0000006ac868723c */ /* 0x040ff00000041830 */
[C---:B------:R-:W-:Y:S08]  /*e2e0*/  HMMA.16816.F32.BF16 R52, R200.reuse, R4, R52 ;  /* 0x00000004c834723c */ /* 0x040ff00000041834 */
[C---:B------:R-:W-:Y:S01]  /*e2f0*/  HMMA.16816.F32.BF16 R56, R200.reuse, R6, R56 ;  /* 0x00000006c838723c */ /* 0x040fe20000041838 */
[----:B------:R1:W2:Y:S07]  /*e300*/  LDSM.16.MT88.4 R4, [R2+0x8800] ;  /* 0x008800000204783b */ /* 0x0002ae0000004200 */
[C---:B------:R-:W-:Y:S07]  /*e310*/  HMMA.16816.F32.BF16 R60, R200.reuse, R8, R60 ;  /* 0x00000008c83c723c */ /* 0x040fee000004183c */
[C---:B------:R-:W-:Y:S01]  /*e320*/  @P5 IMAD.WIDE.U32 R8, R0.reuse, c[0x0][0x1e0], RZ ;  /* 0x0000780000085a25 */ /* 0x040fe200078e00ff */
[C---:B------:R-:W-:Y:S04]  /*e330*/  HMMA.16816.F32.BF16 R64, R200.reuse, R10, R64 ;  /* 0x0000000ac840723c */ /* 0x040fe80000041840 */
[----:B-1----:R-:W-:Y:S04]  /*e340*/  @P5 IMAD R2, R0, c[0x0][0x1e4], R3 ;  /* 0x0000790000025a24 */ /* 0x002fe800078e0203 */
[C---:B------:R-:W-:Y:S04]  /*e350*/  HMMA.16816.F32.BF16 R68, R200.reuse, R12, R68 ;  /* 0x0000000cc844723c */ /* 0x040fe80000041844 */
        /* <DEDUP_REMOVED lines=8> */
[C---:B------:R-:W-:Y:S01]  /*e3e0*/  @P5 LEA R12, P0, R2.reuse, c[0x0][0x1c8], 0x1 ;  /* 0x00007200020c5a11 */ /* 0x040fe200078008ff */
[----:B------:R-:W-:Y:S01]  /*e3f0*/  FADD.FTZ R14, R233, R9 ;  /* 0x00000009e90e7221 */ /* 0x000fe20000010000 */
[C---:B------:R-:W-:Y:S01]  /*e400*/  HMMA.16816.F32.BF16 R76, R200.reuse, R16, R76 ;  /* 0x00000010c84c723c */ /* 0x040fe2000004184c */
[----:B------:R-:W1:Y:S02]  /*e410*/  LDSM.16.MT88.4 R8, [R102+0x8800] ;  /* 0x008800006608783b */ /* 0x000e640000004200 */
[----:B------:R-:W-:Y:S01]  /*e420*/  @P5 IADD3 R3, R3, R0, RZ ;  /* 0x0000000003035210 */ /* 0x000fe20007ffe0ff */
[----:B------:R-:W-:Y:S03]  /*e430*/  FADD.FTZ R0, R237, R13 ;  /* 0x0000000ded007221 */ /* 0x000fe60000010000 */
[----:B------:R-:W-:Y:S01]  /*e440*/  @P5 LEA.HI.X R13, R2, c[0x0][0x1cc], R3, 0x1, P0 ;  /* 0x00007300020d5a11 */ /* 0x000fe200000f0c03 */
[----:B------:R-:W-:Y:S01]  /*e450*/  FADD.FTZ R3, R238, R0 ;  /* 0x00000000ee037221 */ /* 0x000fe20000010000 */
[----:B------:R-:W-:Y:S01]  /*e460*/  IADD3 R0, R245, 0x1, RZ ;  /* 0x00000001f5007810 */ /* 0x000fe20007ffe0ff */
[C---:B------:R-:W-:Y:S02]  /*e470*/  HMMA.16816.F32.BF16 R80, R200.reuse, R18, R80 ;  /* 0x00000012c850723c */ /* 0x040fe40000041850 */
[----:B------:R-:W-:Y:S01]  /*e480*/  @P5 MOV R16, c[0x0][0x1e0] ;  /* 0x0000780000105a02 */ /* 0x000fe20000000f00 */
[----:B------:R-:W-:Y:S01]  /*e490*/  FADD.FTZ R2, R234, R14 ;  /* 0x0000000eea027221 */ /* 0x000fe20000010000 */
[----:B------:R-:W-:Y:S01]  /*e4a0*/  SEL R0, R0, RZ, !P3 ;  /* 0x000000ff00007207 */ /* 0x000fe20005800000 */
[----:B------:R-:W-:Y:S01]  /*e4b0*/  FADD.FTZ R15, R228, R3 ;  /* 0x00000003e40f7221 */ /* 0x000fe20000010000 */
[----:B------:R-:W-:Y:S01]  /*e4c0*/  @P5 ISETP.GE.AND P0, PT, R247, c[0x0][0x1d4], PT ;  /* 0x00007500f7005a0c */ /* 0x000fe20003f06270 */
[----:B------:R-:W-:Y:S01]  /*e4d0*/  FADD.FTZ R2, R236, R2 ;  /* 0x00000002ec027221 */ /* 0x000fe20000010000 */
[C---:B--2---:R-:W-:Y:S01]  /*e4e0*/  HMMA.16816.F32.BF16 R84, R200.reuse, R4, R84 ;  /* 0x00000004c854723c */ /* 0x044fe20000041854 */
[----:B------:R2:W-:Y:S03]  /*e4f0*/  STL [R1], R0 ;  /* 0x0000000001007387 */ /* 0x0005e60000100800 */
[----:B------:R-:W-:Y:S01]  /*e500*/  @P5 MOV R14, 0x6 ;  /* 0x00000006000e5802 */ /* 0x000fe20000000f00 */
[----:B------:R-:W-:Y:S01]  /*e510*/  FADD.FTZ R3, R224, R2 ;  /* 0x00000002e0037221 */ /* 0x000fe20000010000 */
[----:B------:R-:W-:Y:S01]  /*e520*/  IADD3 R247, R223, -0x1, RZ ;  /* 0xffffffffdff77810 */ /* 0x000fe20007ffe0ff */
[----:B------:R-:W-:Y:S01]  /*e530*/  FADD.FTZ R5, R230, R15 ;  /* 0x0000000fe6057221 */ /* 0x000fe20000010000 */
[C---:B------:R-:W-:Y:S01]  /*e540*/  @P5 SHF.L.U64.HI R14, R16.reuse, R14, c[0x0][0x1e4] ;  /* 0x00007900100e5619 */ /* 0x040fe2000001020e */
[----:B------:R-:W-:Y:S01]  /*e550*/  FADD.FTZ R15, R227, R3 ;  /* 0x00000003e30f7221 */ /* 0x000fe20000010000 */
[C---:B------:R-:W-:Y:S03]  /*e560*/  HMMA.16816.F32.BF16 R88, R200.reuse, R6, R88 ;  /* 0x00000006c858723c */ /* 0x040fe60000041858 */
[----:B------:R-:W-:Y:S04]  /*e570*/  @P5 SHF.L.U32 R16, R16, 0x6, RZ ;  /* 0x0000000610105819 */ /* 0x000fe800000006ff */
[----:B------:R-:W-:Y:S01]  /*e580*/  @P5 IADD3 R2, P4, R16, R12, RZ ;  /* 0x0000000c10025210 */ /* 0x000fe20007f9e0ff */
[----:B------:R-:W-:Y:S04]  /*e590*/  FADD.FTZ R6, R226, R15 ;  /* 0x0000000fe2067221 */ /* 0x000fe80000010000 */
[----:B------:R-:W-:Y:S01]  /*e5a0*/  @P5 IADD3.X R3, R14, R13, RZ, P4, !PT ;  /* 0x0000000d0e035210 */ /* 0x000fe200027fe4ff */
[C---:B-1----:R-:W-:Y:S03]  /*e5b0*/  HMMA.16816.F32.BF16 R92, R200.reuse, R8, R92 ;  /* 0x00000008c85c723c */ /* 0x042fe6000004185c */
[----:B--2---:R-:W-:Y:S01]  /*e5c0*/  @P5 IMAD R0, R0, 0x9000, R239 ;  /* 0x0000900000005824 */ /* 0x004fe200078e02ef */
[----:B------:R-:W-:Y:S04]  /*e5d0*/  @P5 IADD3 R4, P3, R16, R2, RZ ;  /* 0x0000000210045210 */ /* 0x000fe80007f7e0ff */
[----:B------:R-:W-:Y:S01]  /*e5e0*/  @!PT LDS RZ, [RZ] ;  /* 0x00000000fffff984 */ /* 0x000fe20000000800 */
[----:B------:R-:W-:Y:S01]  /*e5f0*/  @!PT LDS RZ, [RZ] ;  /* 0x00000000fffff984 */ /* 0x000fe20000000800 */
[----:B------:R-:W-:Y:S01]  /*e600*/  @!PT LDS RZ, [RZ] ;  /* 0x00000000fffff984 */ /* 0x000fe20000000800 */
[----:B------:R1:W-:Y:S01]  /*e610*/  @P5 LDGSTS.E.BYPASS.LTC128B.128 [R0], [R12.64], !P2 ;  /* 0x000000000c005fae */ /* 0x0003e2000d101d46 */
[----:B------:R-:W-:Y:S07]  /*e620*/  HMMA.16816.F32.BF16 R96, R200, R10, R96 ;  /* 0x0000000ac860723c */ /* 0x000fee0000041860 */
        /* <DEDUP_REMOVED lines=13> */
[----:B------:R-:W-:Y:S01]  /*e700*/  ISETP.GT.AND P0, PT, R223, RZ, PT ;  /* 0x000000ffdf00720c */ /* 0x000fe20003f04270 */
[----:B--2---:R-:W-:Y:S01]  /*e710*/  FADD.FTZ R3, R229, R12 ;  /* 0x0000000ce5037221 */ /* 0x004fe20000010000 */
[----:B------:R-:W-:Y:S01]  /*e720*/  MOV R223, R247 ;  /* 0x000000f700df7202 */ /* 0x000fe20000000f00 */
[----:B------:R-:W-:Y:S02]  /*e730*/  FADD.FTZ R2, R225, R6 ;  /* 0x00000006e1027221 */ /* 0x000fe40000010000 */
[----:B------:R-:W-:Y:S02]  /*e740*/  FADD.FTZ R3, R218, R3 ;  /* 0x00000003da037221 */ /* 0x000fe40000010000 */
        /* <DEDUP_REMOVED lines=9> */
[----:B------:R-:W-:Y:S04]  /*e7e0*/  STL [R1+0x4], R2 ;  /* 0x0000040201007387 */ /* 0x000fe80000100800 */
[----:B------:R1:W-:Y:S02]  /*e7f0*/  STL [R1+0x8], R0 ;  /* 0x0000080001007387 */ /* 0x0003e40000100800 */
[----:B-1----:R-:W-:Y:S01]  /*e800*/  MOV R0, R101 ;  /* 0x0000006500007202 */ /* 0x002fe20000000f00 */
[----:B------:R-:W-:-:S05]  /*e810*/  @P0 BRA `(.L_x_1140) ;  /* 0xffffc14000000947 */ /* 0x000fca000383ffff */
.L_x_1139:
[----:B------:R-:W-:Y:S02]  /*e820*/  MOV R7, 0x1f ;  /* 0x0000001f00077802 */ /* 0x000fe40000000f00 */
[----:B------:R-:W-:Y:S01]  /*e830*/  MOV R6, 0xffffffff ;  /* 0xffffffff00067802 */ /* 0x000fe20000000f00 */
[----:B------:R-:W-:Y:S05]  /*e840*/  BRA.DIV ~URZ, `(.L_x_1141) ;  /* 0x000028c27f007947 */ /* 0x000fea000b800000 */
[----:B------:R-:W2:Y:S04]  /*e850*/  LDL R0, [R1+0x4] ;  /* 0x0000040001007983 */ /* 0x000ea80000100800 */
[----:B--2---:R2:W3:Y:S02]  /*e860*/  SHFL.BFLY PT, R4, R0, 0x2, 0x1f ;  /* 0x0c401f0000047f89 */ /* 0x0044e400000e0000 */
.L_x_1173:
[----:B--2---:R-:W2:Y:S02]  /*e870*/  LDL.LU R0, [R1+0x4] ;  /* 0x0000040001007983 */ /* 0x004ea40000300800 */
[----:B--23--:R-:W-:Y:S01]  /*e880*/  FADD.FTZ R4, R4, R0 ;  /* 0x0000000004047221 */ /* 0x00cfe20000010000 */
[----:B------:R-:W-:Y:S05]  /*e890*/  BRA.DIV ~URZ, `(.L_x_1142) ;  /* 0x000028d27f007947 */ /* 0x000fea000b800000 */
[----:B------:R-:W2:Y:S04]  /*e8a0*/  LDL.LU R5, [R1+0x8] ;  /* 0x0000080001057983 */ /* 0x000ea80000300800 */
[----:B------:R-:W3:Y:S02]  /*e8b0*/  SHFL.BFLY PT, R2, R4, 0x1, 0x1f ;  /* 0x0c201f0004027f89 */ /* 0x000ee400000e0000 */
[----:B---3--:R-:W-:-:S02]  /*e8c0*/  FADD.FTZ R4, R4, R2 ;  /* 0x0000000204047221 */ /* 0x008fc40000010000 */
[----:B--2---:R-:W2:Y:S02]  /*e8d0*/  SHFL.BFLY PT, R0, R5, 0x2, 0x1f ;  /* 0x0c401f0005007f89 */ /* 0x004ea400000e0000 */
[----:B--2---:R-:W-:-:S05]  /*e8e0*/  FADD.FTZ R0, R0, R5 ;  /* 0x0000000500007221 */ /* 0x004fca0000010000 */
[----:B-1----:R1:W2:Y:S02]  /*e8f0*/  SHFL.BFLY PT, R3, R0, 0x1, 0x1f ;  /* 0x0c201f0000037f89 */ /* 0x0022a400000e0000 */
.L_x_1174:
[----:B------:R-:W-:Y:S01]  /*e900*/  FSETP.NE.FTZ.AND P1, PT, R4, RZ, PT ;  /* 0x000000ff0400720b */ /* 0x000fe20003f35000 */
[----:B--2---:R-:W-:Y:S01]  /*e910*/  FADD.FTZ R3, R3, R0 ;  /* 0x0000000003037221 */ /* 0x004fe20000010000 */
[----:B------:R-:W-:Y:S02]  /*e920*/  MOV R2, RZ ;  /* 0x000000ff00027202 */ /* 0x000fe40000000f00 */
[----:B-1----:R-:W-:Y:S02]  /*e930*/  MOV R0, RZ ;  /* 0x000000ff00007202 */ /* 0x002fe40000000f00 */
[----:B------:R-:W-:Y:S02]  /*e940*/  FSETP.NE.FTZ.AND P0, PT, R3, RZ, PT ;  /* 0x000000ff0300720b */ /* 0x000fe40003f15000 */
[----:B------:R-:W-:Y:S02]  /*e950*/  MOV R50, 0xff800000 ;  /* 0xff80000000327802 */ /* 0x000fe40000000f00 */
[----:B------:R-:W-:-:S03]  /*e960*/  MOV R49, 0xff800000 ;  /* 0xff80000000317802 */ /* 0x000fc60000000f00 */
[----:B------:R-:W1:Y:S01]  /*e970*/  @P1 MUFU.RCP R2, R4 ;  /* 0x0000000400021308 */ /* 0x000e620000001000 */
[----:B------:R-:W-:-:S07]  /*e980*/  @P1 MOV R7, 0x3f317218 ;  /* 0x3f31721800071802 */ /* 0x000fce0000000f00 */
[----:B------:R-:W2:Y:S01]  /*e990*/  @P1 MUFU.LG2 R4, R4 ;  /* 0x0000000400041308 */ /* 0x000ea20000000c00 */
[----:B-1----:R-:W-:-:S07]  /*e9a0*/  FMUL.FTZ R148, R2, R148 ;  /* 0x0000009402947220 */ /* 0x002fce0000410000 */
[----:B------:R-:W1:Y:S01]  /*e9b0*/  @P0 MUFU.RCP R0, R3 ;  /* 0x0000000300000308 */ /* 0x000e620000001000 */
        /* <DEDUP_REMOVED lines=46> */
[----:B------:R-:W-:Y:S02]  /*eca0*/  FMUL.FTZ R97, R2, R97 ;  /* 0x0000006102617220 */ /* 0x000fe40000410000 */
[----:B------:R3:W4:Y:S01]  /*ecb0*/  @P0 MUFU.LG2 R2, R3 ;  /* 0x0000000300020308 */ /* 0x0007220000000c00 */
[----:B--2---:R-:W-:-:S02]  /*ecc0*/  @P1 FMUL.FTZ R5, R4, 0.69314718246459960938 ;  /* 0x3f31721804051820 */ /* 0x004fc40000410000 */
[----:B------:R-:W-:Y:S02]  /*ecd0*/  @P1 FMUL.FTZ R4, R7, c[0x0][0x2d0] ;  /* 0x0000b40007041a20 */ /* 0x000fe40000410000 */
[----:B-1----:R-:W-:Y:S02]  /*ece0*/  FMUL.FTZ R150, R0, R150 ;  /* 0x0000009600967220 */ /* 0x002fe40000410000 */
[----:B------:R-:W-:Y:S01]  /*ecf0*/  @P1 FFMA.FTZ R50, R4, R101, R5 ;  /* 0x0000006504321223 */ /* 0x000fe20000010005 */
[----:B------:R-:W-:Y:S01]  /*ed00*/  MOV R4, 0x1 ;  /* 0x0000000100047802 */ /* 0x000fe20000000f00 */
[C---:B------:R-:W-:Y:S02]  /*ed10*/  FMUL.FTZ R47, R0.reuse, R151 ;  /* 0x00000097002f7220 */ /* 0x040fe40000410000 */
[C---:B------:R-:W-:Y:S02]  /*ed20*/  FMUL.FTZ R146, R0.reuse, R146 ;  /* 0x0000009200927220 */ /* 0x040fe40000410000 */
[----:B------:R-:W-:-:S02]  /*ed30*/  FMUL.FTZ R45, R0, R147 ;  /* 0x00000093002d7220 */ /* 0x000fc40000410000 */
[----:B------:R-:W-:Y:S01]  /*ed40*/  FMUL.FTZ R142, R0, R142 ;  /* 0x0000008e008e7220 */ /* 0x000fe20000410000 */
[----:B---3--:R-:W-:Y:S01]  /*ed50*/  @P0 MOV R3, 0x3f317218 ;  /* 0x3f31721800030802 */ /* 0x008fe20000000f00 */
[----:B----4-:R-:W-:Y:S02]  /*ed60*/  @P0 FMUL.FTZ R2, R2, 0.69314718246459960938 ;  /* 0x3f31721802020820 */ /* 0x010fe40000410000 */
[C---:B------:R-:W-:Y:S02]  /*ed70*/  FMUL.FTZ R43, R0.reuse, R143 ;  /* 0x0000008f002b7220 */ /* 0x040fe40000410000 */
[----:B------:R-:W-:Y:S02]  /*ed80*/  @P0 FMUL.FTZ R3, R3, c[0x0][0x2d0] ;  /* 0x0000b40003030a20 */ /* 0x000fe40000410000 */
        /* <DEDUP_REMOVED lines=41> */
[----:B------:R-:W-:Y:S01]  /*f020*/  FMUL.FTZ R99, R0, R99 ;  /* 0x0000006300637220 */ /* 0x000fe20000410000 */
[----:B------:R-:W-:Y:S01]  /*f030*/  PRMT R0, R4, 0x7610, R0 ;  /* 0x0000761004007816 */ /* 0x000fe20000000000 */
[----:B------:R-:W-:Y:S02]  /*f040*/  @P0 FFMA.FTZ R49, R3, R100, R2 ;  /* 0x0000006403310223 */ /* 0x000fe40000010002 */
.L_x_1130:
        /* <DEDUP_REMOVED lines=19> */
.L_x_1144:
[----:B-1----:R-:W-:Y:S05]  /*f180*/  BSYNC B0 ;  /* 0x0000000000007941 */ /* 0x002fea0003800000 */
.L_x_1143:
        /* <DEDUP_REMOVED lines=120> */
[----:B------:R-:W-:Y:S05]  /*f910*/  CALL.REL.NOINC `($__internal_5_$__cuda_sm70_shflsync_idx_p) ;  /* 0x00001d1000007944 */ /* 0x000fea0003c00000 */
.L_x_1147:
[----:B-1----:R-:W2:Y:S04]  /*f920*/  LDL R2, [R1+0x98] ;  /* 0x0000980001027983 */ /* 0x002ea80000100800 */
[----:B------:R-:W3:Y:S04]  /*f930*/  LDL.LU R13, [R1+0x50] ;  /* 0x00005000010d7983 */ /* 0x000ee80000300800 */
[----:B------:R-:W4:Y:S04]  /*f940*/  LDL.LU R12, [R1+0x54] ;  /* 0x00005400010c7983 */ /* 0x000f280000300800 */
[----:B------:R-:W2:Y:S01]  /*f950*/  LDL.LU R15, [R1+0x5c] ;  /* 0x00005c00010f7983 */ /* 0x000ea20000300800 */
[----:B------:R-:W-:-:S03]  /*f960*/  IMAD.MOV.U32 R0, RZ, RZ, 0x1 ;  /* 0x00000001ff007424 */ /* 0x000fc600078e00ff */
[----:B------:R-:W1:Y:S02]  /*f970*/  S2R R16, SR_TID.X ;  /* 0x0000000000107919 */ /* 0x000e640000002100 */
[----:B------:R-:W-:Y:S02]  /*f980*/  ISETP.NE.AND P1, PT, R0, c[0x0][0x4e8], PT ;  /* 0x00013a0000007a0c */ /* 0x000fe40003f25270 */
[----:B------:R2:W5:Y:S04]  /*f990*/  LDL.64 R68, [R1+0x10] ;  /* 0x0000100001447983 */ /* 0x0005680000100a00 */
[----:B------:R2:W5:Y:S04]  /*f9a0*/  LDL R64, [R1+0x70] ;  /* 0x0000700001407983 */ /* 0x0005680000100800 */
[----:B------:R2:W5:Y:S04]  /*f9b0*/  LDL R23, [R1+0x1c] ;  /* 0x00001c0001177983 */ /* 0x0005680000100800 */
[----:B------:R2:W5:Y:S04]  /*f9c0*/  LDL R22, [R1+0x60] ;  /* 0x0000600001167983 */ /* 0x0005680000100800 */
[----:B------:R2:W5:Y:S01]  /*f9d0*/  LDL R21, [R1+0x20] ;  /* 0x0000200001157983 */ /* 0x0005620000100800 */
[----:B-1----:R-:W-:-:S03]  /*f9e0*/  SHF.R.S32.HI R10, RZ, 0x1f, R16 ;  /* 0x0000001fff0a7819 */ /* 0x002fc60000011410 */
[----:B------:R-:W1:Y:S01]  /*f9f0*/  S2R R18, SR_TID.X ;  /* 0x0000000000127919 */ /* 0x000e620000002100 */
[----:B------:R-:W-:-:S04]  /*fa00*/  LEA.HI R10, R10, R16, RZ, 0x3 ;  /* 0x000000100a0a7211 */ /* 0x000fc800078f18ff */
[----:B------:R-:W-:-:S05]  /*fa10*/  LOP3.LUT R10, R10, 0xfffffff8, RZ, 0xc0, !PT ;  /* 0xfffffff80a0a7812 */ /* 0x000fca00078ec0ff */
[----:B------:R-:W-:Y:S02]  /*fa20*/  IMAD.IADD R10, R16, 0x1, -R10 ;  /* 0x00000001100a7824 */ /* 0x000fe400078e0a0a */
[----:B------:R-:W2:Y:S01]  /*fa30*/  LDL R16, [R1+0xa0] ;  /* 0x0000a00001107983 */ /* 0x000ea20000100800 */
[----:B-1----:R-:W-:-:S04]  /*fa40*/  SHF.R.S32.HI R14, RZ, 0x1f, R18 ;  /* 0x0000001fff0e7819 */ /* 0x002fc80000011412 */
[----:B------:R-:W-:-:S04]  /*fa50*/  LEA.HI R14, R14, R18, RZ, 0x3 ;  /* 0x000000120e0e7211 */ /* 0x000fc800078f18ff */
[----:B------:R-:W-:-:S04]  /*fa60*/  SHF.R.S32.HI R14, RZ, 0x3, R14 ;  /* 0x00000003ff0e7819 */ /* 0x000fc8000001140e */
[----:B------:R-:W-:Y:S02]  /*fa70*/  LEA R10, R10, R14, 0x5 ;  /* 0x0000000e0a0a7211 */ /* 0x000fe400078e28ff */
[----:B---3--:R-:W-:Y:S02]  /*fa80*/  SHF.R.S32.HI R7, RZ, 0x1f, R13 ;  /* 0x0000001fff077819 */ /* 0x008fe4000001140d */
[----:B----4-:R-:W-:-:S03]  /*fa90*/  SHF.R.S32.HI R11, RZ, 0x1f, R12 ;  /* 0x0000001fff0b7819 */ /* 0x010fc6000001140c */
[----:B------:R-:W-:Y:S02]  /*faa0*/  IMAD R4, R7, c[0x0][0x490], RZ ;  /* 0x0001240007047a24 */ /* 0x000fe400078e02ff */
[----:B--2---:R-:W-:Y:S02]  /*fab0*/  IMAD.IADD R6, R2, 0x1, R15 ;  /* 0x0000000102067824 */ /* 0x004fe400078e020f */
[----:B------:R-:W-:-:S03]  /*fac0*/  IMAD.WIDE.U32 R2, R13, c[0x0][0x490], RZ ;  /* 0x000124000d027a25 */ /* 0x000fc600078e00ff */
[----:B------:R-:W-:Y:S01]  /*fad0*/  MOV R0, R6 ;  /* 0x0000000600007202 */ /* 0x000fe20000000f00 */
[----:B------:R-:W-:-:S04]  /*fae0*/  @P1 IMAD.HI.U32 R5, R6, c[0x0][0x4ec], RZ ;  /* 0x00013b0006051a27 */ /* 0x000fc800078e00ff */
[----:B------:R-:W-:Y:S01]  /*faf0*/  IMAD R4, R13, c[0x0][0x494], R4 ;  /* 0x000125000d047a24 */ /* 0x000fe200078e0204 */
[----:B------:R-:W-:Y:S01]  /*fb00*/  @P1 SHF.R.U32.HI R0, RZ, c[0x0][0x4f0], R5 ;  /* 0x00013c00ff001a19 */ /* 0x000fe20000011605 */
[----:B------:R-:W-:Y:S02]  /*fb10*/  IMAD R9, R11, c[0x0][0x498], RZ ;  /* 0x000126000b097a24 */ /* 0x000fe400078e02ff */
[----:B------:R-:W-:Y:S01]  /*fb20*/  IMAD.IADD R3, R3, 0x1, R4 ;  /* 0x0000000103037824 */ /* 0x000fe200078e0204 */
[----:B------:R-:W-:-:S03]  /*fb30*/  IADD3 R8, -R0, RZ, RZ ;  /* 0x000000ff00087210 */ /* 0x000fc60007ffe1ff */
[----:B------:R-:W-:-:S04]  /*fb40*/  IMAD.WIDE.U32 R4, R12, c[0x0][0x498], R2 ;  /* 0x000126000c047a25 */ /* 0x000fc800078e0002 */
[----:B------:R-:W-:Y:S01]  /*fb50*/  IMAD R2, R8, c[0x0][0x4e8], R6 ;  /* 0x00013a0008027a24 */ /* 0x000fe200078e0206 */
[----:B------:R-:W-:Y:S01]  /*fb60*/  SHF.R.S32.HI R6, RZ, 0x1f, R0 ;  /* 0x0000001fff067819 */ /* 0x000fe20000011400 */
[----:B------:R-:W-:Y:S01]  /*fb70*/  IMAD R3, R12, c[0x0][0x49c], R9 ;  /* 0x000127000c037a24 */ /* 0x000fe200078e0209 */
[----:B------:R-:W-:Y:S02]  /*fb80*/  IADD3 R4, P0, R0, R4, RZ ;  /* 0x0000000400047210 */ /* 0x000fe40007f1e0ff */
[----:B------:R-:W-:Y:S01]  /*fb90*/  SHF.R.S32.HI R8, RZ, 0x1f, R2 ;  /* 0x0000001fff087819 */ /* 0x000fe20000011402 */
[----:B------:R-:W-:Y:S01]  /*fba0*/  IMAD R0, R7, c[0x0][0x3e8], RZ ;  /* 0x0000fa0007007a24 */ /* 0x000fe200078e02ff */
[----:B------:R-:W-:Y:S01]  /*fbb0*/  IADD3.X R5, R6, R5, R3, P0, !PT ;  /* 0x0000000506057210 */ /* 0x000fe200007fe403 */
[----:B------:R-:W-:-:S04]  /*fbc0*/  IMAD.WIDE.U32 R6, R13, c[0x0][0x3e8], RZ ;  /* 0x0000fa000d067a25 */ /* 0x000fc800078e00ff */
[----:B------:R-:W-:Y:S02]  /*fbd0*/  IMAD R3, R8, c[0x0][0x488], RZ ;  /* 0x0001220008037a24 */ /* 0x000fe400078e02ff */
[----:B------:R-:W-:Y:S02]  /*fbe0*/  IMAD R8, R13, c[0x0][0x3ec], R0 ;  /* 0x0000fb000d087a24 */ /* 0x000fe400078e0200 */
[----:B------:R-:W2:Y:S01]  /*fbf0*/  LDL R13, [R1+0x28] ;  /* 0x00002800010d7983 */ /* 0x000ea20000100800 */
[----:B------:R-:W-:Y:S02]  /*fc00*/  IMAD.IADD R10, R15, 0x1, R10 ;  /* 0x000000010f0a7824 */ /* 0x000fe400078e020a */
[C---:B------:R-:W-:Y:S02]  /*fc10*/  IMAD R9, R2.reuse, c[0x0][0x48c], R3 ;  /* 0x0001230002097a24 */ /* 0x040fe400078e0203 */
[----:B------:R-:W-:Y:S01]  /*fc20*/  IMAD.WIDE.U32 R4, R2, c[0x0][0x488], R4 ;  /* 0x0001220002047a25 */ /* 0x000fe200078e0004 */
[----:B------:R-:W-:-:S03]  /*fc30*/  SHF.R.S32.HI R17, RZ, 0x1f, R18 ;  /* 0x0000001fff117819 */ /* 0x000fc60000011412 */
[----:B------:R-:W-:Y:S01]  /*fc40*/  @P1 IMAD.HI.U32 R2, R10, c[0x0][0x4ec], RZ ;  /* 0x00013b000a021a27 */ /* 0x000fe200078e00ff */
[----:B------:R-:W-:Y:S02]  /*fc50*/  MOV R0, R10 ;  /* 0x0000000a00007202 */ /* 0x000fe40000000f00 */
[----:B------:R-:W-:Y:S01]  /*fc60*/  IADD3 R5, R5, R9, RZ ;  /* 0x0000000905057210 */ /* 0x000fe20007ffe0ff */
[----:B------:R-:W-:Y:S01]  /*fc70*/  IMAD.IADD R3, R7, 0x1, R8 ;  /* 0x0000000107037824 */ /* 0x000fe200078e0208 */
[----:B------:R-:W-:Y:S01]  /*fc80*/  @P1 SHF.R.U32.HI R0, RZ, c[0x0][0x4f0], R2 ;  /* 0x00013c00ff001a19 */ /* 0x000fe20000011602 */
[----:B------:R-:W-:Y:S01]  /*fc90*/  IMAD.MOV.U32 R2, RZ, RZ, R6 ;  /* 0x000000ffff027224 */ /* 0x000fe200078e0006 */
[C---:B------:R-:W-:Y:S01]  /*fca0*/  LEA R8, P0, R4.reuse, c[0x0][0x450], 0x2 ;  /* 0x0001140004087a11 */ /* 0x040fe200078010ff */
[----:B------:R-:W-:Y:S01]  /*fcb0*/  IMAD R6, R11, c[0x0][0x3f0], RZ ;  /* 0x0000fc000b067a24 */ /* 0x000fe200078e02ff */
[----:B------:R-:W-:Y:S02]  /*fcc0*/  LEA.HI R17, R17, R18, RZ, 0x5 ;  /* 0x0000001211117211 */ /* 0x000fe400078f28ff */
[----:B------:R-:W-:Y:S01]  /*fcd0*/  LEA.HI.X R5, R4, c[0x0][0x454], R5, 0x2, P0 ;  /* 0x0001150004057a11 */ /* 0x000fe200000f1405 */
[C---:B------:R-:W-:Y:S01]  /*fce0*/  IMAD R9, R12.reuse, c[0x0][0x3f4], R6 ;  /* 0x0000fd000c097a24 */ /* 0x040fe200078e0206 */
[----:B------:R-:W-:Y:S01]  /*fcf0*/  LOP3.LUT R17, R17, 0xffffffe0, RZ, 0xc0, !PT ;  /* 0xffffffe011117812 */ /* 0x000fe200078ec0ff */
[----:B------:R-:W-:Y:S01]  /*fd00*/  IMAD.WIDE.U32 R2, R12, c[0x0][0x3f0], R2 ;  /* 0x0000fc000c027a25 */ /* 0x000fe200078e0002 */
[----:B------:R-:W-:Y:S01]  /*fd10*/  SHFL.IDX PT, R6, R8, RZ, 0x1c1f ;  /* 0x001c1fff08067589 */ /* 0x000fe200000e0000 */
[----:B------:R-:W-:-:S03]  /*fd20*/  IADD3 R11, -R0, RZ, RZ ;  /* 0x000000ff000b7210 */ /* 0x000fc60007ffe1ff */
[----:B------:R-:W1:Y:S01]  /*fd30*/  SHFL.IDX PT, R7, R5, RZ, 0x1c1f ;  /* 0x001c1fff05077589 */ /* 0x000e6200000e0000 */
[----:B------:R-:W-:Y:S01]  /*fd40*/  IMAD.IADD R17, R18, 0x1, -R17 ;  /* 0x0000000112117824 */ /* 0x000fe200078e0a11 */
[----:B------:R-:W-:Y:S02]  /*fd50*/  IADD3 R3, R3, R9, RZ ;  /* 0x0000000903037210 */ /* 0x000fe40007ffe0ff */
[----:B------:R3:W-:Y:S01]  /*fd60*/  SHFL.IDX PT, R4, R8, 0x1, 0x1c1f ;  /* 0x003c1f0008047f89 */ /* 0x0007e200000e0000 */
[----:B------:R-:W-:Y:S01]  /*fd70*/  ULDC UR5, c[0x0][0x4e8] ;  /* 0x00013a0000057ab9 */ /* 0x000fe20000000800 */
[----:B------:R-:W-:Y:S02]  /*fd80*/  IMAD.IADD R9, R16, 0x1, R15 ;  /* 0x0000000110097824 */ /* 0x000fe400078e020f */
[----:B------:R-:W4:Y:S01]  /*fd90*/  SHFL.IDX PT, R5, R5, 0x1, 0x1c1f ;  /* 0x003c1f0005057f89 */ /* 0x000f2200000e0000 */
[----:B------:R-:W-:Y:S02]  /*fda0*/  ULDC UR4, c[0x0][0x388] ;  /* 0x0000e20000047ab9 */ /* 0x000fe40000000800 */
[----:B------:R-:W-:Y:S01]  /*fdb0*/  UIMAD UR4, UR5, UR4, URZ ;  /* 0x00000004050472a4 */ /* 0x000fe2000f8e023f */
[----:B------:R-:W-:-:S05]  /*fdc0*/  LOP3.LUT P0, RZ, R17, 0x3, RZ, 0xc0, !PT ;  /* 0x0000000311ff7812 */ /* 0x000fca000780c0ff */
[----:B------:R-:W-:Y:S01]  /*fdd0*/  ISETP.GE.OR P1, PT, R9, UR4, P0 ;  /* 0x0000000409007c0c */ /* 0x000fe20008726670 */
[----:B---3--:R-:W-:Y:S01]  /*fde0*/  IMAD R8, R11, c[0x0][0x4e8], R10 ;  /* 0x00013a000b087a24 */ /* 0x008fe200078e020a */
[----:B------:R-:W-:-:S04]  /*fdf0*/  IADD3 R11, R9, 0x8, RZ ;  /* 0x00000008090b7810 */ /* 0x000fc80007ffe0ff */
[----:B------:R-:W-:Y:S02]  /*fe00*/  ISETP.GE.OR P0, PT, R11, UR4, P0 ;  /* 0x000000040b007c0c */ /* 0x000fe40008706670 */
[----:B------:R-:W-:-:S05]  /*fe10*/  SHF.R.S32.HI R12, RZ, 0x1f, R0 ;  /* 0x0000001fff0c7819 */ /* 0x000fca0000011400 */
[----:B-1----:R1:W-:Y:S01]  /*fe20*/  @!P1 ST.E [R6.64], R50 ;  /* 0x0000003206009985 */ /* 0x0023e2000c101906 */
[----:B------:R-:W-:Y:S02]  /*fe30*/  IMAD R10, R12, c[0x0][0x3e0], RZ ;  /* 0x0000f8000c0a7a24 */ /* 0x000fe400078e02ff */
[----:B------:R-:W-:-:S03]  /*fe40*/  IMAD.WIDE.U32 R2, R0, c[0x0][0x3e0], R2 ;  /* 0x0000f80000027a25 */ /* 0x000fc600078e0002 */
[----:B----4-:R1:W-:Y:S01]  /*fe50*/  @!P0 ST.E [R4.64], R49 ;  /* 0x0000003104008985 */ /* 0x0103e2000c101906 */
[----:B------:R-:W-:Y:S01]  /*fe60*/  IMAD R9, R0, c[0x0][0x3e4], R10 ;  /* 0x0000f90000097a24 */ /* 0x000fe200078e020a */
[----:B------:R-:W-:-:S04]  /*fe70*/  SHF.R.S32.HI R0, RZ, 0x1f, R8 ;  /* 0x0000001fff007819 */ /* 0x000fc80000011408 */
[----:B------:R-:W-:Y:S01]  /*fe80*/  IADD3 R3, R3, R9, RZ ;  /* 0x0000000903037210 */ /* 0x000fe20007ffe0ff */
[----:B------:R-:W-:-:S04]  /*fe90*/  IMAD R0, R0, c[0x0][0x3d8], RZ ;  /* 0x0000f60000007a24 */ /* 0x000fc800078e02ff */
[C---:B------:R-:W-:Y:S02]  /*fea0*/  IMAD R0, R8.reuse, c[0x0][0x3dc], R0 ;  /* 0x0000f70008007a24 */ /* 0x040fe400078e0200 */
[----:B------:R-:W-:Y:S01]  /*feb0*/  IMAD.WIDE.U32 R2, R8, c[0x0][0x3d8], R2 ;  /* 0x0000f60008027a25 */ /* 0x000fe200078e0002 */
[----:B------:R-:W-:-:S03]  /*fec0*/  IADD3 R11, R14, R15, RZ ;  /* 0x0000000f0e0b7210 */ /* 0x000fc60007ffe0ff */
[----:B------:R-:W-:Y:S01]  /*fed0*/  IMAD.IADD R0, R3, 0x1, R0 ;  /* 0x0000000103007824 */ /* 0x000fe200078e0200 */
[----:B------:R-:W-:-:S04]  /*fee0*/  LEA R20, P0, R2, c[0x0][0x380], 0x1 ;  /* 0x0000e00002147a11 */ /* 0x000fc800078008ff */
[----:B------:R-:W-:Y:S02]  /*fef0*/  LEA.HI.X R10, R2, c[0x0][0x384], R0, 0x1, P0 ;  /* 0x0000e100020a7a11 */ /* 0x000fe400000f0c00 */
        /* <DEDUP_REMOVED lines=29> */
.L_x_1149:
[----:B---34-:R-:W-:Y:S05]  /*100d0*/  BSYNC B0 ;  /* 0x0000000000007941 */ /* 0x018fea0003800000 */
.L_x_1148:
        /* <DEDUP_REMOVED lines=9> */
[CC--:B--2---:R-:W-:Y:S02]  /*10170*/  @!P2 LEA R8, P5, R68.reuse, R0.reuse, 0x1 ;  /* 0x000000004408a211 */ /* 0x0c4fe400078a08ff */
[-C--:B-1----:R-:W-:Y:S02]  /*10180*/  @!P1 LEA R6, P4, R23, R0.reuse, 0x1 ;  /* 0x0000000017069211 */ /* 0x082fe400078808ff */
[----:B------:R-:W-:Y:S02]  /*10190*/  @!P0 LEA R4, P3, R21, R0, 0x1 ;  /* 0x0000000015048211 */ /* 0x000fe400078608ff */
[-C--:B----4-:R-:W-:Y:S02]  /*101a0*/  @!P2 LEA.HI.X R9, R68, R2.reuse, R69, 0x1, P5 ;  /* 0x000000024409a211 */ /* 0x090fe400028f0c45 */
[-C--:B------:R-:W-:Y:S02]  /*101b0*/  @!P1 LEA.HI.X R7, R23, R2.reuse, R64, 0x1, P4 ;  /* 0x0000000217079211 */ /* 0x080fe400020f0c40 */
[----:B------:R-:W-:Y:S01]  /*101c0*/  @!P0 LEA.HI.X R5, R21, R2, R22, 0x1, P3 ;  /* 0x0000000215058211 */ /* 0x000fe200018f0c16 */
[----:B------:R1:W-:Y:S04]  /*101d0*/  @!P2 ST.E.128 [R8.64], R36 ;  /* 0x000000240800a985 */ /* 0x0003e8000c101d06 */
[----:B------:R1:W-:Y:S04]  /*101e0*/  @!P1 ST.E.128 [R6.64], R32 ;  /* 0x0000002006009985 */ /* 0x0003e8000c101d06 */
[----:B------:R1:W-:Y:S02]  /*101f0*/  @!P0 ST.E.128 [R4.64], R28 ;  /* 0x0000001c04008985 */ /* 0x0003e4000c101d06 */
.L_x_1151:
[----:B------:R-:W-:Y:S05]  /*10200*/  BSYNC B0 ;  /* 0x0000000000007941 */ /* 0x000fea0003800000 */
.L_x_1150:
[----:B------:R-:W-:Y:S01]  /*10210*/  IADD3 R3, R11, 0x40, RZ ;  /* 0x000000400b037810 */ /* 0x000fe20007ffe0ff */
[----:B----4-:R4:W3:Y:S01]  /*10220*/  SHFL.IDX PT, R2, R10, 0x2, 0x181f ;  /* 0x00581f000a027f89 */ /* 0x0108e200000e0000 */
[----:B------:R-:W-:Y:S02]  /*10230*/  BSSY B0, `(.L_x_1152) ;  /* 0x0000010000007945 */ /* 0x000fe40003800000 */
[----:B------:R-:W-:Y:S01]  /*10240*/  ISETP.GE.AND P0, PT, R3, UR4, PT ;  /* 0x0000000403007c0c */ /* 0x000fe2000bf06270 */
[----:B--2---:R4:W2:-:S12]  /*10250*/  SHFL.IDX PT, R0, R20, 0x2, 0x181f ;  /* 0x00581f0014007f89 */ /* 0x00489800000e0000 */
[----:B------:R-:W-:Y:S05]  /*10260*/  @P0 BRA `(.L_x_1153) ;  /* 0x000000c000000947 */ /* 0x000fea0003800000 */
[----:B-----5:R-:W-:Y:S02]  /*10270*/  ISETP.GE.AND P2, PT, R68, c[0x0][0x3c8], PT ;  /* 0x0000f20044007a0c */ /* 0x020fe40003f46270 */
[----:B------:R-:W-:Y:S02]  /*10280*/  ISETP.GE.AND P1, PT, R23, c[0x0][0x3c8], PT ;  /* 0x0000f20017007a0c */ /* 0x000fe40003f26270 */
[----:B------:R-:W-:-:S09]  /*10290*/  ISETP.GE.AND P0, PT, R21, c[0x0][0x3c8], PT ;  /* 0x0000f20015007a0c */ /* 0x000fd20003f06270 */
[CC--:B-12---:R-:W-:Y:S02]  /*102a0*/  @!P2 LEA R8, P5, R68.reuse, R0.reuse, 0x1 ;  /* 0x000000004408a211 */ /* 0x0c6fe400078a08ff */
[-C--:B------:R-:W-:Y:S02]  /*102b0*/  @!P1 LEA R6, P4, R23, R0.reuse, 0x1 ;  /* 0x0000000017069211 */ /* 0x080fe400078808ff */
[----:B------:R-:W-:Y:S02]  /*102c0*/  @!P0 LEA R4, P3, R21, R0, 0x1 ;  /* 0x0000000015048211 */ /* 0x000fe400078608ff */
[-C--:B---3--:R-:W-:Y:S02]  /*102d0*/  @!P2 LEA.HI.X R9, R68, R2.reuse, R69, 0x1, P5 ;  /* 0x000000024409a211 */ /* 0x088fe400028f0c45 */
[-C--:B------:R-:W-:Y:S02]  /*102e0*/  @!P1 LEA.HI.X R7, R23, R2.reuse, R64, 0x1, P4 ;  /* 0x0000000217079211 */ /* 0x080fe400020f0c40 */
[----:B------:R-:W-:Y:S01]  /*102f0*/  @!P0 LEA.HI.X R5, R21, R2, R22, 0x1, P3 ;  /* 0x0000000215058211 */ /* 0x000fe200018f0c16 */
[----:B------:R1:W-:Y:S04]  /*10300*/  @!P2 ST.E.128 [R8.64], R48 ;  /* 0x000000300800a985 */ /* 0x0003e8000c101d06 */
[----:B------:R1:W-:Y:S04]  /*10310*/  @!P1 ST.E.128 [R6.64], R44 ;  /* 0x0000002c06009985 */ /* 0x0003e8000c101d06 */
[----:B------:R1:W-:Y:S02]  /*10320*/  @!P0 ST.E.128 [R4.64], R40 ;  /* 0x0000002804008985 */ /* 0x0003e4000c101d06 */
.L_x_1153:
[----:B------:R-:W-:Y:S05]  /*10330*/  BSYNC B0 ;  /* 0x0000000000007941 */ /* 0x000fea0003800000 */
.L_x_1152:
[----:B---3--:R-:W-:Y:S01]  /*10340*/  IADD3 R2, R11, 0x60, RZ ;  /* 0x000000600b027810 */ /* 0x008fe20007ffe0ff */
[----:B-1----:R1:W3:Y:S03]  /*10350*/  SHFL.IDX PT, R6, R10, 0x3, 0x181f ;  /* 0x00781f000a067f89 */ /* 0x0022e600000e0000 */
[----:B------:R-:W-:Y:S01]  /*10360*/  ISETP.GE.AND P0, PT, R2, UR4, PT ;  /* 0x0000000402007c0c */ /* 0x000fe2000bf06270 */
[----:B--2---:R1:W2:-:S12]  /*10370*/  SHFL.IDX PT, R0, R20, 0x3, 0x181f ;  /* 0x00781f0014007f89 */ /* 0x00429800000e0000 */
[----:B------:R-:W-:Y:S05]  /*10380*/  @P0 BRA `(.L_x_1154) ;  /* 0x00000c3000000947 */ /* 0x000fea0003800000 */
[----:B-----5:R-:W-:Y:S02]  /*10390*/  ISETP.GE.AND P1, PT, R68, c[0x0][0x3c8], PT ;  /* 0x0000f20044007a0c */ /* 0x020fe40003f26270 */
[----:B------:R-:W-:-:S11]  /*103a0*/  ISETP.GE.AND P0, PT, R23, c[0x0][0x3c8], PT ;  /* 0x0000f20017007a0c */ /* 0x000fd60003f06270 */
[CC--:B--2---:R-:W-:Y:S02]  /*103b0*/  @!P1 LEA R4, P3, R68.reuse, R0.reuse, 0x1 ;  /* 0x0000000044049211 */ /* 0x0c4fe400078608ff */
[C---:B------:R-:W-:Y:S02]  /*103c0*/  @!P0 LEA R2, P2, R23.reuse, R0, 0x1 ;  /* 0x0000000017028211 */ /* 0x040fe400078408ff */
[-C--:B---3--:R-:W-:Y:S02]  /*103d0*/  @!P1 LEA.HI.X R5, R68, R6.reuse, R69, 0x1, P3 ;  /* 0x0000000644059211 */ /* 0x088fe400018f0c45 */
[----:B------:R-:W-:-:S03]  /*103e0*/  @!P0 LEA.HI.X R3, R23, R6, R64, 0x1, P2 ;  /* 0x0000000617038211 */ /* 0x000fc600010f0c40 */
[----:B------:R2:W-:Y:S04]  /*103f0*/  @!P1 ST.E.128 [R4.64], R56 ;  /* 0x0000003804009985 */ /* 0x0005e8000c101d06 */
[----:B------:R2:W-:Y:S01]  /*10400*/  @!P0 ST.E.128 [R2.64], R52 ;  /* 0x0000003402008985 */ /* 0x0005e2000c101d06 */
[----:B------:R-:W-:-:S13]  /*10410*/  ISETP.GE.AND P0, PT, R21, c[0x0][0x3c8], PT ;  /* 0x0000f20015007a0c */ /* 0x000fda0003f06270 */
[----:B------:R-:W-:Y:S05]  /*10420*/  @P0 BRA `(.L_x_1154) ;  /* 0x00000b9000000947 */ /* 0x000fea0003800000 */
[----:B--2---:R-:W-:-:S04]  /*10430*/  LEA R2, P0, R21, R0, 0x1 ;  /* 0x0000000015027211 */ /* 0x004fc800078008ff */
[----:B------:R-:W-:-:S05]  /*10440*/  LEA.HI.X R3, R21, R6, R22, 0x1, P0 ;  /* 0x0000000615037211 */ /* 0x000fca00000f0c16 */
[----:B------:R2:W-:Y:S01]  /*10450*/  ST.E.128 [R2.64], R60 ;  /* 0x0000003c02007985 */ /* 0x0005e2000c101d06 */
[----:B------:R-:W-:Y:S05]  /*10460*/  BRA `(.L_x_1154) ;  /* 0x00000b5000007947 */ /* 0x000fea0003800000 */
.L_x_1146:
[----:B------:R-:W2:Y:S04]  /*10470*/  LDL R3, [R1+0x50] ;  /* 0x0000500001037983 */ /* 0x000ea80000100800 */
[----:B------:R-:W3:Y:S04]  /*10480*/  LDL R2, [R1+0x54] ;  /* 0x0000540001027983 */ /* 0x000ee80000100800 */
[----:B------:R-:W4:Y:S01]  /*10490*/  LDL R0, [R1+0x5c] ;  /* 0x00005c0001007983 */ /* 0x000f220000100800 */
[----:B------:R-:W-:Y:S03]  /*104a0*/  BSSY B0, `(.L_x_1155) ;  /* 0x0000027000007945 */ /* 0x000fe60003800000 */
[----:B------:R-:W1:Y:S02]  /*104b0*/  S2R R14, SR_TID.X ;  /* 0x00000000000e7919 */ /* 0x000e640000002100 */
[----:B-1----:R-:W-:Y:S01]  /*104c0*/  ISETP.GE.AND P0, PT, R14, 0x80, PT ;  /* 0x000000800e00780c */ /* 0x002fe20003f06270 */
[----:B--2---:R-:W-:-:S02]  /*104d0*/  IMAD.MOV.U32 R13, RZ, RZ, R3 ;  /* 0x000000ffff0d7224 */ /* 0x004fc400078e0003 */
[----:B---3--:R-:W-:-:S03]  /*104e0*/  IMAD.MOV.U32 R12, RZ, RZ, R2 ;  /* 0x000000ffff0c7224 */ /* 0x008fc600078e0002 */
[----:B------:R-:W-:Y:S01]  /*104f0*/  SHF.R.S32.HI R9, RZ, 0x1f, R13 ;  /* 0x0000001fff097819 */ /* 0x000fe2000001140d */
[----:B----4-:R-:W-:Y:S01]  /*10500*/  IMAD.MOV.U32 R11, RZ, RZ, R0 ;  /* 0x000000ffff0b7224 */ /* 0x010fe200078e0000 */
[----:B------:R-:W-:-:S05]  /*10510*/  SHF.R.S32.HI R10, RZ, 0x1f, R12 ;  /* 0x0000001fff0a7819 */ /* 0x000fca000001140c */
        /* <DEDUP_REMOVED lines=16> */
[----:B------:R-:W-:Y:S01]  /*10620*/  IADD3 R7, -R0, RZ, RZ ;  /* 0x000000ff00077210 */ /* 0x000fe20007ffe1ff */
        /* <DEDUP_REMOVED lines=14> */
.L_x_1156:
[----:B------:R-:W-:Y:S05]  /*10710*/  BSYNC B0 ;  /* 0x0000000000007941 */ /* 0x000fea0003800000 */
.L_x_1155:
[--C-:B------:R-:W-:Y:S01]  /*10720*/  SHF.R.S32.HI R2, RZ, 0x1f, R14.reuse ;  /* 0x0000001fff027819 */ /* 0x100fe2000001140e */
[----:B-1----:R-:W-:Y:S01]  /*10730*/  IMAD.MOV.U32 R0, RZ, RZ, c[0x0][0x4e8] ;  /* 0x00013a00ff007624 */ /* 0x002fe200078e00ff */
[----:B------:R-:W-:Y:S01]  /*10740*/  SHF.R.S32.HI R8, RZ, 0x1f, R14 ;  /* 0x0000001fff087819 */ /* 0x000fe2000001140e */
[----:B------:R-:W-:Y:S01]  /*10750*/  IMAD R6, R10, c[0x0][0x3f0], RZ ;  /* 0x0000fc000a067a24 */ /* 0x000fe200078e02ff */
[-C--:B------:R-:W-:Y:S02]  /*10760*/  LEA.HI R2, R2, R14.reuse, RZ, 0x3 ;  /* 0x0000000e02027211 */ /* 0x080fe400078f18ff */
[----:B------:R-:W-:Y:S01]  /*10770*/  LEA.HI R8, R8, R14, RZ, 0x3 ;  /* 0x0000000e08087211 */ /* 0x000fe200078f18ff */
[----:B------:R-:W-:Y:S01]  /*10780*/  IMAD R7, R12, c[0x0][0x3f4], R6 ;  /* 0x0000fd000c077a24 */ /* 0x000fe200078e0206 */
[----:B------:R-:W-:Y:S02]  /*10790*/  LOP3.LUT R2, R2, 0xfffffff8, RZ, 0xc0, !PT ;  /* 0xfffffff802027812 */ /* 0x000fe400078ec0ff */
[----:B------:R-:W-:-:S02]  /*107a0*/  SHF.R.S32.HI R8, RZ, 0x3, R8 ;  /* 0x00000003ff087819 */ /* 0x000fc40000011408 */
[----:B------:R-:W-:Y:S02]  /*107b0*/  IADD3 R2, -R2, R14, RZ ;  /* 0x0000000e02027210 */ /* 0x000fe40007ffe1ff */
[----:B------:R-:W-:Y:S01]  /*107c0*/  ISETP.NE.AND P0, PT, R0, 0x1, PT ;  /* 0x000000010000780c */ /* 0x000fe20003f05270 */
[----:B------:R-:W-:Y:S01]  /*107d0*/  IMAD R0, R9, c[0x0][0x3e8], RZ ;  /* 0x0000fa0009007a24 */ /* 0x000fe200078e02ff */
[----:B------:R-:W-:Y:S01]  /*107e0*/  LEA R4, R2, R8, 0x5 ;  /* 0x0000000802047211 */ /* 0x000fe200078e28ff */
[----:B------:R-:W-:-:S04]  /*107f0*/  IMAD.WIDE.U32 R2, R13, c[0x0][0x3e8], RZ ;  /* 0x0000fa000d027a25 */ /* 0x000fc800078e00ff */
[----:B------:R-:W-:Y:S01]  /*10800*/  IMAD.IADD R4, R11, 0x1, R4 ;  /* 0x000000010b047824 */ /* 0x000fe200078e0204 */
[----:B------:R-:W-:Y:S01]  /*10810*/  IADD3 R11, R8, R11, RZ ;  /* 0x0000000b080b7210 */ /* 0x000fe20007ffe0ff */
[----:B------:R-:W-:-:S04]  /*10820*/  IMAD R0, R13, c[0x0][0x3ec], R0 ;  /* 0x0000fb000d007a24 */ /* 0x000fc800078e0200 */
[----:B------:R-:W-:Y:S01]  /*10830*/  @P0 IMAD.HI.U32 R5, R4, c[0x0][0x4ec], RZ ;  /* 0x00013b0004050a27 */ /* 0x000fe200078e00ff */
[----:B------:R-:W-:-:S03]  /*10840*/  IADD3 R3, R3, R0, RZ ;  /* 0x0000000003037210 */ /* 0x000fc60007ffe0ff */
[----:B------:R-:W-:Y:S01]  /*10850*/  IMAD.MOV.U32 R0, RZ, RZ, R4 ;  /* 0x000000ffff007224 */ /* 0x000fe200078e0004 */
[----:B------:R-:W-:Y:S01]  /*10860*/  @P0 SHF.R.U32.HI R0, RZ, c[0x0][0x4f0], R5 ;  /* 0x00013c00ff000a19 */ /* 0x000fe20000011605 */
[----:B------:R-:W-:-:S03]  /*10870*/  IMAD.WIDE.U32 R2, R12, c[0x0][0x3f0], R2 ;  /* 0x0000fc000c027a25 */ /* 0x000fc600078e0002 */
[----:B------:R-:W-:Y:S02]  /*10880*/  SHF.R.S32.HI R6, RZ, 0x1f, R0 ;  /* 0x0000001fff067819 */ /* 0x000fe40000011400 */
[----:B------:R-:W-:Y:S02]  /*10890*/  IADD3 R5, -R0, RZ, RZ ;  /* 0x000000ff00057210 */ /* 0x000fe40007ffe1ff */
[----:B------:R-:W-:Y:S01]  /*108a0*/  IADD3 R3, R3, R7, RZ ;  /* 0x0000000703037210 */ /* 0x000fe20007ffe0ff */
[----:B------:R-:W-:Y:S02]  /*108b0*/  IMAD R6, R6, c[0x0][0x3e0], RZ ;  /* 0x0000f80006067a24 */ /* 0x000fe400078e02ff */
[----:B------:R-:W-:Y:S02]  /*108c0*/  IMAD R4, R5, c[0x0][0x4e8], R4 ;  /* 0x00013a0005047a24 */ /* 0x000fe400078e0204 */
[C---:B------:R-:W-:Y:S02]  /*108d0*/  IMAD R5, R0.reuse, c[0x0][0x3e4], R6 ;  /* 0x0000f90000057a24 */ /* 0x040fe400078e0206 */
[----:B------:R-:W-:Y:S01]  /*108e0*/  IMAD.WIDE.U32 R2, R0, c[0x0][0x3e0], R2 ;  /* 0x0000f80000027a25 */ /* 0x000fe200078e0002 */
[----:B------:R-:W-:-:S03]  /*108f0*/  SHF.R.S32.HI R0, RZ, 0x1f, R4 ;  /* 0x0000001fff007819 */ /* 0x000fc60000011404 */
[----:B------:R-:W-:Y:S02]  /*10900*/  IMAD.IADD R3, R3, 0x1, R5 ;  /* 0x0000000103037824 */ /* 0x000fe400078e0205 */
[----:B------:R-:W-:Y:S02]  /*10910*/  IMAD R0, R0, c[0x0][0x3d8], RZ ;  /* 0x0000f60000007a24 */ /* 0x000fe400078e02ff */
[----:B------:R-:W-:-:S04]  /*10920*/  IMAD.WIDE.U32 R2, R4, c[0x0][0x3d8], R2 ;  /* 0x0000f60004027a25 */ /* 0x000fc800078e0002 */
[----:B------:R-:W-:Y:S01]  /*10930*/  IMAD R4, R4, c[0x0][0x3dc], R0 ;  /* 0x0000f70004047a24 */ /* 0x000fe200078e0200 */
[----:B------:R-:W-:-:S04]  /*10940*/  LEA R12, P0, R2, c[0x0][0x380], 0x1 ;  /* 0x0000e000020c7a11 */ /* 0x000fc800078008ff */
[----:B------:R-:W-:-:S04]  /*10950*/  IADD3 R4, R3, R4, RZ ;  /* 0x0000000403047210 */ /* 0x000fc80007ffe0ff */
[----:B------:R-:W-:Y:S01]  /*10960*/  LEA.HI.X R10, R2, c[0x0][0x384], R4, 0x1, P0 ;  /* 0x0000e100020a7a11 */ /* 0x000fe200000f0c04 */
[----:B------:R-:W-:Y:S05]  /*10970*/  BRA.DIV ~URZ, `(.L_x_1157) ;  /* 0x000008f27f007947 */ /* 0x000fea000b800000 */
[----:B------:R1:W2:Y:S02]  /*10980*/  SHFL.IDX PT, R2, R10, RZ, 0x181f ;  /* 0x00181fff0a027589 */ /* 0x0002a400000e0000 */
.L_x_1175:
[----:B------:R-:W-:Y:S05]  /*10990*/  BRA.DIV ~URZ, `(.L_x_1158) ;  /* 0x000009427f007947 */ /* 0x000fea000b800000 */
[----:B------:R3:W4:Y:S02]  /*109a0*/  SHFL.IDX PT, R0, R12, RZ, 0x181f ;  /* 0x00181fff0c007589 */ /* 0x00072400000e0000 */
.L_x_1176:
        /* <DEDUP_REMOVED lines=14> */
[----:B------:R-:W-:Y:S02]  /*10a90*/  @!P1 LEA R6, P4, R15, R0, 0x1 ;  /* 0x000000000f069211 */ /* 0x000fe400078808ff */
[----:B------:R-:W-:Y:S02]  /*10aa0*/  @!P2 LEA.HI.X R9, R18, R2, R19, 0x1, P5 ;  /* 0x000000021209a211 */ /* 0x000fe400028f0c13 */
[----:B------:R-:W-:Y:S02]  /*10ab0*/  @!P0 LEA R4, P3, R3, R0, 0x1 ;  /* 0x0000000003048211 */ /* 0x000fe400078608ff */
[-C--:B--2---:R-:W-:Y:S02]  /*10ac0*/  @!P1 LEA.HI.X R7, R15, R2.reuse, R16, 0x1, P4 ;  /* 0x000000020f079211 */ /* 0x084fe400020f0c10 */
[----:B------:R-:W-:Y:S01]  /*10ad0*/  @!P0 LEA.HI.X R5, R3, R2, R14, 0x1, P3 ;  /* 0x0000000203058211 */ /* 0x000fe200018f0c0e */
[----:B------:R2:W-:Y:S04]  /*10ae0*/  @!P2 ST.E.128 [R8.64], RZ ;  /* 0x000000ff0800a985 */ /* 0x0005e8000c101d06 */
[----:B------:R2:W-:Y:S04]  /*10af0*/  @!P1 ST.E.128 [R6.64], RZ ;  /* 0x000000ff06009985 */ /* 0x0005e8000c101d06 */
[----:B------:R2:W-:Y:S02]  /*10b00*/  @!P0 ST.E.128 [R4.64], RZ ;  /* 0x000000ff04008985 */ /* 0x0005e4000c101d06 */
.L_x_1160:
[----:B------:R-:W-:Y:S05]  /*10b10*/  BSYNC B0 ;  /* 0x0000000000007941 */ /* 0x000fea0003800000 */
.L_x_1159:
[----:B------:R-:W-:Y:S05]  /*10b20*/  BRA.DIV ~URZ, `(.L_x_1161) ;  /* 0x000008127f007947 */ /* 0x000fea000b800000 */
[----:B--2---:R2:W1:Y:S04]  /*10b30*/  SHFL.IDX PT, R2, R10, 0x1, 0x181f ;  /* 0x00381f000a027f89 */ /* 0x00446800000e0000 */
[----:B----4-:R2:W4:Y:S02]  /*10b40*/  SHFL.IDX PT, R0, R12, 0x1, 0x181f ;  /* 0x00381f000c007f89 */ /* 0x01052400000e0000 */
.L_x_1177:
        /* <DEDUP_REMOVED lines=12> */
[-C--:B------:R-:W-:Y:S02]  /*10c10*/  @!P2 LEA R8, P5, R18, R0.reuse, 0x1 ;  /* 0x000000001208a211 */ /* 0x080fe400078a08ff */
[----:B------:R-:W-:Y:S02]  /*10c20*/  @!P1 LEA R6, P4, R16, R0, 0x1 ;  /* 0x0000000010069211 */ /* 0x000fe400078808ff */
[----:B-1----:R-:W-:Y:S02]  /*10c30*/  @!P2 LEA.HI.X R9, R18, R2, R19, 0x1, P5 ;  /* 0x000000021209a211 */ /* 0x002fe400028f0c13 */
[----:B------:R-:W-:Y:S02]  /*10c40*/  @!P0 LEA R4, P3, R14, R0, 0x1 ;  /* 0x000000000e048211 */ /* 0x000fe400078608ff */
[-C--:B----4-:R-:W-:Y:S02]  /*10c50*/  @!P1 LEA.HI.X R7, R16, R2.reuse, R17, 0x1, P4 ;  /* 0x0000000210079211 */ /* 0x090fe400020f0c11 */
[----:B------:R-:W-:Y:S01]  /*10c60*/  @!P0 LEA.HI.X R5, R14, R2, R15, 0x1, P3 ;  /* 0x000000020e058211 */ /* 0x000fe200018f0c0f */
[----:B------:R1:W-:Y:S04]  /*10c70*/  @!P2 ST.E.128 [R8.64], RZ ;  /* 0x000000ff0800a985 */ /* 0x0003e8000c101d06 */
[----:B------:R1:W-:Y:S04]  /*10c80*/  @!P1 ST.E.128 [R6.64], RZ ;  /* 0x000000ff06009985 */ /* 0x0003e8000c101d06 */
[----:B------:R1:W-:Y:S02]  /*10c90*/  @!P0 ST.E.128 [R4.64], RZ ;  /* 0x000000ff04008985 */ /* 0x0003e4000c101d06 */
.L_x_1163:
[----:B------:R-:W-:Y:S05]  /*10ca0*/  BSYNC B0 ;  /* 0x0000000000007941 */ /* 0x000fea0003800000 */
.L_x_1162:
[----:B------:R-:W-:Y:S05]  /*10cb0*/  BRA.DIV ~URZ, `(.L_x_1164) ;  /* 0x000007427f007947 */ /* 0x000fea000b800000 */
[----:B-1----:R1:W2:Y:S02]  /*10cc0*/  SHFL.IDX PT, R2, R10, 0x2, 0x181f ;  /* 0x00581f000a027f89 */ /* 0x0022a400000e0000 */
.L_x_1178:
[----:B------:R-:W-:Y:S05]  /*10cd0*/  BRA.DIV ~URZ, `(.L_x_1165) ;  /* 0x000007927f007947 */ /* 0x000fea000b800000 */
[----:B----4-:R4:W1:Y:S02]  /*10ce0*/  SHFL.IDX PT, R0, R12, 0x2, 0x181f ;  /* 0x00581f000c007f89 */ /* 0x01086400000e0000 */
.L_x_1179:
        /* <DEDUP_REMOVED lines=12> */
[-C--:B-1----:R-:W-:Y:S02]  /*10db0*/  @!P2 LEA R8, P5, R18, R0.reuse, 0x1 ;  /* 0x000000001208a211 */ /* 0x082fe400078a08ff */
        /* <DEDUP_REMOVED lines=8> */
.L_x_1167:
[----:B------:R-:W-:Y:S05]  /*10e40*/  BSYNC B0 ;  /* 0x0000000000007941 */ /* 0x000fea0003800000 */
.L_x_1166:
[----:B------:R-:W-:Y:S05]  /*10e50*/  BRA.DIV ~URZ, `(.L_x_1168) ;  /* 0x000006727f007947 */ /* 0x000fea000b800000 */
[----:B--2---:R2:W3:Y:S04]  /*10e60*/  SHFL.IDX PT, R2, R10, 0x3, 0x181f ;  /* 0x00781f000a027f89 */ /* 0x0044e800000e0000 */
[----:B-1----:R2:W1:Y:S02]  /*10e70*/  SHFL.IDX PT, R0, R12, 0x3, 0x181f ;  /* 0x00781f000c007f89 */ /* 0x00246400000e0000 */
.L_x_1180:
[----:B------:R-:W-:-:S04]  /*10e80*/  IADD3 R3, R11, 0x60, RZ ;  /* 0x000000600b037810 */ /* 0x000fc80007ffe0ff */
[----:B------:R-:W-:-:S13]  /*10e90*/  ISETP.GE.AND P0, PT, R3, R13, PT ;  /* 0x0000000d0300720c */ /* 0x000fda0003f06270 */
[----:B------:R-:W-:Y:S05]  /*10ea0*/  @P0 BRA `(.L_x_1154) ;  /* 0x0000011000000947 */ /* 0x000fea0003800000 */
[----:B------:R-:W5:Y:S04]  /*10eb0*/  LDL.64 R16, [R1+0x10] ;  /* 0x0000100001107983 */ /* 0x000f680000100a00 */
[----:B--2---:R-:W2:Y:S04]  /*10ec0*/  LDL R14, [R1+0x1c] ;  /* 0x00001c00010e7983 */ /* 0x004ea80000100800 */
[----:B----4-:R-:W4:Y:S04]  /*10ed0*/  LDL R10, [R1+0x20] ;  /* 0x00002000010a7983 */ /* 0x010f280000100800 */
[----:B---3--:R-:W3:Y:S04]  /*10ee0*/  LDL R15, [R1+0x70] ;  /* 0x00007000010f7983 */ /* 0x008ee80000100800 */
[----:B------:R-:W3:Y:S01]  /*10ef0*/  LDL R12, [R1+0x60] ;  /* 0x00006000010c7983 */ /* 0x000ee20000100800 */
[----:B-----5:R-:W-:-:S02]  /*10f00*/  ISETP.GE.AND P2, PT, R16, c[0x0][0x3c8], PT ;  /* 0x0000f20010007a0c */ /* 0x020fc40003f46270 */
[----:B--2---:R-:W-:Y:S02]  /*10f10*/  ISETP.GE.AND P1, PT, R14, c[0x0][0x3c8], PT ;  /* 0x0000f2000e007a0c */ /* 0x004fe40003f26270 */
[----:B----4-:R-:W-:-:S09]  /*10f20*/  ISETP.GE.AND P0, PT, R10, c[0x0][0x3c8], PT ;  /* 0x0000f2000a007a0c */ /* 0x010fd20003f06270 */
[-C--:B-1----:R-:W-:Y:S02]  /*10f30*/  @!P2 LEA R8, P5, R16, R0.reuse, 0x1 ;  /* 0x000000001008a211 */ /* 0x082fe400078a08ff */
[----:B------:R-:W-:Y:S02]  /*10f40*/  @!P1 LEA R6, P4, R14, R0, 0x1 ;  /* 0x000000000e069211 */ /* 0x000fe400078808ff */
[----:B------:R-:W-:Y:S02]  /*10f50*/  @!P2 LEA.HI.X R9, R16, R2, R17, 0x1, P5 ;  /* 0x000000021009a211 */ /* 0x000fe400028f0c11 */
[----:B------:R-:W-:Y:S02]  /*10f60*/  @!P0 LEA R4, P3, R10, R0, 0x1 ;  /* 0x000000000a048211 */ /* 0x000fe400078608ff */
[-C--:B---3--:R-:W-:Y:S02]  /*10f70*/  @!P1 LEA.HI.X R7, R14, R2.reuse, R15, 0x1, P4 ;  /* 0x000000020e079211 */ /* 0x088fe400020f0c0f */
[----:B------:R-:W-:Y:S01]  /*10f80*/  @!P0 LEA.HI.X R5, R10, R2, R12, 0x1, P3 ;  /* 0x000000020a058211 */ /* 0x000fe200018f0c0c */
[----:B------:R1:W-:Y:S04]  /*10f90*/  @!P2 ST.E.128 [R8.64], RZ ;  /* 0x000000ff0800a985 */ /* 0x0003e8000c101d06 */
[----:B------:R1:W-:Y:S04]  /*10fa0*/  @!P1 ST.E.128 [R6.64], RZ ;  /* 0x000000ff06009985 */ /* 0x0003e8000c101d06 */
[----:B------:R1:W-:Y:S02]  /*10fb0*/  @!P0 ST.E.128 [R4.64], RZ ;  /* 0x000000ff04008985 */ /* 0x0003e4000c101d06 */
.L_x_1154:
[----:B------:R-:W-:Y:S05]  /*10fc0*/  BSYNC B1 ;  /* 0x0000000000017941 */ /* 0x000fea0003800000 */
.L_x_1145:
[----:B-12---:R-:W2:Y:S02]  /*10fd0*/  LDL R0, [R1+0x9c] ;  /* 0x00009c0001007983 */ /* 0x006ea40000100800 */
[----:B--2---:R-:W-:-:S13]  /*10fe0*/  ISETP.NE.AND P0, PT, R0, RZ, PT ;  /* 0x000000ff0000720c */ /* 0x004fda0003f05270 */
[----:B------:R-:W-:Y:S01]  /*10ff0*/  @P0 WARPSYNC 0xffffffff ;  /* 0xffffffff00000948 */ /* 0x000fe20003800000 */
[----:B------:R-:W-:Y:S06]  /*11000*/  @P0 BAR.SYNC.DEFER_BLOCKING 0x5, 0x100 ;  /* 0x0144000000000b1d */ /* 0x000fec0000010000 */
[----:B------:R-:W1:Y:S04]  /*11010*/  @P0 LDS R0, [0x24100] ;  /* 0x02410000ff000984 */ /* 0x000e680000000800 */
[----:B-1----:R1:W-:Y:S04]  /*11020*/  @P0 STL [R1+0x74], R0 ;  /* 0x0000740001000387 */ /* 0x0023e80000100800 */
[----:B------:R-:W-:Y:S06]  /*11030*/  @P0 BAR.ARV 0x4, 0x100 ;  /* 0x0104000000000b1d */ /* 0x000fec0000002000 */
[----:B------:R-:W-:Y:S05]  /*11040*/  @P0 BRA `(.L_x_1169) ;  /* 0x0000007000000947 */ /* 0x000fea0003800000 */
[----:B------:R-:W-:Y:S05]  /*11050*/  BRA.DIV ~URZ, `(.L_x_1170) ;  /* 0x000005327f007947 */ /* 0x000fea000b800000 */
[----:B-1----:R1:W2:Y:S02]  /*11060*/  SHFL.IDX PT, R0, R65, RZ, 0x1f ;  /* 0x00001fff41007589 */ /* 0x0022a400000e0000 */
.L_x_1181:
[----:B------:R-:W-:Y:S01]  /*11070*/  WARPSYNC 0xffffffff ;  /* 0xffffffff00007948 */ /* 0x000fe20003800000 */
[----:B------:R-:W-:Y:S06]  /*11080*/  BAR.SYNC.DEFER_BLOCKING 0x4, 0x100 ;  /* 0x0104000000007b1d */ /* 0x000fec0000010000 */
[----:B--2---:R2:W-:Y:S04]  /*11090*/  STL [R1+0x74], R0 ;  /* 0x0000740001007387 */ /* 0x0045e80000100800 */
[----:B------:R2:W-:Y:S04]  /*110a0*/  @!P6 STS [0x24100], R65 ;  /* 0x02410041ff00e388 */ /* 0x0005e80000000800 */
[----:B------:R-:W-:Y:S06]  /*110b0*/  BAR.ARV 0x5, 0x100 ;  /* 0x0144000000007b1d */ /* 0x000fec0000002000 */
.L_x_1169:
[----:B-12---:R-:W2:Y:S02]  /*110c0*/  LDL R0, [R1+0x74] ;  /* 0x0000740001007983 */ /* 0x006ea40000100800 */
[----:B--2---:R-:W-:-:S13]  /*110d0*/  ISETP.GE.AND P0, PT, R0, c[0x0][0x538], PT ;  /* 0x00014e0000007a0c */ /* 0x004fda0003f06270 */
[----:B---345:R-:W-:Y:S01]  /*110e0*/  @P0 CALL.REL.NOINC `(.L_x_1171) ;  /* 0x0000001000000944 */ /* 0x038fe20003c00000 */
[----:B------:R-:W-:Y:S05]  /*110f0*/  BRA `(.L_x_1172) ;  /* 0xfffef7a000007947 */ /* 0x000fea000383ffff */
.L_x_1171:
[----:B------:R-:W-:Y:S05]  /*11100*/  EXIT ;  /* 0x000000000000794d */ /* 0x000fea0003800000 */
.L_x_1141:
[----:B------:R2:W5:Y:S01]  /*11110*/  LDL R0, [R1+0x4] ;  /* 0x0000040001007983 */ /* 0x0005620000100800 */
[----:B-1----:R-:W-:Y:S02]  /*11120*/  MOV R3, 0x2 ;  /* 0x0000000200037802 */ /* 0x002fe40000000f00 */
[----:B------:R-:W-:Y:S02]  /*11130*/  MOV R2, 0x11150 ;  /* 0x0001115000027802 */ /* 0x000fe40000000f00 */
[----:B--2--5:R-:W-:Y:S05]  /*11140*/  CALL.REL.NOINC `($__internal_4_$__cuda_sm70_shflsync_bfly_p) ;  /* 0x000004a000007944 */ /* 0x024fea0003c00000 */
[----:B------:R-:W-:Y:S01]  /*11150*/  MOV R4, R5 ;  /* 0x0000000500047202 */ /* 0x000fe20000000f00 */
[----:B------:R-:W-:Y:S05]  /*11160*/  BRA `(.L_x_1173) ;  /* 0xffffd70000007947 */ /* 0x000fea000383ffff */
.L_x_1142:
[----:B------:R-:W-:Y:S01]  /*11170*/  IMAD.MOV.U32 R0, RZ, RZ, R4 ;  /* 0x000000ffff007224 */ /* 0x000fe200078e0004 */
[----:B-1----:R-:W-:Y:S02]  /*11180*/  MOV R3, 0x1 ;  /* 0x0000000100037802 */ /* 0x002fe40000000f00 */
[----:B------:R-:W-:Y:S02]  /*11190*/  MOV R2, 0x111b0 ;  /* 0x000111b000027802 */ /* 0x000fe40000000f00 */
[----:B------:R-:W-:Y:S05]  /*111a0*/  CALL.REL.NOINC `($__internal_4_$__cuda_sm70_shflsync_bfly_p) ;  /* 0x0000044000007944 */ /* 0x000fea0003c00000 */
[----:B------:R1:W5:Y:S01]  /*111b0*/  LDL R0, [R1+0x8] ;  /* 0x0000080001007983 */ /* 0x0003620000100800 */
[----:B------:R-:W-:Y:S01]  /*111c0*/  FADD.FTZ R4, R4, R5 ;  /* 0x0000000504047221 */ /* 0x000fe20000010000 */
[----:B------:R-:W-:Y:S02]  /*111d0*/  MOV R3, 0x2 ;  /* 0x0000000200037802 */ /* 0x000fe40000000f00 */
[----:B------:R-:W-:-:S02]  /*111e0*/  MOV R2, 0x11200 ;  /* 0x0001120000027802 */ /* 0x000fc40000000f00 */
[----:B-1---5:R-:W-:Y:S05]  /*111f0*/  CALL.REL.NOINC `($__internal_4_$__cuda_sm70_shflsync_bfly_p) ;  /* 0x000003f000007944 */ /* 0x022fea0003c00000 */
[----:B------:R-:W2:Y:S01]  /*11200*/  LDL.LU R0, [R1+0x8] ;  /* 0x0000080001007983 */ /* 0x000ea20000300800 */
[----:B------:R-:W-:-:S02]  /*11210*/  MOV R3, 0x1 ;  /* 0x0000000100037802 */ /* 0x000fc40000000f00 */
[----:B------:R-:W-:Y:S01]  /*11220*/  MOV R2, 0x11250 ;  /* 0x0001125000027802 */ /* 0x000fe20000000f00 */
[----:B--2---:R-:W-:Y:S02]  /*11230*/  FADD.FTZ R0, R0, R5 ;  /* 0x0000000500007221 */ /* 0x004fe40000010000 */
[----:B------:R-:W-:Y:S05]  /*11240*/  CALL.REL.NOINC `($__internal_4_$__cuda_sm70_shflsync_bfly_p) ;  /* 0x000003a000007944 */ /* 0x000fea0003c00000 */
[----:B------:R-:W-:Y:S01]  /*11250*/  MOV R3, R5 ;  /* 0x0000000500037202 */ /* 0x000fe20000000f00 */
[----:B------:R-:W-:Y:S05]  /*11260*/  BRA `(.L_x_1174) ;  /* 0xffffd69000007947 */ /* 0x000fea000383ffff */
.L_x_1157:
[----:B------:R-:W-:Y:S01]  /*11270*/  IMAD.MOV.U32 R4, RZ, RZ, R10 ;  /* 0x000000ffff047224 */ /* 0x000fe200078e000a */
[----:B------:R-:W-:Y:S01]  /*11280*/  MOV R3, RZ ;  /* 0x000000ff00037202 */ /* 0x000fe20000000f00 */
[----:B------:R-:W-:Y:S01]  /*11290*/  IMAD.MOV.U32 R0, RZ, RZ, 0x181f ;  /* 0x0000181fff007424 */ /* 0x000fe200078e00ff */
[----:B------:R-:W-:Y:S02]  /*112a0*/  MOV R5, 0x112c0 ;  /* 0x000112c000057802 */ /* 0x000fe40000000f00 */
[----:B------:R-:W-:Y:S05]  /*112b0*/  CALL.REL.NOINC `($__internal_5_$__cuda_sm70_shflsync_idx_p) ;  /* 0x0000037000007944 */ /* 0x000fea0003c00000 */
[----:B------:R-:W-:Y:S01]  /*112c0*/  MOV R2, R0 ;  /* 0x0000000000027202 */ /* 0x000fe20000000f00 */
[----:B------:R-:W-:Y:S05]  /*112d0*/  BRA `(.L_x_1175) ;  /* 0xfffff6b000007947 */ /* 0x000fea000383ffff */
.L_x_1158:
[----:B------:R-:W-:Y:S01]  /*112e0*/  IMAD.MOV.U32 R4, RZ, RZ, R12 ;  /* 0x000000ffff047224 */ /* 0x000fe200078e000c */
[----:B------:R-:W-:Y:S01]  /*112f0*/  MOV R3, RZ ;  /* 0x000000ff00037202 */ /* 0x000fe20000000f00 */
[----:B------:R-:W-:Y:S01]  /*11300*/  IMAD.MOV.U32 R0, RZ, RZ, 0x181f ;  /* 0x0000181fff007424 */ /* 0x000fe200078e00ff */
[----:B------:R-:W-:Y:S02]  /*11310*/  MOV R5, 0x11330 ;  /* 0x0001133000057802 */ /* 0x000fe40000000f00 */
[----:B-12---:R-:W-:Y:S05]  /*11320*/  CALL.REL.NOINC `($__internal_5_$__cuda_sm70_shflsync_idx_p) ;  /* 0x0000030000007944 */ /* 0x006fea0003c00000 */
[----:B------:R-:W-:Y:S05]  /*11330*/  BRA `(.L_x_1176) ;  /* 0xfffff67000007947 */ /* 0x000fea000383ffff */
.L_x_1161:
[----:B--2---:R-:W-:Y:S01]  /*11340*/  IMAD.MOV.U32 R4, RZ, RZ, R10 ;  /* 0x000000ffff047224 */ /* 0x004fe200078e000a */
[----:B------:R-:W-:Y:S01]  /*11350*/  MOV R3, 0x1 ;  /* 0x0000000100037802 */ /* 0x000fe20000000f00 */
[----:B----4-:R-:W-:Y:S01]  /*11360*/  IMAD.MOV.U32 R0, RZ, RZ, 0x181f ;  /* 0x0000181fff007424 */ /* 0x010fe200078e00ff */
[----:B------:R-:W-:-:S02]  /*11370*/  MOV R5, 0x11390 ;  /* 0x0001139000057802 */ /* 0x000fc40000000f00 */
[----:B-1-3--:R-:W-:Y:S05]  /*11380*/  CALL.REL.NOINC `($__internal_5_$__cuda_sm70_shflsync_idx_p) ;  /* 0x000002a000007944 */ /* 0x00afea0003c00000 */
[----:B------:R-:W-:Y:S01]  /*11390*/  IMAD.MOV.U32 R2, RZ, RZ, R0 ;  /* 0x000000ffff027224 */ /* 0x000fe200078e0000 */
[----:B------:R-:W-:Y:S01]  /*113a0*/  MOV R3, 0x1 ;  /* 0x0000000100037802 */ /* 0x000fe20000000f00 */
[----:B------:R-:W-:Y:S01]  /*113b0*/  IMAD.MOV.U32 R4, RZ, RZ, R12 ;  /* 0x000000ffff047224 */ /* 0x000fe200078e000c */
[----:B------:R-:W-:-:S02]  /*113c0*/  MOV R0, 0x181f ;  /* 0x0000181f00007802 */ /* 0x000fc40000000f00 */
[----:B------:R-:W-:Y:S02]  /*113d0*/  MOV R5, 0x113f0 ;  /* 0x000113f000057802 */ /* 0x000fe40000000f00 */
[----:B------:R-:W-:Y:S05]  /*113e0*/  CALL.REL.NOINC `($__internal_5_$__cuda_sm70_shflsync_idx_p) ;  /* 0x0000024000007944 */ /* 0x000fea0003c00000 */
[----:B------:R-:W-:Y:S05]  /*113f0*/  BRA `(.L_x_1177) ;  /* 0xfffff75000007947 */ /* 0x000fea000383ffff */
.L_x_1164:
[----:B-1----:R-:W-:Y:S01]  /*11400*/  IMAD.MOV.U32 R4, RZ, RZ, R10 ;  /* 0x000000ffff047224 */ /* 0x002fe200078e000a */
[----:B------:R-:W-:Y:S01]  /*11410*/  MOV R3, 0x2 ;  /* 0x0000000200037802 */ /* 0x000fe20000000f00 */
[----:B----4-:R-:W-:Y:S01]  /*11420*/  IMAD.MOV.U32 R0, RZ, RZ, 0x181f ;  /* 0x0000181fff007424 */ /* 0x010fe200078e00ff */
[----:B------:R-:W-:Y:S02]  /*11430*/  MOV R5, 0x11450 ;  /* 0x0001145000057802 */ /* 0x000fe40000000f00 */
[----:B--23--:R-:W-:Y:S05]  /*11440*/  CALL.REL.NOINC `($__internal_5_$__cuda_sm70_shflsync_idx_p) ;  /* 0x000001e000007944 */ /* 0x00cfea0003c00000 */
[----:B------:R-:W-:Y:S01]  /*11450*/  MOV R2, R0 ;  /* 0x0000000000027202 */ /* 0x000fe20000000f00 */
[----:B------:R-:W-:Y:S05]  /*11460*/  BRA `(.L_x_1178) ;  /* 0xfffff86000007947 */ /* 0x000fea000383ffff */
.L_x_1165:
[----:B------:R-:W-:Y:S01]  /*11470*/  IMAD.MOV.U32 R4, RZ, RZ, R12 ;  /* 0x000000ffff047224 */ /* 0x000fe200078e000c */
[----:B------:R-:W-:Y:S01]  /*11480*/  MOV R3, 0x2 ;  /* 0x0000000200037802 */ /* 0x000fe20000000f00 */
[----:B----4-:R-:W-:Y:S01]  /*11490*/  IMAD.MOV.U32 R0, RZ, RZ, 0x181f ;  /* 0x0000181fff007424 */ /* 0x010fe200078e00ff */
[----:B------:R-:W-:Y:S02]  /*114a0*/  MOV R5, 0x114c0 ;  /* 0x000114c000057802 */ /* 0x000fe40000000f00 */
[----:B-123--:R-:W-:Y:S05]  /*114b0*/  CALL.REL.NOINC `($__internal_5_$__cuda_sm70_shflsync_idx_p) ;  /* 0x0000017000007944 */ /* 0x00efea0003c00000 */
[----:B------:R-:W-:Y:S05]  /*114c0*/  BRA `(.L_x_1179) ;  /* 0xfffff82000007947 */ /* 0x000fea000383ffff */
.L_x_1168:
[----:B-1----:R-:W-:Y:S01]  /*114d0*/  IMAD.MOV.U32 R4, RZ, RZ, R10 ;  /* 0x000000ffff047224 */ /* 0x002fe200078e000a */
[----:B------:R-:W-:Y:S01]  /*114e0*/  MOV R3, 0x3 ;  /* 0x0000000300037802 */ /* 0x000fe20000000f00 */
[----:B------:R-:W-:Y:S01]  /*114f0*/  IMAD.MOV.U32 R0, RZ, RZ, 0x181f ;  /* 0x0000181fff007424 */ /* 0x000fe200078e00ff */
[----:B------:R-:W-:-:S02]  /*11500*/  MOV R5, 0x11520 ;  /* 0x0001152000057802 */ /* 0x000fc40000000f00 */
[----:B--234-:R-:W-:Y:S05]  /*11510*/  CALL.REL.NOINC `($__internal_5_$__cuda_sm70_shflsync_idx_p) ;  /* 0x0000011000007944 */ /* 0x01cfea0003c00000 */
[----:B------:R-:W-:Y:S01]  /*11520*/  IMAD.MOV.U32 R2, RZ, RZ, R0 ;  /* 0x000000ffff027224 */ /* 0x000fe200078e0000 */
[----:B------:R-:W-:Y:S01]  /*11530*/  MOV R3, 0x3 ;  /* 0x0000000300037802 */ /* 0x000fe20000000f00 */
[----:B------:R-:W-:Y:S01]  /*11540*/  IMAD.MOV.U32 R4, RZ, RZ, R12 ;  /* 0x000000ffff047224 */ /* 0x000fe200078e000c */
[----:B------:R-:W-:-:S02]  /*11550*/  MOV R0, 0x181f ;  /* 0x0000181f00007802 */ /* 0x000fc40000000f00 */
[----:B------:R-:W-:Y:S02]  /*11560*/  MOV R5, 0x11580 ;  /* 0x0001158000057802 */ /* 0x000fe40000000f00 */
[----:B------:R-:W-:Y:S05]  /*11570*/  CALL.REL.NOINC `($__internal_5_$__cuda_sm70_shflsync_idx_p) ;  /* 0x000000b000007944 */ /* 0x000fea0003c00000 */
[----:B------:R-:W-:Y:S05]  /*11580*/  BRA `(.L_x_1180) ;  /* 0xfffff8f000007947 */ /* 0x000fea000383ffff */
.L_x_1170:
[----:B------:R-:W-:Y:S01]  /*11590*/  IMAD.MOV.U32 R4, RZ, RZ, R65 ;  /* 0x000000ffff047224 */ /* 0x000fe200078e0041 */
[----:B------:R-:W-:Y:S01]  /*115a0*/  MOV R3, RZ ;  /* 0x000000ff00037202 */ /* 0x000fe20000000f00 */
[----:B-1----:R-:W-:Y:S01]  /*115b0*/  IMAD.MOV.U32 R0, RZ, RZ, 0x1f ;  /* 0x0000001fff007424 */ /* 0x002fe200078e00ff */
[----:B------:R-:W-:Y:S02]  /*115c0*/  MOV R5, 0x115e0 ;  /* 0x000115e000057802 */ /* 0x000fe40000000f00 */
[----:B---345:R-:W-:Y:S05]  /*115d0*/  CALL.REL.NOINC `($__internal_5_$__cuda_sm70_shflsync_idx_p) ;  /* 0x0000005000007944 */ /* 0x038fea0003c00000 */
[----:B------:R-:W-:Y:S05]  /*115e0*/  BRA `(.L_x_1181) ;  /* 0xfffffa8000007947 */ /* 0x000fea000383ffff */
        .weak           $__internal_4_$__cuda_sm70_shflsync_bfly_p
        .type           $__internal_4_$__cuda_sm70_shflsync_bfly_p,@function
        .size           $__internal_4_$__cuda_sm70_shflsync_bfly_p,($__internal_5_$__cuda_sm70_shflsync_idx_p - $__internal_4_$__cuda_sm70_shflsync_bfly_p)
$__internal_4_$__cuda_sm70_shflsync_bfly_p:
[----:B------:R-:W-:Y:S04]  /*115f0*/  WARPSYNC R6 ;  /* 0x0000000600007348 */ /* 0x000fe80003800000 */
[----:B------:R1:W2:Y:S02]  /*11600*/  SHFL.BFLY PT, R5, R0, R3, R7 ;  /* 0x0c00000300057389 */ /* 0x0002a400000e0007 */
[----:B-1----:R-:W-:-:S04]  /*11610*/  MOV R3, 0x0 ;  /* 0x0000000000037802 */ /* 0x002fc80000000f00 */
[----:B--2---:R-:W-:Y:S05]  /*11620*/  RET.REL.NODEC R2 `(_ZN7cutlass13device_kernelIN5flash19enable_sm80_to_sm89INS1_16FlashAttnFwdSm80INS1_25CollectiveMainloopFwdSm80ILi8ELi2ELb1EN4cute5tupleIJNS5_1CILi128EEENS7_ILi96EEENS7_ILi192EEEEEELi192ENS_10bfloat16_tEfNS_4arch4Sm80ELb1ELb0ELb1ELb0ELb0ELb0ELb1ELb0EEENS1_21CollectiveEpilogueFwdINS6_IJS8_SA_S9_EEENS6_IJNS7_ILi1EEESI_SI_EEESC_SE_Li256ELb0ELb1ELb0ELb0EEENS1_30DynamicPersistentTileSchedulerILi256ELi256ELb0ELb1ELb0EEEEEEEEEvNT_6ParamsE) ;  /* 0xfffee9d002007950 */ /* 0x004fea0003c3ffff */
        .weak           $__internal_5_$__cuda_sm70_shflsync_idx_p
        .type           $__internal_5_$__cuda_sm70_shflsync_idx_p,@function
        .size           $__internal_5_$__cuda_sm70_shflsync_idx_p,(.L_x_1351 - $__internal_5_$__cuda_sm70_shflsync_idx_p)
$__internal_5_$__cuda_sm70_shflsync_idx_p:
[----:B------:R-:W-:Y:S04]  /*11630*/  WARPSYNC R67 ;  /* 0x0000004300007348 */ /* 0x000fe80003800000 */
[----:B------:R1:W2:Y:S02]  /*11640*/  SHFL.IDX PT, R0, R4, R3, R0 ;  /* 0x0000000304007389 */ /* 0x0002a400000e0000 */
[----:B-1----:R-:W-:Y:S02]  /*11650*/  MOV R4, R5 ;  /* 0x0000000500047202 */ /* 0x002fe40000000f00 */
[----:B------:R-:W-:-:S04]  /*11660*/  MOV R5, 0x0 ;  /* 0x0000000000057802 */ /* 0x000fc80000000f00 */
[----:B--2---:R-:W-:Y:S05]  /*11670*/  RET.REL.NODEC R4 `(_ZN7cutlass13device_kernelIN5flash19enable_sm80_to_sm89INS1_16FlashAttnFwdSm80INS1_25CollectiveMainloopFwdSm80ILi8ELi2ELb1EN4cute5tupleIJNS5_1CILi128EEENS7_ILi96EEENS7_ILi192EEEEEELi192ENS_10bfloat16_tEfNS_4arch4Sm80ELb1ELb0ELb1ELb0ELb0ELb0ELb1ELb0EEENS1_21CollectiveEpilogueFwdINS6_IJS8_SA_S9_EEENS6_IJNS7_ILi1EEESI_SI_EEESC_SE_Li256ELb0ELb1ELb0ELb0EEENS1_30DynamicPersistentTileSchedulerILi256ELi256ELb0ELb1ELb0EEEEEEEEEvNT_6ParamsE) ;  /* 0xfffee98004007950 */ /* 0x004fea0003c3ffff */
.L_x_1182:
        /* <DEDUP_REMOVED lines=16> */
.L_x_1351:


//--------------------- .text._ZN7cutlass13device_kernelIN5flash19enable_sm80_to_sm89INS1_16FlashAttnFwdSm80INS1_25CollectiveMainloopFwdSm80ILi8ELi2ELb1EN4cute5tupleIJNS5_1CILi128EEENS7_ILi96EEENS7_ILi192EEEEEELi192ENS_10bfloat16_tEfNS_4arch4Sm80ELb1ELb0ELb1ELb1ELb0ELb0ELb1ELb0EEENS1_21CollectiveEpilogueFwdINS6_IJS8_SA_S9_EEENS6_IJNS7_ILi1EEESI_SI_EEESC_SE_Li256ELb1ELb1ELb0ELb0EEENS1_19SingleTileSchedulerILb1ELb0ELb1ELi128EEEEEEEEEvNT_6ParamsE --------------------------
	.section	.text._ZN7cutlass13device_kernelIN5flash19enable_sm80_to_sm89INS1_16FlashAttnFwdSm80INS1_25CollectiveMainloopFwdSm80ILi8ELi2ELb1EN4cute5tupleIJNS5_1CILi128EEENS7_ILi96EEENS7_ILi192EEEEEELi192ENS_10bfloat16_tEfNS_4arch4Sm80ELb1ELb0ELb1ELb1ELb0ELb0ELb1ELb0EEENS1_21CollectiveEpilogueFwdINS6_IJS8_SA_S9_EEENS6_IJNS7_ILi1EEESI_SI_EEESC_SE_Li256ELb1ELb1ELb0ELb0EEENS1_19SingleTileSchedulerILb1ELb0ELb1ELi128EEEEEEEEEvNT_6ParamsE,"ax",@progbits
	.sectioninfo	@"SHI_REGISTERS=255"
	.align	128
.text._ZN7cutlass13device_kernelIN5flash19enable_sm80_to_sm89INS1_16FlashAttnFwdSm80INS1_25CollectiveMainloopFwdSm80ILi8ELi2ELb1EN4cute5tupleIJNS5_1CILi128EEENS7_ILi96EEENS7_ILi192EEEEEELi192ENS_10bfloat16_tEfNS_4arch4Sm80ELb1ELb0ELb1ELb1ELb0ELb0ELb1ELb0EEENS1_21CollectiveEpilogueFwdINS6_IJS8_SA_S9_EEENS6_IJNS7_ILi1EEESI_SI_EEESC_SE_Li256ELb1ELb1ELb0ELb0EEENS1_19SingleTileSchedulerILb1ELb0ELb1ELi128EEEEEEEEEvNT_6ParamsE:
        .type           _ZN7cutlass13device_kernelIN5flash19enable_sm80_to_sm89INS1_16FlashAttnFwdSm80INS1_25CollectiveMainloopFwdSm80ILi8ELi2ELb1EN4cute5tupleIJNS5_1CILi128EEENS7_ILi96EEENS7_ILi192EEEEEELi192ENS_10bfloat16_tEfNS_4arch4Sm80ELb1ELb0ELb1ELb1ELb0ELb0ELb1ELb0EEENS1_21CollectiveEpilogueFwdINS6_IJS8_SA_S9_EEENS6_IJNS7_ILi1EEESI_SI_EEESC_SE_Li256ELb1ELb1ELb0ELb0EEENS1_19SingleTileSchedulerILb1ELb0ELb1ELi128EEEEEEEEEvNT_6ParamsE,@function
        .size           _ZN7cutlass13device_kernelIN5flash19enable_sm80_to_sm89INS1_16FlashAttnFwdSm80INS1_25CollectiveMainloopFwdSm80ILi8ELi2ELb1EN4cute5tupleIJNS5_1CILi128EEENS7_ILi96EEENS7_ILi192EEEEEELi192ENS_10bfloat16_tEfNS_4arch4Sm80ELb1ELb0ELb1ELb1ELb0ELb0ELb1ELb0EEENS1_21CollectiveEpilogueFwdINS6_IJS8_SA_S9_EEENS6_IJNS7_ILi1EEESI_SI_EEESC_SE_Li256ELb1ELb1ELb0ELb0EEENS1_19SingleTileSchedulerILb1ELb0ELb1ELi128EEEEEEEEEvNT_6ParamsE,(.L_x_1354 - _ZN7cutlass13device_kernelIN5flash19enable_sm80_to_sm89INS1_16FlashAttnFwdSm80INS1_25CollectiveMainloopFwdSm80ILi8ELi2ELb1EN4cute5tupleIJNS5_1CILi128EEENS7_ILi96EEENS7_ILi192EEEEEELi192ENS_10bfloat16_tEfNS_4arch4Sm80ELb1ELb0ELb1ELb1ELb0ELb0ELb1ELb0EEENS1_21CollectiveEpilogueFwdINS6_IJS8_SA_S9_EEENS6_IJNS7_ILi1EEESI_SI_EEESC_SE_Li256ELb1ELb1ELb0ELb0EEENS1_19SingleTileSchedulerILb1ELb0ELb1ELi128EEEEEEEEEvNT_6ParamsE)
        .other          _ZN7cutlass13device_kernelIN5flash19enable_sm80_to_sm89INS1_16FlashAttnFwdSm80INS1_25CollectiveMainloopFwdSm80ILi8ELi2ELb1EN4cute5tupleIJNS5_1CILi128EEENS7_ILi96EEENS7_ILi192EEEEEELi192ENS_10bfloat16_tEfNS_4arch4Sm80ELb1ELb0ELb1ELb1ELb0ELb0ELb1ELb0EEENS1_21CollectiveEpilogueFwdINS6_IJS8_SA_S9_EEENS6_IJNS7_ILi1EEESI_SI_EEESC_SE_Li256ELb1ELb1ELb0ELb0EEENS1_19SingleTileSchedulerILb1ELb0ELb1ELi128EEEEEEEEEvNT_6ParamsE,@"STO_CUDA_ENTRY STV_DEFAULT"
_ZN7cutlass13device_kernelIN5flash19enable_sm80_to_sm89INS1_16FlashAttnFwdSm80INS1_25CollectiveMainloopFwdSm80ILi8ELi2ELb1EN4cute5tupleIJNS5_1CILi128EEENS7_ILi96EEENS7_ILi192EEEEEELi192ENS_10bfloat16_tEfNS_4arch4Sm80ELb1ELb0ELb1ELb1ELb0ELb0ELb1ELb0EEENS1_21CollectiveEpilogueFwdINS6_IJS8_SA_S9_EEENS6_IJNS7_ILi1EEESI_SI_EEESC_SE_Li256ELb1ELb1ELb0ELb0EEENS1_19SingleTileSchedulerILb1ELb0ELb1ELi128EEEEEEEEEvNT_6ParamsE:
        /* <DEDUP_REMOVED lines=17> */
.L_x_1184:
        /* <DEDUP_REMOVED lines=8> */
.L_x_1186:
[----:B------:R-:W-:-:S04]  /*0190*/  MOV R0, c[0x0][0x54c] ;  /* 0x0001530000007a02 */ /* 0x000fc80000000f00 */
.L_x_1185:
[----:B------:R-:W-:Y:S01]  /*01a0*/  USHF.L.U32 UR8, UR8, 0x7, URZ ;  /* 0x0000000708087899 */ /* 0x000fe2000800063f */
[----:B-----5:R-:W-:-:S05]  /*01b0*/  IMAD R0, R0, c[0x0][0x548], RZ ;  /* 0x0001520000007a24 */ /* 0x020fca00078e02ff */
[----:B------:R-:W-:-:S04]  /*01c0*/  ISETP.LE.AND P0, PT, R0, UR8, PT ;  /* 0x0000000800007c0c */ /* 0x000fc8000bf03270 */
[----:B------:R-:W-:-:S05]  /*01d0*/  SEL R0, R5, 0xffffffff, !P0 ;  /* 0xffffffff05007807 */ /* 0x000fca0004000000 */
[----:B------:R2:W-:Y:S01]  /*01e0*/  STL [R1+0x3c], R0 ;  /* 0x00003c0001007387 */ /* 0x0005e20000100800 */
[----:B------:R-:W-:Y:S05]  /*01f0*/  BRA `(.L_x_1187) ;  /* 0x0000013000007947 */ /* 0x000fea0003800000 */
.L_x_1183:
[----:B------:R-:W-:-:S04]  /*0200*/  ISETP.NE.U32.AND P0, PT, RZ, c[0x0][0x568], PT ;  /* 0x00015a00ff007a0c */ /* 0x000fc80003f05070 */
[----:B------:R-:W-:-:S13]  /*0210*/  ISETP.NE.AND.EX P0, PT, RZ, c[0x0][0x56c], PT, P0 ;  /* 0x00015b00ff007a0c */ /* 0x000fda0003f05300 */
[----:B------:R-:W-:Y:S05]  /*0220*/  @!P0 BRA `(.L_x_1188) ;  /* 0x0000002000008947 */ /* 0x000fea0003800000 */
[----:B------:R1:W5:Y:S01]  /*0230*/  LDG.E R0, [R2.64] ;  /* 0x0000001802007981 */ /* 0x000362000c1e1900 */
[----:B------:R-:W-:Y:S05]  /*0240*/  BRA `(.L_x_1189) ;  /* 0x0000009000007947 */ /* 0x000fea0003800000 */
.L_x_1188:
        /* <DEDUP_REMOVED lines=8> */
.L_x_1190:
[----:B------:R-:W-:-:S04]  /*02d0*/  MOV R0, c[0x0][0x54c] ;  /* 0x0001530000007a02 */ /* 0x000fc80000000f00 */
.L_x_1189:
[----:B------:R-:W-:Y:S01]  /*02e0*/  USHF.L.U32 UR8, UR8, 0x7, URZ ;  /* 0x0000000708087899 */ /* 0x000fe2000800063f */
[----:B-----5:R-:W-:-:S05]  /*02f0*/  IMAD R0, R0, c[0x0][0x548], RZ ;  /* 0x0001520000007a24 */ /* 0x020fca00078e02ff */
[----:B------:R-:W-:-:S04]  /*0300*/  ISETP.LE.AND P0, PT, R0, UR8, PT ;  /* 0x0000000800007c0c */ /* 0x000fc8000bf03270 */
[----:B------:R-:W-:-:S05]  /*0310*/  SEL R0, R5, 0xffffffff, !P0 ;  /* 0xffffffff05007807 */ /* 0x000fca0004000000 */
[----:B------:R2:W-:Y:S04]  /*0320*/  STL [R1+0x3c], R0 ;  /* 0x00003c0001007387 */ /* 0x0005e80000100800 */
.L_x_1187:
        /* <DEDUP_REMOVED lines=32> */
.L_x_1191:
[----:B------:R-:W-:-:S04]  /*0530*/  ISETP.NE.U32.AND P0, PT, RZ, c[0x0][0x368], PT ;  /* 0x0000da00ff007a0c */ /* 0x000fc80003f05070 */
[----:B------:R-:W-:-:S13]  /*0540*/  ISETP.NE.AND.EX P0, PT, RZ, c[0x0][0x36c], PT, P0 ;  /* 0x0000db00ff007a0c */ /* 0x000fda0003f05300 */
[----:B------:R-:W-:Y:S05]  /*0550*/  @!P0 BRA `(.L_x_1192) ;  /* 0x0000004000008947 */ /* 0x000fea0003800000 */
[----:B------:R-:W-:-:S05]  /*0560*/  IMAD.WIDE R2, R39, R26, c[0x0][0x368] ;  /* 0x0000da0027027625 */ /* 0x000fca00078e021a */
[----:B------:R-:W2:Y:S02]  /*0570*/  LDG.E R0, [R2.64] ;  /* 0x0000001802007981 */ /* 0x000ea4000c1e1900 */
[----:B--2---:R1:W2:Y:S02]  /*0580*/  R2UR UR14, R0 ;  /* 0x00000000000e73c2 */ /* 0x0042a400000e0000 */
[----:B-12---:R-:W-:Y:S05]  /*0590*/  BRA `(.L_x_1193) ;  /* 0x0000006000007947 */ /* 0x006fea0003800000 */
.L_x_1192:
[----:B------:R-:W-:Y:S05]  /*05a0*/  @!P6 BRA `(.L_x_1193) ;  /* 0x000000500000e947 */ /* 0x000fea0003800000 */
[----:B------:R1:W2:Y:S04]  /*05b0*/  LDG.E R0, [R2.64] ;  /* 0x0000001802007981 */ /* 0x0002a8000c1e1900 */
[----:B-1----:R-:W3:Y:S01]  /*05c0*/  LDG.E R2, [R2.64+0x4] ;  /* 0x0000041802027981 */ /* 0x002ee2000c1e1900 */
[----:B--2---:R-:W1:Y:S08]  /*05d0*/  R2UR UR14, R0 ;  /* 0x00000000000e73c2 */ /* 0x004e7000000e0000 */
[----:B---3--:R-:W1:Y:S02]  /*05e0*/  R2UR UR4, R2 ;  /* 0x00000000020473c2 */ /* 0x008e6400000e0000 */
[----:B-1----:R-:W-:-:S06]  /*05f0*/  UIADD3 UR14, -UR14, UR4, URZ ;  /* 0x000000040e0e7290 */ /* 0x002fcc000fffe13f */
.L_x_1193:
[----:B------:R-:W-:Y:S01]  /*0600*/  ULDC UR4, c[0x0][0x2c4] ;  /* 0x0000b10000047ab9 */ /* 0x000fe20000000800 */
[----:B-----5:R-:W-:Y:S01]  /*0610*/  IADD3 R10, R7, UR6, RZ ;  /* 0x00000006070a7c10 */ /* 0x020fe2000fffe0ff */
[----:B------:R-:W-:Y:S01]  /*0620*/  UISETP.NE.AND UP2, UPT, UR4, 0x1, UPT ;  /* 0x000000010400788c */ /* 0x000fe2000bf45270 */
[----:B------:R-:W-:Y:S01]  /*0630*/  PLOP3.LUT P1, PT, PT, PT, PT, 0x80, 0x0 ;  /* 0x000000000000781c */ /* 0x000fe20003f2f070 */
[----:B------:R-:W-:Y:S01]  /*0640*/  UIADD3 UR14, -UR6, UR14, URZ ;  /* 0x0000000e060e7290 */ /* 0x000fe2000fffe13f */
[----:B------:R-:W-:Y:S01]  /*0650*/  CS2R R98, SRZ ;  /* 0x0000000000627805 */ /* 0x000fe2000001ff00 */
[----:B------:R-:W-:Y:S01]  /*0660*/  ULDC.64 UR4, c[0x0][0x2c8] ;  /* 0x0000b20000047ab9 */ /* 0x000fe20000000a00 */
[----:B------:R-:W-:Y:S01]  /*0670*/  CS2R R14, SRZ ;  /* 0x00000000000e7805 */ /* 0x000fe2000001ff00 */
[----:B------:R-:W-:Y:S01]  /*0680*/  UIADD3 UR6, UR14, 0x5f, URZ ;  /* 0x0000005f0e067890 */ /* 0x000fe2000fffe03f */
[----:B------:R-:W-:Y:S01]  /*0690*/  IMAD.MOV.U32 R96, RZ, RZ, RZ ;  /* 0x000000ffff607224 */ /* 0x000fe200078e00ff */
[----:B------:R-:W-:Y:S01]  /*06a0*/  CS2R R8, SRZ ;  /* 0x0000000000087805 */ /* 0x000fe2000001ff00 */
[----:B------:R-:W-:Y:S01]  /*06b0*/  IMAD.MOV.U32 R94, RZ, RZ, RZ ;  /* 0x000000ffff5e7224 */ /* 0x000fe200078e00ff */
[----:B------:R-:W-:Y:S01]  /*06c0*/  UIMAD.WIDE UR6, UR6, 0x2aaaaaab, URZ ;  /* 0x2aaaaaab060678a5 */ /* 0x000fe2000f8e023f */
[----:B------:R-:W-:Y:S01]  /*06d0*/  MOV R92, RZ ;  /* 0x000000ff005c7202 */ /* 0x000fe20000000f00 */
[----:B------:R-:W-:Y:S01]  /*06e0*/  @UP2 UIADD3 UR10, UR8, 0x7f, URZ ;  /* 0x0000007f080a2890 */ /* 0x000fe2000fffe03f */
[----:B------:R-:W-:Y:S01]  /*06f0*/  IMAD.MOV.U32 R11, RZ, RZ, RZ ;  /* 0x000000ffff0b7224 */ /* 0x000fe200078e00ff */
[----:B------:R-:W-:Y:S01]  /*0700*/  USHF.R.U32.HI UR6, URZ, 0x1f, UR7 ;  /* 0x0000001f3f067899 */ /* 0x000fe20008011607 */
[----:B------:R-:W-:Y:S01]  /*0710*/  MOV R90, RZ ;  /* 0x000000ff005a7202 */ /* 0x000fe20000000f00 */
[----:B------:R-:W-:Y:S01]  /*0720*/  UIMAD.WIDE.U32 UR10, UR10, UR4, URZ ;  /* 0x000000040a0a72a5 */ /* 0x000fe2000f8e003f */
[----:B------:R-:W-:Y:S01]  /*0730*/  CS2R R12, SRZ ;  /* 0x00000000000c7805 */ /* 0x000fe2000001ff00 */
[----:B------:R-:W-:Y:S01]  /*0740*/  UIADD3 UR4, UR8, 0x7f, URZ ;  /* 0x0000007f08047890 */ /* 0x000fe2000fffe03f */
[----:B------:R-:W-:Y:S01]  /*0750*/  IMAD.MOV.U32 R88, RZ, RZ, RZ ;  /* 0x000000ffff587224 */ /* 0x000fe200078e00ff */
[----:B------:R-:W-:Y:S01]  /*0760*/  @UP2 USHF.R.U32.HI UR4, URZ, UR5, UR11 ;  /* 0x000000053f042299 */ /* 0x000fe2000801160b */
[----:B------:R-:W-:Y:S01]  /*0770*/  MOV R86, RZ ;  /* 0x000000ff00567202 */ /* 0x000fe20000000f00 */
[----:B------:R-:W-:Y:S01]  /*0780*/  UIADD3 UR5, UR14, 0x60, -UR16 ;  /* 0x000000600e057890 */ /* 0x000fe2000fffe810 */
[----:B------:R-:W-:Y:S01]  /*0790*/  CS2R R16, SRZ ;  /* 0x0000000000107805 */ /* 0x000fe2000001ff00 */
[----:B------:R-:W-:Y:S01]  /*07a0*/  ULEA.HI.SX32 UR6, UR7, UR6, 0x1c ;  /* 0x0000000607067291 */ /* 0x000fe2000f8fe23f */
[----:B------:R-:W-:Y:S01]  /*07b0*/  IMAD.MOV.U32 R84, RZ, RZ, RZ ;  /* 0x000000ffff547224 */ /* 0x000fe200078e00ff */
[----:B------:R-:W-:Y:S01]  /*07c0*/  UIADD3 UR4, UR5, UR4, URZ ;  /* 0x0000000405047290 */ /* 0x000fe2000fffe03f */
[----:B------:R-:W-:Y:S01]  /*07d0*/  MOV R82, RZ ;  /* 0x000000ff00527202 */ /* 0x000fe20000000f00 */
[----:B------:R-:W-:Y:S01]  /*07e0*/  CS2R R18, SRZ ;  /* 0x0000000000127805 */ /* 0x000fe2000001ff00 */
[----:B------:R-:W-:Y:S01]  /*07f0*/  IMAD.MOV.U32 R80, RZ, RZ, RZ ;  /* 0x000000ffff507224 */ /* 0x000fe200078e00ff */
[----:B------:R-:W-:Y:S01]  /*0800*/  UIMAD.WIDE UR4, UR4, 0x2aaaaaab, URZ ;  /* 0x2aaaaaab040478a5 */ /* 0x000fe2000f8e023f */
[----:B------:R-:W-:Y:S01]  /*0810*/  MOV R78, RZ ;  /* 0x000000ff004e7202 */ /* 0x000fe20000000f00 */
[----:B------:R-:W-:Y:S01]  /*0820*/  CS2R R20, SRZ ;  /* 0x0000000000147805 */ /* 0x000fe2000001ff00 */
[----:B------:R-:W-:Y:S01]  /*0830*/  IMAD.MOV.U32 R76, RZ, RZ, RZ ;  /* 0x000000ffff4c7224 */ /* 0x000fe200078e00ff */
[----:B------:R-:W-:Y:S01]  /*0840*/  USHF.R.U32.HI UR4, URZ, 0x1f, UR5 ;  /* 0x0000001f3f047899 */ /* 0x000fe20008011605 */
[----:B------:R-:W-:Y:S01]  /*0850*/  MOV R74, RZ ;  /* 0x000000ff004a7202 */ /* 0x000fe20000000f00 */
[----:B------:R-:W-:Y:S01]  /*0860*/  CS2R R22, SRZ ;  /* 0x0000000000167805 */ /* 0x000fe2000001ff00 */
[----:B------:R-:W-:Y:S01]  /*0870*/  IMAD.MOV.U32 R72, RZ, RZ, RZ ;  /* 0x000000ffff487224 */ /* 0x000fe200078e00ff */
[----:B------:R-:W-:Y:S01]  /*0880*/  ULEA.HI.SX32 UR4, UR5, UR4, 0x1c ;  /* 0x0000000405047291 */ /* 0x000fe2000f8fe23f */
[----:B------:R-:W-:Y:S01]  /*0890*/  MOV R70, RZ ;  /* 0x000000ff00467202 */ /* 0x000fe20000000f00 */
[----:B------:R-:W-:Y:S01]  /*08a0*/  CS2R R24, SRZ ;  /* 0x0000000000187805 */ /* 0x000fe2000001ff00 */
[----:B------:R-:W-:Y:S01]  /*08b0*/  IMAD.MOV.U32 R68, RZ, RZ, RZ ;  /* 0x000000ffff447224 */ /* 0x000fe200078e00ff */
[----:B------:R-:W-:Y:S01]  /*08c0*/  UISETP.LT.AND UP0, UPT, UR6, UR4, UPT ;  /* 0x000000040600728c */ /* 0x000fe2000bf01270 */
[----:B------:R-:W-:Y:S01]  /*08d0*/  CS2R R66, SRZ ;  /* 0x0000000000427805 */ /* 0x000fe2000001ff00 */
[----:B------:R-:W-:Y:S01]  /*08e0*/  MOV R64, RZ ;  /* 0x000000ff00407202 */ /* 0x000fe20000000f00 */
[----:B------:R-:W-:Y:S01]  /*08f0*/  CS2R R62, SRZ ;  /* 0x00000000003e7805 */ /* 0x000fe2000001ff00 */
[----:B------:R-:W-:Y:S01]  /*0900*/  USEL UR28, UR6, UR4, UP0 ;  /* 0x00000004061c7287 */ /* 0x000fe20008000000 */
[----:B------:R-:W-:Y:S01]  /*0910*/  IMAD.MOV.U32 R27, RZ, RZ, RZ ;  /* 0x000000ffff1b7224 */ /* 0x000fe200078e00ff */
[----:B------:R-:W-:Y:S01]  /*0920*/  MOV R60, RZ ;  /* 0x000000ff003c7202 */ /* 0x000fe20000000f00 */
[----:B------:R-:W-:Y:S01]  /*0930*/  CS2R R58, SRZ ;  /* 0x00000000003a7805 */ /* 0x000fe2000001ff00 */
[----:B------:R-:W-:Y:S01]  /*0940*/  UISETP.GE.AND UP0, UPT, UR28, 0x1, UPT ;  /* 0x000000011c00788c */ /* 0x000fe2000bf06270 */
[----:B------:R-:W-:Y:S01]  /*0950*/  CS2R R28, SRZ ;  /* 0x00000000001c7805 */ /* 0x000fe2000001ff00 */
[----:B------:R-:W-:Y:S01]  /*0960*/  IMAD.MOV.U32 R56, RZ, RZ, RZ ;  /* 0x000000ffff387224 */ /* 0x000fe200078e00ff */
[----:B------:R-:W-:Y:S01]  /*0970*/  CS2R R54, SRZ ;  /* 0x0000000000367805 */ /* 0x000fe2000001ff00 */
[----:B------:R-:W-:Y:S01]  /*0980*/  MOV R52, RZ ;  /* 0x000000ff00347202 */ /* 0x000fe20000000f00 */
[----:B------:R-:W-:Y:S01]  /*0990*/  CS2R R150, SRZ ;  /* 0x0000000000967805 */ /* 0x000fe2000001ff00 */
[----:B------:R-:W-:Y:S01]  /*09a0*/  PLOP3.LUT P0, PT, PT, PT, UP0, 0x80, 0x0 ;  /* 0x000000000000781c */ /* 0x000fe20003f0f008 */
        /* <DEDUP_REMOVED lines=22> */
[----:B------:R-:W-:Y:S01]  /*0b10*/  IMAD.MOV.U32 R38, RZ, RZ, RZ ;  /* 0x000000ffff267224 */ /* 0x000fe200078e00ff */
[----:B------:R-:W-:Y:S01]  /*0b20*/  MOV R112, RZ ;  /* 0x000000ff00707202 */ /* 0x000fe20000000f00 */
[----:B------:R-:W-:Y:S01]  /*0b30*/  CS2R R110, SRZ ;  /* 0x00000000006e7805 */ /* 0x000fe2000001ff00 */
[----:B------:R-:W-:Y:S01]  /*0b40*/  CS2R R108, SRZ ;  /* 0x00000000006c7805 */ /* 0x000fe2000001ff00 */
[----:B------:R-:W-:Y:S01]  /*0b50*/  CS2R R106, SRZ ;  /* 0x00000000006a7805 */ /* 0x000fe2000001ff00 */
[----:B------:R-:W-:Y:S01]  /*0b60*/  IMAD.MOV.U32 R104, RZ, RZ, RZ ;  /* 0x000000ffff687224 */ /* 0x000fe200078e00ff */
[----:B------:R-:W-:Y:S01]  /*0b70*/  MOV R42, RZ ;  /* 0x000000ff002a7202 */ /* 0x000fe20000000f00 */
[----:B------:R-:W-:Y:S01]  /*0b80*/  IMAD.MOV.U32 R41, RZ, RZ, RZ ;  /* 0x000000ffff297224 */ /* 0x000fe200078e00ff */
[----:B------:R-:W-:Y:S05]  /*0b90*/  @!P0 BRA `(.L_x_1194) ;  /* 0x0000f0f000008947 */ /* 0x000fea0003800000 */
[----:B------:R-:W-:Y:S01]  /*0ba0*/  ISETP.NE.U32.AND P4, PT, RZ, c[0x0][0x340], PT ;  /* 0x0000d000ff007a0c */ /* 0x000fe20003f85070 */
[----:B------:R-:W1:Y:S01]  /*0bb0*/  S2R R15, SR_CTAID.Y ;  /* 0x00000000000f7919 */ /* 0x000e620000002600 */
[----:B------:R-:W-:Y:S01]  /*0bc0*/  SHF.R.S32.HI R110, RZ, 0x1f, R113 ;  /* 0x0000001fff6e7819 */ /* 0x000fe20000011471 */
[----:B------:R-:W-:Y:S01]  /*0bd0*/  UMOV UR10, 0x60 ;  /* 0x00000060000a7882 */ /* 0x000fe20000000000 */
[----:B------:R-:W-:Y:S01]  /*0be0*/  ISETP.NE.AND.EX P4, PT, RZ, c[0x0][0x344], PT, P4 ;  /* 0x0000d100ff007a0c */ /* 0x000fe20003f85340 */
[----:B------:R-:W-:-:S12]  /*0bf0*/  ULDC.64 UR4, c[0x0][0x208] ;  /* 0x0000820000047ab9 */ /* 0x000fd80000000a00 */
[----:B------:R-:W-:-:S05]  /*0c00*/  @P4 IMAD.WIDE R2, R39, R26, c[0x0][0x340] ;  /* 0x0000d00027024625 */ /* 0x000fca00078e021a */
[----:B------:R2:W3:Y:S01]  /*0c10*/  @P4 LDG.E R19, [R2.64] ;  /* 0x0000001802134981 */ /* 0x0004e2000c1e1900 */
[-C--:B------:R-:W-:Y:S01]  /*0c20*/  LEA.HI R34, R110, R113.reuse, RZ, 0x3 ;  /* 0x000000716e227211 */ /* 0x080fe200078f18ff */
[----:B------:R-:W-:Y:S01]  /*0c30*/  UIMAD.WIDE.U32 UR12, UR10, UR4, URZ ;  /* 0x000000040a0c72a5 */ /* 0x000fe2000f8e003f */
[----:B------:R-:W-:Y:S01]  /*0c40*/  SHF.R.S32.HI R0, RZ, 0x1f, R6 ;  /* 0x0000001fff007819 */ /* 0x000fe20000011406 */
[----:B------:R-:W-:Y:S01]  /*0c50*/  UIMAD UR9, UR28, -0x60, UR10 ;  /* 0xffffffa01c0978a4 */ /* 0x000fe2000f8e020a */
[----:B------:R-:W-:Y:S01]  /*0c60*/  SHF.R.S32.HI R12, RZ, 0x3, R34 ;  /* 0x00000003ff0c7819 */ /* 0x000fe20000011422 */
[----:B------:R-:W-:Y:S01]  /*0c70*/  ULDC UR6, c[0x0][0x2c4] ;  /* 0x0000b10000067ab9 */ /* 0x000fe20000000800 */
[----:B------:R-:W-:Y:S01]  /*0c80*/  PLOP3.LUT P1, PT, PT, PT, UP2, 0x80, 0x0 ;  /* 0x000000000000781c */ /* 0x000fe20003f2f028 */
[----:B------:R-:W-:Y:S01]  /*0c90*/  IMAD R0, R0, c[0x0][0x178], RZ ;  /* 0x00005e0000007a24 */ /* 0x000fe200078e02ff */
[----:B------:R-:W-:Y:S01]  /*0ca0*/  PLOP3.LUT P0, PT, PT, PT, UP2, 0x80, 0x0 ;  /* 0x000000000000781c */ /* 0x000fe20003f0f028 */
[----:B------:R-:W-:Y:S01]  /*0cb0*/  IMAD.U32 R8, RZ, RZ, UR12 ;  /* 0x0000000cff087e24 */ /* 0x000fe2000f8e00ff */
[----:B-1----:R-:W-:Y:S01]  /*0cc0*/  SHF.R.S32.HI R20, RZ, 0x1f, R15 ;  /* 0x0000001fff147819 */ /* 0x002fe2000001140f */
[----:B------:R-:W-:Y:S01]  /*0cd0*/  IMAD R0, R6, c[0x0][0x17c], R0 ;  /* 0x00005f0006007a24 */ /* 0x000fe200078e0200 */
[----:B------:R-:W-:Y:S01]  /*0ce0*/  SHF.R.S32.HI R18, RZ, 0x1f, R39 ;  /* 0x0000001fff127819 */ /* 0x000fe20000011427 */
[----:B------:R-:W-:Y:S01]  /*0cf0*/  IMAD.MOV.U32 R33, RZ, RZ, R8 ;  /* 0x000000ffff217224 */ /* 0x000fe200078e0008 */
[----:B------:R-:W-:Y:S01]  /*0d00*/  IADD3 R11, R12, UR8, RZ ;  /* 0x000000080c0b7c10 */ /* 0x000fe2000fffe0ff */
[----:B------:R-:W-:Y:S01]  /*0d10*/  IMAD R7, R20, c[0x0][0x1b8], RZ ;  /* 0x00006e0014077a24 */ /* 0x000fe200078e02ff */
[----:B------:R-:W-:Y:S01]  /*0d20*/  SEL R5, R18, RZ, !P2 ;  /* 0x000000ff12057207 */ /* 0x000fe20005000000 */
[----:B------:R-:W-:Y:S01]  /*0d30*/  UIMAD UR6, UR16, UR6, URZ ;  /* 0x00000006100672a4 */ /* 0x000fe2000f8e023f */
[----:B------:R-:W-:Y:S01]  /*0d40*/  IMAD.U32 R9, RZ, RZ, UR13 ;  /* 0x0000000dff097e24 */ /* 0x000fe2000f8e00ff */
[----:B------:R-:W-:Y:S01]  /*0d50*/  IADD3 R9, R11, 0x20, RZ ;  /* 0x000000200b097810 */ /* 0x000fe20007ffe0ff */
[----:B------:R-:W-:Y:S01]  /*0d60*/  IMAD R7, R15, c[0x0][0x1bc], R7 ;  /* 0x00006f000f077a24 */ /* 0x000fe200078e0207 */
[----:B------:R-:W-:Y:S01]  /*0d70*/  UIADD3 UR15, UR28, -0x1, URZ ;  /* 0xffffffff1c0f7890 */ /* 0x000fe2000fffe03f */
[----:B------:R-:W-:Y:S01]  /*0d80*/  IMAD R5, R5, c[0x0][0x1c0], RZ ;  /* 0x0000700005057a24 */ /* 0x000fe200078e02ff */
[----:B------:R-:W-:Y:S01]  /*0d90*/  BAR.SYNC.DEFER_BLOCKING 0x0 ;  /* 0x0000000000007b1d */ /* 0x000fe20000010000 */
[----:B--2---:R-:W-:Y:S01]  /*0da0*/  LOP3.LUT R2, R34, 0xfffffff8, RZ, 0xc0, !PT ;  /* 0xfffffff822027812 */ /* 0x004fe200078ec0ff */
[----:B------:R-:W-:Y:S01]  /*0db0*/  USHF.R.S32.HI UR11, URZ, 0x1f, UR15 ;  /* 0x0000001f3f0b7899 */ /* 0x000fe2000801140f */
[----:B------:R-:W-:Y:S01]  /*0dc0*/  ISETP.GE.AND P5, PT, R9, UR6, PT ;  /* 0x0000000609007c0c */ /* 0x000fe2000bfa6270 */
[----:B------:R-:W-:Y:S01]  /*0dd0*/  IMAD.MOV.U32 R38, RZ, RZ, c[0x0][0x1e0] ;  /* 0x00007800ff267624 */ /* 0x000fe200078e00ff */
[----:B------:R-:W-:Y:S01]  /*0de0*/  IADD3 R9, R11, 0x60, RZ ;  /* 0x000000600b097810 */ /* 0x000fe20007ffe0ff */
[----:B------:R-:W-:Y:S01]  /*0df0*/  IMAD.IADD R42, R113, 0x1, -R2 ;  /* 0x00000001712a7824 */ /* 0x000fe200078e0a02 */
[----:B------:R-:W-:Y:S01]  /*0e00*/  LEA.HI R109, R110, R113, RZ, 0x5 ;  /* 0x000000716e6d7211 */ /* 0x000fe200078f28ff */
[----:B------:R-:W-:Y:S01]  /*0e10*/  IMAD.WIDE.U32 R2, R6, c[0x0][0x178], RZ ;  /* 0x00005e0006027a25 */ /* 0x000fe200078e00ff */
[----:B------:R-:W-:Y:S01]  /*0e20*/  ISETP.GE.AND P3, PT, R9, UR6, PT ;  /* 0x0000000609007c0c */ /* 0x000fe2000bf66270 */
[----:B------:R-:W-:Y:S01]  /*0e30*/  UISETP.GE.AND UP0, UPT, UR28, 0x2, UPT ;  /* 0x000000021c00788c */ /* 0x000fe2000bf06270 */
[----:B------:R-:W-:Y:S01]  /*0e40*/  STL [R1+0x40], R42 ;  /* 0x0000402a01007387 */ /* 0x000fe20000100800 */
[----:B------:R-:W-:Y:S01]  /*0e50*/  IMAD R4, R42, 0x20, R12 ;  /* 0x000000202a047824 */ /* 0x000fe200078e020c */
[----:B------:R-:W-:Y:S01]  /*0e60*/  SHF.R.S32.HI R108, RZ, 0x5, R109 ;  /* 0x00000005ff6c7819 */ /* 0x000fe2000001146d */
[----:B------:R-:W-:-:S02]  /*0e70*/  IMAD.IADD R3, R3, 0x1, R0 ;  /* 0x0000000103037824 */ /* 0x000fc400078e0200 */
[----:B------:R-:W-:Y:S01]  /*0e80*/  IMAD.MOV.U32 R239, RZ, RZ, 0x20 ;  /* 0x00000020ffef7424 */ /* 0x000fe200078e00ff */
[----:B------:R-:W-:Y:S01]  /*0e90*/  IADD3 R6, R4, UR8, RZ ;  /* 0x0000000804067c10 */ /* 0x000fe2000fffe0ff */
[----:B------:R-:W-:-:S04]  /*0ea0*/  IMAD.WIDE.U32 R2, R15, c[0x0][0x1b8], R2 ;  /* 0x00006e000f027a25 */ /* 0x000fc800078e0002 */
[----:B------:R-:W-:Y:S01]  /*0eb0*/  @P1 IMAD.HI.U32 R0, R6, c[0x0][0x2c8], RZ ;  /* 0x0000b20006001a27 */ /* 0x000fe200078e00ff */
[----:B------:R-:W-:-:S03]  /*0ec0*/  ISETP.GE.AND P1, PT, R11, UR6, PT ;  /* 0x000000060b007c0c */ /* 0x000fc6000bf26270 */
[----:B------:R-:W-:Y:S01]  /*0ed0*/  IMAD.MOV.U32 R4, RZ, RZ, R6 ;  /* 0x000000ffff047224 */ /* 0x000fe200078e0006 */
[----:B------:R-:W-:Y:S01]  /*0ee0*/  @P0 SHF.R.U32.HI R4, RZ, c[0x0][0x2cc], R0 ;  /* 0x0000b300ff040a19 */ /* 0x000fe20000011600 */
[----:B------:R-:W-:Y:S01]  /*0ef0*/  IMAD.IADD R3, R3, 0x1, R7 ;  /* 0x0000000103037824 */ /* 0x000fe200078e0207 */
[----:B------:R-:W-:-:S03]  /*0f00*/  SEL R0, R39, RZ, !P2 ;  /* 0x000000ff27007207 */ /* 0x000fc60005000000 */
[--C-:B------:R-:W-:Y:S02]  /*0f10*/  IMAD.MOV R8, RZ, RZ, -R4.reuse ;  /* 0x000000ffff087224 */ /* 0x100fe400078e0a04 */
[C---:B------:R-:W-:Y:S01]  /*0f20*/  IMAD R7, R0.reuse, c[0x0][0x1c4], R5 ;  /* 0x0000710000077a24 */ /* 0x040fe200078e0205 */
[----:B------:R-:W-:Y:S01]  /*0f30*/  SHF.R.S32.HI R5, RZ, 0x1f, R4 ;  /* 0x0000001fff057819 */ /* 0x000fe20000011404 */
[----:B------:R-:W-:-:S04]  /*0f40*/  IMAD.WIDE.U32 R2, R0, c[0x0][0x1c0], R2 ;  /* 0x0000700000027a25 */ /* 0x000fc800078e0002 */
[----:B------:R-:W-:Y:S02]  /*0f50*/  IMAD.U32 R0, RZ, RZ, UR9 ;  /* 0x00000009ff007e24 */ /* 0x000fe4000f8e00ff */
[----:B------:R-:W-:Y:S01]  /*0f60*/  IMAD R8, R8, c[0x0][0x2c4], R6 ;  /* 0x0000b10008087a24 */ /* 0x000fe200078e0206 */
[----:B------:R-:W-:Y:S01]  /*0f70*/  SHF.R.S32.HI R6, RZ, 0x1f, R10 ;  /* 0x0000001fff067819 */ /* 0x000fe2000001140a */
[----:B------:R-:W-:Y:S01]  /*0f80*/  IMAD.IADD R3, R3, 0x1, R7 ;  /* 0x0000000103037824 */ /* 0x000fe200078e0207 */
[----:B------:R-:W-:Y:S02]  /*0f90*/  IADD3 R10, P0, R10, R12, RZ ;  /* 0x0000000c0a0a7210 */ /* 0x000fe40007f1e0ff */
[----:B------:R-:W-:Y:S01]  /*0fa0*/  IADD3 R28, R0, UR14, -R12 ;  /* 0x0000000e001c7c10 */ /* 0x000fe2000fffe80c */
[----:B------:R-:W-:Y:S01]  /*0fb0*/  IMAD R0, R5, c[0x0][0x1b0], RZ ;  /* 0x00006c0005007a24 */ /* 0x000fe200078e02ff */
[C---:B------:R-:W-:Y:S01]  /*0fc0*/  LEA.HI.X.SX32 R14, R12.reuse, R6, 0x1, P0 ;  /* 0x000000060c0e7211 */ /* 0x040fe200000f0eff */
[----:B------:R-:W-:Y:S01]  /*0fd0*/  IMAD.SHL.U32 R6, R12, 0x40, RZ ;  /* 0x000000400c067824 */ /* 0x000fe200078e00ff */
[----:B------:R-:W-:Y:S01]  /*0fe0*/  IADD3 R12, R11, 0x40, RZ ;  /* 0x000000400b0c7810 */ /* 0x000fe20007ffe0ff */
[----:B------:R-:W-:-:S02]  /*0ff0*/  IMAD R13, R4, c[0x0][0x1b4], R0 ;  /* 0x00006d00040d7a24 */ /* 0x000fc400078e0200 */
[----:B------:R-:W-:Y:S01]  /*1000*/  IMAD.WIDE.U32 R4, R4, c[0x0][0x1b0], R2 ;  /* 0x00006c0004047a25 */ /* 0x000fe200078e0002 */
[----:B------:R-:W-:Y:S02]  /*1010*/  LOP3.LUT R0, R6, 0x1c0, RZ, 0xc0, !PT ;  /* 0x000001c006007812 */ /* 0x000fe400078ec0ff */
[----:B------:R-:W-:Y:S01]  /*1020*/  SHF.R.S32.HI R3, RZ, 0x1f, R8 ;  /* 0x0000001fff037819 */ /* 0x000fe20000011408 */
[----:B------:R-:W-:Y:S01]  /*1030*/  IMAD.SHL.U32 R2, R42, 0x8, RZ ;  /* 0x000000082a027824 */ /* 0x000fe200078e00ff */
[----:B------:R-:W-:Y:S01]  /*1040*/  SHF.R.U32.HI R6, RZ, 0x3, R0 ;  /* 0x00000003ff067819 */ /* 0x000fe20000011600 */
[----:B------:R-:W-:Y:S01]  /*1050*/  IMAD.IADD R5, R5, 0x1, R13 ;  /* 0x0000000105057824 */ /* 0x000fe200078e020d */
[----:B------:R-:W-:Y:S01]  /*1060*/  ISETP.GE.AND P2, PT, R12, UR6, PT ;  /* 0x000000060c007c0c */ /* 0x000fe2000bf46270 */
[----:B------:R-:W-:Y:S01]  /*1070*/  ULDC.64 UR6, c[0x0][0x1e0] ;  /* 0x0000780000067ab9 */ /* 0x000fe20000000a00 */
[--C-:B------:R-:W-:Y:S01]  /*1080*/  LOP3.LUT R7, R0, 0x38, R2.reuse, 0xf8, !PT ;  /* 0x0000003800077812 */ /* 0x100fe200078ef802 */
[----:B------:R-:W-:Y:S01]  /*1090*/  IMAD R0, R3, c[0x0][0x1a8], RZ ;  /* 0x00006a0003007a24 */ /* 0x000fe200078e02ff */
[----:B------:R-:W-:Y:S01]  /*10a0*/  SHF.R.S32.HI R3, RZ, 0x1f, R2 ;  /* 0x0000001fff037819 */ /* 0x000fe20000011402 */
[----:B------:R-:W-:Y:S01]  /*10b0*/  IMAD.WIDE.U32 R4, R8, c[0x0][0x1a8], R4 ;  /* 0x00006a0008047a25 */ /* 0x000fe200078e0004 */
[----:B------:R-:W-:Y:S01]  /*10c0*/  LOP3.LUT R13, R7, R6, RZ, 0x3c, !PT ;  /* 0x00000006070d7212 */ /* 0x000fe200078e3cff */
[----:B------:R-:W-:Y:S01]  /*10d0*/  UIMAD.WIDE.U32 UR18, UR10, UR6, URZ ;  /* 0x000000060a1272a5 */ /* 0x000fe2000f8e003f */
[----:B------:R-:W-:Y:S01]  /*10e0*/  IADD3 R31, R2, 0x40, RZ ;  /* 0x00000040021f7810 */ /* 0x000fe20007ffe0ff */
[----:B------:R-:W-:Y:S01]  /*10f0*/  IMAD R7, R8, c[0x0][0x1ac], R0 ;  /* 0x00006b0008077a24 */ /* 0x000fe200078e0200 */
[----:B------:R-:W-:Y:S01]  /*1100*/  LEA R17, P0, R4, c[0x0][0x160], 0x1 ;  /* 0x0000580004117a11 */ /* 0x000fe200078008ff */
[----:B------:R-:W-:Y:S01]  /*1110*/  IMAD R0, R14, c[0x0][0x208], RZ ;  /* 0x000082000e007a24 */ /* 0x000fe200078e02ff */
[----:B------:R-:W-:Y:S01]  /*1120*/  IADD3 R32, R2, 0x80, RZ ;  /* 0x0000008002207810 */ /* 0x000fe20007ffe0ff */
[----:B------:R-:W-:Y:S01]  /*1130*/  IMAD R6, R14, c[0x0][0x1e0], RZ ;  /* 0x000078000e067a24 */ /* 0x000fe200078e02ff */
[----:B------:R-:W-:Y:S01]  /*1140*/  LEA.HI R14, R110, R113, RZ, 0x6 ;  /* 0x000000716e0e7211 */ /* 0x000fe200078f30ff */
[----:B------:R-:W-:Y:S01]  /*1150*/  IMAD R12, R10, c[0x0][0x20c], R0 ;  /* 0x000083000a0c7a24 */ /* 0x000fe200078e0200 */
[----:B------:R-:W-:Y:S01]  /*1160*/  UIMAD UR6, UR10, UR7, URZ ;  /* 0x000000070a0672a4 */ /* 0x000fe2000f8e023f */
[----:B------:R-:W-:-:S02]  /*1170*/  IMAD.IADD R0, R5, 0x1, R7 ;  /* 0x0000000105007824 */ /* 0x000fc400078e0207 */
[C---:B------:R-:W-:Y:S01]  /*1180*/  IMAD R11, R10.reuse, c[0x0][0x1e4], R6 ;  /* 0x000079000a0b7a24 */ /* 0x040fe200078e0206 */
[----:B------:R-:W-:Y:S01]  /*1190*/  UIADD3 UR6, UR19, UR6, URZ ;  /* 0x0000000613067290 */ /* 0x000fe2000fffe03f */
[----:B------:R-:W-:Y:S01]  /*11a0*/  IMAD.WIDE.U32 R8, R10, c[0x0][0x1e0], R2 ;  /* 0x000078000a087a25 */ /* 0x000fe200078e0002 */
[----:B------:R-:W-:Y:S02]  /*11b0*/  LEA.HI.X R16, R4, c[0x0][0x164], R0, 0x1, P0 ;  /* 0x0000590004107a11 */ /* 0x000fe400000f0c00 */
[----:B------:R-:W-:Y:S01]  /*11c0*/  SHFL.IDX PT, R4, R17, RZ, 0x181f ;  /* 0x00181fff11047589 */ /* 0x000fe200000e0000 */
[----:B------:R-:W-:Y:S01]  /*11d0*/  IMAD.SHL.U32 R0, R14, 0x8, RZ ;  /* 0x000000080e007824 */ /* 0x000fe200078e00ff */
[----:B------:R-:W-:Y:S01]  /*11e0*/  ISETP.GE.AND P0, PT, R31, c[0x0][0x198], PT ;  /* 0x000066001f007a0c */ /* 0x000fe20003f06270 */
[----:B------:R-:W-:Y:S01]  /*11f0*/  IMAD.WIDE.U32 R6, R10, c[0x0][0x208], R2 ;  /* 0x000082000a067a25 */ /* 0x000fe200078e0002 */
[----:B------:R-:W1:Y:S01]  /*1200*/  SHFL.IDX PT, R5, R16, RZ, 0x181f ;  /* 0x00181fff10057589 */ /* 0x000e6200000e0000 */
[----:B------:R-:W-:Y:S01]  /*1210*/  UIMAD UR7, UR6, UR15, URZ ;  /* 0x0000000f060772a4 */ /* 0x000fe2000f8e023f */
[----:B------:R-:W-:Y:S01]  /*1220*/  LOP3.LUT R24, R13, 0xfffffe00, R0, 0xf8, !PT ;  /* 0xfffffe000d187812 */ /* 0x000fe200078ef800 */
[----:B------:R-:W-:-:S02]  /*1230*/  IMAD R10, R20, c[0x0][0x1e8], RZ ;  /* 0x00007a00140a7a24 */ /* 0x000fc400078e02ff */
[----:B------:R-:W-:Y:S01]  /*1240*/  IMAD.IADD R9, R9, 0x1, R11 ;  /* 0x0000000109097824 */ /* 0x000fe200078e020b */
[----:B------:R-:W-:Y:S01]  /*1250*/  UIMAD UR7, UR11, UR18, UR7 ;  /* 0x000000120b0772a4 */ /* 0x000fe2000f8e0207 */
[C---:B------:R-:W-:Y:S01]  /*1260*/  IMAD R0, R15.reuse, c[0x0][0x1ec], R10 ;  /* 0x00007b000f007a24 */ /* 0x040fe200078e020a */
[----:B------:R-:W-:Y:S01]  /*1270*/  STL [R1+0x38], R24 ;  /* 0x0000381801007387 */ /* 0x000fe20000100800 */
[----:B------:R-:W-:-:S04]  /*1280*/  IMAD.WIDE.U32 R8, R15, c[0x0][0x1e8], R8 ;  /* 0x00007a000f087a25 */ /* 0x000fc800078e0008 */
[----:B------:R-:W-:Y:S02]  /*1290*/  IMAD.IADD R7, R7, 0x1, R12 ;  /* 0x0000000107077824 */ /* 0x000fe400078e020c */
[----:B------:R-:W-:Y:S01]  /*12a0*/  IMAD.IADD R21, R9, 0x1, R0 ;  /* 0x0000000109157824 */ /* 0x000fe200078e0200 */
[----:B------:R-:W-:Y:S01]  /*12b0*/  @!P1 SHF.R.S32.HI R0, RZ, 0x1f, R31 ;  /* 0x0000001fff009819 */ /* 0x000fe2000001141f */
[----:B------:R-:W-:Y:S01]  /*12c0*/  IMAD.WIDE.U32 R10, R15, c[0x0][0x210], R6 ;  /* 0x000084000f0a7a25 */ /* 0x000fe200078e0006 */
[----:B------:R-:W-:Y:S02]  /*12d0*/  @!P1 SHF.R.S32.HI R9, RZ, 0x1f, R32 ;  /* 0x0000001fff099819 */ /* 0x000fe40000011420 */
[----:B------:R-:W-:Y:S01]  /*12e0*/  @!P1 LEA.HI R6, R0, R31, RZ, 0x3 ;  /* 0x0000001f00069211 */ /* 0x000fe200078f18ff */
[----:B------:R-:W-:Y:S01]  /*12f0*/  IMAD R12, R20, c[0x0][0x210], RZ ;  /* 0x00008400140c7a24 */ /* 0x000fe200078e02ff */
[----:B------:R-:W-:Y:S01]  /*1300*/  @!P1 LEA.HI R0, R9, R32, RZ, 0x3 ;  /* 0x0000002009009211 */ /* 0x000fe200078f18ff */
[----:B------:R-:W-:Y:S01]  /*1310*/  IMAD.MOV.U32 R20, RZ, RZ, R8 ;  /* 0x000000ffff147224 */ /* 0x000fe200078e0008 */
[----:B------:R-:W-:Y:S01]  /*1320*/  @!P1 LOP3.LUT R6, R6, 0xfffffff8, RZ, 0xc0, !PT ;  /* 0xfffffff806069812 */ /* 0x000fe200078ec0ff */
[----:B------:R-:W-:Y:S01]  /*1330*/  IMAD R12, R15, c[0x0][0x214], R12 ;  /* 0x000085000f0c7a24 */ /* 0x000fe200078e020c */
[----:B------:R-:W-:Y:S01]  /*1340*/  SHFL.IDX PT, R8, R17, 0x1, 0x181f ;  /* 0x00381f0011087f89 */ /* 0x000fe200000e0000 */
[----:B------:R-:W-:Y:S01]  /*1350*/  @!P1 LOP3.LUT R0, R0, 0xfffffff8, RZ, 0xc0, !PT ;  /* 0xfffffff800009812 */ /* 0x000fe200078ec0ff */
[----:B------:R-:W-:-:S02]  /*1360*/  IMAD.MOV.U32 R22, RZ, RZ, R10 ;  /* 0x000000ffff167224 */ /* 0x000fc400078e000a */
[----:B-1----:R-:W-:Y:S01]  /*1370*/  @!P1 IMAD.WIDE R14, R6, 0x2, R4 ;  /* 0x00000002060e9825 */ /* 0x002fe200078e0204 */
[----:B------:R-:W1:Y:S03]  /*1380*/  SHFL.IDX PT, R9, R16, 0x1, 0x181f ;  /* 0x00381f0010097f89 */ /* 0x000e6600000e0000 */
[----:B------:R-:W-:Y:S02]  /*1390*/  IMAD.IADD R23, R11, 0x1, R12 ;  /* 0x000000010b177824 */ /* 0x000fe400078e020c */
[----:B------:R-:W-:Y:S01]  /*13a0*/  @!P1 IMAD.WIDE R12, R0, 0x2, R4 ;  /* 0x00000002000c9825 */ /* 0x000fe200078e0204 */
[----:B------:R-:W-:-:S03]  /*13b0*/  @!P5 SHF.R.S32.HI R0, RZ, 0x1f, R32 ;  /* 0x0000001fff00d819 */ /* 0x000fc60000011420 */
[----:B------:R-:W-:Y:S01]  /*13c0*/  IMAD.SHL.U32 R35, R24, 0x2, RZ ;  /* 0x0000000218237824 */ /* 0x000fe200078e00ff */
[----:B------:R-:W-:-:S04]  /*13d0*/  @!P5 LEA.HI R0, R0, R32, RZ, 0x3 ;  /* 0x000000200000d211 */ /* 0x000fc800078f18ff */
[----:B------:R-:W-:Y:S01]  /*13e0*/  @!P5 LOP3.LUT R0, R0, 0xfffffff8, RZ, 0xc0, !PT ;  /* 0xfffffff80000d812 */ /* 0x000fe200078ec0ff */
[----:B------:R-:W-:Y:S04]  /*13f0*/  STL [R1+0x8], R35 ;  /* 0x0000082301007387 */ /* 0x000fe80000100800 */
[----:B-1----:R-:W-:Y:S01]  /*1400*/  @!P5 IMAD.WIDE R24, R0, 0x2, R8 ;  /* 0x000000020018d825 */ /* 0x002fe200078e0208 */
[----:B------:R-:W-:-:S03]  /*1410*/  @!P2 SHF.R.S32.HI R0, RZ, 0x1f, R32 ;  /* 0x0000001fff00a819 */ /* 0x000fc60000011420 */
[--C-:B---3--:R-:W-:Y:S01]  /*1420*/  @P4 IMAD.MOV.U32 R6, RZ, RZ, R19.reuse ;  /* 0x000000ffff064224 */ /* 0x108fe200078e0013 */
[----:B------:R-:W-:Y:S01]  /*1430*/  @P4 SHF.R.S32.HI R7, RZ, 0x1f, R19 ;  /* 0x0000001fff074819 */ /* 0x000fe20000011413 */
[----:B------:R-:W-:Y:S02]  /*1440*/  @!P4 IMAD.MOV.U32 R6, RZ, RZ, R39 ;  /* 0x000000ffff06c224 */ /* 0x000fe400078e0027 */
[----:B------:R-:W-:Y:S01]  /*1450*/  @!P4 IMAD.MOV.U32 R7, RZ, RZ, R18 ;  /* 0x000000ffff07c224 */ /* 0x000fe200078e0012 */
[----:B------:R-:W-:Y:S01]  /*1460*/  @!P1 LEA R10, P4, R2, R4, 0x1 ;  /* 0x00000004020a9211 */ /* 0x000fe200078808ff */
[----:B------:R-:W-:Y:S01]  /*1470*/  IMAD.MOV.U32 R39, RZ, RZ, c[0x0][0x1e4] ;  /* 0x00007900ff277624 */ /* 0x000fe200078e00ff */
[----:B------:R-:W-:Y:S01]  /*1480*/  SEL R30, R6, RZ, !P6 ;  /* 0x000000ff061e7207 */ /* 0x000fe20007000000 */
[----:B------:R-:W-:Y:S01]  /*1490*/  SHFL.IDX PT, R4, R17, 0x3, 0x181f ;  /* 0x00781f0011047f89 */ /* 0x000fe200000e0000 */
[----:B------:R-:W-:Y:S02]  /*14a0*/  @!P5 SHF.R.S32.HI R6, RZ, 0x1f, R31 ;  /* 0x0000001fff06d819 */ /* 0x000fe4000001141f */
[----:B------:R-:W-:Y:S01]  /*14b0*/  @!P1 LEA.HI.X R11, R2, R5, R3, 0x1, P4 ;  /* 0x00000005020b9211 */ /* 0x000fe200020f0c03 */
[----:B------:R-:W-:Y:S01]  /*14c0*/  IMAD.WIDE.U32 R20, R30, c[0x0][0x1f0], R20 ;  /* 0x00007c001e147a25 */ /* 0x000fe200078e0014 */
[----:B------:R-:W-:-:S02]  /*14d0*/  @!P5 LEA.HI R6, R6, R31, RZ, 0x3 ;  /* 0x0000001f0606d211 */ /* 0x000fc400078f18ff */
[----:B------:R-:W-:Y:S01]  /*14e0*/  SEL R29, R7, RZ, !P6 ;  /* 0x000000ff071d7207 */ /* 0x000fe20007000000 */
[----:B------:R-:W-:Y:S01]  /*14f0*/  IMAD.MOV.U32 R40, RZ, RZ, R20 ;  /* 0x000000ffff287224 */ /* 0x000fe200078e0014 */
[----:B------:R-:W-:Y:S01]  /*1500*/  @!P5 LOP3.LUT R5, R6, 0xfffffff8, RZ, 0xc0, !PT ;  /* 0xfffffff80605d812 */ /* 0x000fe200078ec0ff */
[----:B------:R-:W-:Y:S01]  /*1510*/  SHFL.IDX PT, R7, R16, 0x2, 0x181f ;  /* 0x00581f0010077f89 */ /* 0x000fe200000e0000 */
[----:B------:R-:W-:Y:S02]  /*1520*/  ISETP.GE.AND P6, PT, R2, c[0x0][0x198], PT ;  /* 0x0000660002007a0c */ /* 0x000fe40003fc6270 */
[----:B------:R-:W-:Y:S01]  /*1530*/  ISETP.GE.AND P4, PT, R32, c[0x0][0x198], PT ;  /* 0x0000660020007a0c */ /* 0x000fe20003f86270 */
[----:B------:R-:W1:Y:S01]  /*1540*/  SHFL.IDX PT, R6, R17, 0x2, 0x181f ;  /* 0x00581f0011067f89 */ /* 0x000e6200000e0000 */
[----:B------:R-:W-:-:S03]  /*1550*/  @!P5 IMAD.WIDE R26, R5, 0x2, R8 ;  /* 0x00000002051ad825 */ /* 0x000fc600078e0208 */
[----:B------:R2:W3:Y:S04]  /*1560*/  SHFL.IDX PT, R5, R16, 0x3, 0x181f ;  /* 0x00781f0010057f89 */ /* 0x0004e800000e0000 */
[----:B------:R4:W-:Y:S04]  /*1570*/  STL.64 [R1+0x30], R20 ;  /* 0x0000301401007387 */ /* 0x0009e80000100a00 */
[----:B------:R5:W-:Y:S04]  /*1580*/  @!P1 LDGSTS.E.BYPASS.LTC128B.128 [R35+0x100], [R10.64], !P6 ;  /* 0x001000000a239fae */ /* 0x000be8000f101d58 */
[----:B------:R1:W-:Y:S04]  /*1590*/  @!P1 LDGSTS.E.BYPASS.LTC128B.128 [R35+0x4100], [R14.64], !P0 ;  /* 0x041000000e239fae */ /* 0x0003e8000c101d58 */
[----:B------:R2:W-:Y:S01]  /*15a0*/  @!P1 LDGSTS.E.BYPASS.LTC128B.128 [R35+0x8100], [R12.64], !P4 ;  /* 0x081000000c239fae */ /* 0x0005e2000e101d58 */
[----:B-----5:R-:W-:-:S02]  /*15b0*/  @!P2 SHF.R.S32.HI R10, RZ, 0x1f, R31 ;  /* 0x0000001fff0aa819 */ /* 0x020fc4000001141f */
[----:B------:R-:W-:Y:S02]  /*15c0*/  @!P3 SHF.R.S32.HI R11, RZ, 0x1f, R32 ;  /* 0x0000001fff0bb819 */ /* 0x000fe40000011420 */
[-C--:B------:R-:W-:Y:S02]  /*15d0*/  @!P2 LEA.HI R10, R10, R31.reuse, RZ, 0x3 ;  /* 0x0000001f0a0aa211 */ /* 0x080fe400078f18ff */
[----:B-1----:R-:W-:Y:S02]  /*15e0*/  @!P2 LEA.HI R14, R0, R32, RZ, 0x3 ;  /* 0x00000020000ea211 */ /* 0x002fe400078f18ff */
[----:B--2---:R-:W-:Y:S02]  /*15f0*/  @!P3 SHF.R.S32.HI R13, RZ, 0x1f, R31 ;  /* 0x0000001fff0db819 */ /* 0x004fe4000001141f */
[----:B------:R-:W-:Y:S02]  /*1600*/  @!P5 LEA R12, P1, R2, R8, 0x1 ;  /* 0x00000008020cd211 */ /* 0x000fe400078208ff */
[----:B------:R-:W-:-:S02]  /*1610*/  @!P3 LEA.HI R8, R13, R31, RZ, 0x3 ;  /* 0x0000001f0d08b211 */ /* 0x000fc400078f18ff */
[----:B------:R-:W-:Y:S02]  /*1620*/  @!P2 LOP3.LUT R15, R10, 0xfffffff8, RZ, 0xc0, !PT ;  /* 0xfffffff80a0fa812 */ /* 0x000fe400078ec0ff */
[C---:B------:R-:W-:Y:S02]  /*1630*/  @!P5 LEA.HI.X R13, R2.reuse, R9, R3, 0x1, P1 ;  /* 0x00000009020dd211 */ /* 0x040fe400008f0c03 */
[----:B------:R-:W-:Y:S02]  /*1640*/  @!P2 LEA R10, P1, R2, R6, 0x1 ;  /* 0x00000006020aa211 */ /* 0x000fe400078208ff */
[----:B------:R-:W-:Y:S01]  /*1650*/  @!P3 LEA.HI R0, R11, R32, RZ, 0x3 ;  /* 0x000000200b00b211 */ /* 0x000fe200078f18ff */
[----:B------:R1:W-:Y:S01]  /*1660*/  @!P5 LDGSTS.E.BYPASS.LTC128B.128 [R35+0x1100], [R12.64], !P6 ;  /* 0x011000000c23dfae */ /* 0x0003e2000f101d58 */
[----:B------:R-:W-:Y:S01]  /*1670*/  @!P2 LOP3.LUT R9, R14, 0xfffffff8, RZ, 0xc0, !PT ;  /* 0xfffffff80e09a812 */ /* 0x000fe200078ec0ff */
[----:B------:R-:W-:Y:S01]  /*1680*/  @!P2 IMAD.WIDE R14, R15, 0x2, R6 ;  /* 0x000000020f0ea825 */ /* 0x000fe200078e0206 */
[----:B------:R-:W-:Y:S01]  /*1690*/  @!P3 LOP3.LUT R16, R8, 0xfffffff8, RZ, 0xc0, !PT ;  /* 0xfffffff80810b812 */ /* 0x000fe200078ec0ff */
[----:B------:R2:W-:Y:S01]  /*16a0*/  @!P5 LDGSTS.E.BYPASS.LTC128B.128 [R35+0x5100], [R26.64], !P0 ;  /* 0x051000001a23dfae */ /* 0x0005e2000c101d58 */
[----:B------:R-:W-:Y:S01]  /*16b0*/  @!P2 LEA.HI.X R11, R2, R7, R3, 0x1, P1 ;  /* 0x00000007020ba211 */ /* 0x000fe200008f0c03 */
[----:B------:R-:W-:Y:S01]  /*16c0*/  @!P2 IMAD.WIDE R6, R9, 0x2, R6 ;  /* 0x000000020906a825 */ /* 0x000fe200078e0206 */
[----:B------:R-:W-:Y:S01]  /*16d0*/  @!P3 LOP3.LUT R0, R0, 0xfffffff8, RZ, 0xc0, !PT ;  /* 0xfffffff80000b812 */ /* 0x000fe200078ec0ff */
[----:B------:R2:W-:Y:S01]  /*16e0*/  @!P5 LDGSTS.E.BYPASS.LTC128B.128 [R35+0x9100], [R24.64], !P4 ;  /* 0x091000001823dfae */ /* 0x0005e2000e101d58 */
[----:B------:R-:W-:Y:S01]  /*16f0*/  @!P3 LEA R8, P1, R2, R4, 0x1 ;  /* 0x000000040208b211 */ /* 0x000fe200078208ff */
[----:B---3--:R-:W-:Y:S01]  /*1700*/  @!P3 IMAD.WIDE R16, R16, 0x2, R4 ;  /* 0x000000021010b825 */ /* 0x008fe200078e0204 */
[----:B------:R-:W-:Y:S01]  /*1710*/  ISETP.GE.AND P5, PT, R28, 0x21, PT ;  /* 0x000000211c00780c */ /* 0x000fe20003fa6270 */
[----:B------:R3:W-:Y:S01]  /*1720*/  @!P2 LDGSTS.E.BYPASS.LTC128B.128 [R35+0x2100], [R10.64], !P6 ;  /* 0x021000000a23afae */ /* 0x0007e2000f101d58 */
[----:B------:R-:W-:Y:S01]  /*1730*/  @!P3 LEA.HI.X R9, R2, R5, R3, 0x1, P1 ;  /* 0x000000050209b211 */ /* 0x000fe200008f0c03 */
[----:B------:R-:W-:Y:S01]  /*1740*/  @!P3 IMAD.WIDE R18, R0, 0x2, R4 ;  /* 0x000000020012b825 */ /* 0x000fe200078e0204 */
[----:B------:R-:W-:Y:S01]  /*1750*/  ISETP.GT.AND P1, PT, R28, 0x40, PT ;  /* 0x000000401c00780c */ /* 0x000fe20003f24270 */
[----:B------:R5:W-:Y:S02]  /*1760*/  @!P2 LDGSTS.E.BYPASS.LTC128B.128 [R35+0x6100], [R14.64], !P0 ;  /* 0x061000000e23afae */ /* 0x000be4000c101d58 */
[----:B------:R-:W-:-:S02]  /*1770*/  IMAD R0, R29, c[0x0][0x1f0], RZ ;  /* 0x00007c001d007a24 */ /* 0x000fc400078e02ff */
[----:B------:R1:W-:Y:S01]  /*1780*/  @!P2 LDGSTS.E.BYPASS.LTC128B.128 [R35+0xa100], [R6.64], !P4 ;  /* 0x0a1000000623afae */ /* 0x0003e2000e101d58 */
[----:B------:R-:W-:Y:S02]  /*1790*/  IMAD.U32 R4, RZ, RZ, UR15 ;  /* 0x0000000fff047e24 */ /* 0x000fe4000f8e00ff */
[----:B------:R-:W-:Y:S01]  /*17a0*/  IMAD R0, R30, c[0x0][0x1f4], R0 ;  /* 0x00007d001e007a24 */ /* 0x000fe200078e0200 */
[----:B------:R2:W-:Y:S01]  /*17b0*/  @!P3 LDGSTS.E.BYPASS.LTC128B.128 [R35+0x3100], [R8.64], !P6 ;  /* 0x031000000823bfae */ /* 0x0005e2000f101d58 */
[----:B------:R-:W-:Y:S02]  /*17c0*/  ISETP.GE.AND P6, PT, R28, 0x1, PT ;  /* 0x000000011c00780c */ /* 0x000fe40003fc6270 */
[----:B------:R-:W-:Y:S01]  /*17d0*/  IMAD.IADD R41, R21, 0x1, R0 ;  /* 0x0000000115297824 */ /* 0x000fe200078e0200 */
[----:B------:R2:W-:Y:S01]  /*17e0*/  @!P3 LDGSTS.E.BYPASS.LTC128B.128 [R35+0x7100], [R16.64], !P0 ;  /* 0x071000001023bfae */ /* 0x0005e2000c101d58 */
[----:B----4-:R-:W-:-:S03]  /*17f0*/  IMAD.WIDE.U32 R20, R30, c[0x0][0x218], R22 ;  /* 0x000086001e147a25 */ /* 0x010fc600078e0016 */
[----:B------:R4:W-:Y:S01]  /*1800*/  @!P3 LDGSTS.E.BYPASS.LTC128B.128 [R35+0xb100], [R18.64], !P4 ;  /* 0x0b1000001223bfae */ /* 0x0009e2000e101d58 */
[----:B------:R-:W-:Y:S01]  /*1810*/  IMAD.WIDE.U32 R4, R4, UR18, R40 ;  /* 0x0000001204047c25 */ /* 0x000fe2000f8e0028 */
[----:B------:R-:W-:Y:S02]  /*1820*/  ISETP.GE.AND P4, PT, R2, c[0x0][0x1d4], PT ;  /* 0x0000750002007a0c */ /* 0x000fe40003f86270 */
[----:B------:R-:W-:Y:S01]  /*1830*/  ISETP.GE.AND P3, PT, R31, c[0x0][0x1d4], PT ;  /* 0x000075001f007a0c */ /* 0x000fe20003f66270 */
[----:B------:R-:W0:Y:S01]  /*1840*/  LDGDEPBAR ;  /* 0x00000000000079af */ /* 0x000e220000000000 */
[----:B------:R-:W-:Y:S01]  /*1850*/  IADD3 R0, R5, UR7, RZ ;  /* 0x0000000705007c10 */ /* 0x000fe2000fffe0ff */
[----:B---3--:R-:W-:Y:S01]  /*1860*/  IMAD.WIDE.U32 R10, R38, 0x40, RZ ;  /* 0x00000040260a7825 */ /* 0x008fe200078e00ff */
[----:B------:R-:W-:Y:S01]  /*1870*/  UIMAD UR7, UR10, UR5, URZ ;  /* 0x000000050a0772a4 */ /* 0x000fe2000f8e023f */
[----:B------:R4:W-:Y:S01]  /*1880*/  STL.64 [R1+0x18], R40 ;  /* 0x0000182801007387 */ /* 0x0009e20000100a00 */
[----:B-----5:R-:W-:Y:S01]  /*1890*/  LEA.HI R14, R110, R113, RZ, 0x4 ;  /* 0x000000716e0e7211 */ /* 0x020fe200078f20ff */
[----:B------:R-:W-:Y:S01]  /*18a0*/  IMAD R5, R29, c[0x0][0x218], RZ ;  /* 0x000086001d057a24 */ /* 0x000fe200078e02ff */
[C---:B------:R-:W-:Y:S01]  /*18b0*/  @P1 IADD3 R10, P0, R4.reuse, R10, RZ ;  /* 0x0000000a040a1210 */ /* 0x040fe20007f1e0ff */
[----:B------:R-:W-:Y:S01]  /*18c0*/  UIADD3 UR7, UR13, UR7, URZ ;  /* 0x000000070d077290 */ /* 0x000fe2000fffe03f */
[----:B-1----:R-:W-:Y:S01]  /*18d0*/  @P6 LEA R6, P2, R4, c[0x0][0x1c8], 0x1 ;  /* 0x0000720004066a11 */ /* 0x002fe200078408ff */
[----:B------:R-:W-:Y:S01]  /*18e0*/  IMAD R5, R30, c[0x0][0x21c], R5 ;  /* 0x000087001e057a24 */ /* 0x000fe200078e0205 */
[----:B------:R-:W-:Y:S01]  /*18f0*/  LOP3.LUT R3, R14, 0xfffffff0, RZ, 0xc0, !PT ;  /* 0xfffffff00e037812 */ /* 0x000fe200078ec0ff */
[----:B------:R-:W-:Y:S01]  /*1900*/  UIMAD UR10, UR7, UR15, URZ ;  /* 0x0000000f070a72a4 */ /* 0x000fe2000f8e023f */
[----:B--2---:R-:W-:Y:S01]  /*1910*/  IMAD.SHL.U32 R8, R39, 0x40, RZ ;  /* 0x0000004027087824 */ /* 0x004fe200078e00ff */
[----:B------:R-:W-:Y:S01]  /*1920*/  @P6 LEA.HI.X R7, R4, c[0x0][0x1cc], R0, 0x1, P2 ;  /* 0x0000730004076a11 */ /* 0x000fe200010f0c00 */
[----:B------:R-:W-:Y:S01]  /*1930*/  IMAD.IADD R37, R21, 0x1, R5 ;  /* 0x0000000115257824 */ /* 0x000fe200078e0205 */
[----:B------:R-:W-:Y:S01]  /*1940*/  @P5 LEA R4, P2, R38, R4, 0x5 ;  /* 0x0000000426045211 */ /* 0x000fe200078428ff */
[----:B------:R-:W-:Y:S01]  /*1950*/  IMAD.IADD R8, R11, 0x1, R8 ;  /* 0x000000010b087824 */ /* 0x000fe200078e0208 */
[----:B------:R-:W-:Y:S01]  /*1960*/  SHF.R.S32.HI R11, RZ, 0x4, R14 ;  /* 0x00000004ff0b7819 */ /* 0x000fe2000001140e */
[----:B------:R-:W-:Y:S01]  /*1970*/  IMAD.IADD R3, R113, 0x1, -R3 ;  /* 0x0000000171037824 */ /* 0x000fe200078e0a03 */
[----:B------:R1:W-:Y:S01]  /*1980*/  @P6 LDGSTS.E.BYPASS.LTC128B.128 [R35+0x12100], [R6.64], !P4 ;  /* 0x1210000006236fae */ /* 0x0003e2000e101d58 */
[----:B------:R-:W-:Y:S01]  /*1990*/  @P1 IMAD.X R13, R8, 0x1, R0, P0 ;  /* 0x00000001080d1824 */ /* 0x000fe200000e0600 */
[----:B------:R-:W-:Y:S01]  /*19a0*/  @P5 LEA.HI.X R0, R38, R0, R39, 0x5, P2 ;  /* 0x0000000026005211 */ /* 0x000fe200010f2c27 */
[----:B------:R-:W-:Y:S01]  /*19b0*/  IMAD.MOV.U32 R36, RZ, RZ, R20 ;  /* 0x000000ffff247224 */ /* 0x000fe200078e0014 */
[----:B------:R-:W-:Y:S01]  /*19c0*/  ISETP.GE.AND P2, PT, R32, c[0x0][0x1d4], PT ;  /* 0x0000750020007a0c */ /* 0x000fe20003f46270 */
[----:B------:R1:W-:Y:S01]  /*19d0*/  @P6 LDGSTS.E.BYPASS.LTC128B.128 [R35+0x15100], [R6.64+0x80], !P3 ;  /* 0x1510008006236fae */ /* 0x0003e2000d901d58 */
[----:B------:R-:W-:Y:S01]  /*19e0*/  @P5 LEA R8, P0, R4, c[0x0][0x1c8], 0x1 ;  /* 0x0000720004085a11 */ /* 0x000fe200078008ff */
[----:B------:R-:W-:Y:S01]  /*19f0*/  UIMAD UR10, UR11, UR12, UR10 ;  /* 0x0000000c0b0a72a4 */ /* 0x000fe2000f8e020a */
[----:B------:R-:W-:Y:S01]  /*1a00*/  LEA.HI R5, R14, R11, RZ, 0x1 ;  /* 0x0000000b0e057211 */ /* 0x000fe200078f08ff */
[----:B------:R-:W-:Y:S01]  /*1a10*/  USHF.L.U32 UR11, UR4, 0x6, URZ ;  /* 0x00000006040b7899 */ /* 0x000fe2000800063f */
[----:B------:R-:W-:Y:S01]  /*1a20*/  @P5 LEA.HI.X R9, R4, c[0x0][0x1cc], R0, 0x1, P0 ;  /* 0x0000730004095a11 */ /* 0x000fe200000f0c00 */
[----:B------:R4:W-:Y:S01]  /*1a30*/  STL.64 [R1+0x28], R20 ;  /* 0x0000281401007387 */ /* 0x0009e20000100a00 */
[----:B------:R-:W-:-:S02]  /*1a40*/  SHF.R.S32.HI R12, RZ, 0x1f, R3 ;  /* 0x0000001fff0c7819 */ /* 0x000fc40000011403 */
[----:B------:R-:W-:Y:S01]  /*1a50*/  @P1 LEA R4, P0, R10, c[0x0][0x1c8], 0x1 ;  /* 0x000072000a041a11 */ /* 0x000fe200078008ff */
[----:B------:R4:W-:Y:S01]  /*1a60*/  STL.64 [R1+0x20], R36 ;  /* 0x0000202401007387 */ /* 0x0009e20000100a00 */
[----:B------:R-:W-:-:S03]  /*1a70*/  LEA.HI R12, R12, R3, RZ, 0x3 ;  /* 0x000000030c0c7211 */ /* 0x000fc600078f18ff */
[----:B------:R1:W-:Y:S01]  /*1a80*/  @P6 LDGSTS.E.BYPASS.LTC128B.128 [R35+0x18100], [R6.64+0x100], !P2 ;  /* 0x1810010006236fae */ /* 0x0003e2000d101d58 */
[----:B------:R-:W-:Y:S02]  /*1a90*/  ISETP.GE.AND P6, PT, R2, c[0x0][0x1d4], PT ;  /* 0x0000750002007a0c */ /* 0x000fe40003fc6270 */
[----:B------:R-:W-:Y:S01]  /*1aa0*/  LOP3.LUT R2, R5, 0xfffffffe, RZ, 0xc0, !PT ;  /* 0xfffffffe05027812 */ /* 0x000fe200078ec0ff */
[----:B------:R2:W-:Y:S01]  /*1ab0*/  @P5 LDGSTS.E.BYPASS.LTC128B.128 [R35+0x13100], [R8.64], !P4 ;  /* 0x1310000008235fae */ /* 0x0005e2000e101d58 */
[----:B------:R-:W-:Y:S02]  /*1ac0*/  @P1 LEA.HI.X R5, R10, c[0x0][0x1cc], R13, 0x1, P0 ;  /* 0x000073000a051a11 */ /* 0x000fe400000f0c0d */
[----:B------:R-:W-:Y:S01]  /*1ad0*/  LOP3.LUT R0, R12, 0xfffffff8, RZ, 0xc0, !PT ;  /* 0xfffffff80c007812 */ /* 0x000fe200078ec0ff */
[----:B------:R2:W-:Y:S01]  /*1ae0*/  @P5 LDGSTS.E.BYPASS.LTC128B.128 [R35+0x16100], [R8.64+0x80], !P3 ;  /* 0x1610008008235fae */ /* 0x0005e2000d901d58 */
[----:B------:R-:W-:-:S03]  /*1af0*/  IMAD.IADD R13, R11, 0x1, -R2 ;  /* 0x000000010b0d7824 */ /* 0x000fc600078e0a02 */
[----:B------:R2:W-:Y:S01]  /*1b00*/  @P5 LDGSTS.E.BYPASS.LTC128B.128 [R35+0x19100], [R8.64+0x100], !P2 ;  /* 0x1910010008235fae */ /* 0x0005e2000d101d58 */
[----:B------:R-:W-:Y:S01]  /*1b10*/  IMAD.IADD R3, R3, 0x1, -R0 ;  /* 0x0000000103037824 */ /* 0x000fe200078e0a00 */
[----:B------:R-:W-:Y:S02]  /*1b20*/  ISETP.GE.AND P5, PT, R31, c[0x0][0x1d4], PT ;  /* 0x000075001f007a0c */ /* 0x000fe40003fa6270 */
[----:B------:R3:W-:Y:S01]  /*1b30*/  @P1 LDGSTS.E.BYPASS.LTC128B.128 [R35+0x14100], [R4.64], !P4 ;  /* 0x1410000004231fae */ /* 0x0007e2000e101d58 */
[----:B------:R-:W-:-:S03]  /*1b40*/  IMAD.SHL.U32 R2, R3, 0x40, RZ ;  /* 0x0000004003027824 */ /* 0x000fc600078e00ff */
[----:B------:R3:W-:Y:S02]  /*1b50*/  @P1 LDGSTS.E.BYPASS.LTC128B.128 [R35+0x17100], [R4.64+0x80], !P3 ;  /* 0x1710008004231fae */ /* 0x0007e4000d901d58 */
[----:B------:R-:W-:Y:S02]  /*1b60*/  LOP3.LUT R2, R2, 0x1c0, RZ, 0xc0, !PT ;  /* 0x000001c002027812 */ /* 0x000fe400078ec0ff */
[----:B------:R3:W-:Y:S01]  /*1b70*/  @P1 LDGSTS.E.BYPASS.LTC128B.128 [R35+0x1a100], [R4.64+0x100], !P2 ;  /* 0x1a10010004231fae */ /* 0x0007e2000d101d58 */
[----:B-1----:R-:W-:-:S03]  /*1b80*/  IMAD.WIDE.U32 R6, R33, UR15, R36 ;  /* 0x0000000f21067c25 */ /* 0x002fc6000f8e0024 */
[----:B------:R-:W0:Y:S02]  /*1b90*/  LDGDEPBAR ;  /* 0x00000000000079af */ /* 0x000e240000000000 */
[----:B------:R-:W-:Y:S01]  /*1ba0*/  IADD3 R0, R7, UR10, RZ ;  /* 0x0000000a07007c10 */ /* 0x000fe2000fffe0ff */
[----:B------:R-:W-:Y:S01]  /*1bb0*/  UMOV UR10, 0x6 ;  /* 0x00000006000a7882 */ /* 0x000fe20000000000 */
[----:B------:R-:W-:Y:S01]  /*1bc0*/  LEA R10, P0, R6, c[0x0][0x1f8], 0x1 ;  /* 0x00007e00060a7a11 */ /* 0x000fe200078008ff */
[----:B------:R-:W-:-:S03]  /*1bd0*/  USHF.L.U64.HI UR10, UR4, UR10, UR5 ;  /* 0x0000000a040a7299 */ /* 0x000fc60008010205 */
[----:B------:R-:W-:Y:S01]  /*1be0*/  LEA.HI.X R11, R6, c[0x0][0x1fc], R0, 0x1, P0 ;  /* 0x00007f00060b7a11 */ /* 0x000fe200000f0c00 */
[----:B------:R-:W-:Y:S02]  /*1bf0*/  IMAD.SHL.U32 R0, R13, 0x8, RZ ;  /* 0x000000080d007824 */ /* 0x000fe400078e00ff */
[----:B------:R-:W-:-:S03]  /*1c00*/  IMAD.U32 R6, RZ, RZ, UR11 ;  /* 0x0000000bff067e24 */ /* 0x000fc6000f8e00ff */
[----:B------:R-:W-:Y:S02]  /*1c10*/  LOP3.LUT R0, R2, 0x8, R0, 0xf8, !PT ;  /* 0x0000000802007812 */ /* 0x000fe400078ef800 */
[----:B------:R-:W-:Y:S02]  /*1c20*/  SHF.R.U32.HI R2, RZ, 0x3, R2 ;  /* 0x00000003ff027819 */ /* 0x000fe40000011602 */
[----:B------:R-:W-:Y:S02]  /*1c30*/  IADD3 R14, P1, P0, R6, 0x80, R10 ;  /* 0x00000080060e7810 */ /* 0x000fe4000783e00a */
[----:B------:R-:W-:Y:S01]  /*1c40*/  LOP3.LUT R2, R0, R2, RZ, 0x3c, !PT ;  /* 0x0000000200027212 */ /* 0x000fe200078e3cff */
[----:B---3--:R-:W-:Y:S01]  /*1c50*/  IMAD.U32 R4, RZ, RZ, UR11 ;  /* 0x0000000bff047e24 */ /* 0x008fe2000f8e00ff */
[----:B------:R-:W-:Y:S01]  /*1c60*/  IADD3.X R15, RZ, UR10, R11, P1, P0 ;  /* 0x0000000aff0f7c10 */ /* 0x000fe20008fe040b */
[----:B------:R-:W-:Y:S01]  /*1c70*/  IMAD.SHL.U32 R0, R12, 0x40, RZ ;  /* 0x000000400c007824 */ /* 0x000fe200078e00ff */
[----:B------:R-:W-:-:S04]  /*1c80*/  DEPBAR.LE SB0, 0x1 ;  /* 0x000080400000791a */ /* 0x000fc80000000000 */
[----:B------:R-:W-:Y:S01]  /*1c90*/  BAR.SYNC.DEFER_BLOCKING 0x0 ;  /* 0x0000000000007b1d */ /* 0x000fe20000010000 */
[----:B--2---:R-:W-:Y:S02]  /*1ca0*/  IADD3 R8, P1, P0, R4, 0x100, R10 ;  /* 0x0000010004087810 */ /* 0x004fe4000783e00a */
[----:B------:R-:W-:Y:S01]  /*1cb0*/  LOP3.LUT R2, R2, 0xfffffe00, R0, 0xf8, !PT ;  /* 0xfffffe0002027812 */ /* 0x000fe200078ef800 */
[----:B------:R-:W-:Y:S01]  /*1cc0*/  IMAD.MOV.U32 R0, RZ, RZ, 0x10 ;  /* 0x00000010ff007424 */ /* 0x000fe200078e00ff */
[----:B------:R-:W-:Y:S02]  /*1cd0*/  IADD3.X R9, RZ, UR10, R11, P1, P0 ;  /* 0x0000000aff097c10 */ /* 0x000fe40008fe040b */
[----:B------:R-:W-:Y:S01]  /*1ce0*/  LOP3.LUT P0, RZ, R3, 0x2, RZ, 0xc0, !PT ;  /* 0x0000000203ff7812 */ /* 0x000fe2000780c0ff */
[----:B------:R-:W-:Y:S01]  /*1cf0*/  IMAD R212, R108, 0x400, R2 ;  /* 0x000004006cd47824 */ /* 0x000fe200078e0202 */
[----:B------:R-:W-:Y:S02]  /*1d00*/  IADD3 R6, P1, R10, UR11, RZ ;  /* 0x0000000b0a067c10 */ /* 0x000fe4000ff3e0ff */
[----:B------:R-:W-:-:S02]  /*1d10*/  SEL R0, R0, 0xfffffff0, !P0 ;  /* 0xfffffff000007807 */ /* 0x000fc40004000000 */
[----:B------:R-:W-:Y:S02]  /*1d20*/  IADD3.X R7, R11, UR10, RZ, P1, !PT ;  /* 0x0000000a0b077c10 */ /* 0x000fe40008ffe4ff */
[----:B------:R-:W-:Y:S01]  /*1d30*/  LOP3.LUT P1, RZ, R3, 0x4, RZ, 0xc0, !PT ;  /* 0x0000000403ff7812 */ /* 0x000fe2000782c0ff */
[----:B------:R-:W-:Y:S01]  /*1d40*/  IMAD.SHL.U32 R240, R0, 0x2, RZ ;  /* 0x0000000200f07824 */ /* 0x000fe200078e00ff */
[C---:B------:R-:W-:Y:S01]  /*1d50*/  LEA R220, R212.reuse, 0x100, 0x1 ;  /* 0x00000100d4dc7811 */ /* 0x040fe200078e08ff */
[----:B------:R-:W-:Y:S01]  /*1d60*/  IMAD.SHL.U32 R212, R212, 0x2, RZ ;  /* 0x00000002d4d47824 */ /* 0x000fe200078e00ff */
[----:B------:R-:W-:Y:S01]  /*1d70*/  SEL R0, R239, 0xffffffe0, !P1 ;  /* 0xffffffe0ef007807 */ /* 0x000fe20004800000 */
[----:B------:R-:W-:Y:S01]  /*1d80*/  IMAD.SHL.U32 R3, R42, 0x40, RZ ;  /* 0x000000402a037824 */ /* 0x000fe200078e00ff */
[----:B------:R-:W-:Y:S01]  /*1d90*/  IADD3 R4, P0, R6, UR11, RZ ;  /* 0x0000000b06047c10 */ /* 0x000fe2000ff1e0ff */
[----:B------:R-:W-:Y:S01]  /*1da0*/  IMAD.IADD R216, R220, 0x1, R240 ;  /* 0x00000001dcd87824 */ /* 0x000fe200078e02f0 */
[----:B------:R-:W-:Y:S01]  /*1db0*/  ISETP.LT.OR P1, PT, R28, 0x1, P5 ;  /* 0x000000011c00780c */ /* 0x000fe20002f21670 */
[C---:B------:R-:W-:Y:S01]  /*1dc0*/  IMAD R220, R0.reuse, 0x2, R220 ;  /* 0x0000000200dc7824 */ /* 0x040fe200078e02dc */
[----:B------:R4:W1:Y:S01]  /*1dd0*/  LDSM.16.M88.4 R152, [R212+0x100] ;  /* 0x00010000d498783b */ /* 0x0008620000000200 */
[----:B------:R-:W-:Y:S01]  /*1de0*/  IMAD R224, R0, 0x2, R216 ;  /* 0x0000000200e07824 */ /* 0x000fe200078e02d8 */
[----:B------:R-:W-:-:S02]  /*1df0*/  IADD3.X R5, R7, UR10, RZ, P0, !PT ;  /* 0x0000000a07057c10 */ /* 0x000fc400087fe4ff */
[----:B------:R4:W2:Y:S01]  /*1e00*/  LDSM.16.M88.4 R196, [R212+0x4100] ;  /* 0x00410000d4c4783b */ /* 0x0008a20000000200 */
[----:B------:R-:W-:Y:S02]  /*1e10*/  ISETP.LT.OR P0, PT, R28, 0x1, P6 ;  /* 0x000000011c00780c */ /* 0x000fe40003701670 */
[----:B------:R-:W-:Y:S01]  /*1e20*/  LOP3.LUT R3, R3, 0x1c0, RZ, 0xc0, !PT ;  /* 0x000001c003037812 */ /* 0x000fe200078ec0ff */
[----:B------:R4:W3:Y:S03]  /*1e30*/  LDSM.16.M88.4 R156, [R216] ;  /* 0x00000000d89c783b */ /* 0x0008e60000000200 */
[----:B------:R-:W-:Y:S01]  /*1e40*/  SHF.R.U32.HI R237, RZ, 0x3, R3 ;  /* 0x00000003ffed7819 */ /* 0x000fe20000011603 */
        /* <DEDUP_REMOVED lines=43> */
[----:B------:R-:W-:-:S03]  /*2100*/  IMAD.U32 R6, RZ, RZ, UR15 ;  /* 0x0000000fff067e24 */ /* 0x000fc6000f8e00ff */
[----:B------:R-:W-:Y:S01]  /*2110*/  UIMAD UR4, UR5, UR18, UR4 ;  /* 0x00000012050472a4 */ /* 0x000fe2000f8e0204 */
[----:B------:R-:W-:-:S05]  /*2120*/  IMAD.WIDE.U32 R6, R6, UR18, R40 ;  /* 0x0000001206067c25 */ /* 0x000fca000f8e0028 */
[----:B------:R-:W-:Y:S02]  /*2130*/  IADD3 R3, R7, UR4, RZ ;  /* 0x0000000407037c10 */ /* 0x000fe4000fffe0ff */
[----:B------:R-:W-:-:S04]  /*2140*/  LEA R4, P5, R6, c[0x0][0x1c8], 0x1 ;  /* 0x0000720006047a11 */ /* 0x000fc800078a08ff */
[----:B------:R-:W-:Y:S02]  /*2150*/  LEA.HI.X R5, R6, c[0x0][0x1cc], R3, 0x1, P5 ;  /* 0x0000730006057a11 */ /* 0x000fe400028f0c03 */
[----:B------:R-:W-:-:S03]  /*2160*/  IADD3 R6, P5, R8, R4, RZ ;  /* 0x0000000408067210 */ /* 0x000fc60007fbe0ff */
[----:B------:R1:W-:Y:S02]  /*2170*/  LDGSTS.E.BYPASS.LTC128B.128 [R35+0x1b100], [R4.64], !P4 ;  /* 0x1b10000004237fae */ /* 0x0003e4000e101d58 */
[C-C-:B------:R-:W-:Y:S01]  /*2180*/  IMAD.X R7, R9.reuse, 0x1, R5.reuse, P5 ;  /* 0x0000000109077824 */ /* 0x140fe200028e0605 */
[C-C-:B------:R-:W-:Y:S01]  /*2190*/  IADD3 R12, P6, P5, R8.reuse, 0x80, R4.reuse ;  /* 0x00000080080c7810 */ /* 0x140fe20007dde004 */
[----:B------:R1:W-:Y:S03]  /*21a0*/  LDGSTS.E.BYPASS.LTC128B.128 [R35+0x1e100], [R4.64+0x80], !P3 ;  /* 0x1e10008004237fae */ /* 0x0003e6000d901d58 */
[----:B------:R-:W-:Y:S01]  /*21b0*/  IADD3.X R13, R9, RZ, R5, P6, P5 ;  /* 0x000000ff090d7210 */ /* 0x000fe200037ea405 */
[----:B------:R1:W-:Y:S01]  /*21c0*/  LDGSTS.E.BYPASS.LTC128B.128 [R35+0x21100], [R4.64+0x100], !P2 ;  /* 0x2110010004237fae */ /* 0x0003e2000d101d58 */
[----:B------:R-:W-:-:S03]  /*21d0*/  IADD3 R10, P6, P5, R8, 0x100, R4 ;  /* 0x00000100080a7810 */ /* 0x000fc60007dde004 */
[----:B------:R1:W-:Y:S01]  /*21e0*/  LDGSTS.E.BYPASS.LTC128B.128 [R35+0x1c100], [R6.64], !P4 ;  /* 0x1c10000006237fae */ /* 0x0003e2000e101d58 */
[----:B------:R-:W-:Y:S02]  /*21f0*/  IADD3.X R11, R9, RZ, R5, P6, P5 ;  /* 0x000000ff090b7210 */ /* 0x000fe400037ea405 */
[----:B------:R-:W-:Y:S01]  /*2200*/  IADD3 R8, P5, R6, R8, RZ ;  /* 0x0000000806087210 */ /* 0x000fe20007fbe0ff */
[----:B------:R1:W-:Y:S04]  /*2210*/  LDGSTS.E.BYPASS.LTC128B.128 [R35+0x1f100], [R12.64], !P3 ;  /* 0x1f1000000c237fae */ /* 0x0003e8000d901d58 */
[----:B------:R-:W-:Y:S01]  /*2220*/  IMAD.X R9, R7, 0x1, R9, P5 ;  /* 0x0000000107097824 */ /* 0x000fe200028e0609 */
[----:B------:R1:W-:Y:S04]  /*2230*/  LDGSTS.E.BYPASS.LTC128B.128 [R35+0x22100], [R10.64], !P2 ;  /* 0x221000000a237fae */ /* 0x0003e8000d101d58 */
[----:B------:R1:W-:Y:S04]  /*2240*/  LDGSTS.E.BYPASS.LTC128B.128 [R35+0x1d100], [R8.64], !P4 ;  /* 0x1d10000008237fae */ /* 0x0003e8000e101d58 */
[----:B------:R1:W-:Y:S04]  /*2250*/  LDGSTS.E.BYPASS.LTC128B.128 [R35+0x20100], [R8.64+0x80], !P3 ;  /* 0x2010008008237fae */ /* 0x0003e8000d901d58 */
[----:B------:R1:W-:Y:S02]  /*2260*/  LDGSTS.E.BYPASS.LTC128B.128 [R35+0x23100], [R8.64+0x100], !P2 ;  /* 0x2310010008237fae */ /* 0x0003e4000d101d58 */
.L_x_1195:
[----:B-1234-:R-:W0:Y:S01]  /*2270*/  LDGDEPBAR ;  /* 0x00000000000079af */ /* 0x01ee220000000000 */
[----:B------:R-:W-:Y:S01]  /*2280*/  PLOP3.LUT P5, PT, PT, PT, UP0, 0x40, 0x0 ;  /* 0x000000000000781c */ /* 0x000fe20003fae808 */
[----:B------:R-:W-:Y:S01]  /*2290*/  IMAD.SHL.U32 R237, R237, 0x2, RZ ;  /* 0x00000002eded7824 */ /* 0x000fe200078e00ff */
[----:B------:R-:W-:-:S04]  /*22a0*/  SEL R239, R239, 0xffffffe0, !P1 ;  /* 0xffffffe0efef7807 */ /* 0x000fc80004800000 */
[C---:B------:R-:W-:Y:S01]  /*22b0*/  IADD3 R233, R237.reuse, 0x12100, RZ ;  /* 0x00012100ede97810 */ /* 0x040fe20007ffe0ff */
        /* <DEDUP_REMOVED lines=46> */
.L_x_1196:
[----:B--23--:R-:W-:Y:S01]  /*25a0*/  HMMA.16816.F32.BF16 R36, R152, R16, RZ ;  /* 0x000000109824723c */ /* 0x00cfe200000418ff */
[----:B------:R-:W-:Y:S01]  /*25b0*/  IMAD.MOV.U32 R3, RZ, RZ, 0x40 ;  /* 0x00000040ff037424 */ /* 0x000fe200078e00ff */
[----:B------:R-:W-:Y:S01]  /*25c0*/  PLOP3.LUT P5, PT, PT, PT, UP2, 0x80, 0x0 ;  /* 0x000000000000781c */ /* 0x000fe20003faf028 */
[----:B------:R-:W-:Y:S01]  /*25d0*/  UIADD3 UR9, UR14, UR9, URZ ;  /* 0x000000090e097290 */ /* 0x000fe2000fffe03f */
[----:B------:R-:W0:Y:S01]  /*25e0*/  LDGDEPBAR ;  /* 0x00000000000079af */ /* 0x000e220000000000 */
[----:B------:R-:W-:Y:S01]  /*25f0*/  UISETP.GE.AND UP0, UPT, UR28, 0x3, UPT ;  /* 0x000000031c00788c */ /* 0x000fe2000bf06270 */
[----:B------:R-:W-:-:S02]  /*2600*/  SEL R232, R3, 0xffffffc0, !P0 ;  /* 0xffffffc003e87807 */ /* 0x000fc40004000000 */
[----:B------:R-:W-:Y:S01]  /*2610*/  HMMA.16816.F32.BF16 R32, R152, R18, RZ ;  /* 0x000000129820723c */ /* 0x000fe200000418ff */
[----:B------:R-:W-:Y:S02]  /*2620*/  PLOP3.LUT P0, PT, PT, PT, UP2, 0x80, 0x0 ;  /* 0x000000000000781c */ /* 0x000fe40003f0f028 */
[----:B------:R-:W-:Y:S01]  /*2630*/  IMAD.IADD R3, R237, 0x1, R232 ;  /* 0x00000001ed037824 */ /* 0x000fe200078e02e8 */
[----:B------:R-:W-:-:S04]  /*2640*/  IADD3 R5, R232, R4, RZ ;  /* 0x00000004e8057210 */ /* 0x000fc80007ffe0ff */
[C---:B----4-:R-:W-:Y:S01]  /*2650*/  HMMA.16816.F32.BF16 R16, R152.reuse, R24, RZ ;  /* 0x000000189810723c */ /* 0x050fe200000418ff */
[----:B------:R-:W-:Y:S07]  /*2660*/  LDSM.16.M88.4 R104, [R5+0x16900] ;  /* 0x016900000568783b */ /* 0x000fee0000000200 */
[C---:B-1----:R-:W-:Y:S08]  /*2670*/  HMMA.16816.F32.BF16 R8, R152.reuse, R40, RZ ;  /* 0x000000289808723c */ /* 0x042ff000000418ff */
[C---:B------:R-:W-:Y:S08]  /*2680*/  HMMA.16816.F32.BF16 R12, R152.reuse, R26, RZ ;  /* 0x0000001a980c723c */ /* 0x040ff000000418ff */
[C---:B------:R-:W-:Y:S08]  /*2690*/  HMMA.16816.F32.BF16 R28, R152.reuse, R20, RZ ;  /* 0x00000014981c723c */ /* 0x040ff000000418ff */
[C---:B------:R-:W-:Y:S08]  /*26a0*/  HMMA.16816.F32.BF16 R20, R152.reuse, R22, RZ ;  /* 0x000000169814723c */ /* 0x040ff000000418ff */
[----:B------:R-:W-:Y:S01]  /*26b0*/  HMMA.16816.F32.BF16 R24, R152, R42, RZ ;  /* 0x0000002a9818723c */ /* 0x000fe200000418ff */
[----:B------:R-:W-:Y:S07]  /*26c0*/  LDSM.16.M88.4 R40, [R3+0x13900] ;  /* 0x013900000328783b */ /* 0x000fee0000000200 */
[C---:B------:R-:W-:Y:S01]  /*26d0*/  HMMA.16816.F32.BF16 R96, R156.reuse, R54, R32 ;  /* 0x000000369c60723c */ /* 0x040fe20000041820 */
[----:B------:R-:W1:Y:S07]  /*26e0*/  LDSM.16.M88.4 R32, [R3+0x12100] ;  /* 0x012100000320783b */ /* 0x000e6e0000000200 */
[C---:B------:R-:W-:Y:S08]  /*26f0*/  HMMA.16816.F32.BF16 R68, R156.reuse, R44, R16 ;  /* 0x0000002c9c44723c */ /* 0x040ff00000041810 */
[----:B------:R-:W-:Y:S08]  /*2700*/  HMMA.16816.F32.BF16 R56, R156, R60, R8 ;  /* 0x0000003c9c38723c */ /* 0x000ff00000041808 */
[C---:B------:R-:W-:Y:S08]  /*2710*/  HMMA.16816.F32.BF16 R8, R152.reuse, R72, RZ ;  /* 0x000000489808723c */ /* 0x040ff000000418ff */
[----:B------:R-:W-:Y:S08]  /*2720*/  HMMA.16816.F32.BF16 R16, R152, R74, RZ ;  /* 0x0000004a9810723c */ /* 0x000ff000000418ff */
[C---:B------:R-:W-:Y:S01]  /*2730*/  HMMA.16816.F32.BF16 R64, R156.reuse, R46, R12 ;  /* 0x0000002e9c40723c */ /* 0x040fe2000004180c */
[----:B------:R-:W-:Y:S07]  /*2740*/  LDSM.16.M88.4 R44, [R3+0x13100] ;  /* 0x01310000032c783b */ /* 0x000fee0000000200 */
[----:B------:R-:W-:Y:S01]  /*2750*/  HMMA.16816.F32.BF16 R88, R156, R52, R36 ;  /* 0x000000349c58723c */ /* 0x000fe20000041824 */
[----:B------:R-:W-:Y:S07]  /*2760*/  LDSM.16.M88.4 R36, [R3+0x14100] ;  /* 0x014100000324783b */ /* 0x000fee0000000200 */
[----:B------:R-:W-:Y:S08]  /*2770*/  HMMA.16816.F32.BF16 R12, R152, R84, RZ ;  /* 0x00000054980c723c */ /* 0x000ff000000418ff */
[C---:B------:R-:W-:Y:S08]  /*2780*/  HMMA.16816.F32.BF16 R80, R156.reuse, R48, R28 ;  /* 0x000000309c50723c */ /* 0x040ff0000004181c */
[C---:B------:R-:W-:Y:S01]  /*2790*/  HMMA.16816.F32.BF16 R76, R156.reuse, R50, R20 ;  /* 0x000000329c4c723c */ /* 0x040fe20000041814 */
[----:B------:R-:W2:Y:S07]  /*27a0*/  LDSM.16.M88.4 R48, [R3+0x12900] ;  /* 0x012900000330783b */ /* 0x000eae0000000200 */
[----:B------:R-:W-:Y:S08]  /*27b0*/  HMMA.16816.F32.BF16 R52, R156, R62, R24 ;  /* 0x0000003e9c34723c */ /* 0x000ff00000041818 */
[----:B------:R-:W-:Y:S01]  /*27c0*/  HMMA.16816.F32.BF16 R24, R152, R86, RZ ;  /* 0x000000569818723c */ /* 0x000fe200000418ff */
[----:B------:R-:W3:Y:S07]  /*27d0*/  LDSM.16.M88.4 R84, [R3+0x14900] ;  /* 0x014900000354783b */ /* 0x000eee0000000200 */
[C---:B------:R-:W-:Y:S08]  /*27e0*/  HMMA.16816.F32.BF16 R28, R156.reuse, R92, R8 ;  /* 0x0000005c9c1c723c */ /* 0x040ff00000041808 */
[C---:B------:R-:W-:Y:S01]  /*27f0*/  HMMA.16816.F32.BF16 R20, R156.reuse, R94, R16 ;  /* 0x0000005e9c14723c */ /* 0x040fe20000041810 */
[----:B------:R-:W4:Y:S07]  /*2800*/  LDSM.16.M88.4 R92, [R5+0x12100] ;  /* 0x01210000055c783b */ /* 0x000f2e0000000200 */
[----:B------:R-:W-:Y:S08]  /*2810*/  HMMA.16816.F32.BF16 R16, R156, R100, R12 ;  /* 0x000000649c10723c */ /* 0x000ff0000004180c */
[C---:B-1----:R-:W-:Y:S01]  /*2820*/  HMMA.16816.F32.BF16 R8, R184.reuse, R32, R88 ;  /* 0x00000020b808723c */ /* 0x042fe20000041858 */
[----:B------:R-:W1:Y:S07]  /*2830*/  LDSM.16.M88.4 R88, [R5+0x12900] ;  /* 0x012900000558783b */ /* 0x000e6e0000000200 */
[----:B------:R-:W-:Y:S01]  /*2840*/  HMMA.16816.F32.BF16 R32, R184, R34, R96 ;  /* 0x00000022b820723c */ /* 0x000fe20000041860 */
[----:B------:R-:W5:Y:S07]  /*2850*/  LDSM.16.M88.4 R96, [R5+0x13100] ;  /* 0x013100000560783b */ /* 0x000f6e0000000200 */
[----:B------:R-:W-:Y:S01]  /*2860*/  HMMA.16816.F32.BF16 R12, R156, R102, R24 ;  /* 0x000000669c0c723c */ /* 0x000fe20000041818 */
[----:B------:R-:W-:Y:S07]  /*2870*/  LDSM.16.M88.4 R100, [R4+0x17900] ;  /* 0x017900000464783b */ /* 0x000fee0000000200 */
[C---:B--2---:R-:W-:Y:S08]  /*2880*/  HMMA.16816.F32.BF16 R24, R184.reuse, R50, R76 ;  /* 0x00000032b818723c */ /* 0x044ff0000004184c */
[C---:B------:R-:W-:Y:S01]  /*2890*/  HMMA.16816.F32.BF16 R72, R184.reuse, R48, R80 ;  /* 0x00000030b848723c */ /* 0x040fe20000041850 */
[----:B------:R-:W2:Y:S07]  /*28a0*/  LDSM.16.M88.4 R48, [R5+0x13900] ;  /* 0x013900000530783b */ /* 0x000eae0000000200 */
[C---:B------:R-:W-:Y:S08]  /*28b0*/  HMMA.16816.F32.BF16 R60, R184.reuse, R44, R68 ;  /* 0x0000002cb83c723c */ /* 0x040ff00000041844 */
[C---:B------:R-:W-:Y:S08]  /*28c0*/  HMMA.16816.F32.BF16 R76, R184.reuse, R46, R64 ;  /* 0x0000002eb84c723c */ /* 0x040ff00000041840 */
[----:B---3--:R-:W-:Y:S08]  /*28d0*/  HMMA.16816.F32.BF16 R44, R184, R84, R16 ;  /* 0x00000054b82c723c */ /* 0x008ff00000041810 */
[----:B----4-:R-:W-:Y:S01]  /*28e0*/  HMMA.16816.F32.BF16 R16, R188, R94, R32 ;  /* 0x0000005ebc10723c */ /* 0x010fe20000041820 */
[----:B------:R-:W3:Y:S07]  /*28f0*/  LDSM.16.M88.4 R32, [R5+0x14900] ;  /* 0x014900000520783b */ /* 0x000eee0000000200 */
[C---:B------:R-:W-:Y:S08]  /*2900*/  HMMA.16816.F32.BF16 R68, R184.reuse, R40, R56 ;  /* 0x00000028b844723c */ /* 0x040ff00000041838 */
[C---:B------:R-:W-:Y:S08]  /*2910*/  HMMA.16816.F32.BF16 R64, R184.reuse, R42, R52 ;  /* 0x0000002ab840723c */ /* 0x040ff00000041834 */
[C---:B------:R-:W-:Y:S01]  /*2920*/  HMMA.16816.F32.BF16 R56, R184.reuse, R36, R28 ;  /* 0x00000024b838723c */ /* 0x040fe2000004181c */
[----:B------:R-:W-:Y:S07]  /*2930*/  LDSM.16.M88.4 R28, [R237+0x15100] ;  /* 0x01510000ed1c783b */ /* 0x000fee0000000200 */
[C---:B------:R-:W-:Y:S01]  /*2940*/  HMMA.16816.F32.BF16 R52, R184.reuse, R38, R20 ;  /* 0x00000026b834723c */ /* 0x040fe20000041814 */
[----:B------:R-:W4:Y:S07]  /*2950*/  LDSM.16.M88.4 R36, [R5+0x14100] ;  /* 0x014100000524783b */ /* 0x000f2e0000000200 */
[----:B------:R-:W-:Y:S08]  /*2960*/  HMMA.16816.F32.BF16 R40, R184, R86, R12 ;  /* 0x00000056b828723c */ /* 0x000ff0000004180c */
[C---:B------:R-:W-:Y:S08]  /*2970*/  HMMA.16816.F32.BF16 R20, R188.reuse, R92, R8 ;  /* 0x0000005cbc14723c */ /* 0x040ff00000041808 */
[C---:B-1----:R-:W-:Y:S01]  /*2980*/  HMMA.16816.F32.BF16 R8, R188.reuse, R90, R24 ;  /* 0x0000005abc08723c */ /* 0x042fe20000041818 */
[----:B------:R-:W1:Y:S07]  /*2990*/  LDSM.16.M88.4 R24, [R237+0x15900] ;  /* 0x01590000ed18783b */ /* 0x000e6e0000000200 */
[C---:B------:R-:W-:Y:S08]  /*29a0*/  HMMA.16816.F32.BF16 R12, R188.reuse, R88, R72 ;  /* 0x00000058bc0c723c */ /* 0x040ff00000041848 */
[C---:B-----5:R-:W-:Y:S01]  /*29b0*/  HMMA.16816.F32.BF16 R92, R188.reuse, R98, R76 ;  /* 0x00000062bc5c723c */ /* 0x060fe2000004184c */
[----:B------:R-:W5:Y:S07]  /*29c0*/  LDSM.16.M88.4 R76, [R237+0x16100] ;  /* 0x01610000ed4c783b */ /* 0x000f6e0000000200 */
[C---:B--2---:R-:W-:Y:S01]  /*29d0*/  HMMA.16816.F32.BF16 R84, R188.reuse, R48, R68 ;  /* 0x00000030bc54723c */ /* 0x044fe20000041844 */
[----:B------:R-:W-:Y:S07]  /*29e0*/  LDSM.16.M88.4 R68, [R237+0x17100] ;  /* 0x01710000ed44783b */ /* 0x000fee0000000200 */
[C---:B------:R-:W-:Y:S01]  /*29f0*/  HMMA.16816.F32.BF16 R64, R188.reuse, R50, R64 ;  /* 0x00000032bc40723c */ /* 0x040fe20000041840 */
[----:B------:R-:W2:Y:S07]  /*2a00*/  LDSM.16.M88.4 R48, [R237+0x16900] ;  /* 0x01690000ed30783b */ /* 0x000eae0000000200 */
[C---:B---3--:R-:W-:Y:S01]  /*2a10*/  HMMA.16816.F32.BF16 R80, R188.reuse, R32, R44 ;  /* 0x00000020bc50723c */ /* 0x048fe2000004182c */
[----:B------:R-:W-:Y:S07]  /*2a20*/  LDSM.16.M88.4 R44, [R4+0x16900] ;  /* 0x01690000042c783b */ /* 0x000fee0000000200 */
[C---:B------:R-:W-:Y:S01]  /*2a30*/  HMMA.16816.F32.BF16 R72, R188.reuse, R34, R40 ;  /* 0x00000022bc48723c */ /* 0x040fe20000041828 */
[----:B------:R-:W3:Y:S07]  /*2a40*/  LDSM.16.M88.4 R32, [R237+0x17900] ;  /* 0x01790000ed20783b */ /* 0x000eee0000000200 */
[C---:B------:R-:W-:Y:S08]  /*2a50*/  HMMA.16816.F32.BF16 R60, R188.reuse, R96, R60 ;  /* 0x00000060bc3c723c */ /* 0x040ff0000004183c */
[C---:B----4-:R-:W-:Y:S08]  /*2a60*/  HMMA.16816.F32.BF16 R96, R188.reuse, R36, R56 ;  /* 0x00000024bc60723c */ /* 0x050ff00000041838 */
[----:B------:R-:W-:Y:S08]  /*2a70*/  HMMA.16816.F32.BF16 R88, R188, R38, R52 ;  /* 0x00000026bc58723c */ /* 0x000ff00000041834 */
[C---:B------:R-:W-:Y:S01]  /*2a80*/  HMMA.16816.F32.BF16 R56, R196.reuse, R28, R20 ;  /* 0x0000001cc438723c */ /* 0x040fe20000041814 */
[----:B------:R-:W-:Y:S07]  /*2a90*/  LDSM.16.M88.4 R20, [R4+0x16100] ;  /* 0x016100000414783b */ /* 0x000fee0000000200 */
[C---:B------:R-:W-:Y:S01]  /*2aa0*/  HMMA.16816.F32.BF16 R52, R196.reuse, R30, R16 ;  /* 0x0000001ec434723c */ /* 0x040fe20000041810 */
[----:B------:R-:W4:Y:S07]  /*2ab0*/  LDSM.16.M88.4 R28, [R4+0x15100] ;  /* 0x01510000041c783b */ /* 0x000f2e0000000200 */
[C---:B-1----:R-:W-:Y:S08]  /*2ac0*/  HMMA.16816.F32.BF16 R40, R196.reuse, R24, R12 ;  /* 0x00000018c428723c */ /* 0x042ff0000004180c */
[C---:B------:R-:W-:Y:S01]  /*2ad0*/  HMMA.16816.F32.BF16 R16, R196.reuse, R26, R8 ;  /* 0x0000001ac410723c */ /* 0x040fe20000041808 */
[----:B------:R-:W1:Y:S07]  /*2ae0*/  LDSM.16.M88.4 R24, [R4+0x15900] ;  /* 0x015900000418783b */ /* 0x000e6e0000000200 */
[C---:B-----5:R-:W-:Y:S08]  /*2af0*/  HMMA.16816.F32.BF16 R12, R196.reuse, R76, R60 ;  /* 0x0000004cc40c723c */ /* 0x060ff0000004183c */
[C---:B--2---:R-:W-:Y:S08]  /*2b00*/  HMMA.16816.F32.BF16 R36, R196.reuse, R48, R84 ;  /* 0x00000030c424723c */ /* 0x044ff00000041854 */
[C---:B------:R-:W-:Y:S08]  /*2b10*/  HMMA.16816.F32.BF16 R60, R196.reuse, R68, R96 ;  /* 0x00000044c43c723c */ /* 0x040ff00000041860 */
[C---:B------:R-:W-:Y:S01]  /*2b20*/  HMMA.16816.F32.BF16 R48, R196.reuse, R50, R64 ;  /* 0x00000032c430723c */ /* 0x040fe20000041840 */
[----:B------:R-:W2:Y:S07]  /*2b30*/  LDSM.16.M88.4 R64, [R4+0x17100] ;  /* 0x017100000440783b */ /* 0x000eae0000000200 */
[C---:B------:R-:W-:Y:S08]  /*2b40*/  HMMA.16816.F32.BF16 R68, R196.reuse, R70, R88 ;  /* 0x00000046c444723c */ /* 0x040ff00000041858 */
[C---:B---3--:R-:W-:Y:S01]  /*2b50*/  HMMA.16816.F32.BF16 R88, R196.reuse, R34, R72 ;  /* 0x00000022c458723c */ /* 0x048fe20000041848 */
[----:B------:R-:W3:Y:S07]  /*2b60*/  LDSM.16.M88.4 R72, [R3+0x15100] ;  /* 0x015100000348783b */ /* 0x000eee0000000200 */
[C---:B------:R-:W-:Y:S08]  /*2b70*/  HMMA.16816.F32.BF16 R8, R196.reuse, R78, R92 ;  /* 0x0000004ec408723c */ /* 0x040ff0000004185c */
[----:B------:R-:W-:Y:S01]  /*2b80*/  HMMA.16816.F32.BF16 R76, R196, R32, R80 ;  /* 0x00000020c44c723c */ /* 0x000fe20000041850 */
[----:B------:R-:W-:Y:S07]  /*2b90*/  LDSM.16.M88.4 R32, [R3+0x17100] ;  /* 0x017100000320783b */ /* 0x000fee0000000200 */
[C---:B----4-:R-:W-:Y:S01]  /*2ba0*/  HMMA.16816.F32.BF16 R92, R200.reuse, R28, R56 ;  /* 0x0000001cc85c723c */ /* 0x050fe20000041838 */
[----:B------:R-:W4:Y:S07]  /*2bb0*/  LDSM.16.M88.4 R56, [R3+0x15900] ;  /* 0x015900000338783b */ /* 0x000f2e0000000200 */
[C---:B------:R-:W-:Y:S01]  /*2bc0*/  HMMA.16816.F32.BF16 R80, R200.reuse, R30, R52 ;  /* 0x0000001ec850723c */ /* 0x040fe20000041834 */
[----:B------:R-:W5:Y:S07]  /*2bd0*/  LDSM.16.M88.4 R28, [R3+0x16100] ;  /* 0x01610000031c783b */ /* 0x000f6e0000000200 */
[C---:B-1----:R-:W-:Y:S08]  /*2be0*/  HMMA.16816.F32.BF16 R84, R200.reuse, R24, R40 ;  /* 0x00000018c854723c */ /* 0x042ff00000041828 */
[C---:B------:R-:W-:Y:S01]  /*2bf0*/  HMMA.16816.F32.BF16 R96, R200.reuse, R26, R16 ;  /* 0x0000001ac860723c */ /* 0x040fe20000041810 */
[----:B------:R-:W1:Y:S07]  /*2c00*/  LDSM.16.M88.4 R24, [R3+0x16900] ;  /* 0x016900000318783b */ /* 0x000e6e0000000200 */
[C---:B------:R-:W-:Y:S08]  /*2c10*/  HMMA.16816.F32.BF16 R52, R200.reuse, R20, R12 ;  /* 0x00000014c834723c */ /* 0x040ff0000004180c */
[C---:B------:R-:W-:Y:S08]  /*2c20*/  HMMA.16816.F32.BF16 R20, R200.reuse, R22, R8 ;  /* 0x00000016c814723c */ /* 0x040ff00000041808 */
[C---:B------:R-:W-:Y:S08]  /*2c30*/  HMMA.16816.F32.BF16 R16, R200.reuse, R44, R36 ;  /* 0x0000002cc810723c */ /* 0x040ff00000041824 */
[C---:B------:R-:W-:Y:S01]  /*2c40*/  HMMA.16816.F32.BF16 R12, R200.reuse, R46, R48 ;  /* 0x0000002ec80c723c */ /* 0x040fe20000041830 */
[----:B------:R-:W1:Y:S07]  /*2c50*/  LDSM.16.M88.4 R44, [R3+0x17900] ;  /* 0x01790000032c783b */ /* 0x000e6e0000000200 */
[C---:B--2---:R-:W-:Y:S08]  /*2c60*/  HMMA.16816.F32.BF16 R8, R200.reuse, R64, R60 ;  /* 0x00000040c808723c */ /* 0x044ff0000004183c */
[C---:B------:R-:W-:Y:S08]  /*2c70*/  HMMA.16816.F32.BF16 R36, R200.reuse, R66, R68 ;  /* 0x00000042c824723c */ /* 0x040ff00000041844 */
[----:B------:R-:W-:Y:S01]  /*2c80*/  HMMA.16816.F32.BF16 R40, R200, R100, R76 ;  /* 0x00000064c828723c */ /* 0x000fe2000004184c */
[----:B------:R-:W2:Y:S07]  /*2c90*/  LDSM.16.M88.4 R76, [R5+0x15100] ;  /* 0x01510000054c783b */ /* 0x000eae0000000200 */
[----:B---3--:R-:W-:Y:S01]  /*2ca0*/  HMMA.16816.F32.BF16 R64, R204, R72, R92 ;  /* 0x00000048cc40723c */ /* 0x008fe2000004185c */
[----:B------:R-:W3:Y:S07]  /*2cb0*/  LDSM.16.M88.4 R92, [R5+0x16100] ;  /* 0x01610000055c783b */ /* 0x000eee0000000200 */
[----:B------:R-:W-:Y:S01]  /*2cc0*/  HMMA.16816.F32.BF16 R60, R200, R102, R88 ;  /* 0x00000066c83c723c */ /* 0x000fe20000041858 */
[----:B------:R-:W1:Y:S04]  /*2cd0*/  LDSM.16.M88.4 R88, [R5+0x15900] ;  /* 0x015900000558783b */ /* 0x000e680000000200 */
[----:B------:R-:W-:Y:S03]  /*2ce0*/  LDSM.16.M88.4 R100, [R5+0x17100] ;  /* 0x017100000564783b */ /* 0x000fe60000000200 */
[C---:B------:R-:W-:Y:S08]  /*2cf0*/  HMMA.16816.F32.BF16 R72, R204.reuse, R74, R80 ;  /* 0x0000004acc48723c */ /* 0x040ff00000041850 */
[C---:B----4-:R-:W-:Y:S08]  /*2d00*/  HMMA.16816.F32.BF16 R84, R204.reuse, R56, R84 ;  /* 0x00000038cc54723c */ /* 0x050ff00000041854 */
[C---:B------:R-:W-:Y:S08]  /*2d10*/  HMMA.16816.F32.BF16 R80, R204.reuse, R58, R96 ;  /* 0x0000003acc50723c */ /* 0x040ff00000041860 */
[C---:B-----5:R-:W-:Y:S08]  /*2d20*/  HMMA.16816.F32.BF16 R68, R204.reuse, R28, R52 ;  /* 0x0000001ccc44723c */ /* 0x060ff00000041834 */
[C---:B------:R-:W-:Y:S01]  /*2d30*/  HMMA.16816.F32.BF16 R56, R204.reuse, R30, R20 ;  /* 0x0000001ecc38723c */ /* 0x040fe20000041814 */
[----:B------:R-:W4:Y:S07]  /*2d40*/  LDSM.16.M88.4 R28, [R5+0x17900] ;  /* 0x01790000051c783b */ /* 0x000f2e0000000200 */
[C---:B-1----:R-:W-:Y:S08]  /*2d50*/  HMMA.16816.F32.BF16 R52, R204.reuse, R24, R16 ;  /* 0x00000018cc34723c */ /* 0x042ff00000041810 */
[C---:B------:R-:W-:Y:S08]  /*2d60*/  HMMA.16816.F32.BF16 R48, R204.reuse, R26, R12 ;  /* 0x0000001acc30723c */ /* 0x040ff0000004180c */
[C---:B------:R-:W-:Y:S01]  /*2d70*/  HMMA.16816.F32.BF16 R16, R204.reuse, R44, R40 ;  /* 0x0000002ccc10723c */ /* 0x040fe20000041828 */
[----:B------:R-:W-:Y:S07]  /*2d80*/  LDSM.16.M88.4 R40, [R237+0x18900] ;  /* 0x01890000ed28783b */ /* 0x000fee0000000200 */
[C---:B------:R-:W-:Y:S01]  /*2d90*/  HMMA.16816.F32.BF16 R12, R204.reuse, R46, R60 ;  /* 0x0000002ecc0c723c */ /* 0x040fe2000004183c */
[----:B------:R-:W-:Y:S07]  /*2da0*/  LDSM.16.M88.4 R60, [R237+0x19900] ;  /* 0x01990000ed3c783b */ /* 0x000fee0000000200 */
[C---:B------:R-:W-:Y:S08]  /*2db0*/  HMMA.16816.F32.BF16 R24, R204.reuse, R32, R8 ;  /* 0x00000020cc18723c */ /* 0x040ff00000041808 */
[----:B------:R-:W-:Y:S01]  /*2dc0*/  HMMA.16816.F32.BF16 R20, R204, R34, R36 ;  /* 0x00000022cc14723c */ /* 0x000fe20000041824 */
[----:B------:R-:W1:Y:S07]  /*2dd0*/  LDSM.16.M88.4 R32, [R237+0x18100] ;  /* 0x01810000ed20783b */ /* 0x000e6e0000000200 */
[C---:B--2---:R-:W-:Y:S08]  /*2de0*/  HMMA.16816.F32.BF16 R8, R208.reuse, R76, R64 ;  /* 0x0000004cd008723c */ /* 0x044ff00000041840 */
[C---:B------:R-:W-:Y:S08]  /*2df0*/  HMMA.16816.F32.BF16 R36, R208.reuse, R78, R72 ;  /* 0x0000004ed024723c */ /* 0x040ff00000041848 */
[C---:B---3--:R-:W-:Y:S08]  /*2e00*/  HMMA.16816.F32.BF16 R76, R208.reuse, R94, R56 ;  /* 0x0000005ed04c723c */ /* 0x048ff00000041838 */
[C---:B------:R-:W-:Y:S01]  /*2e10*/  HMMA.16816.F32.BF16 R56, R208.reuse, R104, R52 ;  /* 0x00000068d038723c */ /* 0x040fe20000041834 */
[----:B------:R-:W2:Y:S07]  /*2e20*/  LDSM.16.M88.4 R52, [R237+0x19100] ;  /* 0x01910000ed34783b */ /* 0x000eae0000000200 */
[C---:B------:R-:W-:Y:S01]  /*2e30*/  HMMA.16816.F32.BF16 R96, R208.reuse, R88, R84 ;  /* 0x00000058d060723c */ /* 0x040fe20000041854 */
[----:B------:R-:W-:Y:S07]  /*2e40*/  LDSM.16.M88.4 R84, [R4+0x19100] ;  /* 0x019100000454783b */ /* 0x000fee0000000200 */
[C---:B------:R-:W-:Y:S08]  /*2e50*/  HMMA.16816.F32.BF16 R72, R208.reuse, R106, R48 ;  /* 0x0000006ad048723c */ /* 0x040ff00000041830 */
[C---:B------:R-:W-:Y:S08]  /*2e60*/  HMMA.16816.F32.BF16 R88, R208.reuse, R90, R80 ;  /* 0x0000005ad058723c */ /* 0x040ff00000041850 */
[C---:B----4-:R-:W-:Y:S08]  /*2e70*/  HMMA.16816.F32.BF16 R48, R208.reuse, R28, R16 ;  /* 0x0000001cd030723c */ /* 0x050ff00000041810 */
[C---:B------:R-:W-:Y:S01]  /*2e80*/  HMMA.16816.F32.BF16 R44, R208.reuse, R30, R12 ;  /* 0x0000001ed02c723c */ /* 0x040fe2000004180c */
[----:B------:R-:W3:Y:S07]  /*2e90*/  LDSM.16.M88.4 R28, [R237+0x1a100] ;  /* 0x01a10000ed1c783b */ /* 0x000eee0000000200 */
[C---:B------:R-:W-:Y:S01]  /*2ea0*/  HMMA.16816.F32.BF16 R80, R208.reuse, R92, R68 ;  /* 0x0000005cd050723c */ /* 0x040fe20000041844 */
[----:B------:R-:W-:Y:S07]  /*2eb0*/  LDSM.16.M88.4 R92, [R4+0x19900] ;  /* 0x01990000045c783b */ /* 0x000fee0000000200 */
[C---:B------:R-:W-:Y:S01]  /*2ec0*/  HMMA.16816.F32.BF16 R68, R208.reuse, R100, R24 ;  /* 0x00000064d044723c */ /* 0x040fe20000041818 */
[----:B------:R-:W4:Y:S07]  /*2ed0*/  LDSM.16.M88.4 R24, [R237+0x1a900] ;  /* 0x01a90000ed18783b */ /* 0x000f2e0000000200 */
[----:B------:R-:W-:Y:S01]  /*2ee0*/  HMMA.16816.F32.BF16 R64, R208, R102, R20 ;  /* 0x00000066d040723c */ /* 0x000fe20000041814 */
[----:B------:R-:W5:Y:S06]  /*2ef0*/  LDSM.16.M88.4 R20, [R4+0x18100] ;  /* 0x018100000414783b */ /* 0x000f6c0000000200 */
[----:B------:R-:W-:Y:S01]  /*2f00*/  IMAD.SHL.U32 R103, R2, 0x2, RZ ;  /* 0x0000000202677824 */ /* 0x000fe200078e00ff */
[----:B-1----:R-:W-:Y:S03]  /*2f10*/  HMMA.16816.F32.BF16 R16, R212, R32, R8 ;  /* 0x00000020d410723c */ /* 0x002fe60000041808 */
[----:B------:R-:W-:Y:S01]  /*2f20*/  IMAD.IADD R2, R240, 0x1, R103 ;  /* 0x00000001f0027824 */ /* 0x000fe200078e0267 */
[----:B------:R-:W-:-:S04]  /*2f30*/  LEA R236, R0, R103, 0x1 ;  /* 0x0000006700ec7211 */ /* 0x000fc800078e08ff */
[----:B------:R-:W-:Y:S01]  /*2f40*/  HMMA.16816.F32.BF16 R12, R212, R34, R36 ;  /* 0x00000022d40c723c */ /* 0x000fe20000041824 */
[----:B------:R-:W1:Y:S01]  /*2f50*/  LDSM.16.M88.4 R32, [R4+0x18900] ;  /* 0x018900000420783b */ /* 0x000e620000000200 */
[----:B------:R-:W-:-:S06]  /*2f60*/  IMAD.IADD R0, R240, 0x1, R236 ;  /* 0x00000001f0007824 */ /* 0x000fcc00078e02ec */
[C---:B------:R-:W-:Y:S08]  /*2f70*/  HMMA.16816.F32.BF16 R8, R212.reuse, R40, R96 ;  /* 0x00000028d408723c */ /* 0x040ff00000041860 */
[C---:B------:R-:W-:Y:S01]  /*2f80*/  HMMA.16816.F32.BF16 R36, R212.reuse, R42, R88 ;  /* 0x0000002ad424723c */ /* 0x040fe20000041858 */
[----:B------:R-:W-:Y:S07]  /*2f90*/  LDSM.16.M88.4 R88, [R4+0x1a100] ;  /* 0x01a100000458783b */ /* 0x000fee0000000200 */
[C---:B--2---:R-:W-:Y:S01]  /*2fa0*/  HMMA.16816.F32.BF16 R40, R212.reuse, R52, R80 ;  /* 0x00000034d428723c */ /* 0x044fe20000041850 */
[----:B------:R-:W2:Y:S07]  /*2fb0*/  LDSM.16.M88.4 R80, [R3+0x18100] ;  /* 0x018100000350783b */ /* 0x000eae0000000200 */
[C---:B------:R-:W-:Y:S08]  /*2fc0*/  HMMA.16816.F32.BF16 R56, R212.reuse, R60, R56 ;  /* 0x0000003cd438723c */ /* 0x040ff00000041838 */
[C---:B------:R-:W-:Y:S08]  /*2fd0*/  HMMA.16816.F32.BF16 R72, R212.reuse, R62, R72 ;  /* 0x0000003ed448723c */ /* 0x040ff00000041848 */
[C---:B---3--:R-:W-:Y:S08]  /*2fe0*/  HMMA.16816.F32.BF16 R60, R212.reuse, R28, R68 ;  /* 0x0000001cd43c723c */ /* 0x048ff00000041844 */
[C---:B------:R-:W-:Y:S08]  /*2ff0*/  HMMA.16816.F32.BF16 R52, R212.reuse, R54, R76 ;  /* 0x00000036d434723c */ /* 0x040ff0000004184c */
[C---:B------:R-:W-:Y:S01]  /*3000*/  HMMA.16816.F32.BF16 R68, R212.reuse, R30, R64 ;  /* 0x0000001ed444723c */ /* 0x040fe20000041840 */
[----:B------:R-:W-:Y:S07]  /*3010*/  LDSM.16.M88.4 R28, [R5+0x18100] ;  /* 0x01810000051c783b */ /* 0x000fee0000000200 */
[C---:B----4-:R-:W-:Y:S08]  /*3020*/  HMMA.16816.F32.BF16 R76, R212.reuse, R24, R48 ;  /* 0x00000018d44c723c */ /* 0x050ff00000041830 */
[----:B------:R-:W-:Y:S08]  /*3030*/  HMMA.16816.F32.BF16 R64, R212, R26, R44 ;  /* 0x0000001ad440723c */ /* 0x000ff0000004182c */
[C---:B-----5:R-:W-:Y:S01]  /*3040*/  HMMA.16816.F32.BF16 R48, R216.reuse, R20, R16 ;  /* 0x00000014d830723c */ /* 0x060fe20000041810 */
[----:B------:R-:W-:Y:S07]  /*3050*/  LDSM.16.M88.4 R16, [R4+0x1a900] ;  /* 0x01a900000410783b */ /* 0x000fee0000000200 */
[C---:B------:R-:W-:Y:S01]  /*3060*/  HMMA.16816.F32.BF16 R44, R216.reuse, R22, R12 ;  /* 0x00000016d82c723c */ /* 0x040fe2000004180c */
[----:B------:R-:W3:Y:S07]  /*3070*/  LDSM.16.M88.4 R12, [R3+0x18900] ;  /* 0x01890000030c783b */ /* 0x000eee0000000200 */
[C---:B-1----:R-:W-:Y:S08]  /*3080*/  HMMA.16816.F32.BF16 R24, R216.reuse, R32, R8 ;  /* 0x00000020d818723c */ /* 0x042ff00000041808 */
[----:B------:R-:W-:Y:S01]  /*3090*/  HMMA.16816.F32.BF16 R20, R216, R34, R36 ;  /* 0x00000022d814723c */ /* 0x000fe20000041824 */
[----:B------:R-:W1:Y:S07]  /*30a0*/  LDSM.16.M88.4 R36, [R3+0x19100] ;  /* 0x019100000324783b */ /* 0x000e6e0000000200 */
[----:B--2---:R-:W-:Y:S01]  /*30b0*/  HMMA.16816.F32.BF16 R8, R220, R80, R48 ;  /* 0x00000050dc08723c */ /* 0x004fe20000041830 */
[----:B------:R-:W2:Y:S07]  /*30c0*/  LDSM.16.M88.4 R48, [R5+0x18900] ;  /* 0x018900000530783b */ /* 0x000eae0000000200 */
[C---:B------:R-:W-:Y:S08]  /*30d0*/  HMMA.16816.F32.BF16 R32, R216.reuse, R84, R40 ;  /* 0x00000054d820723c */ /* 0x040ff00000041828 */
[----:B------:R-:W-:Y:S08]  /*30e0*/  HMMA.16816.F32.BF16 R52, R216, R86, R52 ;  /* 0x00000056d834723c */ /* 0x000ff00000041834 */
[----:B---3--:R-:W-:Y:S08]  /*30f0*/  HMMA.16816.F32.BF16 R24, R220, R12, R24 ;  /* 0x0000000cdc18723c */ /* 0x008ff00000041818 */
[C---:B------:R-:W-:Y:S01]  /*3100*/  HMMA.16816.F32.BF16 R84, R216.reuse, R88, R60 ;  /* 0x00000058d854723c */ /* 0x040fe2000004183c */
[----:B------:R-:W3:Y:S07]  /*3110*/  LDSM.16.M88.4 R60, [R3+0x19900] ;  /* 0x01990000033c783b */ /* 0x000eee0000000200 */
[C---:B------:R-:W-:Y:S08]  /*3120*/  HMMA.16816.F32.BF16 R56, R216.reuse, R92, R56 ;  /* 0x0000005cd838723c */ /* 0x040ff00000041838 */
[----:B------:R-:W-:Y:S08]  /*3130*/  HMMA.16816.F32.BF16 R72, R216, R94, R72 ;  /* 0x0000005ed848723c */ /* 0x000ff00000041848 */
[----:B------:R-:W-:Y:S08]  /*3140*/  HMMA.16816.F32.BF16 R40, R220, R82, R44 ;  /* 0x00000052dc28723c */ /* 0x000ff0000004182c */
[C---:B------:R-:W-:Y:S08]  /*3150*/  HMMA.16816.F32.BF16 R80, R216.reuse, R16, R76 ;  /* 0x00000010d850723c */ /* 0x040ff0000004184c */
[----:B------:R-:W-:Y:S08]  /*3160*/  HMMA.16816.F32.BF16 R92, R216, R18, R64 ;  /* 0x00000012d85c723c */ /* 0x000ff00000041840 */
[C---:B------:R-:W-:Y:S01]  /*3170*/  HMMA.16816.F32.BF16 R16, R220.reuse, R14, R20 ;  /* 0x0000000edc10723c */ /* 0x040fe20000041814 */
[----:B------:R-:W4:Y:S07]  /*3180*/  LDSM.16.M88.4 R20, [R5+0x19100] ;  /* 0x019100000514783b */ /* 0x000f2e0000000200 */
[----:B-1----:R-:W-:Y:S01]  /*3190*/  HMMA.16816.F32.BF16 R12, R220, R36, R32 ;  /* 0x00000024dc0c723c */ /* 0x002fe20000041820 */
[----:B------:R-:W-:Y:S07]  /*31a0*/  LDSM.16.M88.4 R32, [R5+0x19900] ;  /* 0x019900000520783b */ /* 0x000fee0000000200 */
[C---:B--2---:R-:W-:Y:S01]  /*31b0*/  HMMA.16816.F32.BF16 R64, R224.reuse, R48, R24 ;  /* 0x00000030e040723c */ /* 0x044fe20000041818 */
[----:B------:R-:W1:Y:S07]  /*31c0*/  LDSM.16.M88.4 R24, [R3+0x1a100] ;  /* 0x01a100000318783b */ /* 0x000e6e0000000200 */
[----:B------:R-:W-:Y:S08]  /*31d0*/  HMMA.16816.F32.BF16 R76, R224, R28, R8 ;  /* 0x0000001ce04c723c */ /* 0x000ff00000041808 */
[----:B------:R-:W-:Y:S08]  /*31e0*/  HMMA.16816.F32.BF16 R8, R220, R38, R52 ;  /* 0x00000026dc08723c */ /* 0x000ff00000041834 */
[----:B------:R-:W-:Y:S01]  /*31f0*/  HMMA.16816.F32.BF16 R44, R224, R50, R16 ;  /* 0x00000032e02c723c */ /* 0x000fe20000041810 */
[----:B------:R-:W-:Y:S07]  /*3200*/  LDSM.16.M88.4 R16, [R5+0x1a100] ;  /* 0x01a100000510783b */ /* 0x000fee0000000200 */
[----:B------:R-:W-:Y:S01]  /*3210*/  HMMA.16816.F32.BF16 R88, R216, R90, R68 ;  /* 0x0000005ad858723c */ /* 0x000fe20000041844 */
[----:B------:R-:W-:-:S04]  /*3220*/  FMUL.FTZ R4, R76, c[0x0][0x320] ;  /* 0x0000c8004c047a20 */ /* 0x000fc80000410000 */
[----:B------:R2:W5:Y:S03]  /*3230*/  MUFU.TANH R96, R4 ;  /* 0x0000000400607308 */ /* 0x0005660000002400 */
[----:B------:R-:W-:Y:S01]  /*3240*/  HMMA.16816.F32.BF16 R68, R224, R30, R40 ;  /* 0x0000001ee044723c */ /* 0x000fe20000041828 */
[----:B------:R1:W5:Y:S07]  /*3250*/  LDSM.16.M88.4 R28, [R3+0x1a900] ;  /* 0x01a90000031c783b */ /* 0x00036e0000000200 */
[----:B---3--:R-:W-:Y:S01]  /*3260*/  HMMA.16816.F32.BF16 R40, R220, R60, R56 ;  /* 0x0000003cdc28723c */ /* 0x008fe20000041838 */
[----:B--2---:R-:W-:-:S07]  /*3270*/  FMUL.FTZ R4, R77, c[0x0][0x320] ;  /* 0x0000c8004d047a20 */ /* 0x004fce0000410000 */
[----:B----4-:R-:W-:Y:S01]  /*3280*/  HMMA.16816.F32.BF16 R52, R224, R20, R12 ;  /* 0x00000014e034723c */ /* 0x010fe2000004180c */
[----:B------:R2:W3:Y:S07]  /*3290*/  MUFU.TANH R76, R4 ;  /* 0x00000004004c7308 */ /* 0x0004ee0000002400 */
[----:B------:R-:W-:Y:S01]  /*32a0*/  HMMA.16816.F32.BF16 R36, R220, R62, R72 ;  /* 0x0000003edc24723c */ /* 0x000fe20000041848 */
[----:B-1----:R-:W-:-:S04]  /*32b0*/  FMUL.FTZ R3, R65, c[0x0][0x320] ;  /* 0x0000c80041037a20 */ /* 0x002fc80000410000 */
[----:B------:R1:W-:Y:S03]  /*32c0*/  MUFU.TANH R48, R3 ;  /* 0x0000000300307308 */ /* 0x0003e60000002400 */
[----:B------:R-:W-:Y:S01]  /*32d0*/  HMMA.16816.F32.BF16 R56, R224, R22, R8 ;  /* 0x00000016e038723c */ /* 0x000fe20000041808 */
[----:B--2---:R-:W-:-:S04]  /*32e0*/  FMUL.FTZ R4, R68, c[0x0][0x320] ;  /* 0x0000c80044047a20 */ /* 0x004fc80000410000 */
[----:B------:R2:W4:Y:S03]  /*32f0*/  MUFU.TANH R68, R4 ;  /* 0x0000000400447308 */ /* 0x0005260000002400 */
[----:B------:R-:W-:Y:S01]  /*3300*/  HMMA.16816.F32.BF16 R12, R220, R24, R84 ;  /* 0x00000018dc0c723c */ /* 0x000fe20000041854 */
[----:B------:R-:W-:Y:S02]  /*3310*/  FMUL.FTZ R54, R54, c[0x0][0x320] ;  /* 0x0000c80036367a20 */ /* 0x000fe40000410000 */
[----:B-1----:R-:W-:-:S05]  /*3320*/  FMUL.FTZ R3, R44, c[0x0][0x320] ;  /* 0x0000c8002c037a20 */ /* 0x002fca0000410000 */
[----:B------:R-:W-:Y:S01]  /*3330*/  HMMA.16816.F32.BF16 R8, R220, R26, R88 ;  /* 0x0000001adc08723c */ /* 0x000fe20000041858 */
[----:B------:R1:W-:Y:S01]  /*3340*/  MUFU.TANH R44, R3 ;  /* 0x00000003002c7308 */ /* 0x0003e20000002400 */
[----:B------:R3:W3:Y:S01]  /*3350*/  LDSM.16.M88.4 R24, [R5+0x1a900] ;  /* 0x01a900000518783b */ /* 0x0006e20000000200 */
[----:B------:R-:W-:-:S04]  /*3360*/  DEPBAR.LE SB0, 0x2 ;  /* 0x000080800000791a */ /* 0x000fc80000000000 */
[----:B--2---:R-:W-:Y:S01]  /*3370*/  FMUL.FTZ R4, R69, c[0x0][0x320] ;  /* 0x0000c80045047a20 */ /* 0x004fe20000410000 */
[C---:B------:R-:W-:Y:S01]  /*3380*/  HMMA.16816.F32.BF16 R40, R224.reuse, R32, R40 ;  /* 0x00000020e028723c */ /* 0x040fe20000041828 */
[----:B------:R-:W-:Y:S02]  /*3390*/  FMUL.FTZ R59, R59, c[0x0][0x320] ;  /* 0x0000c8003b3b7a20 */ /* 0x000fe40000410000 */
[----:B------:R2:W2:Y:S05]  /*33a0*/  MUFU.TANH R61, R4 ;  /* 0x00000004003d7308 */ /* 0x0004aa0000002400 */
[----:B------:R-:W-:Y:S01]  /*33b0*/  HMMA.16816.F32.BF16 R36, R224, R34, R36 ;  /* 0x00000022e024723c */ /* 0x000fe20000041824 */
[----:B-1----:R-:W-:-:S04]  /*33c0*/  FMUL.FTZ R3, R45, c[0x0][0x320] ;  /* 0x0000c8002d037a20 */ /* 0x002fc80000410000 */
[----:B------:R1:W-:Y:S03]  /*33d0*/  MUFU.TANH R51, R3 ;  /* 0x0000000300337308 */ /* 0x0003e60000002400 */
[----:B-----5:R-:W-:Y:S01]  /*33e0*/  HMMA.16816.F32.BF16 R20, R220, R28, R80 ;  /* 0x0000001cdc14723c */ /* 0x020fe20000041850 */
[----:B--2---:R-:W-:-:S04]  /*33f0*/  FMUL.FTZ R4, R64, c[0x0][0x320] ;  /* 0x0000c80040047a20 */ /* 0x004fc80000410000 */
[----:B------:R3:W2:Y:S03]  /*3400*/  MUFU.TANH R60, R4 ;  /* 0x00000004003c7308 */ /* 0x0006a60000002400 */
[C---:B------:R-:W-:Y:S01]  /*3410*/  HMMA.16816.F32.BF16 R8, R224.reuse, R18, R8 ;  /* 0x00000012e008723c */ /* 0x040fe20000041808 */
[----:B------:R-:W-:Y:S02]  /*3420*/  FMUL.FTZ R42, R42, c[0x0][0x320] ;  /* 0x0000c8002a2a7a20 */ /* 0x000fe40000410000 */
[----:B------:R-:W-:Y:S02]  /*3430*/  FMUL.FTZ R43, R43, c[0x0][0x320] ;  /* 0x0000c8002b2b7a20 */ /* 0x000fe40000410000 */
[----:B-1----:R-:W-:Y:S02]  /*3440*/  FMUL.FTZ R3, R52, c[0x0][0x320] ;  /* 0x0000c80034037a20 */ /* 0x002fe40000410000 */
[----:B------:R-:W-:Y:S01]  /*3450*/  MUFU.TANH R42, R42 ;  /* 0x0000002a002a7308 */ /* 0x000fe20000002400 */
[----:B------:R-:W-:Y:S01]  /*3460*/  HMMA.16816.F32.BF16 R32, R224, R16, R12 ;  /* 0x00000010e020723c */ /* 0x000fe2000004180c */
[----:B------:R-:W-:-:S02]  /*3470*/  FMUL.FTZ R37, R37, c[0x0][0x320] ;  /* 0x0000c80025257a20 */ /* 0x000fc40000410000 */
[----:B------:R-:W-:Y:S02]  /*3480*/  FMUL.FTZ R38, R38, c[0x0][0x320] ;  /* 0x0000c80026267a20 */ /* 0x000fe40000410000 */
[----:B------:R-:W-:Y:S02]  /*3490*/  FMUL.FTZ R39, R39, c[0x0][0x320] ;  /* 0x0000c80027277a20 */ /* 0x000fe40000410000 */
[----:B------:R1:W5:Y:S01]  /*34a0*/  MUFU.TANH R130, R3 ;  /* 0x0000000300827308 */ /* 0x0003620000002400 */
[----:B---3--:R-:W-:Y:S07]  /*34b0*/  HMMA.16816.F32.BF16 R4, R220, R30, R92 ;  /* 0x0000001edc04723c */ /* 0x008fee000004185c */
[----:B------:R-:W-:Y:S01]  /*34c0*/  MUFU.TANH R37, R37 ;  /* 0x0000002500257308 */ /* 0x000fe20000002400 */
[----:B------:R-:W-:Y:S01]  /*34d0*/  FMUL.FTZ R8, R8, c[0x0][0x320] ;  /* 0x0000c80008087a20 */ /* 0x000fe20000410000 */
[----:B------:R-:W-:Y:S01]  /*34e0*/  HMMA.16816.F32.BF16 R20, R224, R24, R20 ;  /* 0x00000018e014723c */ /* 0x000fe20000041814 */
[----:B------:R-:W-:-:S02]  /*34f0*/  FMUL.FTZ R9, R9, c[0x0][0x320] ;  /* 0x0000c80009097a20 */ /* 0x000fc40000410000 */
[----:B-1----:R-:W-:-:S03]  /*3500*/  FMUL.FTZ R3, R53, c[0x0][0x320] ;  /* 0x0000c80035037a20 */ /* 0x002fc60000410000 */
[----:B------:R-:W-:Y:S01]  /*3510*/  MUFU.TANH R18, R8 ;  /* 0x0000000800127308 */ /* 0x000fe20000002400 */
[----:B------:R-:W-:Y:S02]  /*3520*/  FMUL.FTZ R32, R32, c[0x0][0x320] ;  /* 0x0000c80020207a20 */ /* 0x000fe40000410000 */
[----:B------:R-:W-:Y:S02]  /*3530*/  FMUL.FTZ R33, R33, c[0x0][0x320] ;  /* 0x0000c80021217a20 */ /* 0x000fe40000410000 */
[----:B------:R-:W-:Y:S02]  /*3540*/  FMUL.FTZ R34, R34, c[0x0][0x320] ;  /* 0x0000c80022227a20 */ /* 0x000fe40000410000 */
[----:B------:R-:W-:Y:S01]  /*3550*/  FMUL.FTZ R35, R35, c[0x0][0x320] ;  /* 0x0000c80023237a20 */ /* 0x000fe20000410000 */
[----:B------:R1:W3:Y:S01]  /*3560*/  MUFU.TANH R131, R3 ;  /* 0x0000000300837308 */ /* 0x0002e20000002400 */
[----:B------:R-:W-:Y:S07]  /*3570*/  HMMA.16816.F32.BF16 R12, R224, R26, R4 ;  /* 0x0000001ae00c723c */ /* 0x000fee0000041804 */
[----:B------:R-:W-:Y:S01]  /*3580*/  LEA.HI R4, R110, R113, RZ, 0x2 ;  /* 0x000000716e047211 */ /* 0x000fe200078f10ff */
[----:B------:R-:W-:Y:S01]  /*3590*/  MUFU.TANH R32, R32 ;  /* 0x0000002000207308 */ /* 0x000fe20000002400 */
[----:B------:R-:W-:Y:S01]  /*35a0*/  SHF.R.S32.HI R6, RZ, 0x1f, R108 ;  /* 0x0000001fff067819 */ /* 0x000fe2000001146c */
[----:B------:R-:W-:Y:S01]  /*35b0*/  FMUL.FTZ R21, R21, c[0x0][0x320] ;  /* 0x0000c80015157a20 */ /* 0x000fe20000410000 */
[----:B------:R-:W-:Y:S01]  /*35c0*/  LOP3.LUT R4, R4, 0xfffffffc, RZ, 0xc0, !PT ;  /* 0xfffffffc04047812 */ /* 0x000fe200078ec0ff */
[----:B------:R-:W-:Y:S01]  /*35d0*/  FMUL.FTZ R20, R20, c[0x0][0x320] ;  /* 0x0000c80014147a20 */ /* 0x000fe20000410000 */
[----:B------:R-:W-:Y:S01]  /*35e0*/  LEA.HI R6, R6, R108, RZ, 0x3 ;  /* 0x0000006c06067211 */ /* 0x000fe200078f18ff */
[----:B------:R-:W-:-:S02]  /*35f0*/  FMUL.FTZ R22, R22, c[0x0][0x320] ;  /* 0x0000c80016167a20 */ /* 0x000fc40000410000 */
[----:B-1----:R-:W-:Y:S01]  /*3600*/  FMUL.FTZ R3, R56, c[0x0][0x320] ;  /* 0x0000c80038037a20 */ /* 0x002fe20000410000 */
[----:B------:R-:W-:Y:S01]  /*3610*/  LOP3.LUT R6, R6, 0xffffff8, RZ, 0xc0, !PT ;  /* 0x0ffffff806067812 */ /* 0x000fe200078ec0ff */
[----:B------:R-:W-:Y:S01]  /*3620*/  IMAD.IADD R4, R113, 0x1, -R4 ;  /* 0x0000000171047824 */ /* 0x000fe200078e0a04 */
[----:B------:R-:W-:Y:S01]  /*3630*/  MUFU.TANH R33, R33 ;  /* 0x0000002100217308 */ /* 0x000fe20000002400 */
[----:B------:R-:W-:Y:S01]  /*3640*/  FMUL.FTZ R23, R23, c[0x0][0x320] ;  /* 0x0000c80017177a20 */ /* 0x000fe20000410000 */
[----:B------:R-:W-:Y:S02]  /*3650*/  IADD3 R8, R108, -R6, RZ ;  /* 0x800000066c087210 */ /* 0x000fe40007ffe0ff */
[----:B------:R-:W-:Y:S01]  /*3660*/  LEA.HI R7, R4, R4, RZ, 0x1 ;  /* 0x0000000404077211 */ /* 0x000fe200078f08ff */
[----:B------:R-:W-:Y:S02]  /*3670*/  FMUL.FTZ R12, R12, c[0x0][0x320] ;  /* 0x0000c8000c0c7a20 */ /* 0x000fe40000410000 */
[----:B------:R-:W-:Y:S01]  /*3680*/  FMUL.FTZ R13, R13, c[0x0][0x320] ;  /* 0x0000c8000d0d7a20 */ /* 0x000fe20000410000 */
[----:B------:R1:W1:Y:S01]  /*3690*/  MUFU.TANH R164, R3 ;  /* 0x0000000300a47308 */ /* 0x0002620000002400 */
[----:B------:R-:W-:Y:S01]  /*36a0*/  LOP3.LUT R7, R7, 0x1ffffffe, RZ, 0xc0, !PT ;  /* 0x1ffffffe07077812 */ /* 0x000fe200078ec0ff */
[----:B------:R-:W-:-:S04]  /*36b0*/  FMUL.FTZ R25, R14, c[0x0][0x320] ;  /* 0x0000c8000e197a20 */ /* 0x000fc80000410000 */
[----:B------:R-:W-:Y:S02]  /*36c0*/  IMAD.IADD R4, R4, 0x1, -R7 ;  /* 0x0000000104047824 */ /* 0x000fe400078e0a07 */
[----:B------:R-:W-:Y:S01]  /*36d0*/  FMUL.FTZ R7, R71, c[0x0][0x320] ;  /* 0x0000c80047077a20 */ /* 0x000fe20000410000 */
[----:B------:R-:W-:Y:S01]  /*36e0*/  MUFU.TANH R24, R12 ;  /* 0x0000000c00187308 */ /* 0x000fe20000002400 */
[----:B-1----:R-:W-:-:S07]  /*36f0*/  FMUL.FTZ R3, R57, c[0x0][0x320] ;  /* 0x0000c80039037a20 */ /* 0x002fce0000410000 */
[----:B------:R-:W-:Y:S08]  /*3700*/  MUFU.TANH R26, R7 ;  /* 0x00000007001a7308 */ /* 0x000ff00000002400 */
[----:B------:R1:W1:Y:S08]  /*3710*/  MUFU.TANH R165, R3 ;  /* 0x0000000300a57308 */ /* 0x0002700000002400 */
[----:B------:R-:W-:Y:S01]  /*3720*/  MUFU.TANH R17, R9 ;  /* 0x0000000900117308 */ /* 0x000fe20000002400 */
[----:B-1----:R-:W-:-:S07]  /*3730*/  FMUL.FTZ R3, R40, c[0x0][0x320] ;  /* 0x0000c80028037a20 */ /* 0x002fce0000410000 */
[----:B------:R-:W-:Y:S08]  /*3740*/  MUFU.TANH R27, R21 ;  /* 0x00000015001b7308 */ /* 0x000ff00000002400 */
[----:B------:R1:W1:Y:S08]  /*3750*/  MUFU.TANH R29, R3 ;  /* 0x00000003001d7308 */ /* 0x0002700000002400 */
[----:B------:R2:W-:Y:S01]  /*3760*/  MUFU.TANH R21, R13 ;  /* 0x0000000d00157308 */ /* 0x0005e20000002400 */
[----:B-1----:R-:W-:-:S07]  /*3770*/  FMUL.FTZ R3, R41, c[0x0][0x320] ;  /* 0x0000c80029037a20 */ /* 0x002fce0000410000 */
[----:B------:R-:W-:Y:S01]  /*3780*/  MUFU.TANH R20, R20 ;  /* 0x0000001400147308 */ /* 0x000fe20000002400 */
[----:B--2---:R-:W-:-:S07]  /*3790*/  FMUL.FTZ R13, R79, c[0x0][0x320] ;  /* 0x0000c8004f0d7a20 */ /* 0x004fce0000410000 */
[----:B------:R1:W2:Y:S08]  /*37a0*/  MUFU.TANH R28, R3 ;  /* 0x00000003001c7308 */ /* 0x0002b00000002400 */
[----:B------:R2:W-:Y:S01]  /*37b0*/  MUFU.TANH R16, R13 ;  /* 0x0000000d00107308 */ /* 0x0005e20000002400 */
[----:B-1----:R-:W-:-:S07]  /*37c0*/  FMUL.FTZ R3, R36, c[0x0][0x320] ;  /* 0x0000c80024037a20 */ /* 0x002fce0000410000 */
[----:B------:R-:W-:Y:S01]  /*37d0*/  MUFU.TANH R43, R43 ;  /* 0x0000002b002b7308 */ /* 0x000fe20000002400 */
[----:B--2---:R-:W-:-:S07]  /*37e0*/  FMUL.FTZ R13, R70, c[0x0][0x320] ;  /* 0x0000c800460d7a20 */ /* 0x004fce0000410000 */
[----:B------:R1:W2:Y:S08]  /*37f0*/  MUFU.TANH R19, R3 ;  /* 0x0000000300137308 */ /* 0x0002b00000002400 */
[----:B------:R-:W-:Y:S01]  /*3800*/  MUFU.TANH R13, R13 ;  /* 0x0000000d000d7308 */ /* 0x000fe20000002400 */
[----:B-1----:R-:W-:-:S07]  /*3810*/  LOP3.LUT R3, R109, 0xffffffe0, RZ, 0xc0, !PT ;  /* 0xffffffe06d037812 */ /* 0x002fce00078ec0ff */
[----:B------:R-:W-:Y:S01]  /*3820*/  MUFU.TANH R38, R38 ;  /* 0x0000002600267308 */ /* 0x000fe20000002400 */
[----:B------:R-:W-:-:S07]  /*3830*/  IMAD.IADD R3, R113, 0x1, -R3 ;  /* 0x0000000171037824 */ /* 0x000fce00078e0a03 */
[----:B------:R-:W-:Y:S01]  /*3840*/  MUFU.TANH R39, R39 ;  /* 0x0000002700277308 */ /* 0x000fe20000002400 */
[----:B------:R-:W-:-:S04]  /*3850*/  SHF.R.S32.HI R5, RZ, 0x1f, R3 ;  /* 0x0000001fff057819 */ /* 0x000fc80000011403 */
[----:B------:R-:W-:-:S03]  /*3860*/  LEA.HI R5, R5, R3, RZ, 0x2 ;  /* 0x0000000305057211 */ /* 0x000fc600078f10ff */
[----:B------:R-:W-:Y:S01]  /*3870*/  MUFU.TANH R34, R34 ;  /* 0x0000002200227308 */ /* 0x000fe20000002400 */
[----:B------:R-:W-:-:S05]  /*3880*/  LEA.HI.SX32 R6, R5, UR8, 0x1e ;  /* 0x0000000805067c11 */ /* 0x000fca000f8ff2ff */
[----:B------:R-:W-:Y:S02]  /*3890*/  IMAD R6, R8, 0x10, R6 ;  /* 0x0000001008067824 */ /* 0x000fe400078e0206 */
[----:B------:R-:W-:Y:S03]  /*38a0*/  MUFU.TANH R35, R35 ;  /* 0x0000002300237308 */ /* 0x000fe60000002400 */
[----:B------:R-:W-:-:S05]  /*38b0*/  LEA R111, R4, R6, 0x3 ;  /* 0x00000006046f7211 */ /* 0x000fca00078e18ff */
[----:B------:R-:W-:Y:S01]  /*38c0*/  @P5 IMAD.HI.U32 R6, R111, c[0x0][0x2c8], RZ ;  /* 0x0000b2006f065a27 */ /* 0x000fe200078e00ff */
[----:B------:R-:W-:Y:S03]  /*38d0*/  STL [R1+0x4], R111 ;  /* 0x0000046f01007387 */ /* 0x000fe60000100800 */
[----:B------:R-:W-:Y:S01]  /*38e0*/  IMAD.MOV.U32 R4, RZ, RZ, R111 ;  /* 0x000000ffff047224 */ /* 0x000fe200078e006f */
[----:B------:R-:W-:-:S05]  /*38f0*/  @P0 SHF.R.U32.HI R4, RZ, c[0x0][0x2cc], R6 ;  /* 0x0000b300ff040a19 */ /* 0x000fca0000011606 */
[----:B------:R-:W1:Y:S04]  /*3900*/  SHFL.IDX PT, R7, R4, RZ, 0x1c1f ;  /* 0x001c1fff04077589 */ /* 0x000e6800000e0000 */
[----:B------:R1:W2:Y:S02]  /*3910*/  SHFL.IDX PT, R6, R4, 0x1, 0x1c1f ;  /* 0x003c1f0004067f89 */ /* 0x0002a400000e0000 */
[----:B-1----:R-:W-:Y:S01]  /*3920*/  LOP3.LUT R4, R5, 0x7ffffffc, RZ, 0xc0, !PT ;  /* 0x7ffffffc05047812 */ /* 0x002fe200078ec0ff */
[----:B------:R-:W-:-:S04]  /*3930*/  FMUL.FTZ R5, R46, c[0x0][0x320] ;  /* 0x0000c8002e057a20 */ /* 0x000fc80000410000 */
[----:B------:R-:W-:Y:S01]  /*3940*/  IMAD.IADD R4, R3, 0x1, -R4 ;  /* 0x0000000103047824 */ /* 0x000fe200078e0a04 */
[----:B------:R-:W-:Y:S01]  /*3950*/  MOV R3, UR9 ;  /* 0x0000000900037c02 */ /* 0x000fe20008000f00 */
[----:B------:R1:W-:Y:S02]  /*3960*/  MUFU.TANH R49, R5 ;  /* 0x0000000500317308 */ /* 0x0003e40000002400 */
[----:B------:R-:W-:Y:S02]  /*3970*/  IMAD.SHL.U32 R8, R4, 0x2, RZ ;  /* 0x0000000204087824 */ /* 0x000fe400078e00ff */
[----:B------:R-:W-:-:S03]  /*3980*/  FMUL.FTZ R4, R47, c[0x0][0x320] ;  /* 0x0000c8002f047a20 */ /* 0x000fc60000410000 */
[C---:B------:R-:W-:Y:S01]  /*3990*/  IADD3 R3, -R8.reuse, 0x1, R3 ;  /* 0x0000000108037810 */ /* 0x040fe20007ffe103 */
[----:B------:R2:W-:Y:S01]  /*39a0*/  MUFU.TANH R50, R4 ;  /* 0x0000000400327308 */ /* 0x0005e20000002400 */
[----:B------:R4:W-:Y:S02]  /*39b0*/  STL [R1+0x14], R8 ;  /* 0x0000140801007387 */ /* 0x0009e40000100800 */
[----:B------:R-:W-:Y:S02]  /*39c0*/  IADD3 R3, R3, -UR16, RZ ;  /* 0x8000001003037c10 */ /* 0x000fe4000fffe0ff */
[----:B-1----:R-:W-:-:S03]  /*39d0*/  IADD3 R5, -R8, UR9, RZ ;  /* 0x0000000908057c10 */ /* 0x002fc6000fffe1ff */
[C---:B--2---:R-:W-:Y:S01]  /*39e0*/  IMAD.IADD R4, R3.reuse, 0x1, R7 ;  /* 0x0000000103047824 */ /* 0x044fe200078e0207 */
[----:B------:R-:W-:-:S04]  /*39f0*/  IADD3 R3, R3, R6, RZ ;  /* 0x0000000603037210 */ /* 0x000fc80007ffe0ff */
[C---:B------:R-:W-:Y:S02]  /*3a00*/  IMNMX R4, R5.reuse, R4, PT ;  /* 0x0000000405047217 */ /* 0x040fe40003800200 */
[----:B------:R-:W-:Y:S01]  /*3a10*/  IMNMX R3, R5, R3, PT ;  /* 0x0000000305037217 */ /* 0x000fe20003800200 */
[----:B------:R-:W-:Y:S01]  /*3a20*/  FMUL.FTZ R5, R78, c[0x0][0x320] ;  /* 0x0000c8004e057a20 */ /* 0x000fe20000410000 */
[----:B------:R-:W-:Y:S01]  /*3a30*/  BAR.SYNC.DEFER_BLOCKING 0x0 ;  /* 0x0000000000007b1d */ /* 0x000fe20000010000 */
[C---:B------:R-:W-:Y:S02]  /*3a40*/  ISETP.GT.AND P0, PT, R4.reuse, RZ, PT ;  /* 0x000000ff0400720c */ /* 0x040fe40003f04270 */
[C---:B------:R-:W-:Y:S02]  /*3a50*/  ISETP.GT.AND P6, PT, R4.reuse, 0x1, PT ;  /* 0x000000010400780c */ /* 0x040fe40003fc4270 */
[----:B------:R-:W-:Y:S01]  /*3a60*/  ISETP.GT.AND P5, PT, R4, 0x8, PT ;  /* 0x000000080400780c */ /* 0x000fe20003fa4270 */
[----:B------:R1:W2:Y:S01]  /*3a70*/  MUFU.TANH R9, R5 ;  /* 0x0000000500097308 */ /* 0x0002a20000002400 */
[----:B------:R-:W-:-:S02]  /*3a80*/  FSEL R6, R96, -INF , P0 ;  /* 0xff80000060067808 */ /* 0x000fc40000000000 */
[----:B------:R-:W-:Y:S02]  /*3a90*/  FSEL R7, R76, -INF , P6 ;  /* 0xff8000004c077808 */ /* 0x000fe40003000000 */
[C---:B------:R-:W-:Y:S02]  /*3aa0*/  ISETP.GT.AND P0, PT, R4.reuse, 0x9, PT ;  /* 0x000000090400780c */ /* 0x040fe40003f04270 */
[----:B------:R-:W-:Y:S02]  /*3ab0*/  ISETP.GT.AND P6, PT, R4, 0x10, PT ;  /* 0x000000100400780c */ /* 0x000fe40003fc4270 */
[----:B----4-:R-:W-:Y:S02]  /*3ac0*/  FSEL R8, R68, -INF , P5 ;  /* 0xff80000044087808 */ /* 0x010fe40002800000 */
[----:B------:R-:W-:Y:S02]  /*3ad0*/  ISETP.GT.AND P5, PT, R4, 0x11, PT ;  /* 0x000000110400780c */ /* 0x000fe40003fa4270 */
[----:B------:R-:W-:-:S02]  /*3ae0*/  FSEL R12, R61, -INF , P0 ;  /* 0xff8000003d0c7808 */ /* 0x000fc40000000000 */
[----:B------:R-:W-:Y:S01]  /*3af0*/  FSEL R45, R60, -INF , P6 ;  /* 0xff8000003c2d7808 */ /* 0x000fe20003000000 */
[----:B-1----:R-:W-:Y:S01]  /*3b00*/  FMUL.FTZ R5, R55, c[0x0][0x320] ;  /* 0x0000c80037057a20 */ /* 0x002fe20000410000 */
        /* <DEDUP_REMOVED lines=8> */
[----:B-----5:R-:W-:Y:S02]  /*3b90*/  FSEL R130, R130, -INF , P5 ;  /* 0xff80000082827808 */ /* 0x020fe40002800000 */
[----:B------:R-:W-:Y:S02]  /*3ba0*/  ISETP.GT.AND P5, PT, R4, 0x29, PT ;  /* 0x000000290400780c */ /* 0x000fe40003fa4270 */
[----:B---3--:R-:W-:-:S02]  /*3bb0*/  FSEL R131, R131, -INF , P0 ;  /* 0xff80000083837808 */ /* 0x008fc40000000000 */
[----:B------:R-:W-:Y:S02]  /*3bc0*/  FSEL R164, R164, -INF , P6 ;  /* 0xff800000a4a47808 */ /* 0x000fe40003000000 */
[C---:B------:R-:W-:Y:S02]  /*3bd0*/  ISETP.GT.AND P0, PT, R4.reuse, 0x30, PT ;  /* 0x000000300400780c */ /* 0x040fe40003f04270 */
[----:B------:R-:W-:Y:S02]  /*3be0*/  ISETP.GT.AND P6, PT, R4, 0x31, PT ;  /* 0x000000310400780c */ /* 0x000fe40003fc4270 */
[----:B------:R-:W-:Y:S02]  /*3bf0*/  FSEL R165, R165, -INF , P5 ;  /* 0xff800000a5a57808 */ /* 0x000fe40002800000 */
[----:B------:R-:W-:Y:S02]  /*3c00*/  FMNMX.FTZ R100, R6, R7, !PT ;  /* 0x0000000706647209 */ /* 0x000fe40007810000 */
[----:B------:R-:W-:-:S02]  /*3c10*/  ISETP.GT.AND P5, PT, R4, 0x38, PT ;  /* 0x000000380400780c */ /* 0x000fc40003fa4270 */
[----:B------:R-:W-:Y:S02]  /*3c20*/  FSEL R230, R29, -INF , P0 ;  /* 0xff8000001de67808 */ /* 0x000fe40000000000 */
[----:B------:R-:W-:Y:S01]  /*3c30*/  FSEL R229, R28, -INF , P6 ;  /* 0xff8000001ce57808 */ /* 0x000fe20003000000 */
[----:B------:R-:W-:Y:S01]  /*3c40*/  FMUL.FTZ R28, R15, c[0x0][0x320] ;  /* 0x0000c8000f1c7a20 */ /* 0x000fe20000410000 */
[C---:B------:R-:W-:Y:S01]  /*3c50*/  ISETP.GT.AND P0, PT, R4.reuse, 0x39, PT ;  /* 0x000000390400780c */ /* 0x040fe20003f04270 */
[----:B------:R-:W-:Y:S01]  /*3c60*/  MUFU.TANH R15, R25 ;  /* 0x00000019000f7308 */ /* 0x000fe20000002400 */
[----:B------:R-:W-:Y:S02]  /*3c70*/  ISETP.GT.AND P6, PT, R4, 0x40, PT ;  /* 0x000000400400780c */ /* 0x000fe40003fc4270 */
[----:B------:R-:W-:Y:S02]  /*3c80*/  FMNMX.FTZ R100, R8, R100, !PT ;  /* 0x0000006408647209 */ /* 0x000fe40007810000 */
[----:B------:R-:W-:-:S02]  /*3c90*/  FSEL R228, R19, -INF , P5 ;  /* 0xff80000013e47808 */ /* 0x000fc40002800000 */
[----:B------:R-:W-:Y:S01]  /*3ca0*/  ISETP.GT.AND P5, PT, R4, 0x41, PT ;  /* 0x000000410400780c */ /* 0x000fe20003fa4270 */
[----:B------:R1:W-:Y:S01]  /*3cb0*/  MUFU.TANH R19, R5 ;  /* 0x0000000500137308 */ /* 0x0003e20000002400 */
[----:B------:R-:W-:Y:S02]  /*3cc0*/  FSEL R231, R37, -INF , P0 ;  /* 0xff80000025e77808 */ /* 0x000fe40000000000 */
[----:B------:R-:W-:Y:S02]  /*3cd0*/  FSEL R248, R32, -INF , P6 ;  /* 0xff80000020f87808 */ /* 0x000fe40003000000 */
[C---:B------:R-:W-:Y:S02]  /*3ce0*/  ISETP.GT.AND P0, PT, R4.reuse, 0x48, PT ;  /* 0x000000480400780c */ /* 0x040fe40003f04270 */
[----:B------:R-:W-:Y:S02]  /*3cf0*/  ISETP.GT.AND P6, PT, R4, 0x49, PT ;  /* 0x000000490400780c */ /* 0x000fe40003fc4270 */
[----:B------:R-:W-:-:S02]  /*3d00*/  FMNMX.FTZ R100, R12, R100, !PT ;  /* 0x000000640c647209 */ /* 0x000fc40007810000 */
[----:B------:R-:W-:Y:S02]  /*3d10*/  FSEL R247, R33, -INF , P5 ;  /* 0xff80000021f77808 */ /* 0x000fe40002800000 */
[----:B------:R-:W-:Y:S02]  /*3d20*/  ISETP.GT.AND P5, PT, R4, 0x50, PT ;  /* 0x000000500400780c */ /* 0x000fe40003fa4270 */
[----:B------:R-:W-:Y:S01]  /*3d30*/  FSEL R251, R18, -INF , P0 ;  /* 0xff80000012fb7808 */ /* 0x000fe20000000000 */
[----:B-1----:R-:W-:Y:S01]  /*3d40*/  FMUL.FTZ R5, R66, c[0x0][0x320] ;  /* 0x0000c80042057a20 */ /* 0x002fe20000410000 */
[----:B------:R-:W-:Y:S01]  /*3d50*/  FSEL R246, R17, -INF , P6 ;  /* 0xff80000011f67808 */ /* 0x000fe20003000000 */
[----:B------:R-:W-:Y:S01]  /*3d60*/  FMUL.FTZ R18, R10, c[0x0][0x320] ;  /* 0x0000c8000a127a20 */ /* 0x000fe20000410000 */
[C---:B------:R-:W-:Y:S01]  /*3d70*/  ISETP.GT.AND P0, PT, R4.reuse, 0x51, PT ;  /* 0x000000510400780c */ /* 0x040fe20003f04270 */
[----:B------:R-:W1:Y:S01]  /*3d80*/  MUFU.TANH R44, R5 ;  /* 0x00000005002c7308 */ /* 0x000e620000002400 */
[----:B------:R-:W-:Y:S01]  /*3d90*/  ISETP.GT.AND P6, PT, R4, 0x58, PT ;  /* 0x000000580400780c */ /* 0x000fe20003fc4270 */
[----:B------:R-:W-:Y:S01]  /*3da0*/  FMUL.FTZ R17, R58, c[0x0][0x320] ;  /* 0x0000c8003a117a20 */ /* 0x000fe20000410000 */
[----:B------:R-:W-:-:S02]  /*3db0*/  FMNMX.FTZ R100, R45, R100, !PT ;  /* 0x000000642d647209 */ /* 0x000fc40007810000 */
[----:B------:R-:W-:Y:S01]  /*3dc0*/  FSEL R252, R20, -INF , P5 ;  /* 0xff80000014fc7808 */ /* 0x000fe20002800000 */
[----:B------:R-:W-:Y:S01]  /*3dd0*/  FMUL.FTZ R20, R11, c[0x0][0x320] ;  /* 0x0000c8000b147a20 */ /* 0x000fe20000410000 */
[----:B------:R-:W-:Y:S01]  /*3de0*/  ISETP.GT.AND P5, PT, R4, 0x59, PT ;  /* 0x000000590400780c */ /* 0x000fe20003fa4270 */
[----:B------:R-:W-:Y:S01]  /*3df0*/  FMUL.FTZ R4, R67, c[0x0][0x320] ;  /* 0x0000c80043047a20 */ /* 0x000fe20000410000 */
[----:B------:R-:W-:Y:S01]  /*3e00*/  FSEL R238, R27, -INF , P0 ;  /* 0xff8000001bee7808 */ /* 0x000fe20000000000 */
[----:B------:R-:W-:Y:S01]  /*3e10*/  MUFU.TANH R17, R17 ;  /* 0x0000001100117308 */ /* 0x000fe20000002400 */
[----:B------:R-:W-:Y:S02]  /*3e20*/  FSEL R166, R24, -INF , P6 ;  /* 0xff80000018a67808 */ /* 0x000fe40003000000 */
[----:B------:R-:W-:Y:S02]  /*3e30*/  FMNMX.FTZ R100, R46, R100, !PT ;  /* 0x000000642e647209 */ /* 0x000fe40007810000 */
[----:B------:R-:W-:-:S02]  /*3e40*/  ISETP.GT.AND P0, PT, R3, RZ, PT ;  /* 0x000000ff0300720c */ /* 0x000fc40003f04270 */
[----:B------:R-:W-:Y:S01]  /*3e50*/  ISETP.GT.AND P6, PT, R3, 0x1, PT ;  /* 0x000000010300780c */ /* 0x000fe20003fc4270 */
[----:B------:R3:W4:Y:S01]  /*3e60*/  MUFU.TANH R5, R4 ;  /* 0x0000000400057308 */ /* 0x0007220000002400 */
[----:B------:R-:W-:Y:S02]  /*3e70*/  FSEL R249, R21, -INF , P5 ;  /* 0xff80000015f97808 */ /* 0x000fe40002800000 */
[----:B------:R-:W-:Y:S02]  /*3e80*/  FMNMX.FTZ R100, R47, R100, !PT ;  /* 0x000000642f647209 */ /* 0x000fe40007810000 */
[----:B------:R-:W-:Y:S02]  /*3e90*/  ISETP.GT.AND P5, PT, R3, 0x8, PT ;  /* 0x000000080300780c */ /* 0x000fe40003fa4270 */
[----:B--2---:R-:W-:Y:S02]  /*3ea0*/  FSEL R10, R9, -INF , P0 ;  /* 0xff800000090a7808 */ /* 0x004fe40000000000 */
[----:B------:R-:W-:Y:S01]  /*3eb0*/  FSEL R11, R16, -INF , P6 ;  /* 0xff800000100b7808 */ /* 0x000fe20003000000 */
[----:B------:R-:W2:Y:S01]  /*3ec0*/  MUFU.TANH R9, R54 ;  /* 0x0000003600097308 */ /* 0x000ea20000002400 */
[----:B------:R-:W-:-:S02]  /*3ed0*/  FMNMX.FTZ R100, R51, R100, !PT ;  /* 0x0000006433647209 */ /* 0x000fc40007810000 */
[----:B------:R-:W-:Y:S02]  /*3ee0*/  ISETP.GT.AND P0, PT, R3, 0x9, PT ;  /* 0x000000090300780c */ /* 0x000fe40003f04270 */
[----:B------:R-:W-:Y:S02]  /*3ef0*/  FSEL R13, R13, -INF , P5 ;  /* 0xff8000000d0d7808 */ /* 0x000fe40002800000 */
[----:B---3--:R-:W-:Y:S01]  /*3f00*/  FMNMX.FTZ R4, R10, R11, !PT ;  /* 0x0000000b0a047209 */ /* 0x008fe20007810000 */
[----:B------:R-:W-:Y:S01]  /*3f10*/  MUFU.TANH R16, R23 ;  /* 0x0000001700107308 */ /* 0x000fe20000002400 */
[----:B------:R-:W-:Y:S02]  /*3f20*/  FMNMX.FTZ R100, R130, R100, !PT ;  /* 0x0000006482647209 */ /* 0x000fe40007810000 */
[----:B------:R-:W-:Y:S02]  /*3f30*/  ISETP.GT.AND P6, PT, R3, 0x10, PT ;  /* 0x000000100300780c */ /* 0x000fe40003fc4270 */
[----:B------:R-:W-:-:S02]  /*3f40*/  FSEL R14, R26, -INF , P0 ;  /* 0xff8000001a0e7808 */ /* 0x000fc40000000000 */
[----:B------:R-:W-:Y:S01]  /*3f50*/  FMNMX.FTZ R4, R13, R4, !PT ;  /* 0x000000040d047209 */ /* 0x000fe20007810000 */
[----:B------:R-:W-:Y:S01]  /*3f60*/  LDSM.16.MT88.4 R24, [R2+0x6100] ;  /* 0x006100000218783b */ /* 0x000fe20000004200 */
[----:B------:R-:W-:Y:S02]  /*3f70*/  FMNMX.FTZ R100, R131, R100, !PT ;  /* 0x0000006483647209 */ /* 0x000fe40007810000 */
[----:B------:R-:W-:Y:S02]  /*3f80*/  ISETP.GT.AND P5, PT, R3, 0x11, PT ;  /* 0x000000110300780c */ /* 0x000fe40003fa4270 */
[----:B-1----:R-:W-:Y:S02]  /*3f90*/  FSEL R44, R44, -INF , P6 ;  /* 0xff8000002c2c7808 */ /* 0x002fe40003000000 */
[----:B------:R-:W-:Y:S02]  /*3fa0*/  FMNMX.FTZ R4, R14, R4, !PT ;  /* 0x000000040e047209 */ /* 0x000fe40007810000 */
[----:B------:R-:W-:-:S02]  /*3fb0*/  FMNMX.FTZ R100, R164, R100, !PT ;  /* 0x00000064a4647209 */ /* 0x000fc40007810000 */
[----:B------:R-:W-:Y:S02]  /*3fc0*/  ISETP.GT.AND P0, PT, R3, 0x18, PT ;  /* 0x000000180300780c */ /* 0x000fe40003f04270 */
[----:B----4-:R-:W-:Y:S02]  /*3fd0*/  FSEL R48, R5, -INF , P5 ;  /* 0xff80000005307808 */ /* 0x010fe40002800000 */
[----:B------:R-:W-:Y:S01]  /*3fe0*/  FMNMX.FTZ R4, R44, R4, !PT ;  /* 0x000000042c047209 */ /* 0x000fe20007810000 */
[----:B------:R-:W1:Y:S01]  /*3ff0*/  MUFU.TANH R5, R59 ;  /* 0x0000003b00057308 */ /* 0x000e620000002400 */
        /* <DEDUP_REMOVED lines=10> */
[----:B--2---:R-:W-:Y:S02]  /*40a0*/  FSEL R101, R9, -INF , P5 ;  /* 0xff80000009657808 */ /* 0x004fe40002800000 */
[----:B------:R-:W-:Y:S01]  /*40b0*/  FMNMX.FTZ R4, R50, R4, !PT ;  /* 0x0000000432047209 */ /* 0x000fe20007810000 */
[----:B------:R-:W2:Y:S01]  /*40c0*/  MUFU.TANH R9, R18 ;  /* 0x0000001200097308 */ /* 0x000ea20000002400 */
[----:B------:R-:W-:Y:S02]  /*40d0*/  FMNMX.FTZ R100, R228, R100, !PT ;  /* 0x00000064e4647209 */ /* 0x000fe40007810000 */
[----:B------:R-:W-:Y:S02]  /*40e0*/  ISETP.GT.AND P6, PT, R3, 0x28, PT ;  /* 0x000000280300780c */ /* 0x000fe40003fc4270 */
[----:B------:R-:W-:-:S02]  /*40f0*/  FSEL R128, R19, -INF , P0 ;  /* 0xff80000013807808 */ /* 0x000fc40000000000 */
[----:B------:R-:W-:Y:S01]  /*4100*/  FMNMX.FTZ R4, R101, R4, !PT ;  /* 0x0000000465047209 */ /* 0x000fe20007810000 */
[----:B------:R-:W3:Y:S01]  /*4110*/  MUFU.TANH R18, R20 ;  /* 0x0000001400127308 */ /* 0x000ee20000002400 */
[----:B------:R-:W-:Y:S02]  /*4120*/  FMNMX.FTZ R100, R231, R100, !PT ;  /* 0x00000064e7647209 */ /* 0x000fe40007810000 */
[----:B------:R-:W-:Y:S02]  /*4130*/  ISETP.GT.AND P5, PT, R3, 0x29, PT ;  /* 0x000000290300780c */ /* 0x000fe40003fa4270 */
[----:B------:R-:W-:Y:S02]  /*4140*/  FSEL R102, R17, -INF , P6 ;  /* 0xff80000011667808 */ /* 0x000fe40003000000 */
[----:B------:R-:W-:Y:S01]  /*4150*/  FMNMX.FTZ R4, R128, R4, !PT ;  /* 0x0000000480047209 */ /* 0x000fe20007810000 */
[----:B------:R4:W5:Y:S01]  /*4160*/  MUFU.TANH R17, R22 ;  /* 0x0000001600117308 */ /* 0x0009620000002400 */
[----:B------:R-:W-:-:S02]  /*4170*/  FMNMX.FTZ R100, R248, R100, !PT ;  /* 0x00000064f8647209 */ /* 0x000fc40007810000 */
[----:B------:R-:W-:Y:S02]  /*4180*/  ISETP.GT.AND P0, PT, R3, 0x30, PT ;  /* 0x000000300300780c */ /* 0x000fe40003f04270 */
[----:B-1----:R-:W-:Y:S02]  /*4190*/  FSEL R129, R5, -INF , P5 ;  /* 0xff80000005817808 */ /* 0x002fe40002800000 */
[----:B------:R-:W-:Y:S02]  /*41a0*/  FMNMX.FTZ R4, R102, R4, !PT ;  /* 0x0000000466047209 */ /* 0x000fe40007810000 */
[----:B------:R-:W-:Y:S02]  /*41b0*/  FMNMX.FTZ R100, R247, R100, !PT ;  /* 0x00000064f7647209 */ /* 0x000fe40007810000 */
[----:B------:R-:W-:Y:S02]  /*41c0*/  ISETP.GT.AND P6, PT, R3, 0x31, PT ;  /* 0x000000310300780c */ /* 0x000fe40003fc4270 */
[----:B------:R-:W-:-:S02]  /*41d0*/  FSEL R192, R42, -INF , P0 ;  /* 0xff8000002ac07808 */ /* 0x000fc40000000000 */
[----:B------:R-:W-:Y:S01]  /*41e0*/  FMNMX.FTZ R4, R129, R4, !PT ;  /* 0x0000000481047209 */ /* 0x000fe20007810000 */
[----:B----4-:R-:W-:Y:S01]  /*41f0*/  LDSM.16.MT88.4 R20, [R0+0x100] ;  /* 0x000100000014783b */ /* 0x010fe20000004200 */
[----:B------:R-:W-:Y:S02]  /*4200*/  FMNMX.FTZ R100, R251, R100, !PT ;  /* 0x00000064fb647209 */ /* 0x000fe40007810000 */
[----:B------:R-:W-:Y:S02]  /*4210*/  ISETP.GT.AND P5, PT, R3, 0x38, PT ;  /* 0x000000380300780c */ /* 0x000fe40003fa4270 */
[----:B------:R-:W-:Y:S02]  /*4220*/  FSEL R194, R43, -INF , P6 ;  /* 0xff8000002bc27808 */ /* 0x000fe40003000000 */
[----:B------:R-:W-:Y:S01]  /*4230*/  FMNMX.FTZ R4, R192, R4, !PT ;  /* 0x00000004c0047209 */ /* 0x000fe20007810000 */
[----:B------:R-:W-:Y:S01]  /*4240*/  LDSM.16.MT88.4 R40, [R103+0x3100] ;  /* 0x003100006728783b */ /* 0x000fe20000004200 */
[----:B------:R-:W-:-:S02]  /*4250*/  FMNMX.FTZ R100, R246, R100, !PT ;  /* 0x00000064f6647209 */ /* 0x000fc40007810000 */
[C---:B------:R-:W-:Y:S02]  /*4260*/  ISETP.GT.AND P0, PT, R3.reuse, 0x39, PT ;  /* 0x000000390300780c */ /* 0x040fe40003f04270 */
        /* <DEDUP_REMOVED lines=18> */
[----:B--2---:R-:W-:Y:S01]  /*4390*/  FSEL R245, R9, -INF , P0 ;  /* 0xff80000009f57808 */ /* 0x004fe20000000000 */
[----:B------:R-:W1:Y:S01]  /*43a0*/  SHFL.BFLY PT, R5, R100, 0x2, 0x1f ;  /* 0x0c401f0064057f89 */ /* 0x000e6200000e0000 */
[----:B------:R-:W-:Y:S01]  /*43b0*/  FMNMX.FTZ R4, R242, R4, !PT ;  /* 0x00000004f2047209 */ /* 0x000fe20007810000 */
[----:B------:R2:W4:Y:S01]  /*43c0*/  MUFU.TANH R9, R28 ;  /* 0x0000001c00097308 */ /* 0x0005220000002400 */
[----:B------:R-:W-:-:S02]  /*43d0*/  ISETP.GT.AND P0, PT, R3, 0x50, PT ;  /* 0x000000500300780c */ /* 0x000fc40003f04270 */
[----:B---3--:R-:W-:Y:S02]  /*43e0*/  FSEL R244, R18, -INF , P5 ;  /* 0xff80000012f47808 */ /* 0x008fe40002800000 */
[----:B------:R-:W-:Y:S02]  /*43f0*/  FMNMX.FTZ R4, R245, R4, !PT ;  /* 0x00000004f5047209 */ /* 0x000fe40007810000 */
[----:B------:R-:W-:Y:S02]  /*4400*/  ISETP.GT.AND P5, PT, R3, 0x51, PT ;  /* 0x000000510300780c */ /* 0x000fe40003fa4270 */
[----:B-----5:R-:W-:Y:S02]  /*4410*/  FSEL R167, R17, -INF , P0 ;  /* 0xff80000011a77808 */ /* 0x020fe40000000000 */
[----:B------:R-:W-:Y:S02]  /*4420*/  FMNMX.FTZ R4, R244, R4, !PT ;  /* 0x00000004f4047209 */ /* 0x000fe40007810000 */
[----:B------:R-:W-:-:S02]  /*4430*/  ISETP.GT.AND P0, PT, R3, 0x58, PT ;  /* 0x000000580300780c */ /* 0x000fc40003f04270 */
[----:B------:R-:W-:Y:S01]  /*4440*/  FSEL R142, R16, -INF , P5 ;  /* 0xff800000108e7808 */ /* 0x000fe20002800000 */
[----:B--2---:R-:W-:Y:S01]  /*4450*/  LDSM.16.MT88.4 R28, [R2+0x3100] ;  /* 0x00310000021c783b */ /* 0x004fe20000004200 */
[----:B------:R-:W-:Y:S02]  /*4460*/  FMNMX.FTZ R4, R167, R4, !PT ;  /* 0x00000004a7047209 */ /* 0x000fe40007810000 */
[----:B------:R-:W-:Y:S01]  /*4470*/  ISETP.GT.AND P5, PT, R3, 0x59, PT ;  /* 0x000000590300780c */ /* 0x000fe20003fa4270 */
[----:B------:R-:W-:Y:S01]  /*4480*/  LDSM.16.MT88.4 R16, [R103+0x100] ;  /* 0x000100006710783b */ /* 0x000fe20000004200 */
[----:B------:R-:W-:Y:S02]  /*4490*/  FSEL R141, R15, -INF , P0 ;  /* 0xff8000000f8d7808 */ /* 0x000fe40000000000 */
[----:B------:R-:W-:Y:S02]  /*44a0*/  FMNMX.FTZ R3, R142, R4, !PT ;  /* 0x000000048e037209 */ /* 0x000fe40007810000 */
[----:B----4-:R-:W-:-:S02]  /*44b0*/  FSEL R250, R9, -INF , P5 ;  /* 0xff80000009fa7808 */ /* 0x010fc40002800000 */
        /* <DEDUP_REMOVED lines=14> */
[----:B--2---:R-:W-:-:S03]  /*45a0*/  FFMA.FTZ R4, R7, c[0x0][0x2d0], -R9 ;  /* 0x0000b40007047a23 */ /* 0x004fc60000010809 */
[----:B------:R-:W-:-:S03]  /*45b0*/  FSETP.NEU.FTZ.AND P0, PT, R3, -INF , PT ;  /* 0xff8000000300780b */ /* 0x000fc60003f1d000 */
[----:B------:R1:W-:Y:S02]  /*45c0*/  MUFU.EX2 R241, R4 ;  /* 0x0000000400f17308 */ /* 0x0003e40000000800 */
[----:B-1----:R-:W-:Y:S02]  /*45d0*/  FFMA.FTZ R4, R8, c[0x0][0x2d0], -R9 ;  /* 0x0000b40008047a23 */ /* 0x002fe40000010809 */
[----:B------:R-:W-:-:S04]  /*45e0*/  FMUL.FTZ R8, R3, c[0x0][0x2d0] ;  /* 0x0000b40003087a20 */ /* 0x000fc80000410000 */
[----:B------:R1:W-:Y:S01]  /*45f0*/  MUFU.EX2 R176, R4 ;  /* 0x0000000400b07308 */ /* 0x0003e20000000800 */
[----:B------:R-:W-:Y:S02]  /*4600*/  FSEL R8, R8, RZ, P0 ;  /* 0x000000ff08087208 */ /* 0x000fe40000000000 */
[----:B------:R-:W-:Y:S01]  /*4610*/  PLOP3.LUT P0, PT, PT, PT, UP0, 0x80, 0x0 ;  /* 0x000000000000781c */ /* 0x000fe20003f0f008 */
[----:B-1----:R-:W-:-:S04]  /*4620*/  FFMA.FTZ R4, R12, c[0x0][0x2d0], -R9 ;  /* 0x0000b4000c047a23 */ /* 0x002fc80000010809 */
[----:B------:R1:W2:Y:S02]  /*4630*/  MUFU.EX2 R137, R4 ;  /* 0x0000000400897308 */ /* 0x0002a40000000800 */
[----:B-1----:R-:W-:Y:S01]  /*4640*/  FFMA.FTZ R4, R10, c[0x0][0x2d0], -R8 ;  /* 0x0000b4000a047a23 */ /* 0x002fe20000010808 */
[----:B--2---:R-:W-:Y:S01]  /*4650*/  F2FP.BF16.PACK_AB R6, R137, R176 ;  /* 0x000000b08906723e */ /* 0x004fe200000010ff */
[----:B------:R-:W-:-:S04]  /*4660*/  FFMA.FTZ R10, R45, c[0x0][0x2d0], -R9 ;  /* 0x0000b4002d0a7a23 */ /* 0x000fc80000010809 */
[----:B------:R1:W-:Y:S08]  /*4670*/  MUFU.EX2 R136, R4 ;  /* 0x0000000400887308 */ /* 0x0003f00000000800 */
[----:B------:R2:W-:Y:S01]  /*4680*/  MUFU.EX2 R173, R10 ;  /* 0x0000000a00ad7308 */ /* 0x0005e20000000800 */
[----:B-1----:R-:W-:-:S07]  /*4690*/  FFMA.FTZ R4, R11, c[0x0][0x2d0], -R8 ;  /* 0x0000b4000b047a23 */ /* 0x002fce0000010808 */
[----:B------:R1:W3:Y:S01]  /*46a0*/  MUFU.EX2 R177, R4 ;  /* 0x0000000400b17308 */ /* 0x0002e20000000800 */
[----:B--2---:R-:W-:-:S07]  /*46b0*/  FFMA.FTZ R10, R46, c[0x0][0x2d0], -R9 ;  /* 0x0000b4002e0a7a23 */ /* 0x004fce0000010809 */
[----:B------:R2:W-:Y:S01]  /*46c0*/  MUFU.EX2 R235, R10 ;  /* 0x0000000a00eb7308 */ /* 0x0005e20000000800 */
[----:B-1----:R-:W-:Y:S01]  /*46d0*/  FFMA.FTZ R4, R13, c[0x0][0x2d0], -R8 ;  /* 0x0000b4000d047a23 */ /* 0x002fe20000010808 */
[----:B---3--:R-:W-:-:S06]  /*46e0*/  F2FP.BF16.PACK_AB R5, R177, R136 ;  /* 0x00000088b105723e */ /* 0x008fcc00000010ff */
[----:B------:R1:W-:Y:S01]  /*46f0*/  MUFU.EX2 R138, R4 ;  /* 0x00000004008a7308 */ /* 0x0003e20000000800 */
[----:B--2---:R-:W-:-:S07]  /*4700*/  FFMA.FTZ R10, R47, c[0x0][0x2d0], -R9 ;  /* 0x0000b4002f0a7a23 */ /* 0x004fce0000010809 */
[----:B------:R2:W-:Y:S01]  /*4710*/  MUFU.EX2 R172, R10 ;  /* 0x0000000a00ac7308 */ /* 0x0005e20000000800 */
[----:B-1----:R-:W-:Y:S02]  /*4720*/  FFMA.FTZ R4, R14, c[0x0][0x2d0], -R8 ;  /* 0x0000b4000e047a23 */ /* 0x002fe40000010808 */
[----:B------:R-:W1:Y:S05]  /*4730*/  LDSM.16.MT88.4 R12, [R236+0x100] ;  /* 0x00010000ec0c783b */ /* 0x000e6a0000004200 */
[----:B------:R3:W4:Y:S01]  /*4740*/  MUFU.EX2 R175, R4 ;  /* 0x0000000400af7308 */ /* 0x0007220000000800 */
[----:B--2---:R-:W-:-:S07]  /*4750*/  FFMA.FTZ R10, R51, c[0x0][0x2d0], -R9 ;  /* 0x0000b400330a7a23 */ /* 0x004fce0000010809 */
[----:B------:R2:W-:Y:S01]  /*4760*/  MUFU.EX2 R174, R10 ;  /* 0x0000000a00ae7308 */ /* 0x0005e20000000800 */
[----:B---3--:R-:W-:Y:S02]  /*4770*/  F2FP.BF16.PACK_AB R4, R241, R140 ;  /* 0x0000008cf104723e */ /* 0x008fe400000010ff */
[----:B----4-:R-:W-:Y:S01]  /*4780*/  F2FP.BF16.PACK_AB R7, R175, R138 ;  /* 0x0000008aaf07723e */ /* 0x010fe200000010ff */
[----:B--2---:R-:W-:-:S06]  /*4790*/  FFMA.FTZ R10, R44, c[0x0][0x2d0], -R8 ;  /* 0x0000b4002c0a7a23 */ /* 0x004fcc0000010808 */
[C---:B------:R-:W-:Y:S01]  /*47a0*/  HMMA.16816.F32.BF16 R88, R4.reuse, R32, RZ ;  /* 0x000000200458723c */ /* 0x040fe200000418ff */
[----:B------:R2:W-:Y:S07]  /*47b0*/  MUFU.EX2 R51, R10 ;  /* 0x0000000a00337308 */ /* 0x0005ee0000000800 */
[C---:B------:R-:W-:Y:S01]  /*47c0*/  HMMA.16816.F32.BF16 R80, R4.reuse, R34, RZ ;  /* 0x000000220450723c */ /* 0x040fe200000418ff */
[----:B------:R-:W3:Y:S07]  /*47d0*/  LDSM.16.MT88.4 R32, [R236+0x3100] ;  /* 0x00310000ec20783b */ /* 0x000eee0000004200 */
[----:B------:R-:W-:Y:S01]  /*47e0*/  HMMA.16816.F32.BF16 R120, R4, R16, RZ ;  /* 0x000000100478723c */ /* 0x000fe200000418ff */
[----:B--2---:R-:W-:-:S04]  /*47f0*/  FFMA.FTZ R10, R48, c[0x0][0x2d0], -R8 ;  /* 0x0000b400300a7a23 */ /* 0x004fc80000010808 */
[----:B------:R2:W4:Y:S03]  /*4800*/  MUFU.EX2 R11, R10 ;  /* 0x0000000a000b7308 */ /* 0x0005260000000800 */
[C---:B------:R-:W-:Y:S01]  /*4810*/  HMMA.16816.F32.BF16 R116, R4.reuse, R18, RZ ;  /* 0x000000120474723c */ /* 0x040fe200000418ff */
[----:B------:R-:W-:Y:S07]  /*4820*/  LDSM.16.MT88.4 R16, [R236+0x6100] ;  /* 0x00610000ec10783b */ /* 0x000fee0000004200 */
[----:B-1----:R-:W-:Y:S01]  /*4830*/  HMMA.16816.F32.BF16 R112, R4, R12, RZ ;  /* 0x0000000c0470723c */ /* 0x002fe200000418ff */
[----:B--2---:R-:W-:-:S07]  /*4840*/  FFMA.FTZ R10, R49, c[0x0][0x2d0], -R8 ;  /* 0x0000b400310a7a23 */ /* 0x004fce0000010808 */
[C---:B------:R-:W-:Y:S01]  /*4850*/  HMMA.16816.F32.BF16 R108, R4.reuse, R14, RZ ;  /* 0x0000000e046c723c */ /* 0x040fe200000418ff */
[----:B------:R-:W-:Y:S01]  /*4860*/  LDSM.16.MT88.4 R12, [R0+0x6100] ;  /* 0x00610000000c783b */ /* 0x000fe20000004200 */
[----:B------:R1:W-:Y:S06]  /*4870*/  MUFU.EX2 R139, R10 ;  /* 0x0000000a008b7308 */ /* 0x0003ec0000000800 */
[C---:B------:R-:W-:Y:S08]  /*4880*/  HMMA.16816.F32.BF16 R96, R4.reuse, R20, RZ ;  /* 0x000000140460723c */ /* 0x040ff000000418ff */
[----:B------:R-:W-:Y:S01]  /*4890*/  HMMA.16816.F32.BF16 R84, R4, R22, RZ ;  /* 0x000000160454723c */ /* 0x000fe200000418ff */
[----:B------:R-:W2:Y:S01]  /*48a0*/  LDSM.16.MT88.4 R20, [R103+0x6100] ;  /* 0x006100006714783b */ /* 0x000ea20000004200 */
[----:B-1----:R-:W-:-:S04]  /*48b0*/  FFMA.FTZ R10, R50, c[0x0][0x2d0], -R8 ;  /* 0x0000b400320a7a23 */ /* 0x002fc80000010808 */
[----:B------:R1:W5:Y:S02]  /*48c0*/  MUFU.EX2 R234, R10 ;  /* 0x0000000a00ea7308 */ /* 0x0003640000000800 */
[C---:B------:R-:W-:Y:S08]  /*48d0*/  HMMA.16816.F32.BF16 R76, R4.reuse, R28, RZ ;  /* 0x0000001c044c723c */ /* 0x040ff000000418ff */
[----:B------:R-:W-:Y:S01]  /*48e0*/  HMMA.16816.F32.BF16 R68, R4, R30, RZ ;  /* 0x0000001e0444723c */ /* 0x000fe200000418ff */
[----:B------:R-:W2:Y:S01]  /*48f0*/  LDSM.16.MT88.4 R28, [R2+0x900] ;  /* 0x00090000021c783b */ /* 0x000ea20000004200 */
[----:B-1----:R-:W-:-:S06]  /*4900*/  FFMA.FTZ R10, R130, c[0x0][0x2d0], -R9 ;  /* 0x0000b400820a7a23 */ /* 0x002fcc0000010809 */
[C---:B------:R-:W-:Y:S08]  /*4910*/  HMMA.16816.F32.BF16 R60, R4.reuse, R24, RZ ;  /* 0x00000018043c723c */ /* 0x040ff000000418ff */
[C---:B------:R-:W-:Y:S01]  /*4920*/  HMMA.16816.F32.BF16 R64, R4.reuse, R26, RZ ;  /* 0x0000001a0440723c */ /* 0x040fe200000418ff */
[----:B------:R-:W1:Y:S07]  /*4930*/  LDSM.16.MT88.4 R24, [R2+0x3900] ;  /* 0x003900000218783b */ /* 0x000e6e0000004200 */
[C---:B------:R-:W-:Y:S08]  /*4940*/  HMMA.16816.F32.BF16 R72, R4.reuse, R40, RZ ;  /* 0x000000280448723c */ /* 0x040ff000000418ff */
[C---:B------:R-:W-:Y:S08]  /*4950*/  HMMA.16816.F32.BF16 R56, R4.reuse, R42, RZ ;  /* 0x0000002a0438723c */ /* 0x040ff000000418ff */
[C---:B------:R-:W-:Y:S08]  /*4960*/  HMMA.16816.F32.BF16 R44, R4.reuse, R36, RZ ;  /* 0x00000024042c723c */ /* 0x040ff000000418ff */
[C---:B---3--:R-:W-:Y:S08]  /*4970*/  HMMA.16816.F32.BF16 R52, R4.reuse, R32, RZ ;  /* 0x000000200434723c */ /* 0x048ff000000418ff */
[C---:B------:R-:W-:Y:S01]  /*4980*/  HMMA.16816.F32.BF16 R40, R4.reuse, R34, RZ ;  /* 0x000000220428723c */ /* 0x040fe200000418ff */
[----:B------:R-:W3:Y:S07]  /*4990*/  LDSM.16.MT88.4 R32, [R2+0x6900] ;  /* 0x006900000220783b */ /* 0x000eee0000004200 */
[C---:B------:R-:W-:Y:S08]  /*49a0*/  HMMA.16816.F32.BF16 R36, R4.reuse, R38, RZ ;  /* 0x000000260424723c */ /* 0x040ff000000418ff */
[C---:B--2---:R-:W-:Y:S08]  /*49b0*/  HMMA.16816.F32.BF16 R92, R4.reuse, R20, RZ ;  /* 0x00000014045c723c */ /* 0x044ff000000418ff */
[C---:B------:R-:W-:Y:S01]  /*49c0*/  HMMA.16816.F32.BF16 R104, R4.reuse, R22, RZ ;  /* 0x000000160468723c */ /* 0x040fe200000418ff */
[----:B------:R-:W-:Y:S07]  /*49d0*/  LDSM.16.MT88.4 R20, [R0+0x900] ;  /* 0x000900000014783b */ /* 0x000fee0000004200 */
[C---:B------:R-:W-:Y:S08]  /*49e0*/  HMMA.16816.F32.BF16 R124, R4.reuse, R16, RZ ;  /* 0x00000010047c723c */ /* 0x040ff000000418ff */
[C---:B------:R-:W-:Y:S01]  /*49f0*/  HMMA.16816.F32.BF16 R132, R4.reuse, R18, RZ ;  /* 0x000000120484723c */ /* 0x040fe200000418ff */
[----:B------:R-:W-:Y:S07]  /*4a00*/  LDSM.16.MT88.4 R16, [R103+0x3900] ;  /* 0x003900006710783b */ /* 0x000fee0000004200 */
[C---:B------:R-:W-:Y:S08]  /*4a10*/  HMMA.16816.F32.BF16 R168, R4.reuse, R12, RZ ;  /* 0x0000000c04a8723c */ /* 0x040ff000000418ff */
[----:B------:R-:W-:Y:S01]  /*4a20*/  HMMA.16816.F32.BF16 R148, R4, R14, RZ ;  /* 0x0000000e0494723c */ /* 0x000fe200000418ff */
[----:B------:R-:W-:Y:S06]  /*4a30*/  LDSM.16.MT88.4 R12, [R236+0x3900] ;  /* 0x00390000ec0c783b */ /* 0x000fec0000004200 */
[----:B------:R-:W-:-:S02]  /*4a40*/  F2FP.BF16.PACK_AB R4, R235, R173 ;  /* 0x000000adeb04723e */ /* 0x000fc400000010ff */
[----:B----4-:R-:W-:Y:S02]  /*4a50*/  F2FP.BF16.PACK_AB R5, R11, R51 ;  /* 0x000000330b05723e */ /* 0x010fe400000010ff */
[----:B------:R-:W-:Y:S02]  /*4a60*/  F2FP.BF16.PACK_AB R6, R174, R172 ;  /* 0x000000acae06723e */ /* 0x000fe400000010ff */
[----:B-----5:R-:W-:-:S07]  /*4a70*/  F2FP.BF16.PACK_AB R7, R234, R139 ;  /* 0x0000008bea07723e */ /* 0x020fce00000010ff */
[C---:B------:R-:W-:Y:S08]  /*4a80*/  HMMA.16816.F32.BF16 R160, R4.reuse, R28, R88 ;  /* 0x0000001c04a0723c */ /* 0x040ff00000041858 */
[C---:B------:R-:W-:Y:S01]  /*4a90*/  HMMA.16816.F32.BF16 R80, R4.reuse, R30, R80 ;  /* 0x0000001e0450723c */ /* 0x040fe20000041850 */
[----:B------:R-:W2:Y:S07]  /*4aa0*/  LDSM.16.MT88.4 R28, [R103+0x900] ;  /* 0x00090000671c783b */ /* 0x000eae0000004200 */
[C---:B-1----:R-:W-:Y:S07]  /*4ab0*/  HMMA.16816.F32.BF16 R144, R4.reuse, R24, R76 ;  /* 0x000000180490723c */ /* 0x042fee000004184c */
[----:B------:R-:W-:Y:S01]  /*4ac0*/  IMAD.MOV.U32 R78, RZ, RZ, R142 ;  /* 0x000000ffff4e7224 */ /* 0x000fe200078e008e */
[----:B------:R-:W-:Y:S01]  /*4ad0*/  MOV R77, R141 ;  /* 0x0000008d004d7202 */ /* 0x000fe20000000f00 */
[----:B------:R-:W-:Y:S01]  /*4ae0*/  IMAD.MOV.U32 R76, RZ, RZ, R140 ;  /* 0x000000ffff4c7224 */ /* 0x000fe200078e008c */
[C---:B---3--:R-:W-:Y:S07]  /*4af0*/  HMMA.16816.F32.BF16 R88, R4.reuse, R32, R60 ;  /* 0x000000200458723c */ /* 0x048fee000004183c */
[----:B------:R-:W-:Y:S01]  /*4b00*/  IMAD.MOV.U32 R63, RZ, RZ, R139 ;  /* 0x000000ffff3f7224 */ /* 0x000fe200078e008b */
[----:B------:R-:W-:Y:S01]  /*4b10*/  HMMA.16816.F32.BF16 R140, R4, R26, R68 ;  /* 0x0000001a048c723c */ /* 0x000fe20000041844 */
[----:B------:R-:W1:Y:S01]  /*4b20*/  LDSM.16.MT88.4 R24, [R236+0x900] ;  /* 0x00090000ec18783b */ /* 0x000e620000004200 */
[----:B------:R-:W-:Y:S01]  /*4b30*/  IMAD.MOV.U32 R62, RZ, RZ, R138 ;  /* 0x000000ffff3e7224 */ /* 0x000fe200078e008a */
[----:B------:R-:W-:Y:S01]  /*4b40*/  MOV R61, R137 ;  /* 0x00000089003d7202 */ /* 0x000fe20000000f00 */
[----:B------:R-:W-:-:S03]  /*4b50*/  IMAD.MOV.U32 R60, RZ, RZ, R136 ;  /* 0x000000ffff3c7224 */ /* 0x000fc600078e0088 */
[----:B------:R-:W-:Y:S01]  /*4b60*/  IMAD.MOV.U32 R69, RZ, RZ, R177 ;  /* 0x000000ffff457224 */ /* 0x000fe200078e00b1 */
[----:B------:R-:W-:Y:S01]  /*4b70*/  MOV R68, R176 ;  /* 0x000000b000447202 */ /* 0x000fe20000000f00 */
[----:B------:R-:W-:Y:S01]  /*4b80*/  HMMA.16816.F32.BF16 R136, R4, R34, R64 ;  /* 0x000000220488723c */ /* 0x000fe20000041840 */
[----:B------:R-:W-:Y:S01]  /*4b90*/  LDSM.16.MT88.4 R32, [R0+0x3900] ;  /* 0x003900000020783b */ /* 0x000fe20000004200 */
[----:B------:R-:W-:Y:S02]  /*4ba0*/  IMAD.MOV.U32 R130, RZ, RZ, R60 ;  /* 0x000000ffff827224 */ /* 0x000fe400078e003c */
[----:B------:R-:W-:-:S04]  /*4bb0*/  IMAD.MOV.U32 R71, RZ, RZ, R250 ;  /* 0x000000ffff477224 */ /* 0x000fc800078e00fa */
[C---:B--2---:R-:W-:Y:S07]  /*4bc0*/  HMMA.16816.F32.BF16 R176, R4.reuse, R30, R116 ;  /* 0x0000001e04b0723c */ /* 0x044fee0000041874 */
[----:B------:R-:W-:Y:S01]  /*4bd0*/  IMAD.MOV.U32 R31, RZ, RZ, R173 ;  /* 0x000000ffff1f7224 */ /* 0x000fe200078e00ad */
[----:B------:R-:W-:Y:S01]  /*4be0*/  HMMA.16816.F32.BF16 R116, R4, R20, R96 ;  /* 0x000000140474723c */ /* 0x000fe20000041860 */
[----:B------:R-:W-:-:S07]  /*4bf0*/  IMAD.MOV.U32 R30, RZ, RZ, R172 ;  /* 0x000000ffff1e7224 */ /* 0x000fce00078e00ac */
[C---:B------:R-:W-:Y:S08]  /*4c00*/  HMMA.16816.F32.BF16 R96, R4.reuse, R16, R72 ;  /* 0x000000100460723c */ /* 0x040ff00000041848 */
[C---:B------:R-:W-:Y:S01]  /*4c10*/  HMMA.16816.F32.BF16 R72, R4.reuse, R18, R56 ;  /* 0x000000120448723c */ /* 0x040fe20000041838 */
[----:B------:R-:W2:Y:S07]  /*4c20*/  LDSM.16.MT88.4 R16, [R236+0x6900] ;  /* 0x00690000ec10783b */ /* 0x000eae0000004200 */
[C---:B------:R-:W-:Y:S08]  /*4c30*/  HMMA.16816.F32.BF16 R64, R4.reuse, R12, R52 ;  /* 0x0000000c0440723c */ /* 0x040ff00000041834 */
[C---:B------:R-:W-:Y:S01]  /*4c40*/  HMMA.16816.F32.BF16 R56, R4.reuse, R14, R40 ;  /* 0x0000000e0438723c */ /* 0x040fe20000041828 */
[----:B------:R-:W3:Y:S07]  /*4c50*/  LDSM.16.MT88.4 R12, [R103+0x6900] ;  /* 0x00690000670c783b */ /* 0x000eee0000004200 */
[C---:B------:R-:W-:Y:S07]  /*4c60*/  HMMA.16816.F32.BF16 R180, R4.reuse, R28, R120 ;  /* 0x0000001c04b4723c */ /* 0x040fee0000041878 */
[----:B------:R-:W-:Y:S01]  /*4c70*/  IMAD.MOV.U32 R29, RZ, RZ, R175 ;  /* 0x000000ffff1d7224 */ /* 0x000fe200078e00af */
[----:B------:R-:W-:Y:S01]  /*4c80*/  MOV R28, R174 ;  /* 0x000000ae001c7202 */ /* 0x000fe20000000f00 */
[C---:B-1----:R-:W-:Y:S08]  /*4c90*/  HMMA.16816.F32.BF16 R120, R4.reuse, R26, R108 ;  /* 0x0000001a0478723c */ /* 0x042ff0000004186c */
[C---:B------:R-:W-:Y:S01]  /*4ca0*/  HMMA.16816.F32.BF16 R172, R4.reuse, R24, R112 ;  /* 0x0000001804ac723c */ /* 0x040fe20000041870 */
[----:B------:R1:W-:Y:S06]  /*4cb0*/  MUFU.EX2 R24, R10 ;  /* 0x0000000a00187308 */ /* 0x0003ec0000000800 */
[----:B------:R-:W-:Y:S01]  /*4cc0*/  IMAD.MOV.U32 R114, RZ, RZ, R249 ;  /* 0x000000ffff727224 */ /* 0x000fe200078e00f9 */
[----:B--2---:R-:W-:Y:S01]  /*4cd0*/  HMMA.16816.F32.BF16 R40, R4, R16, R124 ;  /* 0x000000100428723c */ /* 0x004fe2000004187c */
[----:B------:R-:W-:-:S06]  /*4ce0*/  MOV R115, R51 ;  /* 0x0000003300737202 */ /* 0x000fcc0000000f00 */
[----:B------:R-:W-:Y:S01]  /*4cf0*/  IMAD.MOV.U32 R126, RZ, RZ, R62 ;  /* 0x000000ffff7e7224 */ /* 0x000fe200078e003e */
[C---:B------:R-:W-:Y:S01]  /*4d00*/  HMMA.16816.F32.BF16 R108, R4.reuse, R22, R84 ;  /* 0x00000016046c723c */ /* 0x040fe20000041854 */
[----:B-1----:R-:W-:Y:S01]  /*4d10*/  FFMA.FTZ R10, R131, c[0x0][0x2d0], -R9 ;  /* 0x0000b400830a7a23 */ /* 0x002fe20000010809 */
[----:B------:R-:W-:Y:S01]  /*4d20*/  MOV R131, R61 ;  /* 0x0000003d00837202 */ /* 0x000fe20000000f00 */
[----:B------:R-:W-:Y:S01]  /*4d30*/  IMAD.MOV.U32 R125, RZ, RZ, R63 ;  /* 0x000000ffff7d7224 */ /* 0x000fe200078e003f */
[----:B------:R-:W-:Y:S01]  /*4d40*/  LDSM.16.MT88.4 R20, [R2+0x1100] ;  /* 0x001100000214783b */ /* 0x000fe20000004200 */
[----:B------:R1:W2:Y:S01]  /*4d50*/  MUFU.EX2 R70, R10 ;  /* 0x0000000a00467308 */ /* 0x0002a20000000800 */
[----:B------:R-:W-:Y:S01]  /*4d60*/  MOV R124, R68 ;  /* 0x00000044007c7202 */ /* 0x000fe20000000f00 */
[----:B------:R-:W-:Y:S01]  /*4d70*/  IMAD.MOV.U32 R127, RZ, RZ, R29 ;  /* 0x000000ffff7f7224 */ /* 0x000fe200078e001d */
[C---:B------:R-:W-:Y:S01]  /*4d80*/  HMMA.16816.F32.BF16 R60, R4.reuse, R18, R132 ;  /* 0x00000012043c723c */ /* 0x040fe20000041884 */
[----:B------:R-:W-:Y:S06]  /*4d90*/  LDSM.16.MT88.4 R16, [R2+0x4100] ;  /* 0x004100000210783b */ /* 0x000fec0000004200 */
[----:B------:R-:W-:Y:S01]  /*4da0*/  MOV R135, R76 ;  /* 0x0000004c00877202 */ /* 0x000fe20000000f00 */
[----:B------:R-:W-:Y:S01]  /*4db0*/  HMMA.16816.F32.BF16 R52, R4, R32, R44 ;  /* 0x000000200434723c */ /* 0x000fe2000004182c */
[----:B------:R-:W-:-:S02]  /*4dc0*/  IMAD.MOV.U32 R134, RZ, RZ, R77 ;  /* 0x000000ffff867224 */ /* 0x000fc400078e004d */
[----:B------:R-:W-:Y:S02]  /*4dd0*/  IMAD.MOV.U32 R133, RZ, RZ, R78 ;  /* 0x000000ffff857224 */ /* 0x000fe400078e004e */
[--C-:B-1----:R-:W-:Y:S01]  /*4de0*/  FFMA.FTZ R10, R164, c[0x0][0x2d0], -R9.reuse ;  /* 0x0000b400a40a7a23 */ /* 0x102fe20000010809 */
[----:B------:R-:W-:Y:S01]  /*4df0*/  MOV R164, R246 ;  /* 0x000000f600a47202 */ /* 0x000fe20000000f00 */
[----:B--2---:R-:W-:Y:S01]  /*4e00*/  IMAD.MOV.U32 R132, RZ, RZ, R70 ;  /* 0x000000ffff847224 */ /* 0x004fe200078e0046 */
[C---:B------:R-:W-:Y:S01]  /*4e10*/  HMMA.16816.F32.BF16 R48, R4.reuse, R34, R36 ;  /* 0x000000220430723c */ /* 0x040fe20000041824 */
[----:B------:R1:W2:Y:S01]  /*4e20*/  MUFU.EX2 R249, R10 ;  /* 0x0000000a00f97308 */ /* 0x0002a20000000800 */
[----:B------:R-:W-:Y:S06]  /*4e30*/  LDSM.16.MT88.4 R32, [R0+0x4100] ;  /* 0x004100000020783b */ /* 0x000fec0000004200 */
[C---:B---3--:R-:W-:Y:S07]  /*4e40*/  HMMA.16816.F32.BF16 R44, R4.reuse, R12, R92 ;  /* 0x0000000c042c723c */ /* 0x048fee000004185c */
[----:B------:R-:W-:Y:S01]  /*4e50*/  IMAD.MOV.U32 R94, RZ, RZ, R30 ;  /* 0x000000ffff5e7224 */ /* 0x000fe200078e001e */
[----:B------:R-:W-:Y:S01]  /*4e60*/  HMMA.16816.F32.BF16 R36, R4, R14, R104 ;  /* 0x0000000e0424723c */ /* 0x000fe20000041868 */
[----:B-1----:R-:W-:Y:S01]  /*4e70*/  FFMA.FTZ R10, R165, c[0x0][0x2d0], -R9 ;  /* 0x0000b400a50a7a23 */ /* 0x002fe20000010809 */
[----:B------:R-:W-:Y:S01]  /*4e80*/  MOV R165, R24 ;  /* 0x0000001800a57202 */ /* 0x000fe20000000f00 */
[----:B------:R-:W-:Y:S01]  /*4e90*/  LDSM.16.MT88.4 R12, [R2+0x7100] ;  /* 0x00710000020c783b */ /* 0x000fe20000004200 */
[----:B------:R-:W-:Y:S01]  /*4ea0*/  IMAD.MOV.U32 R93, RZ, RZ, R31 ;  /* 0x000000ffff5d7224 */ /* 0x000fe200078e001f */
[----:B------:R1:W3:Y:S01]  /*4eb0*/  MUFU.EX2 R79, R10 ;  /* 0x0000000a004f7308 */ /* 0x0002e20000000800 */
[----:B------:R-:W-:Y:S01]  /*4ec0*/  MOV R92, R28 ;  /* 0x0000001c005c7202 */ /* 0x000fe20000000f00 */
[----:B------:R-:W4:Y:S01]  /*4ed0*/  LDSM.16.MT88.4 R24, [R0+0x6900] ;  /* 0x006900000018783b */ /* 0x000f220000004200 */
[----:B------:R-:W-:-:S03]  /*4ee0*/  MOV R95, R115 ;  /* 0x00000073005f7202 */ /* 0x000fc60000000f00 */
[----:B------:R-:W5:Y:S01]  /*4ef0*/  LDSM.16.MT88.4 R28, [R103+0x1100] ;  /* 0x00110000671c783b */ /* 0x000f620000004200 */
[----:B-1----:R-:W-:Y:S02]  /*4f00*/  FFMA.FTZ R10, R101, c[0x0][0x2d0], -R8 ;  /* 0x0000b400650a7a23 */ /* 0x002fe40000010808 */
[----:B------:R-:W-:Y:S02]  /*4f10*/  IMAD.MOV.U32 R101, RZ, RZ, R252 ;  /* 0x000000ffff657224 */ /* 0x000fe400078e00fc */
[----:B------:R1:W-:Y:S02]  /*4f20*/  MUFU.EX2 R252, R10 ;  /* 0x0000000a00fc7308 */ /* 0x0003e40000000800 */
[----:B-1----:R-:W-:Y:S02]  /*4f30*/  FFMA.FTZ R10, R128, c[0x0][0x2d0], -R8 ;  /* 0x0000b400800a7a23 */ /* 0x002fe40000010808 */
[----:B------:R-:W-:-:S04]  /*4f40*/  IMAD.MOV.U32 R128, RZ, RZ, R69 ;  /* 0x000000ffff807224 */ /* 0x000fc800078e0045 */
[----:B------:R1:W1:Y:S02]  /*4f50*/  MUFU.EX2 R250, R10 ;  /* 0x0000000a00fa7308 */ /* 0x0002640000000800 */
[----:B-1----:R-:W-:Y:S02]  /*4f60*/  FFMA.FTZ R10, R102, c[0x0][0x2d0], -R8 ;  /* 0x0000b400660a7a23 */ /* 0x002fe40000010808 */
[----:B------:R-:W-:-:S04]  /*4f70*/  IMAD.MOV.U32 R102, RZ, RZ, R114 ;  /* 0x000000ffff667224 */ /* 0x000fc800078e0072 */
[----:B------:R1:W-:Y:S02]  /*4f80*/  MUFU.EX2 R246, R10 ;  /* 0x0000000a00f67308 */ /* 0x0003e40000000800 */
[----:B-1----:R-:W-:Y:S02]  /*4f90*/  FFMA.FTZ R10, R129, c[0x0][0x2d0], -R8 ;  /* 0x0000b400810a7a23 */ /* 0x002fe40000010808 */
[----:B--2---:R-:W-:-:S04]  /*4fa0*/  IMAD.MOV.U32 R129, RZ, RZ, R249 ;  /* 0x000000ffff817224 */ /* 0x004fc800078e00f9 */
[----:B------:R3:W1:Y:S02]  /*4fb0*/  MUFU.EX2 R249, R10 ;  /* 0x0000000a00f97308 */ /* 0x0006640000000800 */
[----:B---3--:R-:W-:Y:S02]  /*4fc0*/  IMAD.MOV.U32 R10, RZ, RZ, R79 ;  /* 0x000000ffff0a7224 */ /* 0x008fe400078e004f */
[----:B----4-:R-:W-:Y:S07]  /*4fd0*/  HMMA.16816.F32.BF16 R76, R4, R24, R168 ;  /* 0x00000018044c723c */ /* 0x010fee00000418a8 */
[----:B------:R-:W-:-:S02]  /*4fe0*/  MOV R171, R71 ;  /* 0x0000004700ab7202 */ /* 0x000fc40000000f00 */
[----:B------:R-:W-:Y:S01]  /*4ff0*/  HMMA.16816.F32.BF16 R68, R4, R26, R148 ;  /* 0x0000001a0444723c */ /* 0x000fe20000041894 */
[----:B------:R-:W-:Y:S06]  /*5000*/  LDSM.16.MT88.4 R24, [R236+0x1100] ;  /* 0x00110000ec18783b */ /* 0x000fec0000004200 */
[----:B------:R-:W-:Y:S02]  /*5010*/  F2FP.BF16.PACK_AB R4, R132, R165 ;  /* 0x000000a58404723e */ /* 0x000fe400000010ff */
[----:B------:R-:W-:Y:S02]  /*5020*/  F2FP.BF16.PACK_AB R5, R250, R252 ;  /* 0x000000fcfa05723e */ /* 0x000fe400000010ff */
[----:B------:R-:W-:-:S02]  /*5030*/  F2FP.BF16.PACK_AB R6, R10, R129 ;  /* 0x000000810a06723e */ /* 0x000fc400000010ff */
[----:B-1----:R-:W-:-:S07]  /*5040*/  F2FP.BF16.PACK_AB R7, R249, R246 ;  /* 0x000000f6f907723e */ /* 0x002fce00000010ff */
[C---:B------:R-:W-:Y:S08]  /*5050*/  HMMA.16816.F32.BF16 R144, R4.reuse, R16, R144 ;  /* 0x000000100490723c */ /* 0x040ff00000041890 */
        /* <DEDUP_REMOVED lines=8> */
[C---:B-----5:R-:W-:Y:S07]  /*50e0*/  HMMA.16816.F32.BF16 R148, R4.reuse, R28, R180 ;  /* 0x0000001c0494723c */ /* 0x060fee00000418b4 */
[----:B------:R-:W-:Y:S01]  /*50f0*/  IMAD.MOV.U32 R183, RZ, RZ, R171 ;  /* 0x000000ffffb77224 */ /* 0x000fe200078e00ab */
[----:B------:R-:W-:Y:S01]  /*5100*/  MOV R181, R129 ;  /* 0x0000008100b57202 */ /* 0x000fe20000000f00 */
[----:B------:R-:W-:Y:S01]  /*5110*/  HMMA.16816.F32.BF16 R168, R4, R30, R176 ;  /* 0x0000001e04a8723c */ /* 0x000fe200000418b0 */
[----:B------:R-:W-:Y:S01]  /*5120*/  IMAD.MOV.U32 R180, RZ, RZ, R132 ;  /* 0x000000ffffb47224 */ /* 0x000fe200078e0084 */
[----:B------:R-:W-:Y:S01]  /*5130*/  MOV R28, R126 ;  /* 0x0000007e001c7202 */ /* 0x000fe20000000f00 */
[----:B------:R-:W-:-:S02]  /*5140*/  IMAD.MOV.U32 R29, RZ, RZ, R131 ;  /* 0x000000ffff1d7224 */ /* 0x000fc400078e0083 */
[----:B------:R-:W-:Y:S02]  /*5150*/  IMAD.MOV.U32 R182, RZ, RZ, R10 ;  /* 0x000000ffffb67224 */ /* 0x000fe400078e000a */
[----:B------:R-:W-:Y:S01]  /*5160*/  IMAD.MOV.U32 R176, RZ, RZ, R165 ;  /* 0x000000ffffb07224 */ /* 0x000fe200078e00a5 */
[----:B------:R-:W-:Y:S01]  /*5170*/  MOV R179, R164 ;  /* 0x000000a400b37202 */ /* 0x000fe20000000f00 */
[----:B------:R-:W-:Y:S01]  /*5180*/  IMAD.MOV.U32 R178, RZ, RZ, R167 ;  /* 0x000000ffffb27224 */ /* 0x000fe200078e00a7 */
[----:B-1----:R-:W-:Y:S01]  /*5190*/  HMMA.16816.F32.BF16 R136, R4, R16, R96 ;  /* 0x000000100488723c */ /* 0x002fe20000041860 */
[----:B------:R-:W-:Y:S02]  /*51a0*/  IMAD.MOV.U32 R177, RZ, RZ, R166 ;  /* 0x000000ffffb17224 */ /* 0x000fe400078e00a6 */
[----:B------:R-:W-:Y:S02]  /*51b0*/  IMAD.MOV.U32 R30, RZ, RZ, R124 ;  /* 0x000000ffff1e7224 */ /* 0x000fe400078e007c */
[----:B------:R-:W-:-:S02]  /*51c0*/  IMAD.MOV.U32 R31, RZ, RZ, R125 ;  /* 0x000000ffff1f7224 */ /* 0x000fc400078e007d */
[----:B------:R-:W-:Y:S01]  /*51d0*/  FFMA.FTZ R10, R230, c[0x0][0x2d0], -R9 ;  /* 0x0000b400e60a7a23 */ /* 0x000fe20000010809 */
[C---:B------:R-:W-:Y:S07]  /*51e0*/  HMMA.16816.F32.BF16 R164, R4.reuse, R24, R172 ;  /* 0x0000001804a4723c */ /* 0x040fee00000418ac */
[----:B------:R-:W-:Y:S01]  /*51f0*/  MOV R175, R133 ;  /* 0x0000008500af7202 */ /* 0x000fe20000000f00 */
[----:B------:R-:W-:Y:S01]  /*5200*/  IMAD.MOV.U32 R174, RZ, RZ, R134 ;  /* 0x000000ffffae7224 */ /* 0x000fe200078e0086 */
[----:B------:R-:W-:Y:S01]  /*5210*/  MOV R172, R128 ;  /* 0x0000008000ac7202 */ /* 0x000fe20000000f00 */
[----:B------:R-:W-:Y:S01]  /*5220*/  IMAD.MOV.U32 R173, RZ, RZ, R135 ;  /* 0x000000ffffad7224 */ /* 0x000fe200078e0087 */
[----:B------:R-:W-:Y:S01]  /*5230*/  HMMA.16816.F32.BF16 R160, R4, R26, R120 ;  /* 0x0000001a04a0723c */ /* 0x000fe20000041878 */
[----:B------:R-:W-:-:S06]  /*5240*/  IMAD.MOV.U32 R25, RZ, RZ, R130 ;  /* 0x000000ffff197224 */ /* 0x000fcc00078e0082 */
[----:B------:R-:W-:Y:S01]  /*5250*/  IMAD.MOV.U32 R120, RZ, RZ, R234 ;  /* 0x000000ffff787224 */ /* 0x000fe200078e00ea */
[C---:B------:R-:W-:Y:S01]  /*5260*/  HMMA.16816.F32.BF16 R132, R4.reuse, R18, R72 ;  /* 0x000000120484723c */ /* 0x040fe20000041848 */
[----:B------:R-:W1:Y:S01]  /*5270*/  LDSM.16.MT88.4 R16, [R236+0x7100] ;  /* 0x00710000ec10783b */ /* 0x000e620000004200 */
[----:B------:R4:W-:Y:S01]  /*5280*/  MUFU.EX2 R234, R10 ;  /* 0x0000000a00ea7308 */ /* 0x0009e20000000800 */
[----:B------:R-:W-:Y:S02]  /*5290*/  IMAD.MOV.U32 R121, RZ, RZ, R235 ;  /* 0x000000ffff797224 */ /* 0x000fe400078e00eb */
[----:B------:R-:W-:Y:S02]  /*52a0*/  IMAD.MOV.U32 R123, RZ, RZ, R93 ;  /* 0x000000ffff7b7224 */ /* 0x000fe400078e005d */
[----:B------:R-:W-:Y:S01]  /*52b0*/  MOV R74, R127 ;  /* 0x0000007f004a7202 */ /* 0x000fe20000000f00 */
[----:B--2---:R-:W-:Y:S01]  /*52c0*/  HMMA.16816.F32.BF16 R128, R4, R20, R116 ;  /* 0x000000140480723c */ /* 0x004fe20000041874 */
[----:B------:R-:W-:-:S02]  /*52d0*/  IMAD.MOV.U32 R73, RZ, RZ, R241 ;  /* 0x000000ffff497224 */ /* 0x000fc400078e00f1 */
[----:B------:R-:W-:Y:S02]  /*52e0*/  IMAD.MOV.U32 R75, RZ, RZ, R92 ;  /* 0x000000ffff4b7224 */ /* 0x000fe400078e005c */
[----:B------:R-:W-:Y:S02]  /*52f0*/  IMAD.MOV.U32 R122, RZ, RZ, R95 ;  /* 0x000000ffff7a7224 */ /* 0x000fe400078e005f */
[----:B------:R-:W-:Y:S01]  /*5300*/  MOV R21, R238 ;  /* 0x000000ee00157202 */ /* 0x000fe20000000f00 */
[----:B---3--:R-:W-:Y:S01]  /*5310*/  HMMA.16816.F32.BF16 R124, R4, R12, R64 ;  /* 0x0000000c047c723c */ /* 0x008fe20000041840 */
[----:B------:R-:W-:Y:S01]  /*5320*/  MOV R20, R94 ;  /* 0x0000005e00147202 */ /* 0x000fe20000000f00 */
[----:B----4-:R-:W-:-:S04]  /*5330*/  FFMA.FTZ R10, R229, c[0x0][0x2d0], -R9 ;  /* 0x0000b400e50a7a23 */ /* 0x010fc80000010809 */
[----:B------:R2:W3:Y:S02]  /*5340*/  MUFU.EX2 R241, R10 ;  /* 0x0000000a00f17308 */ /* 0x0004e40000000800 */
[C---:B------:R-:W-:Y:S01]  /*5350*/  HMMA.16816.F32.BF16 R116, R4.reuse, R14, R56 ;  /* 0x0000000e0474723c */ /* 0x040fe20000041838 */
[----:B------:R-:W4:Y:S07]  /*5360*/  LDSM.16.MT88.4 R12, [R103+0x7100] ;  /* 0x00710000670c783b */ /* 0x000f2e0000004200 */
[----:B------:R-:W-:Y:S01]  /*5370*/  HMMA.16816.F32.BF16 R140, R4, R22, R108 ;  /* 0x00000016048c723c */ /* 0x000fe2000004186c */
[----:B--2---:R-:W-:-:S07]  /*5380*/  FFMA.FTZ R10, R228, c[0x0][0x2d0], -R9 ;  /* 0x0000b400e40a7a23 */ /* 0x004fce0000010809 */
[C---:B------:R-:W-:Y:S01]  /*5390*/  HMMA.16816.F32.BF16 R108, R4.reuse, R32, R52 ;  /* 0x00000020046c723c */ /* 0x040fe20000041834 */
[----:B------:R2:W-:Y:S07]  /*53a0*/  MUFU.EX2 R238, R10 ;  /* 0x0000000a00ee7308 */ /* 0x0005ee0000000800 */
[C---:B------:R-:W-:Y:S01]  /*53b0*/  HMMA.16816.F32.BF16 R96, R4.reuse, R34, R48 ;  /* 0x000000220460723c */ /* 0x040fe20000041830 */
[----:B------:R-:W-:Y:S07]  /*53c0*/  LDSM.16.MT88.4 R32, [R0+0x4900] ;  /* 0x004900000020783b */ /* 0x000fee0000004200 */
[----:B-1----:R-:W-:Y:S01]  /*53d0*/  HMMA.16816.F32.BF16 R48, R4, R16, R40 ;  /* 0x000000100430723c */ /* 0x002fe20000041828 */
[----:B--2---:R-:W-:-:S04]  /*53e0*/  FFMA.FTZ R10, R231, c[0x0][0x2d0], -R9 ;  /* 0x0000b400e70a7a23 */ /* 0x004fc80000010809 */
[----:B------:R1:W-:Y:S03]  /*53f0*/  MUFU.EX2 R235, R10 ;  /* 0x0000000a00eb7308 */ /* 0x0003e60000000800 */
[C---:B----4-:R-:W-:Y:S08]  /*5400*/  HMMA.16816.F32.BF16 R92, R4.reuse, R12, R44 ;  /* 0x0000000c045c723c */ /* 0x050ff0000004182c */
[----:B------:R-:W-:Y:S01]  /*5410*/  HMMA.16816.F32.BF16 R52, R4, R14, R36 ;  /* 0x0000000e0434723c */ /* 0x000fe20000041824 */
[----:B------:R-:W-:Y:S01]  /*5420*/  LDSM.16.MT88.4 R12, [R2+0x7900] ;  /* 0x00790000020c783b */ /* 0x000fe20000004200 */
[----:B-1----:R-:W-:Y:S01]  /*5430*/  FFMA.FTZ R10, R192, c[0x0][0x2d0], -R8 ;  /* 0x0000b400c00a7a23 */ /* 0x002fe20000010808 */
[----:B------:R-:W-:-:S02]  /*5440*/  MOV R192, R25 ;  /* 0x0000001900c07202 */ /* 0x000fc40000000f00 */
[----:B------:R-:W1:Y:S01]  /*5450*/  LDSM.16.MT88.4 R24, [R0+0x7100] ;  /* 0x007100000018783b */ /* 0x000e620000004200 */
[----:B------:R2:W-:Y:S02]  /*5460*/  MUFU.EX2 R231, R10 ;  /* 0x0000000a00e77308 */ /* 0x0005e40000000800 */
[----:B------:R-:W-:Y:S01]  /*5470*/  HMMA.16816.F32.BF16 R44, R4, R18, R60 ;  /* 0x00000012042c723c */ /* 0x000fe2000004183c */
[----:B------:R-:W-:Y:S01]  /*5480*/  LDSM.16.MT88.4 R16, [R2+0x4900] ;  /* 0x004900000210783b */ /* 0x000fe20000004200 */
[----:B--2---:R-:W-:Y:S02]  /*5490*/  FFMA.FTZ R10, R194, c[0x0][0x2d0], -R8 ;  /* 0x0000b400c20a7a23 */ /* 0x004fe40000010808 */
[----:B------:R-:W-:Y:S02]  /*54a0*/  IMAD.MOV.U32 R194, RZ, RZ, R20 ;  /* 0x000000ffffc27224 */ /* 0x000fe400078e0014 */
[----:B------:R2:W4:Y:S02]  /*54b0*/  MUFU.EX2 R230, R10 ;  /* 0x0000000a00e67308 */ /* 0x0005240000000800 */
[----:B--2---:R-:W-:-:S02]  /*54c0*/  FFMA.FTZ R10, R193, c[0x0][0x2d0], -R8 ;  /* 0x0000b400c10a7a23 */ /* 0x004fc40000010808 */
[----:B------:R-:W-:Y:S01]  /*54d0*/  IMAD.MOV.U32 R193, RZ, RZ, R21 ;  /* 0x000000ffffc17224 */ /* 0x000fe200078e0015 */
[C---:B-1----:R-:W-:Y:S01]  /*54e0*/  HMMA.16816.F32.BF16 R40, R4.reuse, R24, R76 ;  /* 0x000000180428723c */ /* 0x042fe2000004184c */
[----:B------:R-:W1:Y:S02]  /*54f0*/  LDSM.16.MT88.4 R20, [R2+0x1900] ;  /* 0x001900000214783b */ /* 0x000e640000004200 */
[----:B------:R2:W-:Y:S05]  /*5500*/  MUFU.EX2 R228, R10 ;  /* 0x0000000a00e47308 */ /* 0x0005ea0000000800 */
[----:B------:R-:W-:Y:S01]  /*5510*/  HMMA.16816.F32.BF16 R36, R4, R26, R68 ;  /* 0x0000001a0424723c */ /* 0x000fe20000041844 */
[----:B------:R-:W-:Y:S06]  /*5520*/  LDSM.16.MT88.4 R24, [R236+0x1900] ;  /* 0x00190000ec18783b */ /* 0x000fec0000004200 */
[----:B---3--:R-:W-:-:S02]  /*5530*/  F2FP.BF16.PACK_AB R4, R241, R234 ;  /* 0x000000eaf104723e */ /* 0x008fc400000010ff */
[----:B----4-:R-:W-:Y:S01]  /*5540*/  F2FP.BF16.PACK_AB R5, R230, R231 ;  /* 0x000000e7e605723e */ /* 0x010fe200000010ff */
[----:B--2---:R-:W-:Y:S01]  /*5550*/  FFMA.FTZ R10, R195, c[0x0][0x2d0], -R8 ;  /* 0x0000b400c30a7a23 */ /* 0x004fe20000010808 */
[----:B------:R-:W-:Y:S02]  /*5560*/  F2FP.BF16.PACK_AB R6, R235, R238 ;  /* 0x000000eeeb06723e */ /* 0x000fe400000010ff */
[----:B------:R-:W-:Y:S01]  /*5570*/  MOV R195, R73 ;  /* 0x0000004900c37202 */ /* 0x000fe20000000f00 */
[----:B------:R-:W2:Y:S02]  /*5580*/  MUFU.EX2 R229, R10 ;  /* 0x0000000a00e57308 */ /* 0x000ea40000000800 */
[----:B--2---:R-:W-:Y:S01]  /*5590*/  F2FP.BF16.PACK_AB R7, R229, R228 ;  /* 0x000000e4e507723e */ /* 0x004fe200000010ff */
[----:B------:R-:W-:-:S06]  /*55a0*/  IMAD.MOV.U32 R10, RZ, RZ, R30 ;  /* 0x000000ffff0a7224 */ /* 0x000fcc00078e001e */
[C---:B------:R-:W-:Y:S08]  /*55b0*/  HMMA.16816.F32.BF16 R76, R4.reuse, R12, R88 ;  /* 0x0000000c044c723c */ /* 0x040ff00000041858 */
[C---:B------:R-:W-:Y:S01]  /*55c0*/  HMMA.16816.F32.BF16 R64, R4.reuse, R14, R104 ;  /* 0x0000000e0440723c */ /* 0x040fe20000041868 */
[----:B------:R-:W2:Y:S07]  /*55d0*/  LDSM.16.MT88.4 R12, [R236+0x4900] ;  /* 0x00490000ec0c783b */ /* 0x000eae0000004200 */
[C---:B-1----:R-:W-:Y:S07]  /*55e0*/  HMMA.16816.F32.BF16 R56, R4.reuse, R22, R80 ;  /* 0x000000160438723c */ /* 0x042fee0000041850 */
[----:B------:R-:W-:Y:S01]  /*55f0*/  IMAD.MOV.U32 R81, RZ, RZ, R31 ;  /* 0x000000ffff517224 */ /* 0x000fe200078e001f */
[----:B------:R-:W-:Y:S01]  /*5600*/  MOV R82, R28 ;  /* 0x0000001c00527202 */ /* 0x000fe20000000f00 */
[----:B------:R-:W-:Y:S01]  /*5610*/  IMAD.MOV.U32 R83, RZ, RZ, R29 ;  /* 0x000000ffff537224 */ /* 0x000fe200078e001d */
[C---:B------:R-:W-:Y:S01]  /*5620*/  HMMA.16816.F32.BF16 R144, R4.reuse, R16, R144 ;  /* 0x000000100490723c */ /* 0x040fe20000041890 */
[----:B------:R-:W1:Y:S07]  /*5630*/  LDSM.16.MT88.4 R28, [R103+0x1900] ;  /* 0x00190000671c783b */ /* 0x000e6e0000004200 */
[C---:B------:R-:W-:Y:S01]  /*5640*/  HMMA.16816.F32.BF16 R60, R4.reuse, R18, R84 ;  /* 0x00000012043c723c */ /* 0x040fe20000041854 */
[----:B------:R-:W3:Y:S07]  /*5650*/  LDSM.16.MT88.4 R16, [R103+0x4900] ;  /* 0x004900006710783b */ /* 0x000eee0000004200 */
[C---:B------:R-:W-:Y:S01]  /*5660*/  HMMA.16816.F32.BF16 R112, R4.reuse, R20, R112 ;  /* 0x000000140470723c */ /* 0x040fe20000041870 */
[----:B------:R-:W4:Y:S07]  /*5670*/  LDSM.16.MT88.4 R20, [R0+0x1900] ;  /* 0x001900000014783b */ /* 0x000f2e0000004200 */
[C---:B--2---:R-:W-:Y:S08]  /*5680*/  HMMA.16816.F32.BF16 R124, R4.reuse, R12, R124 ;  /* 0x0000000c047c723c */ /* 0x044ff0000004187c */
[C---:B------:R-:W-:Y:S01]  /*5690*/  HMMA.16816.F32.BF16 R84, R4.reuse, R14, R116 ;  /* 0x0000000e0454723c */ /* 0x040fe20000041874 */
[----:B------:R-:W2:Y:S06]  /*56a0*/  LDSM.16.MT88.4 R12, [R103+0x7900] ;  /* 0x00790000670c783b */ /* 0x000eac0000004200 */
[----:B------:R-:W-:Y:S01]  /*56b0*/  IMAD.MOV.U32 R119, RZ, RZ, R179 ;  /* 0x000000ffff777224 */ /* 0x000fe200078e00b3 */
[C---:B------:R-:W-:Y:S08]  /*56c0*/  HMMA.16816.F32.BF16 R108, R4.reuse, R32, R108 ;  /* 0x00000020046c723c */ /* 0x040ff0000004186c */
[C---:B-1----:R-:W-:Y:S07]  /*56d0*/  HMMA.16816.F32.BF16 R104, R4.reuse, R28, R148 ;  /* 0x0000001c0468723c */ /* 0x042fee0000041894 */
[----:B------:R-:W-:Y:S01]  /*56e0*/  IMAD.MOV.U32 R29, RZ, RZ, R120 ;  /* 0x000000ffff1d7224 */ /* 0x000fe200078e0078 */
[----:B------:R-:W-:Y:S01]  /*56f0*/  HMMA.16816.F32.BF16 R68, R4, R30, R168 ;  /* 0x0000001e0444723c */ /* 0x000fe200000418a8 */
[----:B------:R-:W-:Y:S01]  /*5700*/  MOV R28, R121 ;  /* 0x00000079001c7202 */ /* 0x000fe20000000f00 */
[----:B------:R-:W-:Y:S01]  /*5710*/  IMAD.MOV.U32 R151, RZ, RZ, R194 ;  /* 0x000000ffff977224 */ /* 0x000fe200078e00c2 */
[----:B------:R-:W-:Y:S01]  /*5720*/  MOV R150, R192 ;  /* 0x000000c000967202 */ /* 0x000fe20000000f00 */
[----:B------:R-:W-:-:S02]  /*5730*/  IMAD.MOV.U32 R149, RZ, RZ, R172 ;  /* 0x000000ffff957224 */ /* 0x000fc400078e00ac */
[----:B------:R-:W-:Y:S02]  /*5740*/  IMAD.MOV.U32 R148, RZ, RZ, R173 ;  /* 0x000000ffff947224 */ /* 0x000fe400078e00ad */
[----:B------:R-:W-:Y:S01]  /*5750*/  IMAD.MOV.U32 R31, RZ, RZ, R122 ;  /* 0x000000ffff1f7224 */ /* 0x000fe200078e007a */
[----:B---3--:R-:W-:Y:S01]  /*5760*/  HMMA.16816.F32.BF16 R136, R4, R16, R136 ;  /* 0x000000100488723c */ /* 0x008fe20000041888 */
[----:B------:R-:W-:-:S07]  /*5770*/  IMAD.MOV.U32 R30, RZ, RZ, R123 ;  /* 0x000000ffff1e7224 */ /* 0x000fce00078e007b */
[C---:B------:R-:W-:Y:S07]  /*5780*/  HMMA.16816.F32.BF16 R120, R4.reuse, R24, R164 ;  /* 0x000000180478723c */ /* 0x040fee00000418a4 */
[----:B------:R-:W-:Y:S01]  /*5790*/  MOV R25, R74 ;  /* 0x0000004a00197202 */ /* 0x000fe20000000f00 */
[----:B------:R-:W-:Y:S01]  /*57a0*/  IMAD.MOV.U32 R24, RZ, RZ, R75 ;  /* 0x000000ffff187224 */ /* 0x000fe200078e004b */
[----:B------:R-:W-:Y:S01]  /*57b0*/  HMMA.16816.F32.BF16 R132, R4, R18, R132 ;  /* 0x000000120484723c */ /* 0x000fe20000041884 */
[----:B------:R-:W1:Y:S02]  /*57c0*/  LDSM.16.MT88.4 R16, [R236+0x7900] ;  /* 0x00790000ec10783b */ /* 0x000e640000004200 */
[----:B------:R-:W-:-:S05]  /*57d0*/  IMAD.MOV.U32 R116, RZ, RZ, R24 ;  /* 0x000000ffff747224 */ /* 0x000fca00078e0018 */
[C---:B------:R-:W-:Y:S07]  /*57e0*/  HMMA.16816.F32.BF16 R72, R4.reuse, R26, R160 ;  /* 0x0000001a0448723c */ /* 0x040fee00000418a0 */
[----:B------:R-:W-:Y:S01]  /*57f0*/  IMAD.MOV.U32 R27, RZ, RZ, R81 ;  /* 0x000000ffff1b7224 */ /* 0x000fe200078e0051 */
[----:B------:R-:W-:Y:S01]  /*5800*/  MOV R160, R82 ;  /* 0x0000005200a07202 */ /* 0x000fe20000000f00 */
[----:B------:R-:W-:Y:S01]  /*5810*/  IMAD.MOV.U32 R161, RZ, RZ, R83 ;  /* 0x000000ffffa17224 */ /* 0x000fe200078e0053 */
[----:B----4-:R-:W-:Y:S01]  /*5820*/  HMMA.16816.F32.BF16 R128, R4, R20, R128 ;  /* 0x000000140480723c */ /* 0x010fe20000041880 */
[----:B------:R-:W-:Y:S01]  /*5830*/  IMAD.MOV.U32 R162, RZ, RZ, R10 ;  /* 0x000000ffffa27224 */ /* 0x000fe200078e000a */
[----:B------:R-:W-:Y:S01]  /*5840*/  MOV R163, R195 ;  /* 0x000000c300a37202 */ /* 0x000fe20000000f00 */
[----:B------:R-:W-:-:S02]  /*5850*/  FFMA.FTZ R10, R248, c[0x0][0x2d0], -R9 ;  /* 0x0000b400f80a7a23 */ /* 0x000fc40000010809 */
[----:B------:R-:W-:Y:S02]  /*5860*/  IMAD.MOV.U32 R26, RZ, RZ, R193 ;  /* 0x000000ffff1a7224 */ /* 0x000fe400078e00c1 */
[----:B------:R-:W-:Y:S01]  /*5870*/  IMAD.MOV.U32 R117, RZ, RZ, R27 ;  /* 0x000000ffff757224 */ /* 0x000fe200078e001b */
[C---:B------:R-:W-:Y:S01]  /*5880*/  HMMA.16816.F32.BF16 R80, R4.reuse, R22, R140 ;  /* 0x000000160450723c */ /* 0x040fe2000004188c */
[----:B------:R-:W3:Y:S06]  /*5890*/  LDSM.16.MT88.4 R20, [R0+0x7900] ;  /* 0x007900000014783b */ /* 0x000eec0000004200 */
[----:B------:R-:W-:Y:S01]  /*58a0*/  MOV R143, R178 ;  /* 0x000000b2008f7202 */ /* 0x000fe20000000f00 */
[----:B------:R-:W-:Y:S01]  /*58b0*/  IMAD.MOV.U32 R141, RZ, RZ, R175 ;  /* 0x000000ffff8d7224 */ /* 0x000fe200078e00af */
[----:B------:R4:W-:Y:S01]  /*58c0*/  MUFU.EX2 R178, R10 ;  /* 0x0000000a00b27308 */ /* 0x0009e20000000800 */
[----:B------:R-:W-:Y:S01]  /*58d0*/  MOV R140, R174 ;  /* 0x000000ae008c7202 */ /* 0x000fe20000000f00 */
[----:B--2---:R-:W-:Y:S01]  /*58e0*/  HMMA.16816.F32.BF16 R192, R4, R12, R92 ;  /* 0x0000000c04c0723c */ /* 0x004fe2000004185c */
[----:B------:R-:W-:-:S02]  /*58f0*/  IMAD.MOV.U32 R142, RZ, RZ, R177 ;  /* 0x000000ffff8e7224 */ /* 0x000fc400078e00b1 */
[----:B------:R-:W-:Y:S02]  /*5900*/  IMAD.MOV.U32 R118, RZ, RZ, R143 ;  /* 0x000000ffff767224 */ /* 0x000fe400078e008f */
[----:B------:R-:W-:Y:S02]  /*5910*/  IMAD.MOV.U32 R248, RZ, RZ, R142 ;  /* 0x000000fffff87224 */ /* 0x000fe400078e008e */
[----:B------:R-:W-:Y:S01]  /*5920*/  IMAD.MOV.U32 R94, RZ, RZ, R176 ;  /* 0x000000ffff5e7224 */ /* 0x000fe200078e00b0 */
[----:B------:R-:W-:Y:S01]  /*5930*/  HMMA.16816.F32.BF16 R172, R4, R14, R52 ;  /* 0x0000000e04ac723c */ /* 0x000fe20000041834 */
[----:B------:R-:W2:Y:S01]  /*5940*/  LDSM.16.MT88.4 R12, [R2+0x8100] ;  /* 0x00810000020c783b */ /* 0x000ea20000004200 */
[----:B------:R-:W-:Y:S01]  /*5950*/  MOV R93, R180 ;  /* 0x000000b4005d7202 */ /* 0x000fe20000000f00 */
[----:B------:R-:W-:Y:S02]  /*5960*/  IMAD.MOV.U32 R92, RZ, RZ, R181 ;  /* 0x000000ffff5c7224 */ /* 0x000fe400078e00b5 */
[----:B------:R-:W-:-:S02]  /*5970*/  IMAD.MOV.U32 R95, RZ, RZ, R29 ;  /* 0x000000ffff5f7224 */ /* 0x000fc400078e001d */
[----:B----4-:R-:W-:Y:S01]  /*5980*/  FFMA.FTZ R10, R247, c[0x0][0x2d0], -R9 ;  /* 0x0000b400f70a7a23 */ /* 0x010fe20000010809 */
[C---:B-1----:R-:W-:Y:S01]  /*5990*/  HMMA.16816.F32.BF16 R168, R4.reuse, R16, R48 ;  /* 0x0000001004a8723c */ /* 0x042fe20000041830 */
[----:B------:R-:W-:Y:S01]  /*59a0*/  IMAD.MOV.U32 R52, RZ, RZ, R140 ;  /* 0x000000ffff347224 */ /* 0x000fe200078e008c */
[----:B------:R-:W-:Y:S01]  /*59b0*/  MOV R54, R183 ;  /* 0x000000b700367202 */ /* 0x000fe20000000f00 */
[----:B------:R1:W-:Y:S01]  /*59c0*/  MUFU.EX2 R179, R10 ;  /* 0x0000000a00b37308 */ /* 0x0003e20000000800 */
[----:B------:R-:W-:Y:S01]  /*59d0*/  IMAD.MOV.U32 R55, RZ, RZ, R182 ;  /* 0x000000ffff377224 */ /* 0x000fe200078e00b6 */
[----:B------:R-:W-:Y:S01]  /*59e0*/  MOV R247, R26 ;  /* 0x0000001a00f77202 */ /* 0x000fe20000000f00 */
[----:B------:R-:W-:Y:S02]  /*59f0*/  IMAD.MOV.U32 R53, RZ, RZ, R102 ;  /* 0x000000ffff357224 */ /* 0x000fe400078e0066 */
[----:B------:R-:W-:Y:S01]  /*5a00*/  HMMA.16816.F32.BF16 R88, R4, R18, R44 ;  /* 0x000000120458723c */ /* 0x000fe2000004182c */
[----:B------:R-:W4:Y:S01]  /*5a10*/  LDSM.16.MT88.4 R16, [R2+0x5100] ;  /* 0x005100000210783b */ /* 0x000f220000004200 */
[----:B------:R-:W-:-:S06]  /*5a20*/  IMAD.MOV.U32 R49, RZ, RZ, R101 ;  /* 0x000000ffff317224 */ /* 0x000fcc00078e0065 */
[----:B------:R-:W-:Y:S01]  /*5a30*/  HMMA.16816.F32.BF16 R164, R4, R34, R96 ;  /* 0x0000002204a4723c */ /* 0x000fe20000041860 */
[----:B-1----:R-:W-:-:S04]  /*5a40*/  FFMA.FTZ R10, R251, c[0x0][0x2d0], -R9 ;  /* 0x0000b400fb0a7a23 */ /* 0x002fc80000010809 */
[----:B------:R1:W-:Y:S03]  /*5a50*/  MUFU.EX2 R177, R10 ;  /* 0x0000000a00b17308 */ /* 0x0003e60000000800 */
[----:B---3--:R-:W-:Y:S01]  /*5a60*/  HMMA.16816.F32.BF16 R180, R4, R20, R40 ;  /* 0x0000001404b4723c */ /* 0x008fe20000041828 */
[----:B------:R-:W-:Y:S01]  /*5a70*/  IMAD.MOV.U32 R98, RZ, RZ, R30 ;  /* 0x000000ffff627224 */ /* 0x000fe200078e001e */
[----:B------:R-:W-:Y:S01]  /*5a80*/  MOV R96, R28 ;  /* 0x0000001c00607202 */ /* 0x000fe20000000f00 */
[----:B------:R-:W-:Y:S01]  /*5a90*/  IMAD.MOV.U32 R97, RZ, RZ, R31 ;  /* 0x000000ffff617224 */ /* 0x000fe200078e001f */
[----:B------:R-:W-:Y:S02]  /*5aa0*/  MOV R99, R25 ;  /* 0x0000001900637202 */ /* 0x000fe40000000f00 */
[----:B------:R-:W-:Y:S01]  /*5ab0*/  LDSM.16.MT88.4 R24, [R2+0x2100] ;  /* 0x002100000218783b */ /* 0x000fe20000004200 */
[----:B-1----:R-:W-:Y:S01]  /*5ac0*/  FFMA.FTZ R10, R119, c[0x0][0x2d0], -R9 ;  /* 0x0000b400770a7a23 */ /* 0x002fe20000010809 */
[----:B------:R-:W-:-:S02]  /*5ad0*/  MOV R119, R141 ;  /* 0x0000008d00777202 */ /* 0x000fc40000000f00 */
[----:B------:R-:W-:Y:S01]  /*5ae0*/  HMMA.16816.F32.BF16 R140, R4, R22, R36 ;  /* 0x00000016048c723c */ /* 0x000fe20000041824 */
[----:B------:R1:W3:Y:S01]  /*5af0*/  MUFU.EX2 R176, R10 ;  /* 0x0000000a00b07308 */ /* 0x0002e20000000800 */
[----:B------:R-:W5:Y:S05]  /*5b00*/  LDSM.16.MT88.4 R20, [R103+0x2100] ;  /* 0x002100006714783b */ /* 0x000f6a0000004200 */
[----:B------:R-:W-:-:S04]  /*5b10*/  FFMA.FTZ R4, R245, c[0x0][0x2d0], -R8 ;  /* 0x0000b400f5047a23 */ /* 0x000fc80000010808 */
[----:B------:R2:W-:Y:S01]  /*5b20*/  MUFU.EX2 R51, R4 ;  /* 0x0000000400337308 */ /* 0x0005e20000000800 */
[----:B-1----:R-:W-:Y:S01]  /*5b30*/  FFMA.FTZ R10, R243, c[0x0][0x2d0], -R8 ;  /* 0x0000b400f30a7a23 */ /* 0x002fe20000010808 */
[----:B---3--:R-:W-:-:S06]  /*5b40*/  F2FP.BF16.PACK_AB R6, R176, R177 ;  /* 0x000000b1b006723e */ /* 0x008fcc00000010ff */
[----:B------:R1:W-:Y:S01]  /*5b50*/  MUFU.EX2 R101, R10 ;  /* 0x0000000a00657308 */ /* 0x0003e20000000800 */
[----:B--2---:R-:W-:-:S07]  /*5b60*/  FFMA.FTZ R4, R244, c[0x0][0x2d0], -R8 ;  /* 0x0000b400f4047a23 */ /* 0x004fce0000010808 */
[----:B------:R2:W3:Y:S01]  /*5b70*/  MUFU.EX2 R102, R4 ;  /* 0x0000000400667308 */ /* 0x0004e20000000800 */
[----:B-1----:R-:W-:-:S07]  /*5b80*/  FFMA.FTZ R10, R242, c[0x0][0x2d0], -R8 ;  /* 0x0000b400f20a7a23 */ /* 0x002fce0000010808 */
[----:B------:R-:W1:Y:S01]  /*5b90*/  MUFU.EX2 R50, R10 ;  /* 0x0000000a00327308 */ /* 0x000e620000000800 */
[----:B--2---:R-:W-:Y:S02]  /*5ba0*/  F2FP.BF16.PACK_AB R4, R179, R178 ;  /* 0x000000b2b304723e */ /* 0x004fe400000010ff */
[----:B---3--:R-:W-:Y:S02]  /*5bb0*/  F2FP.BF16.PACK_AB R7, R102, R51 ;  /* 0x000000336607723e */ /* 0x008fe400000010ff */
[----:B-1----:R-:W-:Y:S01]  /*5bc0*/  F2FP.BF16.PACK_AB R5, R50, R101 ;  /* 0x000000653205723e */ /* 0x002fe200000010ff */
[----:B------:R-:W-:-:S04]  /*5bd0*/  FFMA.FTZ R10, R49, c[0x0][0x2d0], -R9 ;  /* 0x0000b400310a7a23 */ /* 0x000fc80000010809 */
[----:B------:R1:W-:Y:S02]  /*5be0*/  MUFU.EX2 R48, R10 ;  /* 0x0000000a00307308 */ /* 0x0003e40000000800 */
[C---:B------:R-:W-:Y:S08]  /*5bf0*/  HMMA.16816.F32.BF16 R76, R4.reuse, R12, R76 ;  /* 0x0000000c044c723c */ /* 0x040ff0000004184c */
[----:B------:R-:W-:Y:S01]  /*5c00*/  HMMA.16816.F32.BF16 R32, R4, R14, R64 ;  /* 0x0000000e0420723c */ /* 0x000fe20000041840 */
[----:B------:R-:W2:Y:S01]  /*5c10*/  LDSM.16.MT88.4 R12, [R236+0x2100] ;  /* 0x00210000ec0c783b */ /* 0x000ea20000004200 */
[----:B-1----:R-:W-:-:S05]  /*5c20*/  FFMA.FTZ R10, R247, c[0x0][0x2d0], -R9 ;  /* 0x0000b400f70a7a23 */ /* 0x002fca0000010809 */
[----:B------:R-:W-:Y:S01]  /*5c30*/  MOV R66, R161 ;  /* 0x000000a100427202 */ /* 0x000fe20000000f00 */
[----:B----4-:R-:W-:Y:S01]  /*5c40*/  HMMA.16816.F32.BF16 R144, R4, R16, R144 ;  /* 0x000000100490723c */ /* 0x010fe20000041890 */
[----:B------:R-:W-:Y:S01]  /*5c50*/  IMAD.MOV.U32 R65, RZ, RZ, R160 ;  /* 0x000000ffff417224 */ /* 0x000fe200078e00a0 */
[----:B------:R1:W-:Y:S01]  /*5c60*/  MUFU.EX2 R49, R10 ;  /* 0x0000000a00317308 */ /* 0x0003e20000000800 */
[----:B------:R-:W-:-:S05]  /*5c70*/  MOV R67, R163 ;  /* 0x000000a300437202 */ /* 0x000fca0000000f00 */
[C---:B------:R-:W-:Y:S01]  /*5c80*/  HMMA.16816.F32.BF16 R28, R4.reuse, R18, R60 ;  /* 0x00000012041c723c */ /* 0x040fe2000004183c */
[----:B------:R-:W3:Y:S07]  /*5c90*/  LDSM.16.MT88.4 R16, [R0+0x2100] ;  /* 0x002100000010783b */ /* 0x000eee0000004200 */
[----:B-----5:R-:W-:Y:S01]  /*5ca0*/  HMMA.16816.F32.BF16 R104, R4, R20, R104 ;  /* 0x000000140468723c */ /* 0x020fe20000041868 */
[--C-:B-1----:R-:W-:Y:S01]  /*5cb0*/  FFMA.FTZ R10, R248, c[0x0][0x2d0], -R9.reuse ;  /* 0x0000b400f80a7a23 */ /* 0x102fe20000010809 */
[----:B------:R-:W-:Y:S01]  /*5cc0*/  MOV R248, R52 ;  /* 0x0000003400f87202 */ /* 0x000fe20000000f00 */
[----:B------:R-:W-:-:S02]  /*5cd0*/  FFMA.FTZ R9, R53, c[0x0][0x2d0], -R9 ;  /* 0x0000b40035097a23 */ /* 0x000fc40000010809 */
[----:B------:R-:W-:Y:S01]  /*5ce0*/  IMAD.MOV.U32 R52, RZ, RZ, R54 ;  /* 0x000000ffff347224 */ /* 0x000fe200078e0036 */
[----:B------:R-:W-:Y:S02]  /*5cf0*/  MOV R54, R92 ;  /* 0x0000005c00367202 */ /* 0x000fe40000000f00 */
[C---:B------:R-:W-:Y:S01]  /*5d00*/  HMMA.16816.F32.BF16 R36, R4.reuse, R22, R68 ;  /* 0x000000160424723c */ /* 0x040fe20000041844 */
[----:B------:R-:W1:Y:S01]  /*5d10*/  LDSM.16.MT88.4 R20, [R103+0x5100] ;  /* 0x005100006714783b */ /* 0x000e620000004200 */
[----:B------:R4:W-:Y:S01]  /*5d20*/  MUFU.EX2 R42, R9 ;  /* 0x00000009002a7308 */ /* 0x0009e20000000800 */
[----:B------:R-:W-:Y:S02]  /*5d30*/  IMAD.MOV.U32 R53, RZ, RZ, R55 ;  /* 0x000000ffff357224 */ /* 0x000fe400078e0037 */
[----:B------:R-:W-:Y:S01]  /*5d40*/  IMAD.MOV.U32 R55, RZ, RZ, R93 ;  /* 0x000000ffff377224 */ /* 0x000fe200078e005d */
[----:B------:R-:W-:Y:S01]  /*5d50*/  MOV R93, R95 ;  /* 0x0000005f005d7202 */ /* 0x000fe20000000f00 */
[----:B------:R-:W-:Y:S01]  /*5d60*/  IMAD.MOV.U32 R92, RZ, RZ, R94 ;  /* 0x000000ffff5c7224 */ /* 0x000fe200078e005e */
[C---:B------:R-:W-:Y:S01]  /*5d70*/  HMMA.16816.F32.BF16 R112, R4.reuse, R24, R112 ;  /* 0x000000180470723c */ /* 0x040fe20000041870 */
[----:B------:R-:W-:Y:S01]  /*5d80*/  IMAD.MOV.U32 R95, RZ, RZ, R97 ;  /* 0x000000ffff5f7224 */ /* 0x000fe200078e0061 */
[----:B------:R-:W-:Y:S01]  /*5d90*/  MOV R251, R55 ;  /* 0x0000003700fb7202 */ /* 0x000fe20000000f00 */
[----:B------:R-:W-:Y:S01]  /*5da0*/  IMAD.MOV.U32 R247, RZ, RZ, R54 ;  /* 0x000000fffff77224 */ /* 0x000fe200078e0036 */
[----:B------:R-:W5:Y:S01]  /*5db0*/  MUFU.EX2 R43, R10 ;  /* 0x0000000a002b7308 */ /* 0x000f620000000800 */
[----:B------:R-:W-:Y:S01]  /*5dc0*/  IMAD.MOV.U32 R94, RZ, RZ, R96 ;  /* 0x000000ffff5e7224 */ /* 0x000fe200078e0060 */
[----:B------:R-:W-:Y:S01]  /*5dd0*/  MOV R96, R98 ;  /* 0x0000006200607202 */ /* 0x000fe20000000f00 */
[----:B------:R-:W-:Y:S01]  /*5de0*/  IMAD.MOV.U32 R97, RZ, RZ, R99 ;  /* 0x000000ffff617224 */ /* 0x000fe200078e0063 */
[C---:B--2---:R-:W-:Y:S01]  /*5df0*/  HMMA.16816.F32.BF16 R120, R4.reuse, R12, R120 ;  /* 0x0000000c0478723c */ /* 0x044fe20000041878 */
[----:B------:R-:W-:Y:S01]  /*5e00*/  IMAD.MOV.U32 R98, RZ, RZ, R116 ;  /* 0x000000ffff627224 */ /* 0x000fe200078e0074 */
[----:B------:R-:W-:Y:S01]  /*5e10*/  MOV R99, R117 ;  /* 0x0000007500637202 */ /* 0x000fe20000000f00 */
[----:B----4-:R-:W-:Y:S01]  /*5e20*/  FFMA.FTZ R9, R118, c[0x0][0x2d0], -R8 ;  /* 0x0000b40076097a23 */ /* 0x010fe20000010808 */
[----:B------:R-:W-:Y:S01]  /*5e30*/  MOV R242, R93 ;  /* 0x0000005d00f27202 */ /* 0x000fe20000000f00 */
[----:B------:R-:W-:Y:S01]  /*5e40*/  IMAD.MOV.U32 R243, RZ, RZ, R92 ;  /* 0x000000fffff37224 */ /* 0x000fe200078e005c */
[----:B------:R-:W-:Y:S01]  /*5e50*/  MOV R64, R97 ;  /* 0x0000006100407202 */ /* 0x000fe20000000f00 */
[----:B------:R-:W-:Y:S01]  /*5e60*/  IMAD.MOV.U32 R245, RZ, RZ, R98 ;  /* 0x000000fffff57224 */ /* 0x000fe200078e0062 */
[----:B------:R-:W-:Y:S01]  /*5e70*/  HMMA.16816.F32.BF16 R44, R4, R14, R72 ;  /* 0x0000000e042c723c */ /* 0x000fe20000041848 */
[----:B------:R-:W2:Y:S01]  /*5e80*/  LDSM.16.MT88.4 R12, [R236+0x5100] ;  /* 0x00510000ec0c783b */ /* 0x000ea20000004200 */
[----:B------:R-:W-:-:S02]  /*5e90*/  MOV R244, R99 ;  /* 0x0000006300f47202 */ /* 0x000fc40000000f00 */
[----:B-----5:R-:W-:-:S03]  /*5ea0*/  F2FP.BF16.PACK_AB R98, R42, R43 ;  /* 0x0000002b2a62723e */ /* 0x020fc600000010ff */
[----:B------:R-:W-:Y:S01]  /*5eb0*/  IMAD.MOV.U32 R73, RZ, RZ, R94 ;  /* 0x000000ffff497224 */ /* 0x000fe200078e005e */
[----:B---3--:R-:W-:Y:S01]  /*5ec0*/  HMMA.16816.F32.BF16 R128, R4, R16, R128 ;  /* 0x000000100480723c */ /* 0x008fe20000041880 */
[----:B------:R-:W-:Y:S01]  /*5ed0*/  MOV R74, R95 ;  /* 0x0000005f004a7202 */ /* 0x000fe20000000f00 */
[----:B------:R-:W-:Y:S01]  /*5ee0*/  IMAD.MOV.U32 R75, RZ, RZ, R96 ;  /* 0x000000ffff4b7224 */ /* 0x000fe200078e0060 */
[----:B------:R-:W-:-:S05]  /*5ef0*/  F2FP.BF16.PACK_AB R96, R49, R48 ;  /* 0x000000303160723e */ /* 0x000fca00000010ff */
[C---:B------:R-:W-:Y:S01]  /*5f00*/  HMMA.16816.F32.BF16 R60, R4.reuse, R18, R80 ;  /* 0x00000012043c723c */ /* 0x040fe20000041850 */
[----:B------:R-:W3:Y:S04]  /*5f10*/  LDSM.16.MT88.4 R16, [R0+0x5100] ;  /* 0x005100000010783b */ /* 0x000ee80000004200 */
[----:B------:R-:W-:Y:S03]  /*5f20*/  LDSM.16.MT88.4 R80, [R2+0x8900] ;  /* 0x008900000250783b */ /* 0x000fe60000004200 */
[C---:B-1----:R-:W-:Y:S01]  /*5f30*/  HMMA.16816.F32.BF16 R136, R4.reuse, R20, R136 ;  /* 0x000000140488723c */ /* 0x042fe20000041888 */
[----:B------:R1:W-:Y:S07]  /*5f40*/  MUFU.EX2 R21, R9 ;  /* 0x0000000900157308 */ /* 0x0003ee0000000800 */
[C---:B------:R-:W-:Y:S07]  /*5f50*/  HMMA.16816.F32.BF16 R24, R4.reuse, R26, R56 ;  /* 0x0000001a0418723c */ /* 0x040fee0000041838 */
[----:B------:R-:W-:Y:S01]  /*5f60*/  IMAD.MOV.U32 R59, RZ, RZ, R162 ;  /* 0x000000ffff3b7224 */ /* 0x000fe200078e00a2 */
[----:B------:R-:W-:Y:S01]  /*5f70*/  MOV R57, R149 ;  /* 0x0000009500397202 */ /* 0x000fe20000000f00 */
[----:B-1----:R-:W-:Y:S01]  /*5f80*/  FFMA.FTZ R9, R119, c[0x0][0x2d0], -R8 ;  /* 0x0000b40077097a23 */ /* 0x002fe20000010808 */
[C---:B--2---:R-:W-:Y:S01]  /*5f90*/  HMMA.16816.F32.BF16 R68, R4.reuse, R12, R124 ;  /* 0x0000000c0444723c */ /* 0x044fe2000004187c */
[----:B------:R-:W-:Y:S01]  /*5fa0*/  LDSM.16.MT88.4 R116, [R2+0x2900] ;  /* 0x002900000274783b */ /* 0x000fe20000004200 */
[----:B------:R-:W-:Y:S01]  /*5fb0*/  IMAD.MOV.U32 R56, RZ, RZ, R148 ;  /* 0x000000ffff387224 */ /* 0x000fe200078e0094 */
[----:B------:R1:W2:Y:S01]  /*5fc0*/  MUFU.EX2 R40, R9 ;  /* 0x0000000900287308 */ /* 0x0002a20000000800 */
[----:B------:R-:W-:Y:S01]  /*5fd0*/  IMAD.MOV.U32 R58, RZ, RZ, R150 ;  /* 0x000000ffff3a7224 */ /* 0x000fe200078e0096 */
[----:B------:R-:W-:Y:S03]  /*5fe0*/  LDSM.16.MT88.4 R124, [R236+0x2900] ;  /* 0x00290000ec7c783b */ /* 0x000fe60000004200 */
[C---:B------:R-:W-:Y:S01]  /*5ff0*/  HMMA.16816.F32.BF16 R84, R4.reuse, R14, R84 ;  /* 0x0000000e0454723c */ /* 0x040fe20000041854 */
[----:B------:R-:W4:Y:S07]  /*6000*/  LDSM.16.MT88.4 R12, [R103+0x8100] ;  /* 0x00810000670c783b */ /* 0x000f2e0000004200 */
[----:B---3--:R-:W-:Y:S01]  /*6010*/  HMMA.16816.F32.BF16 R160, R4, R16, R108 ;  /* 0x0000001004a0723c */ /* 0x008fe2000004186c */
[----:B------:R-:W-:Y:S01]  /*6020*/  LDSM.16.MT88.4 R108, [R103+0x2900] ;  /* 0x00290000676c783b */ /* 0x000fe20000004200 */
[--C-:B-1----:R-:W-:Y:S01]  /*6030*/  FFMA.FTZ R9, R248, c[0x0][0x2d0], -R8.reuse ;  /* 0x0000b400f8097a23 */ /* 0x102fe20000010808 */
[----:B--2---:R-:W-:Y:S01]  /*6040*/  F2FP.BF16.PACK_AB R97, R40, R21 ;  /* 0x000000152861723e */ /* 0x004fe200000010ff */
[----:B------:R-:W-:-:S02]  /*6050*/  FFMA.FTZ R8, R52, c[0x0][0x2d0], -R8 ;  /* 0x0000b40034087a23 */ /* 0x000fc40000010808 */
[----:B------:R-:W-:Y:S01]  /*6060*/  IMAD.MOV.U32 R248, RZ, RZ, R53 ;  /* 0x000000fffff87224 */ /* 0x000fe200078e0035 */
[----:B------:R-:W-:Y:S01]  /*6070*/  MUFU.EX2 R41, R9 ;  /* 0x0000000900297308 */ /* 0x000fe20000000800 */
[C---:B------:R-:W-:Y:S01]  /*6080*/  HMMA.16816.F32.BF16 R52, R4.reuse, R22, R132 ;  /* 0x000000160434723c */ /* 0x040fe20000041884 */
[----:B------:R-:W-:Y:S06]  /*6090*/  LDSM.16.MT88.4 R132, [R0+0x2900] ;  /* 0x002900000084783b */ /* 0x000fec0000004200 */
[----:B------:R-:W-:Y:S01]  /*60a0*/  IMAD.MOV.U32 R22, RZ, RZ, R11 ;  /* 0x000000ffff167224 */ /* 0x000fe200078e000b */
[----:B------:R1:W2:Y:S01]  /*60b0*/  MUFU.EX2 R20, R8 ;  /* 0x0000000800147308 */ /* 0x0002a20000000800 */
[----:B------:R-:W-:Y:S01]  /*60c0*/  HMMA.16816.F32.BF16 R92, R4, R18, R164 ;  /* 0x00000012045c723c */ /* 0x000fe200000418a4 */
[----:B------:R-:W3:Y:S01]  /*60d0*/  LDSM.16.MT88.4 R16, [R0+0x8100] ;  /* 0x008100000010783b */ /* 0x000ee20000004200 */
[----:B------:R-:W-:-:S03]  /*60e0*/  MOV R23, R151 ;  /* 0x0000009700177202 */ /* 0x000fc60000000f00 */
[----:B------:R-:W-:Y:S04]  /*60f0*/  LDSM.16.MT88.4 R148, [R2+0x5900] ;  /* 0x005900000294783b */ /* 0x000fe80000004200 */
[----:B-1----:R-:W1:Y:S01]  /*6100*/  LDSM.16.MT88.4 R8, [R236+0x8100] ;  /* 0x00810000ec08783b */ /* 0x002e620000004200 */
[----:B--2---:R-:W-:Y:S01]  /*6110*/  F2FP.BF16.PACK_AB R99, R20, R41 ;  /* 0x000000291463723e */ /* 0x004fe200000010ff */
[C---:B----4-:R-:W-:Y:S07]  /*6120*/  HMMA.16816.F32.BF16 R164, R4.reuse, R12, R192 ;  /* 0x0000000c04a4723c */ /* 0x050fee00000418c0 */
[----:B------:R-:W-:Y:S01]  /*6130*/  IMAD.MOV.U32 R192, RZ, RZ, R64 ;  /* 0x000000ffffc07224 */ /* 0x000fe200078e0040 */
[----:B------:R-:W-:Y:S01]  /*6140*/  HMMA.16816.F32.BF16 R12, R4, R14, R172 ;  /* 0x0000000e040c723c */ /* 0x000fe200000418ac */
[----:B------:R-:W-:Y:S01]  /*6150*/  MOV R193, R75 ;  /* 0x0000004b00c17202 */ /* 0x000fe20000000f00 */
[----:B------:R-:W-:Y:S01]  /*6160*/  IMAD.MOV.U32 R194, RZ, RZ, R74 ;  /* 0x000000ffffc27224 */ /* 0x000fe200078e004a */
[----:B------:R-:W-:-:S02]  /*6170*/  MOV R195, R73 ;  /* 0x0000004900c37202 */ /* 0x000fc40000000f00 */
[----:B------:R-:W-:Y:S03]  /*6180*/  LDSM.16.MT88.4 R72, [R103+0x8900] ;  /* 0x008900006748783b */ /* 0x000fe60000004200 */
[C---:B------:R-:W-:Y:S08]  /*6190*/  HMMA.16816.F32.BF16 R112, R96.reuse, R116, R112 ;  /* 0x000000746070723c */ /* 0x040ff00000041870 */
[----:B------:R-:W-:Y:S08]  /*61a0*/  HMMA.16816.F32.BF16 R116, R96, R118, R24 ;  /* 0x000000766074723c */ /* 0x000ff00000041818 */
[C---:B---3--:R-:W-:Y:S08]  /*61b0*/  HMMA.16816.F32.BF16 R24, R4.reuse, R16, R180 ;  /* 0x000000100418723c */ /* 0x048ff000000418b4 */
[C---:B-1----:R-:W-:Y:S07]  /*61c0*/  HMMA.16816.F32.BF16 R172, R4.reuse, R10, R88 ;  /* 0x0000000a04ac723c */ /* 0x042fee0000041858 */
[----:B------:R-:W-:Y:S01]  /*61d0*/  MOV R11, R67 ;  /* 0x00000043000b7202 */ /* 0x000fe20000000f00 */
[----:B------:R-:W-:Y:S01]  /*61e0*/  IMAD.MOV.U32 R88, RZ, RZ, R56 ;  /* 0x000000ffff587224 */ /* 0x000fe200078e0038 */
[----:B------:R-:W-:Y:S01]  /*61f0*/  MOV R89, R57 ;  /* 0x0000003900597202 */ /* 0x000fe20000000f00 */
[----:B------:R-:W-:Y:S01]  /*6200*/  IMAD.MOV.U32 R90, RZ, RZ, R58 ;  /* 0x000000ffff5a7224 */ /* 0x000fe200078e003a */
[----:B------:R-:W-:Y:S01]  /*6210*/  HMMA.16816.F32.BF16 R168, R4, R8, R168 ;  /* 0x0000000804a8723c */ /* 0x000fe200000418a8 */
[----:B------:R-:W-:-:S02]  /*6220*/  MOV R91, R59 ;  /* 0x0000003b005b7202 */ /* 0x000fc40000000f00 */
[----:B------:R-:W-:Y:S01]  /*6230*/  FADD.FTZ R2, R90, R89 ;  /* 0x000000595a027221 */ /* 0x000fe20000010000 */
[----:B------:R-:W-:Y:S03]  /*6240*/  LDSM.16.MT88.4 R56, [R236+0x5900] ;  /* 0x00590000ec38783b */ /* 0x000fe60000004200 */
[----:B------:R-:W-:Y:S01]  /*6250*/  MOV R8, R65 ;  /* 0x0000004100087202 */ /* 0x000fe20000000f00 */
[----:B------:R-:W-:Y:S01]  /*6260*/  HMMA.16816.F32.BF16 R16, R4, R18, R140 ;  /* 0x000000120410723c */ /* 0x000fe2000004188c */
[----:B------:R-:W-:Y:S01]  /*6270*/  IMAD.MOV.U32 R9, RZ, RZ, R66 ;  /* 0x000000ffff097224 */ /* 0x000fe200078e0042 */
[----:B------:R-:W1:Y:S02]  /*6280*/  LDSM.16.MT88.4 R140, [R103+0x5900] ;  /* 0x00590000678c783b */ /* 0x000e640000004200 */
[----:B------:R-:W-:Y:S02]  /*6290*/  FADD.FTZ R2, R8, R2 ;  /* 0x0000000208027221 */ /* 0x000fe40000010000 */
[----:B------:R-:W2:Y:S01]  /*62a0*/  LDSM.16.MT88.4 R64, [R0+0x5900] ;  /* 0x005900000040783b */ /* 0x000ea20000004200 */
[----:B------:R-:W-:Y:S01]  /*62b0*/  FADD.FTZ R4, R88, R11 ;  /* 0x0000000b58047221 */ /* 0x000fe20000010000 */
[----:B------:R-:W-:Y:S01]  /*62c0*/  HMMA.16816.F32.BF16 R128, R96, R132, R128 ;  /* 0x000000846080723c */ /* 0x000fe20000041880 */
[----:B------:R-:W-:-:S02]  /*62d0*/  FADD.FTZ R2, R192, R2 ;  /* 0x00000002c0027221 */ /* 0x000fc40000010000 */
[----:B------:R-:W-:Y:S02]  /*62e0*/  FADD.FTZ R4, R91, R4 ;  /* 0x000000045b047221 */ /* 0x000fe40000010000 */
[----:B------:R-:W-:Y:S01]  /*62f0*/  FADD.FTZ R2, R194, R2 ;  /* 0x00000002c2027221 */ /* 0x000fe20000010000 */
[----:B------:R-:W3:Y:S01]  /*6300*/  LDSM.16.MT88.4 R88, [R236+0x8900] ;  /* 0x00890000ec58783b */ /* 0x000ee20000004200 */
[----:B------:R-:W-:Y:S01]  /*6310*/  FADD.FTZ R4, R9, R4 ;  /* 0x0000000409047221 */ /* 0x000fe20000010000 */
[----:B------:R-:W-:Y:S01]  /*6320*/  HMMA.16816.F32.BF16 R132, R96, R134, R60 ;  /* 0x000000866084723c */ /* 0x000fe2000004183c */
[----:B------:R-:W-:Y:S01]  /*6330*/  FADD.FTZ R2, R22, R2 ;  /* 0x0000000216027221 */ /* 0x000fe20000010000 */
[----:B------:R4:W5:Y:S01]  /*6340*/  LDSM.16.MT88.4 R8, [R0+0x8900] ;  /* 0x008900000008783b */ /* 0x0009620000004200 */
[----:B------:R-:W-:-:S04]  /*6350*/  FADD.FTZ R4, R193, R4 ;  /* 0x00000004c1047221 */ /* 0x000fc80000010000 */
[----:B------:R-:W-:Y:S01]  /*6360*/  FADD.FTZ R4, R195, R4 ;  /* 0x00000004c3047221 */ /* 0x000fe20000010000 */
[C---:B------:R-:W-:Y:S03]  /*6370*/  HMMA.16816.F32.BF16 R144, R96.reuse, R148, R144 ;  /* 0x000000946090723c */ /* 0x040fe60000041890 */
[----:B------:R-:W-:Y:S02]  /*6380*/  FADD.FTZ R5, R23, R4 ;  /* 0x0000000417057221 */ /* 0x000fe40000010000 */
[----:B------:R-:W-:Y:S02]  /*6390*/  FADD.FTZ R4, R244, R2 ;  /* 0x00000002f4047221 */ /* 0x000fe40000010000 */
[----:B------:R-:W-:Y:S01]  /*63a0*/  FADD.FTZ R2, R245, R5 ;  /* 0x00000005f5027221 */ /* 0x000fe20000010000 */
[----:B------:R-:W-:Y:S03]  /*63b0*/  HMMA.16816.F32.BF16 R76, R96, R80, R76 ;  /* 0x00000050604c723c */ /* 0x000fe6000004184c */
[----:B------:R-:W-:-:S04]  /*63c0*/  FADD.FTZ R2, R243, R2 ;  /* 0x00000002f3027221 */ /* 0x000fc80000010000 */
[----:B------:R-:W-:Y:S01]  /*63d0*/  FADD.FTZ R2, R251, R2 ;  /* 0x00000002fb027221 */ /* 0x000fe20000010000 */
[C---:B------:R-:W-:Y:S01]  /*63e0*/  HMMA.16816.F32.BF16 R104, R96.reuse, R108, R104 ;  /* 0x0000006c6068723c */ /* 0x040fe20000041868 */
[----:B----4-:R-:W-:Y:S02]  /*63f0*/  FADD.FTZ R0, R242, R4 ;  /* 0x00000004f2007221 */ /* 0x010fe40000010000 */
[----:B------:R-:W-:Y:S02]  /*6400*/  FADD.FTZ R2, R247, R2 ;  /* 0x00000002f7027221 */ /* 0x000fe40000010000 */
[----:B------:R-:W-:Y:S02]  /*6410*/  FADD.FTZ R0, R252, R0 ;  /* 0x00000000fc007221 */ /* 0x000fe40000010000 */
[----:B------:R-:W-:Y:S01]  /*6420*/  FADD.FTZ R2, R248, R2 ;  /* 0x00000002f8027221 */ /* 0x000fe20000010000 */
[----:B-1----:R-:W-:Y:S01]  /*6430*/  HMMA.16816.F32.BF16 R136, R96, R140, R136 ;  /* 0x0000008c6088723c */ /* 0x002fe20000041888 */
        /* <DEDUP_REMOVED lines=18> */
[----:B--2---:R-:W-:Y:S01]  /*6560*/  HMMA.16816.F32.BF16 R60, R96, R64, R160 ;  /* 0x00000040603c723c */ /* 0x004fe200000418a0 */
[----:B------:R-:W-:-:S04]  /*6570*/  FADD.FTZ R0, R50, R0 ;  /* 0x0000000032007221 */ /* 0x000fc80000010000 */
[----:B------:R-:W-:Y:S02]  /*6580*/  FADD.FTZ R2, R51, R0 ;  /* 0x0000000033027221 */ /* 0x000fe40000010000 */
        /* <DEDUP_REMOVED lines=14> */
[C---:B---3--:R-:W-:Y:S02]  /*6670*/  HMMA.16816.F32.BF16 R84, R96.reuse, R88, R168 ;  /* 0x000000586054723c */ /* 0x048fe400000418a8 */
[----:B------:R1:W-:Y:S06]  /*6680*/  STL [R1+0xc], R4 ;  /* 0x00000c0401007387 */ /* 0x0003ec0000100800 */
[C---:B------:R-:W-:Y:S08]  /*6690*/  HMMA.16816.F32.BF16 R148, R96.reuse, R150, R28 ;  /* 0x000000966094723c */ /* 0x040ff0000004181c */
[C---:B------:R-:W-:Y:S08]  /*66a0*/  HMMA.16816.F32.BF16 R80, R96.reuse, R82, R32 ;  /* 0x000000526050723c */ /* 0x040ff00000041820 */
[C---:B------:R-:W-:Y:S08]  /*66b0*/  HMMA.16816.F32.BF16 R108, R96.reuse, R110, R36 ;  /* 0x0000006e606c723c */ /* 0x040ff00000041824 */
[C---:B------:R-:W-:Y:S08]  /*66c0*/  HMMA.16816.F32.BF16 R124, R96.reuse, R126, R44 ;  /* 0x0000007e607c723c */ /* 0x040ff0000004182c */
[C---:B------:R-:W-:Y:S08]  /*66d0*/  HMMA.16816.F32.BF16 R72, R96.reuse, R74, R12 ;  /* 0x0000004a6048723c */ /* 0x040ff0000004180c */
[C---:B------:R-:W-:Y:S08]  /*66e0*/  HMMA.16816.F32.BF16 R88, R96.reuse, R90, R172 ;  /* 0x0000005a6058723c */ /* 0x040ff000000418ac */
[C---:B-----5:R-:W-:Y:S08]  /*66f0*/  HMMA.16816.F32.BF16 R92, R96.reuse, R8, R24 ;  /* 0x00000008605c723c */ /* 0x060ff00000041818 */
[----:B------:R-:W-:Y:S01]  /*6700*/  HMMA.16816.F32.BF16 R96, R96, R10, R16 ;  /* 0x0000000a6060723c */ /* 0x000fe20000041810 */
[----:B------:R-:W-:Y:S07]  /*6710*/  @!P0 BRA `(.L_x_1197) ;  /* 0x0000023000008947 */ /* 0x000fee0003800000 */
[----:B-1----:R-:W2:Y:S04]  /*6720*/  LDL.64 R242, [R1+0x18] ;  /* 0x0000180001f27983 */ /* 0x002ea80000100a00 */
[----:B------:R-:W3:Y:S01]  /*6730*/  LDL R248, [R1+0x8] ;  /* 0x0000080001f87983 */ /* 0x000ee20000100800 */
[----:B------:R-:W-:Y:S01]  /*6740*/  UIADD3 UR5, UR28, -0x3, URZ ;  /* 0xfffffffd1c057890 */ /* 0x000fe2000fffe03f */
[----:B------:R-:W-:-:S02]  /*6750*/  IMAD.MOV.U32 R247, RZ, RZ, c[0x0][0x1e0] ;  /* 0x00007800fff77624 */ /* 0x000fc400078e00ff */
[----:B------:R-:W-:Y:S01]  /*6760*/  IMAD.MOV.U32 R251, RZ, RZ, c[0x0][0x1e4] ;  /* 0x00007900fffb7624 */ /* 0x000fe200078e00ff */
[----:B------:R-:W-:Y:S01]  /*6770*/  USHF.R.S32.HI UR4, URZ, 0x1f, UR5 ;  /* 0x0000001f3f047899 */ /* 0x000fe20008011405 */
[C---:B------:R-:W-:Y:S01]  /*6780*/  IMAD.SHL.U32 R8, R247.reuse, 0x40, RZ ;  /* 0x00000040f7087824 */ /* 0x040fe200078e00ff */
[----:B------:R-:W-:Y:S01]  /*6790*/  UIMAD UR6, UR6, UR5, URZ ;  /* 0x00000005060672a4 */ /* 0x000fe2000f8e023f */
[----:B------:R-:W-:Y:S01]  /*67a0*/  IMAD.U32 R6, RZ, RZ, UR5 ;  /* 0x00000005ff067e24 */ /* 0x000fe2000f8e00ff */
[----:B------:R-:W-:Y:S02]  /*67b0*/  SHF.L.U64.HI R2, R247, 0x6, R251 ;  /* 0x00000006f7027819 */ /* 0x000fe400000102fb */
[----:B------:R-:W-:Y:S01]  /*67c0*/  UIMAD UR4, UR4, UR18, UR6 ;  /* 0x00000012040472a4 */ /* 0x000fe2000f8e0206 */
[----:B--2---:R-:W-:-:S05]  /*67d0*/  IMAD.WIDE.U32 R6, R6, UR18, R242 ;  /* 0x0000001206067c25 */ /* 0x004fca000f8e00f2 */
[----:B------:R-:W-:Y:S02]  /*67e0*/  IADD3 R0, R7, UR4, RZ ;  /* 0x0000000407007c10 */ /* 0x000fe4000fffe0ff */
[----:B------:R-:W-:-:S04]  /*67f0*/  LEA R4, P0, R6, c[0x0][0x1c8], 0x1 ;  /* 0x0000720006047a11 */ /* 0x000fc800078008ff */
[----:B------:R-:W-:Y:S02]  /*6800*/  LEA.HI.X R5, R6, c[0x0][0x1cc], R0, 0x1, P0 ;  /* 0x0000730006057a11 */ /* 0x000fe400000f0c00 */
[--C-:B------:R-:W-:Y:S02]  /*6810*/  IADD3 R12, P6, P5, R8, 0x80, R4.reuse ;  /* 0x00000080080c7810 */ /* 0x100fe40007dde004 */
[-C--:B------:R-:W-:Y:S01]  /*6820*/  IADD3 R6, P0, R4, R8.reuse, RZ ;  /* 0x0000000804067210 */ /* 0x080fe20007f1e0ff */
[----:B------:R-:W-:Y:S01]  /*6830*/  @!PT LDS RZ, [RZ] ;  /* 0x00000000fffff984 */ /* 0x000fe20000000800 */
[----:B------:R-:W-:Y:S01]  /*6840*/  @!PT LDS RZ, [RZ] ;  /* 0x00000000fffff984 */ /* 0x000fe20000000800 */
[----:B------:R-:W-:Y:S01]  /*6850*/  @!PT LDS RZ, [RZ] ;  /* 0x00000000fffff984 */ /* 0x000fe20000000800 */
[----:B---3--:R1:W-:Y:S01]  /*6860*/  LDGSTS.E.BYPASS.LTC128B.128 [R248+0x12100], [R4.64], !P4 ;  /* 0x1210000004f87fae */ /* 0x0083e2000e101d58 */
[--C-:B------:R-:W-:Y:S02]  /*6870*/  IADD3.X R13, R2, RZ, R5.reuse, P6, P5 ;  /* 0x000000ff020d7210 */ /* 0x100fe400037ea405 */
        /* <DEDUP_REMOVED lines=13> */
.L_x_1197:
[----:B-1----:R-:W-:Y:S01]  /*6950*/  ULDC.64 UR4, c[0x0][0x2c8] ;  /* 0x0000b20000047ab9 */ /* 0x002fe20000000a00 */
[----:B------:R-:W0:Y:S01]  /*6960*/  LDGDEPBAR ;  /* 0x00000000000079af */ /* 0x000e220000000000 */
[----:B------:R-:W-:-:S02]  /*6970*/  UIMAD.WIDE.U32 UR6, UR8, UR4, URZ ;  /* 0x00000004080672a5 */ /* 0x000fc4000f8e003f */
[----:B------:R-:W-:Y:S02]  /*6980*/  UIADD3 UR28, UR28, -0x2, URZ ;  /* 0xfffffffe1c1c7890 */ /* 0x000fe4000fffe03f */
[----:B------:R-:W-:Y:S02]  /*6990*/  @UP2 USHF.R.U32.HI UR8, URZ, UR5, UR7 ;  /* 0x000000053f082299 */ /* 0x000fe40008011607 */
[----:B------:R-:W-:Y:S02]  /*69a0*/  UMOV UR12, URZ ;  /* 0x0000003f000c7c82 */ /* 0x000fe40008000000 */
[----:B------:R-:W-:-:S04]  /*69b0*/  UIADD3 UR8, UR8, UR14, -UR16 ;  /* 0x0000000e08087290 */ /* 0x000fc8000fffe810 */
[----:B------:R-:W-:-:S04]  /*69c0*/  UIMAD.WIDE UR4, UR8, 0x2aaaaaab, URZ ;  /* 0x2aaaaaab080478a5 */ /* 0x000fc8000f8e023f */
[----:B------:R-:W-:-:S04]  /*69d0*/  USHF.R.U32.HI UR13, URZ, 0x1f, UR5 ;  /* 0x0000001f3f0d7899 */ /* 0x000fc80008011605 */
[----:B------:R-:W-:-:S03]  /*69e0*/  ULEA.HI.SX32 UR13, UR5, UR13, 0x1c ;  /* 0x0000000d050d7291 */ /* 0x000fc6000f8fe23f */
[----:B------:R-:W-:Y:S02]  /*69f0*/  UMOV UR5, 0x1 ;  /* 0x0000000100057882 */ /* 0x000fe40000000000 */
[----:B------:R-:W-:-:S04]  /*6a00*/  UISETP.LT.AND UP0, UPT, URZ, UR13, UPT ;  /* 0x0000000d3f00728c */ /* 0x000fc8000bf01270 */
[----:B------:R-:W-:-:S04]  /*6a10*/  USEL UR13, URZ, UR13, !UP0 ;  /* 0x0000000d3f0d7287 */ /* 0x000fc8000c000000 */
[----:B------:R-:W-:-:S06]  /*6a20*/  UISETP.GE.AND UP0, UPT, UR28, UR13, UPT ;  /* 0x0000000d1c00728c */ /* 0x000fcc000bf06270 */
[----:B------:R-:W-:-:S13]  /*6a30*/  PLOP3.LUT P0, PT, PT, PT, UP0, 0x80, 0x0 ;  /* 0x000000000000781c */ /* 0x000fda0003f0f008 */
[----:B------:R-:W-:Y:S05]  /*6a40*/  @!P0 BRA `(.L_x_1198) ;  /* 0x0000489000008947 */ /* 0x000fea0003800000 */
[----:B------:R-:W2:Y:S01]  /*6a50*/  LDL R0, [R1+0x4] ;  /* 0x0000040001007983 */ /* 0x000ea20000100800 */
[----:B------:R-:W-:Y:S01]  /*6a60*/  PLOP3.LUT P5, PT, PT, PT, UP2, 0x80, 0x0 ;  /* 0x000000000000781c */ /* 0x000fe20003faf028 */
[----:B------:R-:W-:Y:S01]  /*6a70*/  IMAD.MOV.U32 R239, RZ, RZ, 0x20 ;  /* 0x00000020ffef7424 */ /* 0x000fe200078e00ff */
[----:B------:R-:W-:Y:S01]  /*6a80*/  PLOP3.LUT P0, PT, PT, PT, UP2, 0x80, 0x0 ;  /* 0x000000000000781c */ /* 0x000fe20003f0f028 */
[----:B------:R-:W-:Y:S01]  /*6a90*/  IMAD.MOV.U32 R102, RZ, RZ, R3 ;  /* 0x000000ffff667224 */ /* 0x000fe200078e0003 */
[----:B------:R-:W-:Y:S01]  /*6aa0*/  UMOV UR12, URZ ;  /* 0x0000003f000c7c82 */ /* 0x000fe20008000000 */
[----:B------:R-:W-:Y:S01]  /*6ab0*/  IMAD.MOV.U32 R101, RZ, RZ, R100 ;  /* 0x000000ffff657224 */ /* 0x000fe200078e0064 */
[----:B------:R-:W-:Y:S01]  /*6ac0*/  SEL R239, R239, 0xffffffe0, !P1 ;  /* 0xffffffe0efef7807 */ /* 0x000fe20004800000 */
[----:B------:R-:W-:Y:S02]  /*6ad0*/  UMOV UR5, 0x1 ;  /* 0x0000000100057882 */ /* 0x000fe40000000000 */
[----:B------:R-:W-:-:S02]  /*6ae0*/  UMOV UR15, UR28 ;  /* 0x0000001c000f7c82 */ /* 0x000fc40008000000 */
[----:B------:R-:W-:Y:S02]  /*6af0*/  ULDC.64 UR8, c[0x0][0x208] ;  /* 0x0000820000087ab9 */ /* 0x000fe40000000a00 */
[----:B------:R-:W-:Y:S01]  /*6b00*/  ULDC.64 UR6, c[0x0][0x1e0] ;  /* 0x0000780000067ab9 */ /* 0x000fe20000000a00 */
[----:B--2---:R-:W-:-:S05]  /*6b10*/  @P5 IMAD.HI.U32 R0, R0, c[0x0][0x2c8], RZ ;  /* 0x0000b20000005a27 */ /* 0x004fca00078e00ff */
[----:B------:R-:W-:-:S05]  /*6b20*/  @P0 SHF.R.U32.HI R0, RZ, c[0x0][0x2cc], R0 ;  /* 0x0000b300ff000a19 */ /* 0x000fca0000011600 */
[----:B------:R1:W-:Y:S02]  /*6b30*/  @P0 STL [R1], R0 ;  /* 0x0000000001000387 */ /* 0x0003e40000100800 */
.L_x_1199:
[----:B------:R-:W2:Y:S01]  /*6b40*/  LDL.64 R38, [R1+0x20] ;  /* 0x0000200001267983 */ /* 0x000ea20000100a00 */
[----:B------:R-:W-:Y:S04]  /*6b50*/  DEPBAR.LE SB0, 0x2 ;  /* 0x000080800000791a */ /* 0x000fe80000000000 */
[----:B------:R-:W-:Y:S01]  /*6b60*/  MOV R3, UR5 ;  /* 0x0000000500037c02 */ /* 0x000fe20008000f00 */
[----:B------:R-:W3:Y:S01]  /*6b70*/  LDL.64 R36, [R1+0x28] ;  /* 0x0000280001247983 */ /* 0x000ee20000100a00 */
[----:B------:R-:W-:Y:S01]  /*6b80*/  UISETP.GE.AND UP0, UPT, UR15, 0x1, UPT ;  /* 0x000000010f00788c */ /* 0x000fe2000bf06270 */
[----:B------:R-:W-:Y:S01]  /*6b90*/  MOV R100, UR12 ;  /* 0x0000000c00647c02 */ /* 0x000fe20008000f00 */
[----:B------:R-:W-:Y:S01]  /*6ba0*/  UIADD3 UR28, UR15, -0x1, URZ ;  /* 0xffffffff0f1c7890 */ /* 0x000fe2000fffe03f */
[C---:B------:R-:W-:Y:S01]  /*6bb0*/  IMAD R48, R3.reuse, 0x9000, R237 ;  /* 0x0000900003307824 */ /* 0x040fe200078e02ed */
[----:B------:R-:W-:Y:S01]  /*6bc0*/  UIMAD UR4, UR5, 0x9000, URZ ;  /* 0x00009000050478a4 */ /* 0x000fe2000f8e023f */
[----:B------:R-:W4:Y:S04]  /*6bd0*/  LDL R46, [R1+0x8] ;  /* 0x00000800012e7983 */ /* 0x000f280000100800 */
[----:B------:R-:W-:Y:S01]  /*6be0*/  BAR.SYNC.DEFER_BLOCKING 0x0 ;  /* 0x0000000000007b1d */ /* 0x000fe20000010000 */
[----:B------:R-:W-:Y:S01]  /*6bf0*/  PLOP3.LUT P0, PT, PT, PT, UP0, 0x80, 0x0 ;  /* 0x000000000000781c */ /* 0x000fe20003f0f008 */
[----:B------:R-:W-:Y:S01]  /*6c00*/  @UP0 USHF.R.S32.HI UR17, URZ, 0x1f, UR28 ;  /* 0x0000001f3f110899 */ /* 0x000fe2000801141c */
[----:B------:R-:W-:Y:S01]  /*6c10*/  IMAD R3, R3, 0x9000, R233 ;  /* 0x0000900003037824 */ /* 0x000fe200078e02e9 */
[----:B------:R-:W-:Y:S02]  /*6c20*/  @UP0 UIMAD.WIDE.U32 UR18, UR28, UR8, URZ ;  /* 0x000000081c1202a5 */ /* 0x000fe4000f8e003f */
[----:B------:R-:W-:Y:S02]  /*6c30*/  @UP0 UIMAD UR17, UR17, UR8, URZ ;  /* 0x00000008111102a4 */ /* 0x000fe4000f8e023f */
[----:B-1----:R-:W-:Y:S01]  /*6c40*/  IADD3 R0, R239, R3, RZ ;  /* 0x00000003ef007210 */ /* 0x002fe20007ffe0ff */
[----:B------:R-:W-:Y:S01]  /*6c50*/  UISETP.GE.AND UP1, UPT, UR12, 0x1, UPT ;  /* 0x000000010c00788c */ /* 0x000fe2000bf26270 */
[----:B------:R-:W-:Y:S01]  /*6c60*/  MOV R2, UR18 ;  /* 0x0000001200027c02 */ /* 0x000fe20008000f00 */
[----:B------:R-:W-:Y:S04]  /*6c70*/  @UP0 UIMAD UR17, UR28, UR9, UR17 ;  /* 0x000000091c1102a4 */ /* 0x000fe8000f8e0211 */
[----:B------:R-:W-:Y:S04]  /*6c80*/  @UP0 UIADD3 UR17, UR19, UR17, URZ ;  /* 0x0000001113110290 */ /* 0x000fe8000fffe03f */
[----:B------:R-:W-:Y:S02]  /*6c90*/  @UP0 UIMAD UR17, UR17, 0x60, URZ ;  /* 0x00000060111108a4 */ /* 0x000fe4000f8e023f */
[----:B------:R-:W-:Y:S01]  /*6ca0*/  UISETP.GE.AND UP0, UPT, UR15, 0x2, UPT ;  /* 0x000000020f00788c */ /* 0x000fe2000bf06270 */
[----:B------:R-:W1:Y:S08]  /*6cb0*/  LDSM.16.M88.4 R8, [R48+0x12100] ;  /* 0x012100003008783b */ /* 0x000e700000000200 */
[----:B------:R-:W5:Y:S02]  /*6cc0*/  LDSM.16.M88.4 R16, [R48+0x12900] ;  /* 0x012900003010783b */ /* 0x000f640000000200 */
[----:B------:R-:W-:Y:S04]  /*6cd0*/  @UP0 UIADD3 UR18, UR15, -0x2, URZ ;  /* 0xfffffffe0f120890 */ /* 0x000fe8000fffe03f */
[----:B------:R-:W-:Y:S02]  /*6ce0*/  @UP0 UIMAD.WIDE.U32 UR20, UR18, UR6, URZ ;  /* 0x00000006121402a5 */ /* 0x000fe4000f8e003f */
[----:B------:R-:W5:Y:S08]  /*6cf0*/  LDSM.16.M88.4 R24, [R48+0x13100] ;  /* 0x013100003018783b */ /* 0x000f700000000200 */
[----:B------:R-:W4:Y:S04]  /*6d00*/  LDL R234, [R1+0x14] ;  /* 0x0000140001ea7983 */ /* 0x000f280000100800 */
[----:B------:R-:W5:Y:S08]  /*6d10*/  LDSM.16.M88.4 R32, [R48+0x13900] ;  /* 0x013900003020783b */ /* 0x000f700000000200 */
[----:B------:R-:W2:Y:S01]  /*6d20*/  LDSM.16.M88.4 R40, [R48+0x14100] ;  /* 0x014100003028783b */ /* 0x000ea20000000200 */
[C---:B-1----:R-:W-:Y:S07]  /*6d30*/  HMMA.16816.F32.BF16 R4, R152.reuse, R8, RZ ;  /* 0x000000089804723c */ /* 0x042fee00000418ff */
[----:B------:R-:W1:Y:S01]  /*6d40*/  LDSM.16.M88.4 R48, [R48+0x14900] ;  /* 0x014900003030783b */ /* 0x000e620000000200 */
[C---:B------:R-:W-:Y:S07]  /*6d50*/  HMMA.16816.F32.BF16 R8, R152.reuse, R10, RZ ;  /* 0x0000000a9808723c */ /* 0x040fee00000418ff */
[----:B------:R-:W1:Y:S01]  /*6d60*/  LDSM.16.M88.4 R160, [R0] ;  /* 0x0000000000a0783b */ /* 0x000e620000000200 */
[C---:B-----5:R-:W-:Y:S07]  /*6d70*/  HMMA.16816.F32.BF16 R12, R152.reuse, R16, RZ ;  /* 0x00000010980c723c */ /* 0x060fee00000418ff */
[----:B------:R-:W5:Y:S01]  /*6d80*/  LDSM.16.M88.4 R164, [R0+0x800] ;  /* 0x0008000000a4783b */ /* 0x000f620000000200 */
[C---:B------:R-:W-:Y:S07]  /*6d90*/  HMMA.16816.F32.BF16 R16, R152.reuse, R18, RZ ;  /* 0x000000129810723c */ /* 0x040fee00000418ff */
[----:B------:R-:W1:Y:S01]  /*6da0*/  LDSM.16.M88.4 R168, [R0+0x1000] ;  /* 0x0010000000a8783b */ /* 0x000e620000000200 */
[C---:B------:R-:W-:Y:S07]  /*6db0*/  HMMA.16816.F32.BF16 R20, R152.reuse, R24, RZ ;  /* 0x000000189814723c */ /* 0x040fee00000418ff */
[----:B------:R-:W1:Y:S01]  /*6dc0*/  LDSM.16.M88.4 R172, [R0+0x1800] ;  /* 0x0018000000ac783b */ /* 0x000e620000000200 */
[C---:B------:R-:W-:Y:S07]  /*6dd0*/  HMMA.16816.F32.BF16 R24, R152.reuse, R26, RZ ;  /* 0x0000001a9818723c */ /* 0x040fee00000418ff */
[----:B------:R-:W1:Y:S01]  /*6de0*/  LDSM.16.M88.4 R176, [R0+0x2000] ;  /* 0x0020000000b0783b */ /* 0x000e620000000200 */
[C---:B------:R-:W-:Y:S07]  /*6df0*/  HMMA.16816.F32.BF16 R28, R152.reuse, R32, RZ ;  /* 0x00000020981c723c */ /* 0x040fee00000418ff */
[----:B------:R-:W1:Y:S01]  /*6e00*/  LDSM.16.M88.4 R180, [R0+0x2800] ;  /* 0x0028000000b4783b */ /* 0x000e620000000200 */
[C---:B------:R-:W-:Y:S07]  /*6e10*/  HMMA.16816.F32.BF16 R32, R152.reuse, R34, RZ ;  /* 0x000000229820723c */ /* 0x040fee00000418ff */
[----:B------:R-:W4:Y:S01]  /*6e20*/  LDL R235, [R1] ;  /* 0x0000000001eb7983 */ /* 0x000f220000100800 */
[----:B--2---:R-:W-:Y:S01]  /*6e30*/  @P0 MOV R45, R39 ;  /* 0x00000027002d0202 */ /* 0x004fe20000000f00 */
[----:B---3--:R-:W-:Y:S02]  /*6e40*/  @P0 IMAD.MOV.U32 R44, RZ, RZ, R36 ;  /* 0x000000ffff2c0224 */ /* 0x008fe400078e0024 */
[C---:B------:R-:W-:Y:S02]  /*6e50*/  HMMA.16816.F32.BF16 R36, R152.reuse, R40, RZ ;  /* 0x000000289824723c */ /* 0x040fe400000418ff */
[----:B------:R-:W-:Y:S04]  /*6e60*/  @P0 IMAD.WIDE.U32 R44, R2, 0x60, R44 ;  /* 0x00000060022c0825 */ /* 0x000fe800078e002c */
[----:B----4-:R-:W-:Y:S01]  /*6e70*/  @P0 IMAD R100, R100, 0x9000, R46 ;  /* 0x0000900064640824 */ /* 0x010fe200078e022e */
[----:B------:R-:W-:Y:S01]  /*6e80*/  @P0 SHF.L.U32 R2, R44, 0x1, RZ ;  /* 0x000000012c020819 */ /* 0x000fe200000006ff */
[C---:B------:R-:W-:Y:S01]  /*6e90*/  HMMA.16816.F32.BF16 R40, R152.reuse, R42, RZ ;  /* 0x0000002a9828723c */ /* 0x040fe200000418ff */
[----:B------:R-:W-:Y:S01]  /*6ea0*/  @P0 IADD3 R194, R45, UR17, RZ ;  /* 0x000000112dc20c10 */ /* 0x000fe2000fffe0ff */
[----:B------:R-:W-:Y:S02]  /*6eb0*/  UIMAD UR17, UR15, -0x60, URZ ;  /* 0xffffffa00f1178a4 */ /* 0x000fe4000f8e023f */
[----:B------:R-:W-:Y:S02]  /*6ec0*/  @P0 IADD3 R192, P1, R2, c[0x0][0x1f8], RZ ;  /* 0x00007e0002c00a10 */ /* 0x000fe40007f3e0ff */
[----:B------:R-:W-:Y:S02]  /*6ed0*/  @P0 SHF.L.U64.HI R194, R44, 0x1, R194 ;  /* 0x000000012cc20819 */ /* 0x000fe400000102c2 */
[C---:B-1----:R-:W-:Y:S01]  /*6ee0*/  HMMA.16816.F32.BF16 R44, R152.reuse, R48, RZ ;  /* 0x00000030982c723c */ /* 0x042fe200000418ff */
[----:B------:R-:W-:Y:S03]  /*6ef0*/  @P0 IADD3 R228, P5, R2, 0x80, RZ ;  /* 0x0000008002e40810 */ /* 0x000fe60007fbe0ff */
[----:B------:R-:W-:Y:S02]  /*6f00*/  @P0 IADD3.X R193, R194, c[0x0][0x1fc], RZ, P1, !PT ;  /* 0x00007f00c2c10a10 */ /* 0x000fe40000ffe4ff */
[----:B------:R-:W-:Y:S02]  /*6f10*/  @P0 IADD3 R228, P1, R228, c[0x0][0x1f8], RZ ;  /* 0x00007e00e4e40a10 */ /* 0x000fe40007f3e0ff */
[----:B------:R-:W-:Y:S01]  /*6f20*/  HMMA.16816.F32.BF16 R48, R152, R50, RZ ;  /* 0x000000329830723c */ /* 0x000fe200000418ff */
[----:B------:R-:W-:Y:S01]  /*6f30*/  @!PT LDS RZ, [RZ] ;  /* 0x00000000fffff984 */ /* 0x000fe20000000800 */
[----:B------:R-:W-:Y:S01]  /*6f40*/  @!PT LDS RZ, [RZ] ;  /* 0x00000000fffff984 */ /* 0x000fe20000000800 */
[----:B------:R-:W-:Y:S01]  /*6f50*/  @!PT LDS RZ, [RZ] ;  /* 0x00000000fffff984 */ /* 0x000fe20000000800 */
[----:B------:R1:W-:Y:S03]  /*6f60*/  @P0 LDGSTS.E.BYPASS.LTC128B.128 [R100+0x100], [R192.64], !P4 ;  /* 0x00100000c0640fae */ /* 0x0003e6000e101d58 */
[--C-:B------:R-:W-:Y:S02]  /*6f70*/  @P0 IADD3.X R229, RZ, c[0x0][0x1fc], R194.reuse, P1, P5 ;  /* 0x00007f00ffe50a10 */ /* 0x100fe40000fea4c2 */
[----:B------:R-:W-:Y:S02]  /*6f80*/  @P0 IADD3 R2, P6, R2, 0x100, RZ ;  /* 0x0000010002020810 */ /* 0x000fe40007fde0ff */
[C---:B------:R-:W-:Y:S01]  /*6f90*/  HMMA.16816.F32.BF16 R4, R156.reuse, R160, R4 ;  /* 0x000000a09c04723c */ /* 0x040fe20000041804 */
[----:B------:R2:W-:Y:S06]  /*6fa0*/  @P0 LDGSTS.E.BYPASS.LTC128B.128 [R100+0x3100], [R228.64], !P3 ;  /* 0x03100000e4640fae */ /* 0x0005ec000d901d58 */
[----:B------:R-:W-:Y:S01]  /*6fb0*/  @P0 IADD3 R160, P1, R192, UR11, RZ ;  /* 0x0000000bc0a00c10 */ /* 0x000fe2000ff3e0ff */
[C---:B------:R-:W-:Y:S04]  /*6fc0*/  HMMA.16816.F32.BF16 R8, R156.reuse, R162, R8 ;  /* 0x000000a29c08723c */ /* 0x040fe80000041808 */
[----:B------:R-:W-:Y:S03]  /*6fd0*/  @P0 IADD3.X R161, R193, UR10, RZ, P1, !PT ;  /* 0x0000000ac1a10c10 */ /* 0x000fe60008ffe4ff */
[----:B------:R-:W-:Y:S01]  /*6fe0*/  @P0 IADD3 R162, P1, R160, UR11, RZ ;  /* 0x0000000ba0a20c10 */ /* 0x000fe2000ff3e0ff */
[C---:B-----5:R-:W-:Y:S04]  /*6ff0*/  HMMA.16816.F32.BF16 R12, R156.reuse, R164, R12 ;  /* 0x000000a49c0c723c */ /* 0x060fe8000004180c */
[----:B------:R-:W-:Y:S04]  /*7000*/  @P0 IADD3.X R163, R161, UR10, RZ, P1, !PT ;  /* 0x0000000aa1a30c10 */ /* 0x000fe80008ffe4ff */
[C---:B------:R-:W-:Y:S04]  /*7010*/  HMMA.16816.F32.BF16 R16, R156.reuse, R166, R16 ;  /* 0x000000a69c10723c */ /* 0x040fe80000041810 */
[----:B--2---:R-:W-:Y:S01]  /*7020*/  @P0 IADD3 R228, P5, R2, c[0x0][0x1f8], RZ ;  /* 0x00007e0002e40a10 */ /* 0x004fe20007fbe0ff */
[C---:B------:R-:W-:Y:S03]  /*7030*/  IMAD.IADD R2, R232.reuse, 0x1, R3 ;  /* 0x00000001e8027824 */ /* 0x040fe600078e0203 */
[C---:B------:R-:W-:Y:S04]  /*7040*/  HMMA.16816.F32.BF16 R20, R156.reuse, R168, R20 ;  /* 0x000000a89c14723c */ /* 0x040fe80000041814 */
[----:B------:R-:W-:Y:S04]  /*7050*/  @P0 IADD3.X R229, RZ, c[0x0][0x1fc], R194, P5, P6 ;  /* 0x00007f00ffe50a10 */ /* 0x000fe80002fec4c2 */
[C---:B------:R-:W-:Y:S01]  /*7060*/  HMMA.16816.F32.BF16 R24, R156.reuse, R170, R24 ;  /* 0x000000aa9c18723c */ /* 0x040fe20000041818 */
[----:B------:R2:W-:Y:S07]  /*7070*/  @P0 LDGSTS.E.BYPASS.LTC128B.128 [R100+0x6100], [R228.64], !P2 ;  /* 0x06100000e4640fae */ /* 0x0005ee000d101d58 */
[C---:B------:R-:W-:Y:S01]  /*7080*/  HMMA.16816.F32.BF16 R28, R156.reuse, R172, R28 ;  /* 0x000000ac9c1c723c */ /* 0x040fe2000004181c */
[----:B------:R1:W-:Y:S07]  /*7090*/  @P0 LDGSTS.E.BYPASS.LTC128B.128 [R100+0x1100], [R160.64], !P4 ;  /* 0x01100000a0640fae */ /* 0x0003ee000e101d58 */
[C---:B------:R-:W-:Y:S01]  /*70a0*/  HMMA.16816.F32.BF16 R32, R156.reuse, R174, R32 ;  /* 0x000000ae9c20723c */ /* 0x040fe20000041820 */
[----:B------:R1:W-:Y:S07]  /*70b0*/  @P0 LDGSTS.E.BYPASS.LTC128B.128 [R100+0x4100], [R160.64+0x80], !P3 ;  /* 0x04100080a0640fae */ /* 0x0003ee000d901d58 */
[C---:B------:R-:W-:Y:S01]  /*70c0*/  HMMA.16816.F32.BF16 R36, R156.reuse, R176, R36 ;  /* 0x000000b09c24723c */ /* 0x040fe20000041824 */
[----:B------:R1:W-:Y:S03]  /*70d0*/  @P0 LDGSTS.E.BYPASS.LTC128B.128 [R100+0x7100], [R160.64+0x100], !P2 ;  /* 0x07100100a0640fae */ /* 0x0003e6000d101d58 */
[----:B--2---:R-:W-:Y:S04]  /*70e0*/  IADD3 R228, R232, R0, RZ ;  /* 0x00000000e8e47210 */ /* 0x004fe80007ffe0ff */
[C---:B------:R-:W-:Y:S01]  /*70f0*/  HMMA.16816.F32.BF16 R40, R156.reuse, R178, R40 ;  /* 0x000000b29c28723c */ /* 0x040fe20000041828 */
[----:B------:R1:W-:Y:S07]  /*7100*/  @P0 LDGSTS.E.BYPASS.LTC128B.128 [R100+0x2100], [R162.64], !P4 ;  /* 0x02100000a2640fae */ /* 0x0003ee000e101d58 */
[C---:B------:R-:W-:Y:S01]  /*7110*/  HMMA.16816.F32.BF16 R44, R156.reuse, R180, R44 ;  /* 0x000000b49c2c723c */ /* 0x040fe2000004182c */
[----:B------:R1:W-:Y:S07]  /*7120*/  @P0 LDGSTS.E.BYPASS.LTC128B.128 [R100+0x5100], [R162.64+0x80], !P3 ;  /* 0x05100080a2640fae */ /* 0x0003ee000d901d58 */
[----:B------:R-:W-:Y:S01]  /*7130*/  HMMA.16816.F32.BF16 R48, R156, R182, R48 ;  /* 0x000000b69c30723c */ /* 0x000fe20000041830 */
[----:B------:R1:W-:Y:S01]  /*7140*/  @P0 LDGSTS.E.BYPASS.LTC128B.128 [R100+0x8100], [R162.64+0x100], !P2 ;  /* 0x08100100a2640fae */ /* 0x0003e2000d101d58 */
[----:B------:R-:W-:Y:S07]  /*7150*/  PLOP3.LUT P0, PT, PT, PT, UP2, 0x80, 0x0 ;  /* 0x000000000000781c */ /* 0x000fee0003f0f028 */
[----:B------:R-:W-:Y:S08]  /*7160*/  LDSM.16.M88.4 R164, [R2+0x800] ;  /* 0x0008000002a4783b */ /* 0x000ff00000000200 */
[----:B------:R-:W-:Y:S08]  /*7170*/  LDSM.16.M88.4 R168, [R2+0x1000] ;  /* 0x0010000002a8783b */ /* 0x000ff00000000200 */
[----:B------:R-:W-:Y:S01]  /*7180*/  LDSM.16.M88.4 R172, [R2+0x1800] ;  /* 0x0018000002ac783b */ /* 0x000fe20000000200 */
[----:B-1----:R-:W-:Y:S07]  /*7190*/  IADD3 R100, R239, R3, R232 ;  /* 0x00000003ef647210 */ /* 0x002fee0007ffe0e8 */
[----:B------:R-:W1:Y:S08]  /*71a0*/  LDSM.16.M88.4 R160, [R2] ;  /* 0x0000000002a0783b */ /* 0x000e700000000200 */
[----:B------:R-:W0:Y:S08]  /*71b0*/  LDGDEPBAR ;  /* 0x00000000000079af */ /* 0x000e300000000000 */
[----:B------:R-:W2:Y:S08]  /*71c0*/  LDSM.16.M88.4 R176, [R2+0x2000] ;  /* 0x0020000002b0783b */ /* 0x000eb00000000200 */
[----:B------:R-:W-:Y:S08]  /*71d0*/  LDSM.16.M88.4 R180, [R228+0x800] ;  /* 0x00080000e4b4783b */ /* 0x000ff00000000200 */
[----:B------:R-:W-:Y:S01]  /*71e0*/  LDSM.16.M88.4 R192, [R228+0x1000] ;  /* 0x00100000e4c0783b */ /* 0x000fe20000000200 */
[C---:B-1----:R-:W-:Y:S08]  /*71f0*/  HMMA.16816.F32.BF16 R4, R184.reuse, R160, R4 ;  /* 0x000000a0b804723c */ /* 0x042ff00000041804 */
[C---:B------:R-:W-:Y:S01]  /*7200*/  HMMA.16816.F32.BF16 R8, R184.reuse, R162, R8 ;  /* 0x000000a2b808723c */ /* 0x040fe20000041808 */
[----:B------:R-:W1:Y:S07]  /*7210*/  LDSM.16.M88.4 R160, [R2+0x2800] ;  /* 0x0028000002a0783b */ /* 0x000e6e0000000200 */
[C---:B------:R-:W-:Y:S08]  /*7220*/  HMMA.16816.F32.BF16 R12, R184.reuse, R164, R12 ;  /* 0x000000a4b80c723c */ /* 0x040ff0000004180c */
[C---:B------:R-:W-:Y:S01]  /*7230*/  HMMA.16816.F32.BF16 R16, R184.reuse, R166, R16 ;  /* 0x000000a6b810723c */ /* 0x040fe20000041810 */
[----:B------:R-:W3:Y:S07]  /*7240*/  LDSM.16.M88.4 R164, [R228] ;  /* 0x00000000e4a4783b */ /* 0x000eee0000000200 */
[C---:B------:R-:W-:Y:S08]  /*7250*/  HMMA.16816.F32.BF16 R20, R184.reuse, R168, R20 ;  /* 0x000000a8b814723c */ /* 0x040ff00000041814 */
[C---:B------:R-:W-:Y:S01]  /*7260*/  HMMA.16816.F32.BF16 R24, R184.reuse, R170, R24 ;  /* 0x000000aab818723c */ /* 0x040fe20000041818 */
[----:B------:R-:W4:Y:S07]  /*7270*/  LDSM.16.M88.4 R168, [R228+0x1800] ;  /* 0x00180000e4a8783b */ /* 0x000f2e0000000200 */
[C---:B------:R-:W-:Y:S08]  /*7280*/  HMMA.16816.F32.BF16 R28, R184.reuse, R172, R28 ;  /* 0x000000acb81c723c */ /* 0x040ff0000004181c */
[C---:B------:R-:W-:Y:S01]  /*7290*/  HMMA.16816.F32.BF16 R32, R184.reuse, R174, R32 ;  /* 0x000000aeb820723c */ /* 0x040fe20000041820 */
[----:B------:R-:W5:Y:S07]  /*72a0*/  LDSM.16.M88.4 R172, [R228+0x2000] ;  /* 0x00200000e4ac783b */ /* 0x000f6e0000000200 */
[C---:B--2---:R-:W-:Y:S08]  /*72b0*/  HMMA.16816.F32.BF16 R36, R184.reuse, R176, R36 ;  /* 0x000000b0b824723c */ /* 0x044ff00000041824 */
        /* <DEDUP_REMOVED lines=8> */
[C---:B------:R-:W-:Y:S08]  /*7340*/  HMMA.16816.F32.BF16 R12, R188.reuse, R180, R12 ;  /* 0x000000b4bc0c723c */ /* 0x040ff0000004180c */
[C---:B------:R-:W-:Y:S01]  /*7350*/  HMMA.16816.F32.BF16 R16, R188.reuse, R182, R16 ;  /* 0x000000b6bc10723c */ /* 0x040fe20000041810 */
[----:B------:R-:W-:Y:S07]  /*7360*/  LDSM.16.M88.4 R180, [R3+0x5000] ;  /* 0x0050000003b4783b */ /* 0x000fee0000000200 */
[C---:B------:R-:W-:Y:S08]  /*7370*/  HMMA.16816.F32.BF16 R20, R188.reuse, R192, R20 ;  /* 0x000000c0bc14723c */ /* 0x040ff00000041814 */
        /* <DEDUP_REMOVED lines=8> */
[C---:B--2---:R-:W-:Y:S08]  /*7400*/  HMMA.16816.F32.BF16 R44, R188.reuse, R176, R44 ;  /* 0x000000b0bc2c723c */ /* 0x044ff0000004182c */
        /* <DEDUP_REMOVED lines=14> */
[C---:B------:R-:W-:Y:S08]  /*74f0*/  HMMA.16816.F32.BF16 R36, R196.reuse, R180, R36 ;  /* 0x000000b4c424723c */ /* 0x040ff00000041824 */
        /* <DEDUP_REMOVED lines=21> */
[----:B------:R-:W-:Y:S01]  /*7650*/  HMMA.16816.F32.BF16 R48, R200, R182, R48 ;  /* 0x000000b6c830723c */ /* 0x000fe20000041830 */
[----:B------:R-:W-:Y:S07]  /*7660*/  LDSM.16.M88.4 R180, [R3+0x6800] ;  /* 0x0068000003b4783b */ /* 0x000fee0000000200 */
[C---:B--2---:R-:W-:Y:S08]  /*7670*/  HMMA.16816.F32.BF16 R4, R204.reuse, R176, R4 ;  /* 0x000000b0cc04723c */ /* 0x044ff00000041804 */
[C---:B------:R-:W-:Y:S01]  /*7680*/  HMMA.16816.F32.BF16 R8, R204.reuse, R178, R8 ;  /* 0x000000b2cc08723c */ /* 0x040fe20000041808 */
[----:B------:R-:W-:Y:S07]  /*7690*/  LDSM.16.M88.4 R176, [R228+0x3000] ;  /* 0x00300000e4b0783b */ /* 0x000fee0000000200 */
[C---:B-1----:R-:W-:Y:S01]  /*76a0*/  HMMA.16816.F32.BF16 R12, R204.reuse, R160, R12 ;  /* 0x000000a0cc0c723c */ /* 0x042fe2000004180c */
[----:B------:R-:W-:Y:S07]  /*76b0*/  LDSM.16.M88.4 R228, [R228+0x6000] ;  /* 0x00600000e4e4783b */ /* 0x000fee0000000200 */
[C---:B------:R-:W-:Y:S01]  /*76c0*/  HMMA.16816.F32.BF16 R16, R204.reuse, R162, R16 ;  /* 0x000000a2cc10723c */ /* 0x040fe20000041810 */
[----:B------:R-:W1:Y:S07]  /*76d0*/  LDSM.16.M88.4 R160, [R2+0x5800] ;  /* 0x0058000002a0783b */ /* 0x000e6e0000000200 */
[C---:B---3--:R-:W-:Y:S08]  /*76e0*/  HMMA.16816.F32.BF16 R20, R204.reuse, R164, R20 ;  /* 0x000000a4cc14723c */ /* 0x048ff00000041814 */
[C---:B------:R-:W-:Y:S01]  /*76f0*/  HMMA.16816.F32.BF16 R24, R204.reuse, R166, R24 ;  /* 0x000000a6cc18723c */ /* 0x040fe20000041818 */
[----:B------:R-:W2:Y:S07]  /*7700*/  LDSM.16.M88.4 R164, [R100+0x3800] ;  /* 0x0038000064a4783b */ /* 0x000eae0000000200 */
[C---:B----4-:R-:W-:Y:S08]  /*7710*/  HMMA.16816.F32.BF16 R28, R204.reuse, R168, R28 ;  /* 0x000000a8cc1c723c */ /* 0x050ff0000004181c */
[C---:B------:R-:W-:Y:S01]  /*7720*/  HMMA.16816.F32.BF16 R32, R204.reuse, R170, R32 ;  /* 0x000000aacc20723c */ /* 0x040fe20000041820 */
[----:B------:R-:W3:Y:S07]  /*7730*/  LDSM.16.M88.4 R168, [R100+0x4000] ;  /* 0x0040000064a8783b */ /* 0x000eee0000000200 */
[C---:B-----5:R-:W-:Y:S08]  /*7740*/  HMMA.16816.F32.BF16 R36, R204.reuse, R172, R36 ;  /* 0x000000accc24723c */ /* 0x060ff00000041824 */
[C---:B------:R-:W-:Y:S01]  /*7750*/  HMMA.16816.F32.BF16 R40, R204.reuse, R174, R40 ;  /* 0x000000aecc28723c */ /* 0x040fe20000041828 */
[----:B------:R-:W4:Y:S07]  /*7760*/  LDSM.16.M88.4 R172, [R100+0x4800] ;  /* 0x0048000064ac783b */ /* 0x000f2e0000000200 */
[C---:B-1----:R-:W-:Y:S08]  /*7770*/  HMMA.16816.F32.BF16 R44, R204.reuse, R160, R44 ;  /* 0x000000a0cc2c723c */ /* 0x042ff0000004182c */
[----:B------:R-:W-:Y:S01]  /*7780*/  HMMA.16816.F32.BF16 R48, R204, R162, R48 ;  /* 0x000000a2cc30723c */ /* 0x000fe20000041830 */
        /* <DEDUP_REMOVED lines=13> */
[C---:B-1----:R-:W-:Y:S08]  /*7860*/  HMMA.16816.F32.BF16 R36, R208.reuse, R160, R36 ;  /* 0x000000a0d024723c */ /* 0x042ff00000041824 */
[C---:B------:R-:W-:Y:S01]  /*7870*/  HMMA.16816.F32.BF16 R40, R208.reuse, R162, R40 ;  /* 0x000000a2d028723c */ /* 0x040fe20000041828 */
[----:B------:R-:W1:Y:S07]  /*7880*/  LDSM.16.M88.4 R160, [R3+0x8000] ;  /* 0x0080000003a0783b */ /* 0x000e6e0000000200 */
[C---:B--2---:R-:W-:Y:S08]  /*7890*/  HMMA.16816.F32.BF16 R44, R208.reuse, R164, R44 ;  /* 0x000000a4d02c723c */ /* 0x044ff0000004182c */
[----:B------:R-:W-:Y:S01]  /*78a0*/  HMMA.16816.F32.BF16 R48, R208, R166, R48 ;  /* 0x000000a6d030723c */ /* 0x000fe20000041830 */
[----:B------:R-:W2:Y:S07]  /*78b0*/  LDSM.16.M88.4 R164, [R3+0x8800] ;  /* 0x0088000003a4783b */ /* 0x000eae0000000200 */
[C---:B------:R-:W-:Y:S08]  /*78c0*/  HMMA.16816.F32.BF16 R4, R212.reuse, R176, R4 ;  /* 0x000000b0d404723c */ /* 0x040ff00000041804 */
[C---:B------:R-:W-:Y:S01]  /*78d0*/  HMMA.16816.F32.BF16 R8, R212.reuse, R178, R8 ;  /* 0x000000b2d408723c */ /* 0x040fe20000041808 */
[----:B------:R-:W4:Y:S07]  /*78e0*/  LDSM.16.M88.4 R176, [R0+0x6800] ;  /* 0x0068000000b0783b */ /* 0x000f2e0000000200 */
[C---:B------:R-:W-:Y:S08]  /*78f0*/  HMMA.16816.F32.BF16 R12, R212.reuse, R180, R12 ;  /* 0x000000b4d40c723c */ /* 0x040ff0000004180c */
[C---:B------:R-:W-:Y:S01]  /*7900*/  HMMA.16816.F32.BF16 R16, R212.reuse, R182, R16 ;  /* 0x000000b6d410723c */ /* 0x040fe20000041810 */
[----:B------:R-:W5:Y:S07]  /*7910*/  LDSM.16.M88.4 R180, [R0+0x7000] ;  /* 0x0070000000b4783b */ /* 0x000f6e0000000200 */
        /* <DEDUP_REMOVED lines=8> */
[----:B------:R1:W3:Y:S07]  /*79a0*/  LDSM.16.M88.4 R160, [R0+0x8800] ;  /* 0x0088000000a0783b */ /* 0x0002ee0000000200 */
[C---:B--2---:R-:W-:Y:S08]  /*79b0*/  HMMA.16816.F32.BF16 R44, R212.reuse, R164, R44 ;  /* 0x000000a4d42c723c */ /* 0x044ff0000004182c */
[----:B------:R-:W-:Y:S01]  /*79c0*/  HMMA.16816.F32.BF16 R48, R212, R166, R48 ;  /* 0x000000a6d430723c */ /* 0x000fe20000041830 */
[----:B------:R-:W3:Y:S07]  /*79d0*/  LDSM.16.M88.4 R164, [R2+0x6000] ;  /* 0x0060000002a4783b */ /* 0x000eee0000000200 */
[C---:B------:R-:W-:Y:S01]  /*79e0*/  HMMA.16816.F32.BF16 R4, R216.reuse, R172, R4 ;  /* 0x000000acd804723c */ /* 0x040fe20000041804 */
[----:B-1----:R1:W2:Y:S07]  /*79f0*/  LDL R0, [R1+0x4] ;  /* 0x0000040001007983 */ /* 0x0022ae0000100800 */
[C---:B------:R-:W-:Y:S01]  /*7a00*/  HMMA.16816.F32.BF16 R8, R216.reuse, R174, R8 ;  /* 0x000000aed808723c */ /* 0x040fe20000041808 */
[----:B------:R-:W1:Y:S07]  /*7a10*/  LDSM.16.M88.4 R172, [R2+0x6800] ;  /* 0x0068000002ac783b */ /* 0x000e6e0000000200 */
[C---:B----4-:R-:W-:Y:S08]  /*7a20*/  HMMA.16816.F32.BF16 R12, R216.reuse, R176, R12 ;  /* 0x000000b0d80c723c */ /* 0x050ff0000004180c */
        /* <DEDUP_REMOVED lines=8> */
[C---:B---3--:R-:W-:Y:S08]  /*7ab0*/  HMMA.16816.F32.BF16 R36, R216.reuse, R168, R36 ;  /* 0x000000a8d824723c */ /* 0x048ff00000041824 */
[C---:B------:R-:W-:Y:S01]  /*7ac0*/  HMMA.16816.F32.BF16 R40, R216.reuse, R170, R40 ;  /* 0x000000aad828723c */ /* 0x040fe20000041828 */
[----:B------:R3:W4:Y:S07]  /*7ad0*/  LDSM.16.M88.4 R168, [R2+0x7000] ;  /* 0x0070000002a8783b */ /* 0x00072e0000000200 */
[C---:B------:R-:W-:Y:S08]  /*7ae0*/  HMMA.16816.F32.BF16 R44, R216.reuse, R160, R44 ;  /* 0x000000a0d82c723c */ /* 0x040ff0000004182c */
[----:B------:R-:W-:Y:S01]  /*7af0*/  HMMA.16816.F32.BF16 R48, R216, R162, R48 ;  /* 0x000000a2d830723c */ /* 0x000fe20000041830 */
[----:B------:R-:W5:Y:S07]  /*7b00*/  LDSM.16.M88.4 R160, [R100+0x6800] ;  /* 0x0068000064a0783b */ /* 0x000f6e0000000200 */
[C---:B------:R-:W-:Y:S01]  /*7b10*/  HMMA.16816.F32.BF16 R4, R220.reuse, R164, R4 ;  /* 0x000000a4dc04723c */ /* 0x040fe20000041804 */
[----:B---3--:R-:W-:Y:S07]  /*7b20*/  IMAD.U32 R2, RZ, RZ, UR16 ;  /* 0x00000010ff027e24 */ /* 0x008fee000f8e00ff */
[C---:B------:R-:W-:Y:S08]  /*7b30*/  HMMA.16816.F32.BF16 R8, R220.reuse, R166, R8 ;  /* 0x000000a6dc08723c */ /* 0x040ff00000041808 */
[C---:B-1----:R-:W-:Y:S08]  /*7b40*/  HMMA.16816.F32.BF16 R12, R220.reuse, R172, R12 ;  /* 0x000000acdc0c723c */ /* 0x042ff0000004180c */
        /* <DEDUP_REMOVED lines=11> */
[C---:B-----5:R-:W-:Y:S08]  /*7c00*/  HMMA.16816.F32.BF16 R12, R224.reuse, R160, R12 ;  /* 0x000000a0e00c723c */ /* 0x060ff0000004180c */
        /* <DEDUP_REMOVED lines=21> */
[----:B------:R-:W5:Y:S10]  /*7d60*/  MUFU.TANH R165, R8 ;  /* 0x0000000800a57308 */ /* 0x000f740000002400 */
[----:B------:R-:W1:Y:S01]  /*7d70*/  MUFU.TANH R164, R9 ;  /* 0x0000000900a47308 */ /* 0x000e620000002400 */
[----:B----4-:R-:W4:Y:S09]  /*7d80*/  LDSM.16.M88.4 R4, [R100+0x7000] ;  /* 0x007000006404783b */ /* 0x010f320000000200 */
[----:B------:R-:W-:Y:S10]  /*7d90*/  MUFU.TANH R161, R10 ;  /* 0x0000000a00a17308 */ /* 0x000ff40000002400 */
[----:B------:R1:W-:Y:S01]  /*7da0*/  MUFU.TANH R160, R11 ;  /* 0x0000000b00a07308 */ /* 0x0003e20000002400 */
[----:B--2---:R-:W-:Y:S09]  /*7db0*/  @P0 MOV R0, R235 ;  /* 0x000000eb00000202 */ /* 0x004ff20000000f00 */
[----:B------:R-:W-:Y:S01]  /*7dc0*/  MUFU.TANH R15, R15 ;  /* 0x0000000f000f7308 */ /* 0x000fe20000002400 */
[----:B------:R-:W-:Y:S09]  /*7dd0*/  SHFL.IDX PT, R3, R0, 0x1, 0x1c1f ;  /* 0x003c1f0000037f89 */ /* 0x000ff200000e0000 */
[----:B------:R-:W2:Y:S01]  /*7de0*/  MUFU.TANH R12, R12 ;  /* 0x0000000c000c7308 */ /* 0x000ea20000002400 */
[C---:B----4-:R-:W-:Y:S01]  /*7df0*/  HMMA.16816.F32.BF16 R20, R224.reuse, R4, R20 ;  /* 0x00000004e014723c */ /* 0x050fe20000041814 */
[----:B-1----:R-:W1:Y:S08]  /*7e00*/  LDSM.16.M88.4 R8, [R100+0x7800] ;  /* 0x007800006408783b */ /* 0x002e700000000200 */
[----:B------:R-:W4:Y:S01]  /*7e10*/  MUFU.TANH R13, R13 ;  /* 0x0000000d000d7308 */ /* 0x000f220000002400 */
[C---:B------:R-:W-:Y:S01]  /*7e20*/  HMMA.16816.F32.BF16 R24, R224.reuse, R6, R24 ;  /* 0x00000006e018723c */ /* 0x040fe20000041818 */
[----:B------:R-:W2:Y:S08]  /*7e30*/  LDSM.16.M88.4 R4, [R100+0x8000] ;  /* 0x008000006404783b */ /* 0x000eb00000000200 */
[----:B------:R-:W1:Y:S05]  /*7e40*/  MUFU.TANH R16, R16 ;  /* 0x0000001000107308 */ /* 0x000e6a0000002400 */
        /* <DEDUP_REMOVED lines=16> */
[----:B------:R2:W1:Y:S01]  /*7f50*/  SHFL.IDX PT, R4, R0, RZ, 0x1c1f ;  /* 0x001c1fff00047589 */ /* 0x00046200000e0000 */
[----:B------:R-:W-:Y:S06]  /*7f60*/  MUFU.TANH R23, R23 ;  /* 0x0000001700177308 */ /* 0x000fec0000002400 */
[C---:B------:R-:W-:Y:S04]  /*7f70*/  HMMA.16816.F32.BF16 R40, R224.reuse, R6, R40 ;  /* 0x00000006e028723c */ /* 0x040fe80000041828 */
[----:B------:R-:W-:Y:S01]  /*7f80*/  MUFU.TANH R22, R22 ;  /* 0x0000001600167308 */ /* 0x000fe20000002400 */
[----:B------:R-:W-:Y:S01]  /*7f90*/  BAR.SYNC.DEFER_BLOCKING 0x0 ;  /* 0x0000000000007b1d */ /* 0x000fe20000010000 */
[----:B------:R-:W-:Y:S02]  /*7fa0*/  FMUL.FTZ R28, R28, c[0x0][0x320] ;  /* 0x0000c8001c1c7a20 */ /* 0x000fe40000410000 */
[----:B------:R-:W-:Y:S04]  /*7fb0*/  FMUL.FTZ R29, R29, c[0x0][0x320] ;  /* 0x0000c8001d1d7a20 */ /* 0x000fe80000410000 */
[----:B------:R-:W-:Y:S02]  /*7fc0*/  FMUL.FTZ R31, R31, c[0x0][0x320] ;  /* 0x0000c8001f1f7a20 */ /* 0x000fe40000410000 */
[----:B------:R-:W-:Y:S01]  /*7fd0*/  FMUL.FTZ R30, R30, c[0x0][0x320] ;  /* 0x0000c8001e1e7a20 */ /* 0x000fe20000410000 */
[----:B--2---:R-:W-:Y:S01]  /*7fe0*/  MOV R0, UR17 ;  /* 0x0000001100007c02 */ /* 0x004fe20008000f00 */
[----:B------:R-:W-:Y:S01]  /*7ff0*/  FMUL.FTZ R36, R36, c[0x0][0x320] ;  /* 0x0000c80024247a20 */ /* 0x000fe20000410000 */
[----:B------:R-:W-:Y:S01]  /*8000*/  @UP0 USHF.R.S32.HI UR17, URZ, 0x1f, UR18 ;  /* 0x0000001f3f110899 */ /* 0x000fe20008011412 */
[----:B------:R-:W-:Y:S01]  /*8010*/  FMUL.FTZ R37, R37, c[0x0][0x320] ;  /* 0x0000c80025257a20 */ /* 0x000fe20000410000 */
[----:B------:R-:W-:Y:S01]  /*8020*/  IADD3 R0, -R234, 0x1, R0 ;  /* 0x00000001ea007810 */ /* 0x000fe20007ffe100 */
[----:B------:R-:W-:Y:S01]  /*8030*/  FMUL.FTZ R38, R38, c[0x0][0x320] ;  /* 0x0000c80026267a20 */ /* 0x000fe20000410000 */
[----:B------:R-:W-:Y:S01]  /*8040*/  @UP0 UIMAD UR17, UR17, UR6, URZ ;  /* 0x00000006111102a4 */ /* 0x000fe2000f8e023f */
[----:B------:R-:W-:Y:S01]  /*8050*/  FMUL.FTZ R39, R39, c[0x0][0x320] ;  /* 0x0000c80027277a20 */ /* 0x000fe20000410000 */
[----:B------:R-:W-:Y:S01]  /*8060*/  IADD3 R0, -R2, UR14, R0 ;  /* 0x0000000e02007c10 */ /* 0x000fe2000fffe100 */
[C---:B-1----:R-:W-:Y:S01]  /*8070*/  HMMA.16816.F32.BF16 R44, R224.reuse, R8, R44 ;  /* 0x00000008e02c723c */ /* 0x042fe2000004182c */
[----:B------:R-:W-:Y:S02]  /*8080*/  @UP0 UIMAD UR17, UR18, UR7, UR17 ;  /* 0x00000007121102a4 */ /* 0x000fe4000f8e0211 */
[C---:B------:R-:W-:Y:S01]  /*8090*/  IADD3 R2, R0.reuse, R4, RZ ;  /* 0x0000000400027210 */ /* 0x040fe20007ffe0ff */
[----:B------:R-:W-:Y:S01]  /*80a0*/  MUFU.TANH R28, R28 ;  /* 0x0000001c001c7308 */ /* 0x000fe20000002400 */
[----:B------:R-:W-:Y:S01]  /*80b0*/  IADD3 R0, R0, R3, RZ ;  /* 0x0000000300007210 */ /* 0x000fe20007ffe0ff */
[----:B------:R-:W-:Y:S01]  /*80c0*/  FMUL.FTZ R42, R42, c[0x0][0x320] ;  /* 0x0000c8002a2a7a20 */ /* 0x000fe20000410000 */
[C---:B------:R-:W-:Y:S01]  /*80d0*/  ISETP.GT.AND P5, PT, R2.reuse, RZ, PT ;  /* 0x000000ff0200720c */ /* 0x040fe20003fa4270 */
[----:B------:R-:W-:Y:S01]  /*80e0*/  HMMA.16816.F32.BF16 R48, R224, R10, R48 ;  /* 0x0000000ae030723c */ /* 0x000fe20000041830 */
[----:B------:R-:W-:Y:S02]  /*80f0*/  UIADD3 UR18, UR12, 0x1, URZ ;  /* 0x000000010c127890 */ /* 0x000fe4000fffe03f */
[----:B------:R-:W-:Y:S01]  /*8100*/  ISETP.GT.AND P1, PT, R2, 0x1, PT ;  /* 0x000000010200780c */ /* 0x000fe20003f24270 */
[----:B------:R-:W-:Y:S01]  /*8110*/  FMUL.FTZ R32, R32, c[0x0][0x320] ;  /* 0x0000c80020207a20 */ /* 0x000fe20000410000 */
[----:B------:R-:W-:Y:S01]  /*8120*/  FSEL R4, R170, -INF , P5 ;  /* 0xff800000aa047808 */ /* 0x000fe20002800000 */
[----:B------:R-:W1:Y:S01]  /*8130*/  MUFU.TANH R24, R24 ;  /* 0x0000001800187308 */ /* 0x000e620000002400 */
[----:B---3--:R-:W-:Y:S01]  /*8140*/  FSEL R3, R169, -INF , P1 ;  /* 0xff800000a9037808 */ /* 0x008fe20000800000 */
[----:B------:R-:W-:Y:S01]  /*8150*/  FMUL.FTZ R33, R33, c[0x0][0x320] ;  /* 0x0000c80021217a20 */ /* 0x000fe20000410000 */
[C---:B------:R-:W-:Y:S01]  /*8160*/  ISETP.GT.AND P5, PT, R2.reuse, 0x8, PT ;  /* 0x000000080200780c */ /* 0x040fe20003fa4270 */
[----:B------:R-:W-:Y:S01]  /*8170*/  USEL UR12, UR18, URZ, !UP1 ;  /* 0x0000003f120c7287 */ /* 0x000fe2000c800000 */
[----:B------:R-:W-:Y:S01]  /*8180*/  ISETP.GT.AND P1, PT, R2, 0x9, PT ;  /* 0x000000090200780c */ /* 0x000fe20003f24270 */
[----:B------:R-:W-:Y:S01]  /*8190*/  FMUL.FTZ R35, R35, c[0x0][0x320] ;  /* 0x0000c80023237a20 */ /* 0x000fe20000410000 */
[----:B------:R-:W-:Y:S01]  /*81a0*/  FMNMX.FTZ R11, R4, R101, !PT ;  /* 0x00000065040b7209 */ /* 0x000fe20007810000 */
[----:B------:R-:W-:Y:S01]  /*81b0*/  FMUL.FTZ R40, R40, c[0x0][0x320] ;  /* 0x0000c80028287a20 */ /* 0x000fe20000410000 */
[----:B-----5:R-:W-:Y:S01]  /*81c0*/  FSEL R6, R165, -INF , P5 ;  /* 0xff800000a5067808 */ /* 0x020fe20002800000 */
[----:B------:R-:W2:Y:S01]  /*81d0*/  MUFU.TANH R25, R25 ;  /* 0x0000001900197308 */ /* 0x000ea20000002400 */
[----:B------:R-:W-:Y:S01]  /*81e0*/  FMNMX.FTZ R11, R3, R11, !PT ;  /* 0x0000000b030b7209 */ /* 0x000fe20007810000 */
[----:B------:R-:W-:Y:S01]  /*81f0*/  FMUL.FTZ R34, R34, c[0x0][0x320] ;  /* 0x0000c80022227a20 */ /* 0x000fe20000410000 */
[----:B------:R-:W-:Y:S01]  /*8200*/  ISETP.GT.AND P5, PT, R2, 0x10, PT ;  /* 0x000000100200780c */ /* 0x000fe20003fa4270 */
[----:B------:R-:W-:Y:S01]  /*8210*/  FMUL.FTZ R41, R41, c[0x0][0x320] ;  /* 0x0000c80029297a20 */ /* 0x000fe20000410000 */
[----:B------:R-:W-:Y:S01]  /*8220*/  FSEL R5, R164, -INF , P1 ;  /* 0xff800000a4057808 */ /* 0x000fe20000800000 */
[----:B------:R-:W-:Y:S01]  /*8230*/  FMUL.FTZ R44, R44, c[0x0][0x320] ;  /* 0x0000c8002c2c7a20 */ /* 0x000fe20000410000 */
[----:B------:R-:W-:Y:S01]  /*8240*/  FMNMX.FTZ R11, R6, R11, !PT ;  /* 0x0000000b060b7209 */ /* 0x000fe20007810000 */
[----:B------:R-:W-:Y:S01]  /*8250*/  FMUL.FTZ R45, R45, c[0x0][0x320] ;  /* 0x0000c8002d2d7a20 */ /* 0x000fe20000410000 */
[----:B------:R-:W-:Y:S01]  /*8260*/  ISETP.GT.AND P6, PT, R0, 0x1, PT ;  /* 0x000000010000780c */ /* 0x000fe20003fc4270 */
[----:B------:R-:W3:Y:S01]  /*8270*/  MUFU.TANH R29, R29 ;  /* 0x0000001d001d7308 */ /* 0x000ee20000002400 */
[----:B------:R-:W-:Y:S01]  /*8280*/  ISETP.GT.AND P1, PT, R2, 0x11, PT ;  /* 0x000000110200780c */ /* 0x000fe20003f24270 */
[----:B------:R-:W-:Y:S01]  /*8290*/  FMUL.FTZ R48, R48, c[0x0][0x320] ;  /* 0x0000c80030307a20 */ /* 0x000fe20000410000 */
[----:B------:R-:W-:Y:S01]  /*82a0*/  FSEL R8, R166, -INF , P6 ;  /* 0xff800000a6087808 */ /* 0x000fe20003000000 */
[----:B------:R-:W-:Y:S01]  /*82b0*/  FMUL.FTZ R49, R49, c[0x0][0x320] ;  /* 0x0000c80031317a20 */ /* 0x000fe20000410000 */
[----:B------:R-:W-:Y:S01]  /*82c0*/  FSEL R166, R12, -INF , P5 ;  /* 0xff8000000ca67808 */ /* 0x000fe20002800000 */
[----:B------:R-:W-:Y:S01]  /*82d0*/  FMUL.FTZ R43, R43, c[0x0][0x320] ;  /* 0x0000c8002b2b7a20 */ /* 0x000fe20000410000 */
[----:B------:R-:W-:Y:S01]  /*82e0*/  FMNMX.FTZ R11, R5, R11, !PT ;  /* 0x0000000b050b7209 */ /* 0x000fe20007810000 */
[----:B------:R-:W-:Y:S01]  /*82f0*/  FMUL.FTZ R46, R46, c[0x0][0x320] ;  /* 0x0000c8002e2e7a20 */ /* 0x000fe20000410000 */
[----:B------:R-:W-:Y:S01]  /*8300*/  ISETP.GT.AND P0, PT, R0, RZ, PT ;  /* 0x000000ff0000720c */ /* 0x000fe20003f04270 */
[----:B------:R-:W5:Y:S01]  /*8310*/  MUFU.TANH R19, R19 ;  /* 0x0000001300137308 */ /* 0x000f620000002400 */
[----:B------:R-:W-:Y:S01]  /*8320*/  ISETP.GT.AND P5, PT, R2, 0x18, PT ;  /* 0x000000180200780c */ /* 0x000fe20003fa4270 */
[----:B------:R-:W-:Y:S01]  /*8330*/  @UP0 USHF.L.U64.HI UR18, UR6, 0x6, UR7 ;  /* 0x0000000606120899 */ /* 0x000fe20008010207 */
[----:B------:R-:W-:Y:S01]  /*8340*/  FSEL R9, R167, -INF , P0 ;  /* 0xff800000a7097808 */ /* 0x000fe20000000000 */
[----:B------:R-:W-:Y:S01]  /*8350*/  @UP0 UIADD3 UR17, UR21, UR17, URZ ;  /* 0x0000001115110290 */ /* 0x000fe2000fffe03f */
[----:B----4-:R-:W-:Y:S01]  /*8360*/  FSEL R167, R13, -INF , P1 ;  /* 0xff8000000da77808 */ /* 0x010fe20000800000 */
[----:B------:R-:W-:Y:S01]  /*8370*/  FMUL.FTZ R13, R50, c[0x0][0x320] ;  /* 0x0000c800320d7a20 */ /* 0x000fe20000410000 */
[----:B------:R-:W-:Y:S01]  /*8380*/  FMNMX.FTZ R11, R166, R11, !PT ;  /* 0x0000000ba60b7209 */ /* 0x000fe20007810000 */
[----:B------:R-:W-:Y:S01]  /*8390*/  @UP0 UIMAD UR17, UR17, 0x60, URZ ;  /* 0x00000060111108a4 */ /* 0x000fe2000f8e023f */
[----:B------:R-:W-:Y:S01]  /*83a0*/  FSEL R170, R16, -INF , P5 ;  /* 0xff80000010aa7808 */ /* 0x000fe20002800000 */
[----:B------:R4:W1:Y:S01]  /*83b0*/  MUFU.TANH R168, R14 ;  /* 0x0000000e00a87308 */ /* 0x0008620000002400 */
[C---:B------:R-:W-:Y:S01]  /*83c0*/  ISETP.GT.AND P1, PT, R2.reuse, 0x19, PT ;  /* 0x000000190200780c */ /* 0x040fe20003f24270 */
[----:B------:R-:W-:Y:S01]  /*83d0*/  UISETP.GE.AND UP1, UPT, UR5, 0x1, UPT ;  /* 0x000000010500788c */ /* 0x000fe2000bf26270 */
[----:B------:R-:W-:Y:S02]  /*83e0*/  FMNMX.FTZ R11, R167, R11, !PT ;  /* 0x0000000ba70b7209 */ /* 0x000fe40007810000 */
[----:B------:R-:W-:Y:S02]  /*83f0*/  ISETP.GT.AND P5, PT, R2, 0x20, PT ;  /* 0x000000200200780c */ /* 0x000fe40003fa4270 */
[----:B------:R-:W-:Y:S02]  /*8400*/  FSEL R171, R17, -INF , P1 ;  /* 0xff80000011ab7808 */ /* 0x000fe40000800000 */
[----:B------:R-:W-:Y:S01]  /*8410*/  FMNMX.FTZ R11, R170, R11, !PT ;  /* 0x0000000baa0b7209 */ /* 0x000fe20007810000 */
[----:B------:R-:W3:Y:S01]  /*8420*/  MUFU.TANH R32, R32 ;  /* 0x0000002000207308 */ /* 0x000ee20000002400 */
[----:B------:R-:W-:Y:S02]  /*8430*/  FSEL R174, R20, -INF , P5 ;  /* 0xff80000014ae7808 */ /* 0x000fe40002800000 */
[----:B------:R-:W-:Y:S02]  /*8440*/  ISETP.GT.AND P1, PT, R2, 0x21, PT ;  /* 0x000000210200780c */ /* 0x000fe40003f24270 */
[----:B------:R-:W-:Y:S02]  /*8450*/  FMNMX.FTZ R11, R171, R11, !PT ;  /* 0x0000000bab0b7209 */ /* 0x000fe40007810000 */
[----:B------:R-:W-:Y:S02]  /*8460*/  FSEL R175, R21, -INF , P1 ;  /* 0xff80000015af7808 */ /* 0x000fe40000800000 */
[----:B------:R-:W-:Y:S01]  /*8470*/  FMNMX.FTZ R11, R174, R11, !PT ;  /* 0x0000000bae0b7209 */ /* 0x000fe20007810000 */
[----:B------:R-:W-:Y:S01]  /*8480*/  MUFU.TANH R27, R27 ;  /* 0x0000001b001b7308 */ /* 0x000fe20000002400 */
[----:B------:R-:W-:Y:S02]  /*8490*/  ISETP.GT.AND P5, PT, R2, 0x28, PT ;  /* 0x000000280200780c */ /* 0x000fe40003fa4270 */
[----:B------:R-:W-:Y:S01]  /*84a0*/  ISETP.GT.AND P6, PT, R0, 0x9, PT ;  /* 0x000000090000780c */ /* 0x000fe20003fc4270 */
[----:B----4-:R-:W-:Y:S01]  /*84b0*/  FMUL.FTZ R14, R47, c[0x0][0x320] ;  /* 0x0000c8002f0e7a20 */ /* 0x010fe20000410000 */
[----:B-1----:R-:W-:Y:S02]  /*84c0*/  FSEL R178, R24, -INF , P5 ;  /* 0xff80000018b27808 */ /* 0x002fe40002800000 */
[C---:B------:R-:W-:Y:S02]  /*84d0*/  ISETP.GT.AND P1, PT, R2.reuse, 0x29, PT ;  /* 0x000000290200780c */ /* 0x040fe40003f24270 */
[----:B------:R-:W-:Y:S01]  /*84e0*/  FMNMX.FTZ R11, R175, R11, !PT ;  /* 0x0000000baf0b7209 */ /* 0x000fe20007810000 */
[----:B------:R-:W1:Y:S01]  /*84f0*/  MUFU.TANH R18, R18 ;  /* 0x0000001200127308 */ /* 0x000e620000002400 */
[----:B------:R-:W-:Y:S02]  /*8500*/  ISETP.GT.AND P5, PT, R2, 0x30, PT ;  /* 0x000000300200780c */ /* 0x000fe40003fa4270 */
[----:B--2---:R-:W-:Y:S02]  /*8510*/  FSEL R179, R25, -INF , P1 ;  /* 0xff80000019b37808 */ /* 0x004fe40000800000 */
[----:B------:R-:W-:Y:S02]  /*8520*/  FMNMX.FTZ R11, R178, R11, !PT ;  /* 0x0000000bb20b7209 */ /* 0x000fe40007810000 */
[----:B------:R-:W-:Y:S02]  /*8530*/  FSEL R10, R160, -INF , P6 ;  /* 0xff800000a00a7808 */ /* 0x000fe40003000000 */
[C---:B------:R-:W-:Y:S01]  /*8540*/  ISETP.GT.AND P6, PT, R0.reuse, 0x11, PT ;  /* 0x000000110000780c */ /* 0x040fe20003fc4270 */
[----:B------:R-:W2:Y:S01]  /*8550*/  MUFU.TANH R33, R33 ;  /* 0x0000002100217308 */ /* 0x000ea20000002400 */
[----:B------:R-:W-:Y:S02]  /*8560*/  FMNMX.FTZ R12, R9, R102, !PT ;  /* 0x00000066090c7209 */ /* 0x000fe40007810000 */
[----:B------:R-:W-:Y:S02]  /*8570*/  ISETP.GT.AND P0, PT, R0, 0x8, PT ;  /* 0x000000080000780c */ /* 0x000fe40003f04270 */
[----:B------:R-:W-:Y:S02]  /*8580*/  FSEL R169, R15, -INF , P6 ;  /* 0xff8000000fa97808 */ /* 0x000fe40003000000 */
[----:B------:R-:W-:Y:S02]  /*8590*/  FSEL R182, R28, -INF , P5 ;  /* 0xff8000001cb67808 */ /* 0x000fe40002800000 */
[----:B------:R-:W-:Y:S01]  /*85a0*/  ISETP.GT.AND P1, PT, R2, 0x31, PT ;  /* 0x000000310200780c */ /* 0x000fe20003f24270 */
[----:B------:R-:W4:Y:S01]  /*85b0*/  MUFU.TANH R31, R31 ;  /* 0x0000001f001f7308 */ /* 0x000f220000002400 */
[----:B------:R-:W-:Y:S02]  /*85c0*/  ISETP.GT.AND P6, PT, R0, 0x19, PT ;  /* 0x000000190000780c */ /* 0x000fe40003fc4270 */
[----:B------:R-:W-:Y:S02]  /*85d0*/  FMNMX.FTZ R11, R179, R11, !PT ;  /* 0x0000000bb30b7209 */ /* 0x000fe40007810000 */
[----:B------:R-:W-:Y:S02]  /*85e0*/  FSEL R7, R161, -INF , P0 ;  /* 0xff800000a1077808 */ /* 0x000fe40000000000 */
[----:B------:R-:W-:Y:S02]  /*85f0*/  FMNMX.FTZ R12, R8, R12, !PT ;  /* 0x0000000c080c7209 */ /* 0x000fe40007810000 */
[----:B---3--:R-:W-:Y:S01]  /*8600*/  FSEL R183, R29, -INF , P1 ;  /* 0xff8000001db77808 */ /* 0x008fe20000800000 */
[----:B------:R-:W3:Y:S01]  /*8610*/  MUFU.TANH R36, R36 ;  /* 0x0000002400247308 */ /* 0x000ee20000002400 */
[----:B-----5:R-:W-:Y:S02]  /*8620*/  FSEL R173, R19, -INF , P6 ;  /* 0xff80000013ad7808 */ /* 0x020fe40003000000 */
[C---:B------:R-:W-:Y:S02]  /*8630*/  ISETP.GT.AND P6, PT, R0.reuse, 0x21, PT ;  /* 0x000000210000780c */ /* 0x040fe40003fc4270 */
[----:B------:R-:W-:Y:S02]  /*8640*/  ISETP.GT.AND P0, PT, R0, 0x10, PT ;  /* 0x000000100000780c */ /* 0x000fe40003f04270 */
[----:B------:R-:W-:Y:S02]  /*8650*/  ISETP.GT.AND P5, PT, R2, 0x38, PT ;  /* 0x000000380200780c */ /* 0x000fe40003fa4270 */
[----:B------:R-:W-:Y:S01]  /*8660*/  FMNMX.FTZ R11, R182, R11, !PT ;  /* 0x0000000bb60b7209 */ /* 0x000fe20007810000 */
[----:B------:R-:W5:Y:S01]  /*8670*/  MUFU.TANH R37, R37 ;  /* 0x0000002500257308 */ /* 0x000f620000002400 */
[----:B------:R-:W-:Y:S02]  /*8680*/  FMNMX.FTZ R12, R7, R12, !PT ;  /* 0x0000000c070c7209 */ /* 0x000fe40007810000 */
[----:B------:R-:W-:Y:S02]  /*8690*/  FSEL R177, R23, -INF , P6 ;  /* 0xff80000017b17808 */ /* 0x000fe40003000000 */
[----:B------:R-:W-:Y:S02]  /*86a0*/  FSEL R168, R168, -INF , P0 ;  /* 0xff800000a8a87808 */ /* 0x000fe40000000000 */
[----:B------:R-:W-:Y:S02]  /*86b0*/  FSEL R229, R32, -INF , P5 ;  /* 0xff80000020e57808 */ /* 0x000fe40002800000 */
[C---:B------:R-:W-:Y:S01]  /*86c0*/  ISETP.GT.AND P0, PT, R0.reuse, 0x18, PT ;  /* 0x000000180000780c */ /* 0x040fe20003f04270 */
[----:B------:R-:W3:Y:S01]  /*86d0*/  MUFU.TANH R26, R26 ;  /* 0x0000001a001a7308 */ /* 0x000ee20000002400 */
[----:B------:R-:W-:Y:S02]  /*86e0*/  ISETP.GT.AND P6, PT, R0, 0x29, PT ;  /* 0x000000290000780c */ /* 0x000fe40003fc4270 */
[----:B------:R-:W-:Y:S02]  /*86f0*/  ISETP.GT.AND P1, PT, R2, 0x39, PT ;  /* 0x000000390200780c */ /* 0x000fe40003f24270 */
[----:B------:R-:W-:Y:S02]  /*8700*/  FMNMX.FTZ R11, R183, R11, !PT ;  /* 0x0000000bb70b7209 */ /* 0x000fe40007810000 */
[----:B------:R-:W-:Y:S02]  /*8710*/  FMNMX.FTZ R12, R10, R12, !PT ;  /* 0x0000000c0a0c7209 */ /* 0x000fe40007810000 */
[----:B-1----:R-:W-:Y:S01]  /*8720*/  FSEL R172, R18, -INF , P0 ;  /* 0xff80000012ac7808 */ /* 0x002fe20000000000 */
[----:B------:R-:W1:Y:S01]  /*8730*/  MUFU.TANH R35, R35 ;  /* 0x0000002300237308 */ /* 0x000e620000002400 */
[C---:B------:R-:W-:Y:S02]  /*8740*/  ISETP.GT.AND P0, PT, R0.reuse, 0x20, PT ;  /* 0x000000200000780c */ /* 0x040fe40003f04270 */
[----:B------:R-:W-:Y:S02]  /*8750*/  FSEL R181, R27, -INF , P6 ;  /* 0xff8000001bb57808 */ /* 0x000fe40003000000 */
[----:B------:R-:W-:Y:S02]  /*8760*/  ISETP.GT.AND P6, PT, R0, 0x31, PT ;  /* 0x000000310000780c */ /* 0x000fe40003fc4270 */
[----:B------:R-:W-:Y:S02]  /*8770*/  ISETP.GT.AND P5, PT, R2, 0x40, PT ;  /* 0x000000400200780c */ /* 0x000fe40003fa4270 */
[----:B------:R-:W-:Y:S01]  /*8780*/  FMNMX.FTZ R11, R229, R11, !PT ;  /* 0x0000000be50b7209 */ /* 0x000fe20007810000 */
[----:B------:R-:W1:Y:S01]  /*8790*/  MUFU.TANH R30, R30 ;  /* 0x0000001e001e7308 */ /* 0x000e620000002400 */
[----:B--2---:R-:W-:Y:S02]  /*87a0*/  FSEL R230, R33, -INF , P1 ;  /* 0xff80000021e67808 */ /* 0x004fe40000800000 */
[----:B------:R-:W-:Y:S02]  /*87b0*/  FMNMX.FTZ R12, R168, R12, !PT ;  /* 0x0000000ca80c7209 */ /* 0x000fe40007810000 */
[----:B------:R-:W-:Y:S02]  /*87c0*/  FSEL R176, R22, -INF , P0 ;  /* 0xff80000016b07808 */ /* 0x000fe40000000000 */
[----:B----4-:R-:W-:Y:S02]  /*87d0*/  FSEL R228, R31, -INF , P6 ;  /* 0xff8000001fe47808 */ /* 0x010fe40003000000 */
[----:B---3--:R-:W-:Y:S01]  /*87e0*/  FSEL R248, R36, -INF , P5 ;  /* 0xff80000024f87808 */ /* 0x008fe20002800000 */
[----:B------:R-:W2:Y:S01]  /*87f0*/  MUFU.TANH R40, R40 ;  /* 0x0000002800287308 */ /* 0x000ea20000002400 */
[----:B------:R-:W-:Y:S02]  /*8800*/  ISETP.GT.AND P1, PT, R2, 0x41, PT ;  /* 0x000000410200780c */ /* 0x000fe40003f24270 */
[----:B------:R-:W-:Y:S02]  /*8810*/  FMNMX.FTZ R11, R230, R11, !PT ;  /* 0x0000000be60b7209 */ /* 0x000fe40007810000 */
[C---:B------:R-:W-:Y:S02]  /*8820*/  ISETP.GT.AND P0, PT, R0.reuse, 0x28, PT ;  /* 0x000000280000780c */ /* 0x040fe40003f04270 */
[----:B------:R-:W-:Y:S02]  /*8830*/  ISETP.GT.AND P6, PT, R0, 0x39, PT ;  /* 0x000000390000780c */ /* 0x000fe40003fc4270 */
[----:B------:R-:W-:Y:S01]  /*8840*/  FMNMX.FTZ R12, R169, R12, !PT ;  /* 0x0000000ca90c7209 */ /* 0x000fe20007810000 */
[----:B------:R-:W3:Y:S01]  /*8850*/  MUFU.TANH R34, R34 ;  /* 0x0000002200227308 */ /* 0x000ee20000002400 */
[----:B-----5:R-:W-:Y:S02]  /*8860*/  FSEL R249, R37, -INF , P1 ;  /* 0xff80000025f97808 */ /* 0x020fe40000800000 */
[----:B------:R-:W-:Y:S02]  /*8870*/  FMNMX.FTZ R11, R248, R11, !PT ;  /* 0x0000000bf80b7209 */ /* 0x000fe40007810000 */
[----:B------:R-:W-:Y:S02]  /*8880*/  FSEL R180, R26, -INF , P0 ;  /* 0xff8000001ab47808 */ /* 0x000fe40000000000 */
[----:B------:R-:W-:Y:S02]  /*8890*/  ISETP.GT.AND P0, PT, R0, 0x30, PT ;  /* 0x000000300000780c */ /* 0x000fe40003f04270 */
[----:B-1----:R-:W-:Y:S01]  /*88a0*/  FSEL R238, R35, -INF , P6 ;  /* 0xff80000023ee7808 */ /* 0x002fe20003000000 */
[----:B------:R-:W1:Y:S01]  /*88b0*/  MUFU.TANH R41, R41 ;  /* 0x0000002900297308 */ /* 0x000e620000002400 */
[----:B------:R-:W-:Y:S02]  /*88c0*/  ISETP.GT.AND P6, PT, R2, 0x48, PT ;  /* 0x000000480200780c */ /* 0x000fe40003fc4270 */
[----:B------:R-:W-:Y:S02]  /*88d0*/  FMNMX.FTZ R12, R172, R12, !PT ;  /* 0x0000000cac0c7209 */ /* 0x000fe40007810000 */
[----:B------:R-:W-:Y:S02]  /*88e0*/  FSEL R193, R30, -INF , P0 ;  /* 0xff8000001ec17808 */ /* 0x000fe40000000000 */
[----:B------:R-:W-:Y:S01]  /*88f0*/  FMNMX.FTZ R100, R249, R11, !PT ;  /* 0x0000000bf9647209 */ /* 0x000fe20007810000 */
[----:B------:R-:W-:Y:S01]  /*8900*/  LDSM.16.MT88.4 R28, [R236+UR4+0x100] ;  /* 0x00010004ec1c783b */ /* 0x000fe20008004200 */
[----:B--2---:R-:W-:Y:S01]  /*8910*/  FSEL R192, R40, -INF , P6 ;  /* 0xff80000028c07808 */ /* 0x004fe20003000000 */
[----:B------:R-:W2:Y:S01]  /*8920*/  MUFU.TANH R38, R38 ;  /* 0x0000002600267308 */ /* 0x000ea20000002400 */
[----:B------:R-:W-:Y:S02]  /*8930*/  ISETP.GT.AND P0, PT, R0, 0x38, PT ;  /* 0x000000380000780c */ /* 0x000fe40003f04270 */
[----:B------:R-:W-:Y:S02]  /*8940*/  ISETP.GT.AND P5, PT, R2, 0x49, PT ;  /* 0x000000490200780c */ /* 0x000fe40003fa4270 */
[----:B------:R-:W-:Y:S02]  /*8950*/  FMNMX.FTZ R12, R173, R12, !PT ;  /* 0x0000000cad0c7209 */ /* 0x000fe40007810000 */
[----:B---3--:R-:W-:Y:S02]  /*8960*/  FSEL R235, R34, -INF , P0 ;  /* 0xff80000022eb7808 */ /* 0x008fe40000000000 */
[----:B------:R-:W-:Y:S01]  /*8970*/  ISETP.GT.AND P0, PT, R0, 0x40, PT ;  /* 0x000000400000780c */ /* 0x000fe20003f04270 */
[----:B------:R-:W3:Y:S01]  /*8980*/  MUFU.TANH R44, R44 ;  /* 0x0000002c002c7308 */ /* 0x000ee20000002400 */
[----:B------:R-:W-:Y:S02]  /*8990*/  ISETP.GT.AND P1, PT, R2, 0x50, PT ;  /* 0x000000500200780c */ /* 0x000fe40003f24270 */
[----:B------:R-:W-:Y:S02]  /*89a0*/  FMNMX.FTZ R100, R192, R100, !PT ;  /* 0x00000064c0647209 */ /* 0x000fe40007810000 */
[----:B-1----:R-:W-:Y:S02]  /*89b0*/  FSEL R194, R41, -INF , P5 ;  /* 0xff80000029c27808 */ /* 0x002fe40002800000 */
[----:B------:R-:W-:Y:S02]  /*89c0*/  FMNMX.FTZ R12, R176, R12, !PT ;  /* 0x0000000cb00c7209 */ /* 0x000fe40007810000 */
[----:B------:R-:W-:Y:S01]  /*89d0*/  FMNMX.FTZ R100, R194, R100, !PT ;  /* 0x00000064c2647209 */ /* 0x000fe20007810000 */
[----:B------:R-:W1:Y:S01]  /*89e0*/  MUFU.TANH R45, R45 ;  /* 0x0000002d002d7308 */ /* 0x000e620000002400 */
[----:B------:R-:W-:Y:S02]  /*89f0*/  FMNMX.FTZ R12, R177, R12, !PT ;  /* 0x0000000cb10c7209 */ /* 0x000fe40007810000 */
[----:B------:R-:W-:Y:S02]  /*8a00*/  ISETP.GT.AND P6, PT, R2, 0x58, PT ;  /* 0x000000580200780c */ /* 0x000fe40003fc4270 */
[----:B--2---:R-:W-:Y:S02]  /*8a10*/  FSEL R250, R38, -INF , P0 ;  /* 0xff80000026fa7808 */ /* 0x004fe40000000000 */
[----:B------:R-:W-:Y:S02]  /*8a20*/  ISETP.GT.AND P0, PT, R2, 0x51, PT ;  /* 0x000000510200780c */ /* 0x000fe40003f04270 */
[----:B------:R-:W-:Y:S01]  /*8a30*/  FMNMX.FTZ R12, R180, R12, !PT ;  /* 0x0000000cb40c7209 */ /* 0x000fe20007810000 */
[----:B------:R-:W2:Y:S01]  /*8a40*/  MUFU.TANH R48, R48 ;  /* 0x0000003000307308 */ /* 0x000ea20000002400 */
[----:B------:R-:W-:Y:S02]  /*8a50*/  ISETP.GT.AND P5, PT, R2, 0x59, PT ;  /* 0x000000590200780c */ /* 0x000fe40003fa4270 */
[----:B------:R-:W-:Y:S01]  /*8a60*/  FMNMX.FTZ R2, R181, R12, !PT ;  /* 0x0000000cb5027209 */ /* 0x000fe20007810000 */
[----:B------:R-:W-:Y:S01]  /*8a70*/  FMUL.FTZ R12, R51, c[0x0][0x320] ;  /* 0x0000c800330c7a20 */ /* 0x000fe20000410000 */
[----:B---3--:R-:W-:Y:S02]  /*8a80*/  FSEL R47, R44, -INF , P1 ;  /* 0xff8000002c2f7808 */ /* 0x008fe40000800000 */
[----:B------:R-:W-:Y:S02]  /*8a90*/  FMNMX.FTZ R2, R193, R2, !PT ;  /* 0x00000002c1027209 */ /* 0x000fe40007810000 */
[----:B------:R-:W-:Y:S01]  /*8aa0*/  FMNMX.FTZ R100, R47, R100, !PT ;  /* 0x000000642f647209 */ /* 0x000fe20007810000 */
[----:B------:R-:W3:Y:S01]  /*8ab0*/  MUFU.TANH R49, R49 ;  /* 0x0000003100317308 */ /* 0x000ee20000002400 */
[----:B------:R-:W-:Y:S02]  /*8ac0*/  FMNMX.FTZ R2, R228, R2, !PT ;  /* 0x00000002e4027209 */ /* 0x000fe40007810000 */
[----:B------:R-:W-:Y:S02]  /*8ad0*/  ISETP.GT.AND P1, PT, R0, 0x41, PT ;  /* 0x000000410000780c */ /* 0x000fe40003f24270 */
[----:B-1----:R-:W-:Y:S02]  /*8ae0*/  FSEL R25, R45, -INF , P0 ;  /* 0xff8000002d197808 */ /* 0x002fe40000000000 */
[----:B------:R-:W-:Y:S02]  /*8af0*/  FMNMX.FTZ R2, R235, R2, !PT ;  /* 0x00000002eb027209 */ /* 0x000fe40007810000 */
[----:B------:R-:W-:Y:S01]  /*8b00*/  FMNMX.FTZ R100, R25, R100, !PT ;  /* 0x0000006419647209 */ /* 0x000fe20007810000 */
[----:B------:R-:W1:Y:S01]  /*8b10*/  MUFU.TANH R39, R39 ;  /* 0x0000002700277308 */ /* 0x000e620000002400 */
[----:B------:R-:W-:Y:S02]  /*8b20*/  FMNMX.FTZ R2, R238, R2, !PT ;  /* 0x00000002ee027209 */ /* 0x000fe40007810000 */
[----:B------:R-:W-:Y:S02]  /*8b30*/  ISETP.GT.AND P0, PT, R0, 0x48, PT ;  /* 0x000000480000780c */ /* 0x000fe40003f04270 */
[----:B--2---:R-:W-:Y:S02]  /*8b40*/  FSEL R234, R48, -INF , P6 ;  /* 0xff80000030ea7808 */ /* 0x004fe40003000000 */
[----:B------:R-:W-:Y:S02]  /*8b50*/  FMNMX.FTZ R2, R250, R2, !PT ;  /* 0x00000002fa027209 */ /* 0x000fe40007810000 */
[----:B------:R-:W-:Y:S01]  /*8b60*/  FMNMX.FTZ R100, R234, R100, !PT ;  /* 0x00000064ea647209 */ /* 0x000fe20007810000 */
[----:B------:R-:W2:Y:S01]  /*8b70*/  MUFU.TANH R42, R42 ;  /* 0x0000002a002a7308 */ /* 0x000ea20000002400 */
[----:B---3--:R-:W-:Y:S04]  /*8b80*/  FSEL R231, R49, -INF , P5 ;  /* 0xff80000031e77808 */ /* 0x008fe80002800000 */
[----:B------:R-:W-:Y:S05]  /*8b90*/  FMNMX.FTZ R100, R231, R100, !PT ;  /* 0x00000064e7647209 */ /* 0x000fea0007810000 */
[----:B------:R-:W3:Y:S01]  /*8ba0*/  MUFU.TANH R43, R43 ;  /* 0x0000002b002b7308 */ /* 0x000ee20000002400 */
[----:B------:R-:W4:Y:S01]  /*8bb0*/  SHFL.BFLY PT, R11, R100, 0x2, 0x1f ;  /* 0x0c401f00640b7f89 */ /* 0x000f2200000e0000 */
[----:B-1----:R-:W-:Y:S02]  /*8bc0*/  FSEL R247, R39, -INF , P1 ;  /* 0xff80000027f77808 */ /* 0x002fe40000800000 */
[----:B------:R-:W-:Y:S02]  /*8bd0*/  ISETP.GT.AND P1, PT, R0, 0x49, PT ;  /* 0x000000490000780c */ /* 0x000fe40003f24270 */
[----:B------:R-:W-:Y:S04]  /*8be0*/  FMNMX.FTZ R2, R247, R2, !PT ;  /* 0x00000002f7027209 */ /* 0x000fe80007810000 */
[----:B------:R-:W1:Y:S01]  /*8bf0*/  MUFU.TANH R46, R46 ;  /* 0x0000002e002e7308 */ /* 0x000e620000002400 */
[----:B--2---:R-:W-:Y:S02]  /*8c00*/  FSEL R251, R42, -INF , P0 ;  /* 0xff8000002afb7808 */ /* 0x004fe40000000000 */
[C---:B------:R-:W-:Y:S02]  /*8c10*/  ISETP.GT.AND P0, PT, R0.reuse, 0x50, PT ;  /* 0x000000500000780c */ /* 0x040fe40003f04270 */
[----:B------:R-:W-:Y:S05]  /*8c20*/  FMNMX.FTZ R2, R251, R2, !PT ;  /* 0x00000002fb027209 */ /* 0x000fea0007810000 */
[----:B------:R-:W2:Y:S01]  /*8c30*/  MUFU.TANH R14, R14 ;  /* 0x0000000e000e7308 */ /* 0x000ea20000002400 */
[----:B---3--:R-:W-:Y:S02]  /*8c40*/  FSEL R252, R43, -INF , P1 ;  /* 0xff8000002bfc7808 */ /* 0x008fe40000800000 */
[----:B------:R-:W-:Y:S02]  /*8c50*/  ISETP.GT.AND P1, PT, R0, 0x51, PT ;  /* 0x000000510000780c */ /* 0x000fe40003f24270 */
[----:B------:R-:W-:Y:S05]  /*8c60*/  FMNMX.FTZ R2, R252, R2, !PT ;  /* 0x00000002fc027209 */ /* 0x000fea0007810000 */
[----:B------:R-:W3:Y:S01]  /*8c70*/  MUFU.TANH R13, R13 ;  /* 0x0000000d000d7308 */ /* 0x000ee20000002400 */
[----:B----4-:R-:W-:Y:S02]  /*8c80*/  FMNMX.FTZ R100, R100, R11, !PT ;  /* 0x0000000b64647209 */ /* 0x010fe40007810000 */
[----:B-1----:R-:W-:Y:S02]  /*8c90*/  FSEL R244, R46, -INF , P0 ;  /* 0xff8000002ef47808 */ /* 0x002fe40000000000 */
[----:B------:R-:W-:Y:S01]  /*8ca0*/  ISETP.GT.AND P0, PT, R0, 0x58, PT ;  /* 0x000000580000780c */ /* 0x000fe20003f04270 */
[----:B------:R-:W1:Y:S01]  /*8cb0*/  SHFL.BFLY PT, R11, R100, 0x1, 0x1f ;  /* 0x0c201f00640b7f89 */ /* 0x000e6200000e0000 */
[----:B------:R-:W-:Y:S03]  /*8cc0*/  FMNMX.FTZ R2, R244, R2, !PT ;  /* 0x00000002f4027209 */ /* 0x000fe60007810000 */
[----:B------:R-:W4:Y:S01]  /*8cd0*/  MUFU.TANH R12, R12 ;  /* 0x0000000c000c7308 */ /* 0x000f220000002400 */
[----:B--2---:R-:W-:Y:S02]  /*8ce0*/  FSEL R241, R14, -INF , P1 ;  /* 0xff8000000ef17808 */ /* 0x004fe40000800000 */
[----:B------:R-:W-:Y:S02]  /*8cf0*/  ISETP.GT.AND P1, PT, R0, 0x59, PT ;  /* 0x000000590000780c */ /* 0x000fe40003f24270 */
[----:B------:R-:W-:Y:S02]  /*8d00*/  FMNMX.FTZ R0, R241, R2, !PT ;  /* 0x00000002f1007209 */ /* 0x000fe40007810000 */
[----:B---3--:R-:W-:Y:S04]  /*8d10*/  FSEL R195, R13, -INF , P0 ;  /* 0xff8000000dc37808 */ /* 0x008fe80000000000 */
[----:B------:R-:W-:Y:S02]  /*8d20*/  FMNMX.FTZ R0, R195, R0, !PT ;  /* 0x00000000c3007209 */ /* 0x000fe40007810000 */
[----:B-1----:R-:W-:Y:S02]  /*8d30*/  FMNMX.FTZ R100, R100, R11, !PT ;  /* 0x0000000b64647209 */ /* 0x002fe40007810000 */
[----:B----4-:R-:W-:Y:S03]  /*8d40*/  FSEL R24, R12, -INF , P1 ;  /* 0xff8000000c187808 */ /* 0x010fe60000800000 */
[C---:B------:R-:W-:Y:S01]  /*8d50*/  FMUL.FTZ R164, R100.reuse, c[0x0][0x2d0] ;  /* 0x0000b40064a47a20 */ /* 0x040fe20000410000 */
[----:B------:R-:W-:Y:S01]  /*8d60*/  FSETP.NEU.FTZ.AND P1, PT, R100, -INF , PT ;  /* 0xff8000006400780b */ /* 0x000fe20003f3d000 */
[----:B------:R-:W-:Y:S01]  /*8d70*/  LDSM.16.MT88.4 R12, [R103+UR4+0x100] ;  /* 0x00010004670c783b */ /* 0x000fe20008004200 */
[----:B------:R-:W-:Y:S02]  /*8d80*/  FMNMX.FTZ R0, R24, R0, !PT ;  /* 0x0000000018007209 */ /* 0x000fe40007810000 */
[----:B------:R-:W-:Y:S05]  /*8d90*/  FSEL R164, R164, RZ, P1 ;  /* 0x000000ffa4a47208 */ /* 0x000fea0000800000 */
[----:B------:R-:W1:Y:S01]  /*8da0*/  SHFL.BFLY PT, R2, R0, 0x2, 0x1f ;  /* 0x0c401f0000027f89 */ /* 0x000e6200000e0000 */
[--C-:B------:R-:W-:Y:S02]  /*8db0*/  FFMA.FTZ R3, R3, c[0x0][0x2d0], -R164.reuse ;  /* 0x0000b40003037a23 */ /* 0x100fe400000108a4 */
[--C-:B------:R-:W-:Y:S02]  /*8dc0*/  FFMA.FTZ R4, R4, c[0x0][0x2d0], -R164.reuse ;  /* 0x0000b40004047a23 */ /* 0x100fe400000108a4 */
[----:B------:R-:W-:Y:S01]  /*8dd0*/  MUFU.EX2 R245, R3 ;  /* 0x0000000300f57308 */ /* 0x000fe20000000800 */
[--C-:B------:R-:W-:Y:S02]  /*8de0*/  FFMA.FTZ R6, R6, c[0x0][0x2d0], -R164.reuse ;  /* 0x0000b40006067a23 */ /* 0x100fe400000108a4 */
[----:B------:R-:W-:Y:S07]  /*8df0*/  FFMA.FTZ R5, R5, c[0x0][0x2d0], -R164 ;  /* 0x0000b40005057a23 */ /* 0x000fee00000108a4 */
[----:B------:R-:W2:Y:S01]  /*8e00*/  MUFU.EX2 R242, R4 ;  /* 0x0000000400f27308 */ /* 0x000ea20000000800 */
[----:B-1----:R-:W-:Y:S09]  /*8e10*/  FMNMX.FTZ R0, R0, R2, !PT ;  /* 0x0000000200007209 */ /* 0x002ff20007810000 */
[----:B------:R-:W-:Y:S01]  /*8e20*/  MUFU.EX2 R19, R6 ;  /* 0x0000000600137308 */ /* 0x000fe20000000800 */
[----:B------:R-:W1:Y:S09]  /*8e30*/  SHFL.BFLY PT, R2, R0, 0x1, 0x1f ;  /* 0x0c201f0000027f89 */ /* 0x000e7200000e0000 */
[----:B------:R-:W3:Y:S01]  /*8e40*/  MUFU.EX2 R246, R5 ;  /* 0x0000000500f67308 */ /* 0x000ee20000000800 */
[----:B--2---:R-:W-:Y:S02]  /*8e50*/  F2FP.BF16.PACK_AB R160, R245, R242 ;  /* 0x000000f2f5a0723e */ /* 0x004fe400000010ff */
[----:B-1----:R-:W-:Y:S02]  /*8e60*/  FMNMX.FTZ R3, R0, R2, !PT ;  /* 0x0000000200037209 */ /* 0x002fe40007810000 */
[----:B------:R-:W-:Y:S02]  /*8e70*/  FSEL R2, R100, RZ, P1 ;  /* 0x000000ff64027208 */ /* 0x000fe40000800000 */
[C---:B------:R-:W-:Y:S01]  /*8e80*/  FSETP.NEU.FTZ.AND P0, PT, R3.reuse, -INF , PT ;  /* 0xff8000000300780b */ /* 0x040fe20003f1d000 */
[C---:B------:R-:W-:Y:S01]  /*8e90*/  FMUL.FTZ R165, R3.reuse, c[0x0][0x2d0] ;  /* 0x0000b40003a57a20 */ /* 0x040fe20000410000 */
[----:B---3--:R-:W-:Y:S01]  /*8ea0*/  F2FP.BF16.PACK_AB R162, R246, R19 ;  /* 0x00000013f6a2723e */ /* 0x008fe200000010ff */
[----:B------:R-:W-:Y:S01]  /*8eb0*/  FADD.FTZ R2, -R2, R101 ;  /* 0x0000006502027221 */ /* 0x000fe20000010100 */
[----:B------:R-:W-:Y:S02]  /*8ec0*/  FSEL R0, R3, RZ, P0 ;  /* 0x000000ff03007208 */ /* 0x000fe40000000000 */
[----:B------:R-:W-:Y:S01]  /*8ed0*/  FSEL R165, R165, RZ, P0 ;  /* 0x000000ffa5a57208 */ /* 0x000fe20000000000 */
[----:B------:R-:W-:Y:S01]  /*8ee0*/  FMUL.FTZ R2, R2, c[0x0][0x2d0] ;  /* 0x0000b40002027a20 */ /* 0x000fe20000410000 */
[----:B------:R-:W-:Y:S01]  /*8ef0*/  IADD3 R101, R236, UR4, RZ ;  /* 0x00000004ec657c10 */ /* 0x000fe2000fffe0ff */
[----:B------:R-:W-:Y:S01]  /*8f00*/  FADD.FTZ R0, -R0, R102 ;  /* 0x0000006600007221 */ /* 0x000fe20000010100 */
[----:B------:R-:W-:Y:S01]  /*8f10*/  IADD3 R102, R103, UR4, RZ ;  /* 0x0000000467667c10 */ /* 0x000fe2000fffe0ff */
[--C-:B------:R-:W-:Y:S01]  /*8f20*/  FFMA.FTZ R9, R9, c[0x0][0x2d0], -R165.reuse ;  /* 0x0000b40009097a23 */ /* 0x100fe200000108a5 */
[----:B------:R-:W-:Y:S01]  /*8f30*/  PLOP3.LUT P0, PT, PT, PT, UP0, 0x80, 0x0 ;  /* 0x000000000000781c */ /* 0x000fe20003f0f008 */
[----:B------:R-:W-:Y:S01]  /*8f40*/  FMUL.FTZ R0, R0, c[0x0][0x2d0] ;  /* 0x0000b40000007a20 */ /* 0x000fe20000410000 */
[----:B------:R-:W1:Y:S01]  /*8f50*/  MUFU.EX2 R2, R2 ;  /* 0x0000000200027308 */ /* 0x000e620000000800 */
[--C-:B------:R-:W-:Y:S01]  /*8f60*/  FFMA.FTZ R8, R8, c[0x0][0x2d0], -R165.reuse ;  /* 0x0000b40008087a23 */ /* 0x100fe200000108a5 */
[----:B------:R-:W-:Y:S01]  /*8f70*/  IADD3 R102, R240, R102, RZ ;  /* 0x00000066f0667210 */ /* 0x000fe20007ffe0ff */
[--C-:B------:R-:W-:Y:S02]  /*8f80*/  FFMA.FTZ R7, R7, c[0x0][0x2d0], -R165.reuse ;  /* 0x0000b40007077a23 */ /* 0x100fe400000108a5 */
[----:B------:R-:W-:Y:S02]  /*8f90*/  FFMA.FTZ R10, R10, c[0x0][0x2d0], -R165 ;  /* 0x0000b4000a0a7a23 */ /* 0x000fe400000108a5 */
[----:B------:R-:W2:Y:S01]  /*8fa0*/  LDSM.16.MT88.4 R20, [R102+0x100] ;  /* 0x000100006614783b */ /* 0x000ea20000004200 */
[----:B------:R-:W-:Y:S02]  /*8fb0*/  IMAD.IADD R101, R240, 0x1, R101 ;  /* 0x00000001f0657824 */ /* 0x000fe400078e0265 */
[----:B------:R-:W3:Y:S05]  /*8fc0*/  MUFU.EX2 R243, R9 ;  /* 0x0000000900f37308 */ /* 0x000eea0000000800 */
[----:B------:R-:W4:Y:S05]  /*8fd0*/  LDSM.16.MT88.4 R36, [R101+0x100] ;  /* 0x000100006524783b */ /* 0x000f2a0000004200 */
[----:B------:R-:W5:Y:S01]  /*8fe0*/  MUFU.EX2 R26, R8 ;  /* 0x00000008001a7308 */ /* 0x000f620000000800 */
[C---:B-1----:R-:W-:Y:S02]  /*8ff0*/  FMUL.FTZ R4, R2.reuse, R104 ;  /* 0x0000006802047220 */ /* 0x042fe40000410000 */
[C---:B------:R-:W-:Y:S02]  /*9000*/  FMUL.FTZ R5, R2.reuse, R105 ;  /* 0x0000006902057220 */ /* 0x040fe40000410000 */
[C---:B------:R-:W-:Y:S05]  /*9010*/  FMUL.FTZ R16, R2.reuse, R116 ;  /* 0x0000007402107220 */ /* 0x040fea0000410000 */
[----:B------:R-:W1:Y:S01]  /*9020*/  MUFU.EX2 R17, R7 ;  /* 0x0000000700117308 */ /* 0x000e620000000800 */
[C---:B------:R-:W-:Y:S01]  /*9030*/  FMUL.FTZ R32, R2.reuse, R132 ;  /* 0x0000008402207220 */ /* 0x040fe20000410000 */
[----:B------:R-:W-:Y:S01]  /*9040*/  MOV R132, R242 ;  /* 0x000000f200847202 */ /* 0x000fe20000000f00 */
[C---:B------:R-:W-:Y:S01]  /*9050*/  FMUL.FTZ R33, R2.reuse, R133 ;  /* 0x0000008502217220 */ /* 0x040fe20000410000 */
[----:B---3--:R-:W-:Y:S01]  /*9060*/  MOV R133, R243 ;  /* 0x000000f300857202 */ /* 0x008fe20000000f00 */
[C---:B------:R-:W-:Y:S02]  /*9070*/  FMUL.FTZ R9, R2.reuse, R109 ;  /* 0x0000006d02097220 */ /* 0x040fe40000410000 */
[C---:B------:R-:W-:Y:S02]  /*9080*/  FMUL.FTZ R40, R2.reuse, R140 ;  /* 0x0000008c02287220 */ /* 0x040fe40000410000 */
[C---:B------:R-:W-:Y:S01]  /*9090*/  FMUL.FTZ R41, R2.reuse, R141 ;  /* 0x0000008d02297220 */ /* 0x040fe20000410000 */
[----:B------:R-:W3:Y:S01]  /*90a0*/  MUFU.EX2 R18, R10 ;  /* 0x0000000a00127308 */ /* 0x000ee20000000800 */
[C---:B------:R-:W-:Y:S02]  /*90b0*/  FMUL.FTZ R48, R2.reuse, R148 ;  /* 0x0000009402307220 */ /* 0x040fe40000410000 */
[----:B------:R-:W-:Y:S01]  /*90c0*/  FMUL.FTZ R49, R2, R149 ;  /* 0x0000009502317220 */ /* 0x000fe20000410000 */
[----:B-----5:R-:W-:Y:S01]  /*90d0*/  F2FP.BF16.PACK_AB R161, R26, R243 ;  /* 0x000000f31aa1723e */ /* 0x020fe200000010ff */
[C---:B------:R-:W-:Y:S01]  /*90e0*/  FMUL.FTZ R8, R2.reuse, R108 ;  /* 0x0000006c02087220 */ /* 0x040fe20000410000 */
[----:B------:R-:W-:Y:S01]  /*90f0*/  MOV R149, R195 ;  /* 0x000000c300957202 */ /* 0x000fe20000000f00 */
[C---:B------:R-:W-:Y:S02]  /*9100*/  FMUL.FTZ R52, R2.reuse, R52 ;  /* 0x0000003402347220 */ /* 0x040fe40000410000 */
[C---:B------:R-:W-:Y:S01]  /*9110*/  FMUL.FTZ R53, R2.reuse, R53 ;  /* 0x0000003502357220 */ /* 0x040fe20000410000 */
[----:B------:R-:W5:Y:S01]  /*9120*/  MUFU.EX2 R0, R0 ;  /* 0x0000000000007308 */ /* 0x000f620000000800 */
[C---:B------:R-:W-:Y:S02]  /*9130*/  FMUL.FTZ R56, R2.reuse, R56 ;  /* 0x0000003802387220 */ /* 0x040fe40000410000 */
[C---:B------:R-:W-:Y:S01]  /*9140*/  FMUL.FTZ R57, R2.reuse, R57 ;  /* 0x0000003902397220 */ /* 0x040fe20000410000 */
[----:B-1----:R-:W-:Y:S01]  /*9150*/  MOV R116, R17 ;  /* 0x0000001100747202 */ /* 0x002fe20000000f00 */
[C---:B------:R-:W-:Y:S02]  /*9160*/  FMUL.FTZ R60, R2.reuse, R60 ;  /* 0x0000003c023c7220 */ /* 0x040fe40000410000 */
[C---:B------:R-:W-:Y:S01]  /*9170*/  FMUL.FTZ R61, R2.reuse, R61 ;  /* 0x0000003d023d7220 */ /* 0x040fe20000410000 */
[----:B------:R-:W-:Y:S01]  /*9180*/  MOV R140, R116 ;  /* 0x00000074008c7202 */ /* 0x000fe20000000f00 */
[C---:B------:R-:W-:Y:S02]  /*9190*/  FMUL.FTZ R64, R2.reuse, R64 ;  /* 0x0000004002407220 */ /* 0x040fe40000410000 */
[C---:B------:R-:W-:Y:S02]  /*91a0*/  FMUL.FTZ R65, R2.reuse, R65 ;  /* 0x0000004102417220 */ /* 0x040fe40000410000 */
[----:B------:R-:W-:Y:S01]  /*91b0*/  FMUL.FTZ R68, R2, R68 ;  /* 0x0000004402447220 */ /* 0x000fe20000410000 */
[----:B---3--:R-:W-:Y:S01]  /*91c0*/  F2FP.BF16.PACK_AB R163, R18, R17 ;  /* 0x0000001112a3723e */ /* 0x008fe200000010ff */
[C---:B------:R-:W-:Y:S01]  /*91d0*/  FMUL.FTZ R17, R2.reuse, R117 ;  /* 0x0000007502117220 */ /* 0x040fe20000410000 */
[----:B------:R-:W-:Y:S01]  /*91e0*/  MOV R117, R18 ;  /* 0x0000001200757202 */ /* 0x000fe20000000f00 */
[C---:B------:R-:W-:Y:S02]  /*91f0*/  FMUL.FTZ R69, R2.reuse, R69 ;  /* 0x0000004502457220 */ /* 0x040fe40000410000 */
[C---:B------:R-:W-:Y:S02]  /*9200*/  FMUL.FTZ R72, R2.reuse, R72 ;  /* 0x0000004802487220 */ /* 0x040fe40000410000 */
[C---:B------:R-:W-:Y:S02]  /*9210*/  FMUL.FTZ R73, R2.reuse, R73 ;  /* 0x0000004902497220 */ /* 0x040fe40000410000 */
[----:B------:R-:W-:Y:S02]  /*9220*/  FMUL.FTZ R76, R2, R76 ;  /* 0x0000004c024c7220 */ /* 0x000fe40000410000 */
[C---:B-----5:R-:W-:Y:S02]  /*9230*/  FMUL.FTZ R6, R0.reuse, R106 ;  /* 0x0000006a00067220 */ /* 0x060fe40000410000 */
[C---:B------:R-:W-:Y:S02]  /*9240*/  FMUL.FTZ R7, R0.reuse, R107 ;  /* 0x0000006b00077220 */ /* 0x040fe40000410000 */
[----:B------:R-:W-:Y:S01]  /*9250*/  LDSM.16.MT88.4 R104, [R102+0x3100] ;  /* 0x003100006668783b */ /* 0x000fe20000004200 */
[C---:B------:R-:W-:Y:S02]  /*9260*/  FMUL.FTZ R10, R0.reuse, R110 ;  /* 0x0000006e000a7220 */ /* 0x040fe40000410000 */
[C---:B------:R-:W-:Y:S02]  /*9270*/  FMUL.FTZ R11, R0.reuse, R111 ;  /* 0x0000006f000b7220 */ /* 0x040fe40000410000 */
[C---:B------:R-:W-:Y:S03]  /*9280*/  HMMA.16816.F32.BF16 R4, R160.reuse, R12, R4 ;  /* 0x0000000ca004723c */ /* 0x040fe60000041804 */
[----:B------:R-:W-:Y:S02]  /*9290*/  LDSM.16.MT88.4 R108, [R236+UR4+0x3100] ;  /* 0x00310004ec6c783b */ /* 0x000fe40008004200 */
[----:B------:R-:W-:Y:S02]  /*92a0*/  FMUL.FTZ R27, R0, R127 ;  /* 0x0000007f001b7220 */ /* 0x000fe40000410000 */
[C---:B------:R-:W-:Y:S01]  /*92b0*/  FMUL.FTZ R12, R2.reuse, R112 ;  /* 0x00000070020c7220 */ /* 0x040fe20000410000 */
[C---:B------:R-:W-:Y:S04]  /*92c0*/  HMMA.16816.F32.BF16 R8, R160.reuse, R14, R8 ;  /* 0x0000000ea008723c */ /* 0x040fe80000041808 */
[----:B------:R-:W-:Y:S02]  /*92d0*/  FMUL.FTZ R13, R2, R113 ;  /* 0x00000071020d7220 */ /* 0x000fe40000410000 */
[C---:B------:R-:W-:Y:S01]  /*92e0*/  FMUL.FTZ R18, R0.reuse, R118 ;  /* 0x0000007600127220 */ /* 0x040fe20000410000 */
[----:B------:R-:W-:Y:S01]  /*92f0*/  MOV R118, R19 ;  /* 0x0000001300767202 */ /* 0x000fe20000000f00 */
[C---:B------:R-:W-:Y:S04]  /*9300*/  FMUL.FTZ R14, R0.reuse, R114 ;  /* 0x00000072000e7220 */ /* 0x040fe80000410000 */
[C---:B------:R-:W-:Y:S02]  /*9310*/  FMUL.FTZ R15, R0.reuse, R115 ;  /* 0x00000073000f7220 */ /* 0x040fe40000410000 */
[----:B------:R-:W-:Y:S01]  /*9320*/  LDSM.16.MT88.4 R112, [R101+0x3100] ;  /* 0x003100006570783b */ /* 0x000fe20000004200 */
[C---:B------:R-:W-:Y:S02]  /*9330*/  FMUL.FTZ R19, R0.reuse, R119 ;  /* 0x0000007700137220 */ /* 0x040fe40000410000 */
[----:B------:R-:W-:Y:S02]  /*9340*/  IMAD.MOV.U32 R119, RZ, RZ, R26 ;  /* 0x000000ffff777224 */ /* 0x000fe400078e001a */
        /* <DEDUP_REMOVED lines=12> */
[----:B------:R-:W-:Y:S01]  /*9410*/  FMUL.FTZ R24, R2, R124 ;  /* 0x0000007c02187220 */ /* 0x000fe20000410000 */
[----:B------:R-:W1:Y:S01]  /*9420*/  LDSM.16.MT88.4 R44, [R103+UR4+0x3100] ;  /* 0x00310004672c783b */ /* 0x000e620008004200 */
[----:B------:R-:W-:Y:S01]  /*9430*/  MOV R148, R121 ;  /* 0x0000007900947202 */ /* 0x000fe20000000f00 */
[C---:B------:R-:W-:Y:S01]  /*9440*/  FMUL.FTZ R35, R0.reuse, R135 ;  /* 0x0000008700237220 */ /* 0x040fe20000410000 */
[----:B------:R-:W-:Y:S01]  /*9450*/  MOV R135, R117 ;  /* 0x0000007500877202 */ /* 0x000fe20000000f00 */
[C---:B------:R-:W-:Y:S03]  /*9460*/  HMMA.16816.F32.BF16 R20, R160.reuse, R28, R20 ;  /* 0x0000001ca014723c */ /* 0x040fe60000041814 */
[----:B------:R-:W-:Y:S01]  /*9470*/  FMUL.FTZ R42, R0, R142 ;  /* 0x0000008e002a7220 */ /* 0x000fe20000410000 */
[----:B------:R-:W-:Y:S01]  /*9480*/  LDSM.16.MT88.4 R124, [R103+UR4+0x3900] ;  /* 0x00390004677c783b */ /* 0x000fe20008004200 */
[----:B------:R-:W-:Y:S02]  /*9490*/  IMAD.MOV.U32 R142, RZ, RZ, R118 ;  /* 0x000000ffff8e7224 */ /* 0x000fe400078e0076 */
[C---:B------:R-:W-:Y:S01]  /*94a0*/  FMUL.FTZ R28, R2.reuse, R128 ;  /* 0x00000080021c7220 */ /* 0x040fe20000410000 */
[C---:B------:R-:W-:Y:S04]  /*94b0*/  HMMA.16816.F32.BF16 R24, R160.reuse, R30, R24 ;  /* 0x0000001ea018723c */ /* 0x040fe80000041818 */
[----:B------:R-:W-:Y:S02]  /*94c0*/  FMUL.FTZ R29, R2, R129 ;  /* 0x00000081021d7220 */ /* 0x000fe40000410000 */
[C---:B------:R-:W-:Y:S01]  /*94d0*/  FMUL.FTZ R43, R0.reuse, R143 ;  /* 0x0000008f002b7220 */ /* 0x040fe20000410000 */
[----:B------:R-:W-:Y:S01]  /*94e0*/  MOV R143, R119 ;  /* 0x00000077008f7202 */ /* 0x000fe20000000f00 */
[C---:B------:R-:W-:Y:S01]  /*94f0*/  FMUL.FTZ R30, R0.reuse, R130 ;  /* 0x00000082001e7220 */ /* 0x040fe20000410000 */
[----:B------:R-:W-:Y:S03]  /*9500*/  LDSM.16.MT88.4 R116, [R102+0x900] ;  /* 0x000900006674783b */ /* 0x000fe60000004200 */
[C---:B------:R-:W-:Y:S02]  /*9510*/  FMUL.FTZ R31, R0.reuse, R131 ;  /* 0x00000083001f7220 */ /* 0x040fe40000410000 */
[C---:B------:R-:W-:Y:S01]  /*9520*/  FMUL.FTZ R50, R0.reuse, R150 ;  /* 0x0000009600327220 */ /* 0x040fe20000410000 */
[----:B------:R-:W-:Y:S01]  /*9530*/  MOV R150, R231 ;  /* 0x000000e700967202 */ /* 0x000fe20000000f00 */
[C---:B------:R-:W-:Y:S01]  /*9540*/  FMUL.FTZ R51, R0.reuse, R151 ;  /* 0x0000009700337220 */ /* 0x040fe20000410000 */
[----:B------:R-:W-:Y:S01]  /*9550*/  LDSM.16.MT88.4 R128, [R102+0x3900] ;  /* 0x003900006680783b */ /* 0x000fe20000004200 */
[----:B------:R-:W-:Y:S01]  /*9560*/  MOV R151, R234 ;  /* 0x000000ea00977202 */ /* 0x000fe20000000f00 */
[C---:B----4-:R-:W-:Y:S03]  /*9570*/  HMMA.16816.F32.BF16 R28, R160.reuse, R36, R28 ;  /* 0x00000024a01c723c */ /* 0x050fe6000004181c */
[C---:B------:R-:W-:Y:S02]  /*9580*/  FMUL.FTZ R54, R0.reuse, R54 ;  /* 0x0000003600367220 */ /* 0x040fe40000410000 */
[----:B------:R-:W-:Y:S02]  /*9590*/  FMUL.FTZ R55, R0, R55 ;  /* 0x0000003700377220 */ /* 0x000fe40000410000 */
[C---:B------:R-:W-:Y:S01]  /*95a0*/  FMUL.FTZ R36, R2.reuse, R136 ;  /* 0x0000008802247220 */ /* 0x040fe20000410000 */
[C---:B------:R-:W-:Y:S04]  /*95b0*/  HMMA.16816.F32.BF16 R32, R160.reuse, R38, R32 ;  /* 0x00000026a020723c */ /* 0x040fe80000041820 */
[----:B------:R-:W-:Y:S02]  /*95c0*/  FMUL.FTZ R37, R2, R137 ;  /* 0x0000008902257220 */ /* 0x000fe40000410000 */
[C---:B------:R-:W-:Y:S02]  /*95d0*/  FMUL.FTZ R58, R0.reuse, R58 ;  /* 0x0000003a003a7220 */ /* 0x040fe40000410000 */
[C---:B------:R-:W-:Y:S04]  /*95e0*/  FMUL.FTZ R38, R0.reuse, R138 ;  /* 0x0000008a00267220 */ /* 0x040fe80000410000 */
[C---:B------:R-:W-:Y:S01]  /*95f0*/  FMUL.FTZ R39, R0.reuse, R139 ;  /* 0x0000008b00277220 */ /* 0x040fe20000410000 */
[----:B------:R-:W-:Y:S01]  /*9600*/  MOV R139, R246 ;  /* 0x000000f6008b7202 */ /* 0x000fe20000000f00 */
[C---:B------:R-:W-:Y:S02]  /*9610*/  FMUL.FTZ R59, R0.reuse, R59 ;  /* 0x0000003b003b7220 */ /* 0x040fe40000410000 */
[C---:B------:R-:W-:Y:S02]  /*9620*/  FMUL.FTZ R62, R0.reuse, R62 ;  /* 0x0000003e003e7220 */ /* 0x040fe40000410000 */
[C---:B------:R-:W-:Y:S01]  /*9630*/  FMUL.FTZ R63, R0.reuse, R63 ;  /* 0x0000003f003f7220 */ /* 0x040fe20000410000 */
[C---:B-1----:R-:W-:Y:S03]  /*9640*/  HMMA.16816.F32.BF16 R36, R160.reuse, R44, R36 ;  /* 0x0000002ca024723c */ /* 0x042fe60000041824 */
[C---:B------:R-:W-:Y:S02]  /*9650*/  FMUL.FTZ R66, R0.reuse, R66 ;  /* 0x0000004200427220 */ /* 0x040fe40000410000 */
[----:B------:R-:W-:Y:S02]  /*9660*/  FMUL.FTZ R67, R0, R67 ;  /* 0x0000004300437220 */ /* 0x000fe40000410000 */
[C---:B------:R-:W-:Y:S01]  /*9670*/  FMUL.FTZ R44, R2.reuse, R144 ;  /* 0x00000090022c7220 */ /* 0x040fe20000410000 */
[C---:B------:R-:W-:Y:S04]  /*9680*/  HMMA.16816.F32.BF16 R40, R160.reuse, R46, R40 ;  /* 0x0000002ea028723c */ /* 0x040fe80000041828 */
[----:B------:R-:W-:Y:S02]  /*9690*/  FMUL.FTZ R45, R2, R145 ;  /* 0x00000091022d7220 */ /* 0x000fe40000410000 */
[C---:B------:R-:W-:Y:S02]  /*96a0*/  FMUL.FTZ R70, R0.reuse, R70 ;  /* 0x0000004600467220 */ /* 0x040fe40000410000 */
[C---:B------:R-:W-:Y:S04]  /*96b0*/  FMUL.FTZ R46, R0.reuse, R146 ;  /* 0x00000092002e7220 */ /* 0x040fe80000410000 */
[C---:B------:R-:W-:Y:S02]  /*96c0*/  FMUL.FTZ R47, R0.reuse, R147 ;  /* 0x00000093002f7220 */ /* 0x040fe40000410000 */
[C---:B------:R-:W-:Y:S02]  /*96d0*/  FMUL.FTZ R71, R0.reuse, R71 ;  /* 0x0000004700477220 */ /* 0x040fe40000410000 */
[C---:B------:R-:W-:Y:S02]  /*96e0*/  FMUL.FTZ R74, R0.reuse, R74 ;  /* 0x0000004a004a7220 */ /* 0x040fe40000410000 */
[----:B------:R-:W-:Y:S01]  /*96f0*/  FMUL.FTZ R75, R0, R75 ;  /* 0x0000004b004b7220 */ /* 0x000fe20000410000 */
[C---:B------:R-:W-:Y:S03]  /*9700*/  HMMA.16816.F32.BF16 R44, R160.reuse, R104, R44 ;  /* 0x00000068a02c723c */ /* 0x040fe6000004182c */
[----:B------:R-:W-:Y:S02]  /*9710*/  FMUL.FTZ R77, R2, R77 ;  /* 0x0000004d024d7220 */ /* 0x000fe40000410000 */
[C---:B------:R-:W-:Y:S02]  /*9720*/  FMUL.FTZ R78, R0.reuse, R78 ;  /* 0x0000004e004e7220 */ /* 0x040fe40000410000 */
[----:B------:R-:W-:Y:S01]  /*9730*/  FMUL.FTZ R79, R0, R79 ;  /* 0x0000004f004f7220 */ /* 0x000fe20000410000 */
[C---:B------:R-:W-:Y:S01]  /*9740*/  HMMA.16816.F32.BF16 R48, R160.reuse, R106, R48 ;  /* 0x0000006aa030723c */ /* 0x040fe20000041830 */
[----:B------:R-:W1:Y:S03]  /*9750*/  LDSM.16.MT88.4 R104, [R103+UR4+0x6100] ;  /* 0x006100046768783b */ /* 0x000e660008004200 */
[C---:B------:R-:W-:Y:S02]  /*9760*/  FMUL.FTZ R80, R2.reuse, R80 ;  /* 0x0000005002507220 */ /* 0x040fe40000410000 */
[----:B------:R-:W-:Y:S02]  /*9770*/  FMUL.FTZ R81, R2, R81 ;  /* 0x0000005102517220 */ /* 0x000fe40000410000 */
[C---:B------:R-:W-:Y:S04]  /*9780*/  HMMA.16816.F32.BF16 R52, R160.reuse, R108, R52 ;  /* 0x0000006ca034723c */ /* 0x040fe80000041834 */
[C---:B------:R-:W-:Y:S02]  /*9790*/  FMUL.FTZ R82, R0.reuse, R82 ;  /* 0x0000005200527220 */ /* 0x040fe40000410000 */
[----:B------:R-:W-:Y:S02]  /*97a0*/  FMUL.FTZ R83, R0, R83 ;  /* 0x0000005300537220 */ /* 0x000fe40000410000 */
[C---:B------:R-:W-:Y:S04]  /*97b0*/  HMMA.16816.F32.BF16 R56, R160.reuse, R110, R56 ;  /* 0x0000006ea038723c */ /* 0x040fe80000041838 */
[--C-:B------:R-:W-:Y:S02]  /*97c0*/  FFMA.FTZ R108, R166, c[0x0][0x2d0], -R164.reuse ;  /* 0x0000b400a66c7a23 */ /* 0x100fe400000108a4 */
[C---:B------:R-:W-:Y:S02]  /*97d0*/  FMUL.FTZ R84, R2.reuse, R84 ;  /* 0x0000005402547220 */ /* 0x040fe40000410000 */
[C---:B------:R-:W-:Y:S01]  /*97e0*/  HMMA.16816.F32.BF16 R60, R160.reuse, R112, R60 ;  /* 0x00000070a03c723c */ /* 0x040fe2000004183c */
[----:B------:R2:W-:Y:S03]  /*97f0*/  MUFU.EX2 R136, R108 ;  /* 0x0000006c00887308 */ /* 0x0005e60000000800 */
[----:B------:R-:W-:Y:S02]  /*9800*/  FMUL.FTZ R85, R2, R85 ;  /* 0x0000005502557220 */ /* 0x000fe40000410000 */
[C---:B------:R-:W-:Y:S02]  /*9810*/  FMUL.FTZ R86, R0.reuse, R86 ;  /* 0x0000005600567220 */ /* 0x040fe40000410000 */
[C---:B------:R-:W-:Y:S04]  /*9820*/  HMMA.16816.F32.BF16 R64, R160.reuse, R114, R64 ;  /* 0x00000072a040723c */ /* 0x040fe80000041840 */
[----:B------:R-:W-:Y:S01]  /*9830*/  FFMA.FTZ R112, R167, c[0x0][0x2d0], -R164 ;  /* 0x0000b400a7707a23 */ /* 0x000fe200000108a4 */
[----:B------:R-:W-:Y:S01]  /*9840*/  MOV R167, R244 ;  /* 0x000000f400a77202 */ /* 0x000fe20000000f00 */
[----:B------:R-:W-:Y:S02]  /*9850*/  FMUL.FTZ R87, R0, R87 ;  /* 0x0000005700577220 */ /* 0x000fe40000410000 */
[----:B------:R3:W-:Y:S01]  /*9860*/  MUFU.EX2 R138, R112 ;  /* 0x00000070008a7308 */ /* 0x0007e20000000800 */
[C---:B-1----:R-:W-:Y:S03]  /*9870*/  HMMA.16816.F32.BF16 R68, R160.reuse, R104, R68 ;  /* 0x00000068a044723c */ /* 0x042fe60000041844 */
[C---:B------:R-:W-:Y:S02]  /*9880*/  FMUL.FTZ R88, R2.reuse, R88 ;  /* 0x0000005802587220 */ /* 0x040fe40000410000 */
[----:B------:R-:W-:Y:S02]  /*9890*/  FMUL.FTZ R89, R2, R89 ;  /* 0x0000005902597220 */ /* 0x000fe40000410000 */
[----:B------:R-:W-:Y:S01]  /*98a0*/  FFMA.FTZ R104, R169, c[0x0][0x2d0], -R165 ;  /* 0x0000b400a9687a23 */ /* 0x000fe200000108a5 */
[C---:B------:R-:W-:Y:S01]  /*98b0*/  HMMA.16816.F32.BF16 R72, R160.reuse, R106, R72 ;  /* 0x0000006aa048723c */ /* 0x040fe20000041848 */
[----:B--2---:R-:W1:Y:S02]  /*98c0*/  LDSM.16.MT88.4 R108, [R102+0x6100] ;  /* 0x00610000666c783b */ /* 0x004e640000004200 */
[----:B------:R2:W-:Y:S01]  /*98d0*/  MUFU.EX2 R141, R104 ;  /* 0x00000068008d7308 */ /* 0x0005e20000000800 */
[----:B------:R-:W-:Y:S02]  /*98e0*/  IMAD.MOV.U32 R169, RZ, RZ, R122 ;  /* 0x000000ffffa97224 */ /* 0x000fe400078e007a */
[C---:B------:R-:W-:Y:S02]  /*98f0*/  FMUL.FTZ R90, R0.reuse, R90 ;  /* 0x0000005a005a7220 */ /* 0x040fe40000410000 */
[----:B------:R-:W-:Y:S04]  /*9900*/  FMUL.FTZ R91, R0, R91 ;  /* 0x0000005b005b7220 */ /* 0x000fe80000410000 */
[----:B------:R-:W-:Y:S02]  /*9910*/  IMAD.MOV.U32 R137, RZ, RZ, R245 ;  /* 0x000000ffff897224 */ /* 0x000fe400078e00f5 */
[----:B------:R-:W-:Y:S02]  /*9920*/  FMUL.FTZ R92, R2, R92 ;  /* 0x0000005c025c7220 */ /* 0x000fe40000410000 */
[----:B---3--:R-:W-:Y:S01]  /*9930*/  FFMA.FTZ R112, R168, c[0x0][0x2d0], -R165 ;  /* 0x0000b400a8707a23 */ /* 0x008fe200000108a5 */
[----:B------:R-:W-:Y:S01]  /*9940*/  MOV R168, R120 ;  /* 0x0000007800a87202 */ /* 0x000fe20000000f00 */
[----:B------:R-:W-:Y:S01]  /*9950*/  FMUL.FTZ R93, R2, R93 ;  /* 0x0000005d025d7220 */ /* 0x000fe20000410000 */
[----:B------:R-:W-:Y:S01]  /*9960*/  LDSM.16.MT88.4 R120, [R101+0x900] ;  /* 0x000900006578783b */ /* 0x000fe20000004200 */
[----:B------:R3:W4:Y:S01]  /*9970*/  MUFU.EX2 R134, R112 ;  /* 0x0000007000867308 */ /* 0x0007220000000800 */
[C---:B------:R-:W-:Y:S02]  /*9980*/  FMUL.FTZ R94, R0.reuse, R94 ;  /* 0x0000005e005e7220 */ /* 0x040fe40000410000 */
[----:B------:R-:W-:Y:S02]  /*9990*/  FMUL.FTZ R95, R0, R95 ;  /* 0x0000005f005f7220 */ /* 0x000fe40000410000 */
[----:B------:R-:W-:Y:S02]  /*99a0*/  FMUL.FTZ R96, R2, R96 ;  /* 0x0000006002607220 */ /* 0x000fe40000410000 */
[----:B--2---:R-:W-:Y:S02]  /*99b0*/  FFMA.FTZ R104, R170, c[0x0][0x2d0], -R164 ;  /* 0x0000b400aa687a23 */ /* 0x004fe400000108a4 */
[----:B------:R-:W-:Y:S02]  /*99c0*/  IMAD.MOV.U32 R170, RZ, RZ, R194 ;  /* 0x000000ffffaa7224 */ /* 0x000fe400078e00c2 */
[----:B------:R2:W-:Y:S01]  /*99d0*/  MUFU.EX2 R144, R104 ;  /* 0x0000006800907308 */ /* 0x0005e20000000800 */
[----:B------:R-:W-:Y:S02]  /*99e0*/  FMUL.FTZ R97, R2, R97 ;  /* 0x0000006102617220 */ /* 0x000fe40000410000 */
[C---:B------:R-:W-:Y:S02]  /*99f0*/  FMUL.FTZ R98, R0.reuse, R98 ;  /* 0x0000006200627220 */ /* 0x040fe40000410000 */
[----:B------:R-:W-:Y:S02]  /*9a00*/  FMUL.FTZ R99, R0, R99 ;  /* 0x0000006300637220 */ /* 0x000fe40000410000 */
[----:B------:R-:W-:Y:S01]  /*9a10*/  IMAD.MOV.U32 R166, RZ, RZ, R241 ;  /* 0x000000ffffa67224 */ /* 0x000fe200078e00f1 */
[C---:B-1----:R-:W-:Y:S01]  /*9a20*/  HMMA.16816.F32.BF16 R76, R160.reuse, R108, R76 ;  /* 0x0000006ca04c723c */ /* 0x042fe2000004184c */
[----:B---3--:R-:W1:Y:S06]  /*9a30*/  LDSM.16.MT88.4 R112, [R236+UR4+0x6100] ;  /* 0x00610004ec70783b */ /* 0x008e6c0008004200 */
[--C-:B------:R-:W-:Y:S01]  /*9a40*/  FFMA.FTZ R108, R171, c[0x0][0x2d0], -R164.reuse ;  /* 0x0000b400ab6c7a23 */ /* 0x100fe200000108a4 */
[C---:B------:R-:W-:Y:S03]  /*9a50*/  HMMA.16816.F32.BF16 R80, R160.reuse, R110, R80 ;  /* 0x0000006ea050723c */ /* 0x040fe60000041850 */
[----:B------:R3:W5:Y:S01]  /*9a60*/  MUFU.EX2 R147, R108 ;  /* 0x0000006c00937308 */ /* 0x0007620000000800 */
[----:B------:R-:W-:Y:S01]  /*9a70*/  MOV R171, R192 ;  /* 0x000000c000ab7202 */ /* 0x000fe20000000f00 */
[----:B--2---:R-:W2:Y:S01]  /*9a80*/  LDSM.16.MT88.4 R104, [R101+0x6100] ;  /* 0x006100006568783b */ /* 0x004ea20000004200 */
[--C-:B---3--:R-:W-:Y:S07]  /*9a90*/  FFMA.FTZ R108, R172, c[0x0][0x2d0], -R165.reuse ;  /* 0x0000b400ac6c7a23 */ /* 0x108fee00000108a5 */
[----:B------:R3:W-:Y:S01]  /*9aa0*/  MUFU.EX2 R145, R108 ;  /* 0x0000006c00917308 */ /* 0x0007e20000000800 */
[C---:B-1----:R-:W-:Y:S07]  /*9ab0*/  HMMA.16816.F32.BF16 R84, R160.reuse, R112, R84 ;  /* 0x00000070a054723c */ /* 0x042fee0000041854 */
[--C-:B------:R-:W-:Y:S01]  /*9ac0*/  FFMA.FTZ R112, R173, c[0x0][0x2d0], -R165.reuse ;  /* 0x0000b400ad707a23 */ /* 0x100fe200000108a5 */
[C---:B------:R-:W-:Y:S03]  /*9ad0*/  HMMA.16816.F32.BF16 R88, R160.reuse, R114, R88 ;  /* 0x00000072a058723c */ /* 0x040fe60000041858 */
[----:B------:R1:W1:Y:S05]  /*9ae0*/  MUFU.EX2 R146, R112 ;  /* 0x0000007000927308 */ /* 0x00026a0000000800 */
[C---:B--2---:R-:W-:Y:S01]  /*9af0*/  HMMA.16816.F32.BF16 R92, R160.reuse, R104, R92 ;  /* 0x00000068a05c723c */ /* 0x044fe2000004185c */
[----:B---3--:R-:W2:Y:S06]  /*9b00*/  LDSM.16.MT88.4 R108, [R103+UR4+0x900] ;  /* 0x00090004676c783b */ /* 0x008eac0008004200 */
[----:B----4-:R-:W-:Y:S01]  /*9b10*/  F2FP.BF16.PACK_AB R105, R141, R134 ;  /* 0x000000868d69723e */ /* 0x010fe200000010ff */
[----:B------:R-:W-:Y:S04]  /*9b20*/  HMMA.16816.F32.BF16 R96, R160, R106, R96 ;  /* 0x0000006aa060723c */ /* 0x000fe80000041860 */
[----:B------:R-:W-:Y:S03]  /*9b30*/  F2FP.BF16.PACK_AB R104, R138, R136 ;  /* 0x000000888a68723e */ /* 0x000fe600000010ff */
[----:B-----5:R-:W-:Y:S01]  /*9b40*/  F2FP.BF16.PACK_AB R106, R147, R144 ;  /* 0x00000090936a723e */ /* 0x020fe200000010ff */
[----:B-1----:R-:W1:Y:S01]  /*9b50*/  LDSM.16.MT88.4 R112, [R236+UR4+0x900] ;  /* 0x00090004ec70783b */ /* 0x002e620008004200 */
        /* <DEDUP_REMOVED lines=10> */
[C---:B------:R-:W-:Y:S07]  /*9c00*/  HMMA.16816.F32.BF16 R28, R104.reuse, R120, R28 ;  /* 0x00000078681c723c */ /* 0x040fee000004181c */
[--C-:B------:R-:W-:Y:S01]  /*9c10*/  FFMA.FTZ R120, R174, c[0x0][0x2d0], -R164.reuse ;  /* 0x0000b400ae787a23 */ /* 0x100fe200000108a4 */
[C---:B------:R-:W-:Y:S03]  /*9c20*/  HMMA.16816.F32.BF16 R32, R104.reuse, R122, R32 ;  /* 0x0000007a6820723c */ /* 0x040fe60000041820 */
[----:B------:R4:W-:Y:S05]  /*9c30*/  MUFU.EX2 R246, R120 ;  /* 0x0000007800f67308 */ /* 0x0009ea0000000800 */
[C---:B------:R-:W-:Y:S08]  /*9c40*/  HMMA.16816.F32.BF16 R36, R104.reuse, R124, R36 ;  /* 0x0000007c6824723c */ /* 0x040ff00000041824 */
[C---:B------:R-:W-:Y:S01]  /*9c50*/  HMMA.16816.F32.BF16 R40, R104.reuse, R126, R40 ;  /* 0x0000007e6828723c */ /* 0x040fe20000041828 */
[----:B------:R-:W-:Y:S07]  /*9c60*/  LDSM.16.MT88.4 R124, [R101+0x6900] ;  /* 0x00690000657c783b */ /* 0x000fee0000004200 */
[C---:B------:R-:W-:Y:S01]  /*9c70*/  HMMA.16816.F32.BF16 R44, R104.reuse, R128, R44 ;  /* 0x00000080682c723c */ /* 0x040fe2000004182c */
[----:B----4-:R-:W4:Y:S07]  /*9c80*/  LDSM.16.MT88.4 R120, [R102+0x6900] ;  /* 0x006900006678783b */ /* 0x010f2e0000004200 */
[C---:B------:R-:W-:Y:S01]  /*9c90*/  HMMA.16816.F32.BF16 R48, R104.reuse, R130, R48 ;  /* 0x000000826830723c */ /* 0x040fe20000041830 */
[----:B------:R-:W-:Y:S07]  /*9ca0*/  LDSM.16.MT88.4 R128, [R236+UR4+0x4100] ;  /* 0x00410004ec80783b */ /* 0x000fee0008004200 */
[C---:B--2---:R-:W-:Y:S07]  /*9cb0*/  HMMA.16816.F32.BF16 R52, R104.reuse, R108, R52 ;  /* 0x0000006c6834723c */ /* 0x044fee0000041834 */
[--C-:B------:R-:W-:Y:S01]  /*9cc0*/  FFMA.FTZ R108, R175, c[0x0][0x2d0], -R164.reuse ;  /* 0x0000b400af6c7a23 */ /* 0x100fe200000108a4 */
[C---:B------:R-:W-:Y:S03]  /*9cd0*/  HMMA.16816.F32.BF16 R56, R104.reuse, R110, R56 ;  /* 0x0000006e6838723c */ /* 0x040fe60000041838 */
[----:B------:R2:W5:Y:S05]  /*9ce0*/  MUFU.EX2 R245, R108 ;  /* 0x0000006c00f57308 */ /* 0x00056a0000000800 */
[C---:B---3--:R-:W-:Y:S07]  /*9cf0*/  HMMA.16816.F32.BF16 R60, R104.reuse, R116, R60 ;  /* 0x00000074683c723c */ /* 0x048fee000004183c */
[--C-:B------:R-:W-:Y:S01]  /*9d00*/  FFMA.FTZ R116, R177, c[0x0][0x2d0], -R165.reuse ;  /* 0x0000b400b1747a23 */ /* 0x100fe200000108a5 */
[C---:B------:R-:W-:Y:S03]  /*9d10*/  HMMA.16816.F32.BF16 R64, R104.reuse, R118, R64 ;  /* 0x000000766840723c */ /* 0x040fe60000041840 */
[----:B------:R3:W-:Y:S05]  /*9d20*/  MUFU.EX2 R243, R116 ;  /* 0x0000007400f37308 */ /* 0x0007ea0000000800 */
[C---:B-1----:R-:W-:Y:S04]  /*9d30*/  HMMA.16816.F32.BF16 R68, R104.reuse, R112, R68 ;  /* 0x000000706844723c */ /* 0x042fe80000041844 */
[--C-:B--2---:R-:W-:Y:S03]  /*9d40*/  FFMA.FTZ R108, R176, c[0x0][0x2d0], -R165.reuse ;  /* 0x0000b400b06c7a23 */ /* 0x104fe600000108a5 */
[--C-:B------:R-:W-:Y:S01]  /*9d50*/  FFMA.FTZ R112, R179, c[0x0][0x2d0], -R164.reuse ;  /* 0x0000b400b3707a23 */ /* 0x100fe200000108a4 */
[C---:B------:R-:W-:Y:S01]  /*9d60*/  HMMA.16816.F32.BF16 R72, R104.reuse, R114, R72 ;  /* 0x000000726848723c */ /* 0x040fe20000041848 */
[----:B------:R1:W2:Y:S07]  /*9d70*/  MUFU.EX2 R244, R108 ;  /* 0x0000006c00f47308 */ /* 0x0002ae0000000800 */
[C---:B----4-:R-:W-:Y:S03]  /*9d80*/  HMMA.16816.F32.BF16 R76, R104.reuse, R120, R76 ;  /* 0x00000078684c723c */ /* 0x050fe6000004184c */
[----:B------:R4:W-:Y:S01]  /*9d90*/  MUFU.EX2 R241, R112 ;  /* 0x0000007000f17308 */ /* 0x0009e20000000800 */
[--C-:B---3--:R-:W-:Y:S03]  /*9da0*/  FFMA.FTZ R116, R178, c[0x0][0x2d0], -R164.reuse ;  /* 0x0000b400b2747a23 */ /* 0x108fe600000108a4 */
[--C-:B------:R-:W-:Y:S01]  /*9db0*/  FFMA.FTZ R120, R181, c[0x0][0x2d0], -R165.reuse ;  /* 0x0000b400b5787a23 */ /* 0x100fe200000108a5 */
[C---:B------:R-:W-:Y:S05]  /*9dc0*/  HMMA.16816.F32.BF16 R80, R104.reuse, R122, R80 ;  /* 0x0000007a6850723c */ /* 0x040fea0000041850 */
[----:B------:R3:W2:Y:S01]  /*9dd0*/  MUFU.EX2 R242, R116 ;  /* 0x0000007400f27308 */ /* 0x0006a20000000800 */
[----:B-1----:R-:W1:Y:S09]  /*9de0*/  LDSM.16.MT88.4 R108, [R236+UR4+0x6900] ;  /* 0x00690004ec6c783b */ /* 0x002e720008004200 */
[----:B------:R2:W-:Y:S01]  /*9df0*/  MUFU.EX2 R234, R120 ;  /* 0x0000007800ea7308 */ /* 0x0005e20000000800 */
[--C-:B----4-:R-:W-:Y:S09]  /*9e00*/  FFMA.FTZ R112, R180, c[0x0][0x2d0], -R165.reuse ;  /* 0x0000b400b4707a23 */ /* 0x110ff200000108a5 */
[----:B------:R4:W1:Y:S01]  /*9e10*/  MUFU.EX2 R231, R112 ;  /* 0x0000007000e77308 */ /* 0x0008620000000800 */
[----:B---3--:R-:W-:Y:S08]  /*9e20*/  LDSM.16.MT88.4 R116, [R102+0x1100] ;  /* 0x001100006674783b */ /* 0x008ff00000004200 */
[----:B--2---:R-:W-:Y:S01]  /*9e30*/  LDSM.16.MT88.4 R120, [R101+0x1100] ;  /* 0x001100006578783b */ /* 0x004fe20000004200 */
[C---:B-1----:R-:W-:Y:S07]  /*9e40*/  HMMA.16816.F32.BF16 R84, R104.reuse, R108, R84 ;  /* 0x0000006c6854723c */ /* 0x042fee0000041854 */
[----:B----4-:R-:W1:Y:S01]  /*9e50*/  LDSM.16.MT88.4 R112, [R103+UR4+0x1100] ;  /* 0x001100046770783b */ /* 0x010e620008004200 */
[C---:B------:R-:W-:Y:S07]  /*9e60*/  HMMA.16816.F32.BF16 R88, R104.reuse, R110, R88 ;  /* 0x0000006e6858723c */ /* 0x040fee0000041858 */
[----:B------:R-:W2:Y:S01]  /*9e70*/  LDSM.16.MT88.4 R108, [R236+UR4+0x1100] ;  /* 0x00110004ec6c783b */ /* 0x000ea20008004200 */
        /* <DEDUP_REMOVED lines=16> */
[C---:B------:R-:W-:Y:S07]  /*9f80*/  HMMA.16816.F32.BF16 R28, R104.reuse, R120, R28 ;  /* 0x00000078681c723c */ /* 0x040fee000004181c */
[--C-:B------:R-:W-:Y:S01]  /*9f90*/  FFMA.FTZ R120, R182, c[0x0][0x2d0], -R164.reuse ;  /* 0x0000b400b6787a23 */ /* 0x100fe200000108a4 */
[C---:B------:R-:W-:Y:S03]  /*9fa0*/  HMMA.16816.F32.BF16 R32, R104.reuse, R122, R32 ;  /* 0x0000007a6820723c */ /* 0x040fe60000041820 */
[----:B------:R4:W-:Y:S05]  /*9fb0*/  MUFU.EX2 R192, R120 ;  /* 0x0000007800c07308 */ /* 0x0009ea0000000800 */
[C---:B-1----:R-:W-:Y:S08]  /*9fc0*/  HMMA.16816.F32.BF16 R36, R104.reuse, R112, R36 ;  /* 0x000000706824723c */ /* 0x042ff00000041824 */
[C---:B------:R-:W-:Y:S01]  /*9fd0*/  HMMA.16816.F32.BF16 R40, R104.reuse, R114, R40 ;  /* 0x000000726828723c */ /* 0x040fe20000041828 */
[----:B------:R-:W1:Y:S07]  /*9fe0*/  LDSM.16.MT88.4 R112, [R102+0x7100] ;  /* 0x007100006670783b */ /* 0x000e6e0000004200 */
[C---:B------:R-:W-:Y:S01]  /*9ff0*/  HMMA.16816.F32.BF16 R44, R104.reuse, R124, R44 ;  /* 0x0000007c682c723c */ /* 0x040fe2000004182c */
[----:B----4-:R-:W4:Y:S07]  /*a000*/  LDSM.16.MT88.4 R120, [R236+UR4+0x7100] ;  /* 0x00710004ec78783b */ /* 0x010f2e0008004200 */
        /* <DEDUP_REMOVED lines=8> */
[----:B------:R3:W5:Y:S05]  /*a090*/  MUFU.EX2 R195, R116 ;  /* 0x0000007400c37308 */ /* 0x00076a0000000800 */
[C---:B--2---:R-:W-:Y:S07]  /*a0a0*/  HMMA.16816.F32.BF16 R68, R104.reuse, R108, R68 ;  /* 0x0000006c6844723c */ /* 0x044fee0000041844 */
[--C-:B------:R-:W-:Y:S01]  /*a0b0*/  FFMA.FTZ R108, R228, c[0x0][0x2d0], -R165.reuse ;  /* 0x0000b400e46c7a23 */ /* 0x100fe200000108a5 */
[C---:B------:R-:W-:Y:S04]  /*a0c0*/  HMMA.16816.F32.BF16 R72, R104.reuse, R110, R72 ;  /* 0x0000006e6848723c */ /* 0x040fe80000041848 */
[----:B------:R-:W-:Y:S04]  /*a0d0*/  MOV R228, R132 ;  /* 0x0000008400e47202 */ /* 0x000fe80000000f00 */
[C---:B-1----:R-:W-:Y:S04]  /*a0e0*/  HMMA.16816.F32.BF16 R76, R104.reuse, R112, R76 ;  /* 0x00000070684c723c */ /* 0x042fe8000004184c */
[--C-:B---3--:R-:W-:Y:S02]  /*a0f0*/  FFMA.FTZ R116, R193, c[0x0][0x2d0], -R165.reuse ;  /* 0x0000b400c1747a23 */ /* 0x108fe400000108a5 */
[----:B------:R1:W-:Y:S02]  /*a100*/  MUFU.EX2 R193, R108 ;  /* 0x0000006c00c17308 */ /* 0x0003e40000000800 */
[C---:B------:R-:W-:Y:S01]  /*a110*/  HMMA.16816.F32.BF16 R80, R104.reuse, R114, R80 ;  /* 0x000000726850723c */ /* 0x040fe20000041850 */
[----:B------:R-:W-:Y:S07]  /*a120*/  LDSM.16.MT88.4 R112, [R102+0x1900] ;  /* 0x001900006670783b */ /* 0x000fee0000004200 */
[C---:B----4-:R-:W-:Y:S01]  /*a130*/  HMMA.16816.F32.BF16 R84, R104.reuse, R120, R84 ;  /* 0x000000786854723c */ /* 0x050fe20000041854 */
[----:B------:R2:W2:Y:S06]  /*a140*/  MUFU.EX2 R194, R116 ;  /* 0x0000007400c27308 */ /* 0x0004ac0000000800 */
[--C-:B------:R-:W-:Y:S01]  /*a150*/  FFMA.FTZ R120, R238, c[0x0][0x2d0], -R165.reuse ;  /* 0x0000b400ee787a23 */ /* 0x100fe200000108a5 */
[C---:B------:R-:W-:Y:S03]  /*a160*/  HMMA.16816.F32.BF16 R88, R104.reuse, R122, R88 ;  /* 0x0000007a6858723c */ /* 0x040fe60000041858 */
[----:B------:R4:W-:Y:S01]  /*a170*/  MUFU.EX2 R181, R120 ;  /* 0x0000007800b57308 */ /* 0x0009e20000000800 */
[----:B------:R-:W-:Y:S01]  /*a180*/  MOV R238, R141 ;  /* 0x0000008d00ee7202 */ /* 0x000fe20000000f00 */
[--C-:B-1----:R-:W-:Y:S01]  /*a190*/  FFMA.FTZ R108, R229, c[0x0][0x2d0], -R164.reuse ;  /* 0x0000b400e56c7a23 */ /* 0x102fe200000108a4 */
[----:B------:R-:W-:Y:S02]  /*a1a0*/  MOV R229, R147 ;  /* 0x0000009300e57202 */ /* 0x000fe40000000f00 */
[----:B------:R-:W4:Y:S05]  /*a1b0*/  LDL.LU R147, [R1+0xc] ;  /* 0x00000c0001937983 */ /* 0x000f2a0000300800 */
[----:B------:R1:W-:Y:S01]  /*a1c0*/  MUFU.EX2 R183, R108 ;  /* 0x0000006c00b77308 */ /* 0x0003e20000000800 */
[----:B--2---:R-:W2:Y:S08]  /*a1d0*/  LDSM.16.MT88.4 R116, [R101+0x7100] ;  /* 0x007100006574783b */ /* 0x004eb00000004200 */
[----:B----4-:R-:W-:Y:S01]  /*a1e0*/  LDSM.16.MT88.4 R120, [R236+UR4+0x1900] ;  /* 0x00190004ec78783b */ /* 0x010fe20008004200 */
[----:B-1----:R-:W-:Y:S01]  /*a1f0*/  FFMA.FTZ R108, R230, c[0x0][0x2d0], -R164 ;  /* 0x0000b400e66c7a23 */ /* 0x002fe200000108a4 */
[----:B------:R-:W-:Y:S02]  /*a200*/  MOV R230, R145 ;  /* 0x0000009100e67202 */ /* 0x000fe40000000f00 */
[----:B------:R-:W-:Y:S01]  /*a210*/  MOV R145, R133 ;  /* 0x0000008500917202 */ /* 0x000fe20000000f00 */
[----:B------:R1:W4:Y:S01]  /*a220*/  MUFU.EX2 R182, R108 ;  /* 0x0000006c00b67308 */ /* 0x0003220000000800 */
[C---:B--2---:R-:W-:Y:S08]  /*a230*/  HMMA.16816.F32.BF16 R92, R104.reuse, R116, R92 ;  /* 0x00000074685c723c */ /* 0x044ff0000004185c */
[----:B------:R-:W-:Y:S01]  /*a240*/  HMMA.16816.F32.BF16 R96, R104, R118, R96 ;  /* 0x000000766860723c */ /* 0x000fe20000041860 */
[----:B------:R-:W-:Y:S03]  /*a250*/  LDSM.16.MT88.4 R116, [R102+0x4900] ;  /* 0x004900006674783b */ /* 0x000fe60000004200 */
[--C-:B-1----:R-:W-:Y:S02]  /*a260*/  FFMA.FTZ R108, R235, c[0x0][0x2d0], -R165.reuse ;  /* 0x0000b400eb6c7a23 */ /* 0x102fe400000108a5 */
[----:B------:R-:W-:Y:S01]  /*a270*/  IMAD.MOV.U32 R235, RZ, RZ, R144 ;  /* 0x000000ffffeb7224 */ /* 0x000fe200078e0090 */
[----:B-----5:R-:W-:Y:S01]  /*a280*/  F2FP.BF16.PACK_AB R104, R195, R192 ;  /* 0x000000c0c368723e */ /* 0x020fe200000010ff */
[----:B------:R1:W2:Y:S01]  /*a290*/  MUFU.EX2 R180, R108 ;  /* 0x0000006c00b47308 */ /* 0x0002a20000000800 */
[----:B------:R-:W-:Y:S03]  /*a2a0*/  F2FP.BF16.PACK_AB R105, R193, R194 ;  /* 0x000000c2c169723e */ /* 0x000fe600000010ff */
[----:B----4-:R-:W-:Y:S02]  /*a2b0*/  F2FP.BF16.PACK_AB R106, R182, R183 ;  /* 0x000000b7b66a723e */ /* 0x010fe400000010ff */
[----:B------:R-:W-:Y:S01]  /*a2c0*/  MOV R144, R142 ;  /* 0x0000008e00907202 */ /* 0x000fe20000000f00 */
        /* <DEDUP_REMOVED lines=9> */
[----:B------:R-:W-:Y:S01]  /*a360*/  FFMA.FTZ R120, R248, c[0x0][0x2d0], -R164 ;  /* 0x0000b400f8787a23 */ /* 0x000fe200000108a4 */
[C---:B------:R-:W-:Y:S03]  /*a370*/  HMMA.16816.F32.BF16 R24, R104.reuse, R122, R24 ;  /* 0x0000007a6818723c */ /* 0x040fe60000041818 */
        /* <DEDUP_REMOVED lines=9> */
[----:B------:R-:W-:Y:S04]  /*a410*/  IMAD.MOV.U32 R252, RZ, RZ, R134 ;  /* 0x000000fffffc7224 */ /* 0x000fe800078e0086 */
[C---:B------:R-:W-:Y:S07]  /*a420*/  HMMA.16816.F32.BF16 R44, R104.reuse, R116, R44 ;  /* 0x00000074682c723c */ /* 0x040fee000004182c */
[--C-:B------:R-:W-:Y:S01]  /*a430*/  FFMA.FTZ R116, R249, c[0x0][0x2d0], -R164.reuse ;  /* 0x0000b400f9747a23 */ /* 0x100fe200000108a4 */
[C---:B------:R-:W-:Y:S01]  /*a440*/  HMMA.16816.F32.BF16 R48, R104.reuse, R118, R48 ;  /* 0x000000766830723c */ /* 0x040fe20000041830 */
[----:B------:R-:W3:Y:S02]  /*a450*/  LDL.64 R248, [R1+0x30] ;  /* 0x0000300001f87983 */ /* 0x000ee40000100a00 */
[----:B------:R2:W2:Y:S05]  /*a460*/  MUFU.EX2 R179, R116 ;  /* 0x0000007400b37308 */ /* 0x0004aa0000000800 */
[C---:B-1----:R-:W-:Y:S01]  /*a470*/  HMMA.16816.F32.BF16 R52, R104.reuse, R108, R52 ;  /* 0x0000006c6834723c */ /* 0x042fe20000041834 */
[----:B-----5:R-:W-:Y:S06]  /*a480*/  LDSM.16.MT88.4 R128, [R236+UR4+0x5100] ;  /* 0x00510004ec80783b */ /* 0x020fec0008004200 */
[--C-:B------:R-:W-:Y:S01]  /*a490*/  FFMA.FTZ R108, R247, c[0x0][0x2d0], -R165.reuse ;  /* 0x0000b400f76c7a23 */ /* 0x100fe200000108a5 */
[C---:B------:R-:W-:Y:S03]  /*a4a0*/  HMMA.16816.F32.BF16 R56, R104.reuse, R110, R56 ;  /* 0x0000006e6838723c */ /* 0x040fe60000041838 */
[----:B------:R1:W-:Y:S01]  /*a4b0*/  MUFU.EX2 R176, R108 ;  /* 0x0000006c00b07308 */ /* 0x0003e20000000800 */
[----:B------:R-:W-:Y:S02]  /*a4c0*/  MOV R247, R138 ;  /* 0x0000008a00f77202 */ /* 0x000fe40000000f00 */
[----:B------:R-:W-:Y:S02]  /*a4d0*/  MOV R138, R137 ;  /* 0x00000089008a7202 */ /* 0x000fe40000000f00 */
[C---:B--2---:R-:W-:Y:S04]  /*a4e0*/  HMMA.16816.F32.BF16 R60, R104.reuse, R112, R60 ;  /* 0x00000070683c723c */ /* 0x044fe8000004183c */
[--C-:B------:R-:W-:Y:S01]  /*a4f0*/  FFMA.FTZ R116, R250, c[0x0][0x2d0], -R165.reuse ;  /* 0x0000b400fa747a23 */ /* 0x100fe200000108a5 */
[----:B------:R-:W-:Y:S02]  /*a500*/  MOV R137, R135 ;  /* 0x0000008700897202 */ /* 0x000fe40000000f00 */
[--C-:B------:R-:W-:Y:S01]  /*a510*/  FFMA.FTZ R112, R171, c[0x0][0x2d0], -R164.reuse ;  /* 0x0000b400ab707a23 */ /* 0x100fe200000108a4 */
[C---:B------:R-:W-:Y:S01]  /*a520*/  HMMA.16816.F32.BF16 R64, R104.reuse, R114, R64 ;  /* 0x000000726840723c */ /* 0x040fe20000041840 */
[----:B------:R2:W5:Y:S01]  /*a530*/  MUFU.EX2 R174, R116 ;  /* 0x0000007400ae7308 */ /* 0x0005620000000800 */
[----:B------:R-:W-:Y:S06]  /*a540*/  LDSM.16.MT88.4 R132, [R101+0x2900] ;  /* 0x002900006584783b */ /* 0x000fec0000004200 */
[C---:B----4-:R-:W-:Y:S03]  /*a550*/  HMMA.16816.F32.BF16 R68, R104.reuse, R120, R68 ;  /* 0x000000786844723c */ /* 0x050fe60000041844 */
[----:B------:R4:W-:Y:S01]  /*a560*/  MUFU.EX2 R177, R112 ;  /* 0x0000007000b17308 */ /* 0x0009e20000000800 */
[----:B-1----:R-:W-:Y:S04]  /*a570*/  LDSM.16.MT88.4 R108, [R236+UR4+0x7900] ;  /* 0x00790004ec6c783b */ /* 0x002fe80008004200 */
[C---:B------:R-:W-:Y:S04]  /*a580*/  HMMA.16816.F32.BF16 R72, R104.reuse, R122, R72 ;  /* 0x0000007a6848723c */ /* 0x040fe80000041848 */
[----:B------:R-:W-:Y:S08]  /*a590*/  LDSM.16.MT88.4 R120, [R102+0x2100] ;  /* 0x002100006678783b */ /* 0x000ff00000004200 */
[----:B--2---:R-:W1:Y:S01]  /*a5a0*/  LDSM.16.MT88.4 R116, [R102+0x7900] ;  /* 0x007900006674783b */ /* 0x004e620000004200 */
[----:B----4-:R-:W-:Y:S04]  /*a5b0*/  FFMA.FTZ R112, R170, c[0x0][0x2d0], -R164 ;  /* 0x0000b400aa707a23 */ /* 0x010fe800000108a4 */
[----:B------:R2:W4:Y:S01]  /*a5c0*/  MUFU.EX2 R175, R112 ;  /* 0x0000007000af7308 */ /* 0x0005220000000800 */
[----:B------:R-:W-:Y:S01]  /*a5d0*/  FFMA.FTZ R2, R2, R147, R228 ;  /* 0x0000009302027223 */ /* 0x000fe200000100e4 */
[----:B------:R-:W-:Y:S01]  /*a5e0*/  MOV R228, R146 ;  /* 0x0000009200e47202 */ /* 0x000fe20000000f00 */
[--C-:B--2---:R-:W-:Y:S02]  /*a5f0*/  FFMA.FTZ R112, R251, c[0x0][0x2d0], -R165.reuse ;  /* 0x0000b400fb707a23 */ /* 0x104fe400000108a5 */
[----:B------:R-:W2:Y:S05]  /*a600*/  LDL.64 R250, [R1+0x18] ;  /* 0x0000180001fa7983 */ /* 0x000eaa0000100a00 */
        /* <DEDUP_REMOVED lines=12> */
[----:B-----5:R-:W-:Y:S03]  /*a6d0*/  F2FP.BF16.PACK_AB R105, R176, R174 ;  /* 0x000000aeb069723e */ /* 0x020fe600000010ff */
[----:B------:R-:W-:Y:S02]  /*a6e0*/  F2FP.BF16.PACK_AB R106, R175, R177 ;  /* 0x000000b1af6a723e */ /* 0x000fe400000010ff */
        /* <DEDUP_REMOVED lines=17> */
[----:B------:R-:W-:Y:S01]  /*a800*/  FFMA.FTZ R124, R169, c[0x0][0x2d0], -R164 ;  /* 0x0000b400a97c7a23 */ /* 0x000fe200000108a4 */
[C---:B------:R-:W-:Y:S03]  /*a810*/  HMMA.16816.F32.BF16 R48, R104.reuse, R126, R48 ;  /* 0x0000007e6830723c */ /* 0x040fe60000041830 */
[----:B------:R1:W-:Y:S05]  /*a820*/  MUFU.EX2 R171, R124 ;  /* 0x0000007c00ab7308 */ /* 0x0003ea0000000800 */
[C---:B------:R-:W-:Y:S07]  /*a830*/  HMMA.16816.F32.BF16 R52, R104.reuse, R128, R52 ;  /* 0x000000806834723c */ /* 0x040fee0000041834 */
[----:B------:R-:W-:Y:S01]  /*a840*/  MOV R128, R143 ;  /* 0x0000008f00807202 */ /* 0x000fe20000000f00 */
[C---:B------:R-:W-:Y:S04]  /*a850*/  HMMA.16816.F32.BF16 R56, R104.reuse, R130, R56 ;  /* 0x000000826838723c */ /* 0x040fe80000041838 */
[----:B------:R-:W-:Y:S02]  /*a860*/  IMAD.MOV.U32 R129, RZ, RZ, R140 ;  /* 0x000000ffff817224 */ /* 0x000fe400078e008c */
[----:B------:R-:W-:Y:S02]  /*a870*/  LDSM.16.MT88.4 R140, [R103+UR4+0x5900] ;  /* 0x00590004678c783b */ /* 0x000fe40008004200 */
[C---:B-----5:R-:W-:Y:S06]  /*a880*/  HMMA.16816.F32.BF16 R60, R104.reuse, R120, R60 ;  /* 0x00000078683c723c */ /* 0x060fec000004183c */
[----:B-1----:R-:W-:Y:S01]  /*a890*/  LDSM.16.MT88.4 R124, [R236+UR4+0x2900] ;  /* 0x00290004ec7c783b */ /* 0x002fe20008004200 */
[--C-:B------:R-:W-:Y:S01]  /*a8a0*/  FFMA.FTZ R120, R168, c[0x0][0x2d0], -R164.reuse ;  /* 0x0000b400a8787a23 */ /* 0x100fe200000108a4 */
[C---:B------:R-:W-:Y:S03]  /*a8b0*/  HMMA.16816.F32.BF16 R64, R104.reuse, R122, R64 ;  /* 0x0000007a6840723c */ /* 0x040fe60000041840 */
[----:B------:R1:W5:Y:S05]  /*a8c0*/  MUFU.EX2 R170, R120 ;  /* 0x0000007800aa7308 */ /* 0x00036a0000000800 */
[C---:B----4-:R-:W-:Y:S07]  /*a8d0*/  HMMA.16816.F32.BF16 R68, R104.reuse, R108, R68 ;  /* 0x0000006c6844723c */ /* 0x050fee0000041844 */
[--C-:B------:R-:W-:Y:S01]  /*a8e0*/  FFMA.FTZ R108, R166, c[0x0][0x2d0], -R165.reuse ;  /* 0x0000b400a66c7a23 */ /* 0x100fe200000108a5 */
[C---:B------:R-:W-:Y:S03]  /*a8f0*/  HMMA.16816.F32.BF16 R72, R104.reuse, R110, R72 ;  /* 0x0000006e6848723c */ /* 0x040fe60000041848 */
[----:B------:R4:W-:Y:S05]  /*a900*/  MUFU.EX2 R168, R108 ;  /* 0x0000006c00a87308 */ /* 0x0009ea0000000800 */
[C---:B------:R-:W-:Y:S04]  /*a910*/  HMMA.16816.F32.BF16 R76, R104.reuse, R112, R76 ;  /* 0x00000070684c723c */ /* 0x040fe8000004184c */
[--C-:B-1----:R-:W-:Y:S01]  /*a920*/  FFMA.FTZ R120, R167, c[0x0][0x2d0], -R165.reuse ;  /* 0x0000b400a7787a23 */ /* 0x102fe200000108a5 */
[----:B-----5:R-:W-:Y:S03]  /*a930*/  F2FP.BF16.PACK_AB R160, R170, R171 ;  /* 0x000000abaaa0723e */ /* 0x020fe600000010ff */
[C---:B------:R-:W-:Y:S01]  /*a940*/  HMMA.16816.F32.BF16 R80, R104.reuse, R114, R80 ;  /* 0x000000726850723c */ /* 0x040fe20000041850 */
[----:B------:R-:W1:Y:S07]  /*a950*/  MUFU.EX2 R169, R120 ;  /* 0x0000007800a97308 */ /* 0x000e6e0000000800 */
[C---:B------:R-:W-:Y:S04]  /*a960*/  HMMA.16816.F32.BF16 R84, R104.reuse, R116, R84 ;  /* 0x000000746854723c */ /* 0x040fe80000041854 */
[--C-:B----4-:R-:W-:Y:S02]  /*a970*/  FFMA.FTZ R108, R151, c[0x0][0x2d0], -R164.reuse ;  /* 0x0000b400976c7a23 */ /* 0x110fe400000108a4 */
[----:B------:R-:W-:Y:S02]  /*a980*/  FFMA.FTZ R164, R150, c[0x0][0x2d0], -R164 ;  /* 0x0000b40096a47a23 */ /* 0x000fe400000108a4 */
[C---:B------:R-:W-:Y:S01]  /*a990*/  HMMA.16816.F32.BF16 R88, R104.reuse, R118, R88 ;  /* 0x000000766858723c */ /* 0x040fe20000041858 */
[----:B------:R4:W-:Y:S01]  /*a9a0*/  MUFU.EX2 R167, R108 ;  /* 0x0000006c00a77308 */ /* 0x0009e20000000800 */
[----:B------:R-:W-:Y:S02]  /*a9b0*/  LDSM.16.MT88.4 R116, [R102+0x2900] ;  /* 0x002900006674783b */ /* 0x000fe40000004200 */
[----:B-1----:R-:W-:Y:S06]  /*a9c0*/  F2FP.BF16.PACK_AB R161, R168, R169 ;  /* 0x000000a9a8a1723e */ /* 0x002fec00000010ff */
[----:B------:R-:W1:Y:S01]  /*a9d0*/  LDSM.16.MT88.4 R120, [R101+0x8100] ;  /* 0x008100006578783b */ /* 0x000e620000004200 */
[----:B------:R-:W5:Y:S01]  /*a9e0*/  MUFU.EX2 R166, R164 ;  /* 0x000000a400a67308 */ /* 0x000f620000000800 */
[--C-:B----4-:R-:W-:Y:S02]  /*a9f0*/  FFMA.FTZ R108, R149, c[0x0][0x2d0], -R165.reuse ;  /* 0x0000b400956c7a23 */ /* 0x110fe400000108a5 */
[----:B------:R-:W-:Y:S07]  /*aa00*/  FFMA.FTZ R165, R148, c[0x0][0x2d0], -R165 ;  /* 0x0000b40094a57a23 */ /* 0x000fee00000108a5 */
[----:B------:R4:W-:Y:S01]  /*aa10*/  MUFU.EX2 R164, R108 ;  /* 0x0000006c00a47308 */ /* 0x0009e20000000800 */
[----:B------:R-:W-:Y:S01]  /*aa20*/  LDSM.16.MT88.4 R148, [R102+0x5900] ;  /* 0x005900006694783b */ /* 0x000fe20000004200 */
[----:B-----5:R-:W-:Y:S08]  /*aa30*/  F2FP.BF16.PACK_AB R162, R166, R167 ;  /* 0x000000a7a6a2723e */ /* 0x020ff000000010ff */
[----:B------:R-:W5:Y:S01]  /*aa40*/  MUFU.EX2 R165, R165 ;  /* 0x000000a500a57308 */ /* 0x000f620000000800 */
[C---:B-1----:R-:W-:Y:S01]  /*aa50*/  HMMA.16816.F32.BF16 R92, R104.reuse, R120, R92 ;  /* 0x00000078685c723c */ /* 0x042fe2000004185c */
[----:B----4-:R-:W1:Y:S07]  /*aa60*/  LDSM.16.MT88.4 R108, [R103+UR4+0x2900] ;  /* 0x00290004676c783b */ /* 0x010e6e0008004200 */
[----:B------:R-:W-:Y:S04]  /*aa70*/  HMMA.16816.F32.BF16 R96, R104, R122, R96 ;  /* 0x0000007a6860723c */ /* 0x000fe80000041860 */
[----:B-----5:R-:W-:Y:S07]  /*aa80*/  F2FP.BF16.PACK_AB R163, R165, R164 ;  /* 0x000000a4a5a3723e */ /* 0x020fee00000010ff */
[C---:B-1----:R-:W-:Y:S01]  /*aa90*/  HMMA.16816.F32.BF16 R104, R160.reuse, R108, R4 ;  /* 0x0000006ca068723c */ /* 0x042fe20000041804 */
[----:B------:R-:W1:Y:S07]  /*aaa0*/  LDSM.16.MT88.4 R4, [R236+UR4+0x5900] ;  /* 0x00590004ec04783b */ /* 0x000e6e0008004200 */
[C---:B------:R-:W-:Y:S01]  /*aab0*/  HMMA.16816.F32.BF16 R108, R160.reuse, R110, R8 ;  /* 0x0000006ea06c723c */ /* 0x040fe20000041808 */
[----:B------:R-:W4:Y:S07]  /*aac0*/  LDSM.16.MT88.4 R8, [R101+0x5900] ;  /* 0x005900006508783b */ /* 0x000f2e0000004200 */
[C---:B------:R-:W-:Y:S07]  /*aad0*/  HMMA.16816.F32.BF16 R112, R160.reuse, R116, R12 ;  /* 0x00000074a070723c */ /* 0x040fee000004180c */
[----:B------:R-:W-:Y:S01]  /*aae0*/  IMAD.MOV.U32 R13, RZ, RZ, R144 ;  /* 0x000000ffff0d7224 */ /* 0x000fe200078e0090 */
[C---:B------:R-:W-:Y:S01]  /*aaf0*/  HMMA.16816.F32.BF16 R116, R160.reuse, R118, R16 ;  /* 0x00000076a074723c */ /* 0x040fe20000041810 */
[----:B------:R-:W5:Y:S03]  /*ab00*/  LDL.LU R144, [R1+0x10] ;  /* 0x0000100001907983 */ /* 0x000f660000300800 */
[----:B------:R-:W-:Y:S02]  /*ab10*/  MOV R12, R128 ;  /* 0x00000080000c7202 */ /* 0x000fe40000000f00 */
[----:B------:R-:W-:Y:S01]  /*ab20*/  MOV R14, R129 ;  /* 0x00000081000e7202 */ /* 0x000fe20000000f00 */
[----:B------:R-:W-:Y:S01]  /*ab30*/  IMAD.MOV.U32 R18, RZ, RZ, R137 ;  /* 0x000000ffff127224 */ /* 0x000fe200078e0089 */
[C---:B------:R-:W-:Y:S01]  /*ab40*/  HMMA.16816.F32.BF16 R120, R160.reuse, R124, R20 ;  /* 0x0000007ca078723c */ /* 0x040fe20000041814 */
[----:B------:R-:W2:Y:S03]  /*ab50*/  LDL R21, [R1+0x38] ;  /* 0x0000380001157983 */ /* 0x000ea60000100800 */
[----:B------:R-:W-:Y:S02]  /*ab60*/  MOV R15, R139 ;  /* 0x0000008b000f7202 */ /* 0x000fe40000000f00 */
[----:B------:R-:W-:Y:S02]  /*ab70*/  MOV R17, R138 ;  /* 0x0000008a00117202 */ /* 0x000fe40000000f00 */
[C---:B------:R-:W-:Y:S04]  /*ab80*/  HMMA.16816.F32.BF16 R124, R160.reuse, R126, R24 ;  /* 0x0000007ea07c723c */ /* 0x040fe80000041818 */
[----:B------:R-:W-:Y:S01]  /*ab90*/  FADD.FTZ R2, R17, R2 ;  /* 0x0000000211027221 */ /* 0x000fe20000010000 */
[----:B------:R-:W-:Y:S03]  /*aba0*/  MOV R19, R136 ;  /* 0x0000008800137202 */ /* 0x000fe60000000f00 */
[C---:B------:R-:W-:Y:S04]  /*abb0*/  HMMA.16816.F32.BF16 R128, R160.reuse, R132, R28 ;  /* 0x00000084a080723c */ /* 0x040fe8000004181c */
[----:B------:R-:W-:Y:S04]  /*abc0*/  FADD.FTZ R2, R13, R2 ;  /* 0x000000020d027221 */ /* 0x000fe80000010000 */
[C---:B------:R-:W-:Y:S08]  /*abd0*/  HMMA.16816.F32.BF16 R132, R160.reuse, R134, R32 ;  /* 0x00000086a084723c */ /* 0x040ff00000041820 */
[C---:B------:R-:W-:Y:S08]  /*abe0*/  HMMA.16816.F32.BF16 R136, R160.reuse, R140, R36 ;  /* 0x0000008ca088723c */ /* 0x040ff00000041824 */
[C---:B------:R-:W-:Y:S04]  /*abf0*/  HMMA.16816.F32.BF16 R140, R160.reuse, R142, R40 ;  /* 0x0000008ea08c723c */ /* 0x040fe80000041828 */
[----:B-----5:R-:W-:Y:S04]  /*ac00*/  FFMA.FTZ R0, R0, R144, R145 ;  /* 0x0000009000007223 */ /* 0x020fe80000010091 */
[C---:B------:R-:W-:Y:S04]  /*ac10*/  HMMA.16816.F32.BF16 R144, R160.reuse, R148, R44 ;  /* 0x00000094a090723c */ /* 0x040fe8000004182c */
[----:B------:R-:W-:Y:S04]  /*ac20*/  FADD.FTZ R0, R12, R0 ;  /* 0x000000000c007221 */ /* 0x000fe80000010000 */
[----:B------:R-:W-:Y:S01]  /*ac30*/  FADD.FTZ R16, R14, R0 ;  /* 0x000000000e107221 */ /* 0x000fe20000010000 */
[C---:B------:R-:W-:Y:S03]  /*ac40*/  HMMA.16816.F32.BF16 R148, R160.reuse, R150, R48 ;  /* 0x00000096a094723c */ /* 0x040fe60000041830 */
[----:B------:R-:W-:Y:S02]  /*ac50*/  FADD.FTZ R0, R15, R2 ;  /* 0x000000020f007221 */ /* 0x000fe40000010000 */
[----:B------:R-:W5:Y:S01]  /*ac60*/  LDSM.16.MT88.4 R12, [R103+UR4+0x8900] ;  /* 0x00890004670c783b */ /* 0x000f620008004200 */
[----:B------:R-:W-:Y:S02]  /*ac70*/  FADD.FTZ R2, R18, R16 ;  /* 0x0000001012027221 */ /* 0x000fe40000010000 */
[C---:B-1----:R-:W-:Y:S04]  /*ac80*/  HMMA.16816.F32.BF16 R52, R160.reuse, R4, R52 ;  /* 0x00000004a034723c */ /* 0x042fe80000041834 */
[----:B---3--:R-:W-:Y:S01]  /*ac90*/  @P0 MOV R18, R248 ;  /* 0x000000f800120202 */ /* 0x008fe20000000f00 */
[----:B------:R-:W-:Y:S01]  /*aca0*/  FADD.FTZ R0, R19, R0 ;  /* 0x0000000013007221 */ /* 0x000fe20000010000 */
[----:B--2---:R-:W-:Y:S01]  /*acb0*/  @P0 MOV R19, R251 ;  /* 0x000000fb00130202 */ /* 0x004fe20000000f00 */
[----:B------:R-:W-:Y:S01]  /*acc0*/  IMAD.U32 R5, RZ, RZ, UR21 ;  /* 0x00000015ff057e24 */ /* 0x000fe2000f8e00ff */
[----:B------:R-:W-:Y:S01]  /*acd0*/  MOV R4, UR20 ;  /* 0x0000001400047c02 */ /* 0x000fe20008000f00 */
[C---:B------:R-:W-:Y:S03]  /*ace0*/  HMMA.16816.F32.BF16 R56, R160.reuse, R6, R56 ;  /* 0x00000006a038723c */ /* 0x040fe60000041838 */
[----:B------:R-:W-:Y:S02]  /*acf0*/  FADD.FTZ R2, R252, R2 ;  /* 0x00000002fc027221 */ /* 0x000fe40000010000 */
[----:B------:R-:W-:Y:S02]  /*ad00*/  @P0 IMAD.WIDE.U32 R18, R4, 0x60, R18 ;  /* 0x0000006004120825 */ /* 0x000fe400078e0012 */
[----:B------:R1:W2:Y:S01]  /*ad10*/  LDSM.16.MT88.4 R4, [R102+0x8900] ;  /* 0x008900006604783b */ /* 0x0002a20000004200 */
[C---:B----4-:R-:W-:Y:S04]  /*ad20*/  HMMA.16816.F32.BF16 R60, R160.reuse, R8, R60 ;  /* 0x00000008a03c723c */ /* 0x050fe8000004183c */
[----:B------:R-:W-:Y:S02]  /*ad30*/  FADD.FTZ R0, R247, R0 ;  /* 0x00000000f7007221 */ /* 0x000fe40000010000 */
[----:B------:R-:W-:Y:S02]  /*ad40*/  FADD.FTZ R2, R238, R2 ;  /* 0x00000002ee027221 */ /* 0x000fe40000010000 */
[----:B------:R-:W-:Y:S01]  /*ad50*/  FADD.FTZ R0, R235, R0 ;  /* 0x00000000eb007221 */ /* 0x000fe20000010000 */
[C---:B------:R-:W-:Y:S01]  /*ad60*/  HMMA.16816.F32.BF16 R64, R160.reuse, R10, R64 ;  /* 0x0000000aa040723c */ /* 0x040fe20000041840 */
[----:B------:R-:W3:Y:S02]  /*ad70*/  LDSM.16.MT88.4 R8, [R236+UR4+0x8900] ;  /* 0x00890004ec08783b */ /* 0x000ee40008004200 */
[----:B------:R-:W-:Y:S02]  /*ad80*/  FADD.FTZ R2, R230, R2 ;  /* 0x00000002e6027221 */ /* 0x000fe40000010000 */
[----:B------:R-:W-:Y:S02]  /*ad90*/  FADD.FTZ R0, R229, R0 ;  /* 0x00000000e5007221 */ /* 0x000fe40000010000 */
[----:B------:R-:W-:Y:S02]  /*ada0*/  FADD.FTZ R16, R228, R2 ;  /* 0x00000002e4107221 */ /* 0x000fe40000010000 */
[----:B------:R-:W-:Y:S01]  /*adb0*/  FADD.FTZ R2, R246, R0 ;  /* 0x00000000f6027221 */ /* 0x000fe20000010000 */
[C---:B-----5:R-:W-:Y:S03]  /*adc0*/  HMMA.16816.F32.BF16 R68, R160.reuse, R12, R68 ;  /* 0x0000000ca044723c */ /* 0x060fe60000041844 */
[----:B------:R-:W-:Y:S01]  /*add0*/  FADD.FTZ R2, R245, R2 ;  /* 0x00000002f5027221 */ /* 0x000fe20000010000 */
[----:B-1----:R-:W-:Y:S01]  /*ade0*/  MOV R102, R3 ;  /* 0x0000000300667202 */ /* 0x002fe20000000f00 */
[----:B------:R-:W-:Y:S03]  /*adf0*/  FADD.FTZ R0, R244, R16 ;  /* 0x00000010f4007221 */ /* 0x000fe60000010000 */
[C---:B------:R-:W-:Y:S01]  /*ae00*/  HMMA.16816.F32.BF16 R72, R160.reuse, R14, R72 ;  /* 0x0000000ea048723c */ /* 0x040fe20000041848 */
[----:B------:R1:W4:Y:S03]  /*ae10*/  LDSM.16.MT88.4 R12, [R101+0x8900] ;  /* 0x00890000650c783b */ /* 0x0003260000004200 */
[----:B------:R-:W-:Y:S02]  /*ae20*/  FADD.FTZ R16, R243, R0 ;  /* 0x00000000f3107221 */ /* 0x000fe40000010000 */
[----:B------:R-:W-:Y:S02]  /*ae30*/  FADD.FTZ R0, R242, R2 ;  /* 0x00000002f2007221 */ /* 0x000fe40000010000 */
[----:B------:R-:W-:Y:S01]  /*ae40*/  @P0 IMAD.SHL.U32 R2, R18, 0x2, RZ ;  /* 0x0000000212020824 */ /* 0x000fe200078e00ff */
[C---:B--2---:R-:W-:Y:S03]  /*ae50*/  HMMA.16816.F32.BF16 R76, R160.reuse, R4, R76 ;  /* 0x00000004a04c723c */ /* 0x044fe6000004184c */
[----:B------:R-:W-:Y:S01]  /*ae60*/  FADD.FTZ R17, R241, R0 ;  /* 0x00000000f1117221 */ /* 0x000fe20000010000 */
[----:B------:R-:W-:Y:S01]  /*ae70*/  MOV R0, UR12 ;  /* 0x0000000c00007c02 */ /* 0x000fe20008000f00 */
[----:B------:R-:W-:Y:S01]  /*ae80*/  FADD.FTZ R20, R231, R16 ;  /* 0x00000010e7147221 */ /* 0x000fe20000010000 */
[----:B------:R-:W-:Y:S01]  /*ae90*/  @P0 IADD3 R16, R19, UR17, RZ ;  /* 0x0000001113100c10 */ /* 0x000fe2000fffe0ff */
[----:B------:R-:W-:Y:S01]  /*aea0*/  FADD.FTZ R22, R192, R17 ;  /* 0x00000011c0167221 */ /* 0x000fe20000010000 */
[C---:B------:R-:W-:Y:S01]  /*aeb0*/  HMMA.16816.F32.BF16 R80, R160.reuse, R6, R80 ;  /* 0x00000006a050723c */ /* 0x040fe20000041850 */
[----:B------:R-:W-:Y:S02]  /*aec0*/  @UP0 USHF.L.U32 UR17, UR6, 0x6, URZ ;  /* 0x0000000606110899 */ /* 0x000fe4000800063f */
[----:B------:R-:W-:Y:S01]  /*aed0*/  UISETP.GT.AND UP0, UPT, UR15, UR13, UPT ;  /* 0x0000000d0f00728c */ /* 0x000fe2000bf04270 */
[----:B------:R-:W-:Y:S01]  /*aee0*/  @P0 IMAD R0, R0, 0x4800, R21 ;  /* 0x0000480000000824 */ /* 0x000fe200078e0215 */
[----:B------:R-:W-:Y:S01]  /*aef0*/  @P0 SHF.L.U64.HI R18, R18, 0x1, R16 ;  /* 0x0000000112120819 */ /* 0x000fe20000010210 */
[----:B------:R-:W-:Y:S01]  /*af00*/  FADD.FTZ R19, R234, R20 ;  /* 0x00000014ea137221 */ /* 0x000fe20000010000 */
[----:B------:R-:W-:Y:S01]  /*af10*/  @P0 IADD3 R16, P6, R2, c[0x0][0x1c8], RZ ;  /* 0x0000720002100a10 */ /* 0x000fe20007fde0ff */
[----:B------:R-:W-:Y:S01]  /*af20*/  FADD.FTZ R22, R195, R22 ;  /* 0x00000016c3167221 */ /* 0x000fe20000010000 */
[----:B------:R-:W-:Y:S01]  /*af30*/  @P0 SHF.L.U32 R0, R0, 0x1, RZ ;  /* 0x0000000100000819 */ /* 0x000fe200000006ff */
[C---:B---3--:R-:W-:Y:S01]  /*af40*/  HMMA.16816.F32.BF16 R84, R160.reuse, R8, R84 ;  /* 0x00000008a054723c */ /* 0x048fe20000041854 */
[----:B------:R-:W-:Y:S02]  /*af50*/  UIADD3 UR15, UR5, 0x1, URZ ;  /* 0x00000001050f7890 */ /* 0x000fe4000fffe03f */
[----:B------:R-:W-:Y:S01]  /*af60*/  @P0 IADD3.X R17, R18, c[0x0][0x1cc], RZ, P6, !PT ;  /* 0x0000730012110a10 */ /* 0x000fe200037fe4ff */
[----:B------:R-:W-:Y:S01]  /*af70*/  FADD.FTZ R4, R183, R22 ;  /* 0x00000016b7047221 */ /* 0x000fe20000010000 */
[----:B------:R-:W-:Y:S01]  /*af80*/  @P0 IADD3 R20, P5, R2, 0x80, RZ ;  /* 0x0000008002140810 */ /* 0x000fe20007fbe0ff */
[----:B------:R-:W-:Y:S01]  /*af90*/  FADD.FTZ R19, R194, R19 ;  /* 0x00000013c2137221 */ /* 0x000fe20000010000 */
[----:B------:R-:W-:Y:S01]  /*afa0*/  USEL UR5, UR15, URZ, !UP1 ;  /* 0x0000003f0f057287 */ /* 0x000fe2000c800000 */
[----:B------:R-:W-:Y:S01]  /*afb0*/  @!PT LDS RZ, [RZ] ;  /* 0x00000000fffff984 */ /* 0x000fe20000000800 */
[----:B------:R-:W-:Y:S01]  /*afc0*/  @!PT LDS RZ, [RZ] ;  /* 0x00000000fffff984 */ /* 0x000fe20000000800 */
[----:B------:R-:W-:Y:S01]  /*afd0*/  @!PT LDS RZ, [RZ] ;  /* 0x00000000fffff984 */ /* 0x000fe20000000800 */
[----:B------:R2:W-:Y:S01]  /*afe0*/  @P0 LDGSTS.E.BYPASS.LTC128B.128 [R0+0x12100], [R16.64], !P4 ;  /* 0x1210000010000fae */ /* 0x0005e2000e101d58 */
[----:B------:R-:W-:Y:S01]  /*aff0*/  @P0 IADD3 R20, P1, R20, c[0x0][0x1c8], RZ ;  /* 0x0000720014140a10 */ /* 0x000fe20007f3e0ff */
[C---:B------:R-:W-:Y:S01]  /*b000*/  HMMA.16816.F32.BF16 R88, R160.reuse, R10, R88 ;  /* 0x0000000aa058723c */ /* 0x040fe20000041858 */
[----:B------:R-:W-:Y:S02]  /*b010*/  UMOV UR15, UR28 ;  /* 0x0000001c000f7c82 */ /* 0x000fe40008000000 */
[----:B------:R-:W-:Y:S01]  /*b020*/  @P0 IADD3.X R21, RZ, c[0x0][0x1cc], R18, P1, P5 ;  /* 0x00007300ff150a10 */ /* 0x000fe20000fea412 */
[----:B------:R-:W-:Y:S01]  /*b030*/  FADD.FTZ R4, R182, R4 ;  /* 0x00000004b6047221 */ /* 0x000fe20000010000 */
[----:B------:R-:W-:Y:S01]  /*b040*/  @P0 IADD3 R2, P5, R2, 0x100, RZ ;  /* 0x0000010002020810 */ /* 0x000fe20007fbe0ff */
[----:B------:R-:W-:Y:S01]  /*b050*/  FADD.FTZ R5, R193, R19 ;  /* 0x00000013c1057221 */ /* 0x000fe20000010000 */
[----:B-1----:R-:W-:Y:S01]  /*b060*/  MOV R101, R100 ;  /* 0x0000006400657202 */ /* 0x002fe20000000f00 */
[----:B------:R2:W-:Y:S01]  /*b070*/  @P0 LDGSTS.E.BYPASS.LTC128B.128 [R0+0x15100], [R20.64], !P3 ;  /* 0x1510000014000fae */ /* 0x0005e2000d901d58 */
[----:B------:R-:W-:Y:S01]  /*b080*/  @P0 IADD3 R6, P1, R2, c[0x0][0x1c8], RZ ;  /* 0x0000720002060a10 */ /* 0x000fe20007f3e0ff */
[C---:B----4-:R-:W-:Y:S03]  /*b090*/  HMMA.16816.F32.BF16 R92, R160.reuse, R12, R92 ;  /* 0x0000000ca05c723c */ /* 0x050fe6000004185c */
[----:B------:R-:W-:Y:S01]  /*b0a0*/  @P0 IADD3.X R7, RZ, c[0x0][0x1cc], R18, P1, P5 ;  /* 0x00007300ff070a10 */ /* 0x000fe20000fea412 */
[----:B------:R-:W-:Y:S04]  /*b0b0*/  FADD.FTZ R5, R180, R5 ;  /* 0x00000005b4057221 */ /* 0x000fe80000010000 */
[----:B------:R1:W-:Y:S01]  /*b0c0*/  @P0 LDGSTS.E.BYPASS.LTC128B.128 [R0+0x18100], [R6.64], !P2 ;  /* 0x1810000006000fae */ /* 0x0003e2000d101d58 */
[----:B------:R-:W-:Y:S01]  /*b0d0*/  FADD.FTZ R2, R181, R5 ;  /* 0x00000005b5027221 */ /* 0x000fe20000010000 */
[----:B------:R-:W-:Y:S03]  /*b0e0*/  HMMA.16816.F32.BF16 R96, R160, R14, R96 ;  /* 0x0000000ea060723c */ /* 0x000fe60000041860 */
[----:B------:R-:W-:Y:S01]  /*b0f0*/  FADD.FTZ R5, R178, R4 ;  /* 0x00000004b2057221 */ /* 0x000fe20000010000 */
[----:B------:R-:W-:Y:S01]  /*b100*/  @P0 IADD3 R4, P1, R16, UR17, RZ ;  /* 0x0000001110040c10 */ /* 0x000fe2000ff3e0ff */
[----:B------:R-:W-:Y:S02]  /*b110*/  FADD.FTZ R18, R174, R2 ;  /* 0x00000002ae127221 */ /* 0x000fe40000010000 */
[----:B------:R-:W-:Y:S01]  /*b120*/  FADD.FTZ R2, R179, R5 ;  /* 0x00000005b3027221 */ /* 0x000fe20000010000 */
[----:B------:R-:W-:Y:S01]  /*b130*/  @P0 IADD3.X R5, R17, UR18, RZ, P1, !PT ;  /* 0x0000001211050c10 */ /* 0x000fe20008ffe4ff */
[----:B------:R-:W-:Y:S03]  /*b140*/  FADD.FTZ R8, R176, R18 ;  /* 0x00000012b0087221 */ /* 0x000fe60000010000 */
[----:B------:R-:W-:Y:S01]  /*b150*/  FADD.FTZ R2, R177, R2 ;  /* 0x00000002b1027221 */ /* 0x000fe20000010000 */
[----:B------:R3:W-:Y:S03]  /*b160*/  @P0 LDGSTS.E.BYPASS.LTC128B.128 [R0+0x13100], [R4.64], !P4 ;  /* 0x1310000004000fae */ /* 0x0007e6000e101d58 */
[----:B------:R-:W-:Y:S04]  /*b170*/  FADD.FTZ R2, R175, R2 ;  /* 0x00000002af027221 */ /* 0x000fe80000010000 */
[----:B------:R-:W-:Y:S01]  /*b180*/  FADD.FTZ R2, R171, R2 ;  /* 0x00000002ab027221 */ /* 0x000fe20000010000 */
[----:B------:R3:W-:Y:S03]  /*b190*/  @P0 LDGSTS.E.BYPASS.LTC128B.128 [R0+0x16100], [R4.64+0x80], !P3 ;  /* 0x1610008004000fae */ /* 0x0007e6000d901d58 */
[----:B------:R-:W-:Y:S01]  /*b1a0*/  FADD.FTZ R2, R170, R2 ;  /* 0x00000002aa027221 */ /* 0x000fe20000010000 */
[----:B-1----:R-:W-:Y:S03]  /*b1b0*/  @P0 IADD3 R6, P1, R4, UR17, RZ ;  /* 0x0000001104060c10 */ /* 0x002fe6000ff3e0ff */
[----:B------:R-:W-:Y:S01]  /*b1c0*/  FADD.FTZ R2, R167, R2 ;  /* 0x00000002a7027221 */ /* 0x000fe20000010000 */
[----:B------:R3:W-:Y:S01]  /*b1d0*/  @P0 LDGSTS.E.BYPASS.LTC128B.128 [R0+0x19100], [R4.64+0x100], !P2 ;  /* 0x1910010004000fae */ /* 0x0007e2000d101d58 */
[----:B------:R-:W-:Y:S02]  /*b1e0*/  @P0 IADD3.X R7, R5, UR18, RZ, P1, !PT ;  /* 0x0000001205070c10 */ /* 0x000fe40008ffe4ff */
[----:B------:R-:W-:Y:S05]  /*b1f0*/  FADD.FTZ R2, R166, R2 ;  /* 0x00000002a6027221 */ /* 0x000fea0000010000 */
[----:B------:R2:W-:Y:S08]  /*b200*/  @P0 LDGSTS.E.BYPASS.LTC128B.128 [R0+0x14100], [R6.64], !P4 ;  /* 0x1410000006000fae */ /* 0x0005f0000e101d58 */
[----:B------:R2:W-:Y:S08]  /*b210*/  @P0 LDGSTS.E.BYPASS.LTC128B.128 [R0+0x17100], [R6.64+0x80], !P3 ;  /* 0x1710008006000fae */ /* 0x0005f0000d901d58 */
[----:B------:R2:W-:Y:S01]  /*b220*/  @P0 LDGSTS.E.BYPASS.LTC128B.128 [R0+0x1a100], [R6.64+0x100], !P2 ;  /* 0x1a10010006000fae */ /* 0x0005e2000d101d58 */
[----:B------:R-:W-:Y:S01]  /*b230*/  PLOP3.LUT P0, PT, PT, PT, UP0, 0x80, 0x0 ;  /* 0x000000000000781c */ /* 0x000fe20003f0f008 */
[----:B---3--:R-:W-:Y:S06]  /*b240*/  FADD.FTZ R4, R173, R8 ;  /* 0x00000008ad047221 */ /* 0x008fec0000010000 */
[----:B------:R1:W-:Y:S04]  /*b250*/  STL [R1+0xc], R2 ;  /* 0x00000c0201007387 */ /* 0x0003e80000100800 */
[----:B------:R-:W0:Y:S01]  /*b260*/  LDGDEPBAR ;  /* 0x00000000000079af */ /* 0x000e220000000000 */
[----:B--2---:R-:W-:Y:S04]  /*b270*/  FADD.FTZ R0, R172, R4 ;  /* 0x00000004ac007221 */ /* 0x004fe80000010000 */
[----:B------:R-:W-:Y:S04]  /*b280*/  FADD.FTZ R0, R169, R0 ;  /* 0x00000000a9007221 */ /* 0x000fe80000010000 */
[----:B------:R-:W-:Y:S04]  /*b290*/  FADD.FTZ R0, R168, R0 ;  /* 0x00000000a8007221 */ /* 0x000fe80000010000 */
[----:B------:R-:W-:Y:S04]  /*b2a0*/  FADD.FTZ R0, R164, R0 ;  /* 0x00000000a4007221 */ /* 0x000fe80000010000 */
[----:B------:R-:W-:Y:S05]  /*b2b0*/  FADD.FTZ R0, R165, R0 ;  /* 0x00000000a5007221 */ /* 0x000fea0000010000 */
[----:B------:R1:W-:Y:S01]  /*b2c0*/  STL [R1+0x10], R0 ;  /* 0x0000100001007387 */ /* 0x0003e20000100800 */
[----:B------:R-:W-:-:S05]  /*b2d0*/  @P0 BRA `(.L_x_1199) ;  /* 0xffffb86000000947 */ /* 0x000fca000383ffff */
.L_x_1198:
[----:B------:R-:W-:-:S13]  /*b2e0*/  ISETP.LE.AND P0, PT, RZ, UR28, PT ;  /* 0x0000001cff007c0c */ /* 0x000fda000bf03270 */
[----:B------:R-:W-:Y:S05]  /*b2f0*/  @!P0 BRA `(.L_x_1200) ;  /* 0x000041c000008947 */ /* 0x000fea0003800000 */
[----:B-1----:R-:W2:Y:S01]  /*b300*/  LDL.LU R0, [R1+0x40] ;  /* 0x0000400001007983 */ /* 0x002ea20000300800 */
[----:B------:R-:W-:Y:S01]  /*b310*/  ULDC.64 UR6, c[0x0][0x1e0] ;  /* 0x0000780000067ab9 */ /* 0x000fe20000000a00 */
[----:B------:R-:W-:Y:S01]  /*b320*/  IMAD.MOV.U32 R238, RZ, RZ, 0x40 ;  /* 0x00000040ffee7424 */ /* 0x000fe200078e00ff */
[----:B------:R-:W-:Y:S01]  /*b330*/  UIADD3 UR21, UP1, UR11, 0x80, URZ ;  /* 0x000000800b157890 */ /* 0x000fe2000ff3e03f */
[----:B------:R-:W-:Y:S01]  /*b340*/  MOV R101, R3 ;  /* 0x0000000300657202 */ /* 0x000fe20000000f00 */
[----:B------:R-:W-:Y:S02]  /*b350*/  UIADD3 UR23, UP0, UR11, 0x100, URZ ;  /* 0x000001000b177890 */ /* 0x000fe4000ff1e03f */
[----:B------:R-:W-:Y:S02]  /*b360*/  UIMAD.WIDE.U32 UR8, UR6, 0x40, URZ ;  /* 0x00000040060878a5 */ /* 0x000fe4000f8e003f */
[----:B------:R-:W-:Y:S02]  /*b370*/  USHF.L.U32 UR18, UR7, 0x6, URZ ;  /* 0x0000000607127899 */ /* 0x000fe4000800063f */
[----:B------:R-:W-:-:S02]  /*b380*/  UIADD3.X UR20, URZ, UR10, URZ, UP1, !UPT ;  /* 0x0000000a3f147290 */ /* 0x000fc40008ffe43f */
[----:B------:R-:W-:Y:S02]  /*b390*/  UIADD3.X UR22, URZ, UR10, URZ, UP0, !UPT ;  /* 0x0000000a3f167290 */ /* 0x000fe400087fe43f */
[----:B------:R-:W-:Y:S02]  /*b3a0*/  UIADD3 UR18, UR9, UR18, URZ ;  /* 0x0000001209127290 */ /* 0x000fe4000fffe03f */
[----:B------:R-:W-:Y:S02]  /*b3b0*/  UIADD3 UR17, UP1, UR8, 0x80, URZ ;  /* 0x0000008008117890 */ /* 0x000fe4000ff3e03f */
[----:B------:R-:W-:Y:S02]  /*b3c0*/  UIADD3 UR19, UP0, UR8, 0x100, URZ ;  /* 0x0000010008137890 */ /* 0x000fe4000ff1e03f */
[----:B------:R-:W-:Y:S02]  /*b3d0*/  USHF.L.U64.HI UR14, UR6, 0x6, UR7 ;  /* 0x00000006060e7899 */ /* 0x000fe40008010207 */
[----:B------:R-:W-:-:S02]  /*b3e0*/  USHF.L.U32 UR13, UR6, 0x6, URZ ;  /* 0x00000006060d7899 */ /* 0x000fc4000800063f */
[----:B------:R-:W-:Y:S02]  /*b3f0*/  UIADD3.X UR16, URZ, UR18, URZ, UP1, !UPT ;  /* 0x000000123f107290 */ /* 0x000fe40008ffe43f */
[----:B------:R-:W-:Y:S02]  /*b400*/  UIADD3.X UR18, URZ, UR18, URZ, UP0, !UPT ;  /* 0x000000123f127290 */ /* 0x000fe400087fe43f */
[----:B------:R-:W-:Y:S02]  /*b410*/  ULDC.64 UR8, c[0x0][0x208] ;  /* 0x0000820000087ab9 */ /* 0x000fe40000000a00 */
[----:B------:R-:W-:Y:S01]  /*b420*/  ULDC.64 UR6, c[0x0][0x1e0] ;  /* 0x0000780000067ab9 */ /* 0x000fe20000000a00 */
[----:B--2---:R-:W-:Y:S01]  /*b430*/  LOP3.LUT P0, RZ, R0, 0x4, RZ, 0xc0, !PT ;  /* 0x0000000400ff7812 */ /* 0x004fe2000780c0ff */
[----:B------:R-:W-:-:S03]  /*b440*/  IMAD.MOV.U32 R0, RZ, RZ, R100 ;  /* 0x000000ffff007224 */ /* 0x000fc600078e0064 */
[----:B------:R-:W-:Y:S02]  /*b450*/  SEL R238, R238, 0xffffffc0, !P0 ;  /* 0xffffffc0eeee7807 */ /* 0x000fe40004000000 */
.L_x_1201:
[----:B------:R-:W2:Y:S01]  /*b460*/  LDL.64 R44, [R1+0x20] ;  /* 0x00002000012c7983 */ /* 0x000ea20000100a00 */
[----:B------:R-:W-:Y:S04]  /*b470*/  DEPBAR.LE SB0, 0x2 ;  /* 0x000080800000791a */ /* 0x000fe80000000000 */
[----:B------:R-:W-:Y:S01]  /*b480*/  UIMAD UR4, UR5, 0x9000, URZ ;  /* 0x00009000050478a4 */ /* 0x000fe2000f8e023f */
[----:B------:R-:W2:Y:S01]  /*b490*/  LDL.64 R38, [R1+0x28] ;  /* 0x0000280001267983 */ /* 0x000ea20000100a00 */
[----:B------:R-:W-:Y:S01]  /*b4a0*/  UISETP.NE.AND UP0, UPT, UR28, URZ, UPT ;  /* 0x0000003f1c00728c */ /* 0x000fe2000bf05270 */
[----:B------:R-:W-:Y:S01]  /*b4b0*/  MOV R100, UR12 ;  /* 0x0000000c00647c02 */ /* 0x000fe20008000f00 */
[----:B------:R-:W-:Y:S02]  /*b4c0*/  UIADD3 UR27, UR28, -0x1, URZ ;  /* 0xffffffff1c1b7890 */ /* 0x000fe4000fffe03f */
[----:B------:R-:W-:Y:S01]  /*b4d0*/  IADD3 R3, R237, UR4, RZ ;  /* 0x00000004ed037c10 */ /* 0x000fe2000fffe0ff */
[----:B------:R-:W3:Y:S04]  /*b4e0*/  LDL R46, [R1+0x8] ;  /* 0x00000800012e7983 */ /* 0x000ee80000100800 */
[----:B------:R-:W-:Y:S01]  /*b4f0*/  BAR.SYNC.DEFER_BLOCKING 0x0 ;  /* 0x0000000000007b1d */ /* 0x000fe20000010000 */
[----:B------:R-:W-:Y:S01]  /*b500*/  PLOP3.LUT P0, PT, PT, PT, UP0, 0x80, 0x0 ;  /* 0x000000000000781c */ /* 0x000fe20003f0f008 */
[----:B------:R-:W-:Y:S01]  /*b510*/  @UP0 USHF.R.S32.HI UR15, URZ, 0x1f, UR27 ;  /* 0x0000001f3f0f0899 */ /* 0x000fe2000801141b */
[-C--:B-1----:R-:W-:Y:S01]  /*b520*/  IADD3 R2, R239, R3.reuse, RZ ;  /* 0x00000003ef027210 */ /* 0x082fe20007ffe0ff */
[----:B------:R-:W-:Y:S01]  /*b530*/  @UP0 UIMAD.WIDE.U32 UR30, UR27, UR8, URZ ;  /* 0x000000081b1e02a5 */ /* 0x000fe2000f8e003f */
[----:B------:R-:W-:Y:S01]  /*b540*/  IADD3 R3, R238, R3, RZ ;  /* 0x00000003ee037210 */ /* 0x000fe20007ffe0ff */
[----:B------:R-:W-:Y:S04]  /*b550*/  @UP0 UIMAD UR15, UR15, UR8, URZ ;  /* 0x000000080f0f02a4 */ /* 0x000fe8000f8e023f */
[----:B------:R-:W-:Y:S01]  /*b560*/  MOV R36, UR30 ;  /* 0x0000001e00247c02 */ /* 0x000fe20008000f00 */
[----:B------:R-:W-:Y:S04]  /*b570*/  @UP0 UIMAD UR15, UR27, UR9, UR15 ;  /* 0x000000091b0f02a4 */ /* 0x000fe8000f8e020f */
[----:B------:R-:W-:Y:S04]  /*b580*/  @UP0 UIADD3 UR15, UR31, UR15, URZ ;  /* 0x0000000f1f0f0290 */ /* 0x000fe8000fffe03f */
[----:B------:R-:W-:Y:S02]  /*b590*/  @UP0 UIMAD UR15, UR15, 0x60, URZ ;  /* 0x000000600f0f08a4 */ /* 0x000fe4000f8e023f */
[----:B------:R-:W-:Y:S01]  /*b5a0*/  UISETP.GE.AND UP0, UPT, UR28, 0x2, UPT ;  /* 0x000000021c00788c */ /* 0x000fe2000bf06270 */
[----:B------:R-:W1:Y:S08]  /*b5b0*/  LDSM.16.M88.4 R8, [R237+UR4+0x12100] ;  /* 0x01210004ed08783b */ /* 0x000e700008000200 */
[----:B------:R-:W4:Y:S02]  /*b5c0*/  LDSM.16.M88.4 R16, [R237+UR4+0x12900] ;  /* 0x01290004ed10783b */ /* 0x000f240008000200 */
[----:B------:R-:W-:Y:S04]  /*b5d0*/  @UP0 UIADD3 UR26, UR28, -0x2, URZ ;  /* 0xfffffffe1c1a0890 */ /* 0x000fe8000fffe03f */
[----:B------:R-:W-:Y:S02]  /*b5e0*/  @UP0 UIMAD.WIDE.U32 UR30, UR26, UR6, URZ ;  /* 0x000000061a1e02a5 */ /* 0x000fe4000f8e003f */
[----:B------:R-:W5:Y:S08]  /*b5f0*/  LDSM.16.M88.4 R24, [R237+UR4+0x13100] ;  /* 0x01310004ed18783b */ /* 0x000f700008000200 */
[----:B------:R-:W5:Y:S08]  /*b600*/  LDSM.16.M88.4 R32, [R237+UR4+0x13900] ;  /* 0x01390004ed20783b */ /* 0x000f700008000200 */
[----:B------:R-:W2:Y:S01]  /*b610*/  LDSM.16.M88.4 R40, [R237+UR4+0x14100] ;  /* 0x01410004ed28783b */ /* 0x000ea20008000200 */
[C---:B-1----:R-:W-:Y:S07]  /*b620*/  HMMA.16816.F32.BF16 R4, R152.reuse, R8, RZ ;  /* 0x000000089804723c */ /* 0x042fee00000418ff */
[----:B------:R-:W1:Y:S01]  /*b630*/  LDSM.16.M88.4 R48, [R237+UR4+0x14900] ;  /* 0x01490004ed30783b */ /* 0x000e620008000200 */
[C---:B------:R-:W-:Y:S07]  /*b640*/  HMMA.16816.F32.BF16 R8, R152.reuse, R10, RZ ;  /* 0x0000000a9808723c */ /* 0x040fee00000418ff */
[----:B------:R-:W1:Y:S01]  /*b650*/  LDSM.16.M88.4 R160, [R2+0x12100] ;  /* 0x0121000002a0783b */ /* 0x000e620000000200 */
[C---:B----4-:R-:W-:Y:S07]  /*b660*/  HMMA.16816.F32.BF16 R12, R152.reuse, R16, RZ ;  /* 0x00000010980c723c */ /* 0x050fee00000418ff */
[----:B------:R-:W4:Y:S01]  /*b670*/  LDSM.16.M88.4 R164, [R2+0x12900] ;  /* 0x0129000002a4783b */ /* 0x000f220000000200 */
[C---:B------:R-:W-:Y:S07]  /*b680*/  HMMA.16816.F32.BF16 R16, R152.reuse, R18, RZ ;  /* 0x000000129810723c */ /* 0x040fee00000418ff */
[----:B------:R-:W1:Y:S01]  /*b690*/  LDSM.16.M88.4 R168, [R2+0x13100] ;  /* 0x0131000002a8783b */ /* 0x000e620000000200 */
[C---:B-----5:R-:W-:Y:S07]  /*b6a0*/  HMMA.16816.F32.BF16 R20, R152.reuse, R24, RZ ;  /* 0x000000189814723c */ /* 0x060fee00000418ff */
[----:B------:R-:W5:Y:S01]  /*b6b0*/  LDSM.16.M88.4 R172, [R2+0x13900] ;  /* 0x0139000002ac783b */ /* 0x000f620000000200 */
[C---:B------:R-:W-:Y:S07]  /*b6c0*/  HMMA.16816.F32.BF16 R24, R152.reuse, R26, RZ ;  /* 0x0000001a9818723c */ /* 0x040fee00000418ff */
[----:B------:R-:W1:Y:S01]  /*b6d0*/  LDSM.16.M88.4 R176, [R2+0x14100] ;  /* 0x0141000002b0783b */ /* 0x000e620000000200 */
[C---:B------:R-:W-:Y:S07]  /*b6e0*/  HMMA.16816.F32.BF16 R28, R152.reuse, R32, RZ ;  /* 0x00000020981c723c */ /* 0x040fee00000418ff */
[----:B------:R-:W1:Y:S01]  /*b6f0*/  LDSM.16.M88.4 R180, [R2+0x14900] ;  /* 0x0149000002b4783b */ /* 0x000e620000000200 */
[C---:B------:R-:W-:Y:S01]  /*b700*/  HMMA.16816.F32.BF16 R32, R152.reuse, R34, RZ ;  /* 0x000000229820723c */ /* 0x040fe200000418ff */
[----:B--2---:R-:W-:Y:S05]  /*b710*/  @P0 MOV R44, R38 ;  /* 0x00000026002c0202 */ /* 0x004fea0000000f00 */
[----:B------:R-:W-:Y:S02]  /*b720*/  @P0 IMAD.WIDE.U32 R44, R36, 0x60, R44 ;  /* 0x00000060242c0825 */ /* 0x000fe400078e002c */
[C---:B------:R-:W-:Y:S04]  /*b730*/  HMMA.16816.F32.BF16 R36, R152.reuse, R40, RZ ;  /* 0x000000289824723c */ /* 0x040fe800000418ff */
[----:B---3--:R-:W-:Y:S01]  /*b740*/  @P0 IMAD R100, R100, 0x9000, R46 ;  /* 0x0000900064640824 */ /* 0x008fe200078e022e */
[----:B------:R-:W-:Y:S02]  /*b750*/  @P0 SHF.L.U32 R192, R44, 0x1, RZ ;  /* 0x000000012cc00819 */ /* 0x000fe400000006ff */
[----:B------:R-:W-:Y:S01]  /*b760*/  @P0 IADD3 R102, R45, UR15, RZ ;  /* 0x0000000f2d660c10 */ /* 0x000fe2000fffe0ff */
[----:B------:R-:W-:Y:S01]  /*b770*/  @UP0 USHF.R.S32.HI UR15, URZ, 0x1f, UR26 ;  /* 0x0000001f3f0f0899 */ /* 0x000fe2000801141a */
[----:B------:R-:W-:Y:S01]  /*b780*/  @P0 IADD3 R228, P6, R192, 0x80, RZ ;  /* 0x00000080c0e40810 */ /* 0x000fe20007fde0ff */
[C---:B------:R-:W-:Y:S02]  /*b790*/  HMMA.16816.F32.BF16 R40, R152.reuse, R42, RZ ;  /* 0x0000002a9828723c */ /* 0x040fe400000418ff */
[----:B------:R-:W-:Y:S01]  /*b7a0*/  @P0 SHF.L.U64.HI R102, R44, 0x1, R102 ;  /* 0x000000012c660819 */ /* 0x000fe20000010266 */
[----:B------:R-:W-:Y:S01]  /*b7b0*/  @UP0 UIMAD UR15, UR15, UR6, URZ ;  /* 0x000000060f0f02a4 */ /* 0x000fe2000f8e023f */
[----:B------:R-:W-:Y:S02]  /*b7c0*/  @P0 IADD3 R228, P5, R228, c[0x0][0x1f8], RZ ;  /* 0x00007e00e4e40a10 */ /* 0x000fe40007fbe0ff */
[C---:B------:R-:W-:Y:S01]  /*b7d0*/  @P0 IADD3 R194, P1, R192.reuse, 0x100, RZ ;  /* 0x00000100c0c20810 */ /* 0x040fe20007f3e0ff */
[----:B------:R-:W-:Y:S01]  /*b7e0*/  @UP0 UIMAD UR15, UR26, UR7, UR15 ;  /* 0x000000071a0f02a4 */ /* 0x000fe2000f8e020f */
[C---:B-1----:R-:W-:Y:S01]  /*b7f0*/  HMMA.16816.F32.BF16 R44, R152.reuse, R48, RZ ;  /* 0x00000030982c723c */ /* 0x042fe200000418ff */
[--C-:B------:R-:W-:Y:S01]  /*b800*/  @P0 IADD3.X R229, RZ, c[0x0][0x1fc], R102.reuse, P5, P6 ;  /* 0x00007f00ffe50a10 */ /* 0x100fe20002fec466 */
[----:B------:R-:W-:Y:S02]  /*b810*/  UIADD3 UR26, UR12, 0x1, URZ ;  /* 0x000000010c1a7890 */ /* 0x000fe4000fffe03f */
[----:B------:R-:W-:Y:S01]  /*b820*/  @P0 IADD3 R192, P6, R192, c[0x0][0x1f8], RZ ;  /* 0x00007e00c0c00a10 */ /* 0x000fe20007fde0ff */
[----:B------:R-:W-:Y:S01]  /*b830*/  @UP0 UIADD3 UR15, UR31, UR15, URZ ;  /* 0x0000000f1f0f0290 */ /* 0x000fe2000fffe03f */
[----:B------:R-:W-:Y:S02]  /*b840*/  @P0 IADD3 R194, P5, R194, c[0x0][0x1f8], RZ ;  /* 0x00007e00c2c20a10 */ /* 0x000fe40007fbe0ff */
[----:B------:R-:W-:Y:S01]  /*b850*/  HMMA.16816.F32.BF16 R48, R152, R50, RZ ;  /* 0x000000329830723c */ /* 0x000fe200000418ff */
[----:B------:R-:W-:Y:S01]  /*b860*/  @P0 IADD3.X R193, R102, c[0x0][0x1fc], RZ, P6, !PT ;  /* 0x00007f0066c10a10 */ /* 0x000fe200037fe4ff */
[----:B------:R-:W-:Y:S02]  /*b870*/  @UP0 UIMAD UR15, UR15, 0x60, URZ ;  /* 0x000000600f0f08a4 */ /* 0x000fe4000f8e023f */
[----:B------:R-:W-:Y:S02]  /*b880*/  @P0 IADD3.X R195, RZ, c[0x0][0x1fc], R102, P5, P1 ;  /* 0x00007f00ffc30a10 */ /* 0x000fe40002fe2466 */
[----:B------:R-:W-:Y:S01]  /*b890*/  @!PT LDS RZ, [RZ] ;  /* 0x00000000fffff984 */ /* 0x000fe20000000800 */
[----:B------:R-:W-:Y:S01]  /*b8a0*/  @!PT LDS RZ, [RZ] ;  /* 0x00000000fffff984 */ /* 0x000fe20000000800 */
[----:B------:R-:W-:Y:S01]  /*b8b0*/  @!PT LDS RZ, [RZ] ;  /* 0x00000000fffff984 */ /* 0x000fe20000000800 */
[----:B------:R1:W-:Y:S01]  /*b8c0*/  @P0 LDGSTS.E.BYPASS.LTC128B.128 [R100+0x100], [R192.64], !P4 ;  /* 0x00100000c0640fae */ /* 0x0003e2000e101d58 */
[----:B------:R-:W-:Y:S01]  /*b8d0*/  IADD3 R102, R238, R2, RZ ;  /* 0x00000002ee667210 */ /* 0x000fe20007ffe0ff */
[C---:B------:R-:W-:Y:S06]  /*b8e0*/  HMMA.16816.F32.BF16 R4, R156.reuse, R160, R4 ;  /* 0x000000a09c04723c */ /* 0x040fec0000041804 */
[----:B------:R2:W-:Y:S02]  /*b8f0*/  @P0 LDGSTS.E.BYPASS.LTC128B.128 [R100+0x3100], [R228.64], !P3 ;  /* 0x03100000e4640fae */ /* 0x0005e4000d901d58 */
[C---:B------:R-:W-:Y:S06]  /*b900*/  HMMA.16816.F32.BF16 R8, R156.reuse, R162, R8 ;  /* 0x000000a29c08723c */ /* 0x040fec0000041808 */
[----:B------:R3:W-:Y:S02]  /*b910*/  @P0 LDGSTS.E.BYPASS.LTC128B.128 [R100+0x6100], [R194.64], !P2 ;  /* 0x06100000c2640fae */ /* 0x0007e4000d101d58 */
[C---:B----4-:R-:W-:Y:S08]  /*b920*/  HMMA.16816.F32.BF16 R12, R156.reuse, R164, R12 ;  /* 0x000000a49c0c723c */ /* 0x050ff0000004180c */
[C---:B------:R-:W-:Y:S04]  /*b930*/  HMMA.16816.F32.BF16 R16, R156.reuse, R166, R16 ;  /* 0x000000a69c10723c */ /* 0x040fe80000041810 */
[----:B-1----:R-:W-:Y:S04]  /*b940*/  @P0 IADD3 R192, P1, R192, UR11, RZ ;  /* 0x0000000bc0c00c10 */ /* 0x002fe8000ff3e0ff */
[C---:B------:R-:W-:Y:S04]  /*b950*/  HMMA.16816.F32.BF16 R20, R156.reuse, R168, R20 ;  /* 0x000000a89c14723c */ /* 0x040fe80000041814 */
[----:B------:R-:W-:Y:S02]  /*b960*/  @P0 IADD3.X R193, R193, UR10, RZ, P1, !PT ;  /* 0x0000000ac1c10c10 */ /* 0x000fe40008ffe4ff */
[C---:B------:R-:W-:Y:S02]  /*b970*/  @P0 IADD3 R160, P6, R192.reuse, UR11, RZ ;  /* 0x0000000bc0a00c10 */ /* 0x040fe4000ffde0ff */
[C---:B------:R-:W-:Y:S01]  /*b980*/  HMMA.16816.F32.BF16 R24, R156.reuse, R170, R24 ;  /* 0x000000aa9c18723c */ /* 0x040fe20000041818 */
[----:B------:R1:W-:Y:S03]  /*b990*/  @P0 LDGSTS.E.BYPASS.LTC128B.128 [R100+0x1100], [R192.64], !P4 ;  /* 0x01100000c0640fae */ /* 0x0003e6000e101d58 */
[C---:B------:R-:W-:Y:S02]  /*b9a0*/  @P0 IADD3.X R161, R193.reuse, UR10, RZ, P6, !PT ;  /* 0x0000000ac1a10c10 */ /* 0x040fe4000b7fe4ff */
[C---:B--2---:R-:W-:Y:S02]  /*b9b0*/  @P0 IADD3 R228, P5, R192.reuse, UR21, RZ ;  /* 0x00000015c0e40c10 */ /* 0x044fe4000ffbe0ff */
[C---:B-----5:R-:W-:Y:S01]  /*b9c0*/  HMMA.16816.F32.BF16 R28, R156.reuse, R172, R28 ;  /* 0x000000ac9c1c723c */ /* 0x060fe2000004181c */
[----:B------:R1:W-:Y:S03]  /*b9d0*/  @P0 LDGSTS.E.BYPASS.LTC128B.128 [R100+0x4100], [R192.64+0x80], !P3 ;  /* 0x04100080c0640fae */ /* 0x0003e6000d901d58 */
[C---:B------:R-:W-:Y:S02]  /*b9e0*/  @P0 IADD3.X R229, R193.reuse, UR20, RZ, P5, !PT ;  /* 0x00000014c1e50c10 */ /* 0x040fe4000affe4ff */
[----:B---3--:R-:W-:Y:S02]  /*b9f0*/  @P0 IADD3 R194, P1, R192, UR23, RZ ;  /* 0x00000017c0c20c10 */ /* 0x008fe4000ff3e0ff */
[C---:B------:R-:W-:Y:S01]  /*ba00*/  HMMA.16816.F32.BF16 R32, R156.reuse, R174, R32 ;  /* 0x000000ae9c20723c */ /* 0x040fe20000041820 */
[----:B------:R1:W-:Y:S03]  /*ba10*/  @P0 LDGSTS.E.BYPASS.LTC128B.128 [R100+0x7100], [R192.64+0x100], !P2 ;  /* 0x07100100c0640fae */ /* 0x0003e6000d101d58 */
[----:B------:R-:W-:Y:S04]  /*ba20*/  @P0 IADD3.X R195, R193, UR22, RZ, P1, !PT ;  /* 0x00000016c1c30c10 */ /* 0x000fe80008ffe4ff */
[C---:B------:R-:W-:Y:S01]  /*ba30*/  HMMA.16816.F32.BF16 R36, R156.reuse, R176, R36 ;  /* 0x000000b09c24723c */ /* 0x040fe20000041824 */
[----:B------:R2:W-:Y:S07]  /*ba40*/  @P0 LDGSTS.E.BYPASS.LTC128B.128 [R100+0x2100], [R160.64], !P4 ;  /* 0x02100000a0640fae */ /* 0x0005ee000e101d58 */
[C---:B------:R-:W-:Y:S01]  /*ba50*/  HMMA.16816.F32.BF16 R40, R156.reuse, R178, R40 ;  /* 0x000000b29c28723c */ /* 0x040fe20000041828 */
[----:B------:R1:W-:Y:S07]  /*ba60*/  @P0 LDGSTS.E.BYPASS.LTC128B.128 [R100+0x5100], [R228.64], !P3 ;  /* 0x05100000e4640fae */ /* 0x0003ee000d901d58 */
[C---:B------:R-:W-:Y:S01]  /*ba70*/  HMMA.16816.F32.BF16 R44, R156.reuse, R180, R44 ;  /* 0x000000b49c2c723c */ /* 0x040fe2000004182c */
[----:B------:R1:W-:Y:S01]  /*ba80*/  @P0 LDGSTS.E.BYPASS.LTC128B.128 [R100+0x8100], [R194.64], !P2 ;  /* 0x08100000c2640fae */ /* 0x0003e2000d101d58 */
[----:B------:R-:W-:Y:S01]  /*ba90*/  PLOP3.LUT P0, PT, PT, PT, UP0, 0x80, 0x0 ;  /* 0x000000000000781c */ /* 0x000fe20003f0f008 */
[----:B------:R-:W-:Y:S04]  /*baa0*/  UISETP.GE.AND UP0, UPT, UR12, 0x1, UPT ;  /* 0x000000010c00788c */ /* 0x000fe8000bf06270 */
[----:B------:R-:W-:Y:S01]  /*bab0*/  USEL UR12, UR26, URZ, !UP0 ;  /* 0x0000003f1a0c7287 */ /* 0x000fe2000c000000 */
[----:B------:R-:W-:Y:S01]  /*bac0*/  HMMA.16816.F32.BF16 R48, R156, R182, R48 ;  /* 0x000000b69c30723c */ /* 0x000fe20000041830 */
[----:B------:R-:W-:Y:S01]  /*bad0*/  LDSM.16.M88.4 R164, [R3+0x13100] ;  /* 0x0131000003a4783b */ /* 0x000fe20000000200 */
[----:B------:R-:W-:Y:S07]  /*bae0*/  UISETP.GE.AND UP0, UPT, UR5, 0x1, UPT ;  /* 0x000000010500788c */ /* 0x000fee000bf06270 */
[----:B--2---:R-:W2:Y:S08]  /*baf0*/  LDSM.16.M88.4 R160, [R3+0x12100] ;  /* 0x0121000003a0783b */ /* 0x004eb00000000200 */
[----:B------:R-:W0:Y:S01]  /*bb00*/  LDGDEPBAR ;  /* 0x00000000000079af */ /* 0x000e220000000000 */
[----:B-1----:R-:W-:Y:S04]  /*bb10*/  IADD3 R100, R238, UR4, R237 ;  /* 0x00000004ee647c10 */ /* 0x002fe8000fffe0ed */
[----:B------:R-:W-:Y:S03]  /*bb20*/  IADD3 R100, R239, R100, RZ ;  /* 0x00000064ef647210 */ /* 0x000fe60007ffe0ff */
[----:B------:R-:W1:Y:S08]  /*bb30*/  LDSM.16.M88.4 R192, [R3+0x12900] ;  /* 0x0129000003c0783b */ /* 0x000e700000000200 */
[----:B------:R-:W3:Y:S08]  /*bb40*/  LDSM.16.M88.4 R168, [R3+0x13900] ;  /* 0x0139000003a8783b */ /* 0x000ef00000000200 */
[----:B------:R-:W4:Y:S01]  /*bb50*/  LDSM.16.M88.4 R172, [R3+0x14100] ;  /* 0x0141000003ac783b */ /* 0x000f220000000200 */
[C---:B--2---:R-:W-:Y:S07]  /*bb60*/  HMMA.16816.F32.BF16 R4, R184.reuse, R160, R4 ;  /* 0x000000a0b804723c */ /* 0x044fee0000041804 */
[----:B------:R-:W-:Y:S01]  /*bb70*/  LDSM.16.M88.4 R176, [R102+0x12100] ;  /* 0x0121000066b0783b */ /* 0x000fe20000000200 */
[C---:B------:R-:W-:Y:S07]  /*bb80*/  HMMA.16816.F32.BF16 R8, R184.reuse, R162, R8 ;  /* 0x000000a2b808723c */ /* 0x040fee0000041808 */
[----:B------:R-:W2:Y:S01]  /*bb90*/  LDSM.16.M88.4 R160, [R3+0x14900] ;  /* 0x0149000003a0783b */ /* 0x000ea20000000200 */
[C---:B-1----:R-:W-:Y:S07]  /*bba0*/  HMMA.16816.F32.BF16 R12, R184.reuse, R192, R12 ;  /* 0x000000c0b80c723c */ /* 0x042fee000004180c */
[----:B------:R-:W1:Y:S01]  /*bbb0*/  LDSM.16.M88.4 R180, [R102+0x12900] ;  /* 0x0129000066b4783b */ /* 0x000e620000000200 */
[C---:B------:R-:W-:Y:S07]  /*bbc0*/  HMMA.16816.F32.BF16 R16, R184.reuse, R194, R16 ;  /* 0x000000c2b810723c */ /* 0x040fee0000041810 */
[----:B------:R-:W-:Y:S01]  /*bbd0*/  LDSM.16.M88.4 R192, [R237+UR4+0x16100] ;  /* 0x01610004edc0783b */ /* 0x000fe20008000200 */
[C---:B------:R-:W-:Y:S07]  /*bbe0*/  HMMA.16816.F32.BF16 R20, R184.reuse, R164, R20 ;  /* 0x000000a4b814723c */ /* 0x040fee0000041814 */
[----:B------:R-:W-:Y:S01]  /*bbf0*/  LDSM.16.M88.4 R228, [R237+UR4+0x16900] ;  /* 0x01690004ede4783b */ /* 0x000fe20008000200 */
[C---:B------:R-:W-:Y:S07]  /*bc00*/  HMMA.16816.F32.BF16 R24, R184.reuse, R166, R24 ;  /* 0x000000a6b818723c */ /* 0x040fee0000041818 */
[----:B------:R-:W5:Y:S01]  /*bc10*/  LDSM.16.M88.4 R164, [R102+0x13100] ;  /* 0x0131000066a4783b */ /* 0x000f620000000200 */
[C---:B---3--:R-:W-:Y:S07]  /*bc20*/  HMMA.16816.F32.BF16 R28, R184.reuse, R168, R28 ;  /* 0x000000a8b81c723c */ /* 0x048fee000004181c */
[----:B------:R-:W-:Y:S01]  /*bc30*/  LDSM.16.M88.4 R232, [R2+0x19900] ;  /* 0x0199000002e8783b */ /* 0x000fe20000000200 */
[C---:B------:R-:W-:Y:S07]  /*bc40*/  HMMA.16816.F32.BF16 R32, R184.reuse, R170, R32 ;  /* 0x000000aab820723c */ /* 0x040fee0000041820 */
[----:B------:R-:W3:Y:S01]  /*bc50*/  LDSM.16.M88.4 R168, [R102+0x13900] ;  /* 0x0139000066a8783b */ /* 0x000ee20000000200 */
[C---:B----4-:R-:W-:Y:S08]  /*bc60*/  HMMA.16816.F32.BF16 R36, R184.reuse, R172, R36 ;  /* 0x000000acb824723c */ /* 0x050ff00000041824 */
[C---:B------:R-:W-:Y:S01]  /*bc70*/  HMMA.16816.F32.BF16 R40, R184.reuse, R174, R40 ;  /* 0x000000aeb828723c */ /* 0x040fe20000041828 */
[----:B------:R-:W-:Y:S07]  /*bc80*/  LDSM.16.M88.4 R172, [R102+0x14900] ;  /* 0x0149000066ac783b */ /* 0x000fee0000000200 */
[C---:B--2---:R-:W-:Y:S08]  /*bc90*/  HMMA.16816.F32.BF16 R44, R184.reuse, R160, R44 ;  /* 0x000000a0b82c723c */ /* 0x044ff0000004182c */
[----:B------:R-:W-:Y:S01]  /*bca0*/  HMMA.16816.F32.BF16 R48, R184, R162, R48 ;  /* 0x000000a2b830723c */ /* 0x000fe20000041830 */
[----:B------:R-:W2:Y:S07]  /*bcb0*/  LDSM.16.M88.4 R160, [R102+0x14100] ;  /* 0x0141000066a0783b */ /* 0x000eae0000000200 */
[C---:B------:R-:W-:Y:S08]  /*bcc0*/  HMMA.16816.F32.BF16 R4, R188.reuse, R176, R4 ;  /* 0x000000b0bc04723c */ /* 0x040ff00000041804 */
[C---:B------:R-:W-:Y:S01]  /*bcd0*/  HMMA.16816.F32.BF16 R8, R188.reuse, R178, R8 ;  /* 0x000000b2bc08723c */ /* 0x040fe20000041808 */
[----:B------:R-:W4:Y:S07]  /*bce0*/  LDSM.16.M88.4 R176, [R237+UR4+0x15100] ;  /* 0x01510004edb0783b */ /* 0x000f2e0008000200 */
[C---:B-1----:R-:W-:Y:S08]  /*bcf0*/  HMMA.16816.F32.BF16 R12, R188.reuse, R180, R12 ;  /* 0x000000b4bc0c723c */ /* 0x042ff0000004180c */
[C---:B------:R-:W-:Y:S01]  /*bd00*/  HMMA.16816.F32.BF16 R16, R188.reuse, R182, R16 ;  /* 0x000000b6bc10723c */ /* 0x040fe20000041810 */
[----:B------:R-:W1:Y:S07]  /*bd10*/  LDSM.16.M88.4 R180, [R237+UR4+0x15900] ;  /* 0x01590004edb4783b */ /* 0x000e6e0008000200 */
[C---:B-----5:R-:W-:Y:S08]  /*bd20*/  HMMA.16816.F32.BF16 R20, R188.reuse, R164, R20 ;  /* 0x000000a4bc14723c */ /* 0x060ff00000041814 */
[C---:B------:R-:W-:Y:S01]  /*bd30*/  HMMA.16816.F32.BF16 R24, R188.reuse, R166, R24 ;  /* 0x000000a6bc18723c */ /* 0x040fe20000041818 */
[----:B------:R-:W5:Y:S07]  /*bd40*/  LDSM.16.M88.4 R164, [R237+UR4+0x17100] ;  /* 0x01710004eda4783b */ /* 0x000f6e0008000200 */
[C---:B---3--:R-:W-:Y:S08]  /*bd50*/  HMMA.16816.F32.BF16 R28, R188.reuse, R168, R28 ;  /* 0x000000a8bc1c723c */ /* 0x048ff0000004181c */
[C---:B------:R-:W-:Y:S01]  /*bd60*/  HMMA.16816.F32.BF16 R32, R188.reuse, R170, R32 ;  /* 0x000000aabc20723c */ /* 0x040fe20000041820 */
[----:B------:R-:W3:Y:S07]  /*bd70*/  LDSM.16.M88.4 R168, [R237+UR4+0x17900] ;  /* 0x01790004eda8783b */ /* 0x000eee0008000200 */
[C---:B--2---:R-:W-:Y:S08]  /*bd80*/  HMMA.16816.F32.BF16 R36, R188.reuse, R160, R36 ;  /* 0x000000a0bc24723c */ /* 0x044ff00000041824 */
[C---:B------:R-:W-:Y:S01]  /*bd90*/  HMMA.16816.F32.BF16 R40, R188.reuse, R162, R40 ;  /* 0x000000a2bc28723c */ /* 0x040fe20000041828 */
[----:B------:R-:W2:Y:S07]  /*bda0*/  LDSM.16.M88.4 R160, [R2+0x15100] ;  /* 0x0151000002a0783b */ /* 0x000eae0000000200 */
[C---:B------:R-:W-:Y:S08]  /*bdb0*/  HMMA.16816.F32.BF16 R44, R188.reuse, R172, R44 ;  /* 0x000000acbc2c723c */ /* 0x040ff0000004182c */
[----:B------:R-:W-:Y:S01]  /*bdc0*/  HMMA.16816.F32.BF16 R48, R188, R174, R48 ;  /* 0x000000aebc30723c */ /* 0x000fe20000041830 */
[----:B------:R-:W2:Y:S07]  /*bdd0*/  LDSM.16.M88.4 R172, [R2+0x15900] ;  /* 0x0159000002ac783b */ /* 0x000eae0000000200 */
[C---:B----4-:R-:W-:Y:S08]  /*bde0*/  HMMA.16816.F32.BF16 R4, R196.reuse, R176, R4 ;  /* 0x000000b0c404723c */ /* 0x050ff00000041804 */
[C---:B------:R-:W-:Y:S01]  /*bdf0*/  HMMA.16816.F32.BF16 R8, R196.reuse, R178, R8 ;  /* 0x000000b2c408723c */ /* 0x040fe20000041808 */
[----:B------:R-:W4:Y:S07]  /*be00*/  LDSM.16.M88.4 R176, [R2+0x16100] ;  /* 0x0161000002b0783b */ /* 0x000f2e0000000200 */
[C---:B-1----:R-:W-:Y:S08]  /*be10*/  HMMA.16816.F32.BF16 R12, R196.reuse, R180, R12 ;  /* 0x000000b4c40c723c */ /* 0x042ff0000004180c */
        /* <DEDUP_REMOVED lines=8> */
[C---:B-----5:R-:W-:Y:S08]  /*bea0*/  HMMA.16816.F32.BF16 R36, R196.reuse, R164, R36 ;  /* 0x000000a4c424723c */ /* 0x060ff00000041824 */
[C---:B------:R-:W-:Y:S01]  /*beb0*/  HMMA.16816.F32.BF16 R40, R196.reuse, R166, R40 ;  /* 0x000000a6c428723c */ /* 0x040fe20000041828 */
[----:B------:R-:W1:Y:S07]  /*bec0*/  LDSM.16.M88.4 R164, [R2+0x16900] ;  /* 0x0169000002a4783b */ /* 0x000e6e0000000200 */
[C---:B---3--:R-:W-:Y:S08]  /*bed0*/  HMMA.16816.F32.BF16 R44, R196.reuse, R168, R44 ;  /* 0x000000a8c42c723c */ /* 0x048ff0000004182c */
[----:B------:R-:W-:Y:S01]  /*bee0*/  HMMA.16816.F32.BF16 R48, R196, R170, R48 ;  /* 0x000000aac430723c */ /* 0x000fe20000041830 */
[----:B------:R-:W3:Y:S07]  /*bef0*/  LDSM.16.M88.4 R168, [R2+0x17100] ;  /* 0x0171000002a8783b */ /* 0x000eee0000000200 */
[C---:B--2---:R-:W-:Y:S08]  /*bf00*/  HMMA.16816.F32.BF16 R4, R200.reuse, R160, R4 ;  /* 0x000000a0c804723c */ /* 0x044ff00000041804 */
[C---:B------:R-:W-:Y:S01]  /*bf10*/  HMMA.16816.F32.BF16 R8, R200.reuse, R162, R8 ;  /* 0x000000a2c808723c */ /* 0x040fe20000041808 */
[----:B------:R-:W2:Y:S07]  /*bf20*/  LDSM.16.M88.4 R160, [R3+0x16100] ;  /* 0x0161000003a0783b */ /* 0x000eae0000000200 */
[C---:B------:R-:W-:Y:S08]  /*bf30*/  HMMA.16816.F32.BF16 R12, R200.reuse, R172, R12 ;  /* 0x000000acc80c723c */ /* 0x040ff0000004180c */
[C---:B------:R-:W-:Y:S01]  /*bf40*/  HMMA.16816.F32.BF16 R16, R200.reuse, R174, R16 ;  /* 0x000000aec810723c */ /* 0x040fe20000041810 */
[----:B------:R-:W5:Y:S07]  /*bf50*/  LDSM.16.M88.4 R172, [R3+0x16900] ;  /* 0x0169000003ac783b */ /* 0x000f6e0000000200 */
[C---:B----4-:R-:W-:Y:S08]  /*bf60*/  HMMA.16816.F32.BF16 R20, R200.reuse, R176, R20 ;  /* 0x000000b0c814723c */ /* 0x050ff00000041814 */
[C---:B------:R-:W-:Y:S01]  /*bf70*/  HMMA.16816.F32.BF16 R24, R200.reuse, R178, R24 ;  /* 0x000000b2c818723c */ /* 0x040fe20000041818 */
[----:B------:R-:W-:Y:S07]  /*bf80*/  LDSM.16.M88.4 R176, [R100+0x16100] ;  /* 0x0161000064b0783b */ /* 0x000fee0000000200 */
[C---:B-1----:R-:W-:Y:S08]  /*bf90*/  HMMA.16816.F32.BF16 R28, R200.reuse, R164, R28 ;  /* 0x000000a4c81c723c */ /* 0x042ff0000004181c */
[C---:B------:R-:W-:Y:S01]  /*bfa0*/  HMMA.16816.F32.BF16 R32, R200.reuse, R166, R32 ;  /* 0x000000a6c820723c */ /* 0x040fe20000041820 */
[----:B------:R-:W1:Y:S07]  /*bfb0*/  LDSM.16.M88.4 R164, [R3+0x17100] ;  /* 0x0171000003a4783b */ /* 0x000e6e0000000200 */
[C---:B---3--:R-:W-:Y:S08]  /*bfc0*/  HMMA.16816.F32.BF16 R36, R200.reuse, R168, R36 ;  /* 0x000000a8c824723c */ /* 0x048ff00000041824 */
[C---:B------:R-:W-:Y:S01]  /*bfd0*/  HMMA.16816.F32.BF16 R40, R200.reuse, R170, R40 ;  /* 0x000000aac828723c */ /* 0x040fe20000041828 */
[----:B------:R-:W3:Y:S07]  /*bfe0*/  LDSM.16.M88.4 R168, [R3+0x17900] ;  /* 0x0179000003a8783b */ /* 0x000eee0000000200 */
[C---:B------:R-:W-:Y:S08]  /*bff0*/  HMMA.16816.F32.BF16 R44, R200.reuse, R180, R44 ;  /* 0x000000b4c82c723c */ /* 0x040ff0000004182c */
[----:B------:R-:W-:Y:S01]  /*c000*/  HMMA.16816.F32.BF16 R48, R200, R182, R48 ;  /* 0x000000b6c830723c */ /* 0x000fe20000041830 */
[----:B------:R-:W-:Y:S07]  /*c010*/  LDSM.16.M88.4 R180, [R100+0x16900] ;  /* 0x0169000064b4783b */ /* 0x000fee0000000200 */
[C---:B------:R-:W-:Y:S08]  /*c020*/  HMMA.16816.F32.BF16 R4, R204.reuse, R192, R4 ;  /* 0x000000c0cc04723c */ /* 0x040ff00000041804 */
[C---:B------:R-:W-:Y:S01]  /*c030*/  HMMA.16816.F32.BF16 R8, R204.reuse, R194, R8 ;  /* 0x000000c2cc08723c */ /* 0x040fe20000041808 */
[----:B------:R-:W-:Y:S07]  /*c040*/  LDSM.16.M88.4 R192, [R237+UR4+0x18100] ;  /* 0x01810004edc0783b */ /* 0x000fee0008000200 */
[C---:B------:R-:W-:Y:S08]  /*c050*/  HMMA.16816.F32.BF16 R12, R204.reuse, R228, R12 ;  /* 0x000000e4cc0c723c */ /* 0x040ff0000004180c */
[C---:B------:R-:W-:Y:S01]  /*c060*/  HMMA.16816.F32.BF16 R16, R204.reuse, R230, R16 ;  /* 0x000000e6cc10723c */ /* 0x040fe20000041810 */
[----:B------:R-:W-:Y:S07]  /*c070*/  LDSM.16.M88.4 R228, [R237+UR4+0x1a900] ;  /* 0x01a90004ede4783b */ /* 0x000fee0008000200 */
[C---:B--2---:R-:W-:Y:S08]  /*c080*/  HMMA.16816.F32.BF16 R20, R204.reuse, R160, R20 ;  /* 0x000000a0cc14723c */ /* 0x044ff00000041814 */
[C---:B------:R-:W-:Y:S01]  /*c090*/  HMMA.16816.F32.BF16 R24, R204.reuse, R162, R24 ;  /* 0x000000a2cc18723c */ /* 0x040fe20000041818 */
[----:B------:R-:W2:Y:S07]  /*c0a0*/  LDSM.16.M88.4 R160, [R102+0x15100] ;  /* 0x0151000066a0783b */ /* 0x000eae0000000200 */
[C---:B-----5:R-:W-:Y:S08]  /*c0b0*/  HMMA.16816.F32.BF16 R28, R204.reuse, R172, R28 ;  /* 0x000000accc1c723c */ /* 0x060ff0000004181c */
[C---:B------:R-:W-:Y:S01]  /*c0c0*/  HMMA.16816.F32.BF16 R32, R204.reuse, R174, R32 ;  /* 0x000000aecc20723c */ /* 0x040fe20000041820 */
[----:B------:R-:W4:Y:S07]  /*c0d0*/  LDSM.16.M88.4 R172, [R100+0x15900] ;  /* 0x0159000064ac783b */ /* 0x000f2e0000000200 */
[C---:B-1----:R-:W-:Y:S08]  /*c0e0*/  HMMA.16816.F32.BF16 R36, R204.reuse, R164, R36 ;  /* 0x000000a4cc24723c */ /* 0x042ff00000041824 */
[C---:B------:R-:W-:Y:S01]  /*c0f0*/  HMMA.16816.F32.BF16 R40, R204.reuse, R166, R40 ;  /* 0x000000a6cc28723c */ /* 0x040fe20000041828 */
[----:B------:R-:W1:Y:S07]  /*c100*/  LDSM.16.M88.4 R164, [R100+0x17100] ;  /* 0x0171000064a4783b */ /* 0x000e6e0000000200 */
[C---:B---3--:R-:W-:Y:S08]  /*c110*/  HMMA.16816.F32.BF16 R44, R204.reuse, R168, R44 ;  /* 0x000000a8cc2c723c */ /* 0x048ff0000004182c */
[----:B------:R-:W-:Y:S01]  /*c120*/  HMMA.16816.F32.BF16 R48, R204, R170, R48 ;  /* 0x000000aacc30723c */ /* 0x000fe20000041830 */
[----:B------:R-:W3:Y:S07]  /*c130*/  LDSM.16.M88.4 R168, [R100+0x17900] ;  /* 0x0179000064a8783b */ /* 0x000eee0000000200 */
[C---:B--2---:R-:W-:Y:S08]  /*c140*/  HMMA.16816.F32.BF16 R4, R208.reuse, R160, R4 ;  /* 0x000000a0d004723c */ /* 0x044ff00000041804 */
[C---:B------:R-:W-:Y:S01]  /*c150*/  HMMA.16816.F32.BF16 R8, R208.reuse, R162, R8 ;  /* 0x000000a2d008723c */ /* 0x040fe20000041808 */
[----:B------:R-:W2:Y:S07]  /*c160*/  LDSM.16.M88.4 R160, [R237+UR4+0x18900] ;  /* 0x01890004eda0783b */ /* 0x000eae0008000200 */
[C---:B----4-:R-:W-:Y:S08]  /*c170*/  HMMA.16816.F32.BF16 R12, R208.reuse, R172, R12 ;  /* 0x000000acd00c723c */ /* 0x050ff0000004180c */
[C---:B------:R-:W-:Y:S01]  /*c180*/  HMMA.16816.F32.BF16 R16, R208.reuse, R174, R16 ;  /* 0x000000aed010723c */ /* 0x040fe20000041810 */
[----:B------:R-:W4:Y:S07]  /*c190*/  LDSM.16.M88.4 R172, [R237+UR4+0x19100] ;  /* 0x01910004edac783b */ /* 0x000f2e0008000200 */
[C---:B------:R-:W-:Y:S08]  /*c1a0*/  HMMA.16816.F32.BF16 R20, R208.reuse, R176, R20 ;  /* 0x000000b0d014723c */ /* 0x040ff00000041814 */
[C---:B------:R-:W-:Y:S01]  /*c1b0*/  HMMA.16816.F32.BF16 R24, R208.reuse, R178, R24 ;  /* 0x000000b2d018723c */ /* 0x040fe20000041818 */
[----:B------:R-:W5:Y:S07]  /*c1c0*/  LDSM.16.M88.4 R176, [R237+UR4+0x19900] ;  /* 0x01990004edb0783b */ /* 0x000f6e0008000200 */
[C---:B------:R-:W-:Y:S08]  /*c1d0*/  HMMA.16816.F32.BF16 R28, R208.reuse, R180, R28 ;  /* 0x000000b4d01c723c */ /* 0x040ff0000004181c */
[C---:B------:R-:W-:Y:S01]  /*c1e0*/  HMMA.16816.F32.BF16 R32, R208.reuse, R182, R32 ;  /* 0x000000b6d020723c */ /* 0x040fe20000041820 */
[----:B------:R-:W2:Y:S07]  /*c1f0*/  LDSM.16.M88.4 R180, [R237+UR4+0x1a100] ;  /* 0x01a10004edb4783b */ /* 0x000eae0008000200 */
[C---:B-1----:R-:W-:Y:S08]  /*c200*/  HMMA.16816.F32.BF16 R36, R208.reuse, R164, R36 ;  /* 0x000000a4d024723c */ /* 0x042ff00000041824 */
[C---:B------:R-:W-:Y:S01]  /*c210*/  HMMA.16816.F32.BF16 R40, R208.reuse, R166, R40 ;  /* 0x000000a6d028723c */ /* 0x040fe20000041828 */
[----:B------:R-:W1:Y:S07]  /*c220*/  LDSM.16.M88.4 R164, [R2+0x18100] ;  /* 0x0181000002a4783b */ /* 0x000e6e0000000200 */
[C---:B---3--:R-:W-:Y:S08]  /*c230*/  HMMA.16816.F32.BF16 R44, R208.reuse, R168, R44 ;  /* 0x000000a8d02c723c */ /* 0x048ff0000004182c */
[----:B------:R-:W-:Y:S01]  /*c240*/  HMMA.16816.F32.BF16 R48, R208, R170, R48 ;  /* 0x000000aad030723c */ /* 0x000fe20000041830 */
[----:B------:R-:W3:Y:S07]  /*c250*/  LDSM.16.M88.4 R168, [R2+0x18900] ;  /* 0x0189000002a8783b */ /* 0x000eee0000000200 */
[C---:B------:R-:W-:Y:S08]  /*c260*/  HMMA.16816.F32.BF16 R4, R212.reuse, R192, R4 ;  /* 0x000000c0d404723c */ /* 0x040ff00000041804 */
        /* <DEDUP_REMOVED lines=32> */
[C---:B----4-:R-:W-:Y:S08]  /*c470*/  HMMA.16816.F32.BF16 R44, R216.reuse, R172, R44 ;  /* 0x000000acd82c723c */ /* 0x050ff0000004182c */
[----:B------:R-:W-:Y:S08]  /*c480*/  HMMA.16816.F32.BF16 R48, R216, R174, R48 ;  /* 0x000000aed830723c */ /* 0x000ff00000041830 */
[C---:B-----5:R-:W-:Y:S08]  /*c490*/  HMMA.16816.F32.BF16 R4, R220.reuse, R176, R4 ;  /* 0x000000b0dc04723c */ /* 0x060ff00000041804 */
[C---:B------:R-:W-:Y:S08]  /*c4a0*/  HMMA.16816.F32.BF16 R8, R220.reuse, R178, R8 ;  /* 0x000000b2dc08723c */ /* 0x040ff00000041808 */
[C---:B-1----:R-:W-:Y:S08]  /*c4b0*/  HMMA.16816.F32.BF16 R12, R220.reuse, R164, R12 ;  /* 0x000000a4dc0c723c */ /* 0x042ff0000004180c */
        /* <DEDUP_REMOVED lines=42> */
[----:B------:R2:W-:Y:S10]  /*c760*/  MUFU.TANH R165, R11 ;  /* 0x0000000b00a57308 */ /* 0x0005f40000002400 */
[----:B------:R-:W5:Y:S10]  /*c770*/  MUFU.TANH R162, R12 ;  /* 0x0000000c00a27308 */ /* 0x000f740000002400 */
[----:B------:R-:W3:Y:S01]  /*c780*/  MUFU.TANH R163, R13 ;  /* 0x0000000d00a37308 */ /* 0x000ee20000002400 */
[C---:B-1----:R-:W-:Y:S01]  /*c790*/  HMMA.16816.F32.BF16 R20, R224.reuse, R4, R20 ;  /* 0x00000004e014723c */ /* 0x042fe20000041814 */
[----:B--2---:R-:W1:Y:S08]  /*c7a0*/  LDSM.16.M88.4 R8, [R100+0x19900] ;  /* 0x019900006408783b */ /* 0x004e700000000200 */
[----:B------:R-:W2:Y:S01]  /*c7b0*/  MUFU.TANH R173, R14 ;  /* 0x0000000e00ad7308 */ /* 0x000ea20000002400 */
        /* <DEDUP_REMOVED lines=19> */
[----:B------:R-:W-:Y:S07]  /*c8f0*/  BAR.SYNC.DEFER_BLOCKING 0x0 ;  /* 0x0000000000007b1d */ /* 0x000fee0000010000 */
[C---:B------:R-:W-:Y:S04]  /*c900*/  HMMA.16816.F32.BF16 R40, R224.reuse, R6, R40 ;  /* 0x00000006e028723c */ /* 0x040fe80000041828 */
[----:B------:R-:W-:Y:S02]  /*c910*/  FMUL.FTZ R28, R28, c[0x0][0x320] ;  /* 0x0000c8001c1c7a20 */ /* 0x000fe40000410000 */
[----:B------:R-:W-:Y:S02]  /*c920*/  FMUL.FTZ R29, R29, c[0x0][0x320] ;  /* 0x0000c8001d1d7a20 */ /* 0x000fe40000410000 */
[----:B------:R-:W-:Y:S01]  /*c930*/  FMUL.FTZ R30, R30, c[0x0][0x320] ;  /* 0x0000c8001e1e7a20 */ /* 0x000fe20000410000 */
[----:B---3--:R-:W-:Y:S03]  /*c940*/  FMNMX.FTZ R100, R102, R2, !PT ;  /* 0x0000000266647209 */ /* 0x008fe60007810000 */
[----:B------:R-:W-:Y:S01]  /*c950*/  FMUL.FTZ R31, R31, c[0x0][0x320] ;  /* 0x0000c8001f1f7a20 */ /* 0x000fe20000410000 */
[----:B----4-:R-:W-:Y:S01]  /*c960*/  FMNMX.FTZ R2, R164, R3, !PT ;  /* 0x00000003a4027209 */ /* 0x010fe20007810000 */
[----:B------:R-:W-:Y:S01]  /*c970*/  FMUL.FTZ R32, R32, c[0x0][0x320] ;  /* 0x0000c80020207a20 */ /* 0x000fe20000410000 */
[----:B-----5:R-:W-:Y:S01]  /*c980*/  FMNMX.FTZ R100, R162, R100, !PT ;  /* 0x00000064a2647209 */ /* 0x020fe20007810000 */
[----:B------:R-:W-:Y:S01]  /*c990*/  FMUL.FTZ R36, R36, c[0x0][0x320] ;  /* 0x0000c80024247a20 */ /* 0x000fe20000410000 */
[----:B------:R-:W2:Y:S01]  /*c9a0*/  MUFU.TANH R172, R17 ;  /* 0x0000001100ac7308 */ /* 0x000ea20000002400 */
[----:B------:R-:W-:Y:S01]  /*c9b0*/  LDSM.16.MT88.4 R12, [R103+UR4+0x100] ;  /* 0x00010004670c783b */ /* 0x000fe20008004200 */
[----:B------:R-:W-:Y:S01]  /*c9c0*/  FMUL.FTZ R37, R37, c[0x0][0x320] ;  /* 0x0000c80025257a20 */ /* 0x000fe20000410000 */
[----:B------:R-:W-:Y:S01]  /*c9d0*/  FMNMX.FTZ R2, R165, R2, !PT ;  /* 0x00000002a5027209 */ /* 0x000fe20007810000 */
[----:B------:R-:W-:Y:S01]  /*c9e0*/  FMUL.FTZ R38, R38, c[0x0][0x320] ;  /* 0x0000c80026267a20 */ /* 0x000fe20000410000 */
[----:B------:R-:W-:Y:S01]  /*c9f0*/  FMNMX.FTZ R100, R163, R100, !PT ;  /* 0x00000064a3647209 */ /* 0x000fe20007810000 */
[----:B------:R-:W-:Y:S01]  /*ca00*/  FMUL.FTZ R39, R39, c[0x0][0x320] ;  /* 0x0000c80027277a20 */ /* 0x000fe20000410000 */
[----:B------:R-:W-:Y:S01]  /*ca10*/  FMNMX.FTZ R2, R173, R2, !PT ;  /* 0x00000002ad027209 */ /* 0x000fe20007810000 */
[C---:B-1----:R-:W-:Y:S02]  /*ca20*/  HMMA.16816.F32.BF16 R44, R224.reuse, R8, R44 ;  /* 0x00000008e02c723c */ /* 0x042fe4000004182c */
[----:B------:R-:W-:Y:S01]  /*ca30*/  MUFU.TANH R193, R28 ;  /* 0x0000001c00c17308 */ /* 0x000fe20000002400 */
[----:B------:R-:W-:Y:S01]  /*ca40*/  FMUL.FTZ R33, R33, c[0x0][0x320] ;  /* 0x0000c80021217a20 */ /* 0x000fe20000410000 */
[----:B------:R-:W-:Y:S01]  /*ca50*/  FMNMX.FTZ R100, R171, R100, !PT ;  /* 0x00000064ab647209 */ /* 0x000fe20007810000 */
[----:B------:R-:W-:Y:S01]  /*ca60*/  FMUL.FTZ R34, R34, c[0x0][0x320] ;  /* 0x0000c80022227a20 */ /* 0x000fe20000410000 */
[----:B------:R-:W-:Y:S01]  /*ca70*/  FMNMX.FTZ R2, R175, R2, !PT ;  /* 0x00000002af027209 */ /* 0x000fe20007810000 */
[----:B------:R-:W-:Y:S01]  /*ca80*/  FMUL.FTZ R35, R35, c[0x0][0x320] ;  /* 0x0000c80023237a20 */ /* 0x000fe20000410000 */
[----:B------:R-:W-:Y:S04]  /*ca90*/  HMMA.16816.F32.BF16 R48, R224, R10, R48 ;  /* 0x0000000ae030723c */ /* 0x000fe80000041830 */
[----:B------:R-:W1:Y:S01]  /*caa0*/  MUFU.TANH R180, R24 ;  /* 0x0000001800b47308 */ /* 0x000e620000002400 */
[----:B------:R-:W-:Y:S02]  /*cab0*/  FMUL.FTZ R42, R42, c[0x0][0x320] ;  /* 0x0000c8002a2a7a20 */ /* 0x000fe40000410000 */
[----:B------:R-:W-:Y:S01]  /*cac0*/  FMUL.FTZ R40, R40, c[0x0][0x320] ;  /* 0x0000c80028287a20 */ /* 0x000fe20000410000 */
[----:B--2---:R-:W-:Y:S01]  /*cad0*/  FMNMX.FTZ R100, R172, R100, !PT ;  /* 0x00000064ac647209 */ /* 0x004fe20007810000 */
[----:B------:R-:W-:Y:S03]  /*cae0*/  FMUL.FTZ R41, R41, c[0x0][0x320] ;  /* 0x0000c80029297a20 */ /* 0x000fe60000410000 */
[----:B------:R-:W-:Y:S01]  /*caf0*/  FMNMX.FTZ R100, R177, R100, !PT ;  /* 0x00000064b1647209 */ /* 0x000fe20007810000 */
[----:B------:R-:W-:Y:S01]  /*cb00*/  FMUL.FTZ R43, R43, c[0x0][0x320] ;  /* 0x0000c8002b2b7a20 */ /* 0x000fe20000410000 */
[----:B------:R-:W2:Y:S02]  /*cb10*/  MUFU.TANH R179, R25 ;  /* 0x0000001900b37308 */ /* 0x000ea40000002400 */
[----:B------:R-:W-:Y:S01]  /*cb20*/  FMNMX.FTZ R100, R178, R100, !PT ;  /* 0x00000064b2647209 */ /* 0x000fe20007810000 */
        /* <DEDUP_REMOVED lines=10> */
[----:B------:R-:W1:Y:S01]  /*cbd0*/  MUFU.TANH R241, R32 ;  /* 0x0000002000f17308 */ /* 0x000e620000002400 */
[----:B--2---:R-:W-:Y:S04]  /*cbe0*/  FMNMX.FTZ R100, R179, R100, !PT ;  /* 0x00000064b3647209 */ /* 0x004fe80007810000 */
[----:B------:R-:W-:Y:S05]  /*cbf0*/  FMNMX.FTZ R100, R193, R100, !PT ;  /* 0x00000064c1647209 */ /* 0x000fea0007810000 */
[----:B------:R-:W2:Y:S01]  /*cc00*/  MUFU.TANH R242, R33 ;  /* 0x0000002100f27308 */ /* 0x000ea20000002400 */
[----:B---3--:R-:W-:Y:S09]  /*cc10*/  FMNMX.FTZ R100, R194, R100, !PT ;  /* 0x00000064c2647209 */ /* 0x008ff20007810000 */
[----:B------:R-:W3:Y:S01]  /*cc20*/  MUFU.TANH R233, R36 ;  /* 0x0000002400e97308 */ /* 0x000ee20000002400 */
[----:B-1----:R-:W-:Y:S09]  /*cc30*/  FMNMX.FTZ R100, R241, R100, !PT ;  /* 0x00000064f1647209 */ /* 0x002ff20007810000 */
[----:B------:R-:W-:Y:S01]  /*cc40*/  MUFU.TANH R250, R48 ;  /* 0x0000003000fa7308 */ /* 0x000fe20000002400 */
[----:B--2---:R-:W-:Y:S09]  /*cc50*/  FMNMX.FTZ R100, R242, R100, !PT ;  /* 0x00000064f2647209 */ /* 0x004ff20007810000 */
[----:B------:R-:W1:Y:S01]  /*cc60*/  MUFU.TANH R251, R42 ;  /* 0x0000002a00fb7308 */ /* 0x000e620000002400 */
[----:B---3--:R-:W-:Y:S09]  /*cc70*/  FMNMX.FTZ R100, R233, R100, !PT ;  /* 0x00000064e9647209 */ /* 0x008ff20007810000 */
[----:B------:R-:W2:Y:S10]  /*cc80*/  MUFU.TANH R24, R37 ;  /* 0x0000002500187308 */ /* 0x000eb40000002400 */
[----:B------:R-:W3:Y:S01]  /*cc90*/  MUFU.TANH R245, R40 ;  /* 0x0000002800f57308 */ /* 0x000ee20000002400 */
[----:B-1----:R-:W-:Y:S09]  /*cca0*/  MOV R48, R251 ;  /* 0x000000fb00307202 */ /* 0x002ff20000000f00 */
        /* <DEDUP_REMOVED lines=9> */
[----:B---3--:R-:W-:Y:S04]  /*cd40*/  FMNMX.FTZ R100, R234, R100, !PT ;  /* 0x00000064ea647209 */ /* 0x008fe80007810000 */
[----:B------:R-:W-:Y:S05]  /*cd50*/  FMNMX.FTZ R100, R250, R100, !PT ;  /* 0x00000064fa647209 */ /* 0x000fea0007810000 */
        /* <DEDUP_REMOVED lines=31> */
[----:B------:R2:W-:Y:S01]  /*cf50*/  MUFU.EX2 R5, R4 ;  /* 0x0000000400057308 */ /* 0x0005e20000000800 */
[----:B---3--:R-:W-:Y:S09]  /*cf60*/  FMNMX.FTZ R2, R247, R2, !PT ;  /* 0x00000002f7027209 */ /* 0x008ff20007810000 */
[----:B------:R-:W3:Y:S01]  /*cf70*/  MUFU.TANH R230, R43 ;  /* 0x0000002b00e67308 */ /* 0x000ee20000002400 */
[----:B-1----:R-:W-:Y:S04]  /*cf80*/  FMNMX.FTZ R2, R246, R2, !PT ;  /* 0x00000002f6027209 */ /* 0x002fe80007810000 */
[----:B------:R-:W-:Y:S05]  /*cf90*/  FMNMX.FTZ R2, R48, R2, !PT ;  /* 0x0000000230027209 */ /* 0x000fea0007810000 */
[----:B------:R-:W1:Y:S01]  /*cfa0*/  MUFU.TANH R248, R46 ;  /* 0x0000002e00f87308 */ /* 0x000e620000002400 */
[--C-:B--2---:R-:W-:Y:S01]  /*cfb0*/  FFMA.FTZ R4, R167, c[0x0][0x2d0], -R160.reuse ;  /* 0x0000b400a7047a23 */ /* 0x104fe200000108a0 */
[----:B------:R-:W-:Y:S08]  /*cfc0*/  MOV R167, R16 ;  /* 0x0000001000a77202 */ /* 0x000ff00000000f00 */
[----:B------:R-:W2:Y:S01]  /*cfd0*/  MUFU.TANH R249, R47 ;  /* 0x0000002f00f97308 */ /* 0x000ea20000002400 */
[----:B---3--:R-:W-:Y:S09]  /*cfe0*/  FMNMX.FTZ R2, R230, R2, !PT ;  /* 0x00000002e6027209 */ /* 0x008ff20007810000 */
[----:B------:R-:W3:Y:S01]  /*cff0*/  MUFU.TANH R231, R50 ;  /* 0x0000003200e77308 */ /* 0x000ee20000002400 */
[----:B-1----:R-:W-:Y:S09]  /*d000*/  FMNMX.FTZ R2, R248, R2, !PT ;  /* 0x00000002f8027209 */ /* 0x002ff20007810000 */
[----:B------:R-:W1:Y:S01]  /*d010*/  MUFU.TANH R235, R51 ;  /* 0x0000003300eb7308 */ /* 0x000e620000002400 */
[----:B--2---:R-:W-:Y:S01]  /*d020*/  FMNMX.FTZ R2, R249, R2, !PT ;  /* 0x00000002f9027209 */ /* 0x004fe20007810000 */
[----:B------:R-:W-:Y:S08]  /*d030*/  LDSM.16.MT88.4 R44, [R103+UR4+0x3100] ;  /* 0x00310004672c783b */ /* 0x000ff00008004200 */
[----:B------:R2:W4:Y:S01]  /*d040*/  MUFU.EX2 R6, R4 ;  /* 0x0000000400067308 */ /* 0x0005220000000800 */
[----:B---3--:R-:W-:Y:S04]  /*d050*/  FMNMX.FTZ R2, R231, R2, !PT ;  /* 0x00000002e7027209 */ /* 0x008fe80007810000 */
[----:B-1----:R-:W-:Y:S05]  /*d060*/  FMNMX.FTZ R2, R235, R2, !PT ;  /* 0x00000002eb027209 */ /* 0x002fea0007810000 */
        /* <DEDUP_REMOVED lines=11> */
[----:B------:R1:W5:Y:S02]  /*d120*/  MUFU.EX2 R2, R0 ;  /* 0x0000000000027308 */ /* 0x0003640000000800 */
[C---:B------:R-:W-:Y:S04]  /*d130*/  FMUL.FTZ R161, R3.reuse, c[0x0][0x2d0] ;  /* 0x0000b40003a17a20 */ /* 0x040fe80000410000 */
[----:B--2---:R-:W-:Y:S01]  /*d140*/  FFMA.FTZ R4, R170, c[0x0][0x2d0], -R161 ;  /* 0x0000b400aa047a23 */ /* 0x004fe200000108a1 */
[----:B----4-:R-:W-:Y:S03]  /*d150*/  MOV R170, R6 ;  /* 0x0000000600aa7202 */ /* 0x010fe60000000f00 */
[----:B------:R2:W-:Y:S01]  /*d160*/  MUFU.EX2 R169, R4 ;  /* 0x0000000400a97308 */ /* 0x0005e20000000800 */
[----:B-1----:R-:W-:Y:S01]  /*d170*/  FADD.FTZ R0, -R3, R101 ;  /* 0x0000006503007221 */ /* 0x002fe20000010100 */
[----:B------:R-:W-:Y:S01]  /*d180*/  IADD3 R101, R236, UR4, RZ ;  /* 0x00000004ec657c10 */ /* 0x000fe2000fffe0ff */
[----:B-----5:R-:W-:Y:S02]  /*d190*/  FMUL.FTZ R8, R2, R108 ;  /* 0x0000006c02087220 */ /* 0x020fe40000410000 */
        /* <DEDUP_REMOVED lines=12> */
[----:B------:R4:W-:Y:S01]  /*d260*/  MUFU.EX2 R229, R4 ;  /* 0x0000000400e57308 */ /* 0x0009e20000000800 */
        /* <DEDUP_REMOVED lines=9> */
[----:B------:R-:W-:Y:S02]  /*d300*/  FMUL.FTZ R57, R2, R57 ;  /* 0x0000003902397220 */ /* 0x000fe40000410000 */
[----:B-1----:R-:W-:Y:S01]  /*d310*/  FMUL.FTZ R6, R0, R106 ;  /* 0x0000006a00067220 */ /* 0x002fe20000410000 */
[----:B------:R-:W-:Y:S01]  /*d320*/  F2FP.BF16.PACK_AB R106, R252, R166 ;  /* 0x000000a6fc6a723e */ /* 0x000fe200000010ff */
[C---:B------:R-:W-:Y:S02]  /*d330*/  FMUL.FTZ R7, R0.reuse, R107 ;  /* 0x0000006b00077220 */ /* 0x040fe40000410000 */
[C---:B------:R-:W-:Y:S02]  /*d340*/  FMUL.FTZ R10, R0.reuse, R110 ;  /* 0x0000006e000a7220 */ /* 0x040fe40000410000 */
[C---:B------:R-:W-:Y:S02]  /*d350*/  FMUL.FTZ R11, R0.reuse, R111 ;  /* 0x0000006f000b7220 */ /* 0x040fe40000410000 */
[----:B------:R-:W-:Y:S01]  /*d360*/  FMUL.FTZ R18, R0, R118 ;  /* 0x0000007600127220 */ /* 0x000fe20000410000 */
[----:B------:R-:W1:Y:S01]  /*d370*/  LDSM.16.MT88.4 R108, [R102+0x3100] ;  /* 0x00310000666c783b */ /* 0x000e620000004200 */
[--C-:B----4-:R-:W-:Y:S02]  /*d380*/  FFMA.FTZ R4, R164, c[0x0][0x2d0], -R161.reuse ;  /* 0x0000b400a4047a23 */ /* 0x110fe400000108a1 */
[C---:B------:R-:W-:Y:S02]  /*d390*/  FMUL.FTZ R19, R0.reuse, R119 ;  /* 0x0000007700137220 */ /* 0x040fe40000410000 */
[----:B------:R4:W5:Y:S01]  /*d3a0*/  MUFU.EX2 R5, R4 ;  /* 0x0000000400057308 */ /* 0x0009620000000800 */
[C---:B------:R-:W-:Y:S02]  /*d3b0*/  FMUL.FTZ R26, R0.reuse, R126 ;  /* 0x0000007e001a7220 */ /* 0x040fe40000410000 */
[C---:B------:R-:W-:Y:S01]  /*d3c0*/  FMUL.FTZ R27, R0.reuse, R127 ;  /* 0x0000007f001b7220 */ /* 0x040fe20000410000 */
[----:B------:R-:W-:Y:S01]  /*d3d0*/  LDSM.16.MT88.4 R116, [R101+0x3100] ;  /* 0x003100006574783b */ /* 0x000fe20000004200 */
[C---:B------:R-:W-:Y:S02]  /*d3e0*/  FMUL.FTZ R34, R0.reuse, R134 ;  /* 0x0000008600227220 */ /* 0x040fe40000410000 */
        /* <DEDUP_REMOVED lines=8> */
[----:B------:R-:W-:Y:S01]  /*d470*/  LDSM.16.MT88.4 R132, [R102+0x4100] ;  /* 0x004100006684783b */ /* 0x000fe20000004200 */
[C---:B------:R-:W-:Y:S02]  /*d480*/  FMUL.FTZ R54, R0.reuse, R54 ;  /* 0x0000003600367220 */ /* 0x040fe40000410000 */
[C---:B------:R-:W-:Y:S02]  /*d490*/  FMUL.FTZ R55, R0.reuse, R55 ;  /* 0x0000003700377220 */ /* 0x040fe40000410000 */
[C---:B------:R-:W-:Y:S02]  /*d4a0*/  FMUL.FTZ R58, R0.reuse, R58 ;  /* 0x0000003a003a7220 */ /* 0x040fe40000410000 */
[----:B------:R-:W-:Y:S02]  /*d4b0*/  FMUL.FTZ R59, R0, R59 ;  /* 0x0000003b003b7220 */ /* 0x000fe40000410000 */
[--C-:B----4-:R-:W-:Y:S01]  /*d4c0*/  FFMA.FTZ R4, R165, c[0x0][0x2d0], -R161.reuse ;  /* 0x0000b400a5047a23 */ /* 0x110fe200000108a1 */
[----:B-----5:R-:W-:Y:S01]  /*d4d0*/  MOV R165, R5 ;  /* 0x0000000500a57202 */ /* 0x020fe20000000f00 */
[C---:B------:R-:W-:Y:S01]  /*d4e0*/  FMUL.FTZ R5, R2.reuse, R105 ;  /* 0x0000006902057220 */ /* 0x040fe20000410000 */
[----:B------:R-:W-:Y:S01]  /*d4f0*/  F2FP.BF16.PACK_AB R105, R229, R169 ;  /* 0x000000a9e569723e */ /* 0x000fe200000010ff */
        /* <DEDUP_REMOVED lines=19> */
[C---:B------:R-:W-:Y:S05]  /*d630*/  HMMA.16816.F32.BF16 R4, R104.reuse, R12, R4 ;  /* 0x0000000c6804723c */ /* 0x040fea0000041804 */
[----:B------:R-:W-:Y:S02]  /*d640*/  FMUL.FTZ R75, R0, R75 ;  /* 0x0000004b004b7220 */ /* 0x000fe40000410000 */
[C---:B------:R-:W-:Y:S01]  /*d650*/  FMUL.FTZ R12, R2.reuse, R112 ;  /* 0x00000070020c7220 */ /* 0x040fe20000410000 */
[C---:B------:R-:W-:Y:S04]  /*d660*/  HMMA.16816.F32.BF16 R8, R104.reuse, R14, R8 ;  /* 0x0000000e6808723c */ /* 0x040fe80000041808 */
[C---:B------:R-:W-:Y:S02]  /*d670*/  FMUL.FTZ R13, R2.reuse, R113 ;  /* 0x00000071020d7220 */ /* 0x040fe40000410000 */
[----:B------:R-:W-:Y:S02]  /*d680*/  FMUL.FTZ R76, R2, R76 ;  /* 0x0000004c024c7220 */ /* 0x000fe40000410000 */
[C---:B------:R-:W-:Y:S04]  /*d690*/  FMUL.FTZ R14, R0.reuse, R114 ;  /* 0x00000072000e7220 */ /* 0x040fe80000410000 */
[----:B------:R-:W-:Y:S02]  /*d6a0*/  FMUL.FTZ R15, R0, R115 ;  /* 0x00000073000f7220 */ /* 0x000fe40000410000 */
[----:B------:R-:W4:Y:S01]  /*d6b0*/  LDSM.16.MT88.4 R112, [R236+UR4+0x3100] ;  /* 0x00310004ec70783b */ /* 0x000f220008004200 */
[----:B------:R-:W-:Y:S02]  /*d6c0*/  FMUL.FTZ R77, R2, R77 ;  /* 0x0000004d024d7220 */ /* 0x000fe40000410000 */
[C---:B------:R-:W-:Y:S02]  /*d6d0*/  FMUL.FTZ R78, R0.reuse, R78 ;  /* 0x0000004e004e7220 */ /* 0x040fe40000410000 */
[C---:B---3--:R-:W-:Y:S03]  /*d6e0*/  HMMA.16816.F32.BF16 R12, R104.reuse, R20, R12 ;  /* 0x00000014680c723c */ /* 0x048fe6000004180c */
        /* <DEDUP_REMOVED lines=9> */
[----:B------:R-:W-:Y:S02]  /*d780*/  LDSM.16.MT88.4 R124, [R236+UR4+0x900] ;  /* 0x00090004ec7c783b */ /* 0x000fe40008004200 */
        /* <DEDUP_REMOVED lines=16> */
[C---:B--2---:R-:W-:Y:S03]  /*d890*/  HMMA.16816.F32.BF16 R28, R104.reuse, R36, R28 ;  /* 0x00000024681c723c */ /* 0x044fe6000004181c */
        /* <DEDUP_REMOVED lines=37> */
[C---:B----4-:R-:W-:Y:S07]  /*daf0*/  HMMA.16816.F32.BF16 R52, R104.reuse, R112, R52 ;  /* 0x000000706834723c */ /* 0x050fee0000041834 */
        /* <DEDUP_REMOVED lines=10> */
[----:B--2---:R-:W1:Y:S06]  /*dba0*/  LDSM.16.MT88.4 R112, [R102+0x6100] ;  /* 0x006100006670783b */ /* 0x004e6c0000004200 */
[--C-:B------:R-:W-:Y:S01]  /*dbb0*/  FFMA.FTZ R108, R172, c[0x0][0x2d0], -R160.reuse ;  /* 0x0000b400ac6c7a23 */ /* 0x100fe200000108a0 */
[C---:B------:R-:W-:Y:S03]  /*dbc0*/  HMMA.16816.F32.BF16 R72, R104.reuse, R110, R72 ;  /* 0x0000006e6848723c */ /* 0x040fe60000041848 */
[----:B------:R2:W-:Y:S01]  /*dbd0*/  MUFU.EX2 R249, R108 ;  /* 0x0000006c00f97308 */ /* 0x0005e20000000800 */
[----:B------:R-:W-:Y:S01]  /*dbe0*/  MOV R172, R242 ;  /* 0x000000f200ac7202 */ /* 0x000fe20000000f00 */
[--C-:B---3--:R-:W-:Y:S01]  /*dbf0*/  FFMA.FTZ R116, R171, c[0x0][0x2d0], -R160.reuse ;  /* 0x0000b400ab747a23 */ /* 0x108fe200000108a0 */
[----:B------:R-:W-:Y:S07]  /*dc00*/  MOV R171, R243 ;  /* 0x000000f300ab7202 */ /* 0x000fee0000000f00 */
[----:B------:R3:W5:Y:S01]  /*dc10*/  MUFU.EX2 R250, R116 ;  /* 0x0000007400fa7308 */ /* 0x0007620000000800 */
[--C-:B--2---:R-:W-:Y:S01]  /*dc20*/  FFMA.FTZ R108, R173, c[0x0][0x2d0], -R161.reuse ;  /* 0x0000b400ad6c7a23 */ /* 0x104fe200000108a1 */
[----:B------:R-:W-:Y:S08]  /*dc30*/  MOV R173, R241 ;  /* 0x000000f100ad7202 */ /* 0x000ff00000000f00 */
        /* <DEDUP_REMOVED lines=19> */
[----:B-1----:R-:W1:Y:S02]  /*dd70*/  LDSM.16.MT88.4 R116, [R101+0x900] ;  /* 0x000900006574783b */ /* 0x002e640000004200 */
        /* <DEDUP_REMOVED lines=10> */
[----:B------:R-:W-:Y:S07]  /*de20*/  LDSM.16.MT88.4 R124, [R236+UR4+0x1100] ;  /* 0x00110004ec7c783b */ /* 0x000fee0008004200 */
        /* <DEDUP_REMOVED lines=8> */
[----:B-1----:R-:W1:Y:S06]  /*deb0*/  LDSM.16.MT88.4 R116, [R103+UR4+0x6900] ;  /* 0x006900046774783b */ /* 0x002e6c0008004200 */
[--C-:B------:R-:W-:Y:S01]  /*dec0*/  FFMA.FTZ R108, R178, c[0x0][0x2d0], -R160.reuse ;  /* 0x0000b400b26c7a23 */ /* 0x100fe200000108a0 */
[C---:B------:R-:W-:Y:S03]  /*ded0*/  HMMA.16816.F32.BF16 R48, R104.reuse, R110, R48 ;  /* 0x0000006e6830723c */ /* 0x040fe60000041830 */
[----:B------:R4:W5:Y:S05]  /*dee0*/  MUFU.EX2 R244, R108 ;  /* 0x0000006c00f47308 */ /* 0x00096a0000000800 */
[C---:B--2---:R-:W-:Y:S07]  /*def0*/  HMMA.16816.F32.BF16 R52, R104.reuse, R112, R52 ;  /* 0x000000706834723c */ /* 0x044fee0000041834 */
[--C-:B------:R-:W-:Y:S01]  /*df00*/  FFMA.FTZ R112, R180, c[0x0][0x2d0], -R160.reuse ;  /* 0x0000b400b4707a23 */ /* 0x100fe200000108a0 */
[C---:B------:R-:W-:Y:S03]  /*df10*/  HMMA.16816.F32.BF16 R56, R104.reuse, R114, R56 ;  /* 0x000000726838723c */ /* 0x040fe60000041838 */
[----:B------:R2:W-:Y:S05]  /*df20*/  MUFU.EX2 R243, R112 ;  /* 0x0000007000f37308 */ /* 0x0005ea0000000800 */
        /* <DEDUP_REMOVED lines=10> */
[----:B------:R2:W2:Y:S01]  /*dfd0*/  MUFU.EX2 R235, R116 ;  /* 0x0000007400eb7308 */ /* 0x0004a20000000800 */
[----:B----4-:R-:W-:Y:S01]  /*dfe0*/  LDSM.16.MT88.4 R120, [R101+0x6900] ;  /* 0x006900006578783b */ /* 0x010fe20000004200 */
[C---:B---3--:R-:W-:Y:S07]  /*dff0*/  HMMA.16816.F32.BF16 R76, R104.reuse, R108, R76 ;  /* 0x0000006c684c723c */ /* 0x048fee000004184c */
[----:B-1----:R-:W1:Y:S01]  /*e000*/  LDSM.16.MT88.4 R112, [R236+UR4+0x6900] ;  /* 0x00690004ec70783b */ /* 0x002e620008004200 */
[--C-:B------:R-:W-:Y:S01]  /*e010*/  FFMA.FTZ R108, R192, c[0x0][0x2d0], -R161.reuse ;  /* 0x0000b400c06c7a23 */ /* 0x100fe200000108a1 */
[C---:B------:R-:W-:Y:S03]  /*e020*/  HMMA.16816.F32.BF16 R80, R104.reuse, R110, R80 ;  /* 0x0000006e6850723c */ /* 0x040fe60000041850 */
[----:B------:R3:W-:Y:S01]  /*e030*/  MUFU.EX2 R232, R108 ;  /* 0x0000006c00e87308 */ /* 0x0007e20000000800 */
[--C-:B--2---:R-:W-:Y:S09]  /*e040*/  FFMA.FTZ R116, R182, c[0x0][0x2d0], -R161.reuse ;  /* 0x0000b400b6747a23 */ /* 0x104ff200000108a1 */
[----:B------:R2:W4:Y:S01]  /*e050*/  MUFU.EX2 R234, R116 ;  /* 0x0000007400ea7308 */ /* 0x0005220000000800 */
[----:B---3--:R-:W-:Y:S08]  /*e060*/  LDSM.16.MT88.4 R108, [R102+0x1100] ;  /* 0x00110000666c783b */ /* 0x008ff00000004200 */
[----:B--2---:R-:W2:Y:S01]  /*e070*/  LDSM.16.MT88.4 R116, [R103+UR4+0x1100] ;  /* 0x001100046774783b */ /* 0x004ea20008004200 */
[C---:B-1----:R-:W-:Y:S08]  /*e080*/  HMMA.16816.F32.BF16 R84, R104.reuse, R112, R84 ;  /* 0x000000706854723c */ /* 0x042ff00000041854 */
[C---:B------:R-:W-:Y:S01]  /*e090*/  HMMA.16816.F32.BF16 R88, R104.reuse, R114, R88 ;  /* 0x000000726858723c */ /* 0x040fe20000041858 */
[----:B------:R-:W1:Y:S07]  /*e0a0*/  LDSM.16.MT88.4 R112, [R103+UR4+0x4100] ;  /* 0x004100046770783b */ /* 0x000e6e0008004200 */
[C---:B------:R-:W-:Y:S08]  /*e0b0*/  HMMA.16816.F32.BF16 R92, R104.reuse, R120, R92 ;  /* 0x00000078685c723c */ /* 0x040ff0000004185c */
[----:B------:R-:W-:Y:S01]  /*e0c0*/  HMMA.16816.F32.BF16 R96, R104, R122, R96 ;  /* 0x0000007a6860723c */ /* 0x000fe20000041860 */
[----:B------:R-:W3:Y:S06]  /*e0d0*/  LDSM.16.MT88.4 R120, [R236+UR4+0x4100] ;  /* 0x00410004ec78783b */ /* 0x000eec0008004200 */
[----:B-----5:R-:W-:Y:S02]  /*e0e0*/  F2FP.BF16.PACK_AB R104, R244, R242 ;  /* 0x000000f2f468723e */ /* 0x020fe400000010ff */
        /* <DEDUP_REMOVED lines=11> */
[----:B------:R-:W-:Y:S07]  /*e1a0*/  LDSM.16.MT88.4 R124, [R102+0x1900] ;  /* 0x00190000667c783b */ /* 0x000fee0000004200 */
        /* <DEDUP_REMOVED lines=8> */
[----:B-----5:R-:W-:Y:S07]  /*e230*/  LDSM.16.MT88.4 R128, [R101+0x1900] ;  /* 0x001900006580783b */ /* 0x020fee0000004200 */
[C---:B------:R-:W-:Y:S01]  /*e240*/  HMMA.16816.F32.BF16 R48, R104.reuse, R134, R48 ;  /* 0x000000866830723c */ /* 0x040fe20000041830 */
[----:B------:R-:W-:Y:S07]  /*e250*/  LDSM.16.MT88.4 R132, [R102+0x5100] ;  /* 0x005100006684783b */ /* 0x000fee0000004200 */
[C---:B---3--:R-:W-:Y:S07]  /*e260*/  HMMA.16816.F32.BF16 R52, R104.reuse, R120, R52 ;  /* 0x000000786834723c */ /* 0x048fee0000041834 */
[--C-:B------:R-:W-:Y:S01]  /*e270*/  FFMA.FTZ R120, R193, c[0x0][0x2d0], -R160.reuse ;  /* 0x0000b400c1787a23 */ /* 0x100fe200000108a0 */
[C---:B------:R-:W-:Y:S03]  /*e280*/  HMMA.16816.F32.BF16 R56, R104.reuse, R122, R56 ;  /* 0x0000007a6838723c */ /* 0x040fe60000041838 */
        /* <DEDUP_REMOVED lines=12> */
[----:B--2---:R-:W2:Y:S04]  /*e350*/  LDSM.16.MT88.4 R116, [R236+UR4+0x7100] ;  /* 0x00710004ec74783b */ /* 0x004ea80008004200 */
[C---:B------:R-:W-:Y:S04]  /*e360*/  HMMA.16816.F32.BF16 R80, R104.reuse, R114, R80 ;  /* 0x000000726850723c */ /* 0x040fe80000041850 */
[----:B------:R-:W-:Y:S01]  /*e370*/  LDSM.16.MT88.4 R112, [R236+UR4+0x1900] ;  /* 0x00190004ec70783b */ /* 0x000fe20008004200 */
[--C-:B---3--:R-:W-:Y:S04]  /*e380*/  FFMA.FTZ R120, R228, c[0x0][0x2d0], -R161.reuse ;  /* 0x0000b400e4787a23 */ /* 0x108fe800000108a1 */
[----:B------:R3:W5:Y:S03]  /*e390*/  MUFU.EX2 R228, R120 ;  /* 0x0000007800e47308 */ /* 0x0007660000000800 */
[--C-:B-1----:R-:W-:Y:S07]  /*e3a0*/  FFMA.FTZ R108, R172, c[0x0][0x2d0], -R160.reuse ;  /* 0x0000b400ac6c7a23 */ /* 0x102fee00000108a0 */
[----:B------:R1:W1:Y:S01]  /*e3b0*/  MUFU.EX2 R194, R108 ;  /* 0x0000006c00c27308 */ /* 0x0002620000000800 */
[C---:B--2---:R-:W-:Y:S01]  /*e3c0*/  HMMA.16816.F32.BF16 R84, R104.reuse, R116, R84 ;  /* 0x000000746854723c */ /* 0x044fe20000041854 */
[----:B---3--:R-:W2:Y:S07]  /*e3d0*/  LDSM.16.MT88.4 R120, [R101+0x7100] ;  /* 0x007100006578783b */ /* 0x008eae0000004200 */
[C---:B------:R-:W-:Y:S01]  /*e3e0*/  HMMA.16816.F32.BF16 R88, R104.reuse, R118, R88 ;  /* 0x000000766858723c */ /* 0x040fe20000041858 */
[----:B------:R-:W-:Y:S03]  /*e3f0*/  LDSM.16.MT88.4 R116, [R103+UR4+0x4900] ;  /* 0x004900046774783b */ /* 0x000fe60008004200 */
[--C-:B-1----:R-:W-:Y:S04]  /*e400*/  FFMA.FTZ R108, R171, c[0x0][0x2d0], -R161.reuse ;  /* 0x0000b400ab6c7a23 */ /* 0x102fe800000108a1 */
[----:B------:R1:W3:Y:S02]  /*e410*/  MUFU.EX2 R193, R108 ;  /* 0x0000006c00c17308 */ /* 0x0002e40000000800 */
[----:B-1----:R-:W1:Y:S01]  /*e420*/  LDSM.16.MT88.4 R108, [R103+UR4+0x1900] ;  /* 0x00190004676c783b */ /* 0x002e620008004200 */
[C---:B--2---:R-:W-:Y:S08]  /*e430*/  HMMA.16816.F32.BF16 R92, R104.reuse, R120, R92 ;  /* 0x00000078685c723c */ /* 0x044ff0000004185c */
[----:B------:R-:W-:Y:S01]  /*e440*/  HMMA.16816.F32.BF16 R96, R104, R122, R96 ;  /* 0x0000007a6860723c */ /* 0x000fe20000041860 */
[----:B------:R-:W2:Y:S06]  /*e450*/  LDSM.16.MT88.4 R120, [R102+0x4900] ;  /* 0x004900006678783b */ /* 0x000eac0000004200 */
[----:B----4-:R-:W-:Y:S02]  /*e460*/  F2FP.BF16.PACK_AB R104, R230, R231 ;  /* 0x000000e7e668723e */ /* 0x010fe400000010ff */
[----:B-----5:R-:W-:Y:S03]  /*e470*/  F2FP.BF16.PACK_AB R105, R228, R229 ;  /* 0x000000e5e469723e */ /* 0x020fe600000010ff */
[----:B------:R-:W-:Y:S02]  /*e480*/  F2FP.BF16.PACK_AB R106, R194, R195 ;  /* 0x000000c3c26a723e */ /* 0x000fe400000010ff */
[----:B---3--:R-:W-:Y:S07]  /*e490*/  F2FP.BF16.PACK_AB R107, R192, R193 ;  /* 0x000000c1c06b723e */ /* 0x008fee00000010ff */
[C---:B-1----:R-:W-:Y:S08]  /*e4a0*/  HMMA.16816.F32.BF16 R4, R104.reuse, R108, R4 ;  /* 0x0000006c6804723c */ /* 0x042ff00000041804 */
[C---:B------:R-:W-:Y:S01]  /*e4b0*/  HMMA.16816.F32.BF16 R8, R104.reuse, R110, R8 ;  /* 0x0000006e6808723c */ /* 0x040fe20000041808 */
[----:B------:R-:W1:Y:S07]  /*e4c0*/  LDSM.16.MT88.4 R108, [R236+UR4+0x4900] ;  /* 0x00490004ec6c783b */ /* 0x000e6e0008004200 */
[C---:B------:R-:W-:Y:S08]  /*e4d0*/  HMMA.16816.F32.BF16 R12, R104.reuse, R124, R12 ;  /* 0x0000007c680c723c */ /* 0x040ff0000004180c */
[C---:B------:R-:W-:Y:S01]  /*e4e0*/  HMMA.16816.F32.BF16 R16, R104.reuse, R126, R16 ;  /* 0x0000007e6810723c */ /* 0x040fe20000041810 */
[----:B------:R-:W-:Y:S07]  /*e4f0*/  LDSM.16.MT88.4 R124, [R236+UR4+0x2100] ;  /* 0x00210004ec7c783b */ /* 0x000fee0008004200 */
[C---:B------:R-:W-:Y:S08]  /*e500*/  HMMA.16816.F32.BF16 R20, R104.reuse, R112, R20 ;  /* 0x000000706814723c */ /* 0x040ff00000041814 */
[C---:B------:R-:W-:Y:S01]  /*e510*/  HMMA.16816.F32.BF16 R24, R104.reuse, R114, R24 ;  /* 0x000000726818723c */ /* 0x040fe20000041818 */
[----:B------:R-:W3:Y:S07]  /*e520*/  LDSM.16.MT88.4 R112, [R101+0x4900] ;  /* 0x004900006570783b */ /* 0x000eee0000004200 */
[C---:B------:R-:W-:Y:S08]  /*e530*/  HMMA.16816.F32.BF16 R28, R104.reuse, R128, R28 ;  /* 0x00000080681c723c */ /* 0x040ff0000004181c */
[C---:B------:R-:W-:Y:S01]  /*e540*/  HMMA.16816.F32.BF16 R32, R104.reuse, R130, R32 ;  /* 0x000000826820723c */ /* 0x040fe20000041820 */
[----:B------:R-:W-:Y:S07]  /*e550*/  LDSM.16.MT88.4 R128, [R101+0x2100] ;  /* 0x002100006580783b */ /* 0x000fee0000004200 */
        /* <DEDUP_REMOVED lines=8> */
[C---:B-1----:R-:W-:Y:S01]  /*e5e0*/  HMMA.16816.F32.BF16 R52, R104.reuse, R108, R52 ;  /* 0x0000006c6834723c */ /* 0x042fe20000041834 */
[----:B----4-:R-:W1:Y:S06]  /*e5f0*/  LDSM.16.MT88.4 R116, [R103+UR4+0x7900] ;  /* 0x007900046774783b */ /* 0x010e6c0008004200 */
[--C-:B------:R-:W-:Y:S01]  /*e600*/  FFMA.FTZ R108, R150, c[0x0][0x2d0], -R161.reuse ;  /* 0x0000b400966c7a23 */ /* 0x100fe200000108a1 */
[C---:B------:R-:W-:Y:S03]  /*e610*/  HMMA.16816.F32.BF16 R56, R104.reuse, R110, R56 ;  /* 0x0000006e6838723c */ /* 0x040fe60000041838 */
[----:B------:R4:W-:Y:S05]  /*e620*/  MUFU.EX2 R181, R108 ;  /* 0x0000006c00b57308 */ /* 0x0009ea0000000800 */
[C---:B---3--:R-:W-:Y:S01]  /*e630*/  HMMA.16816.F32.BF16 R60, R104.reuse, R112, R60 ;  /* 0x00000070683c723c */ /* 0x048fe2000004183c */
[----:B--2---:R-:W2:Y:S06]  /*e640*/  LDSM.16.MT88.4 R120, [R102+0x7900] ;  /* 0x007900006678783b */ /* 0x004eac0000004200 */
[--C-:B------:R-:W-:Y:S01]  /*e650*/  FFMA.FTZ R112, R148, c[0x0][0x2d0], -R160.reuse ;  /* 0x0000b40094707a23 */ /* 0x100fe200000108a0 */
[C---:B------:R-:W-:Y:S03]  /*e660*/  HMMA.16816.F32.BF16 R64, R104.reuse, R114, R64 ;  /* 0x000000726840723c */ /* 0x040fe60000041840 */
[----:B------:R3:W-:Y:S01]  /*e670*/  MUFU.EX2 R179, R112 ;  /* 0x0000007000b37308 */ /* 0x0007e20000000800 */
[--C-:B----4-:R-:W-:Y:S02]  /*e680*/  FFMA.FTZ R108, R149, c[0x0][0x2d0], -R161.reuse ;  /* 0x0000b400956c7a23 */ /* 0x110fe400000108a1 */
[----:B------:R-:W-:Y:S07]  /*e690*/  LDSM.16.MT88.4 R148, [R102+0x5900] ;  /* 0x005900006694783b */ /* 0x000fee0000004200 */
[----:B------:R4:W4:Y:S01]  /*e6a0*/  MUFU.EX2 R180, R108 ;  /* 0x0000006c00b47308 */ /* 0x0009220000000800 */
[C---:B-1----:R-:W-:Y:S07]  /*e6b0*/  HMMA.16816.F32.BF16 R68, R104.reuse, R116, R68 ;  /* 0x000000746844723c */ /* 0x042fee0000041844 */
[--C-:B------:R-:W-:Y:S01]  /*e6c0*/  FFMA.FTZ R116, R147, c[0x0][0x2d0], -R160.reuse ;  /* 0x0000b40093747a23 */ /* 0x100fe200000108a0 */
[C---:B------:R-:W-:Y:S01]  /*e6d0*/  HMMA.16816.F32.BF16 R72, R104.reuse, R118, R72 ;  /* 0x000000766848723c */ /* 0x040fe20000041848 */
[----:B---3--:R-:W-:Y:S02]  /*e6e0*/  LDSM.16.MT88.4 R112, [R101+0x7900] ;  /* 0x007900006570783b */ /* 0x008fe40000004200 */
[----:B------:R1:W3:Y:S01]  /*e6f0*/  MUFU.EX2 R178, R116 ;  /* 0x0000007400b27308 */ /* 0x0002e20000000800 */
[----:B------:R-:W-:Y:S04]  /*e700*/  MOV R147, R170 ;  /* 0x000000aa00937202 */ /* 0x000fe80000000f00 */
[C---:B--2---:R-:W-:Y:S01]  /*e710*/  HMMA.16816.F32.BF16 R76, R104.reuse, R120, R76 ;  /* 0x00000078684c723c */ /* 0x044fe2000004184c */
[----:B----4-:R-:W2:Y:S06]  /*e720*/  LDSM.16.MT88.4 R108, [R236+UR4+0x7900] ;  /* 0x00790004ec6c783b */ /* 0x010eac0008004200 */
[--C-:B------:R-:W-:Y:S01]  /*e730*/  FFMA.FTZ R120, R145, c[0x0][0x2d0], -R161.reuse ;  /* 0x0000b40091787a23 */ /* 0x100fe200000108a1 */
[C---:B------:R-:W-:Y:S03]  /*e740*/  HMMA.16816.F32.BF16 R80, R104.reuse, R122, R80 ;  /* 0x0000007a6850723c */ /* 0x040fe60000041850 */
[----:B------:R4:W-:Y:S01]  /*e750*/  MUFU.EX2 R176, R120 ;  /* 0x0000007800b07308 */ /* 0x0009e20000000800 */
[----:B------:R-:W-:Y:S02]  /*e760*/  MOV R145, R138 ;  /* 0x0000008a00917202 */ /* 0x000fe40000000f00 */
[----:B------:R-:W-:Y:S01]  /*e770*/  MOV R138, R169 ;  /* 0x000000a9008a7202 */ /* 0x000fe20000000f00 */
[--C-:B-1----:R-:W-:Y:S01]  /*e780*/  FFMA.FTZ R116, R146, c[0x0][0x2d0], -R161.reuse ;  /* 0x0000b40092747a23 */ /* 0x102fe200000108a1 */
[----:B------:R-:W-:Y:S04]  /*e790*/  MOV R146, R137 ;  /* 0x0000008900927202 */ /* 0x000fe80000000f00 */
[----:B------:R-:W-:Y:S01]  /*e7a0*/  MOV R137, R166 ;  /* 0x000000a600897202 */ /* 0x000fe20000000f00 */
[----:B------:R1:W1:Y:S01]  /*e7b0*/  MUFU.EX2 R177, R116 ;  /* 0x0000007400b17308 */ /* 0x0002620000000800 */
[----:B----4-:R-:W-:Y:S01]  /*e7c0*/  LDSM.16.MT88.4 R120, [R102+0x2100] ;  /* 0x002100006678783b */ /* 0x010fe20000004200 */
[C---:B--2---:R-:W-:Y:S07]  /*e7d0*/  HMMA.16816.F32.BF16 R84, R104.reuse, R108, R84 ;  /* 0x0000006c6854723c */ /* 0x044fee0000041854 */
[----:B-1----:R-:W1:Y:S01]  /*e7e0*/  LDSM.16.MT88.4 R116, [R103+UR4+0x2100] ;  /* 0x002100046774783b */ /* 0x002e620008004200 */
[C---:B------:R-:W-:Y:S07]  /*e7f0*/  HMMA.16816.F32.BF16 R88, R104.reuse, R110, R88 ;  /* 0x0000006e6858723c */ /* 0x040fee0000041858 */
[----:B------:R-:W2:Y:S01]  /*e800*/  LDSM.16.MT88.4 R108, [R103+UR4+0x5100] ;  /* 0x00510004676c783b */ /* 0x000ea20008004200 */
[C---:B------:R-:W-:Y:S08]  /*e810*/  HMMA.16816.F32.BF16 R92, R104.reuse, R112, R92 ;  /* 0x00000070685c723c */ /* 0x040ff0000004185c */
[----:B------:R-:W-:Y:S01]  /*e820*/  HMMA.16816.F32.BF16 R96, R104, R114, R96 ;  /* 0x000000726860723c */ /* 0x000fe20000041860 */
[----:B------:R-:W4:Y:S06]  /*e830*/  LDSM.16.MT88.4 R112, [R236+UR4+0x5100] ;  /* 0x00510004ec70783b */ /* 0x000f2c0008004200 */
[----:B-----5:R-:W-:Y:S02]  /*e840*/  F2FP.BF16.PACK_AB R104, R182, R183 ;  /* 0x000000b7b668723e */ /* 0x020fe400000010ff */
[----:B------:R-:W-:Y:S03]  /*e850*/  F2FP.BF16.PACK_AB R105, R180, R181 ;  /* 0x000000b5b469723e */ /* 0x000fe600000010ff */
[----:B---3--:R-:W-:Y:S02]  /*e860*/  F2FP.BF16.PACK_AB R106, R178, R179 ;  /* 0x000000b3b26a723e */ /* 0x008fe400000010ff */
[----:B------:R-:W-:Y:S07]  /*e870*/  F2FP.BF16.PACK_AB R107, R176, R177 ;  /* 0x000000b1b06b723e */ /* 0x000fee00000010ff */
[C---:B-1----:R-:W-:Y:S08]  /*e880*/  HMMA.16816.F32.BF16 R4, R104.reuse, R116, R4 ;  /* 0x000000746804723c */ /* 0x042ff00000041804 */
[C---:B------:R-:W-:Y:S01]  /*e890*/  HMMA.16816.F32.BF16 R8, R104.reuse, R118, R8 ;  /* 0x000000766808723c */ /* 0x040fe20000041808 */
[----:B------:R-:W1:Y:S07]  /*e8a0*/  LDSM.16.MT88.4 R116, [R101+0x5100] ;  /* 0x005100006574783b */ /* 0x000e6e0000004200 */
[C---:B------:R-:W-:Y:S08]  /*e8b0*/  HMMA.16816.F32.BF16 R12, R104.reuse, R120, R12 ;  /* 0x00000078680c723c */ /* 0x040ff0000004180c */
[C---:B------:R-:W-:Y:S01]  /*e8c0*/  HMMA.16816.F32.BF16 R16, R104.reuse, R122, R16 ;  /* 0x0000007a6810723c */ /* 0x040fe20000041810 */
[----:B------:R-:W3:Y:S07]  /*e8d0*/  LDSM.16.MT88.4 R120, [R103+UR4+0x8100] ;  /* 0x008100046778783b */ /* 0x000eee0008004200 */
        /* <DEDUP_REMOVED lines=9> */
[C---:B------:R-:W-:Y:S08]  /*e970*/  HMMA.16816.F32.BF16 R44, R104.reuse, R132, R44 ;  /* 0x00000084682c723c */ /* 0x040ff0000004182c */
[C---:B------:R-:W-:Y:S01]  /*e980*/  HMMA.16816.F32.BF16 R48, R104.reuse, R134, R48 ;  /* 0x000000866830723c */ /* 0x040fe20000041830 */
[----:B------:R-:W-:Y:S07]  /*e990*/  LDSM.16.MT88.4 R132, [R101+0x2900] ;  /* 0x002900006584783b */ /* 0x000fee0000004200 */
[C---:B----4-:R-:W-:Y:S07]  /*e9a0*/  HMMA.16816.F32.BF16 R52, R104.reuse, R112, R52 ;  /* 0x000000706834723c */ /* 0x050fee0000041834 */
[--C-:B------:R-:W-:Y:S01]  /*e9b0*/  FFMA.FTZ R112, R144, c[0x0][0x2d0], -R160.reuse ;  /* 0x0000b40090707a23 */ /* 0x100fe200000108a0 */
[C---:B------:R-:W-:Y:S03]  /*e9c0*/  HMMA.16816.F32.BF16 R56, R104.reuse, R114, R56 ;  /* 0x000000726838723c */ /* 0x040fe60000041838 */
[----:B------:R4:W-:Y:S01]  /*e9d0*/  MUFU.EX2 R175, R112 ;  /* 0x0000007000af7308 */ /* 0x0009e20000000800 */
[----:B------:R-:W-:Y:S04]  /*e9e0*/  MOV R144, R165 ;  /* 0x000000a500907202 */ /* 0x000fe80000000f00 */
[C---:B-1----:R-:W-:Y:S07]  /*e9f0*/  HMMA.16816.F32.BF16 R60, R104.reuse, R116, R60 ;  /* 0x00000074683c723c */ /* 0x042fee000004183c */
[--C-:B------:R-:W-:Y:S01]  /*ea00*/  FFMA.FTZ R116, R141, c[0x0][0x2d0], -R161.reuse ;  /* 0x0000b4008d747a23 */ /* 0x100fe200000108a1 */
[C---:B------:R-:W-:Y:S03]  /*ea10*/  HMMA.16816.F32.BF16 R64, R104.reuse, R118, R64 ;  /* 0x000000766840723c */ /* 0x040fe60000041840 */
[----:B------:R1:W-:Y:S05]  /*ea20*/  MUFU.EX2 R172, R116 ;  /* 0x0000007400ac7308 */ /* 0x0003ea0000000800 */
[C---:B---3--:R-:W-:Y:S04]  /*ea30*/  HMMA.16816.F32.BF16 R68, R104.reuse, R120, R68 ;  /* 0x000000786844723c */ /* 0x048fe80000041844 */
[--C-:B----4-:R-:W-:Y:S03]  /*ea40*/  FFMA.FTZ R112, R143, c[0x0][0x2d0], -R160.reuse ;  /* 0x0000b4008f707a23 */ /* 0x110fe600000108a0 */
[--C-:B------:R-:W-:Y:S01]  /*ea50*/  FFMA.FTZ R120, R140, c[0x0][0x2d0], -R160.reuse ;  /* 0x0000b4008c787a23 */ /* 0x100fe200000108a0 */
[C---:B------:R-:W-:Y:S01]  /*ea60*/  HMMA.16816.F32.BF16 R72, R104.reuse, R122, R72 ;  /* 0x0000007a6848723c */ /* 0x040fe20000041848 */
[----:B------:R3:W4:Y:S07]  /*ea70*/  MUFU.EX2 R174, R112 ;  /* 0x0000007000ae7308 */ /* 0x00072e0000000800 */
[C---:B--2---:R-:W-:Y:S03]  /*ea80*/  HMMA.16816.F32.BF16 R76, R104.reuse, R108, R76 ;  /* 0x0000006c684c723c */ /* 0x044fe6000004184c */
[----:B------:R2:W-:Y:S01]  /*ea90*/  MUFU.EX2 R171, R120 ;  /* 0x0000007800ab7308 */ /* 0x0005e20000000800 */
[----:B-1----:R-:W-:Y:S03]  /*eaa0*/  LDSM.16.MT88.4 R116, [R101+0x8100] ;  /* 0x008100006574783b */ /* 0x002fe60000004200 */
[--C-:B------:R-:W-:Y:S01]  /*eab0*/  FFMA.FTZ R108, R136, c[0x0][0x2d0], -R161.reuse ;  /* 0x0000b400886c7a23 */ /* 0x100fe200000108a1 */
[C---:B------:R-:W-:Y:S04]  /*eac0*/  HMMA.16816.F32.BF16 R80, R104.reuse, R110, R80 ;  /* 0x0000006e6850723c */ /* 0x040fe80000041850 */
[----:B------:R-:W-:Y:S01]  /*ead0*/  MOV R136, R168 ;  /* 0x000000a800887202 */ /* 0x000fe20000000f00 */
[----:B------:R1:W-:Y:S01]  /*eae0*/  MUFU.EX2 R169, R108 ;  /* 0x0000006c00a97308 */ /* 0x0003e20000000800 */
[--C-:B---3--:R-:W-:Y:S02]  /*eaf0*/  FFMA.FTZ R112, R142, c[0x0][0x2d0], -R161.reuse ;  /* 0x0000b4008e707a23 */ /* 0x108fe400000108a1 */
[----:B------:R-:W-:Y:S07]  /*eb00*/  LDSM.16.MT88.4 R140, [R103+UR4+0x5900] ;  /* 0x00590004678c783b */ /* 0x000fee0008004200 */
[----:B------:R3:W5:Y:S01]  /*eb10*/  MUFU.EX2 R173, R112 ;  /* 0x0000007000ad7308 */ /* 0x0007620000000800 */
[----:B--2---:R-:W-:Y:S01]  /*eb20*/  FFMA.FTZ R120, R139, c[0x0][0x2d0], -R160 ;  /* 0x0000b4008b787a23 */ /* 0x004fe200000108a0 */
[----:B----4-:R-:W-:Y:S02]  /*eb30*/  F2FP.BF16.PACK_AB R160, R174, R175 ;  /* 0x000000afaea0723e */ /* 0x010fe400000010ff */
[----:B------:R-:W-:Y:S06]  /*eb40*/  MOV R139, R164 ;  /* 0x000000a4008b7202 */ /* 0x000fec0000000f00 */
[----:B------:R2:W4:Y:S01]  /*eb50*/  MUFU.EX2 R170, R120 ;  /* 0x0000007800aa7308 */ /* 0x0005220000000800 */
[----:B-1----:R-:W-:Y:S02]  /*eb60*/  FFMA.FTZ R108, R167, c[0x0][0x2d0], -R161 ;  /* 0x0000b400a76c7a23 */ /* 0x002fe400000108a1 */
[----:B------:R-:W-:Y:S07]  /*eb70*/  LDSM.16.MT88.4 R164, [R236+UR4+0x5900] ;  /* 0x00590004eca4783b */ /* 0x000fee0008004200 */
[----:B------:R-:W1:Y:S01]  /*eb80*/  MUFU.EX2 R168, R108 ;  /* 0x0000006c00a87308 */ /* 0x000e620000000800 */
[----:B---3--:R-:W3:Y:S01]  /*eb90*/  LDSM.16.MT88.4 R112, [R236+UR4+0x8100] ;  /* 0x00810004ec70783b */ /* 0x008ee20008004200 */
[----:B-----5:R-:W-:Y:S07]  /*eba0*/  F2FP.BF16.PACK_AB R161, R172, R173 ;  /* 0x000000adaca1723e */ /* 0x020fee00000010ff */
[----:B--2---:R-:W2:Y:S01]  /*ebb0*/  LDSM.16.MT88.4 R120, [R103+UR4+0x2900] ;  /* 0x002900046778783b */ /* 0x004ea20008004200 */
[----:B----4-:R-:W-:Y:S02]  /*ebc0*/  F2FP.BF16.PACK_AB R162, R170, R171 ;  /* 0x000000abaaa2723e */ /* 0x010fe400000010ff */
[----:B-1----:R-:W-:Y:S01]  /*ebd0*/  F2FP.BF16.PACK_AB R163, R168, R169 ;  /* 0x000000a9a8a3723e */ /* 0x002fe200000010ff */
[C---:B---3--:R-:W-:Y:S08]  /*ebe0*/  HMMA.16816.F32.BF16 R84, R104.reuse, R112, R84 ;  /* 0x000000706854723c */ /* 0x048ff00000041854 */
[C---:B------:R-:W-:Y:S08]  /*ebf0*/  HMMA.16816.F32.BF16 R88, R104.reuse, R114, R88 ;  /* 0x000000726858723c */ /* 0x040ff00000041858 */
[C---:B------:R-:W-:Y:S08]  /*ec00*/  HMMA.16816.F32.BF16 R92, R104.reuse, R116, R92 ;  /* 0x00000074685c723c */ /* 0x040ff0000004185c */
[----:B------:R-:W-:Y:S08]  /*ec10*/  HMMA.16816.F32.BF16 R96, R104, R118, R96 ;  /* 0x000000766860723c */ /* 0x000ff00000041860 */
[C---:B--2---:R-:W-:Y:S01]  /*ec20*/  HMMA.16816.F32.BF16 R104, R160.reuse, R120, R4 ;  /* 0x00000078a068723c */ /* 0x044fe20000041804 */
[----:B------:R-:W1:Y:S07]  /*ec30*/  LDSM.16.MT88.4 R4, [R101+0x5900] ;  /* 0x005900006504783b */ /* 0x000e6e0000004200 */
[C---:B------:R-:W-:Y:S01]  /*ec40*/  HMMA.16816.F32.BF16 R108, R160.reuse, R122, R8 ;  /* 0x0000007aa06c723c */ /* 0x040fe20000041808 */
[----:B------:R-:W2:Y:S07]  /*ec50*/  LDSM.16.MT88.4 R8, [R103+UR4+0x8900] ;  /* 0x008900046708783b */ /* 0x000eae0008004200 */
[C---:B------:R-:W-:Y:S01]  /*ec60*/  HMMA.16816.F32.BF16 R112, R160.reuse, R124, R12 ;  /* 0x0000007ca070723c */ /* 0x040fe2000004180c */
[----:B------:R-:W3:Y:S06]  /*ec70*/  LDL.LU R12, [R1+0x10] ;  /* 0x00001000010c7983 */ /* 0x000eec0000300800 */
[----:B------:R-:W-:Y:S01]  /*ec80*/  MOV R15, R145 ;  /* 0x00000091000f7202 */ /* 0x000fe20000000f00 */
[C---:B------:R-:W-:Y:S01]  /*ec90*/  HMMA.16816.F32.BF16 R116, R160.reuse, R126, R16 ;  /* 0x0000007ea074723c */ /* 0x040fe20000041810 */
[----:B------:R-:W4:Y:S03]  /*eca0*/  LDL.64 R16, [R1+0x30] ;  /* 0x0000300001107983 */ /* 0x000f260000100a00 */
[----:B------:R-:W-:Y:S02]  /*ecb0*/  MOV R13, R147 ;  /* 0x00000093000d7202 */ /* 0x000fe40000000f00 */
[----:B------:R-:W-:Y:S02]  /*ecc0*/  MOV R14, R146 ;  /* 0x00000092000e7202 */ /* 0x000fe40000000f00 */
[C---:B------:R-:W-:Y:S01]  /*ecd0*/  HMMA.16816.F32.BF16 R120, R160.reuse, R128, R20 ;  /* 0x00000080a078723c */ /* 0x040fe20000041814 */
[----:B------:R-:W4:Y:S03]  /*ece0*/  LDL.64 R22, [R1+0x18] ;  /* 0x0000180001167983 */ /* 0x000f260000100a00 */
[----:B------:R-:W-:Y:S02]  /*ecf0*/  MOV R18, R144 ;  /* 0x0000009000127202 */ /* 0x000fe40000000f00 */
[----:B------:R-:W-:Y:S02]  /*ed00*/  MOV R19, R139 ;  /* 0x0000008b00137202 */ /* 0x000fe40000000f00 */
[C---:B------:R-:W-:Y:S01]  /*ed10*/  HMMA.16816.F32.BF16 R124, R160.reuse, R130, R24 ;  /* 0x00000082a07c723c */ /* 0x040fe20000041818 */
[----:B------:R-:W5:Y:S03]  /*ed20*/  LDL.LU R27, [R1+0xc] ;  /* 0x00000c00011b7983 */ /* 0x000f660000300800 */
[----:B------:R-:W-:Y:S02]  /*ed30*/  MOV R20, R138 ;  /* 0x0000008a00147202 */ /* 0x000fe40000000f00 */
[----:B------:R-:W-:Y:S02]  /*ed40*/  MOV R21, R137 ;  /* 0x0000008900157202 */ /* 0x000fe40000000f00 */
[C---:B------:R-:W-:Y:S04]  /*ed50*/  HMMA.16816.F32.BF16 R128, R160.reuse, R132, R28 ;  /* 0x00000084a080723c */ /* 0x040fe8000004181c */
[----:B------:R-:W-:Y:S04]  /*ed60*/  MOV R26, R136 ;  /* 0x00000088001a7202 */ /* 0x000fe80000000f00 */
        /* <DEDUP_REMOVED lines=10> */
[C---:B------:R-:W-:Y:S01]  /*ee10*/  HMMA.16816.F32.BF16 R72, R160.reuse, R10, R72 ;  /* 0x0000000aa048723c */ /* 0x040fe20000041848 */
[----:B------:R1:W-:Y:S03]  /*ee20*/  LDSM.16.MT88.4 R8, [R101+0x8900] ;  /* 0x008900006508783b */ /* 0x0003e60000004200 */
[----:B-1----:R-:W-:Y:S01]  /*ee30*/  MOV R101, R3 ;  /* 0x0000000300657202 */ /* 0x002fe20000000f00 */
[----:B---3--:R-:W-:Y:S01]  /*ee40*/  FFMA.FTZ R0, R0, R12, R20 ;  /* 0x0000000c00007223 */ /* 0x008fe20000010014 */
[----:B------:R-:W-:Y:S03]  /*ee50*/  MOV R12, UR30 ;  /* 0x0000001e000c7c02 */ /* 0x000fe60008000f00 */
[----:B------:R-:W-:Y:S03]  /*ee60*/  FADD.FTZ R14, R14, R0 ;  /* 0x000000000e0e7221 */ /* 0x000fe60000010000 */
[----:B----4-:R-:W-:Y:S05]  /*ee70*/  @P0 MOV R17, R23 ;  /* 0x0000001700110202 */ /* 0x010fea0000000f00 */
[----:B------:R-:W-:Y:S04]  /*ee80*/  @P0 IMAD.WIDE.U32 R16, R12, 0x60, R16 ;  /* 0x000000600c100825 */ /* 0x000fe800078e0010 */
[----:B-----5:R-:W-:Y:S04]  /*ee90*/  FFMA.FTZ R2, R2, R27, R26 ;  /* 0x0000001b02027223 */ /* 0x020fe8000001001a */
[----:B------:R-:W-:Y:S01]  /*eea0*/  FADD.FTZ R2, R13, R2 ;  /* 0x000000020d027221 */ /* 0x000fe20000010000 */
[----:B------:R-:W-:Y:S03]  /*eeb0*/  MOV R13, UR31 ;  /* 0x0000001f000d7c02 */ /* 0x000fe60008000f00 */
[----:B------:R-:W-:Y:S02]  /*eec0*/  FADD.FTZ R0, R21, R2 ;  /* 0x0000000215007221 */ /* 0x000fe40000010000 */
[----:B------:R-:W2:Y:S01]  /*eed0*/  LDL R21, [R1+0x38] ;  /* 0x0000380001157983 */ /* 0x000ea20000100800 */
[----:B------:R-:W-:Y:S02]  /*eee0*/  FADD.FTZ R2, R18, R14 ;  /* 0x0000000e12027221 */ /* 0x000fe40000010000 */
[----:B------:R-:W-:Y:S02]  /*eef0*/  FADD.FTZ R0, R15, R0 ;  /* 0x000000000f007221 */ /* 0x000fe40000010000 */
[----:B------:R-:W1:Y:S01]  /*ef00*/  LDSM.16.MT88.4 R12, [R102+0x8900] ;  /* 0x00890000660c783b */ /* 0x000e620000004200 */
[----:B------:R-:W-:Y:S02]  /*ef10*/  FADD.FTZ R18, R19, R2 ;  /* 0x0000000213127221 */ /* 0x000fe40000010000 */
[----:B------:R-:W-:Y:S02]  /*ef20*/  FADD.FTZ R2, R252, R0 ;  /* 0x00000000fc027221 */ /* 0x000fe40000010000 */
[----:B------:R-:W-:Y:S01]  /*ef30*/  FADD.FTZ R0, R248, R18 ;  /* 0x00000012f8007221 */ /* 0x000fe20000010000 */
[----:B------:R-:W-:Y:S01]  /*ef40*/  @P0 IADD3 R18, R17, UR15, RZ ;  /* 0x0000000f11120c10 */ /* 0x000fe2000fffe0ff */
[----:B------:R-:W-:Y:S01]  /*ef50*/  FADD.FTZ R4, R251, R2 ;  /* 0x00000002fb047221 */ /* 0x000fe20000010000 */
[----:B------:R-:W-:Y:S01]  /*ef60*/  MOV R17, UR12 ;  /* 0x0000000c00117c02 */ /* 0x000fe20008000f00 */
[----:B------:R-:W-:Y:S01]  /*ef70*/  FADD.FTZ R0, R247, R0 ;  /* 0x00000000f7007221 */ /* 0x000fe20000010000 */
[C---:B------:R-:W-:Y:S01]  /*ef80*/  @P0 SHF.L.U32 R2, R16.reuse, 0x1, RZ ;  /* 0x0000000110020819 */ /* 0x040fe200000006ff */
[----:B------:R-:W-:Y:S01]  /*ef90*/  UIADD3 UR15, UR5, 0x1, URZ ;  /* 0x00000001050f7890 */ /* 0x000fe2000fffe03f */
[----:B------:R-:W-:Y:S01]  /*efa0*/  @P0 SHF.L.U64.HI R18, R16, 0x1, R18 ;  /* 0x0000000110120819 */ /* 0x000fe20000010212 */
[----:B------:R-:W-:Y:S01]  /*efb0*/  FADD.FTZ R0, R246, R0 ;  /* 0x00000000f6007221 */ /* 0x000fe20000010000 */
[----:B------:R-:W-:Y:S01]  /*efc0*/  @P0 IADD3 R22, P6, R2, 0x80, RZ ;  /* 0x0000008002160810 */ /* 0x000fe20007fde0ff */
[----:B------:R-:W-:Y:S01]  /*efd0*/  FADD.FTZ R16, R250, R4 ;  /* 0x00000004fa107221 */ /* 0x000fe20000010000 */
[----:B------:R-:W-:Y:S01]  /*efe0*/  USEL UR5, UR15, URZ, !UP0 ;  /* 0x0000003f0f057287 */ /* 0x000fe2000c000000 */
[----:B------:R-:W3:Y:S01]  /*eff0*/  LDSM.16.MT88.4 R4, [R236+UR4+0x8900] ;  /* 0x00890004ec04783b */ /* 0x000ee20008004200 */
[----:B------:R-:W-:Y:S01]  /*f000*/  FADD.FTZ R19, R245, R0 ;  /* 0x00000000f5137221 */ /* 0x000fe20000010000 */
[----:B------:R-:W-:Y:S01]  /*f010*/  @P0 IADD3 R22, P5, R22, c[0x0][0x1c8], RZ ;  /* 0x0000720016160a10 */ /* 0x000fe20007fbe0ff */
[----:B------:R-:W-:Y:S01]  /*f020*/  FADD.FTZ R20, R249, R16 ;  /* 0x00000010f9147221 */ /* 0x000fe20000010000 */
[----:B------:R-:W-:Y:S02]  /*f030*/  @P0 IADD3 R16, P1, R2, c[0x0][0x1c8], RZ ;  /* 0x0000720002100a10 */ /* 0x000fe40007f3e0ff */
[----:B------:R-:W-:Y:S01]  /*f040*/  @P0 IADD3.X R23, RZ, c[0x0][0x1cc], R18, P5, P6 ;  /* 0x00007300ff170a10 */ /* 0x000fe20002fec412 */
[----:B------:R-:W-:Y:S01]  /*f050*/  FADD.FTZ R20, R242, R20 ;  /* 0x00000014f2147221 */ /* 0x000fe20000010000 */
[C---:B-1----:R-:W-:Y:S08]  /*f060*/  HMMA.16816.F32.BF16 R76, R160.reuse, R12, R76 ;  /* 0x0000000ca04c723c */ /* 0x042ff0000004184c */
[C---:B------:R-:W-:Y:S08]  /*f070*/  HMMA.16816.F32.BF16 R80, R160.reuse, R14, R80 ;  /* 0x0000000ea050723c */ /* 0x040ff00000041850 */
[C---:B---3--:R-:W-:Y:S08]  /*f080*/  HMMA.16816.F32.BF16 R84, R160.reuse, R4, R84 ;  /* 0x00000004a054723c */ /* 0x048ff00000041854 */
[C---:B------:R-:W-:Y:S08]  /*f090*/  HMMA.16816.F32.BF16 R88, R160.reuse, R6, R88 ;  /* 0x00000006a058723c */ /* 0x040ff00000041858 */
[C---:B------:R-:W-:Y:S08]  /*f0a0*/  HMMA.16816.F32.BF16 R92, R160.reuse, R8, R92 ;  /* 0x00000008a05c723c */ /* 0x040ff0000004185c */
[----:B------:R-:W-:Y:S04]  /*f0b0*/  HMMA.16816.F32.BF16 R96, R160, R10, R96 ;  /* 0x0000000aa060723c */ /* 0x000fe80000041860 */
[----:B--2---:R-:W-:Y:S01]  /*f0c0*/  @P0 IMAD R0, R17, 0x4800, R21 ;  /* 0x0000480011000824 */ /* 0x004fe200078e0215 */
[----:B------:R-:W-:Y:S01]  /*f0d0*/  @P0 IADD3.X R17, R18, c[0x0][0x1cc], RZ, P1, !PT ;  /* 0x0000730012110a10 */ /* 0x000fe20000ffe4ff */
[----:B------:R-:W-:Y:S01]  /*f0e0*/  FADD.FTZ R21, R233, R19 ;  /* 0x00000013e9157221 */ /* 0x000fe20000010000 */
[----:B------:R-:W-:Y:S01]  /*f0f0*/  @P0 IADD3 R2, P1, R2, 0x100, RZ ;  /* 0x0000010002020810 */ /* 0x000fe20007f3e0ff */
[----:B------:R-:W-:Y:S01]  /*f100*/  FADD.FTZ R19, R244, R20 ;  /* 0x00000014f4137221 */ /* 0x000fe20000010000 */
[----:B------:R-:W-:Y:S03]  /*f110*/  @P0 SHF.L.U32 R0, R0, 0x1, RZ ;  /* 0x0000000100000819 */ /* 0x000fe600000006ff */
[----:B------:R-:W-:Y:S01]  /*f120*/  FADD.FTZ R21, R235, R21 ;  /* 0x00000015eb157221 */ /* 0x000fe20000010000 */
[----:B------:R-:W-:Y:S01]  /*f130*/  @P0 IADD3 R20, P5, R2, c[0x0][0x1c8], RZ ;  /* 0x0000720002140a10 */ /* 0x000fe20007fbe0ff */
[----:B------:R-:W-:Y:S01]  /*f140*/  FADD.FTZ R19, R243, R19 ;  /* 0x00000013f3137221 */ /* 0x000fe20000010000 */
[----:B------:R-:W-:Y:S01]  /*f150*/  @!PT LDS RZ, [RZ] ;  /* 0x00000000fffff984 */ /* 0x000fe20000000800 */
[----:B------:R-:W-:Y:S01]  /*f160*/  @!PT LDS RZ, [RZ] ;  /* 0x00000000fffff984 */ /* 0x000fe20000000800 */
[----:B------:R-:W-:Y:S01]  /*f170*/  @!PT LDS RZ, [RZ] ;  /* 0x00000000fffff984 */ /* 0x000fe20000000800 */
[----:B------:R1:W-:Y:S01]  /*f180*/  @P0 LDGSTS.E.BYPASS.LTC128B.128 [R0+0x12100], [R16.64], !P4 ;  /* 0x1210000010000fae */ /* 0x0003e2000e101d58 */
[----:B------:R-:W-:Y:S01]  /*f190*/  FADD.FTZ R2, R234, R21 ;  /* 0x00000015ea027221 */ /* 0x000fe20000010000 */
[----:B------:R-:W-:Y:S01]  /*f1a0*/  @P0 IADD3.X R21, RZ, c[0x0][0x1cc], R18, P5, P1 ;  /* 0x00007300ff150a10 */ /* 0x000fe20002fe2412 */
[----:B------:R-:W-:Y:S01]  /*f1b0*/  FADD.FTZ R13, R241, R19 ;  /* 0x00000013f10d7221 */ /* 0x000fe20000010000 */
[----:B------:R-:W-:Y:S01]  /*f1c0*/  @P0 IADD3 R12, P5, R16, UR13, RZ ;  /* 0x0000000d100c0c10 */ /* 0x000fe2000ffbe0ff */
[----:B------:R-:W-:Y:S02]  /*f1d0*/  FADD.FTZ R2, R232, R2 ;  /* 0x00000002e8027221 */ /* 0x000fe40000010000 */
[----:B------:R-:W-:Y:S01]  /*f1e0*/  FADD.FTZ R15, R231, R13 ;  /* 0x0000000de70f7221 */ /* 0x000fe20000010000 */
[----:B------:R2:W-:Y:S01]  /*f1f0*/  @P0 LDGSTS.E.BYPASS.LTC128B.128 [R0+0x15100], [R22.64], !P3 ;  /* 0x1510000016000fae */ /* 0x0005e2000d901d58 */
[----:B------:R-:W-:Y:S01]  /*f200*/  @P0 IADD3.X R13, R17, UR14, RZ, P5, !PT ;  /* 0x0000000e110d0c10 */ /* 0x000fe2000affe4ff */
[----:B------:R-:W-:Y:S01]  /*f210*/  FADD.FTZ R2, R229, R2 ;  /* 0x00000002e5027221 */ /* 0x000fe20000010000 */
[C---:B------:R-:W-:Y:S02]  /*f220*/  @P0 IADD3 R14, P1, R12.reuse, UR13, RZ ;  /* 0x0000000d0c0e0c10 */ /* 0x040fe4000ff3e0ff */
[----:B------:R-:W-:Y:S01]  /*f230*/  @P0 IADD3 R6, P5, R12, UR17, RZ ;  /* 0x000000110c060c10 */ /* 0x000fe2000ffbe0ff */
[----:B------:R-:W-:Y:S02]  /*f240*/  FADD.FTZ R2, R228, R2 ;  /* 0x00000002e4027221 */ /* 0x000fe40000010000 */
[----:B------:R2:W-:Y:S01]  /*f250*/  @P0 LDGSTS.E.BYPASS.LTC128B.128 [R0+0x18100], [R20.64], !P2 ;  /* 0x1810000014000fae */ /* 0x0005e2000d101d58 */
[----:B------:R-:W-:Y:S01]  /*f260*/  @P0 IADD3.X R7, R13, UR16, RZ, P5, !PT ;  /* 0x000000100d070c10 */ /* 0x000fe2000affe4ff */
[----:B------:R-:W-:Y:S04]  /*f270*/  FADD.FTZ R2, R193, R2 ;  /* 0x00000002c1027221 */ /* 0x000fe80000010000 */
[----:B------:R-:W-:Y:S02]  /*f280*/  FADD.FTZ R2, R192, R2 ;  /* 0x00000002c0027221 */ /* 0x000fe40000010000 */
[----:B------:R3:W-:Y:S02]  /*f290*/  @P0 LDGSTS.E.BYPASS.LTC128B.128 [R0+0x13100], [R12.64], !P4 ;  /* 0x131000000c000fae */ /* 0x0007e4000e101d58 */
[----:B------:R-:W-:Y:S02]  /*f2a0*/  FADD.FTZ R2, R181, R2 ;  /* 0x00000002b5027221 */ /* 0x000fe40000010000 */
[----:B-1----:R-:W-:Y:S01]  /*f2b0*/  FADD.FTZ R16, R230, R15 ;  /* 0x0000000fe6107221 */ /* 0x002fe20000010000 */
[----:B------:R-:W-:Y:S01]  /*f2c0*/  @P0 IADD3.X R15, R13, UR14, RZ, P1, !PT ;  /* 0x0000000e0d0f0c10 */ /* 0x000fe20008ffe4ff */
[----:B------:R-:W-:Y:S02]  /*f2d0*/  FADD.FTZ R2, R180, R2 ;  /* 0x00000002b4027221 */ /* 0x000fe40000010000 */
[----:B------:R3:W-:Y:S01]  /*f2e0*/  @P0 LDGSTS.E.BYPASS.LTC128B.128 [R0+0x16100], [R12.64+0x80], !P3 ;  /* 0x161000800c000fae */ /* 0x0007e2000d901d58 */
[----:B------:R-:W-:Y:S02]  /*f2f0*/  FADD.FTZ R4, R195, R16 ;  /* 0x00000010c3047221 */ /* 0x000fe40000010000 */
[----:B------:R-:W-:Y:S02]  /*f300*/  FADD.FTZ R2, R177, R2 ;  /* 0x00000002b1027221 */ /* 0x000fe40000010000 */
[----:B------:R-:W-:Y:S02]  /*f310*/  FADD.FTZ R4, R194, R4 ;  /* 0x00000004c2047221 */ /* 0x000fe40000010000 */
[----:B------:R-:W-:Y:S01]  /*f320*/  FADD.FTZ R2, R176, R2 ;  /* 0x00000002b0027221 */ /* 0x000fe20000010000 */
[----:B------:R3:W-:Y:S01]  /*f330*/  @P0 LDGSTS.E.BYPASS.LTC128B.128 [R0+0x19100], [R12.64+0x100], !P2 ;  /* 0x191001000c000fae */ /* 0x0007e2000d101d58 */
[----:B------:R-:W-:Y:S01]  /*f340*/  FADD.FTZ R5, R183, R4 ;  /* 0x00000004b7057221 */ /* 0x000fe20000010000 */
[----:B------:R-:W-:Y:S06]  /*f350*/  @P0 IADD3 R4, P1, R12, UR19, RZ ;  /* 0x000000130c040c10 */ /* 0x000fec000ff3e0ff */
[----:B------:R2:W-:Y:S08]  /*f360*/  @P0 LDGSTS.E.BYPASS.LTC128B.128 [R0+0x14100], [R14.64], !P4 ;  /* 0x141000000e000fae */ /* 0x0005f0000e101d58 */
[----:B------:R1:W-:Y:S01]  /*f370*/  @P0 LDGSTS.E.BYPASS.LTC128B.128 [R0+0x17100], [R6.64], !P3 ;  /* 0x1710000006000fae */ /* 0x0003e2000d901d58 */
[----:B---3--:R-:W-:Y:S01]  /*f380*/  FADD.FTZ R12, R182, R5 ;  /* 0x00000005b60c7221 */ /* 0x008fe20000010000 */
[----:B------:R-:W-:Y:S06]  /*f390*/  @P0 IADD3.X R5, R13, UR18, RZ, P1, !PT ;  /* 0x000000120d050c10 */ /* 0x000fec0008ffe4ff */
[----:B------:R2:W-:Y:S01]  /*f3a0*/  @P0 LDGSTS.E.BYPASS.LTC128B.128 [R0+0x1a100], [R4.64], !P2 ;  /* 0x1a10000004000fae */ /* 0x0005e2000d101d58 */
[----:B------:R-:W-:Y:S01]  /*f3b0*/  ISETP.LT.AND P0, PT, RZ, UR28, PT ;  /* 0x0000001cff007c0c */ /* 0x000fe2000bf01270 */
[----:B------:R-:W-:Y:S06]  /*f3c0*/  UMOV UR28, UR27 ;  /* 0x0000001b001c7c82 */ /* 0x000fec0008000000 */
[----:B------:R-:W0:Y:S01]  /*f3d0*/  LDGDEPBAR ;  /* 0x00000000000079af */ /* 0x000e220000000000 */
[----:B-1----:R-:W-:Y:S04]  /*f3e0*/  FADD.FTZ R6, R179, R12 ;  /* 0x0000000cb3067221 */ /* 0x002fe80000010000 */
        /* <DEDUP_REMOVED lines=13> */
.L_x_1200:
        /* <DEDUP_REMOVED lines=125> */
.L_x_1194:
        /* <DEDUP_REMOVED lines=152> */
.L_x_1203:
        /* <DEDUP_REMOVED lines=139> */
.L_x_1205:
[----:B---3--:R-:W-:Y:S05]  /*10ec0*/  BSYNC B0 ;  /* 0x0000000000007941 */ /* 0x008fea0003800000 */
.L_x_1204:
        /* <DEDUP_REMOVED lines=23> */
.L_x_1207:
[----:B------:R-:W-:Y:S05]  /*11040*/  BSYNC B0 ;  /* 0x0000000000007941 */ /* 0x000fea0003800000 */
.L_x_1206:
        /* <DEDUP_REMOVED lines=23> */
.L_x_1209:
[----:B------:R-:W-:Y:S05]  /*111c0*/  BSYNC B0 ;  /* 0x0000000000007941 */ /* 0x000fea0003800000 */
.L_x_1208:
        /* <DEDUP_REMOVED lines=24> */
.L_x_1202:
        /* <DEDUP_REMOVED lines=19> */
.L_x_1210:
        /* <DEDUP_REMOVED lines=42> */
.L_x_1212:
[----:B------:R-:W-:Y:S05]  /*11720*/  BSYNC B0 ;  /* 0x0000000000007941 */ /* 0x000fea0003800000 */
.L_x_1211:
        /* <DEDUP_REMOVED lines=66> */
.L_x_1214:
[----:B------:R-:W-:Y:S05]  /*11b50*/  BSYNC B0 ;  /* 0x0000000000007941 */ /* 0x000fea0003800000 */
.L_x_1213:
        /* <DEDUP_REMOVED lines=21> */
.L_x_1216:
[----:B------:R-:W-:Y:S05]  /*11cb0*/  BSYNC B0 ;  /* 0x0000000000007941 */ /* 0x000fea0003800000 */
.L_x_1215:
        /* <DEDUP_REMOVED lines=21> */
.L_x_1218:
[----:B------:R-:W-:Y:S05]  /*11e10*/  BSYNC B0 ;  /* 0x0000000000007941 */ /* 0x000fea0003800000 */
.L_x_1217:
        /* <DEDUP_REMOVED lines=22> */
.L_x_1219:
        /* <DEDUP_REMOVED lines=16> */
.L_x_1354:


//--------------------- .text._ZN7cutlass13device_kernelIN5flash19enable_sm80_to_sm89INS1_16FlashAttnFwdSm80INS1_25CollectiveMainloopFwdSm80ILi8ELi2ELb0EN4cute5tupleIJNS5_1CILi128EEENS7_ILi64EEENS7_ILi192EEEEEELi192ENS_10bfloat16_tEfNS_4arch4Sm80ELb1ELb0ELb1ELb1ELb0ELb1ELb1ELb0EEENS1_21CollectiveEpilogueFwdINS6_IJS8_SA_S9_EEENS6_IJNS7_ILi1EEESI_SI_EEESC_SE_Li256ELb1ELb1ELb0ELb0EEENS1_19SingleTileSchedulerILb1ELb0ELb1ELi128EEEEEEEEEvNT_6ParamsE --------------------------
	.section	.text._ZN7cutlass13device_kernelIN5flash19enable_sm80_to_sm89INS1_16FlashAttnFwdSm80INS1_25CollectiveMainloopFwdSm80ILi8ELi2ELb0EN4cute5tupleIJNS5_1CILi128EEENS7_ILi64EEENS7_ILi192EEEEEELi192ENS_10bfloat16_tEfNS_4arch4Sm80ELb1ELb0ELb1ELb1ELb0ELb1ELb1ELb0EEENS1_21CollectiveEpilogueFwdINS6_IJS8_SA_S9_EEENS6_IJNS7_ILi1EEESI_SI_EEESC_SE_Li256ELb1ELb1ELb0ELb0EEENS1_19SingleTileSchedulerILb1ELb0ELb1ELi128EEEEEEEEEvNT_6ParamsE,"ax",@progbits
	.sectioninfo	@"SHI_REGISTERS=255"
	.align	128
.text._ZN7cutlass13device_kernelIN5flash19enable_sm80_to_sm89INS1_16FlashAttnFwdSm80INS1_25CollectiveMainloopFwdSm80ILi8ELi2ELb0EN4cute5tupleIJNS5_1CILi128EEENS7_ILi64EEENS7_ILi192EEEEEELi192ENS_10bfloat16_tEfNS_4arch4Sm80ELb1ELb0ELb1ELb1ELb0ELb1ELb1ELb0EEENS1_21CollectiveEpilogueFwdINS6_IJS8_SA_S9_EEENS6_IJNS7_ILi1EEESI_SI_EEESC_SE_Li256ELb1ELb1ELb0ELb0EEENS1_19SingleTileSchedulerILb1ELb0ELb1ELi128EEEEEEEEEvNT_6ParamsE:
        .type           _ZN7cutlass13device_kernelIN5flash19enable_sm80_to_sm89INS1_16FlashAttnFwdSm80INS1_25CollectiveMainloopFwdSm80ILi8ELi2ELb0EN4cute5tupleIJNS5_1CILi128EEENS7_ILi64EEENS7_ILi192EEEEEELi192ENS_10bfloat16_tEfNS_4arch4Sm80ELb1ELb0ELb1ELb1ELb0ELb1ELb1ELb0EEENS1_21CollectiveEpilogueFwdINS6_IJS8_SA_S9_EEENS6_IJNS7_ILi1EEESI_SI_EEESC_SE_Li256ELb1ELb1ELb0ELb0EEENS1_19SingleTileSchedulerILb1ELb0ELb1ELi128EEEEEEEEEvNT_6ParamsE,@function
        .size           _ZN7cutlass13device_kernelIN5flash19enable_sm80_to_sm89INS1_16FlashAttnFwdSm80INS1_25CollectiveMainloopFwdSm80ILi8ELi2ELb0EN4cute5tupleIJNS5_1CILi128EEENS7_ILi64EEENS7_ILi192EEEEEELi192ENS_10bfloat16_tEfNS_4arch4Sm80ELb1ELb0ELb1ELb1ELb0ELb1ELb1ELb0EEENS1_21CollectiveEpilogueFwdINS6_IJS8_SA_S9_EEENS6_IJNS7_ILi1EEESI_SI_EEESC_SE_Li256ELb1ELb1ELb0ELb0EEENS1_19SingleTileSchedulerILb1ELb0ELb1ELi128EEEEEEEEEvNT_6ParamsE,(.L_x_1355 - _ZN7cutlass13device_kernelIN5flash19enable_sm80_to_sm89INS1_16FlashAttnFwdSm80INS1_25CollectiveMainloopFwdSm80ILi8ELi2ELb0EN4cute5tupleIJNS5_1CILi128EEENS7_ILi64EEENS7_ILi192EEEEEELi192ENS_10bfloat16_tEfNS_4arch4Sm80ELb1ELb0ELb1ELb1ELb0ELb1ELb1ELb0EEENS1_21CollectiveEpilogueFwdINS6_IJS8_SA_S9_EEENS6_IJNS7_ILi1EEESI_SI_EEESC_SE_Li256ELb1ELb1ELb0ELb0EEENS1_19SingleTileSchedulerILb1ELb0ELb1ELi128EEEEEEEEEvNT_6ParamsE)
        .other          _ZN7cutlass13device_kernelIN5flash19enable_sm80_to_sm89INS1_16FlashAttnFwdSm80INS1_25CollectiveMainloopFwdSm80ILi8ELi2ELb0EN4cute5tupleIJNS5_1CILi128EEENS7_ILi64EEENS7_ILi192EEEEEELi192ENS_10bfloat16_tEfNS_4arch4Sm80ELb1ELb0ELb1ELb1ELb0ELb1ELb1ELb0EEENS1_21CollectiveEpilogueFwdINS6_IJS8_SA_S9_EEENS6_IJNS7_ILi1EEESI_SI_EEESC_SE_Li256ELb1ELb1ELb0ELb0EEENS1_19SingleTileSchedulerILb1ELb0ELb1ELi128EEEEEEEEEvNT_6ParamsE,@"STO_CUDA_ENTRY STV_DEFAULT"
_ZN7cutlass13device_kernelIN5flash19enable_sm80_to_sm89INS1_16FlashAttnFwdSm80INS1_25CollectiveMainloopFwdSm80ILi8ELi2ELb0EN4cute5tupleIJNS5_1CILi128EEENS7_ILi64EEENS7_ILi192EEEEEELi192ENS_10bfloat16_tEfNS_4arch4Sm80ELb1ELb0ELb1ELb1ELb0ELb1ELb1ELb0EEENS1_21CollectiveEpilogueFwdINS6_IJS8_SA_S9_EEENS6_IJNS7_ILi1EEESI_SI_EEESC_SE_Li256ELb1ELb1ELb0ELb0EEENS1_19SingleTileSchedulerILb1ELb0ELb1ELi128EEEEEEEEEvNT_6ParamsE:
        /* <DEDUP_REMOVED lines=16> */
.L_x_1221:
        /* <DEDUP_REMOVED lines=8> */
.L_x_1223:
[----:B------:R-:W-:-:S04]  /*0180*/  MOV R5, c[0x0][0x54c] ;  /* 0x0001530000057a02 */ /* 0x000fc80000000f00 */
.L_x_1222:
[----:B------:R-:W-:Y:S01]  /*0190*/  USHF.L.U32 UR4, UR4, 0x7, URZ ;  /* 0x0000000704047899 */ /* 0x000fe2000800063f */
[----:B-----5:R-:W-:-:S05]  /*01a0*/  IMAD R5, R5, c[0x0][0x548], RZ ;  /* 0x0001520005057a24 */ /* 0x020fca00078e02ff */
[----:B------:R-:W-:-:S04]  /*01b0*/  MOV R92, UR4 ;  /* 0x00000004005c7c02 */ /* 0x000fc80008000f00 */
[----:B------:R-:W-:-:S04]  /*01c0*/  ISETP.GE.AND P0, PT, R92, R5, PT ;  /* 0x000000055c00720c */ /* 0x000fc80003f06270 */
[----:B------:R-:W-:Y:S01]  /*01d0*/  SEL R196, R196, 0xffffffff, !P0 ;  /* 0xffffffffc4c47807 */ /* 0x000fe20004000000 */
[----:B------:R-:W-:Y:S05]  /*01e0*/  BRA `(.L_x_1224) ;  /* 0x0000013000007947 */ /* 0x000fea0003800000 */
.L_x_1220:
[----:B------:R-:W-:-:S04]  /*01f0*/  ISETP.NE.U32.AND P0, PT, RZ, c[0x0][0x568], PT ;  /* 0x00015a00ff007a0c */ /* 0x000fc80003f05070 */
[----:B------:R-:W-:-:S13]  /*0200*/  ISETP.NE.AND.EX P0, PT, RZ, c[0x0][0x56c], PT, P0 ;  /* 0x00015b00ff007a0c */ /* 0x000fda0003f05300 */
[----:B------:R-:W-:Y:S05]  /*0210*/  @!P0 BRA `(.L_x_1225) ;  /* 0x0000002000008947 */ /* 0x000fea0003800000 */
[----:B------:R1:W5:Y:S01]  /*0220*/  LDG.E R5, [R4.64] ;  /* 0x0000000604057981 */ /* 0x000362000c1e1900 */
[----:B------:R-:W-:Y:S05]  /*0230*/  BRA `(.L_x_1226) ;  /* 0x0000009000007947 */ /* 0x000fea0003800000 */
.L_x_1225:
        /* <DEDUP_REMOVED lines=8> */
.L_x_1227:
[----:B------:R-:W-:-:S04]  /*02c0*/  MOV R5, c[0x0][0x54c] ;  /* 0x0001530000057a02 */ /* 0x000fc80000000f00 */
.L_x_1226:
[----:B------:R-:W-:Y:S01]  /*02d0*/  USHF.L.U32 UR4, UR4, 0x7, URZ ;  /* 0x0000000704047899 */ /* 0x000fe2000800063f */
[----:B-----5:R-:W-:-:S05]  /*02e0*/  IMAD R5, R5, c[0x0][0x548], RZ ;  /* 0x0001520005057a24 */ /* 0x020fca00078e02ff */
[----:B------:R-:W-:-:S04]  /*02f0*/  MOV R92, UR4 ;  /* 0x00000004005c7c02 */ /* 0x000fc80008000f00 */
[----:B------:R-:W-:-:S04]  /*0300*/  ISETP.GE.AND P0, PT, R92, R5, PT ;  /* 0x000000055c00720c */ /* 0x000fc80003f06270 */
[----:B------:R-:W-:-:S04]  /*0310*/  SEL R196, R196, 0xffffffff, !P0 ;  /* 0xffffffffc4c47807 */ /* 0x000fc80004000000 */
.L_x_1224:
        /* <DEDUP_REMOVED lines=27> */
[----:B------:R-:W-:-:S02]  /*04d0*/  IMAD.MOV.U32 R5, RZ, RZ, c[0x0][0x1d0] ;  /* 0x00007400ff057624 */ /* 0x000fc400078e00ff */
[----:B------:R-:W-:Y:S01]  /*04e0*/  IMAD.MOV.U32 R99, RZ, RZ, c[0x0][0x228] ;  /* 0x00008a00ff637624 */ /* 0x000fe200078e00ff */
[----:B---3--:R-:W-:Y:S01]  /*04f0*/  SHF.R.S32.HI R91, RZ, 0x1f, R195 ;  /* 0x0000001fff5b7819 */ /* 0x008fe200000114c3 */
[----:B------:R-:W-:Y:S05]  /*0500*/  @P0 BRA `(.L_x_1228) ;  /* 0x0000004000000947 */ /* 0x000fea0003800000 */
[----:B--2---:R-:W-:Y:S05]  /*0510*/  @!P1 BRA `(.L_x_1228) ;  /* 0x0000003000009947 */ /* 0x004fea0003800000 */
[----:B-----5:R-:W2:Y:S04]  /*0520*/  LDG.E R218, [R12.64] ;  /* 0x000000060cda7981 */ /* 0x020ea8000c1e1900 */
[----:B------:R-:W2:Y:S02]  /*0530*/  LDG.E R7, [R12.64+0x4] ;  /* 0x000004060c077981 */ /* 0x000ea4000c1e1900 */
[----:B--2---:R-:W-:Y:S02]  /*0540*/  IADD3 R218, -R218, R7, RZ ;  /* 0x00000007dada7210 */ /* 0x004fe40007ffe1ff */
.L_x_1228:
[----:B--2---:R-:W-:-:S04]  /*0550*/  ISETP.NE.U32.AND P0, PT, RZ, c[0x0][0x368], PT ;  /* 0x0000da00ff007a0c */ /* 0x004fc80003f05070 */
[----:B------:R-:W-:-:S13]  /*0560*/  ISETP.NE.AND.EX P0, PT, RZ, c[0x0][0x36c], PT, P0 ;  /* 0x0000db00ff007a0c */ /* 0x000fda0003f05300 */
[----:B------:R-:W-:Y:S05]  /*0570*/  @!P0 BRA `(.L_x_1229) ;  /* 0x0000003000008947 */ /* 0x000fea0003800000 */
[----:B-1----:R-:W-:-:S06]  /*0580*/  IMAD.WIDE R4, R196, R3, c[0x0][0x368] ;  /* 0x0000da00c4047625 */ /* 0x002fcc00078e0203 */
[----:B------:R1:W5:Y:S01]  /*0590*/  LDG.E R5, [R4.64] ;  /* 0x0000000604057981 */ /* 0x000362000c1e1900 */
[----:B------:R-:W-:Y:S05]  /*05a0*/  BRA `(.L_x_1230) ;  /* 0x0000004000007947 */ /* 0x000fea0003800000 */
.L_x_1229:
[----:B------:R-:W-:Y:S05]  /*05b0*/  @!P5 BRA `(.L_x_1230) ;  /* 0x000000300000d947 */ /* 0x000fea0003800000 */
[----:B------:R-:W2:Y:S04]  /*05c0*/  LDG.E R5, [R8.64] ;  /* 0x0000000608057981 */ /* 0x000ea8000c1e1900 */
[----:B------:R-:W2:Y:S02]  /*05d0*/  LDG.E R0, [R8.64+0x4] ;  /* 0x0000040608007981 */ /* 0x000ea4000c1e1900 */
[----:B--2---:R-:W-:Y:S02]  /*05e0*/  IADD3 R5, -R5, R0, RZ ;  /* 0x0000000005057210 */ /* 0x004fe40007ffe1ff */
.L_x_1230:
[----:B------:R-:W2:Y:S04]  /*05f0*/  @P4 LDG.E R0, [R10.64] ;  /* 0x000000060a004981 */ /* 0x000ea8000c1e1900 */
[----:B------:R-:W2:Y:S01]  /*0600*/  @P4 LDG.E R7, [R10.64+0x4] ;  /* 0x000004060a074981 */ /* 0x000ea2000c1e1900 */
[----:B------:R-:W-:Y:S01]  /*0610*/  IMAD.MOV.U32 R216, RZ, RZ, c[0x0][0x2c4] ;  /* 0x0000b100ffd87624 */ /* 0x000fe200078e00ff */
[----:B------:R-:W-:Y:S01]  /*0620*/  ISETP.NE.U32.AND P0, PT, RZ, c[0x0][0x378], PT ;  /* 0x0000de00ff007a0c */ /* 0x000fe20003f05070 */
[----:B-----5:R-:W-:-:S03]  /*0630*/  IMAD.MOV.U32 R90, RZ, RZ, R5 ;  /* 0x000000ffff5a7224 */ /* 0x020fc600078e0005 */
[----:B------:R-:W-:Y:S02]  /*0640*/  ISETP.NE.AND P1, PT, R216, 0x1, PT ;  /* 0x00000001d800780c */ /* 0x000fe40003f25270 */
[----:B------:R-:W-:Y:S02]  /*0650*/  ISETP.NE.AND.EX P0, PT, RZ, c[0x0][0x37c], PT, P0 ;  /* 0x0000df00ff007a0c */ /* 0x000fe40003f05300 */
[----:B------:R-:W-:-:S09]  /*0660*/  IADD3 R2, R92, 0x7f, RZ ;  /* 0x0000007f5c027810 */ /* 0x000fd20007ffe0ff */
[----:B-1----:R-:W-:Y:S02]  /*0670*/  @P1 IADD3 R4, R92, 0x7f, RZ ;  /* 0x0000007f5c041810 */ /* 0x002fe40007ffe0ff */
[----:B------:R-:W-:-:S04]  /*0680*/  @P0 IMAD.WIDE R8, R196, R3, c[0x0][0x378] ;  /* 0x0000de00c4080625 */ /* 0x000fc800078e0203 */
[----:B------:R-:W-:Y:S01]  /*0690*/  @P1 IMAD.HI.U32 R4, R4, c[0x0][0x2c8], RZ ;  /* 0x0000b20004041a27 */ /* 0x000fe200078e00ff */
[----:B------:R1:W5:Y:S01]  /*06a0*/  @P0 LDG.E R90, [R8.64] ;  /* 0x00000006085a0981 */ /* 0x000362000c1e1900 */
[----:B------:R-:W-:-:S03]  /*06b0*/  LOP3.LUT R197, R197, 0xfffffff7, RZ, 0xc0, !PT ;  /* 0xfffffff7c5c57812 */ /* 0x000fc600078ec0ff */
[----:B------:R-:W-:Y:S02]  /*06c0*/  @P1 SHF.R.U32.HI R2, RZ, c[0x0][0x2cc], R4 ;  /* 0x0000b300ff021a19 */ /* 0x000fe40000011604 */
[----:B------:R-:W-:Y:S01]  /*06d0*/  @P1 LOP3.LUT R197, R197, 0x8, RZ, 0xfc, !PT ;  /* 0x00000008c5c51812 */ /* 0x000fe200078efcff */
[----:B--2---:R-:W-:Y:S02]  /*06e0*/  @P4 IMAD.IADD R99, R7, 0x1, -R0 ;  /* 0x0000000107634824 */ /* 0x004fe400078e0a00 */
[----:B------:R-:W-:-:S04]  /*06f0*/  IMAD.IADD R0, R5, 0x1, -R96 ;  /* 0x0000000105007824 */ /* 0x000fc800078e0a60 */
[----:B------:R-:W-:Y:S02]  /*0700*/  IMAD.IADD R215, R0, 0x1, R99 ;  /* 0x0000000100d77824 */ /* 0x000fe400078e0263 */
[----:B------:R-:W-:-:S03]  /*0710*/  IMAD.MOV R11, RZ, RZ, -R0 ;  /* 0x000000ffff0b7224 */ /* 0x000fc600078e0a00 */
[C---:B------:R-:W-:Y:S02]  /*0720*/  IADD3 R93, R215.reuse, 0x40, -R218 ;  /* 0x00000040d75d7810 */ /* 0x040fe40007ffe8da */
[----:B-1----:R-:W-:Y:S02]  /*0730*/  IADD3 R9, R215, 0x3f, RZ ;  /* 0x0000003fd7097810 */ /* 0x002fe40007ffe0ff */
[----:B------:R-:W-:Y:S01]  /*0740*/  IMNMX R11, RZ, R11, !PT ;  /* 0x0000000bff0b7217 */ /* 0x000fe20007800200 */
[----:B------:R-:W-:Y:S01]  /*0750*/  IMAD.IADD R7, R93, 0x1, R2 ;  /* 0x000000015d077824 */ /* 0x000fe200078e0202 */
[----:B------:R-:W-:-:S04]  /*0760*/  SHF.R.S32.HI R4, RZ, 0x1f, R9 ;  /* 0x0000001fff047819 */ /* 0x000fc80000011409 */
[----:B------:R-:W-:Y:S02]  /*0770*/  SHF.R.S32.HI R2, RZ, 0x1f, R7 ;  /* 0x0000001fff027819 */ /* 0x000fe40000011407 */
[----:B------:R-:W-:Y:S02]  /*0780*/  LEA.HI R4, R4, R9, RZ, 0x6 ;  /* 0x0000000904047211 */ /* 0x000fe400078f30ff */
[----:B------:R-:W-:Y:S02]  /*0790*/  LEA.HI R2, R2, R7, RZ, 0x6 ;  /* 0x0000000702027211 */ /* 0x000fe400078f30ff */
[----:B------:R-:W-:Y:S02]  /*07a0*/  SHF.R.S32.HI R94, RZ, 0x6, R4 ;  /* 0x00000006ff5e7819 */ /* 0x000fe40000011404 */
[----:B------:R-:W-:-:S04]  /*07b0*/  SHF.R.S32.HI R7, RZ, 0x6, R2 ;  /* 0x00000006ff077819 */ /* 0x000fc80000011402 */
[----:B------:R-:W-:-:S05]  /*07c0*/  IMNMX R7, R94, R7, PT ;  /* 0x000000075e077217 */ /* 0x000fca0003800200 */
[----:B------:R-:W-:-:S05]  /*07d0*/  IMAD R0, R7, 0x40, -R0 ;  /* 0x0000004007007824 */ /* 0x000fca00078e0a00 */
[----:B------:R-:W-:-:S04]  /*07e0*/  IMNMX R0, R0, R99, PT ;  /* 0x0000006300007217 */ /* 0x000fc80003800200 */
[----:B------:R-:W-:Y:S02]  /*07f0*/  ISETP.GT.AND P0, PT, R0, R11, PT ;  /* 0x0000000b0000720c */ /* 0x000fe40003f04270 */
[----:B------:R-:W-:-:S05]  /*0800*/  SHF.R.U32.HI R11, RZ, 0x6, R11 ;  /* 0x00000006ff0b7819 */ /* 0x000fca000001160b */
[----:B------:R-:W-:-:S06]  /*0810*/  IMAD.MOV.U32 R6, RZ, RZ, R11 ;  /* 0x000000ffff067224 */ /* 0x000fcc00078e000b */
        /* <DEDUP_REMOVED lines=8> */
[----:B------:R-:W-:-:S05]  /*08a0*/  @P3 IMAD.WIDE R16, R196, R3, c[0x0][0x340] ;  /* 0x0000d000c4103625 */ /* 0x000fca00078e0203 */
[----:B------:R1:W2:Y:S01]  /*08b0*/  @P3 LDG.E R0, [R16.64] ;  /* 0x0000000610003981 */ /* 0x0002a2000c1e1900 */
[----:B------:R-:W-:Y:S01]  /*08c0*/  SHF.R.S32.HI R2, RZ, 0x1f, R89 ;  /* 0x0000001fff027819 */ /* 0x000fe20000011459 */
[----:B------:R-:W-:Y:S01]  /*08d0*/  IMAD.MOV.U32 R102, RZ, RZ, c[0x0][0x238] ;  /* 0x00008e00ff667624 */ /* 0x000fe200078e00ff */
[----:B------:R-:W-:Y:S01]  /*08e0*/  SHF.R.S32.HI R3, RZ, 0x1f, R15 ;  /* 0x0000001fff037819 */ /* 0x000fe2000001140f */
[----:B------:R-:W-:Y:S01]  /*08f0*/  IMAD.MOV.U32 R135, RZ, RZ, 0x6 ;  /* 0x00000006ff877424 */ /* 0x000fe200078e00ff */
[----:B------:R-:W-:Y:S01]  /*0900*/  LEA.HI R8, R2, R89, RZ, 0x3 ;  /* 0x0000005902087211 */ /* 0x000fe200078f18ff */
[----:B------:R-:W-:Y:S01]  /*0910*/  IMAD.MOV.U32 R110, RZ, RZ, c[0x0][0x258] ;  /* 0x00009600ff6e7624 */ /* 0x000fe200078e00ff */
[----:B------:R-:W-:Y:S01]  /*0920*/  IADD3 R18, R6, -0x1, RZ ;  /* 0xffffffff06127810 */ /* 0x000fe20007ffe0ff */
[----:B------:R-:W-:Y:S01]  /*0930*/  IMAD R152, R91, c[0x0][0x240], RZ ;  /* 0x000090005b987a24 */ /* 0x000fe200078e02ff */
[----:B------:R-:W-:Y:S01]  /*0940*/  SHF.R.S32.HI R4, RZ, 0x3, R8 ;  /* 0x00000003ff047819 */ /* 0x000fe20000011408 */
[----:B------:R-:W-:Y:S01]  /*0950*/  IMAD.SHL.U32 R103, R102, 0x40, RZ ;  /* 0x0000004066677824 */ /* 0x000fe200078e00ff */
[----:B------:R-:W-:Y:S01]  /*0960*/  LOP3.LUT R8, R8, 0x1ffffff8, RZ, 0xc0, !PT ;  /* 0x1ffffff808087812 */ /* 0x000fe200078ec0ff */
[----:B------:R-:W-:Y:S01]  /*0970*/  IMAD R152, R195, c[0x0][0x244], R152 ;  /* 0x00009100c3987a24 */ /* 0x000fe200078e0298 */
[----:B------:R-:W-:Y:S01]  /*0980*/  IADD3 R15, P0, R4, R15, RZ ;  /* 0x0000000f040f7210 */ /* 0x000fe20007f1e0ff */
[----:B------:R-:W-:Y:S01]  /*0990*/  IMAD.SHL.U32 R100, R110, 0x40, RZ ;  /* 0x000000406e647824 */ /* 0x000fe200078e00ff */
[----:B------:R-:W-:Y:S01]  /*09a0*/  SHF.L.U64.HI R101, R102, R135, c[0x0][0x23c] ;  /* 0x00008f0066657619 */ /* 0x000fe20000010287 */
[----:B------:R-:W-:Y:S01]  /*09b0*/  IMAD.IADD R8, R89, 0x1, -R8 ;  /* 0x0000000159087824 */ /* 0x000fe200078e0a08 */
[----:B------:R-:W-:Y:S01]  /*09c0*/  LEA.HI.X.SX32 R20, R4, R3, 0x1, P0 ;  /* 0x0000000304147211 */ /* 0x000fe200000f0eff */
[----:B------:R-:W-:Y:S01]  /*09d0*/  IMAD.SHL.U32 R105, R102, 0x20, RZ ;  /* 0x0000002066697824 */ /* 0x000fe200078e00ff */
[----:B------:R-:W-:Y:S01]  /*09e0*/  SHF.L.U64.HI R98, R110, R135, c[0x0][0x25c] ;  /* 0x000097006e627619 */ /* 0x000fe20000010287 */
[----:B------:R-:W-:Y:S01]  /*09f0*/  IMAD.SHL.U32 R8, R8, 0x8, RZ ;  /* 0x0000000808087824 */ /* 0x000fe200078e00ff */
[----:B------:R-:W-:Y:S01]  /*0a00*/  SHF.R.S32.HI R7, RZ, 0x1f, R18 ;  /* 0x0000001fff077819 */ /* 0x000fe20000011412 */
[----:B------:R-:W-:Y:S01]  /*0a10*/  IMAD R12, R20, c[0x0][0x238], RZ ;  /* 0x00008e00140c7a24 */ /* 0x000fe200078e02ff */
[----:B------:R-:W-:Y:S01]  /*0a20*/  SEL R150, R196, RZ, !P4 ;  /* 0x000000ffc4967207 */ /* 0x000fe20006000000 */
[----:B------:R-:W-:Y:S01]  /*0a30*/  IMAD R20, R20, c[0x0][0x258], RZ ;  /* 0x0000960014147a24 */ /* 0x000fe200078e02ff */
[----:B------:R-:W-:Y:S01]  /*0a40*/  SHF.R.S32.HI R9, RZ, 0x1f, R8 ;  /* 0x0000001fff097819 */ /* 0x000fe20000011408 */
[C---:B------:R-:W-:Y:S01]  /*0a50*/  IMAD R12, R15.reuse, c[0x0][0x23c], R12 ;  /* 0x00008f000f0c7a24 */ /* 0x040fe200078e020c */
[----:B-----5:R-:W-:Y:S01]  /*0a60*/  SHF.R.S32.HI R121, RZ, 0x1f, R90 ;  /* 0x0000001fff797819 */ /* 0x020fe2000001145a */
[C---:B------:R-:W-:Y:S01]  /*0a70*/  IMAD R20, R15.reuse, c[0x0][0x25c], R20 ;  /* 0x000097000f147a24 */ /* 0x040fe200078e0214 */
[----:B------:R-:W-:Y:S01]  /*0a80*/  ULDC.U8 UR4, c[0x0][0x298] ;  /* 0x0000a60000047ab9 */ /* 0x000fe20000000000 */
[----:B-1----:R-:W-:-:S04]  /*0a90*/  IMAD.WIDE.U32 R16, R15, c[0x0][0x238], R8 ;  /* 0x00008e000f107a25 */ /* 0x002fc800078e0008 */
[----:B------:R-:W-:Y:S02]  /*0aa0*/  IMAD.IADD R13, R17, 0x1, R12 ;  /* 0x00000001110d7824 */ /* 0x000fe400078e020c */
[----:B------:R-:W-:-:S04]  /*0ab0*/  IMAD.WIDE.U32 R14, R15, c[0x0][0x258], R8 ;  /* 0x000096000f0e7a25 */ /* 0x000fc800078e0008 */
[----:B------:R-:W-:Y:S02]  /*0ac0*/  IMAD.MOV.U32 R12, RZ, RZ, R16 ;  /* 0x000000ffff0c7224 */ /* 0x000fe400078e0010 */
[----:B------:R-:W-:Y:S01]  /*0ad0*/  IMAD.IADD R21, R15, 0x1, R20 ;  /* 0x000000010f157824 */ /* 0x000fe200078e0214 */
[----:B------:R-:W-:Y:S01]  /*0ae0*/  SHF.R.S32.HI R15, RZ, 0x1f, R196 ;  /* 0x0000001fff0f7819 */ /* 0x000fe200000114c4 */
[----:B------:R-:W-:-:S03]  /*0af0*/  IMAD.WIDE.U32 R12, R195, c[0x0][0x240], R12 ;  /* 0x00009000c30c7a25 */ /* 0x000fc600078e000c */
[----:B------:R-:W-:Y:S01]  /*0b00*/  SEL R155, R15, RZ, !P4 ;  /* 0x000000ff0f9b7207 */ /* 0x000fe20006000000 */
[-C--:B------:R-:W-:Y:S02]  /*0b10*/  IMAD R10, R101, R18.reuse, RZ ;  /* 0x00000012650a7224 */ /* 0x080fe400078e02ff */
[----:B------:R-:W-:Y:S02]  /*0b20*/  IMAD R3, R98, R18, RZ ;  /* 0x0000001262037224 */ /* 0x000fe400078e02ff */
[----:B------:R-:W-:Y:S02]  /*0b30*/  IMAD.IADD R153, R13, 0x1, R152 ;  /* 0x000000010d997824 */ /* 0x000fe400078e0298 */
[----:B------:R-:W-:Y:S02]  /*0b40*/  IMAD.IADD R13, R99, 0x1, -R4 ;  /* 0x00000001630d7824 */ /* 0x000fe400078e0a04 */
[C---:B------:R-:W-:Y:S01]  /*0b50*/  IMAD R9, R7.reuse, R103, R10 ;  /* 0x0000006707097224 */ /* 0x040fe200078e020a */
[----:B------:R-:W-:Y:S01]  /*0b60*/  IADD3 R10, R8, 0x80, RZ ;  /* 0x00000080080a7810 */ /* 0x000fe20007ffe0ff */
[----:B------:R-:W-:-:S02]  /*0b70*/  IMAD R7, R7, R100, R3 ;  /* 0x0000006407077224 */ /* 0x000fc400078e0203 */
[----:B------:R-:W-:Y:S02]  /*0b80*/  IMAD.SHL.U32 R3, R4, 0x40, RZ ;  /* 0x0000004004037824 */ /* 0x000fe400078e00ff */
[----:B------:R-:W-:Y:S02]  /*0b90*/  IMAD R4, R18, -0x40, R13 ;  /* 0xffffffc012047824 */ /* 0x000fe400078e020d */
[----:B------:R-:W-:Y:S01]  /*0ba0*/  IMAD.MOV.U32 R152, RZ, RZ, R12 ;  /* 0x000000ffff987224 */ /* 0x000fe200078e000c */
[----:B------:R-:W-:Y:S01]  /*0bb0*/  LOP3.LUT R3, R3, 0x1c0, RZ, 0xc0, !PT ;  /* 0x000001c003037812 */ /* 0x000fe200078ec0ff */
[----:B------:R-:W-:Y:S01]  /*0bc0*/  IMAD R157, R155, c[0x0][0x248], RZ ;  /* 0x000092009b9d7a24 */ /* 0x000fe200078e02ff */
[----:B------:R-:W-:Y:S01]  /*0bd0*/  ISETP.GE.AND P2, PT, R4, 0x1, PT ;  /* 0x000000010400780c */ /* 0x000fe20003f46270 */
[----:B------:R-:W-:Y:S01]  /*0be0*/  IMAD.WIDE.U32 R152, R150, c[0x0][0x248], R152 ;  /* 0x0000920096987a25 */ /* 0x000fe200078e0098 */
[----:B------:R-:W-:Y:S02]  /*0bf0*/  ISETP.GE.AND P1, PT, R4, 0x21, PT ;  /* 0x000000210400780c */ /* 0x000fe40003f26270 */
[----:B------:R-:W-:Y:S01]  /*0c00*/  LOP3.LUT R4, R3, 0x38, R8, 0xf8, !PT ;  /* 0x0000003803047812 */ /* 0x000fe200078ef808 */
[----:B------:R-:W-:Y:S01]  /*0c10*/  IMAD R157, R150, c[0x0][0x24c], R157 ;  /* 0x00009300969d7a24 */ /* 0x000fe200078e029d */
[----:B------:R-:W-:Y:S01]  /*0c20*/  SHF.R.U32.HI R3, RZ, 0x3, R3 ;  /* 0x00000003ff037819 */ /* 0x000fe20000011603 */
[----:B------:R-:W-:Y:S01]  /*0c30*/  IMAD.MOV.U32 R20, RZ, RZ, R14 ;  /* 0x000000ffff147224 */ /* 0x000fe200078e000e */
[----:B------:R-:W-:Y:S01]  /*0c40*/  LEA.HI R14, R2, R89, RZ, 0x6 ;  /* 0x00000059020e7211 */ /* 0x000fe200078f30ff */
[----:B------:R-:W-:Y:S01]  /*0c50*/  IMAD R16, R91, c[0x0][0x260], RZ ;  /* 0x000098005b107a24 */ /* 0x000fe200078e02ff */
[----:B------:R-:W-:Y:S01]  /*0c60*/  LOP3.LUT R3, R4, R3, RZ, 0x3c, !PT ;  /* 0x0000000304037212 */ /* 0x000fe200078e3cff */
[----:B------:R-:W-:-:S02]  /*0c70*/  IMAD.IADD R157, R153, 0x1, R157 ;  /* 0x00000001999d7824 */ /* 0x000fc400078e029d */
[----:B------:R-:W-:Y:S02]  /*0c80*/  IMAD.MOV.U32 R156, RZ, RZ, R152 ;  /* 0x000000ffff9c7224 */ /* 0x000fe400078e0098 */
[C---:B------:R-:W-:Y:S02]  /*0c90*/  IMAD R16, R195.reuse, c[0x0][0x264], R16 ;  /* 0x00009900c3107a24 */ /* 0x040fe400078e0210 */
[----:B------:R-:W-:-:S04]  /*0ca0*/  IMAD.WIDE.U32 R20, R195, c[0x0][0x260], R20 ;  /* 0x00009800c3147a25 */ /* 0x000fc800078e0014 */
[----:B------:R-:W-:-:S04]  /*0cb0*/  IMAD.WIDE.U32 R12, R18, R103, R156 ;  /* 0x00000067120c7225 */ /* 0x000fc800078e009c */
[----:B------:R-:W-:Y:S02]  /*0cc0*/  IMAD.IADD R17, R21, 0x1, R16 ;  /* 0x0000000115117824 */ /* 0x000fe400078e0210 */
[----:B------:R-:W-:Y:S02]  /*0cd0*/  IMAD R155, R155, c[0x0][0x268], RZ ;  /* 0x00009a009b9b7a24 */ /* 0x000fe400078e02ff */
[----:B------:R-:W-:Y:S02]  /*0ce0*/  IMAD.MOV.U32 R109, RZ, RZ, 0x5 ;  /* 0x00000005ff6d7424 */ /* 0x000fe400078e00ff */
[----:B------:R-:W-:Y:S01]  /*0cf0*/  IMAD.MOV.U32 R16, RZ, RZ, R20 ;  /* 0x000000ffff107224 */ /* 0x000fe200078e0014 */
[----:B------:R-:W-:Y:S01]  /*0d00*/  @P2 LEA R20, P0, R12, c[0x0][0x220], 0x1 ;  /* 0x000088000c142a11 */ /* 0x000fe200078008ff */
[----:B------:R-:W-:Y:S01]  /*0d10*/  IMAD.IADD R9, R13, 0x1, R9 ;  /* 0x000000010d097824 */ /* 0x000fe200078e0209 */
[----:B------:R-:W-:Y:S01]  /*0d20*/  @P1 IADD3 R13, P4, R105, R12, RZ ;  /* 0x0000000c690d1210 */ /* 0x000fe20007f9e0ff */
[----:B------:R-:W-:Y:S01]  /*0d30*/  IMAD R155, R150, c[0x0][0x26c], R155 ;  /* 0x00009b00969b7a24 */ /* 0x000fe200078e029b */
[----:B------:R-:W-:Y:S01]  /*0d40*/  SHF.L.U64.HI R102, R102, R109, c[0x0][0x23c] ;  /* 0x00008f0066667619 */ /* 0x000fe2000001026d */
[----:B------:R-:W-:Y:S01]  /*0d50*/  IMAD.WIDE.U32 R150, R150, c[0x0][0x268], R16 ;  /* 0x00009a0096967a25 */ /* 0x000fe200078e0010 */
[----:B------:R-:W-:-:S02]  /*0d60*/  @P2 LEA.HI.X R21, R12, c[0x0][0x224], R9, 0x1, P0 ;  /* 0x000089000c152a11 */ /* 0x000fc400000f0c09 */
[----:B------:R-:W-:Y:S01]  /*0d70*/  IADD3 R12, R8, 0x40, RZ ;  /* 0x00000040080c7810 */ /* 0x000fe20007ffe0ff */
[----:B------:R-:W-:Y:S01]  /*0d80*/  IMAD.IADD R155, R151, 0x1, R155 ;  /* 0x00000001979b7824 */ /* 0x000fe200078e029b */
[----:B------:R-:W-:Y:S01]  /*0d90*/  @P1 LEA R16, P0, R13, c[0x0][0x220], 0x1 ;  /* 0x000088000d101a11 */ /* 0x000fe200078008ff */
[----:B------:R-:W-:Y:S01]  /*0da0*/  IMAD.MOV.U32 R154, RZ, RZ, R150 ;  /* 0x000000ffff9a7224 */ /* 0x000fe200078e0096 */
[C---:B------:R-:W-:Y:S01]  /*0db0*/  SHF.L.U64.HI R109, R110.reuse, R109, c[0x0][0x25c] ;  /* 0x000097006e6d7619 */ /* 0x040fe2000001026d */
[----:B------:R-:W-:Y:S02]  /*0dc0*/  IMAD.IADD R160, R95, 0x1, R5 ;  /* 0x000000015fa07824 */ /* 0x000fe400078e0205 */
[----:B------:R-:W-:Y:S02]  /*0dd0*/  IMAD.SHL.U32 R110, R110, 0x20, RZ ;  /* 0x000000206e6e7824 */ /* 0x000fe400078e00ff */
[----:B------:R-:W-:Y:S01]  /*0de0*/  IMAD.MOV.U32 R108, RZ, RZ, 0x1 ;  /* 0x00000001ff6c7424 */ /* 0x000fe200078e00ff */
[----:B------:R-:W-:Y:S01]  /*0df0*/  SHF.R.S32.HI R5, RZ, 0x1f, R160 ;  /* 0x0000001fff057819 */ /* 0x000fe200000114a0 */
[----:B------:R-:W-:-:S02]  /*0e00*/  IMAD R158, R91, c[0x0][0x1e8], RZ ;  /* 0x00007a005b9e7a24 */ /* 0x000fc400078e02ff */
[----:B------:R-:W-:Y:S02]  /*0e10*/  IMAD.MOV.U32 R67, RZ, RZ, 0x1 ;  /* 0x00000001ff437424 */ /* 0x000fe400078e00ff */
[----:B------:R-:W-:Y:S02]  /*0e20*/  IMAD R158, R195, c[0x0][0x1ec], R158 ;  /* 0x00007b00c39e7a24 */ /* 0x000fe400078e029e */
[----:B------:R-:W-:Y:S01]  /*0e30*/  IMAD.MOV.U32 R55, RZ, RZ, RZ ;  /* 0x000000ffff377224 */ /* 0x000fe200078e00ff */
[--C-:B--2---:R-:W-:Y:S01]  /*0e40*/  @P3 SHF.R.S32.HI R23, RZ, 0x1f, R0.reuse ;  /* 0x0000001fff173819 */ /* 0x104fe20000011400 */
[----:B------:R-:W-:Y:S02]  /*0e50*/  @P3 IMAD.MOV.U32 R22, RZ, RZ, R0 ;  /* 0x000000ffff163224 */ /* 0x000fe400078e0000 */
[----:B------:R-:W-:Y:S02]  /*0e60*/  @!P3 IMAD.MOV.U32 R22, RZ, RZ, R196 ;  /* 0x000000ffff16b224 */ /* 0x000fe400078e00c4 */
[----:B------:R-:W-:Y:S01]  /*0e70*/  @!P3 IMAD.MOV.U32 R23, RZ, RZ, R15 ;  /* 0x000000ffff17b224 */ /* 0x000fe200078e000f */
[----:B------:R-:W-:Y:S01]  /*0e80*/  ISETP.GE.AND P3, PT, R10, c[0x0][0x1d4], PT ;  /* 0x000075000a007a0c */ /* 0x000fe20003f66270 */
[----:B------:R-:W-:Y:S01]  /*0e90*/  IMAD.SHL.U32 R10, R14, 0x8, RZ ;  /* 0x000000080e0a7824 */ /* 0x000fe200078e00ff */
[----:B------:R-:W-:Y:S01]  /*0ea0*/  SEL R172, R22, RZ, !P5 ;  /* 0x000000ff16ac7207 */ /* 0x000fe20006800000 */
[----:B------:R-:W-:Y:S01]  /*0eb0*/  @P1 IMAD.X R0, R102, 0x1, R9, P4 ;  /* 0x0000000166001824 */ /* 0x000fe200020e0609 */
[----:B------:R-:W-:-:S02]  /*0ec0*/  SEL R4, R23, RZ, !P5 ;  /* 0x000000ff17047207 */ /* 0x000fc40006800000 */
[----:B------:R-:W-:Y:S01]  /*0ed0*/  ISETP.GE.AND P5, PT, R8, c[0x0][0x1d4], PT ;  /* 0x0000750008007a0c */ /* 0x000fe20003fa6270 */
[----:B------:R-:W-:Y:S01]  /*0ee0*/  IMAD.WIDE.U32 R8, R18, R100, R154 ;  /* 0x0000006412087225 */ /* 0x000fe200078e009a */
[----:B------:R-:W-:Y:S02]  /*0ef0*/  ISETP.GE.AND P4, PT, R12, c[0x0][0x1d4], PT ;  /* 0x000075000c007a0c */ /* 0x000fe40003f86270 */
[----:B------:R-:W-:Y:S01]  /*0f00*/  LOP3.LUT R10, R3, 0xfffffe00, R10, 0xf8, !PT ;  /* 0xfffffe00030a7812 */ /* 0x000fe200078ef80a */
[----:B------:R-:W-:Y:S01]  /*0f10*/  IMAD R107, R4, c[0x0][0x1f0], RZ ;  /* 0x00007c00046b7a24 */ /* 0x000fe200078e02ff */
[----:B------:R-:W-:Y:S01]  /*0f20*/  @P1 LEA.HI.X R17, R13, c[0x0][0x224], R0, 0x1, P0 ;  /* 0x000089000d111a11 */ /* 0x000fe200000f0c00 */
[----:B------:R-:W-:Y:S01]  /*0f30*/  IMAD.IADD R0, R9, 0x1, R7 ;  /* 0x0000000109007824 */ /* 0x000fe200078e0207 */
[----:B------:R-:W-:Y:S01]  /*0f40*/  @P2 LEA R12, P0, R8, c[0x0][0x250], 0x1 ;  /* 0x00009400080c2a11 */ /* 0x000fe200078008ff */
[C---:B------:R-:W-:Y:S02]  /*0f50*/  @P2 IMAD.SHL.U32 R7, R10.reuse, 0x2, RZ ;  /* 0x000000020a072824 */ /* 0x040fe400078e00ff */
[----:B------:R-:W-:Y:S01]  /*0f60*/  @P1 IMAD.SHL.U32 R3, R10, 0x2, RZ ;  /* 0x000000020a031824 */ /* 0x000fe200078e00ff */
[----:B------:R-:W-:Y:S01]  /*0f70*/  @P2 LEA.HI.X R13, R8, c[0x0][0x254], R0, 0x1, P0 ;  /* 0x00009500080d2a11 */ /* 0x000fe200000f0c00 */
[----:B------:R-:W-:Y:S01]  /*0f80*/  @P2 IMAD.SHL.U32 R9, R10, 0x2, RZ ;  /* 0x000000020a092824 */ /* 0x000fe200078e00ff */
[----:B------:R-:W-:Y:S01]  /*0f90*/  @!PT LDS RZ, [RZ] ;  /* 0x00000000fffff984 */ /* 0x000fe20000000800 */
[----:B------:R-:W-:Y:S01]  /*0fa0*/  @!PT LDS RZ, [RZ] ;  /* 0x00000000fffff984 */ /* 0x000fe20000000800 */
[----:B------:R-:W-:Y:S01]  /*0fb0*/  @!PT LDS RZ, [RZ] ;  /* 0x00000000fffff984 */ /* 0x000fe20000000800 */
[----:B------:R1:W-:Y:S01]  /*0fc0*/  @P2 LDGSTS.E.BYPASS.LTC128B.128 [R7+0xc100], [R20.64], !P5 ;  /* 0x0c10000014072fae */ /* 0x0003e2000e901d46 */
[----:B------:R-:W-:Y:S01]  /*0fd0*/  ISETP.GT.AND P0, PT, R18, R11, PT ;  /* 0x0000000b1200720c */ /* 0x000fe20003f04270 */
[----:B------:R-:W-:-:S02]  /*0fe0*/  IMAD R107, R172, c[0x0][0x1f4], R107 ;  /* 0x00007d00ac6b7a24 */ /* 0x000fc400078e026b */
[----:B------:R1:W-:Y:S01]  /*0ff0*/  @P2 LDGSTS.E.BYPASS.LTC128B.128 [R7+0xe100], [R20.64+0x80], !P4 ;  /* 0x0e10008014072fae */ /* 0x0003e2000e101d46 */
[----:B------:R-:W-:Y:S02]  /*1000*/  IMAD R125, R4, c[0x0][0x218], RZ ;  /* 0x00008600047d7a24 */ /* 0x000fe400078e02ff */
[----:B------:R-:W-:Y:S01]  /*1010*/  IMAD.MOV.U32 R4, RZ, RZ, c[0x0][0x280] ;  /* 0x0000a000ff047624 */ /* 0x000fe200078e00ff */
[----:B------:R1:W-:Y:S01]  /*1020*/  @P2 LDGSTS.E.BYPASS.LTC128B.128 [R7+0x10100], [R20.64+0x100], !P3 ;  /* 0x1010010014072fae */ /* 0x0003e2000d901d46 */
[----:B------:R-:W-:Y:S02]  /*1030*/  IMAD R125, R172, c[0x0][0x21c], R125 ;  /* 0x00008700ac7d7a24 */ /* 0x000fe400078e027d */
[C---:B------:R-:W-:Y:S01]  /*1040*/  IMAD.SHL.U32 R133, R4.reuse, 0x40, RZ ;  /* 0x0000004004857824 */ /* 0x040fe200078e00ff */
[----:B------:R2:W-:Y:S01]  /*1050*/  @P1 LDGSTS.E.BYPASS.LTC128B.128 [R3+0xd100], [R16.64], !P5 ;  /* 0x0d10000010031fae */ /* 0x0005e2000e901d46 */
[----:B------:R-:W-:Y:S02]  /*1060*/  SHF.L.U64.HI R131, R4, R135, c[0x0][0x284] ;  /* 0x0000a10004837619 */ /* 0x000fe40000010287 */
[----:B------:R-:W-:Y:S01]  /*1070*/  @P0 IADD3 R6, R6, -0x2, RZ ;  /* 0xfffffffe06060810 */ /* 0x000fe20007ffe0ff */
[----:B------:R2:W-:Y:S03]  /*1080*/  @P1 LDGSTS.E.BYPASS.LTC128B.128 [R3+0xf100], [R16.64+0x80], !P4 ;  /* 0x0f10008010031fae */ /* 0x0005e6000e101d46 */
[----:B------:R-:W-:Y:S01]  /*1090*/  @P0 SHF.R.S32.HI R15, RZ, 0x1f, R6 ;  /* 0x0000001fff0f0819 */ /* 0x000fe20000011406 */
[----:B------:R2:W-:Y:S01]  /*10a0*/  @P1 LDGSTS.E.BYPASS.LTC128B.128 [R3+0x11100], [R16.64+0x100], !P3 ;  /* 0x1110010010031fae */ /* 0x0005e2000d901d46 */
[----:B------:R-:W-:-:S02]  /*10b0*/  @P0 IMAD R14, R101, R6, RZ ;  /* 0x00000006650e0224 */ /* 0x000fc400078e02ff */
[-C--:B------:R-:W-:Y:S01]  /*10c0*/  @P0 IMAD.WIDE.U32 R22, R6, R103.reuse, R156 ;  /* 0x0000006706160225 */ /* 0x080fe200078e009c */
[----:B------:R-:W0:Y:S03]  /*10d0*/  LDGDEPBAR ;  /* 0x00000000000079af */ /* 0x000e260000000000 */
[----:B------:R-:W-:Y:S01]  /*10e0*/  @P0 IMAD R14, R15, R103, R14 ;  /* 0x000000670f0e0224 */ /* 0x000fe200078e020e */
[----:B------:R-:W-:Y:S01]  /*10f0*/  BAR.SYNC.DEFER_BLOCKING 0x0 ;  /* 0x0000000000007b1d */ /* 0x000fe20000010000 */
[----:B------:R-:W-:Y:S02]  /*1100*/  IMAD.MOV.U32 R6, RZ, RZ, c[0x0][0x27c] ;  /* 0x00009f00ff067624 */ /* 0x000fe400078e00ff */
[----:B------:R-:W-:Y:S02]  /*1110*/  @P0 IMAD.IADD R14, R23, 0x1, R14 ;  /* 0x00000001170e0824 */ /* 0x000fe400078e020e */
[----:B------:R-:W-:-:S02]  /*1120*/  IMAD.SHL.U32 R6, R6, 0x2, RZ ;  /* 0x0000000206067824 */ /* 0x000fc400078e00ff */
[----:B--2---:R-:W-:Y:S02]  /*1130*/  IMAD R3, R5, c[0x0][0x1e0], RZ ;  /* 0x0000780005037a24 */ /* 0x004fe400078e02ff */
[----:B------:R-:W-:Y:S01]  /*1140*/  IMAD.WIDE.U32 R16, R160, c[0x0][0x1e0], RZ ;  /* 0x00007800a0107a25 */ /* 0x000fe200078e00ff */
[----:B------:R-:W-:Y:S01]  /*1150*/  @!PT LDS RZ, [RZ] ;  /* 0x00000000fffff984 */ /* 0x000fe20000000800 */
[----:B------:R-:W-:Y:S01]  /*1160*/  @!PT LDS RZ, [RZ] ;  /* 0x00000000fffff984 */ /* 0x000fe20000000800 */
[----:B------:R-:W-:Y:S01]  /*1170*/  @!PT LDS RZ, [RZ] ;  /* 0x00000000fffff984 */ /* 0x000fe20000000800 */
[----:B------:R2:W-:Y:S04]  /*1180*/  @P2 LDGSTS.E.BYPASS.LTC128B.128 [R9+0x100], [R12.64], !P5 ;  /* 0x001000000c092fae */ /* 0x0005e8000e901d46 */
[----:B------:R2:W-:Y:S04]  /*1190*/  @P2 LDGSTS.E.BYPASS.LTC128B.128 [R9+0x2100], [R12.64+0x80], !P4 ;  /* 0x021000800c092fae */ /* 0x0005e8000e101d46 */
[----:B------:R2:W-:Y:S01]  /*11a0*/  @P2 LDGSTS.E.BYPASS.LTC128B.128 [R9+0x4100], [R12.64+0x100], !P3 ;  /* 0x041001000c092fae */ /* 0x0005e2000d901d46 */
[----:B------:R-:W-:-:S05]  /*11b0*/  @P1 IADD3 R8, P2, R110, R8, RZ ;  /* 0x000000086e081210 */ /* 0x000fca0007f5e0ff */
[----:B-1----:R-:W-:Y:S01]  /*11c0*/  @P1 IMAD.X R7, R109, 0x1, R0, P2 ;  /* 0x000000016d071824 */ /* 0x002fe200010e0600 */
[----:B------:R-:W-:Y:S01]  /*11d0*/  @P1 LEA R20, P2, R8, c[0x0][0x250], 0x1 ;  /* 0x0000940008141a11 */ /* 0x000fe200078408ff */
[----:B------:R-:W-:Y:S02]  /*11e0*/  IMAD R0, R160, c[0x0][0x1e4], R3 ;  /* 0x00007900a0007a24 */ /* 0x000fe400078e0203 */
[----:B------:R-:W-:Y:S01]  /*11f0*/  @P1 IMAD.SHL.U32 R3, R10, 0x2, RZ ;  /* 0x000000020a031824 */ /* 0x000fe200078e00ff */
[----:B------:R-:W-:Y:S01]  /*1200*/  @P1 LEA.HI.X R21, R8, c[0x0][0x254], R7, 0x1, P2 ;  /* 0x0000950008151a11 */ /* 0x000fe200010f0c07 */
[----:B------:R-:W-:Y:S01]  /*1210*/  @P0 IMAD.SHL.U32 R7, R10, 0x2, RZ ;  /* 0x000000020a070824 */ /* 0x000fe200078e00ff */
[----:B------:R-:W-:-:S03]  /*1220*/  @P0 LEA R24, P2, R22, c[0x0][0x220], 0x1 ;  /* 0x0000880016180a11 */ /* 0x000fc600078408ff */
[----:B------:R1:W-:Y:S01]  /*1230*/  @P1 LDGSTS.E.BYPASS.LTC128B.128 [R3+0x1100], [R20.64], !P5 ;  /* 0x0110000014031fae */ /* 0x0003e2000e901d46 */
[----:B------:R-:W-:-:S03]  /*1240*/  @P0 LEA.HI.X R25, R22, c[0x0][0x224], R14, 0x1, P2 ;  /* 0x0000890016190a11 */ /* 0x000fc600010f0c0e */
[----:B------:R1:W-:Y:S04]  /*1250*/  @P1 LDGSTS.E.BYPASS.LTC128B.128 [R3+0x3100], [R20.64+0x80], !P4 ;  /* 0x0310008014031fae */ /* 0x0003e8000e101d46 */
[----:B------:R1:W-:Y:S01]  /*1260*/  @P1 LDGSTS.E.BYPASS.LTC128B.128 [R3+0x5100], [R20.64+0x100], !P3 ;  /* 0x0510010014031fae */ /* 0x0003e2000d901d46 */
[----:B------:R-:W-:Y:S01]  /*1270*/  ISETP.LE.AND P1, PT, R108, c[0x0][0x27c], PT ;  /* 0x00009f006c007a0c */ /* 0x000fe20003f23270 */
[----:B--2---:R-:W-:Y:S01]  /*1280*/  IMAD.IADD R13, R17, 0x1, R0 ;  /* 0x00000001110d7824 */ /* 0x004fe200078e0200 */
[CC--:B------:R-:W-:Y:S01]  /*1290*/  LEA.HI R0, R2.reuse, R89.reuse, RZ, 0x2 ;  /* 0x0000005902007211 */ /* 0x0c0fe200078f10ff */
[----:B------:R-:W0:Y:S01]  /*12a0*/  LDGDEPBAR ;  /* 0x00000000000079af */ /* 0x000e220000000000 */
[----:B------:R-:W-:Y:S01]  /*12b0*/  IMAD.MOV.U32 R12, RZ, RZ, R16 ;  /* 0x000000ffff0c7224 */ /* 0x000fe200078e0010 */
[----:B------:R-:W-:-:S02]  /*12c0*/  LEA.HI R2, R2, R89, RZ, 0x5 ;  /* 0x0000005902027211 */ /* 0x000fc400078f28ff */
[----:B------:R-:W-:Y:S01]  /*12d0*/  LOP3.LUT R8, R0, 0xfffffffc, RZ, 0xc0, !PT ;  /* 0xfffffffc00087812 */ /* 0x000fe200078ec0ff */
[----:B------:R2:W-:Y:S01]  /*12e0*/  @P0 LDGSTS.E.BYPASS.LTC128B.128 [R7+0x12100], [R24.64], !P5 ;  /* 0x1210000018070fae */ /* 0x0005e2000e901d46 */
[--C-:B------:R-:W-:Y:S01]  /*12f0*/  SHF.R.S32.HI R117, RZ, 0x2, R0.reuse ;  /* 0x00000002ff757819 */ /* 0x100fe20000011400 */
[----:B------:R-:W-:Y:S01]  /*1300*/  IMAD.SHL.U32 R2, R2, 0x10, RZ ;  /* 0x0000001002027824 */ /* 0x000fe200078e00ff */
[----:B------:R-:W-:Y:S01]  /*1310*/  SHF.R.S32.HI R0, RZ, 0x1f, R0 ;  /* 0x0000001fff007819 */ /* 0x000fe20000011400 */
[----:B------:R2:W-:Y:S01]  /*1320*/  @P0 LDGSTS.E.BYPASS.LTC128B.128 [R7+0x14100], [R24.64+0x80], !P4 ;  /* 0x1410008018070fae */ /* 0x0005e2000e101d46 */
[----:B------:R-:W-:Y:S02]  /*1330*/  IMAD.WIDE.U32 R12, R195, c[0x0][0x1e8], R12 ;  /* 0x00007a00c30c7a25 */ /* 0x000fe400078e000c */
[----:B------:R-:W-:Y:S01]  /*1340*/  LEA.HI R0, R0, R117, RZ, 0x3 ;  /* 0x0000007500007211 */ /* 0x000fe200078f18ff */
[----:B------:R2:W-:Y:S01]  /*1350*/  @P0 LDGSTS.E.BYPASS.LTC128B.128 [R7+0x16100], [R24.64+0x100], !P3 ;  /* 0x1610010018070fae */ /* 0x0005e2000d901d46 */
[----:B------:R-:W-:Y:S01]  /*1360*/  LOP3.LUT R2, R2, 0xfffffe00, RZ, 0xc0, !PT ;  /* 0xfffffe0002027812 */ /* 0x000fe200078ec0ff */
[----:B------:R-:W-:Y:S01]  /*1370*/  IMAD.IADD R159, R13, 0x1, R158 ;  /* 0x000000010d9f7824 */ /* 0x000fe200078e029e */
[----:B------:R-:W-:Y:S01]  /*1380*/  LOP3.LUT R0, R0, 0xfffffff8, RZ, 0xc0, !PT ;  /* 0xfffffff800007812 */ /* 0x000fe200078ec0ff */
[----:B------:R-:W-:-:S02]  /*1390*/  IMAD.MOV.U32 R158, RZ, RZ, R12 ;  /* 0x000000ffff9e7224 */ /* 0x000fc400078e000c */
[----:B------:R-:W-:Y:S02]  /*13a0*/  IMAD R12, R91, c[0x0][0x210], RZ ;  /* 0x000084005b0c7a24 */ /* 0x000fe400078e02ff */
[----:B------:R-:W-:Y:S01]  /*13b0*/  IMAD.WIDE.U32 R162, R117, c[0x0][0x1e0], RZ ;  /* 0x0000780075a27a25 */ /* 0x000fe200078e00ff */
[----:B-1----:R-:W-:Y:S02]  /*13c0*/  P2R R3, PR, RZ, 0x2 ;  /* 0x00000002ff037803 */ /* 0x002fe40000000000 */
[----:B------:R-:W-:Y:S01]  /*13d0*/  @P0 LEA R14, P1, R105, R24, 0x1 ;  /* 0x00000018690e0211 */ /* 0x000fe200078208ff */
[----:B------:R-:W-:Y:S01]  /*13e0*/  IMAD.IADD R20, R89, 0x1, -R8 ;  /* 0x0000000159147824 */ /* 0x000fe200078e0a08 */
[----:B------:R-:W-:Y:S01]  /*13f0*/  IADD3 R3, -R6, c[0x0][0x1d4], RZ ;  /* 0x0000750006037a10 */ /* 0x000fe20007ffe1ff */
[----:B------:R-:W-:Y:S01]  /*1400*/  IMAD.WIDE.U32 R158, R172, c[0x0][0x1f0], R158 ;  /* 0x00007c00ac9e7a25 */ /* 0x000fe200078e009e */
[----:B------:R-:W-:-:S03]  /*1410*/  @P0 LEA.HI.X R15, R105, R25, R102, 0x1, P1 ;  /* 0x00000019690f0211 */ /* 0x000fc600008f0c66 */
[C---:B------:R-:W-:Y:S02]  /*1420*/  IMAD.SHL.U32 R22, R20.reuse, 0x8, RZ ;  /* 0x0000000814167824 */ /* 0x040fe400078e00ff */
[----:B------:R1:W-:Y:S01]  /*1430*/  @P0 LDGSTS.E.BYPASS.LTC128B.128 [R7+0x13100], [R14.64], !P5 ;  /* 0x131000000e070fae */ /* 0x0003e2000e901d46 */
[----:B------:R-:W-:Y:S02]  /*1440*/  IMAD.SHL.U32 R20, R20, 0x4, RZ ;  /* 0x0000000414147824 */ /* 0x000fe400078e00ff */
[----:B------:R-:W-:Y:S01]  /*1450*/  SHF.R.S32.HI R23, RZ, 0x1f, R22 ;  /* 0x0000001fff177819 */ /* 0x000fe20000011416 */
[----:B------:R1:W-:Y:S01]  /*1460*/  @P0 LDGSTS.E.BYPASS.LTC128B.128 [R7+0x15100], [R14.64+0x80], !P4 ;  /* 0x151000800e070fae */ /* 0x0003e2000e101d46 */
[----:B------:R-:W-:Y:S01]  /*1470*/  IMAD R12, R195, c[0x0][0x214], R12 ;  /* 0x00008500c30c7a24 */ /* 0x000fe200078e020c */
[----:B------:R-:W-:Y:S01]  /*1480*/  IADD3 R19, R20, 0x20, RZ ;  /* 0x0000002014137810 */ /* 0x000fe20007ffe0ff */
[----:B------:R-:W-:Y:S01]  /*1490*/  IMAD.IADD R107, R159, 0x1, R107 ;  /* 0x000000019f6b7824 */ /* 0x000fe200078e026b */
[----:B------:R1:W-:Y:S01]  /*14a0*/  @P0 LDGSTS.E.BYPASS.LTC128B.128 [R7+0x17100], [R14.64+0x100], !P3 ;  /* 0x171001000e070fae */ /* 0x0003e2000d901d46 */
[----:B------:R-:W-:Y:S01]  /*14b0*/  ISETP.GE.AND P0, PT, R22, c[0x0][0x27c], PT ;  /* 0x00009f0016007a0c */ /* 0x000fe20003f06270 */
[C-C-:B------:R-:W-:Y:S01]  /*14c0*/  IMAD.WIDE.U32 R168, R117.reuse, c[0x0][0x280], R22.reuse ;  /* 0x0000a00075a87a25 */ /* 0x140fe200078e0016 */
[----:B------:R-:W-:Y:S01]  /*14d0*/  IADD3 R17, R20, 0x40, RZ ;  /* 0x0000004014117810 */ /* 0x000fe20007ffe0ff */
[----:B------:R-:W0:Y:S01]  /*14e0*/  LDGDEPBAR ;  /* 0x00000000000079af */ /* 0x000e220000000000 */
[----:B------:R-:W-:Y:S01]  /*14f0*/  SEL R9, R6, R3, !P0 ;  /* 0x0000000306097207 */ /* 0x000fe20004000000 */
[----:B------:R-:W-:Y:S01]  /*1500*/  IMAD.WIDE.U32 R170, R117, c[0x0][0x290], R22 ;  /* 0x0000a40075aa7a25 */ /* 0x000fe200078e0016 */
[----:B------:R-:W-:-:S02]  /*1510*/  SHF.R.S32.HI R21, RZ, 0x1f, R20 ;  /* 0x0000001fff157819 */ /* 0x000fc40000011414 */
[----:B------:R-:W-:Y:S01]  /*1520*/  SHF.R.S32.HI R112, RZ, 0x1f, R9 ;  /* 0x0000001fff707819 */ /* 0x000fe20000011409 */
[----:B------:R-:W-:Y:S01]  /*1530*/  IMAD.IADD R16, R20, 0x1, R17 ;  /* 0x0000000114107824 */ /* 0x000fe200078e0211 */
[----:B------:R-:W-:Y:S01]  /*1540*/  IADD3 R144, R22, 0x60, RZ ;  /* 0x0000006016907810 */ /* 0x000fe20007ffe0ff */
[C-C-:B------:R-:W-:Y:S01]  /*1550*/  IMAD.WIDE.U32 R28, R117.reuse, c[0x0][0x290], R20.reuse ;  /* 0x0000a400751c7a25 */ /* 0x140fe200078e0014 */
[----:B------:R-:W-:Y:S02]  /*1560*/  LEA.HI R112, R112, R9, RZ, 0x4 ;  /* 0x0000000970707211 */ /* 0x000fe400078f20ff */
[C---:B------:R-:W-:Y:S01]  /*1570*/  IADD3 R143, R22.reuse, 0x80, RZ ;  /* 0x00000080168f7810 */ /* 0x040fe20007ffe0ff */
[----:B------:R-:W-:Y:S01]  /*1580*/  IMAD.WIDE.U32 R8, R117, c[0x0][0x280], R20 ;  /* 0x0000a00075087a25 */ /* 0x000fe200078e0014 */
[----:B------:R-:W-:Y:S02]  /*1590*/  SHF.R.S32.HI R112, RZ, 0x4, R112 ;  /* 0x00000004ff707819 */ /* 0x000fe40000011470 */
[----:B------:R-:W-:Y:S01]  /*15a0*/  IADD3 R142, R22, 0xa0, RZ ;  /* 0x000000a0168e7810 */ /* 0x000fe20007ffe0ff */
[----:B------:R-:W-:-:S04]  /*15b0*/  IMAD.WIDE.U32 R26, R195, c[0x0][0x210], R22 ;  /* 0x00008400c31a7a25 */ /* 0x000fc800078e0016 */
[----:B------:R-:W-:Y:S02]  /*15c0*/  IMAD.IADD R13, R27, 0x1, R12 ;  /* 0x000000011b0d7824 */ /* 0x000fe400078e020c */
[----:B------:R-:W-:Y:S01]  /*15d0*/  IMAD.MOV.U32 R12, RZ, RZ, R26 ;  /* 0x000000ffff0c7224 */ /* 0x000fe200078e001a */
[----:B-1----:R-:W-:Y:S01]  /*15e0*/  SHF.R.S32.HI R14, RZ, 0x1f, R117 ;  /* 0x0000001fff0e7819 */ /* 0x002fe20000011475 */
[----:B------:R-:W-:Y:S01]  /*15f0*/  IMAD.IADD R15, R20, 0x1, R19 ;  /* 0x00000001140f7824 */ /* 0x000fe200078e0213 */
[----:B--2---:R-:W-:Y:S01]  /*1600*/  SEL R7, RZ, c[0x0][0x27c], !P0 ;  /* 0x00009f00ff077a07 */ /* 0x004fe20004000000 */
[----:B------:R-:W-:Y:S01]  /*1610*/  IMAD.WIDE.U32 R172, R172, c[0x0][0x218], R12 ;  /* 0x00008600acac7a25 */ /* 0x000fe200078e000c */
[----:B------:R-:W-:Y:S02]  /*1620*/  ISETP.GE.AND P0, PT, R16, c[0x0][0x27c], PT ;  /* 0x00009f0010007a0c */ /* 0x000fe40003f06270 */
[----:B------:R-:W-:Y:S01]  /*1630*/  ISETP.GE.AND P1, PT, R15, c[0x0][0x27c], PT ;  /* 0x00009f000f007a0c */ /* 0x000fe20003f26270 */
[----:B------:R-:W-:Y:S01]  /*1640*/  IMAD R164, R14, c[0x0][0x280], RZ ;  /* 0x0000a0000ea47a24 */ /* 0x000fe200078e02ff */
[----:B------:R-:W-:Y:S01]  /*1650*/  IADD3 R13, R20, 0x30, RZ ;  /* 0x00000030140d7810 */ /* 0x000fe20007ffe0ff */
[----:B------:R-:W-:Y:S01]  /*1660*/  IMAD.IADD R7, R22, 0x1, R7 ;  /* 0x0000000116077824 */ /* 0x000fe200078e0207 */
[CC--:B------:R-:W-:Y:S01]  /*1670*/  SEL R24, R6.reuse, R3.reuse, !P1 ;  /* 0x0000000306187207 */ /* 0x0c0fe20004800000 */
[----:B------:R-:W-:Y:S01]  /*1680*/  IMAD R164, R117, c[0x0][0x284], R164 ;  /* 0x0000a10075a47a24 */ /* 0x000fe200078e02a4 */
[----:B------:R-:W-:Y:S01]  /*1690*/  SEL R3, R6, R3, !P0 ;  /* 0x0000000306037207 */ /* 0x000fe20004000000 */
[----:B------:R-:W-:Y:S01]  /*16a0*/  IMAD R166, R14, c[0x0][0x290], RZ ;  /* 0x0000a4000ea67a24 */ /* 0x000fe200078e02ff */
[----:B------:R-:W-:Y:S01]  /*16b0*/  SHF.R.S32.HI R6, RZ, 0x1f, R7 ;  /* 0x0000001fff067819 */ /* 0x000fe20000011407 */
[----:B------:R-:W-:Y:S01]  /*16c0*/  IMAD.IADD R169, R169, 0x1, R164 ;  /* 0x00000001a9a97824 */ /* 0x000fe200078e02a4 */
[----:B------:R-:W-:Y:S01]  /*16d0*/  SHF.R.S32.HI R116, RZ, 0x1f, R3 ;  /* 0x0000001fff747819 */ /* 0x000fe20000011403 */
[----:B------:R-:W-:Y:S01]  /*16e0*/  IMAD.IADD R165, R164, 0x1, R9 ;  /* 0x00000001a4a57824 */ /* 0x000fe200078e0209 */
[----:B------:R-:W-:Y:S01]  /*16f0*/  LEA.HI R141, R6, R7, RZ, 0x3 ;  /* 0x00000007068d7211 */ /* 0x000fe200078f18ff */
[----:B------:R-:W-:Y:S01]  /*1700*/  IMAD.MOV.U32 R164, RZ, RZ, R8 ;  /* 0x000000ffffa47224 */ /* 0x000fe200078e0008 */
[----:B------:R-:W-:Y:S01]  /*1710*/  SEL R8, RZ, c[0x0][0x27c], !P1 ;  /* 0x00009f00ff087a07 */ /* 0x000fe20004800000 */
[C---:B------:R-:W-:Y:S01]  /*1720*/  IMAD.IADD R9, R117.reuse, 0x1, -R0 ;  /* 0x0000000175097824 */ /* 0x040fe200078e0a00 */
[----:B------:R-:W-:Y:S01]  /*1730*/  IADD3 R160, P1, R160, R117, RZ ;  /* 0x00000075a0a07210 */ /* 0x000fe20007f3e0ff */
[----:B------:R-:W-:Y:S01]  /*1740*/  IMAD R166, R117, c[0x0][0x294], R166 ;  /* 0x0000a50075a67a24 */ /* 0x000fe200078e02a6 */
[----:B------:R-:W-:Y:S01]  /*1750*/  LEA.HI R116, R116, R3, RZ, 0x4 ;  /* 0x0000000374747211 */ /* 0x000fe200078f20ff */
[----:B------:R-:W-:Y:S01]  /*1760*/  IMAD.WIDE.U32 R168, R90, c[0x0][0x280], R168 ;  /* 0x0000a0005aa87a25 */ /* 0x000fe200078e00a8 */
[----:B------:R-:W-:-:S02]  /*1770*/  SEL R3, RZ, c[0x0][0x27c], !P0 ;  /* 0x00009f00ff037a07 */ /* 0x000fc40004000000 */
[----:B------:R-:W-:Y:S01]  /*1780*/  LOP3.LUT P6, RZ, R9, 0x4, RZ, 0xc0, !PT ;  /* 0x0000000409ff7812 */ /* 0x000fe200078cc0ff */
[----:B------:R-:W-:Y:S01]  /*1790*/  IMAD.X R161, R5, 0x1, R14, P1 ;  /* 0x0000000105a17824 */ /* 0x000fe200008e060e */
[----:B------:R-:W-:Y:S01]  /*17a0*/  LEA.HI R6, R6, R7, RZ, 0x6 ;  /* 0x0000000706067211 */ /* 0x000fe200078f30ff */
[----:B------:R-:W-:Y:S01]  /*17b0*/  IMAD.IADD R5, R8, 0x1, R15 ;  /* 0x0000000108057824 */ /* 0x000fe200078e020f */
[----:B------:R-:W-:Y:S01]  /*17c0*/  SHF.R.S32.HI R7, RZ, 0x1f, R24 ;  /* 0x0000001fff077819 */ /* 0x000fe20000011418 */
[----:B------:R-:W-:Y:S01]  /*17d0*/  IMAD.IADD R3, R3, 0x1, R16 ;  /* 0x0000000103037824 */ /* 0x000fe200078e0210 */
[----:B------:R-:W-:Y:S01]  /*17e0*/  LEA.HI.SX32 R112, R141, R112, 0x1d ;  /* 0x000000708d707211 */ /* 0x000fe200078feaff */
[----:B------:R-:W-:Y:S01]  /*17f0*/  IMAD.SHL.U32 R9, R9, 0x40, RZ ;  /* 0x0000004009097824 */ /* 0x000fe200078e00ff */
[----:B------:R-:W-:Y:S01]  /*1800*/  SHF.R.S32.HI R114, RZ, 0x1f, R5 ;  /* 0x0000001fff727819 */ /* 0x000fe20000011405 */
[----:B------:R-:W-:Y:S01]  /*1810*/  IMAD R14, R14, c[0x0][0x1e0], RZ ;  /* 0x000078000e0e7a24 */ /* 0x000fe200078e02ff */
[----:B------:R-:W-:Y:S01]  /*1820*/  SHF.R.S32.HI R0, RZ, 0x1f, R3 ;  /* 0x0000001fff007819 */ /* 0x000fe20000011403 */
[----:B------:R-:W-:Y:S01]  /*1830*/  IMAD.SHL.U32 R6, R6, 0x40, RZ ;  /* 0x0000004006067824 */ /* 0x000fe200078e00ff */
[CC--:B------:R-:W-:Y:S01]  /*1840*/  LEA.HI R140, R114.reuse, R5.reuse, RZ, 0x3 ;  /* 0x00000005728c7211 */ /* 0x0c0fe200078f18ff */
[----:B------:R-:W-:Y:S01]  /*1850*/  IMAD R111, R117, c[0x0][0x1e4], R14 ;  /* 0x00007900756f7a24 */ /* 0x000fe200078e020e */
[----:B------:R-:W-:Y:S01]  /*1860*/  LEA.HI R114, R114, R5, RZ, 0x6 ;  /* 0x0000000572727211 */ /* 0x000fe200078f30ff */
[----:B------:R-:W-:Y:S01]  /*1870*/  IMAD.IADD R171, R171, 0x1, R166 ;  /* 0x00000001abab7824 */ /* 0x000fe200078e02a6 */
[----:B------:R-:W-:Y:S01]  /*1880*/  LOP3.LUT R9, R9, 0x1c0, RZ, 0xc0, !PT ;  /* 0x000001c009097812 */ /* 0x000fe200078ec0ff */
[----:B------:R-:W-:Y:S01]  /*1890*/  IMAD.IADD R111, R163, 0x1, R111 ;  /* 0x00000001a36f7824 */ /* 0x000fe200078e026f */
[-C--:B------:R-:W-:Y:S01]  /*18a0*/  LEA.HI R139, R0, R3.reuse, RZ, 0x3 ;  /* 0x00000003008b7211 */ /* 0x080fe200078f18ff */
[----:B------:R-:W-:Y:S01]  /*18b0*/  IMAD.SHL.U32 R114, R114, 0x40, RZ ;  /* 0x0000004072727824 */ /* 0x000fe200078e00ff */
[----:B------:R-:W-:Y:S01]  /*18c0*/  LEA.HI R0, R0, R3, RZ, 0x6 ;  /* 0x0000000300007211 */ /* 0x000fe200078f30ff */
[----:B------:R-:W-:Y:S01]  /*18d0*/  IMAD.IADD R167, R166, 0x1, R29 ;  /* 0x00000001a6a77824 */ /* 0x000fe200078e021d */
[----:B------:R-:W-:Y:S01]  /*18e0*/  SHF.R.U32.HI R3, RZ, 0x3, R9 ;  /* 0x00000003ff037819 */ /* 0x000fe20000011609 */
[----:B------:R-:W-:Y:S01]  /*18f0*/  IMAD.MOV.U32 R166, RZ, RZ, R28 ;  /* 0x000000ffffa67224 */ /* 0x000fe200078e001c */
[----:B------:R-:W-:Y:S01]  /*1900*/  LOP3.LUT R14, R9, 0x38, R140, 0xf8, !PT ;  /* 0x00000038090e7812 */ /* 0x000fe200078ef88c */
[----:B------:R-:W-:Y:S01]  /*1910*/  IMAD.SHL.U32 R0, R0, 0x40, RZ ;  /* 0x0000004000007824 */ /* 0x000fe200078e00ff */
[----:B------:R-:W-:Y:S01]  /*1920*/  LEA.HI R7, R7, R24, RZ, 0x4 ;  /* 0x0000001807077211 */ /* 0x000fe200078f20ff */
[----:B------:R-:W-:Y:S01]  /*1930*/  IMAD.WIDE.U32 R170, R90, c[0x0][0x290], R170 ;  /* 0x0000a4005aaa7a25 */ /* 0x000fe200078e00aa */
[----:B------:R-:W-:-:S02]  /*1940*/  LOP3.LUT R114, R114, 0xfffff000, RZ, 0xc0, !PT ;  /* 0xfffff00072727812 */ /* 0x000fc400078ec0ff */
[----:B------:R-:W-:Y:S01]  /*1950*/  LOP3.LUT R5, R14, R3, RZ, 0x3c, !PT ;  /* 0x000000030e057212 */ /* 0x000fe200078e3cff */
[C---:B------:R-:W-:Y:S01]  /*1960*/  IMAD.WIDE.U32 R166, R90.reuse, c[0x0][0x290], R166 ;  /* 0x0000a4005aa67a25 */ /* 0x040fe200078e00a6 */
[----:B------:R-:W-:Y:S02]  /*1970*/  SHF.R.S32.HI R7, RZ, 0x4, R7 ;  /* 0x00000004ff077819 */ /* 0x000fe40000011407 */
[----:B------:R-:W-:Y:S01]  /*1980*/  SHF.R.S32.HI R116, RZ, 0x4, R116 ;  /* 0x00000004ff747819 */ /* 0x000fe20000011474 */
[----:B------:R-:W-:Y:S01]  /*1990*/  IMAD.WIDE.U32 R164, R90, c[0x0][0x280], R164 ;  /* 0x0000a0005aa47a25 */ /* 0x000fe200078e00a4 */
[----:B------:R-:W-:Y:S02]  /*19a0*/  IADD3 R114, R5, R114, R2 ;  /* 0x0000007205727210 */ /* 0x000fe40007ffe002 */
[----:B------:R-:W-:Y:S01]  /*19b0*/  SHF.R.S32.HI R5, RZ, 0x1f, R112 ;  /* 0x0000001fff057819 */ /* 0x000fe20000011470 */
[----:B------:R-:W-:Y:S01]  /*19c0*/  IMAD.IADD R125, R173, 0x1, R125 ;  /* 0x00000001ad7d7824 */ /* 0x000fe200078e027d */
[----:B------:R-:W-:-:S02]  /*19d0*/  LOP3.LUT R8, R9, 0x38, R141, 0xf8, !PT ;  /* 0x0000003809087812 */ /* 0x000fc400078ef88d */
[----:B------:R-:W-:Y:S02]  /*19e0*/  LEA.HI.SX32 R118, R140, R7, 0x1d ;  /* 0x000000078c767211 */ /* 0x000fe400078feaff */
[----:B------:R-:W-:Y:S02]  /*19f0*/  LEA.HI.SX32 R116, R139, R116, 0x1d ;  /* 0x000000748b747211 */ /* 0x000fe400078feaff */
[----:B------:R-:W-:Y:S01]  /*1a00*/  LEA.HI R120, R5, R112, RZ, 0x3 ;  /* 0x0000007005787211 */ /* 0x000fe200078f18ff */
[----:B------:R-:W-:Y:S01]  /*1a10*/  IMAD.SHL.U32 R112, R112, 0x8, RZ ;  /* 0x0000000870707824 */ /* 0x000fe200078e00ff */
[----:B------:R-:W-:Y:S02]  /*1a20*/  LOP3.LUT R115, R8, R3, RZ, 0x3c, !PT ;  /* 0x0000000308737212 */ /* 0x000fe400078e3cff */
[----:B------:R-:W-:Y:S01]  /*1a30*/  SHF.R.S32.HI R5, RZ, 0x1f, R118 ;  /* 0x0000001fff057819 */ /* 0x000fe20000011476 */
[----:B------:R-:W-:Y:S01]  /*1a40*/  IMAD.SHL.U32 R120, R120, 0x200, RZ ;  /* 0x0000020078787824 */ /* 0x000fe200078e00ff */
[----:B------:R-:W-:-:S02]  /*1a50*/  LOP3.LUT R6, R6, 0xfffff000, RZ, 0xc0, !PT ;  /* 0xfffff00006067812 */ /* 0x000fc400078ec0ff */
[----:B------:R-:W-:Y:S02]  /*1a60*/  LOP3.LUT R8, R9, 0x38, R139, 0xf8, !PT ;  /* 0x0000003809087812 */ /* 0x000fe400078ef88b */
[----:B------:R-:W-:Y:S02]  /*1a70*/  SHF.R.S32.HI R7, RZ, 0x1f, R116 ;  /* 0x0000001fff077819 */ /* 0x000fe40000011474 */
[----:B------:R-:W-:Y:S01]  /*1a80*/  LEA.HI R5, R5, R118, RZ, 0x3 ;  /* 0x0000007605057211 */ /* 0x000fe200078f18ff */
[----:B------:R-:W-:Y:S01]  /*1a90*/  IMAD.SHL.U32 R118, R118, 0x8, RZ ;  /* 0x0000000876767824 */ /* 0x000fe200078e00ff */
[----:B------:R-:W-:Y:S02]  /*1aa0*/  LOP3.LUT R0, R0, 0xfffff000, RZ, 0xc0, !PT ;  /* 0xfffff00000007812 */ /* 0x000fe400078ec0ff */
[----:B------:R-:W-:Y:S01]  /*1ab0*/  LOP3.LUT R113, R8, R3, RZ, 0x3c, !PT ;  /* 0x0000000308717212 */ /* 0x000fe200078e3cff */
[----:B------:R-:W-:Y:S01]  /*1ac0*/  IMAD.SHL.U32 R5, R5, 0x200, RZ ;  /* 0x0000020005057824 */ /* 0x000fe200078e00ff */
[----:B------:R-:W-:-:S02]  /*1ad0*/  IADD3 R115, R115, R6, R2 ;  /* 0x0000000673737210 */ /* 0x000fc40007ffe002 */
[----:B------:R-:W-:Y:S01]  /*1ae0*/  LEA.HI R138, R7, R116, RZ, 0x3 ;  /* 0x00000074078a7211 */ /* 0x000fe200078f18ff */
[----:B------:R-:W-:Y:S01]  /*1af0*/  IMAD.SHL.U32 R116, R116, 0x8, RZ ;  /* 0x0000000874747824 */ /* 0x000fe200078e00ff */
[----:B------:R-:W-:Y:S02]  /*1b00*/  LOP3.LUT R6, R9, 0x38, R112, 0xf8, !PT ;  /* 0x0000003809067812 */ /* 0x000fe400078ef870 */
[----:B------:R-:W-:Y:S01]  /*1b10*/  IADD3 R113, R113, R0, R2 ;  /* 0x0000000071717210 */ /* 0x000fe20007ffe002 */
[----:B------:R-:W-:Y:S01]  /*1b20*/  IMAD.SHL.U32 R138, R138, 0x200, RZ ;  /* 0x000002008a8a7824 */ /* 0x000fe200078e00ff */
[C---:B------:R-:W-:Y:S02]  /*1b30*/  LOP3.LUT R0, R9.reuse, 0x18, R22, 0xf8, !PT ;  /* 0x0000001809007812 */ /* 0x040fe400078ef816 */
[----:B------:R-:W-:Y:S02]  /*1b40*/  LOP3.LUT R8, R9, 0x38, R118, 0xf8, !PT ;  /* 0x0000003809087812 */ /* 0x000fe400078ef876 */
[----:B------:R-:W-:-:S02]  /*1b50*/  LOP3.LUT R7, R6, R3, RZ, 0x3c, !PT ;  /* 0x0000000306077212 */ /* 0x000fc400078e3cff */
[----:B------:R-:W-:Y:S02]  /*1b60*/  LOP3.LUT R6, R9, 0x38, R116, 0xf8, !PT ;  /* 0x0000003809067812 */ /* 0x000fe400078ef874 */
[----:B------:R-:W-:Y:S02]  /*1b70*/  LOP3.LUT R0, R2, R0, R3, 0xf6, !PT ;  /* 0x0000000002007212 */ /* 0x000fe400078ef603 */
[-C--:B------:R-:W-:Y:S02]  /*1b80*/  LOP3.LUT R119, R8, R3.reuse, RZ, 0x3c, !PT ;  /* 0x0000000308777212 */ /* 0x080fe400078e3cff */
[----:B------:R-:W-:Y:S01]  /*1b90*/  LOP3.LUT R3, R6, R3, RZ, 0x3c, !PT ;  /* 0x0000000306037212 */ /* 0x000fe200078e3cff */
[----:B------:R-:W-:Y:S01]  /*1ba0*/  IMAD.MOV.U32 R6, RZ, RZ, c[0x0][0x290] ;  /* 0x0000a400ff067624 */ /* 0x000fe200078e00ff */
[----:B------:R-:W-:Y:S02]  /*1bb0*/  LOP3.LUT R138, R138, 0xfffff000, RZ, 0xc0, !PT ;  /* 0xfffff0008a8a7812 */ /* 0x000fe400078ec0ff */
[----:B------:R-:W-:Y:S01]  /*1bc0*/  LOP3.LUT R120, R120, 0xfffff000, RZ, 0xc0, !PT ;  /* 0xfffff00078787812 */ /* 0x000fe200078ec0ff */
[----:B------:R-:W-:Y:S01]  /*1bd0*/  IMAD.SHL.U32 R129, R6, 0x40, RZ ;  /* 0x0000004006817824 */ /* 0x000fe200078e00ff */
[----:B------:R-:W-:Y:S01]  /*1be0*/  IADD3 R138, R3, R138, R2 ;  /* 0x0000008a038a7210 */ /* 0x000fe20007ffe002 */
[----:B------:R-:W-:Y:S01]  /*1bf0*/  IMAD R3, R121, c[0x0][0x290], RZ ;  /* 0x0000a40079037a24 */ /* 0x000fe200078e02ff */
[----:B------:R-:W-:Y:S01]  /*1c00*/  LOP3.LUT R5, R5, 0xfffff000, RZ, 0xc0, !PT ;  /* 0xfffff00005057812 */ /* 0x000fe200078ec0ff */
[----:B------:R-:W-:Y:S01]  /*1c10*/  IMAD R121, R121, c[0x0][0x280], RZ ;  /* 0x0000a00079797a24 */ /* 0x000fe200078e02ff */
[----:B------:R-:W-:Y:S01]  /*1c20*/  IADD3 R106, P1, P0, R158, R162, R22 ;  /* 0x000000a29e6a7210 */ /* 0x000fe2000783e016 */
[C---:B------:R-:W-:Y:S01]  /*1c30*/  IMAD R3, R90.reuse, c[0x0][0x294], R3 ;  /* 0x0000a5005a037a24 */ /* 0x040fe200078e0203 */
[--C-:B------:R-:W-:Y:S01]  /*1c40*/  IADD3 R120, R7, R120, R2.reuse ;  /* 0x0000007807787210 */ /* 0x100fe20007ffe002 */
[----:B------:R-:W-:Y:S01]  /*1c50*/  IMAD R121, R90, c[0x0][0x284], R121 ;  /* 0x0000a1005a797a24 */ /* 0x000fe200078e0279 */
[----:B------:R-:W-:Y:S01]  /*1c60*/  IADD3 R119, R119, R5, R2 ;  /* 0x0000000577777210 */ /* 0x000fe20007ffe002 */
[----:B------:R-:W-:Y:S01]  /*1c70*/  IMAD.MOV.U32 R2, RZ, RZ, c[0x0][0x1e0] ;  /* 0x00007800ff027624 */ /* 0x000fe200078e00ff */
[----:B------:R-:W-:Y:S01]  /*1c80*/  IADD3.X R104, R107, R111, R23, P1, P0 ;  /* 0x0000006f6b687210 */ /* 0x000fe20000fe0417 */
[----:B------:R-:W-:Y:S01]  /*1c90*/  IMAD.IADD R123, R169, 0x1, R121 ;  /* 0x00000001a97b7824 */ /* 0x000fe200078e0279 */
[----:B------:R-:W-:Y:S01]  /*1ca0*/  ISETP.NE.AND P0, PT, RZ, UR4, PT ;  /* 0x00000004ff007c0c */ /* 0x000fe2000bf05270 */
[----:B------:R-:W-:Y:S01]  /*1cb0*/  IMAD.SHL.U32 R137, R2, 0x40, RZ ;  /* 0x0000004002897824 */ /* 0x000fe200078e00ff */
[----:B------:R-:W-:Y:S01]  /*1cc0*/  LOP3.LUT R141, R141, 0xfffffff8, RZ, 0xc0, !PT ;  /* 0xfffffff88d8d7812 */ /* 0x000fe200078ec0ff */
[----:B------:R-:W-:Y:S01]  /*1cd0*/  IMAD.IADD R124, R171, 0x1, R3 ;  /* 0x00000001ab7c7824 */ /* 0x000fe200078e0203 */
[----:B------:R-:W-:Y:S01]  /*1ce0*/  LOP3.LUT R140, R140, 0xfffffff8, RZ, 0xc0, !PT ;  /* 0xfffffff88c8c7812 */ /* 0x000fe200078ec0ff */
[----:B------:R-:W-:Y:S01]  /*1cf0*/  IMAD.IADD R122, R3, 0x1, R167 ;  /* 0x00000001037a7824 */ /* 0x000fe200078e02a7 */
[----:B------:R-:W-:Y:S01]  /*1d00*/  LOP3.LUT R139, R139, 0xfffffff8, RZ, 0xc0, !PT ;  /* 0xfffffff88b8b7812 */ /* 0x000fe200078ec0ff */
[----:B------:R-:W-:Y:S01]  /*1d10*/  IMAD.IADD R121, R121, 0x1, R165 ;  /* 0x0000000179797824 */ /* 0x000fe200078e02a5 */
[----:B------:R-:W-:-:S02]  /*1d20*/  SHF.L.U64.HI R127, R6, R135, c[0x0][0x294] ;  /* 0x0000a500067f7619 */ /* 0x000fc40000010287 */
[----:B------:R-:W-:Y:S02]  /*1d30*/  SHF.L.U64.HI R135, R2, R135, c[0x0][0x1e4] ;  /* 0x0000790002877619 */ /* 0x000fe40000010287 */
[----:B------:R-:W-:Y:S02]  /*1d40*/  P2R R145, PR, RZ, 0x1 ;  /* 0x00000001ff917803 */ /* 0x000fe40000000000 */
[C---:B------:R-:W-:Y:S02]  /*1d50*/  IADD3 R14, R20.reuse, 0x10, RZ ;  /* 0x00000010140e7810 */ /* 0x040fe40007ffe0ff */
[----:B------:R-:W-:Y:S02]  /*1d60*/  IADD3 R12, R20, 0x50, RZ ;  /* 0x00000050140c7810 */ /* 0x000fe40007ffe0ff */
[----:B------:R-:W-:Y:S02]  /*1d70*/  SHF.R.S32.HI R136, RZ, 0x1f, R141 ;  /* 0x0000001fff887819 */ /* 0x000fe4000001148d */
[----:B------:R-:W-:-:S02]  /*1d80*/  SHF.R.S32.HI R130, RZ, 0x1f, R112 ;  /* 0x0000001fff827819 */ /* 0x000fc40000011470 */
[----:B------:R-:W-:Y:S02]  /*1d90*/  SHF.R.S32.HI R134, RZ, 0x1f, R140 ;  /* 0x0000001fff867819 */ /* 0x000fe4000001148c */
[----:B------:R-:W-:Y:S02]  /*1da0*/  SHF.R.S32.HI R132, RZ, 0x1f, R139 ;  /* 0x0000001fff847819 */ /* 0x000fe4000001148b */
[----:B------:R-:W-:Y:S02]  /*1db0*/  SHF.R.S32.HI R128, RZ, 0x1f, R118 ;  /* 0x0000001fff807819 */ /* 0x000fe40000011476 */
[----:B------:R-:W-:Y:S02]  /*1dc0*/  SHF.R.S32.HI R126, RZ, 0x1f, R116 ;  /* 0x0000001fff7e7819 */ /* 0x000fe40000011474 */
.L_x_1256:
        /* <DEDUP_REMOVED lines=20> */
[----:B------:R-:W-:Y:S01]  /*1f10*/  ISETP.NE.AND P1, PT, R145, RZ, PT ;  /* 0x000000ff9100720c */ /* 0x000fe20003f25270 */
        /* <DEDUP_REMOVED lines=69> */
.L_x_1236:
[----:B------:R-:W-:Y:S05]  /*2370*/  BSYNC B0 ;  /* 0x0000000000007941 */ /* 0x000fea0003800000 */
.L_x_1235:
        /* <DEDUP_REMOVED lines=99> */
.L_x_1239:
[----:B------:R-:W-:Y:S05]  /*29b0*/  BSYNC B0 ;  /* 0x0000000000007941 */ /* 0x000fea0003800000 */
.L_x_1238:
        /* <DEDUP_REMOVED lines=56> */
.L_x_1241:
[----:B------:R-:W-:Y:S05]  /*2d40*/  BSYNC B0 ;  /* 0x0000000000007941 */ /* 0x000fea0003800000 */
.L_x_1240:
        /* <DEDUP_REMOVED lines=56> */
.L_x_1243:
[----:B------:R-:W-:Y:S05]  /*30d0*/  BSYNC B0 ;  /* 0x0000000000007941 */ /* 0x000fea0003800000 */
.L_x_1242:
        /* <DEDUP_REMOVED lines=56> */
.L_x_1245:
[----:B------:R-:W-:Y:S05]  /*3460*/  BSYNC B0 ;  /* 0x0000000000007941 */ /* 0x000fea0003800000 */
.L_x_1244:
        /* <DEDUP_REMOVED lines=56> */
.L_x_1247:
[----:B------:R-:W-:Y:S05]  /*37f0*/  BSYNC B0 ;  /* 0x0000000000007941 */ /* 0x000fea0003800000 */
.L_x_1246:
        /* <DEDUP_REMOVED lines=56> */
.L_x_1234:
        /* <DEDUP_REMOVED lines=47> */
.L_x_1249:
[----:B------:R-:W-:Y:S05]  /*3e70*/  BSYNC B0 ;  /* 0x0000000000007941 */ /* 0x000fea0003800000 */
.L_x_1248:
        /* <DEDUP_REMOVED lines=44> */
[----:B------:R-:W-:Y:S01]  /*4140*/  IMAD.SHL.U32 R181, R183, 0x2, RZ ;  /* 0x00000002b7b57824 */ /* 0x000fe200078e00ff */
[C---:B------:R-:W-:Y:S01]  /*4150*/  IADD3.X R176, R107.reuse, R149, R136, P1, P0 ;  /* 0x000000956bb07210 */ /* 0x040fe20000fe0488 */
[----:B------:R-:W-:Y:S02]  /*4160*/  IMAD.MOV.U32 R52, RZ, RZ, R57 ;  /* 0x000000ffff347224 */ /* 0x000fe400078e0039 */
[----:B------:R-:W-:Y:S01]  /*4170*/  IMAD.MOV.U32 R50, RZ, RZ, R42 ;  /* 0x000000ffff327224 */ /* 0x000fe200078e002a */
[----:B------:R-:W1:Y:S01]  /*4180*/  LDS.128 R28, [R181+0xc100] ;  /* 0x00c10000b51c7984 */ /* 0x000e620000000c00 */
[----:B------:R-:W-:Y:S02]  /*4190*/  IMAD.MOV.U32 R54, RZ, RZ, R56 ;  /* 0x000000ffff367224 */ /* 0x000fe400078e0038 */
[----:B------:R-:W-:Y:S01]  /*41a0*/  @!P2 IADD3 R180, P1, P0, R158, R175, R112 ;  /* 0x000000af9eb4a210 */ /* 0x000fe2000783e070 */
[----:B------:R-:W-:Y:S02]  /*41b0*/  IMAD.MOV.U32 R49, RZ, RZ, R40 ;  /* 0x000000ffff317224 */ /* 0x000fe400078e0028 */
[----:B------:R-:W-:Y:S01]  /*41c0*/  IMAD.MOV.U32 R60, RZ, RZ, R58 ;  /* 0x000000ffff3c7224 */ /* 0x000fe200078e003a */
[----:B------:R-:W-:Y:S01]  /*41d0*/  @!P2 IADD3.X R177, R107, R149, R130, P1, P0 ;  /* 0x000000956bb1a210 */ /* 0x000fe20000fe0482 */
[----:B------:R-:W-:Y:S01]  /*41e0*/  IMAD.MOV.U32 R66, RZ, RZ, R59 ;  /* 0x000000ffff427224 */ /* 0x000fe200078e003b */
[C---:B------:R-:W-:Y:S04]  /*41f0*/  LEA R178, P0, R179.reuse, c[0x0][0x1c8], 0x1 ;  /* 0x00007200b3b27a11 */ /* 0x040fe800078008ff */
[----:B------:R-:W-:Y:S02]  /*4200*/  LEA.HI.X R179, R179, c[0x0][0x1cc], R176, 0x1, P0 ;  /* 0x00007300b3b37a11 */ /* 0x000fe400000f0cb0 */
[C---:B------:R-:W-:Y:S04]  /*4210*/  @!P2 LEA R176, P0, R180.reuse, c[0x0][0x1c8], 0x1 ;  /* 0x00007200b4b0aa11 */ /* 0x040fe800078008ff */
[----:B------:R-:W-:Y:S02]  /*4220*/  @!P2 LEA.HI.X R177, R180, c[0x0][0x1cc], R177, 0x1, P0 ;  /* 0x00007300b4b1aa11 */ /* 0x000fe400000f0cb1 */
[----:B------:R-:W-:Y:S02]  /*4230*/  SHF.L.U32 R180, R182, 0x1, RZ ;  /* 0x00000001b6b47819 */ /* 0x000fe400000006ff */
[----:B------:R-:W-:Y:S03]  /*4240*/  ISETP.GE.AND P0, PT, R22, c[0x0][0x27c], PT ;  /* 0x00009f0016007a0c */ /* 0x000fe60003f06270 */
[----:B------:R-:W2:Y:S10]  /*4250*/  LDS.128 R80, [R180+0xc100] ;  /* 0x00c10000b4507984 */ /* 0x000eb40000000c00 */
[----:B------:R-:W-:Y:S02]  /*4260*/  @!P0 SHF.R.U64 R61, R56, 0x10, R57 ;  /* 0x00000010383d8819 */ /* 0x000fe40000001239 */
[----:B------:R-:W-:Y:S02]  /*4270*/  @!P0 SHF.R.U64 R63, R58, 0x10, R59 ;  /* 0x000000103a3f8819 */ /* 0x000fe4000000123b */
[----:B------:R-:W-:Y:S02]  /*4280*/  @!P0 PRMT R58, R54, 0x5410, R61 ;  /* 0x00005410363a8816 */ /* 0x000fe4000000003d */
[----:B------:R-:W-:Y:S02]  /*4290*/  @!P0 SHF.R.U32.HI R51, RZ, 0x10, R41 ;  /* 0x00000010ff338819 */ /* 0x000fe40000011629 */
[----:B------:R-:W-:Y:S02]  /*42a0*/  @!P0 SHF.R.U32.HI R59, RZ, 0x10, R59 ;  /* 0x00000010ff3b8819 */ /* 0x000fe4000001163b */
[----:B------:R-:W-:Y:S01]  /*42b0*/  @!P0 PRMT R48, R48, 0x5410, R51 ;  /* 0x0000541030308816 */ /* 0x000fe20000000033 */
[----:B-1----:R-:W-:Y:S01]  /*42c0*/  @!P0 IMAD.U32 R51, R29, 0x10000, RZ ;  /* 0x000100001d338824 */ /* 0x002fe200078e00ff */
[----:B------:R-:W-:Y:S02]  /*42d0*/  @!P0 PRMT R66, R66, 0x5410, R59 ;  /* 0x0000541042428816 */ /* 0x000fe4000000003b */
[----:B------:R-:W-:Y:S02]  /*42e0*/  @!P0 PRMT R60, R60, 0x5410, R63 ;  /* 0x000054103c3c8816 */ /* 0x000fe4000000003f */
[----:B------:R-:W-:Y:S01]  /*42f0*/  @!P0 SHF.R.U32.HI R57, RZ, 0x10, R57 ;  /* 0x00000010ff398819 */ /* 0x000fe20000011639 */
[----:B------:R-:W-:Y:S01]  /*4300*/  @!P0 IMAD.U32 R64, R66, 0x10000, RZ ;  /* 0x0001000042408824 */ /* 0x000fe200078e00ff */
[----:B------:R-:W-:Y:S02]  /*4310*/  @!P0 SHF.R.U64 R53, R42, 0x10, R43 ;  /* 0x000000102a358819 */ /* 0x000fe4000000122b */
[----:B------:R-:W-:Y:S01]  /*4320*/  @!P0 PRMT R56, R52, 0x5410, R57 ;  /* 0x0000541034388816 */ /* 0x000fe20000000039 */
[----:B------:R-:W-:Y:S01]  /*4330*/  @!P0 IMAD.U32 R57, R58, 0x10000, RZ ;  /* 0x000100003a398824 */ /* 0x000fe200078e00ff */
[----:B------:R-:W-:Y:S02]  /*4340*/  @!P0 SHF.R.U32.HI R42, RZ, 0x10, R43 ;  /* 0x00000010ff2a8819 */ /* 0x000fe4000001162b */
[C---:B------:R-:W-:Y:S02]  /*4350*/  @!P0 SHF.L.U32 R54, R56.reuse, 0x10, RZ ;  /* 0x0000001038368819 */ /* 0x040fe400000006ff */
[----:B------:R-:W-:Y:S02]  /*4360*/  @!P0 LOP3.LUT R56, R56, 0xffff0000, RZ, 0xc0, !PT ;  /* 0xffff000038388812 */ /* 0x000fe400078ec0ff */
[----:B------:R-:W-:Y:S01]  /*4370*/  @!P0 LOP3.LUT R66, R66, 0xffff0000, RZ, 0xc0, !PT ;  /* 0xffff000042428812 */ /* 0x000fe200078ec0ff */
[----:B------:R-:W-:Y:S01]  /*4380*/  @!P0 FMUL.FTZ R181, R51, R54 ;  /* 0x0000003633b58220 */ /* 0x000fe20000410000 */
[C---:B--2---:R-:W-:Y:S01]  /*4390*/  @!P0 SHF.L.U32 R59, R81.reuse, 0x10, RZ ;  /* 0x00000010513b8819 */ /* 0x044fe200000006ff */
[----:B------:R-:W-:Y:S01]  /*43a0*/  @!P0 IMAD.U32 R52, R80, 0x10000, RZ ;  /* 0x0001000050348824 */ /* 0x000fe200078e00ff */
[----:B------:R-:W-:Y:S01]  /*43b0*/  @!P0 LOP3.LUT R61, R81, 0xffff0000, RZ, 0xc0, !PT ;  /* 0xffff0000513d8812 */ /* 0x000fe200078ec0ff */
[C---:B------:R-:W-:Y:S01]  /*43c0*/  @!P0 IMAD.U32 R63, R82.reuse, 0x10000, RZ ;  /* 0x00010000523f8824 */ /* 0x040fe200078e00ff */
[----:B------:R-:W-:Y:S01]  /*43d0*/  @!P0 LOP3.LUT R62, R82, 0xffff0000, RZ, 0xc0, !PT ;  /* 0xffff0000523e8812 */ /* 0x000fe200078ec0ff */
[C---:B------:R-:W-:Y:S01]  /*43e0*/  @!P0 IMAD.U32 R65, R83.reuse, 0x10000, RZ ;  /* 0x0001000053418824 */ /* 0x040fe200078e00ff */
[----:B------:R-:W-:Y:S02]  /*43f0*/  @!P0 SHF.R.U64 R40, R40, 0x10, R41 ;  /* 0x0000001028288819 */ /* 0x000fe40000001229 */
        /* <DEDUP_REMOVED lines=32> */
[----:B------:R-:W-:Y:S01]  /*4600*/  @!P0 FMUL.FTZ R186, R42, R60 ;  /* 0x0000003c2aba8220 */ /* 0x000fe20000410000 */
[----:B------:R-:W-:Y:S01]  /*4610*/  @!P0 F2FP.BF16.PACK_AB R181, R182, R181 ;  /* 0x000000b5b6b5823e */ /* 0x000fe200000010ff */
[----:B------:R-:W-:Y:S01]  /*4620*/  @!P0 FMUL.FTZ R185, R49, R58 ;  /* 0x0000003a31b98220 */ /* 0x000fe20000410000 */
[----:B------:R-:W-:Y:S01]  /*4630*/  @!P0 F2FP.BF16.PACK_AB R180, R183, R180 ;  /* 0x000000b4b7b4823e */ /* 0x000fe200000010ff */
[-C--:B------:R-:W-:Y:S01]  /*4640*/  @!P0 FMUL.FTZ R7, R42, R43.reuse ;  /* 0x0000002b2a078220 */ /* 0x080fe20000410000 */
[C---:B------:R-:W-:Y:S01]  /*4650*/  @!P0 LOP3.LUT R42, R31.reuse, 0xffff0000, RZ, 0xc0, !PT ;  /* 0xffff00001f2a8812 */ /* 0x040fe200078ec0ff */
[----:B------:R-:W-:Y:S01]  /*4660*/  @!P0 FFMA.FTZ R186, R62, R43, -R186 ;  /* 0x0000002b3eba8223 */ /* 0x000fe200000108ba */
[----:B------:R-:W-:Y:S01]  /*4670*/  @!P0 SHF.L.U32 R43, R31, 0x10, RZ ;  /* 0x000000101f2b8819 */ /* 0x000fe200000006ff */
[----:B------:R-:W-:Y:S01]  /*4680*/  @!P0 FMUL.FTZ R6, R49, R40 ;  /* 0x0000002831068220 */ /* 0x000fe20000410000 */
        /* <DEDUP_REMOVED lines=32> */
.L_x_1251:
[----:B------:R-:W-:Y:S05]  /*4890*/  BSYNC B0 ;  /* 0x0000000000007941 */ /* 0x000fea0003800000 */
.L_x_1250:
        /* <DEDUP_REMOVED lines=118> */
.L_x_1253:
[----:B------:R-:W-:Y:S05]  /*5000*/  BSYNC B0 ;  /* 0x0000000000007941 */ /* 0x000fea0003800000 */
.L_x_1252:
[----:B------:R-:W-:Y:S11]  /*5010*/  ISETP.GE.AND P0, PT, R16, c[0x0][0x1d4], PT ;  /* 0x0000750010007a0c */ /* 0x000ff60003f06270 */
[----:B------:R-:W-:Y:S02]  /*5020*/  @!UPT UIADD3 URZ, URZ, URZ, URZ ;  /* 0x0000003f3f3ff290 */ /* 0x000fe4000fffe03f */
[----:B------:R-:W-:-:S05]  /*5030*/  @P0 BRA `(.L_x_1237) ;  /* 0x0000092000000947 */ /* 0x000fca0003800000 */
[----:B------:R-:W-:Y:S04]  /*5040*/  IADD3 R54, P1, P0, R158, R175, R139 ;  /* 0x000000af9e367210 */ /* 0x000fe8000783e08b */
[----:B------:R-:W-:Y:S02]  /*5050*/  IADD3.X R53, R107, R149, R132, P1, P0 ;  /* 0x000000956b357210 */ /* 0x000fe40000fe0484 */
[C---:B------:R-:W-:Y:S04]  /*5060*/  LEA R52, P0, R54.reuse, c[0x0][0x1c8], 0x1 ;  /* 0x0000720036347a11 */ /* 0x040fe800078008ff */
[----:B------:R-:W-:Y:S01]  /*5070*/  LEA.HI.X R53, R54, c[0x0][0x1cc], R53, 0x1, P0 ;  /* 0x0000730036357a11 */ /* 0x000fe200000f0c35 */
[--C-:B------:R-:W-:Y:S01]  /*5080*/  IMAD.IADD R54, R138, 0x1, R174.reuse ;  /* 0x000000018a367824 */ /* 0x100fe200078e02ae */
[----:B------:R-:W-:Y:S01]  /*5090*/  ISETP.GE.AND P0, PT, R16, c[0x0][0x27c], PT ;  /* 0x00009f0010007a0c */ /* 0x000fe20003f06270 */
[----:B------:R-:W-:Y:S02]  /*50a0*/  IMAD.IADD R174, R113, 0x1, R174 ;  /* 0x0000000171ae7824 */ /* 0x000fe400078e02ae */
[----:B------:R-:W-:Y:S03]  /*50b0*/  IMAD.SHL.U32 R60, R54, 0x2, RZ ;  /* 0x00000002363c7824 */ /* 0x000fe600078e00ff */
[----:B------:R-:W-:Y:S02]  /*50c0*/  SHF.L.U32 R50, R174, 0x1, RZ ;  /* 0x00000001ae327819 */ /* 0x000fe400000006ff */
[----:B-1----:R-:W1:Y:S05]  /*50d0*/  LDS.128 R28, [R60+0xc100] ;  /* 0x00c100003c1c7984 */ /* 0x002e6a0000000c00 */
[----:B------:R-:W-:Y:S02]  /*50e0*/  @!P0 SHF.R.U32.HI R41, RZ, 0x10, R75 ;  /* 0x00000010ff298819 */ /* 0x000fe4000001164b */
[----:B------:R-:W-:Y:S01]  /*50f0*/  @!P0 SHF.R.U64 R24, R24, 0x10, R25 ;  /* 0x0000001018188819 */ /* 0x000fe20000001219 */
[----:B------:R2:W3:Y:S01]  /*5100*/  LDS.128 R56, [R50+0xc100] ;  /* 0x00c1000032387984 */ /* 0x0004e20000000c00 */
[----:B------:R-:W-:Y:S02]  /*5110*/  @!P0 PRMT R70, R70, 0x5410, R41 ;  /* 0x0000541046468816 */ /* 0x000fe40000000029 */
[----:B------:R-:W-:Y:S02]  /*5120*/  @!P0 SHF.R.U64 R35, R72, 0x10, R73 ;  /* 0x0000001048238819 */ /* 0x000fe40000001249 */
[----:B------:R-:W-:Y:S01]  /*5130*/  @!P0 PRMT R37, R37, 0x5410, R24 ;  /* 0x0000541025258816 */ /* 0x000fe20000000018 */
[----:B------:R-:W-:Y:S01]  /*5140*/  @!P0 IMAD.U32 R49, R70, 0x10000, RZ ;  /* 0x0001000046318824 */ /* 0x000fe200078e00ff */
[----:B------:R-:W-:Y:S02]  /*5150*/  @!P0 SHF.R.U32.HI R25, RZ, 0x10, R25 ;  /* 0x00000010ff198819 */ /* 0x000fe40000011619 */
[C---:B------:R-:W-:Y:S02]  /*5160*/  @!P0 LOP3.LUT R24, R37.reuse, 0xffff0000, RZ, 0xc0, !PT ;  /* 0xffff000025188812 */ /* 0x040fe400078ec0ff */
[----:B------:R-:W-:Y:S02]  /*5170*/  @!P0 PRMT R84, R84, 0x5410, R35 ;  /* 0x0000541054548816 */ /* 0x000fe40000000023 */
[----:B------:R-:W-:Y:S01]  /*5180*/  @!P0 PRMT R36, R36, 0x5410, R25 ;  /* 0x0000541024248816 */ /* 0x000fe20000000019 */
[----:B------:R-:W-:Y:S01]  /*5190*/  @!P0 IMAD.U32 R25, R37, 0x10000, RZ ;  /* 0x0001000025198824 */ /* 0x000fe200078e00ff */
[C---:B------:R-:W-:Y:S01]  /*51a0*/  @!P0 LOP3.LUT R34, R84.reuse, 0xffff0000, RZ, 0xc0, !PT ;  /* 0xffff000054228812 */ /* 0x040fe200078ec0ff */
[----:B------:R-:W-:Y:S01]  /*51b0*/  @!P0 IMAD.U32 R35, R84, 0x10000, RZ ;  /* 0x0001000054238824 */ /* 0x000fe200078e00ff */
[----:B------:R-:W-:Y:S02]  /*51c0*/  @!P0 LOP3.LUT R48, R70, 0xffff0000, RZ, 0xc0, !PT ;  /* 0xffff000046308812 */ /* 0x000fe400078ec0ff */
[--C-:B------:R-:W-:Y:S02]  /*51d0*/  @!P0 SHF.R.U64 R26, R26, 0x10, R27.reuse ;  /* 0x000000101a1a8819 */ /* 0x100fe4000000121b */
[----:B------:R-:W-:Y:S02]  /*51e0*/  @!P0 SHF.R.U32.HI R33, RZ, 0x10, R27 ;  /* 0x00000010ff218819 */ /* 0x000fe4000001161b */
[----:B------:R-:W-:Y:S02]  /*51f0*/  @!P0 PRMT R39, R39, 0x5410, R26 ;  /* 0x0000541027278816 */ /* 0x000fe4000000001a */
[----:B------:R-:W-:Y:S02]  /*5200*/  @!P0 PRMT R38, R38, 0x5410, R33 ;  /* 0x0000541026268816 */ /* 0x000fe40000000021 */
[----:B------:R-:W-:Y:S02]  /*5210*/  @!P0 SHF.R.U32.HI R72, RZ, 0x10, R73 ;  /* 0x00000010ff488819 */ /* 0x000fe40000011649 */
[----:B------:R-:W-:Y:S02]  /*5220*/  @!P0 SHF.R.U64 R74, R74, 0x10, R75 ;  /* 0x000000104a4a8819 */ /* 0x000fe4000000124b */
[----:B------:R-:W-:Y:S01]  /*5230*/  @!P0 PRMT R71, R71, 0x5410, R72 ;  /* 0x0000541047478816 */ /* 0x000fe20000000048 */
[C---:B-1----:R-:W-:Y:S01]  /*5240*/  @!P0 IMAD.U32 R26, R28.reuse, 0x10000, RZ ;  /* 0x000100001c1a8824 */ /* 0x042fe200078e00ff */
[----:B------:R-:W-:Y:S02]  /*5250*/  @!P0 LOP3.LUT R27, R28, 0xffff0000, RZ, 0xc0, !PT ;  /* 0xffff00001c1b8812 */ /* 0x000fe400078ec0ff */
[----:B------:R-:W-:Y:S01]  /*5260*/  @!P0 LOP3.LUT R40, R71, 0xffff0000, RZ, 0xc0, !PT ;  /* 0xffff000047288812 */ /* 0x000fe200078ec0ff */
[C---:B------:R-:W-:Y:S01]  /*5270*/  @!P0 FMUL.FTZ R2, R26.reuse, R25 ;  /* 0x000000191a028220 */ /* 0x040fe20000410000 */
[----:B------:R-:W-:Y:S01]  /*5280*/  @!P0 PRMT R69, R69, 0x5410, R74 ;  /* 0x0000541045458816 */ /* 0x000fe2000000004a */
[----:B--2---:R-:W-:Y:S02]  /*5290*/  @!P0 FMUL.FTZ R50, R26, R35 ;  /* 0x000000231a328220 */ /* 0x004fe40000410000 */
[C---:B------:R-:W-:Y:S01]  /*52a0*/  @!P0 FMUL.FTZ R61, R27.reuse, R34 ;  /* 0x000000221b3d8220 */ /* 0x040fe20000410000 */
[C---:B---3--:R-:W-:Y:S01]  /*52b0*/  @!P0 SHF.L.U32 R32, R56.reuse, 0x10, RZ ;  /* 0x0000001038208819 */ /* 0x048fe200000006ff */
[----:B------:R-:W-:Y:S01]  /*52c0*/  @!P0 FMUL.FTZ R3, R27, R24 ;  /* 0x000000181b038220 */ /* 0x000fe20000410000 */
[----:B------:R-:W-:Y:S01]  /*52d0*/  @!P0 LOP3.LUT R41, R56, 0xffff0000, RZ, 0xc0, !PT ;  /* 0xffff000038298812 */ /* 0x000fe200078ec0ff */
[----:B------:R-:W-:Y:S01]  /*52e0*/  @!P0 IMAD.U32 R26, R29, 0x10000, RZ ;  /* 0x000100001d1a8824 */ /* 0x000fe200078e00ff */
[----:B------:R-:W-:Y:S01]  /*52f0*/  @!P0 LOP3.LUT R43, R57, 0xffff0000, RZ, 0xc0, !PT ;  /* 0xffff0000392b8812 */ /* 0x000fe200078ec0ff */
[----:B------:R-:W-:Y:S01]  /*5300*/  @!P0 FFMA.FTZ R2, R35, R32, R2 ;  /* 0x0000002023028223 */ /* 0x000fe20000010002 */
[----:B------:R-:W-:Y:S01]  /*5310*/  @!P0 LOP3.LUT R51, R59, 0xffff0000, RZ, 0xc0, !PT ;  /* 0xffff00003b338812 */ /* 0x000fe200078ec0ff */
[----:B------:R-:W-:Y:S01]  /*5320*/  @!P0 IMAD.U32 R35, R71, 0x10000, RZ ;  /* 0x0001000047238824 */ /* 0x000fe200078e00ff */
[----:B------:R-:W-:Y:S01]  /*5330*/  @!P0 LOP3.LUT R47, R58, 0xffff0000, RZ, 0xc0, !PT ;  /* 0xffff00003a2f8812 */ /* 0x000fe200078ec0ff */
[----:B------:R-:W-:Y:S01]  /*5340*/  @!P0 FFMA.FTZ R50, R32, R25, -R50 ;  /* 0x0000001920328223 */ /* 0x000fe20000010832 */
[----:B------:R-:W-:Y:S01]  /*5350*/  @!P0 SHF.L.U32 R32, R57, 0x10, RZ ;  /* 0x0000001039208819 */ /* 0x000fe200000006ff */
[----:B------:R-:W-:Y:S01]  /*5360*/  @!P0 FFMA.FTZ R61, R41, R24, -R61 ;  /* 0x00000018293d8223 */ /* 0x000fe2000001083d */
[C---:B------:R-:W-:Y:S01]  /*5370*/  @!P0 LOP3.LUT R24, R36.reuse, 0xffff0000, RZ, 0xc0, !PT ;  /* 0xffff000024188812 */ /* 0x040fe200078ec0ff */
[----:B------:R-:W-:Y:S01]  /*5380*/  @!P0 IMAD.U32 R25, R36, 0x10000, RZ ;  /* 0x0001000024198824 */ /* 0x000fe200078e00ff */
[----:B------:R-:W-:Y:S01]  /*5390*/  @!P0 LOP3.LUT R27, R29, 0xffff0000, RZ, 0xc0, !PT ;  /* 0xffff00001d1b8812 */ /* 0x000fe200078ec0ff */
[C---:B------:R-:W-:Y:S01]  /*53a0*/  @!P0 FMUL.FTZ R54, R26.reuse, R35 ;  /* 0x000000231a368220 */ /* 0x040fe20000410000 */
[----:B------:R-:W-:Y:S01]  /*53b0*/  @!P0 F2FP.BF16.PACK_AB R50, R61, R50 ;  /* 0x000000323d32823e */ /* 0x000fe200000010ff */
[-C--:B------:R-:W-:Y:S01]  /*53c0*/  @!P0 FMUL.FTZ R4, R26, R25.reuse ;  /* 0x000000191a048220 */ /* 0x080fe20000410000 */
[----:B------:R-:W-:Y:S01]  /*53d0*/  @!P0 LOP3.LUT R44, R69, 0xffff0000, RZ, 0xc0, !PT ;  /* 0xffff0000452c8812 */ /* 0x000fe200078ec0ff */
[C---:B------:R-:W-:Y:S01]  /*53e0*/  @!P0 FMUL.FTZ R63, R27.reuse, R40 ;  /* 0x000000281b3f8220 */ /* 0x040fe20000410000 */
[----:B------:R-:W-:Y:S01]  /*53f0*/  @!P0 MOV R56, R50 ;  /* 0x0000003200388202 */ /* 0x000fe20000000f00 */
[----:B------:R-:W-:Y:S01]  /*5400*/  @!P0 FFMA.FTZ R54, R32, R25, -R54 ;  /* 0x0000001920368223 */ /* 0x000fe20000010836 */
[C---:B------:R-:W-:Y:S01]  /*5410*/  @!P0 SHF.L.U32 R25, R38.reuse, 0x10, RZ ;  /* 0x0000001026198819 */ /* 0x040fe200000006ff */
[-C--:B------:R-:W-:Y:S01]  /*5420*/  @!P0 FMUL.FTZ R5, R27, R24.reuse ;  /* 0x000000181b058220 */ /* 0x080fe20000410000 */
[----:B------:R-:W-:Y:S01]  /*5430*/  @!P0 LOP3.LUT R27, R31, 0xffff0000, RZ, 0xc0, !PT ;  /* 0xffff00001f1b8812 */ /* 0x000fe200078ec0ff */
[----:B------:R-:W-:Y:S01]  /*5440*/  @!P0 FFMA.FTZ R63, R43, R24, -R63 ;  /* 0x000000182b3f8223 */ /* 0x000fe2000001083f */
[----:B------:R-:W-:Y:S01]  /*5450*/  @!P0 LOP3.LUT R24, R38, 0xffff0000, RZ, 0xc0, !PT ;  /* 0xffff000026188812 */ /* 0x000fe200078ec0ff */
[----:B------:R-:W-:Y:S02]  /*5460*/  @!P0 IMAD.U32 R26, R31, 0x10000, RZ ;  /* 0x000100001f1a8824 */ /* 0x000fe400078e00ff */
[----:B------:R-:W-:Y:S01]  /*5470*/  @!P0 FMUL.FTZ R65, R27, R48 ;  /* 0x000000301b418220 */ /* 0x000fe20000410000 */
[----:B------:R-:W-:Y:S01]  /*5480*/  @!P0 F2FP.BF16.PACK_AB R63, R63, R54 ;  /* 0x000000363f3f823e */ /* 0x000fe200000010ff */
[C---:B------:R-:W-:Y:S02]  /*5490*/  @!P0 FMUL.FTZ R60, R26.reuse, R49 ;  /* 0x000000311a3c8220 */ /* 0x040fe40000410000 */
[-C--:B------:R-:W-:Y:S01]  /*54a0*/  @!P0 FMUL.FTZ R8, R26, R25.reuse ;  /* 0x000000191a088220 */ /* 0x080fe20000410000 */
[C---:B------:R-:W-:Y:S01]  /*54b0*/  @!P0 SHF.L.U32 R26, R30.reuse, 0x10, RZ ;  /* 0x000000101e1a8819 */ /* 0x040fe200000006ff */
[-C--:B------:R-:W-:Y:S01]  /*54c0*/  @!P0 FMUL.FTZ R9, R27, R24.reuse ;  /* 0x000000181b098220 */ /* 0x080fe20000410000 */
[----:B------:R-:W-:Y:S01]  /*54d0*/  @!P0 LOP3.LUT R27, R30, 0xffff0000, RZ, 0xc0, !PT ;  /* 0xffff00001e1b8812 */ /* 0x000fe200078ec0ff */
[----:B------:R-:W-:Y:S02]  /*54e0*/  @!P0 IMAD.U32 R46, R59, 0x10000, RZ ;  /* 0x000100003b2e8824 */ /* 0x000fe400078e00ff */
[----:B------:R-:W-:Y:S02]  /*54f0*/  @!P0 IMAD.U32 R45, R69, 0x10000, RZ ;  /* 0x00010000452d8824 */ /* 0x000fe400078e00ff */
[----:B------:R-:W-:Y:S01]  /*5500*/  @!P0 FFMA.FTZ R65, R51, R24, -R65 ;  /* 0x0000001833418223 */ /* 0x000fe20000010841 */
[C---:B------:R-:W-:Y:S01]  /*5510*/  @!P0 LOP3.LUT R24, R39.reuse, 0xffff0000, RZ, 0xc0, !PT ;  /* 0xffff000027188812 */ /* 0x040fe200078ec0ff */
[----:B------:R-:W-:Y:S02]  /*5520*/  @!P0 FFMA.FTZ R60, R46, R25, -R60 ;  /* 0x000000192e3c8223 */ /* 0x000fe4000001083c */
[----:B------:R-:W-:Y:S02]  /*5530*/  @!P0 IMAD.U32 R25, R39, 0x10000, RZ ;  /* 0x0001000027198824 */ /* 0x000fe400078e00ff */
[----:B------:R-:W-:Y:S01]  /*5540*/  @!P0 IMAD.U32 R42, R58, 0x10000, RZ ;  /* 0x000100003a2a8824 */ /* 0x000fe200078e00ff */
[----:B------:R-:W-:Y:S01]  /*5550*/  @!P0 F2FP.BF16.PACK_AB R60, R65, R60 ;  /* 0x0000003c413c823e */ /* 0x000fe200000010ff */
[----:B------:R-:W-:Y:S02]  /*5560*/  @!P0 FMUL.FTZ R62, R26, R45 ;  /* 0x0000002d1a3e8220 */ /* 0x000fe40000410000 */
[----:B------:R-:W-:Y:S01]  /*5570*/  @!P0 FMUL.FTZ R77, R27, R44 ;  /* 0x0000002c1b4d8220 */ /* 0x000fe20000410000 */
[----:B------:R-:W-:Y:S01]  /*5580*/  @!P0 MOV R59, R60 ;  /* 0x0000003c003b8202 */ /* 0x000fe20000000f00 */
[----:B------:R-:W-:Y:S02]  /*5590*/  @!P0 FFMA.FTZ R3, R34, R41, R3 ;  /* 0x0000002922038223 */ /* 0x000fe40000010003 */
        /* <DEDUP_REMOVED lines=31> */
.L_x_1233:
        /* <DEDUP_REMOVED lines=29> */
.L_x_1237:
[----:B------:R-:W-:Y:S05]  /*5960*/  BSYNC B1 ;  /* 0x0000000000017941 */ /* 0x000fea0003800000 */
.L_x_1232:
        /* <DEDUP_REMOVED lines=67> */
.L_x_1255:
[----:B-1----:R-:W-:Y:S05]  /*5da0*/  BSYNC B0 ;  /* 0x0000000000007941 */ /* 0x002fea0003800000 */
.L_x_1254:
[C---:B------:R-:W-:Y:S02]  /*5db0*/  ISETP.GE.AND P0, PT, R55.reuse, 0x1, PT ;  /* 0x000000013700780c */ /* 0x040fe40003f06270 */
[----:B------:R-:W-:Y:S02]  /*5dc0*/  IADD3 R2, R18, -0x2, RZ ;  /* 0xfffffffe12027810 */ /* 0x000fe40007ffe0ff */
[----:B------:R-:W-:Y:S04]  /*5dd0*/  IADD3 R4, R55, 0x1, RZ ;  /* 0x0000000137047810 */ /* 0x000fe80007ffe0ff */
[----:B------:R-:W-:Y:S02]  /*5de0*/  SEL R55, R4, RZ, !P0 ;  /* 0x000000ff04377207 */ /* 0x000fe40004000000 */
        /* <DEDUP_REMOVED lines=28> */
[----:B------:R-:W-:Y:S06]  /*5fb0*/  BAR.SYNC.DEFER_BLOCKING 0x0 ;  /* 0x0000000000007b1d */ /* 0x000fec0000010000 */
.L_x_1231:
[----:B------:R-:W-:Y:S01]  /*5fc0*/  ISETP.NE.AND P3, PT, R216, 0x1, PT ;  /* 0x00000001d800780c */ /* 0x000fe20003f65270 */
[----:B------:R-:W-:Y:S01]  /*5fd0*/  CS2R R98, SRZ ;  /* 0x0000000000627805 */ /* 0x000fe2000001ff00 */
[----:B------:R-:W-:Y:S01]  /*5fe0*/  IADD3 R2, R92, 0x7f, RZ ;  /* 0x0000007f5c027810 */ /* 0x000fe20007ffe0ff */
[----:B-1----:R-:W-:Y:S01]  /*5ff0*/  IMAD.MOV.U32 R5, RZ, RZ, RZ ;  /* 0x000000ffff057224 */ /* 0x002fe200078e00ff */
[----:B------:R-:W-:Y:S01]  /*6000*/  PLOP3.LUT P2, PT, PT, PT, PT, 0x80, 0x0 ;  /* 0x000000000000781c */ /* 0x000fe20003f4f070 */
[----:B------:R-:W-:Y:S01]  /*6010*/  IMAD.MOV.U32 R13, RZ, RZ, RZ ;  /* 0x000000ffff0d7224 */ /* 0x000fe200078e00ff */
[----:B------:R-:W-:Y:S01]  /*6020*/  CS2R R8, SRZ ;  /* 0x0000000000087805 */ /* 0x000fe2000001ff00 */
[----:B------:R-:W-:Y:S01]  /*6030*/  CS2R R10, SRZ ;  /* 0x00000000000a7805 */ /* 0x000fe2000001ff00 */
[----:B------:R-:W-:Y:S01]  /*6040*/  IMAD.MOV.U32 R7, RZ, RZ, RZ ;  /* 0x000000ffff077224 */ /* 0x000fe200078e00ff */
[----:B------:R-:W-:Y:S01]  /*6050*/  MOV R88, RZ ;  /* 0x000000ff00587202 */ /* 0x000fe20000000f00 */
[----:B------:R-:W-:Y:S01]  /*6060*/  CS2R R86, SRZ ;  /* 0x0000000000567805 */ /* 0x000fe2000001ff00 */
[----:B------:R-:W-:Y:S01]  /*6070*/  CS2R R84, SRZ ;  /* 0x0000000000547805 */ /* 0x000fe2000001ff00 */
[----:B------:R-:W-:Y:S01]  /*6080*/  CS2R R82, SRZ ;  /* 0x0000000000527805 */ /* 0x000fe2000001ff00 */
[----:B------:R-:W-:Y:S01]  /*6090*/  @P3 IMAD.HI.U32 R0, R2, c[0x0][0x2c8], RZ ;  /* 0x0000b20002003a27 */ /* 0x000fe200078e00ff */
[----:B------:R-:W-:Y:S01]  /*60a0*/  CS2R R80, SRZ ;  /* 0x0000000000507805 */ /* 0x000fe2000001ff00 */
[----:B-----5:R-:W-:Y:S01]  /*60b0*/  CS2R R78, SRZ ;  /* 0x00000000004e7805 */ /* 0x020fe2000001ff00 */
[----:B------:R-:W-:Y:S01]  /*60c0*/  CS2R R76, SRZ ;  /* 0x00000000004c7805 */ /* 0x000fe2000001ff00 */
[----:B------:R-:W-:Y:S01]  /*60d0*/  CS2R R74, SRZ ;  /* 0x00000000004a7805 */ /* 0x000fe2000001ff00 */
[----:B------:R-:W-:Y:S01]  /*60e0*/  @P3 SHF.R.U32.HI R2, RZ, c[0x0][0x2cc], R0 ;  /* 0x0000b300ff023a19 */ /* 0x000fe20000011600 */
[----:B------:R-:W-:Y:S01]  /*60f0*/  CS2R R72, SRZ ;  /* 0x0000000000487805 */ /* 0x000fe2000001ff00 */
[----:B------:R-:W-:Y:S01]  /*6100*/  CS2R R70, SRZ ;  /* 0x0000000000467805 */ /* 0x000fe2000001ff00 */
[----:B------:R-:W-:Y:S01]  /*6110*/  CS2R R68, SRZ ;  /* 0x0000000000447805 */ /* 0x000fe2000001ff00 */
[----:B------:R-:W-:Y:S01]  /*6120*/  CS2R R66, SRZ ;  /* 0x0000000000427805 */ /* 0x000fe2000001ff00 */
[----:B------:R-:W-:Y:S01]  /*6130*/  IMAD.IADD R93, R93, 0x1, R2 ;  /* 0x000000015d5d7824 */ /* 0x000fe200078e0202 */
[----:B------:R-:W-:Y:S01]  /*6140*/  CS2R R64, SRZ ;  /* 0x0000000000407805 */ /* 0x000fe2000001ff00 */
[----:B------:R-:W-:Y:S01]  /*6150*/  CS2R R62, SRZ ;  /* 0x00000000003e7805 */ /* 0x000fe2000001ff00 */
[----:B------:R-:W-:Y:S01]  /*6160*/  CS2R R60, SRZ ;  /* 0x00000000003c7805 */ /* 0x000fe2000001ff00 */
[----:B------:R-:W-:Y:S01]  /*6170*/  CS2R R58, SRZ ;  /* 0x00000000003a7805 */ /* 0x000fe2000001ff00 */
[----:B------:R-:W-:Y:S01]  /*6180*/  SHF.R.S32.HI R0, RZ, 0x1f, R93 ;  /* 0x0000001fff007819 */ /* 0x000fe2000001145d */
[----:B------:R-:W-:Y:S01]  /*6190*/  CS2R R56, SRZ ;  /* 0x0000000000387805 */ /* 0x000fe2000001ff00 */
[----:B------:R-:W-:Y:S01]  /*61a0*/  CS2R R54, SRZ ;  /* 0x0000000000367805 */ /* 0x000fe2000001ff00 */
[----:B------:R-:W-:Y:S01]  /*61b0*/  CS2R R52, SRZ ;  /* 0x0000000000347805 */ /* 0x000fe2000001ff00 */
[----:B------:R-:W-:Y:S01]  /*61c0*/  LEA.HI R0, R0, R93, RZ, 0x6 ;  /* 0x0000005d00007211 */ /* 0x000fe200078f30ff */
[----:B------:R-:W-:Y:S01]  /*61d0*/  IMAD.MOV.U32 R93, RZ, RZ, RZ ;  /* 0x000000ffff5d7224 */ /* 0x000fe200078e00ff */
[----:B------:R-:W-:Y:S01]  /*61e0*/  CS2R R50, SRZ ;  /* 0x0000000000327805 */ /* 0x000fe2000001ff00 */
[----:B------:R-:W-:Y:S01]  /*61f0*/  CS2R R48, SRZ ;  /* 0x0000000000307805 */ /* 0x000fe2000001ff00 */
[----:B------:R-:W-:Y:S01]  /*6200*/  SHF.R.S32.HI R3, RZ, 0x6, R0 ;  /* 0x00000006ff037819 */ /* 0x000fe20000011400 */
[----:B------:R-:W-:Y:S01]  /*6210*/  IMAD.IADD R0, R95, 0x1, R96 ;  /* 0x000000015f007824 */ /* 0x000fe200078e0260 */
[----:B------:R-:W-:Y:S01]  /*6220*/  CS2R R46, SRZ ;  /* 0x00000000002e7805 */ /* 0x000fe2000001ff00 */
[----:B------:R-:W-:Y:S01]  /*6230*/  IMAD.MOV.U32 R96, RZ, RZ, RZ ;  /* 0x000000ffff607224 */ /* 0x000fe200078e00ff */
[----:B------:R-:W-:Y:S01]  /*6240*/  IMNMX R95, R94, R3, PT ;  /* 0x000000035e5f7217 */ /* 0x000fe20003800200 */
[----:B------:R-:W-:Y:S01]  /*6250*/  CS2R R44, SRZ ;  /* 0x00000000002c7805 */ /* 0x000fe2000001ff00 */
[----:B------:R-:W-:Y:S01]  /*6260*/  MOV R94, RZ ;  /* 0x000000ff005e7202 */ /* 0x000fe20000000f00 */
[----:B------:R-:W-:Y:S01]  /*6270*/  CS2R R42, SRZ ;  /* 0x00000000002a7805 */ /* 0x000fe2000001ff00 */
[----:B------:R-:W-:Y:S01]  /*6280*/  ISETP.GE.AND P0, PT, R95, 0x1, PT ;  /* 0x000000015f00780c */ /* 0x000fe20003f06270 */
        /* <DEDUP_REMOVED lines=24> */
[----:B------:R-:W-:-:S06]  /*6410*/  @P0 IMAD.WIDE R8, R196, R9, c[0x0][0x340] ;  /* 0x0000d000c4080625 */ /* 0x000fcc00078e0209 */
[----:B------:R1:W2:Y:S01]  /*6420*/  @P0 LDG.E R8, [R8.64] ;  /* 0x0000000608080981 */ /* 0x0002a2000c1e1900 */
[----:B------:R-:W-:Y:S01]  /*6430*/  SHF.R.S32.HI R2, RZ, 0x1f, R97 ;  /* 0x0000001fff027819 */ /* 0x000fe20000011461 */
[C---:B------:R-:W-:Y:S01]  /*6440*/  IMAD.WIDE.U32 R16, R97.reuse, c[0x0][0x178], RZ ;  /* 0x00005e0061107a25 */ /* 0x040fe200078e00ff */
[----:B------:R-:W-:Y:S01]  /*6450*/  SHF.R.S32.HI R6, RZ, 0x1f, R89 ;  /* 0x0000001fff067819 */ /* 0x000fe20000011459 */
[----:B------:R-:W-:Y:S01]  /*6460*/  BSSY B0, `(.L_x_1258) ;  /* 0x00000a0000007945 */ /* 0x000fe20003800000 */
[----:B------:R-:W-:Y:S01]  /*6470*/  ISETP.NE.U32.AND P2, PT, RZ, c[0x0][0x348], PT ;  /* 0x0000d200ff007a0c */ /* 0x000fe20003f45070 */
[----:B------:R-:W-:Y:S01]  /*6480*/  IMAD R2, R2, c[0x0][0x178], RZ ;  /* 0x00005e0002027a24 */ /* 0x000fe200078e02ff */
[CC--:B------:R-:W-:Y:S02]  /*6490*/  LEA.HI R4, R6.reuse, R89.reuse, RZ, 0x3 ;  /* 0x0000005906047211 */ /* 0x0c0fe400078f18ff */
[----:B------:R-:W-:Y:S01]  /*64a0*/  LEA.HI R22, R6, R89, RZ, 0x4 ;  /* 0x0000005906167211 */ /* 0x000fe200078f20ff */
[----:B------:R-:W-:Y:S01]  /*64b0*/  IMAD R5, R97, c[0x0][0x17c], R2 ;  /* 0x00005f0061057a24 */ /* 0x000fe200078e0202 */
[----:B------:R-:W-:-:S02]  /*64c0*/  SHF.R.S32.HI R7, RZ, 0x3, R4 ;  /* 0x00000003ff077819 */ /* 0x000fc40000011404 */
[----:B------:R-:W-:Y:S01]  /*64d0*/  LOP3.LUT R2, R4, 0xfffffff8, RZ, 0xc0, !PT ;  /* 0xfffffff804027812 */ /* 0x000fe200078ec0ff */
[----:B------:R-:W-:Y:S01]  /*64e0*/  IMAD.IADD R17, R17, 0x1, R5 ;  /* 0x0000000111117824 */ /* 0x000fe200078e0205 */
[----:B------:R-:W-:Y:S01]  /*64f0*/  SHF.R.S32.HI R3, RZ, 0x4, R22 ;  /* 0x00000004ff037819 */ /* 0x000fe20000011416 */
[----:B------:R-:W-:Y:S01]  /*6500*/  IMAD.SHL.U32 R203, R7, 0x40, RZ ;  /* 0x0000004007cb7824 */ /* 0x000fe200078e00ff */
[----:B------:R-:W-:Y:S01]  /*6510*/  ISETP.NE.AND.EX P2, PT, RZ, c[0x0][0x34c], PT, P2 ;  /* 0x0000d300ff007a0c */ /* 0x000fe20003f45320 */
[----:B------:R-:W-:Y:S01]  /*6520*/  IMAD.IADD R219, R89, 0x1, -R2 ;  /* 0x0000000159db7824 */ /* 0x000fe200078e0a02 */
[----:B------:R-:W-:Y:S01]  /*6530*/  LEA.HI R2, R22, R3, RZ, 0x1 ;  /* 0x0000000316027211 */ /* 0x000fe200078f08ff */
[----:B------:R-:W-:Y:S01]  /*6540*/  IMAD.WIDE.U32 R16, R195, c[0x0][0x1b8], R16 ;  /* 0x00006e00c3107a25 */ /* 0x000fe200078e0010 */
[----:B------:R-:W-:Y:S02]  /*6550*/  LOP3.LUT R203, R203, 0x1c0, RZ, 0xc0, !PT ;  /* 0x000001c0cbcb7812 */ /* 0x000fe400078ec0ff */
[----:B------:R-:W-:Y:S01]  /*6560*/  LOP3.LUT R2, R2, 0xfffffffe, RZ, 0xc0, !PT ;  /* 0xfffffffe02027812 */ /* 0x000fe200078ec0ff */
[C---:B------:R-:W-:Y:S01]  /*6570*/  IMAD.SHL.U32 R20, R219.reuse, 0x8, RZ ;  /* 0x00000008db147824 */ /* 0x040fe200078e00ff */
[----:B-1----:R-:W-:Y:S01]  /*6580*/  SHF.R.S32.HI R9, RZ, 0x1f, R196 ;  /* 0x0000001fff097819 */ /* 0x002fe200000114c4 */
[----:B------:R-:W-:Y:S01]  /*6590*/  IMAD R11, R219, 0x20, R7 ;  /* 0x00000020db0b7824 */ /* 0x000fe200078e0207 */
[----:B------:R-:W-:Y:S01]  /*65a0*/  SEL R14, R196, RZ, !P2 ;  /* 0x000000ffc40e7207 */ /* 0x000fe20005000000 */
[----:B------:R-:W-:Y:S01]  /*65b0*/  IMAD.IADD R2, R3, 0x1, -R2 ;  /* 0x0000000103027824 */ /* 0x000fe200078e0a02 */
[----:B------:R-:W-:Y:S01]  /*65c0*/  LOP3.LUT R10, R203, 0x38, R20, 0xf8, !PT ;  /* 0x00000038cb0a7812 */ /* 0x000fe200078ef814 */
[----:B------:R-:W-:Y:S01]  /*65d0*/  IMAD.SHL.U32 R5, R219, 0x40, RZ ;  /* 0x00000040db057824 */ /* 0x000fe200078e00ff */
[----:B------:R-:W-:Y:S01]  /*65e0*/  SHF.R.U32.HI R203, RZ, 0x3, R203 ;  /* 0x00000003ffcb7819 */ /* 0x000fe200000116cb */
[----:B------:R-:W-:Y:S01]  /*65f0*/  IMAD.IADD R11, R92, 0x1, R11 ;  /* 0x000000015c0b7824 */ /* 0x000fe200078e020b */
[----:B------:R-:W-:-:S02]  /*6600*/  IADD3 R3, R20, 0x80, RZ ;  /* 0x0000008014037810 */ /* 0x000fc40007ffe0ff */
[----:B------:R-:W-:Y:S01]  /*6610*/  LOP3.LUT R203, R10, R203, RZ, 0x3c, !PT ;  /* 0x000000cb0acb7212 */ /* 0x000fe200078e3cff */
[----:B------:R-:W-:Y:S01]  /*6620*/  IMAD R10, R91, c[0x0][0x1b8], RZ ;  /* 0x00006e005b0a7a24 */ /* 0x000fe200078e02ff */
[C---:B------:R-:W-:Y:S01]  /*6630*/  ISETP.GE.AND P1, PT, R3.reuse, c[0x0][0x1d4], PT ;  /* 0x0000750003007a0c */ /* 0x040fe20003f26270 */
[----:B------:R-:W-:Y:S01]  /*6640*/  IMAD.MOV.U32 R24, RZ, RZ, R11 ;  /* 0x000000ffff187224 */ /* 0x000fe200078e000b */
[----:B------:R-:W-:Y:S01]  /*6650*/  ISETP.GE.AND P4, PT, R3, c[0x0][0x198], PT ;  /* 0x0000660003007a0c */ /* 0x000fe20003f86270 */
[----:B------:R-:W-:Y:S01]  /*6660*/  IMAD R3, R195, c[0x0][0x1bc], R10 ;  /* 0x00006f00c3037a24 */ /* 0x000fe200078e020a */
[----:B------:R-:W-:Y:S02]  /*6670*/  SEL R13, R9, RZ, !P2 ;  /* 0x000000ff090d7207 */ /* 0x000fe40005000000 */
[----:B------:R-:W-:Y:S01]  /*6680*/  LOP3.LUT R5, R5, 0x1c0, RZ, 0xc0, !PT ;  /* 0x000001c005057812 */ /* 0x000fe200078ec0ff */
[----:B------:R-:W-:Y:S01]  /*6690*/  IMAD.IADD R17, R17, 0x1, R3 ;  /* 0x0000000111117824 */ /* 0x000fe200078e0203 */
[----:B------:R-:W-:Y:S01]  /*66a0*/  LOP3.LUT R22, R22, 0xfffffff0, RZ, 0xc0, !PT ;  /* 0xfffffff016167812 */ /* 0x000fe200078ec0ff */
[----:B------:R-:W-:Y:S01]  /*66b0*/  @P3 IMAD.HI.U32 R3, R11, c[0x0][0x2c8], RZ ;  /* 0x0000b2000b033a27 */ /* 0x000fe200078e00ff */
[----:B------:R-:W-:-:S02]  /*66c0*/  LOP3.LUT R4, R5, 0x8, R4, 0xf8, !PT ;  /* 0x0000000805047812 */ /* 0x000fc400078ef804 */
[----:B------:R-:W-:Y:S01]  /*66d0*/  SHF.R.U32.HI R5, RZ, 0x3, R5 ;  /* 0x00000003ff057819 */ /* 0x000fe20000011605 */
[----:B------:R-:W-:Y:S01]  /*66e0*/  IMAD R13, R13, c[0x0][0x1c0], RZ ;  /* 0x000070000d0d7a24 */ /* 0x000fe200078e02ff */
[----:B------:R-:W-:Y:S01]  /*66f0*/  @P3 SHF.R.U32.HI R24, RZ, c[0x0][0x2cc], R3 ;  /* 0x0000b300ff183a19 */ /* 0x000fe20000011603 */
[----:B------:R-:W-:Y:S01]  /*6700*/  IMAD.IADD R22, R89, 0x1, -R22 ;  /* 0x0000000159167824 */ /* 0x000fe200078e0a16 */
[----:B------:R-:W-:Y:S01]  /*6710*/  LOP3.LUT R5, R4, R5, RZ, 0x3c, !PT ;  /* 0x0000000504057212 */ /* 0x000fe200078e3cff */
[C---:B------:R-:W-:Y:S01]  /*6720*/  IMAD R13, R14.reuse, c[0x0][0x1c4], R13 ;  /* 0x000071000e0d7a24 */ /* 0x040fe200078e020d */
[----:B------:R-:W-:Y:S01]  /*6730*/  SHF.R.S32.HI R4, RZ, 0x1f, R0 ;  /* 0x0000001fff047819 */ /* 0x000fe20000011400 */
[----:B------:R-:W-:Y:S01]  /*6740*/  IMAD.WIDE.U32 R14, R14, c[0x0][0x1c0], R16 ;  /* 0x000070000e0e7a25 */ /* 0x000fe200078e0010 */
[C---:B------:R-:W-:Y:S02]  /*6750*/  IADD3 R17, P2, R7.reuse, R0, RZ ;  /* 0x0000000007117210 */ /* 0x040fe40007f5e0ff */
[--C-:B------:R-:W-:Y:S01]  /*6760*/  SHF.R.S32.HI R3, RZ, 0x1f, R24.reuse ;  /* 0x0000001fff037819 */ /* 0x100fe20000011418 */
[----:B------:R-:W-:Y:S01]  /*6770*/  IMAD.MOV R12, RZ, RZ, -R24 ;  /* 0x000000ffff0c7224 */ /* 0x000fe200078e0a18 */
[----:B------:R-:W-:Y:S01]  /*6780*/  LEA.HI.X.SX32 R4, R7, R4, 0x1, P2 ;  /* 0x0000000407047211 */ /* 0x000fe200010f0eff */
[----:B------:R-:W-:Y:S01]  /*6790*/  IMAD.IADD R15, R15, 0x1, R13 ;  /* 0x000000010f0f7824 */ /* 0x000fe200078e020d */
[----:B------:R-:W-:Y:S01]  /*67a0*/  SHF.R.S32.HI R21, RZ, 0x1f, R20 ;  /* 0x0000001fff157819 */ /* 0x000fe20000011414 */
[----:B------:R-:W-:Y:S01]  /*67b0*/  IMAD R12, R12, c[0x0][0x2c4], R11 ;  /* 0x0000b1000c0c7a24 */ /* 0x000fe200078e020b */
[----:B------:R-:W-:Y:S01]  /*67c0*/  SHF.R.S32.HI R11, RZ, 0x1f, R22 ;  /* 0x0000001fff0b7819 */ /* 0x000fe20000011416 */
[----:B------:R-:W-:Y:S01]  /*67d0*/  IMAD R3, R3, c[0x0][0x1b0], RZ ;  /* 0x00006c0003037a24 */ /* 0x000fe200078e02ff */
[----:B------:R-:W-:Y:S01]  /*67e0*/  ISETP.NE.U32.AND P2, PT, RZ, c[0x0][0x350], PT ;  /* 0x0000d400ff007a0c */ /* 0x000fe20003f45070 */
[C---:B------:R-:W-:Y:S01]  /*67f0*/  IMAD R16, R4.reuse, c[0x0][0x1e0], RZ ;  /* 0x0000780004107a24 */ /* 0x040fe200078e02ff */
[----:B------:R-:W-:Y:S01]  /*6800*/  SHF.R.S32.HI R13, RZ, 0x1f, R12 ;  /* 0x0000001fff0d7819 */ /* 0x000fe2000001140c */
[----:B------:R-:W-:Y:S01]  /*6810*/  IMAD R0, R4, c[0x0][0x208], RZ ;  /* 0x0000820004007a24 */ /* 0x000fe200078e02ff */
[----:B------:R-:W-:Y:S01]  /*6820*/  LEA.HI R4, R11, R22, RZ, 0x3 ;  /* 0x000000160b047211 */ /* 0x000fe200078f18ff */
[C---:B------:R-:W-:Y:S01]  /*6830*/  IMAD R3, R24.reuse, c[0x0][0x1b4], R3 ;  /* 0x00006d0018037a24 */ /* 0x040fe200078e0203 */
[----:B------:R-:W-:Y:S01]  /*6840*/  ISETP.NE.AND.EX P2, PT, RZ, c[0x0][0x354], PT, P2 ;  /* 0x0000d500ff007a0c */ /* 0x000fe20003f45320 */
[----:B------:R-:W-:Y:S01]  /*6850*/  IMAD.WIDE.U32 R24, R24, c[0x0][0x1b0], R14 ;  /* 0x00006c0018187a25 */ /* 0x000fe200078e000e */
[----:B------:R-:W-:-:S02]  /*6860*/  LOP3.LUT R15, R4, 0xfffffff8, RZ, 0xc0, !PT ;  /* 0xfffffff8040f7812 */ /* 0x000fc400078ec0ff */
[-C--:B------:R-:W-:Y:S01]  /*6870*/  LEA.HI R14, R6, R89.reuse, RZ, 0x6 ;  /* 0x00000059060e7211 */ /* 0x080fe200078f30ff */
[----:B------:R-:W-:Y:S01]  /*6880*/  IMAD.IADD R25, R25, 0x1, R3 ;  /* 0x0000000119197824 */ /* 0x000fe200078e0203 */
[----:B------:R-:W-:Y:S01]  /*6890*/  LOP3.LUT P5, RZ, R219, 0x2, RZ, 0xc0, !PT ;  /* 0x00000002dbff7812 */ /* 0x000fe200078ac0ff */
[----:B------:R-:W-:Y:S01]  /*68a0*/  IMAD.IADD R3, R22, 0x1, -R15 ;  /* 0x0000000116037824 */ /* 0x000fe200078e0a0f */
[----:B------:R-:W-:Y:S01]  /*68b0*/  LOP3.LUT R197, R197, 0xfffffffe, RZ, 0xc0, !PT ;  /* 0xfffffffec5c57812 */ /* 0x000fe200078ec0ff */
[----:B------:R-:W-:Y:S01]  /*68c0*/  IMAD R13, R13, c[0x0][0x1a8], RZ ;  /* 0x00006a000d0d7a24 */ /* 0x000fe200078e02ff */
[----:B------:R-:W-:Y:S01]  /*68d0*/  LEA.HI R84, R6, R89, RZ, 0x5 ;  /* 0x0000005906547211 */ /* 0x000fe200078f28ff */
[----:B------:R-:W-:Y:S01]  /*68e0*/  IMAD.SHL.U32 R14, R14, 0x8, RZ ;  /* 0x000000080e0e7824 */ /* 0x000fe200078e00ff */
[----:B------:R-:W-:Y:S01]  /*68f0*/  @P1 LOP3.LUT R197, R197, 0x1, RZ, 0xfc, !PT ;  /* 0x00000001c5c51812 */ /* 0x000fe200078efcff */
[C---:B------:R-:W-:Y:S01]  /*6900*/  IMAD R13, R12.reuse, c[0x0][0x1ac], R13 ;  /* 0x00006b000c0d7a24 */ /* 0x040fe200078e020d */
[----:B------:R-:W-:Y:S01]  /*6910*/  P2R R10, PR, RZ, 0x10 ;  /* 0x00000010ff0a7803 */ /* 0x000fe20000000000 */
[----:B------:R-:W-:Y:S01]  /*6920*/  IMAD.WIDE.U32 R24, R12, c[0x0][0x1a8], R24 ;  /* 0x00006a000c187a25 */ /* 0x000fe200078e0018 */
[----:B------:R-:W-:-:S02]  /*6930*/  LOP3.LUT R203, R203, 0xfffffe00, R14, 0xf8, !PT ;  /* 0xfffffe00cbcb7812 */ /* 0x000fc400078ef80e */
[----:B------:R-:W-:Y:S01]  /*6940*/  LOP3.LUT R197, R197, 0xfffffffb, RZ, 0xc0, !PT ;  /* 0xfffffffbc5c57812 */ /* 0x000fe200078ec0ff */
[C---:B------:R-:W-:Y:S01]  /*6950*/  IMAD R5, R2.reuse, 0x200, R5 ;  /* 0x0000020002057824 */ /* 0x040fe200078e0205 */
[----:B------:R-:W-:Y:S01]  /*6960*/  LOP3.LUT P1, RZ, R219, 0x4, RZ, 0xc0, !PT ;  /* 0x00000004dbff7812 */ /* 0x000fe2000782c0ff */
[----:B------:R-:W-:Y:S01]  /*6970*/  IMAD.SHL.U32 R2, R2, 0x8, RZ ;  /* 0x0000000802027824 */ /* 0x000fe200078e00ff */
[----:B------:R-:W-:Y:S01]  /*6980*/  @P5 LOP3.LUT R197, R197, 0x4, RZ, 0xfc, !PT ;  /* 0x00000004c5c55812 */ /* 0x000fe200078efcff */
[C---:B------:R-:W-:Y:S01]  /*6990*/  IMAD R11, R17.reuse, c[0x0][0x1e4], R16 ;  /* 0x00007900110b7a24 */ /* 0x040fe200078e0210 */
[----:B------:R-:W-:Y:S01]  /*69a0*/  SHF.R.S32.HI R86, RZ, 0x5, R84 ;  /* 0x00000005ff567819 */ /* 0x000fe20000011454 */
[C---:B------:R-:W-:Y:S01]  /*69b0*/  IMAD R0, R17.reuse, c[0x0][0x20c], R0 ;  /* 0x0000830011007a24 */ /* 0x040fe200078e0200 */
[----:B------:R-:W-:Y:S01]  /*69c0*/  ISETP.GE.AND P6, PT, R20, c[0x0][0x1d4], PT ;  /* 0x0000750014007a0c */ /* 0x000fe20003fc6270 */
[----:B------:R-:W-:-:S04]  /*69d0*/  IMAD.WIDE.U32 R18, R17, c[0x0][0x1e0], R20 ;  /* 0x0000780011127a25 */ /* 0x000fc800078e0014 */
[----:B------:R-:W-:-:S04]  /*69e0*/  IMAD.WIDE.U32 R16, R17, c[0x0][0x208], R20 ;  /* 0x0000820011107a25 */ /* 0x000fc800078e0014 */
[----:B------:R-:W-:Y:S02]  /*69f0*/  IMAD.IADD R13, R25, 0x1, R13 ;  /* 0x00000001190d7824 */ /* 0x000fe400078e020d */
[----:B------:R-:W-:Y:S02]  /*6a00*/  IMAD.IADD R17, R17, 0x1, R0 ;  /* 0x0000000111117824 */ /* 0x000fe400078e0200 */
[----:B------:R-:W-:Y:S02]  /*6a10*/  IMAD R22, R91, c[0x0][0x210], RZ ;  /* 0x000084005b167a24 */ /* 0x000fe400078e02ff */
[----:B------:R-:W-:Y:S01]  /*6a20*/  IMAD.IADD R19, R19, 0x1, R11 ;  /* 0x0000000113137824 */ /* 0x000fe200078e020b */
[----:B------:R-:W-:Y:S01]  /*6a30*/  IADD3 R11, R20, 0x40, RZ ;  /* 0x00000040140b7810 */ /* 0x000fe20007ffe0ff */
[C---:B------:R-:W-:Y:S02]  /*6a40*/  IMAD R22, R195.reuse, c[0x0][0x214], R22 ;  /* 0x00008500c3167a24 */ /* 0x040fe400078e0216 */
[----:B------:R-:W-:Y:S01]  /*6a50*/  IMAD.WIDE.U32 R16, R195, c[0x0][0x210], R16 ;  /* 0x00008400c3107a25 */ /* 0x000fe200078e0010 */
[----:B------:R-:W-:-:S02]  /*6a60*/  ISETP.GE.AND P5, PT, R11, c[0x0][0x1d4], PT ;  /* 0x000075000b007a0c */ /* 0x000fc40003fa6270 */
[----:B------:R-:W-:Y:S01]  /*6a70*/  ISETP.GE.AND P3, PT, R11, c[0x0][0x198], PT ;  /* 0x000066000b007a0c */ /* 0x000fe20003f66270 */
[----:B------:R-:W-:-:S04]  /*6a80*/  IMAD.WIDE.U32 R206, R195, c[0x0][0x1e8], R18 ;  /* 0x00007a00c3ce7a25 */ /* 0x000fc800078e0012 */
[----:B------:R-:W-:Y:S02]  /*6a90*/  IMAD.IADD R23, R22, 0x1, R17 ;  /* 0x0000000116177824 */ /* 0x000fe400078e0211 */
[----:B------:R-:W-:Y:S02]  /*6aa0*/  IMAD.MOV.U32 R22, RZ, RZ, R16 ;  /* 0x000000ffff167224 */ /* 0x000fe400078e0010 */
[----:B------:R-:W-:Y:S01]  /*6ab0*/  IMAD.IADD R16, R92, 0x1, R7 ;  /* 0x000000015c107824 */ /* 0x000fe200078e0207 */
[--C-:B--2---:R-:W-:Y:S01]  /*6ac0*/  @P0 SHF.R.S32.HI R15, RZ, 0x1f, R8.reuse ;  /* 0x0000001fff0f0819 */ /* 0x104fe20000011408 */
[----:B------:R-:W-:Y:S02]  /*6ad0*/  @!P0 IMAD.MOV.U32 R15, RZ, RZ, R9 ;  /* 0x000000ffff0f8224 */ /* 0x000fe400078e0009 */
[----:B------:R-:W-:Y:S02]  /*6ae0*/  IMAD.SHL.U32 R9, R3, 0x40, RZ ;  /* 0x0000004003097824 */ /* 0x000fe400078e00ff */
[----:B------:R-:W-:Y:S01]  /*6af0*/  @P0 IMAD.MOV.U32 R14, RZ, RZ, R8 ;  /* 0x000000ffff0e0224 */ /* 0x000fe200078e0008 */
[----:B------:R-:W-:Y:S01]  /*6b00*/  @!P0 MOV R14, R196 ;  /* 0x000000c4000e8202 */ /* 0x000fe20000000f00 */
[----:B------:R-:W-:Y:S01]  /*6b10*/  IMAD R8, R91, c[0x0][0x1e8], RZ ;  /* 0x00007a005b087a24 */ /* 0x000fe200078e02ff */
[----:B------:R-:W-:-:S02]  /*6b20*/  LOP3.LUT R9, R9, 0x1c0, RZ, 0xc0, !PT ;  /* 0x000001c009097812 */ /* 0x000fc400078ec0ff */
[----:B------:R-:W-:Y:S01]  /*6b30*/  LEA R12, P0, R24, c[0x0][0x160], 0x1 ;  /* 0x00005800180c7a11 */ /* 0x000fe200078008ff */
[----:B------:R-:W-:Y:S01]  /*6b40*/  IMAD R8, R195, c[0x0][0x1ec], R8 ;  /* 0x00007b00c3087a24 */ /* 0x000fe200078e0208 */
[----:B------:R-:W-:Y:S02]  /*6b50*/  LOP3.LUT R2, R9, 0x8, R2, 0xf8, !PT ;  /* 0x0000000809027812 */ /* 0x000fe400078ef802 */
[----:B------:R-:W-:Y:S01]  /*6b60*/  SHF.R.U32.HI R9, RZ, 0x3, R9 ;  /* 0x00000003ff097819 */ /* 0x000fe20000011609 */
[----:B------:R-:W-:Y:S01]  /*6b70*/  IMAD.IADD R207, R8, 0x1, R207 ;  /* 0x0000000108cf7824 */ /* 0x000fe200078e02cf */
[----:B------:R-:W-:Y:S02]  /*6b80*/  SEL R204, R14, RZ, !P2 ;  /* 0x000000ff0ecc7207 */ /* 0x000fe40005000000 */
[----:B------:R-:W-:Y:S02]  /*6b90*/  LEA.HI.X R0, R24, c[0x0][0x164], R13, 0x1, P0 ;  /* 0x0000590018007a11 */ /* 0x000fe400000f0c0d */
[----:B------:R-:W-:Y:S01]  /*6ba0*/  SEL R14, R15, RZ, !P2 ;  /* 0x000000ff0f0e7207 */ /* 0x000fe20005000000 */
[----:B------:R-:W-:Y:S01]  /*6bb0*/  IMAD.WIDE.U32 R206, R204, c[0x0][0x1f0], R206 ;  /* 0x00007c00ccce7a25 */ /* 0x000fe200078e00ce */
[----:B------:R-:W-:-:S02]  /*6bc0*/  LOP3.LUT P2, RZ, R3, 0x4, RZ, 0xc0, !PT ;  /* 0x0000000403ff7812 */ /* 0x000fc4000784c0ff */
[----:B------:R-:W-:Y:S01]  /*6bd0*/  LOP3.LUT P0, RZ, R3, 0x2, RZ, 0xc0, !PT ;  /* 0x0000000203ff7812 */ /* 0x000fe2000780c0ff */
[----:B------:R-:W-:Y:S01]  /*6be0*/  IMAD R211, R14, c[0x0][0x1f0], RZ ;  /* 0x00007c000ed37a24 */ /* 0x000fe200078e02ff */
[----:B------:R-:W-:Y:S01]  /*6bf0*/  LOP3.LUT R2, R2, R9, RZ, 0x3c, !PT ;  /* 0x0000000902027212 */ /* 0x000fe200078e3cff */
[----:B------:R-:W-:Y:S01]  /*6c00*/  IMAD R9, R218, c[0x0][0x2c4], RZ ;  /* 0x0000b100da097a24 */ /* 0x000fe200078e02ff */
[----:B------:R-:W-:Y:S01]  /*6c10*/  SHF.L.U32 R3, R4, 0x6, RZ ;  /* 0x0000000604037819 */ /* 0x000fe200000006ff */
[----:B------:R-:W-:Y:S01]  /*6c20*/  IMAD R209, R14, c[0x0][0x218], RZ ;  /* 0x000086000ed17a24 */ /* 0x000fe200078e02ff */
[----:B------:R-:W-:Y:S01]  /*6c30*/  LEA.HI R8, R6, R89, RZ, 0x3 ;  /* 0x0000005906087211 */ /* 0x000fe200078f18ff */
[----:B------:R-:W-:Y:S01]  /*6c40*/  IMAD.MOV.U32 R4, RZ, RZ, 0x20 ;  /* 0x00000020ff047424 */ /* 0x000fe200078e00ff */
[----:B------:R-:W-:Y:S01]  /*6c50*/  LOP3.LUT R3, R2, 0xfffffe00, R3, 0xf8, !PT ;  /* 0xfffffe0002037812 */ /* 0x000fe200078ef803 */
[----:B------:R-:W-:Y:S01]  /*6c60*/  IMAD.MOV.U32 R2, RZ, RZ, 0x10 ;  /* 0x00000010ff027424 */ /* 0x000fe200078e00ff */
[----:B------:R-:W-:Y:S01]  /*6c70*/  LOP3.LUT R8, R8, 0xfffffff8, RZ, 0xc0, !PT ;  /* 0xfffffff808087812 */ /* 0x000fe200078ec0ff */
[----:B------:R-:W-:Y:S01]  /*6c80*/  IMAD R211, R204, c[0x0][0x1f4], R211 ;  /* 0x00007d00ccd37a24 */ /* 0x000fe200078e02d3 */
[----:B------:R-:W-:Y:S01]  /*6c90*/  SEL R4, R4, 0xffffffe0, !P2 ;  /* 0xffffffe004047807 */ /* 0x000fe20005000000 */
[----:B------:R-:W-:Y:S01]  /*6ca0*/  IMAD R209, R204, c[0x0][0x21c], R209 ;  /* 0x00008700ccd17a24 */ /* 0x000fe200078e02d1 */
[----:B------:R-:W-:Y:S01]  /*6cb0*/  SEL R2, R2, 0xfffffff0, !P0 ;  /* 0xfffffff002027807 */ /* 0x000fe20004000000 */
[----:B------:R-:W-:Y:S01]  /*6cc0*/  IMAD.IADD R8, R89, 0x1, -R8 ;  /* 0x0000000159087824 */ /* 0x000fe200078e0a08 */
[----:B------:R-:W-:Y:S01]  /*6cd0*/  ISETP.GE.AND P0, PT, R16, R9, PT ;  /* 0x000000091000720c */ /* 0x000fe20003f06270 */
[----:B------:R-:W-:-:S02]  /*6ce0*/  IMAD.WIDE.U32 R204, R204, c[0x0][0x218], R22 ;  /* 0x00008600cccc7a25 */ /* 0x000fc400078e0016 */
[----:B------:R1:W2:Y:S02]  /*6cf0*/  SHFL.IDX PT, R22, R12, RZ, 0x181f ;  /* 0x00181fff0c167589 */ /* 0x0002a400000e0000 */
[----:B------:R-:W-:Y:S02]  /*6d00*/  IMAD.SHL.U32 R8, R8, 0x8, RZ ;  /* 0x0000000808087824 */ /* 0x000fe400078e00ff */
[----:B------:R1:W3:Y:S01]  /*6d10*/  SHFL.IDX PT, R23, R0, RZ, 0x181f ;  /* 0x00181fff00177589 */ /* 0x0002e200000e0000 */
[----:B------:R-:W-:Y:S02]  /*6d20*/  IMAD.IADD R211, R207, 0x1, R211 ;  /* 0x00000001cfd37824 */ /* 0x000fe400078e02d3 */
[----:B------:R-:W-:Y:S01]  /*6d30*/  IMAD.IADD R209, R205, 0x1, R209 ;  /* 0x00000001cdd17824 */ /* 0x000fe200078e02d1 */
[----:B------:R-:W-:Y:S02]  /*6d40*/  ISETP.GE.AND P2, PT, R8, c[0x0][0x198], PT ;  /* 0x0000660008007a0c */ /* 0x000fe40003f46270 */
[----:B------:R-:W-:Y:S06]  /*6d50*/  @P0 BRA `(.L_x_1259) ;  /* 0x0000010000000947 */ /* 0x000fec0003800000 */
[----:B------:R-:W-:Y:S02]  /*6d60*/  IADD3 R13, R8, 0x80, RZ ;  /* 0x00000080080d7810 */ /* 0x000fe40007ffe0ff */
[----:B------:R-:W-:-:S02]  /*6d70*/  SHF.R.S32.HI R18, RZ, 0x1f, R11 ;  /* 0x0000001fff127819 */ /* 0x000fc4000001140b */
[----:B------:R-:W-:Y:S02]  /*6d80*/  SHF.R.S32.HI R14, RZ, 0x1f, R13 ;  /* 0x0000001fff0e7819 */ /* 0x000fe4000001140d */
[----:B------:R-:W-:Y:S02]  /*6d90*/  LEA.HI R15, R18, R11, RZ, 0x3 ;  /* 0x0000000b120f7211 */ /* 0x000fe400078f18ff */
[----:B------:R-:W-:Y:S01]  /*6da0*/  LEA.HI R14, R14, R13, RZ, 0x3 ;  /* 0x0000000d0e0e7211 */ /* 0x000fe200078f18ff */
[----:B------:R-:W-:Y:S01]  /*6db0*/  IMAD.SHL.U32 R13, R203, 0x2, RZ ;  /* 0x00000002cb0d7824 */ /* 0x000fe200078e00ff */
[----:B--2---:R-:W-:Y:S02]  /*6dc0*/  LEA R24, P0, R8, R22, 0x1 ;  /* 0x0000001608187211 */ /* 0x004fe400078008ff */
[----:B------:R-:W-:Y:S02]  /*6dd0*/  LOP3.LUT R15, R15, 0xfffffff8, RZ, 0xc0, !PT ;  /* 0xfffffff80f0f7812 */ /* 0x000fe400078ec0ff */
[----:B------:R-:W-:-:S02]  /*6de0*/  LOP3.LUT R14, R14, 0xfffffff8, RZ, 0xc0, !PT ;  /* 0xfffffff80e0e7812 */ /* 0x000fc400078ec0ff */
[----:B---3--:R-:W-:Y:S01]  /*6df0*/  LEA.HI.X R25, R8, R23, R21, 0x1, P0 ;  /* 0x0000001708197211 */ /* 0x008fe200000f0c15 */
[----:B------:R-:W-:-:S04]  /*6e00*/  IMAD.WIDE R18, R15, 0x2, R22 ;  /* 0x000000020f127825 */ /* 0x000fc800078e0216 */
[----:B------:R-:W-:Y:S01]  /*6e10*/  IMAD.WIDE R14, R14, 0x2, R22 ;  /* 0x000000020e0e7825 */ /* 0x000fe200078e0216 */
[----:B------:R-:W-:Y:S01]  /*6e20*/  @!PT LDS RZ, [RZ] ;  /* 0x00000000fffff984 */ /* 0x000fe20000000800 */
[----:B------:R2:W-:Y:S04]  /*6e30*/  LDGSTS.E.BYPASS.LTC128B.128 [R13+0x18100], [R24.64], !P2 ;  /* 0x18100000180d7fae */ /* 0x0005e8000d101d46 */
[----:B------:R2:W-:Y:S04]  /*6e40*/  LDGSTS.E.BYPASS.LTC128B.128 [R13+0x1c100], [R18.64], !P3 ;  /* 0x1c100000120d7fae */ /* 0x0005e8000d901d46 */
[----:B------:R2:W-:Y:S02]  /*6e50*/  LDGSTS.E.BYPASS.LTC128B.128 [R13+0x20100], [R14.64], !P4 ;  /* 0x201000000e0d7fae */ /* 0x0005e4000e101d46 */
.L_x_1259:
[----:B------:R-:W-:Y:S05]  /*6e60*/  BSYNC B0 ;  /* 0x0000000000007941 */ /* 0x000fea0003800000 */
.L_x_1258:
        /* <DEDUP_REMOVED lines=22> */
.L_x_1261:
[----:B------:R-:W-:Y:S05]  /*6fd0*/  BSYNC B0 ;  /* 0x0000000000007941 */ /* 0x000fea0003800000 */
.L_x_1260:
        /* <DEDUP_REMOVED lines=22> */
.L_x_1263:
[----:B------:R-:W-:Y:S05]  /*7140*/  BSYNC B0 ;  /* 0x0000000000007941 */ /* 0x000fea0003800000 */
.L_x_1262:
[----:B-1----:R-:W1:Y:S01]  /*7150*/  SHFL.IDX PT, R14, R12, 0x3, 0x181f ;  /* 0x00781f000c0e7f89 */ /* 0x002e6200000e0000 */
[----:B------:R-:W-:Y:S01]  /*7160*/  IADD3 R16, R16, 0x60, RZ ;  /* 0x0000006010107810 */ /* 0x000fe20007ffe0ff */
[----:B------:R-:W-:-:S02]  /*7170*/  IMAD.SHL.U32 R132, R203, 0x2, RZ ;  /* 0x00000002cb847824 */ /* 0x000fc400078e00ff */
[----:B------:R5:W2:Y:S01]  /*7180*/  SHFL.IDX PT, R15, R0, 0x3, 0x181f ;  /* 0x00781f00000f7f89 */ /* 0x000aa200000e0000 */
[----:B------:R-:W-:Y:S01]  /*7190*/  ISETP.GE.AND P0, PT, R16, R9, PT ;  /* 0x000000091000720c */ /* 0x000fe20003f06270 */
[----:B------:R-:W-:Y:S01]  /*71a0*/  IMAD.MOV.U32 R26, RZ, RZ, 0x6 ;  /* 0x00000006ff1a7424 */ /* 0x000fe200078e00ff */
[----:B------:R-:W-:Y:S01]  /*71b0*/  IADD3 R202, R132, 0x100, RZ ;  /* 0x0000010084ca7810 */ /* 0x000fe20007ffe0ff */
[----:B------:R-:W-:Y:S02]  /*71c0*/  IMAD.MOV.U32 R210, RZ, RZ, R206 ;  /* 0x000000ffffd27224 */ /* 0x000fe400078e00ce */
[----:B------:R-:W-:Y:S02]  /*71d0*/  IMAD.MOV.U32 R200, RZ, RZ, 0x5 ;  /* 0x00000005ffc87424 */ /* 0x000fe400078e00ff */
[----:B------:R-:W-:-:S06]  /*71e0*/  IMAD.MOV.U32 R208, RZ, RZ, R204 ;  /* 0x000000ffffd07224 */ /* 0x000fcc00078e00cc */
[C---:B-1----:R-:W-:Y:S02]  /*71f0*/  @!P0 LEA R16, P4, R8.reuse, R14, 0x1 ;  /* 0x0000000e08108211 */ /* 0x042fe400078808ff */
[C---:B--23-5:R-:W-:Y:S02]  /*7200*/  IADD3 R0, R8.reuse, 0x80, RZ ;  /* 0x0000008008007810 */ /* 0x06cfe40007ffe0ff */
[----:B------:R-:W-:Y:S02]  /*7210*/  @!P0 LEA.HI.X R17, R8, R15, R21, 0x1, P4 ;  /* 0x0000000f08118211 */ /* 0x000fe400020f0c15 */
[----:B------:R-:W-:-:S03]  /*7220*/  LOP3.LUT P4, RZ, R197, 0x1, RZ, 0xc0, !PT ;  /* 0x00000001c5ff7812 */ /* 0x000fc6000788c0ff */
[----:B------:R-:W-:Y:S01]  /*7230*/  @!PT LDS RZ, [RZ] ;  /* 0x00000000fffff984 */ /* 0x000fe20000000800 */
[----:B------:R1:W-:Y:S01]  /*7240*/  @!P0 LDGSTS.E.BYPASS.LTC128B.128 [R132+0x1b100], [R16.64], !P2 ;  /* 0x1b10000010848fae */ /* 0x0003e2000d101d46 */
[----:B------:R-:W-:Y:S02]  /*7250*/  ISETP.NE.AND P2, PT, R10, RZ, PT ;  /* 0x000000ff0a00720c */ /* 0x000fe40003f45270 */
[----:B------:R-:W-:-:S04]  /*7260*/  @!P0 SHF.R.S32.HI R10, RZ, 0x1f, R11 ;  /* 0x0000001fff0a8819 */ /* 0x000fc8000001140b */
[----:B------:R-:W-:-:S04]  /*7270*/  @!P0 LEA.HI R13, R10, R11, RZ, 0x3 ;  /* 0x0000000b0a0d8211 */ /* 0x000fc800078f18ff */
[----:B------:R-:W-:-:S05]  /*7280*/  @!P0 LOP3.LUT R13, R13, 0xfffffff8, RZ, 0xc0, !PT ;  /* 0xfffffff80d0d8812 */ /* 0x000fca00078ec0ff */
[----:B------:R-:W-:Y:S01]  /*7290*/  @!P0 IMAD.WIDE R20, R13, 0x2, R14 ;  /* 0x000000020d148825 */ /* 0x000fe200078e020e */
[----:B------:R-:W-:-:S04]  /*72a0*/  @!P0 SHF.R.S32.HI R13, RZ, 0x1f, R0 ;  /* 0x0000001fff0d8819 */ /* 0x000fc80000011400 */
[----:B------:R-:W-:Y:S01]  /*72b0*/  @!P0 LEA.HI R10, R13, R0, RZ, 0x3 ;  /* 0x000000000d0a8211 */ /* 0x000fe200078f18ff */
[----:B------:R2:W-:Y:S03]  /*72c0*/  @!P0 LDGSTS.E.BYPASS.LTC128B.128 [R132+0x1f100], [R20.64], !P3 ;  /* 0x1f10000014848fae */ /* 0x0005e6000d901d46 */
[----:B------:R-:W-:-:S05]  /*72d0*/  @!P0 LOP3.LUT R10, R10, 0xfffffff8, RZ, 0xc0, !PT ;  /* 0xfffffff80a0a8812 */ /* 0x000fca00078ec0ff */
[----:B------:R-:W-:-:S04]  /*72e0*/  @!P0 IMAD.WIDE R18, R10, 0x2, R14 ;  /* 0x000000020a128825 */ /* 0x000fc800078e020e */
[----:B------:R-:W-:Y:S01]  /*72f0*/  IMAD.IADD R10, R215, 0x1, -R7 ;  /* 0x00000001d70a7824 */ /* 0x000fe200078e0a07 */
[----:B------:R-:W-:Y:S01]  /*7300*/  IADD3 R7, R95, -0x1, RZ ;  /* 0xffffffff5f077810 */ /* 0x000fe20007ffe0ff */
[----:B------:R-:W-:Y:S01]  /*7310*/  IMAD.MOV.U32 R15, RZ, RZ, c[0x0][0x1e0] ;  /* 0x00007800ff0f7624 */ /* 0x000fe200078e00ff */
[----:B------:R3:W-:Y:S02]  /*7320*/  @!P0 LDGSTS.E.BYPASS.LTC128B.128 [R132+0x23100], [R18.64], !P2 ;  /* 0x2310000012848fae */ /* 0x0007e4000d101d46 */
[----:B------:R-:W-:Y:S01]  /*7330*/  SHF.R.S32.HI R12, RZ, 0x1f, R7 ;  /* 0x0000001fff0c7819 */ /* 0x000fe20000011407 */
[----:B------:R-:W-:Y:S01]  /*7340*/  IMAD R10, R7, -0x40, R10 ;  /* 0xffffffc0070a7824 */ /* 0x000fe200078e020a */
[C---:B------:R-:W-:Y:S01]  /*7350*/  SHF.L.U64.HI R94, R15.reuse, R26, c[0x0][0x1e4] ;  /* 0x000079000f5e7619 */ /* 0x040fe2000001021a */
[C---:B------:R-:W-:Y:S01]  /*7360*/  IMAD.SHL.U32 R93, R15.reuse, 0x40, RZ ;  /* 0x000000400f5d7824 */ /* 0x040fe200078e00ff */
[----:B------:R-:W0:Y:S01]  /*7370*/  LDGDEPBAR ;  /* 0x00000000000079af */ /* 0x000e220000000000 */
[----:B------:R-:W-:-:S03]  /*7380*/  IMAD.SHL.U32 R199, R15, 0x20, RZ ;  /* 0x000000200fc77824 */ /* 0x000fc600078e00ff */
[----:B------:R-:W-:Y:S01]  /*7390*/  BAR.SYNC.DEFER_BLOCKING 0x0 ;  /* 0x0000000000007b1d */ /* 0x000fe20000010000 */
[----:B------:R-:W-:Y:S01]  /*73a0*/  ISETP.GE.AND P2, PT, R10, 0x1, PT ;  /* 0x000000010a00780c */ /* 0x000fe20003f46270 */
[----:B------:R-:W-:Y:S01]  /*73b0*/  IMAD R13, R94, R7, RZ ;  /* 0x000000075e0d7224 */ /* 0x000fe200078e02ff */
[----:B------:R-:W-:Y:S01]  /*73c0*/  SHF.L.U64.HI R198, R15, R200, c[0x0][0x1e4] ;  /* 0x000079000fc67619 */ /* 0x000fe200000102c8 */
[----:B-1----:R-:W-:-:S04]  /*73d0*/  IMAD.WIDE.U32 R16, R7, R93, R210 ;  /* 0x0000005d07107225 */ /* 0x002fc800078e00d2 */
[----:B------:R-:W-:-:S04]  /*73e0*/  IMAD R13, R12, R93, R13 ;  /* 0x0000005d0c0d7224 */ /* 0x000fc800078e020d */
[----:B------:R-:W-:Y:S02]  /*73f0*/  IMAD.IADD R13, R17, 0x1, R13 ;  /* 0x00000001110d7824 */ /* 0x000fe400078e020d */
[----:B--2---:R-:W-:-:S04]  /*7400*/  @P2 LEA R20, P0, R16, c[0x0][0x1c8], 0x1 ;  /* 0x0000720010142a11 */ /* 0x004fc800078008ff */
[----:B------:R-:W-:Y:S02]  /*7410*/  @P2 LEA.HI.X R21, R16, c[0x0][0x1cc], R13, 0x1, P0 ;  /* 0x0000730010152a11 */ /* 0x000fe400000f0c0d */
[----:B------:R-:W-:-:S03]  /*7420*/  ISETP.GT.AND P0, PT, R10, 0x20, PT ;  /* 0x000000200a00780c */ /* 0x000fc60003f04270 */
[----:B------:R-:W-:Y:S01]  /*7430*/  @!PT LDS RZ, [RZ] ;  /* 0x00000000fffff984 */ /* 0x000fe20000000800 */
[----:B------:R-:W-:Y:S01]  /*7440*/  @!PT LDS RZ, [RZ] ;  /* 0x00000000fffff984 */ /* 0x000fe20000000800 */
[----:B------:R-:W-:Y:S01]  /*7450*/  @!PT LDS RZ, [RZ] ;  /* 0x00000000fffff984 */ /* 0x000fe20000000800 */
[----:B------:R1:W-:Y:S04]  /*7460*/  @P2 LDGSTS.E.BYPASS.LTC128B.128 [R132+0xc100], [R20.64], !P6 ;  /* 0x0c10000014842fae */ /* 0x0003e8000f101d46 */
[----:B------:R1:W-:Y:S04]  /*7470*/  @P2 LDGSTS.E.BYPASS.LTC128B.128 [R132+0xe100], [R20.64+0x80], !P5 ;  /* 0x0e10008014842fae */ /* 0x0003e8000e901d46 */
[----:B------:R1:W-:Y:S02]  /*7480*/  @P2 LDGSTS.E.BYPASS.LTC128B.128 [R132+0x10100], [R20.64+0x100], !P4 ;  /* 0x1010010014842fae */ /* 0x0003e4000e101d46 */
[----:B------:R-:W-:-:S02]  /*7490*/  @P0 IADD3 R14, P3, R199, R16, RZ ;  /* 0x00000010c70e0210 */ /* 0x000fc40007f7e0ff */
[----:B------:R-:W-:-:S03]  /*74a0*/  ISETP.GE.AND P2, PT, R11, c[0x0][0x1d4], PT ;  /* 0x000075000b007a0c */ /* 0x000fc60003f46270 */
[----:B------:R-:W-:Y:S01]  /*74b0*/  @P0 IMAD.X R13, R198, 0x1, R13, P3 ;  /* 0x00000001c60d0824 */ /* 0x000fe200018e060d */
[----:B---3--:R-:W-:-:S04]  /*74c0*/  @P0 LEA R18, P3, R14, c[0x0][0x1c8], 0x1 ;  /* 0x000072000e120a11 */ /* 0x008fc800078608ff */
[----:B------:R-:W-:Y:S01]  /*74d0*/  @P0 LEA.HI.X R19, R14, c[0x0][0x1cc], R13, 0x1, P3 ;  /* 0x000073000e130a11 */ /* 0x000fe200018f0c0d */
[----:B------:R-:W-:Y:S01]  /*74e0*/  IMAD.MOV.U32 R13, RZ, RZ, c[0x0][0x208] ;  /* 0x00008200ff0d7624 */ /* 0x000fe200078e00ff */
[----:B------:R-:W-:-:S03]  /*74f0*/  ISETP.GE.AND P3, PT, R8, c[0x0][0x1d4], PT ;  /* 0x0000750008007a0c */ /* 0x000fc60003f66270 */
[C---:B------:R-:W-:Y:S01]  /*7500*/  IMAD.SHL.U32 R27, R13.reuse, 0x40, RZ ;  /* 0x000000400d1b7824 */ /* 0x040fe200078e00ff */
[C---:B------:R-:W-:Y:S01]  /*7510*/  SHF.L.U64.HI R26, R13.reuse, R26, c[0x0][0x20c] ;  /* 0x000083000d1a7619 */ /* 0x040fe2000001021a */
[----:B------:R-:W-:Y:S01]  /*7520*/  IMAD.SHL.U32 R201, R13, 0x20, RZ ;  /* 0x000000200dc97824 */ /* 0x000fe200078e00ff */
[----:B------:R1:W-:Y:S01]  /*7530*/  @P0 LDGSTS.E.BYPASS.LTC128B.128 [R132+0xd100], [R18.64], !P6 ;  /* 0x0d10000012840fae */ /* 0x0003e2000f101d46 */
[----:B------:R-:W-:Y:S01]  /*7540*/  IMAD.WIDE.U32 R16, R7, R27, R208 ;  /* 0x0000001b07107225 */ /* 0x000fe200078e00d0 */
[----:B------:R-:W-:Y:S02]  /*7550*/  SHF.L.U64.HI R200, R13, R200, c[0x0][0x20c] ;  /* 0x000083000dc87619 */ /* 0x000fe400000102c8 */
[----:B------:R1:W-:Y:S01]  /*7560*/  @P0 LDGSTS.E.BYPASS.LTC128B.128 [R132+0xf100], [R18.64+0x80], !P5 ;  /* 0x0f10008012840fae */ /* 0x0003e2000e901d46 */
[----:B------:R-:W-:Y:S01]  /*7570*/  IMAD R14, R26, R7, RZ ;  /* 0x000000071a0e7224 */ /* 0x000fe200078e02ff */
[C---:B------:R-:W-:Y:S01]  /*7580*/  SHF.L.U64.HI R24, R201.reuse, 0x1, R200 ;  /* 0x00000001c9187819 */ /* 0x040fe200000102c8 */
[----:B------:R-:W-:Y:S01]  /*7590*/  IMAD.SHL.U32 R25, R201, 0x2, RZ ;  /* 0x00000002c9197824 */ /* 0x000fe200078e00ff */
[----:B------:R1:W-:Y:S01]  /*75a0*/  @P0 LDGSTS.E.BYPASS.LTC128B.128 [R132+0x11100], [R18.64+0x100], !P4 ;  /* 0x1110010012840fae */ /* 0x0003e2000e101d46 */
[----:B------:R-:W-:Y:S01]  /*75b0*/  IMAD R12, R12, R27, R14 ;  /* 0x0000001b0c0c7224 */ /* 0x000fe200078e020e */
[----:B------:R-:W-:-:S02]  /*75c0*/  LEA R14, P0, R16, c[0x0][0x1f8], 0x1 ;  /* 0x00007e00100e7a11 */ /* 0x000fc400078008ff */
[----:B------:R-:W0:Y:S01]  /*75d0*/  LDGDEPBAR ;  /* 0x00000000000079af */ /* 0x000e220000000000 */
[----:B------:R-:W-:-:S05]  /*75e0*/  IMAD.IADD R12, R17, 0x1, R12 ;  /* 0x00000001110c7824 */ /* 0x000fca00078e020c */
[----:B------:R-:W-:Y:S02]  /*75f0*/  LEA.HI.X R15, R16, c[0x0][0x1fc], R12, 0x1, P0 ;  /* 0x00007f00100f7a11 */ /* 0x000fe400000f0c0c */
[----:B------:R-:W-:-:S05]  /*7600*/  IADD3 R12, P0, R25, R14, RZ ;  /* 0x0000000e190c7210 */ /* 0x000fca0007f1e0ff */
[----:B------:R-:W-:Y:S01]  /*7610*/  IMAD.X R13, R24, 0x1, R15, P0 ;  /* 0x00000001180d7824 */ /* 0x000fe200000e060f */
[C---:B------:R-:W-:Y:S02]  /*7620*/  ISETP.LT.OR P0, PT, R10.reuse, 0x1, P3 ;  /* 0x000000010a00780c */ /* 0x040fe40001f01670 */
[----:B------:R-:W-:-:S11]  /*7630*/  ISETP.LT.OR P3, PT, R10, 0x21, P3 ;  /* 0x000000210a00780c */ /* 0x000fd60001f61670 */
[----:B------:R1:W-:Y:S01]  /*7640*/  LDGSTS.E.BYPASS.LTC128B.128 [R132+0x100], [R14.64], !P0 ;  /* 0x001000000e847fae */ /* 0x0003e2000c101d46 */
[C---:B------:R-:W-:Y:S02]  /*7650*/  ISETP.LT.OR P0, PT, R10.reuse, 0x1, P2 ;  /* 0x000000010a00780c */ /* 0x040fe40001701670 */
[----:B------:R-:W-:-:S11]  /*7660*/  ISETP.LT.OR P2, PT, R10, 0x21, P2 ;  /* 0x000000210a00780c */ /* 0x000fd60001741670 */
[----:B------:R1:W-:Y:S01]  /*7670*/  LDGSTS.E.BYPASS.LTC128B.128 [R132+0x2100], [R14.64+0x80], !P0 ;  /* 0x021000800e847fae */ /* 0x0003e2000c101d46 */
[----:B------:R-:W-:-:S04]  /*7680*/  ISETP.GE.AND P0, PT, R0, c[0x0][0x1d4], PT ;  /* 0x0000750000007a0c */ /* 0x000fc80003f06270 */
[C---:B------:R-:W-:Y:S02]  /*7690*/  ISETP.LT.OR P4, PT, R10.reuse, 0x1, P0 ;  /* 0x000000010a00780c */ /* 0x040fe40000781670 */
[----:B------:R-:W-:-:S11]  /*76a0*/  ISETP.LT.OR P0, PT, R10, 0x21, P0 ;  /* 0x000000210a00780c */ /* 0x000fd60000701670 */
[----:B------:R1:W-:Y:S01]  /*76b0*/  LDGSTS.E.BYPASS.LTC128B.128 [R132+0x4100], [R14.64+0x100], !P4 ;  /* 0x041001000e847fae */ /* 0x0003e2000e101d46 */
[----:B------:R-:W-:-:S03]  /*76c0*/  LOP3.LUT P4, RZ, R197, 0x1, RZ, 0xc0, !PT ;  /* 0x00000001c5ff7812 */ /* 0x000fc6000788c0ff */
[----:B------:R1:W-:Y:S04]  /*76d0*/  LDGSTS.E.BYPASS.LTC128B.128 [R132+0x1100], [R12.64], !P3 ;  /* 0x011000000c847fae */ /* 0x0003e8000d901d46 */
[----:B------:R1:W-:Y:S01]  /*76e0*/  LDGSTS.E.BYPASS.LTC128B.128 [R132+0x3100], [R12.64+0x80], !P2 ;  /* 0x031000800c847fae */ /* 0x0003e2000d101d46 */
[----:B------:R-:W-:-:S03]  /*76f0*/  ISETP.GE.AND P2, PT, R95, 0x2, PT ;  /* 0x000000025f00780c */ /* 0x000fc60003f46270 */
[----:B------:R1:W-:Y:S04]  /*7700*/  LDGSTS.E.BYPASS.LTC128B.128 [R132+0x5100], [R12.64+0x100], !P0 ;  /* 0x051001000c847fae */ /* 0x0003e8000c101d46 */
[----:B------:R-:W0:Y:S06]  /*7710*/  LDGDEPBAR ;  /* 0x00000000000079af */ /* 0x000e2c0000000000 */
[----:B------:R-:W-:Y:S05]  /*7720*/  @!P2 BRA `(.L_x_1264) ;  /* 0x000001000000a947 */ /* 0x000fea0003800000 */
[----:B------:R-:W-:-:S04]  /*7730*/  IADD3 R11, R95, -0x2, RZ ;  /* 0xfffffffe5f0b7810 */ /* 0x000fc80007ffe0ff */
[----:B------:R-:W-:Y:S01]  /*7740*/  SHF.R.S32.HI R8, RZ, 0x1f, R11 ;  /* 0x0000001fff087819 */ /* 0x000fe2000001140b */
[----:B------:R-:W-:Y:S02]  /*7750*/  IMAD R0, R94, R11, RZ ;  /* 0x0000000b5e007224 */ /* 0x000fe400078e02ff */
[----:B------:R-:W-:-:S04]  /*7760*/  IMAD.WIDE.U32 R10, R11, R93, R210 ;  /* 0x0000005d0b0a7225 */ /* 0x000fc800078e00d2 */
[----:B------:R-:W-:Y:S01]  /*7770*/  IMAD R0, R8, R93, R0 ;  /* 0x0000005d08007224 */ /* 0x000fe200078e0200 */
[----:B-1----:R-:W-:-:S03]  /*7780*/  LEA R12, P0, R10, c[0x0][0x1c8], 0x1 ;  /* 0x000072000a0c7a11 */ /* 0x002fc600078008ff */
        /* <DEDUP_REMOVED lines=10> */
.L_x_1264:
[----:B------:R-:W-:Y:S01]  /*7830*/  ISETP.LT.AND P0, PT, RZ, c[0x0][0x27c], PT ;  /* 0x00009f00ff007a0c */ /* 0x000fe20003f01270 */
[----:B------:R-:W0:Y:S01]  /*7840*/  LDGDEPBAR ;  /* 0x00000000000079af */ /* 0x000e220000000000 */
[----:B------:R-:W-:Y:S01]  /*7850*/  IMAD R0, R86, 0x400, R3 ;  /* 0x0000040056007824 */ /* 0x000fe200078e0203 */
[----:B------:R-:W-:-:S10]  /*7860*/  ISETP.NE.AND P3, PT, R216, 0x1, PT ;  /* 0x00000001d800780c */ /* 0x000fd40003f65270 */
[----:B------:R-:W-:Y:S05]  /*7870*/  @P0 BRA `(.L_x_1265) ;  /* 0x0000002000000947 */ /* 0x000fea0003800000 */
[----:B------:R-:W-:-:S04]  /*7880*/  DEPBAR.LE SB0, 0x3 ;  /* 0x000080c00000791a */ /* 0x000fc80000000000 */
[----:B------:R-:W-:Y:S05]  /*7890*/  BRA `(.L_x_1266) ;  /* 0x0000763000007947 */ /* 0x000fea0003800000 */
.L_x_1265:
[----:B------:R-:W-:Y:S01]  /*78a0*/  ULDC.U8 UR4, c[0x0][0x298] ;  /* 0x0000a60000047ab9 */ /* 0x000fe20000000000 */
[----:B-1----:R-:W-:Y:S01]  /*78b0*/  SHF.R.S32.HI R13, RZ, 0x1f, R90 ;  /* 0x0000001fff0d7819 */ /* 0x002fe2000001145a */
        /* <DEDUP_REMOVED lines=21> */
[----:B------:R-:W-:Y:S01]  /*7a10*/  CS2R R42, SRZ ;  /* 0x00000000002a7805 */ /* 0x000fe2000001ff00 */
[----:B------:R-:W-:Y:S01]  /*7a20*/  IMAD.MOV.U32 R12, RZ, RZ, R90 ;  /* 0x000000ffff0c7224 */ /* 0x000fe200078e005a */
        /* <DEDUP_REMOVED lines=13> */
[C---:B------:R-:W-:Y:S01]  /*7b00*/  IMAD R15, R10.reuse, c[0x0][0x284], R15 ;  /* 0x0000a1000a0f7a24 */ /* 0x040fe200078e020f */
[----:B------:R-:W-:Y:S01]  /*7b10*/  CS2R R102, SRZ ;  /* 0x0000000000667805 */ /* 0x000fe2000001ff00 */
[C---:B------:R-:W-:Y:S01]  /*7b20*/  IMAD.WIDE.U32 R12, R10.reuse, c[0x0][0x290], R12 ;  /* 0x0000a4000a0c7a25 */ /* 0x040fe200078e000c */
[----:B----4-:R1:W2:Y:S01]  /*7b30*/  SHFL.IDX PT, R22, R18, RZ, 0x1c1f ;  /* 0x001c1fff12167589 */ /* 0x0102a200000e0000 */
[----:B------:R-:W-:Y:S01]  /*7b40*/  CS2R R114, SRZ ;  /* 0x0000000000727805 */ /* 0x000fe2000001ff00 */
[----:B------:R-:W-:Y:S01]  /*7b50*/  IADD3 R21, R17, R15, RZ ;  /* 0x0000000f11157210 */ /* 0x000fe20007ffe0ff */
[----:B------:R-:W-:Y:S01]  /*7b60*/  IMAD R11, R10, c[0x0][0x294], R11 ;  /* 0x0000a5000a0b7a24 */ /* 0x000fe200078e020b */
[----:B------:R-:W-:Y:S01]  /*7b70*/  CS2R R120, SRZ ;  /* 0x0000000000787805 */ /* 0x000fe2000001ff00 */
[----:B------:R-:W-:Y:S01]  /*7b80*/  CS2R R124, SRZ ;  /* 0x00000000007c7805 */ /* 0x000fe2000001ff00 */
[----:B------:R-:W-:Y:S01]  /*7b90*/  LEA.HI.X R21, R16, c[0x0][0x274], R21, 0x1, P0 ;  /* 0x00009d0010157a11 */ /* 0x000fe200000f0c15 */
[----:B------:R-:W-:Y:S01]  /*7ba0*/  CS2R R112, SRZ ;  /* 0x0000000000707805 */ /* 0x000fe2000001ff00 */
[----:B------:R-:W-:Y:S01]  /*7bb0*/  IADD3 R20, R13, R11, RZ ;  /* 0x0000000b0d147210 */ /* 0x000fe20007ffe0ff */
[----:B------:R-:W-:Y:S01]  /*7bc0*/  IMAD.SHL.U32 R13, R101, 0x4, RZ ;  /* 0x00000004650d7824 */ /* 0x000fe200078e00ff */
[C---:B------:R-:W-:Y:S01]  /*7bd0*/  LEA R15, P0, R12.reuse, c[0x0][0x288], 0x1 ;  /* 0x0000a2000c0f7a11 */ /* 0x040fe200078008ff */
[----:B------:R1:W3:Y:S03]  /*7be0*/  SHFL.IDX PT, R23, R21, RZ, 0x1c1f ;  /* 0x001c1fff15177589 */ /* 0x0002e600000e0000 */
[----:B------:R-:W-:Y:S01]  /*7bf0*/  LEA.HI.X R20, R12, c[0x0][0x28c], R20, 0x1, P0 ;  /* 0x0000a3000c147a11 */ /* 0x000fe200000f0c14 */
[----:B------:R1:W4:Y:S01]  /*7c00*/  SHFL.IDX PT, R16, R15, RZ, 0x1c1f ;  /* 0x001c1fff0f107589 */ /* 0x00032200000e0000 */
[----:B------:R-:W-:-:S03]  /*7c10*/  ISETP.GE.AND P0, PT, R8, R9, PT ;  /* 0x000000090800720c */ /* 0x000fc60003f06270 */
[----:B------:R1:W1:Y:S10]  /*7c20*/  SHFL.IDX PT, R17, R20, RZ, 0x1c1f ;  /* 0x001c1fff14117589 */ /* 0x00027400000e0000 */
[----:B------:R-:W-:Y:S05]  /*7c30*/  @P0 BRA `(.L_x_1269) ;  /* 0x000003e000000947 */ /* 0x000fea0003800000 */
[C---:B--2---:R-:W-:Y:S01]  /*7c40*/  ISETP.GE.AND P0, PT, R13.reuse, c[0x0][0x27c], PT ;  /* 0x00009f000d007a0c */ /* 0x044fe20003f06270 */
[----:B------:R-:W-:Y:S01]  /*7c50*/  CS2R R108, SRZ ;  /* 0x00000000006c7805 */ /* 0x000fe2000001ff00 */
[----:B------:R-:W-:Y:S01]  /*7c60*/  CS2R R112, SRZ ;  /* 0x0000000000707805 */ /* 0x000fe2000001ff00 */
[----:B------:R-:W-:-:S10]  /*7c70*/  IADD3 R10, R13, 0x10, RZ ;  /* 0x000000100d0a7810 */ /* 0x000fd40007ffe0ff */
[----:B---3--:R-:W-:-:S04]  /*7c80*/  @!P0 IMAD.WIDE R30, R13, 0x2, R22 ;  /* 0x000000020d1e8825 */ /* 0x008fc800078e0216 */
[----:B-1--4-:R-:W-:Y:S01]  /*7c90*/  @!P0 IMAD.WIDE R28, R13, 0x2, R16 ;  /* 0x000000020d1c8825 */ /* 0x012fe200078e0210 */
        /* <DEDUP_REMOVED lines=20> */
[----:B--2---:R-:W-:-:S04]  /*7de0*/  @!P0 IMAD.WIDE R28, R11, 0x2, R22 ;  /* 0x000000020b1c8825 */ /* 0x004fc800078e0216 */
[----:B-1----:R-:W-:Y:S01]  /*7df0*/  @!P0 IMAD.WIDE R30, R11, 0x2, R16 ;  /* 0x000000020b1e8825 */ /* 0x002fe200078e0210 */
[----:B------:R1:W5:Y:S04]  /*7e00*/  @!P0 LD.E.64 R122, [R28.64] ;  /* 0x000000061c7a8980 */ /* 0x000368000c101b00 */
[----:B------:R2:W5:Y:S01]  /*7e10*/  @!P0 LD.E.64 R120, [R30.64] ;  /* 0x000000061e788980 */ /* 0x000562000c101b00 */
[----:B------:R-:W-:Y:S01]  /*7e20*/  ISETP.GE.AND P0, PT, R10, c[0x0][0x27c], PT ;  /* 0x00009f000a007a0c */ /* 0x000fe20003f06270 */
[----:B------:R-:W-:Y:S01]  /*7e30*/  CS2R R118, SRZ ;  /* 0x0000000000767805 */ /* 0x000fe2000001ff00 */
[----:B------:R-:W-:-:S11]  /*7e40*/  CS2R R114, SRZ ;  /* 0x0000000000727805 */ /* 0x000fd6000001ff00 */
[----:B------:R-:W-:-:S04]  /*7e50*/  @!P0 SHF.R.S32.HI R11, RZ, 0x1f, R10 ;  /* 0x0000001fff0b8819 */ /* 0x000fc8000001140a */
[----:B------:R-:W-:-:S04]  /*7e60*/  @!P0 LEA.HI R10, R11, R10, RZ, 0x2 ;  /* 0x0000000a0b0a8211 */ /* 0x000fc800078f10ff */
[----:B------:R-:W-:-:S05]  /*7e70*/  @!P0 LOP3.LUT R10, R10, 0xfffffffc, RZ, 0xc0, !PT ;  /* 0xfffffffc0a0a8812 */ /* 0x000fca00078ec0ff */
[----:B---3--:R-:W-:-:S04]  /*7e80*/  @!P0 IMAD.WIDE R32, R10, 0x2, R22 ;  /* 0x000000020a208825 */ /* 0x008fc800078e0216 */
[----:B----4-:R-:W-:Y:S01]  /*7e90*/  @!P0 IMAD.WIDE R34, R10, 0x2, R16 ;  /* 0x000000020a228825 */ /* 0x010fe200078e0210 */
[----:B------:R-:W-:Y:S01]  /*7ea0*/  IADD3 R10, R13, 0x40, RZ ;  /* 0x000000400d0a7810 */ /* 0x000fe20007ffe0ff */
        /* <DEDUP_REMOVED lines=23> */
.L_x_1269:
[----:B--2---:R-:W-:Y:S05]  /*8020*/  BSYNC B0 ;  /* 0x0000000000007941 */ /* 0x004fea0003800000 */
.L_x_1268:
[----:B---3-5:R-:W-:Y:S01]  /*8030*/  IMAD.MOV.U32 R11, RZ, RZ, R96 ;  /* 0x000000ffff0b7224 */ /* 0x028fe200078e0060 */
[----:B------:R-:W-:Y:S01]  /*8040*/  IADD3 R8, R8, 0x40, RZ ;  /* 0x0000004008087810 */ /* 0x000fe20007ffe0ff */
[----:B------:R-:W-:Y:S01]  /*8050*/  IMAD.MOV.U32 R10, RZ, RZ, R97 ;  /* 0x000000ffff0a7224 */ /* 0x000fe200078e0061 */
[----:B------:R2:W3:Y:S01]  /*8060*/  SHFL.IDX PT, R19, R21, 0x1, 0x1c1f ;  /* 0x003c1f0015137f89 */ /* 0x0004e200000e0000 */
        /* <DEDUP_REMOVED lines=25> */
[----:B------:R-:W-:Y:S01]  /*8200*/  ISETP.GE.AND P0, PT, R8, R9, PT ;  /* 0x000000090800720c */ /* 0x000fe20003f06270 */
        /* <DEDUP_REMOVED lines=18> */
[----:B------:R-:W-:Y:S01]  /*8330*/  BSSY B0, `(.L_x_1270) ;  /* 0x0000051000007945 */ /* 0x000fe20003800000 */
[----:B------:R-:W-:Y:S01]  /*8340*/  PRMT R98, R14, 0x7610, R98 ;  /* 0x000076100e627816 */ /* 0x000fe20000000062 */
[----:B------:R-:W-:Y:S01]  /*8350*/  CS2R R54, SRZ ;  /* 0x0000000000367805 */ /* 0x000fe2000001ff00 */
[----:B------:R2:W4:Y:S01]  /*8360*/  SHFL.IDX PT, R17, R20, 0x1, 0x1c1f ;  /* 0x003c1f0014117f89 */ /* 0x00052200000e0000 */
[----:B------:R-:W-:Y:S01]  /*8370*/  PRMT R88, R12, 0x7610, R88 ;  /* 0x000076100c587816 */ /* 0x000fe20000000058 */
[----:B------:R-:W-:Y:S01]  /*8380*/  CS2R R60, SRZ ;  /* 0x00000000003c7805 */ /* 0x000fe2000001ff00 */
[----:B------:R-:W-:Y:S01]  /*8390*/  PRMT R101, R11, 0x7610, R101 ;  /* 0x000076100b657816 */ /* 0x000fe20000000065 */
[----:B----4-:R2:W4:Y:S01]  /*83a0*/  SHFL.IDX PT, R16, R15, 0x1, 0x1c1f ;  /* 0x003c1f000f107f89 */ /* 0x01052200000e0000 */
[----:B------:R-:W-:Y:S01]  /*83b0*/  PRMT R14, R14, 0x5410, R10 ;  /* 0x000054100e0e7816 */ /* 0x000fe2000000000a */
        /* <DEDUP_REMOVED lines=10> */
[C---:B---3--:R-:W-:Y:S01]  /*8460*/  ISETP.GE.AND P0, PT, R13.reuse, c[0x0][0x27c], PT ;  /* 0x00009f000d007a0c */ /* 0x048fe20003f06270 */
[----:B------:R-:W-:Y:S01]  /*8470*/  CS2R R82, SRZ ;  /* 0x0000000000527805 */ /* 0x000fe2000001ff00 */
[----:B------:R-:W-:Y:S01]  /*8480*/  CS2R R80, SRZ ;  /* 0x0000000000507805 */ /* 0x000fe2000001ff00 */
[----:B------:R-:W-:-:S10]  /*8490*/  IADD3 R11, R13, 0x10, RZ ;  /* 0x000000100d0b7810 */ /* 0x000fd40007ffe0ff */
[----:B-1----:R-:W-:-:S04]  /*84a0*/  @!P0 IMAD.WIDE R22, R13, 0x2, R18 ;  /* 0x000000020d168825 */ /* 0x002fc800078e0212 */
[----:B--2-4-:R-:W-:Y:S01]  /*84b0*/  @!P0 IMAD.WIDE R20, R13, 0x2, R16 ;  /* 0x000000020d148825 */ /* 0x014fe200078e0210 */
        /* <DEDUP_REMOVED lines=31> */
[----:B---3--:R-:W-:-:S04]  /*86b0*/  @!P0 IMAD.WIDE R28, R8, 0x2, R18 ;  /* 0x00000002081c8825 */ /* 0x008fc800078e0212 */
[----:B----4-:R-:W-:Y:S01]  /*86c0*/  @!P0 IMAD.WIDE R30, R8, 0x2, R16 ;  /* 0x00000002081e8825 */ /* 0x010fe200078e0210 */
        /* <DEDUP_REMOVED lines=9> */
[----:B-1----:R-:W-:-:S04]  /*8760*/  @!P0 IMAD.WIDE R20, R8, 0x2, R18 ;  /* 0x0000000208148825 */ /* 0x002fc800078e0212 */
[----:B--2---:R-:W-:Y:S01]  /*8770*/  @!P0 IMAD.WIDE R22, R8, 0x2, R16 ;  /* 0x0000000208168825 */ /* 0x004fe200078e0210 */
        /* <DEDUP_REMOVED lines=12> */
.L_x_1271:
[----:B---3--:R-:W-:Y:S05]  /*8840*/  BSYNC B0 ;  /* 0x0000000000007941 */ /* 0x008fea0003800000 */
.L_x_1270:
[----:B------:R-:W-:Y:S01]  /*8850*/  SHF.R.S32.HI R8, RZ, 0x1f, R53 ;  /* 0x0000001fff087819 */ /* 0x000fe20000011435 */
[----:B--2--5:R-:W-:Y:S01]  /*8860*/  IMAD.MOV.U32 R15, RZ, RZ, R43 ;  /* 0x000000ffff0f7224 */ /* 0x024fe200078e002b */
[----:B------:R-:W-:-:S04]  /*8870*/  DEPBAR.LE SB0, 0x3 ;  /* 0x000080c00000791a */ /* 0x000fc80000000000 */
[----:B------:R-:W-:Y:S01]  /*8880*/  LEA.HI R8, R8, R53, RZ, 0x3 ;  /* 0x0000003508087211 */ /* 0x000fe200078f18ff */
[----:B------:R-:W-:Y:S01]  /*8890*/  IMAD.MOV.U32 R11, RZ, RZ, R54 ;  /* 0x000000ffff0b7224 */ /* 0x000fe200078e0036 */
[----:B----4-:R-:W-:Y:S01]  /*88a0*/  PRMT R16, R15, 0x7610, R16 ;  /* 0x000076100f107816 */ /* 0x010fe20000000010 */
[----:B------:R-:W-:Y:S01]  /*88b0*/  IMAD.MOV.U32 R15, RZ, RZ, R61 ;  /* 0x000000ffff0f7224 */ /* 0x000fe200078e003d */
[----:B------:R-:W-:Y:S01]  /*88c0*/  LOP3.LUT R8, R8, 0xfffffff8, RZ, 0xc0, !PT ;  /* 0xfffffff808087812 */ /* 0x000fe200078ec0ff */
[----:B------:R-:W-:Y:S01]  /*88d0*/  IMAD.IADD R50, R9, 0x1, -R92 ;  /* 0x0000000109327824 */ /* 0x000fe200078e0a5c */
[----:B------:R-:W-:Y:S01]  /*88e0*/  PRMT R22, R11, 0x7610, R22 ;  /* 0x000076100b167816 */ /* 0x000fe20000000016 */
[----:B------:R-:W-:Y:S01]  /*88f0*/  IMAD.MOV.U32 R11, RZ, RZ, R68 ;  /* 0x000000ffff0b7224 */ /* 0x000fe200078e0044 */
[----:B------:R-:W-:Y:S01]  /*8900*/  PRMT R29, R15, 0x7610, R29 ;  /* 0x000076100f1d7816 */ /* 0x000fe2000000001d */
[----:B------:R-:W-:Y:S01]  /*8910*/  IMAD.IADD R8, R53, 0x1, -R8 ;  /* 0x0000000135087824 */ /* 0x000fe200078e0a08 */
[----:B------:R-:W-:Y:S01]  /*8920*/  IMNMX R50, R50, 0x80, PT ;  /* 0x0000008032327817 */ /* 0x000fe20003800200 */
[----:B------:R-:W-:Y:S01]  /*8930*/  IMAD.MOV.U32 R15, RZ, RZ, R79 ;  /* 0x000000ffff0f7224 */ /* 0x000fe200078e004f */
[----:B------:R-:W-:Y:S01]  /*8940*/  PRMT R34, R11, 0x7610, R34 ;  /* 0x000076100b227816 */ /* 0x000fe20000000022 */
[C---:B------:R-:W-:Y:S01]  /*8950*/  IMAD.SHL.U32 R10, R8.reuse, 0x40, RZ ;  /* 0x00000040080a7824 */ /* 0x040fe200078e00ff */
[----:B------:R-:W-:Y:S01]  /*8960*/  BAR.SYNC.DEFER_BLOCKING 0x0 ;  /* 0x0000000000007b1d */ /* 0x000fe20000010000 */
[----:B------:R-:W-:Y:S01]  /*8970*/  LOP3.LUT P0, RZ, R8, 0x4, RZ, 0xc0, !PT ;  /* 0x0000000408ff7812 */ /* 0x000fe2000780c0ff */
[----:B------:R-:W-:Y:S01]  /*8980*/  IMAD.MOV.U32 R8, RZ, RZ, R42 ;  /* 0x000000ffff087224 */ /* 0x000fe200078e002a */
[----:B------:R-:W-:Y:S01]  /*8990*/  PRMT R36, R15, 0x7610, R36 ;  /* 0x000076100f247816 */ /* 0x000fe20000000024 */
[----:B------:R-:W-:Y:S01]  /*89a0*/  IMAD.MOV.U32 R11, RZ, RZ, R82 ;  /* 0x000000ffff0b7224 */ /* 0x000fe200078e0052 */
[----:B------:R-:W-:Y:S01]  /*89b0*/  LOP3.LUT R10, R10, 0x1c0, RZ, 0xc0, !PT ;  /* 0x000001c00a0a7812 */ /* 0x000fe200078ec0ff */
[----:B------:R-:W-:Y:S01]  /*89c0*/  IMAD.MOV.U32 R19, RZ, RZ, R41 ;  /* 0x000000ffff137224 */ /* 0x000fe200078e0029 */
[----:B------:R-:W-:Y:S01]  /*89d0*/  PRMT R17, R8, 0x7610, R17 ;  /* 0x0000761008117816 */ /* 0x000fe20000000011 */
[----:B------:R-:W-:Y:S01]  /*89e0*/  IMAD.MOV.U32 R8, RZ, RZ, R60 ;  /* 0x000000ffff087224 */ /* 0x000fe200078e003c */
[----:B------:R-:W-:Y:S01]  /*89f0*/  LOP3.LUT R77, R10, 0x18, R77, 0xf8, !PT ;  /* 0x000000180a4d7812 */ /* 0x000fe200078ef84d */
[----:B------:R-:W-:Y:S01]  /*8a00*/  BSSY B1, `(.L_x_1272) ;  /* 0x0000159000017945 */ /* 0x000fe20003800000 */
[----:B------:R-:W-:Y:S01]  /*8a10*/  SHF.R.U32.HI R10, RZ, 0x3, R10 ;  /* 0x00000003ff0a7819 */ /* 0x000fe2000001160a */
[----:B------:R-:W-:Y:S01]  /*8a20*/  IMAD.MOV.U32 R23, RZ, RZ, R59 ;  /* 0x000000ffff177224 */ /* 0x000fe200078e003b */
[----:B------:R-:W-:Y:S01]  /*8a30*/  PRMT R30, R8, 0x7610, R30 ;  /* 0x00007610081e7816 */ /* 0x000fe2000000001e */
[----:B------:R-:W-:Y:S01]  /*8a40*/  IMAD.MOV.U32 R8, RZ, RZ, R78 ;  /* 0x000000ffff087224 */ /* 0x000fe200078e004e */
[----:B------:R-:W-:Y:S01]  /*8a50*/  LOP3.LUT R77, R77, R10, RZ, 0x3c, !PT ;  /* 0x0000000a4d4d7212 */ /* 0x000fe200078e3cff */
        /* <DEDUP_REMOVED lines=8> */
[----:B-1----:R-:W-:Y:S01]  /*8ae0*/  IMAD R18, R86, 0x200, R77 ;  /* 0x0000020056127824 */ /* 0x002fe200078e024d */
[----:B------:R-:W-:Y:S01]  /*8af0*/  PRMT R15, R8, 0x7610, R15 ;  /* 0x00007610080f7816 */ /* 0x000fe2000000000f */
[----:B------:R-:W-:Y:S01]  /*8b00*/  IMAD.MOV.U32 R8, RZ, RZ, R58 ;  /* 0x000000ffff087224 */ /* 0x000fe200078e003a */
[----:B------:R-:W-:Y:S01]  /*8b10*/  PRMT R33, R10, 0x7610, R33 ;  /* 0x000076100a217816 */ /* 0x000fe20000000021 */
[----:B------:R-:W-:Y:S01]  /*8b20*/  IMAD.MOV.U32 R10, RZ, RZ, R83 ;  /* 0x000000ffff0a7224 */ /* 0x000fe200078e0053 */
[----:B------:R-:W-:-:S02]  /*8b30*/  IADD3 R12, R18, 0x20, RZ ;  /* 0x00000020120c7810 */ /* 0x000fc40007ffe0ff */
[----:B------:R-:W-:Y:S02]  /*8b40*/  @P0 IADD3 R12, R18, -0x20, RZ ;  /* 0xffffffe0120c0810 */ /* 0x000fe40007ffe0ff */
[----:B------:R-:W-:Y:S01]  /*8b50*/  PRMT R39, R10, 0x7610, R39 ;  /* 0x000076100a277816 */ /* 0x000fe20000000027 */
[----:B------:R-:W-:Y:S01]  /*8b60*/  IMAD.MOV.U32 R10, RZ, RZ, R49 ;  /* 0x000000ffff0a7224 */ /* 0x000fe200078e0031 */
[----:B------:R-:W-:Y:S02]  /*8b70*/  ISETP.GE.AND P0, PT, R53, R50, PT ;  /* 0x000000323500720c */ /* 0x000fe40003f06270 */
        /* <DEDUP_REMOVED lines=29> */
[----:B------:R-:W-:Y:S02]  /*8d50*/  PRMT R107, R107, 0x5410, R110 ;  /* 0x000054106b6b7816 */ /* 0x000fe4000000006e */
[----:B------:R-:W-:Y:S01]  /*8d60*/  LOP3.LUT R117, R106, 0xffff0000, RZ, 0xc0, !PT ;  /* 0xffff00006a757812 */ /* 0x000fe200078ec0ff */
[C---:B-1----:R-:W-:Y:S01]  /*8d70*/  IMAD.U32 R109, R10.reuse, 0x10000, RZ ;  /* 0x000100000a6d7824 */ /* 0x042fe200078e00ff */
[----:B------:R-:W-:Y:S01]  /*8d80*/  LOP3.LUT R108, R10, 0xffff0000, RZ, 0xc0, !PT ;  /* 0xffff00000a6c7812 */ /* 0x000fe200078ec0ff */
[----:B------:R-:W-:Y:S01]  /*8d90*/  IMAD.U32 R10, R11, 0x10000, RZ ;  /* 0x000100000b0a7824 */ /* 0x000fe200078e00ff */
[C---:B------:R-:W-:Y:S02]  /*8da0*/  SHF.L.U32 R113, R8.reuse, 0x10, RZ ;  /* 0x0000001008717819 */ /* 0x040fe400000006ff */
[----:B------:R-:W-:Y:S01]  /*8db0*/  LOP3.LUT R112, R8, 0xffff0000, RZ, 0xc0, !PT ;  /* 0xffff000008707812 */ /* 0x000fe200078ec0ff */
[----:B------:R-:W-:Y:S01]  /*8dc0*/  IMAD.U32 R8, R77, 0x10000, RZ ;  /* 0x000100004d087824 */ /* 0x000fe200078e00ff */
[----:B------:R-:W-:Y:S01]  /*8dd0*/  LOP3.LUT R110, R11, 0xffff0000, RZ, 0xc0, !PT ;  /* 0xffff00000b6e7812 */ /* 0x000fe200078ec0ff */
[----:B------:R-:W-:Y:S01]  /*8de0*/  IMAD.U32 R11, R106, 0x10000, RZ ;  /* 0x000100006a0b7824 */ /* 0x000fe200078e00ff */
[----:B------:R-:W-:Y:S01]  /*8df0*/  LOP3.LUT R77, R77, 0xffff0000, RZ, 0xc0, !PT ;  /* 0xffff00004d4d7812 */ /* 0x000fe200078ec0ff */
[CC--:B------:R-:W-:Y:S01]  /*8e00*/  FMUL.FTZ R106, R108.reuse, R8.reuse ;  /* 0x000000086c6a7220 */ /* 0x0c0fe20000410000 */
[C---:B------:R-:W-:Y:S01]  /*8e10*/  SHF.L.U32 R111, R9.reuse, 0x10, RZ ;  /* 0x00000010096f7819 */ /* 0x040fe200000006ff */
[-C--:B------:R-:W-:Y:S01]  /*8e20*/  FMUL.FTZ R108, R108, R11.reuse ;  /* 0x0000000b6c6c7220 */ /* 0x080fe20000410000 */
[----:B------:R-:W-:Y:S01]  /*8e30*/  LOP3.LUT R116, R9, 0xffff0000, RZ, 0xc0, !PT ;  /* 0xffff000009747812 */ /* 0x000fe200078ec0ff */
[----:B------:R-:W-:Y:S01]  /*8e40*/  FFMA.FTZ R106, R109, R11, -R106 ;  /* 0x0000000b6d6a7223 */ /* 0x000fe2000001086a */
[----:B------:R-:W-:Y:S01]  /*8e50*/  SHF.L.U32 R11, R107, 0x10, RZ ;  /* 0x000000106b0b7819 */ /* 0x000fe200000006ff */
[----:B------:R-:W-:Y:S01]  /*8e60*/  FFMA.FTZ R109, R109, R8, R108 ;  /* 0x000000086d6d7223 */ /* 0x000fe2000001006c */
[----:B------:R-:W-:Y:S01]  /*8e70*/  LOP3.LUT R107, R107, 0xffff0000, RZ, 0xc0, !PT ;  /* 0xffff00006b6b7812 */ /* 0x000fe200078ec0ff */
[----:B------:R-:W-:-:S02]  /*8e80*/  FMUL.FTZ R9, R110, R77 ;  /* 0x0000004d6e097220 */ /* 0x000fc40000410000 */
[C---:B------:R-:W-:Y:S01]  /*8e90*/  IMAD.U32 R8, R101.reuse, 0x10000, RZ ;  /* 0x0001000065087824 */ /* 0x040fe200078e00ff */
[----:B------:R-:W-:Y:S01]  /*8ea0*/  LOP3.LUT R101, R101, 0xffff0000, RZ, 0xc0, !PT ;  /* 0xffff000065657812 */ /* 0x000fe200078ec0ff */
[-C--:B------:R-:W-:Y:S02]  /*8eb0*/  FMUL.FTZ R110, R110, R117.reuse ;  /* 0x000000756e6e7220 */ /* 0x080fe40000410000 */
[C---:B------:R-:W-:Y:S02]  /*8ec0*/  FFMA.FTZ R9, R10.reuse, R117, -R9 ;  /* 0x000000750a097223 */ /* 0x040fe40000010809 */
[----:B------:R-:W-:Y:S02]  /*8ed0*/  FFMA.FTZ R110, R10, R77, R110 ;  /* 0x0000004d0a6e7223 */ /* 0x000fe4000001006e */
[----:B------:R-:W-:Y:S02]  /*8ee0*/  FMUL.FTZ R10, R112, R8 ;  /* 0x00000008700a7220 */ /* 0x000fe40000410000 */
[----:B------:R-:W-:-:S02]  /*8ef0*/  FMUL.FTZ R108, R116, R101 ;  /* 0x00000065746c7220 */ /* 0x000fc40000410000 */
[----:B------:R-:W-:Y:S02]  /*8f00*/  FMUL.FTZ R112, R112, R11 ;  /* 0x0000000b70707220 */ /* 0x000fe40000410000 */
        /* <DEDUP_REMOVED lines=10> */
.L_x_1275:
[----:B------:R-:W-:Y:S05]  /*8fb0*/  BSYNC B0 ;  /* 0x0000000000007941 */ /* 0x000fea0003800000 */
.L_x_1274:
        /* <DEDUP_REMOVED lines=15> */
[C---:B-1----:R-:W-:Y:S01]  /*90b0*/  LOP3.LUT R77, R10.reuse, 0xffff0000, RZ, 0xc0, !PT ;  /* 0xffff00000a4d7812 */ /* 0x042fe200078ec0ff */
[----:B------:R-:W-:Y:S01]  /*90c0*/  IMAD.U32 R101, R10, 0x10000, RZ ;  /* 0x000100000a657824 */ /* 0x000fe200078e00ff */
[C---:B------:R-:W-:Y:S01]  /*90d0*/  SHF.L.U32 R109, R8.reuse, 0x10, RZ ;  /* 0x00000010086d7819 */ /* 0x040fe200000006ff */
[C---:B------:R-:W-:Y:S01]  /*90e0*/  IMAD.U32 R10, R11.reuse, 0x10000, RZ ;  /* 0x000100000b0a7824 */ /* 0x040fe200078e00ff */
        /* <DEDUP_REMOVED lines=30> */
[----:B------:R1:W-:Y:S02]  /*92d0*/  STS.128 [R12], R8 ;  /* 0x000000080c007388 */ /* 0x0003e40000000c00 */
.L_x_1277:
[----:B------:R-:W-:Y:S05]  /*92e0*/  BSYNC B0 ;  /* 0x0000000000007941 */ /* 0x000fea0003800000 */
.L_x_1276:
        /* <DEDUP_REMOVED lines=30> */
[C---:B------:R-:W-:Y:S01]  /*94d0*/  SHF.L.U32 R77, R87.reuse, 0x10, RZ ;  /* 0x00000010574d7819 */ /* 0x040fe200000006ff */
[C---:B------:R-:W-:Y:S01]  /*94e0*/  IMAD.U32 R11, R76.reuse, 0x10000, RZ ;  /* 0x000100004c0b7824 */ /* 0x040fe200078e00ff */
[----:B------:R-:W-:Y:S01]  /*94f0*/  LOP3.LUT R76, R76, 0xffff0000, RZ, 0xc0, !PT ;  /* 0xffff00004c4c7812 */ /* 0x000fe200078ec0ff */
[-C--:B------:R-:W-:Y:S01]  /*9500*/  FMUL.FTZ R98, R98, R107.reuse ;  /* 0x0000006b62627220 */ /* 0x080fe20000410000 */
[----:B------:R-:W-:Y:S01]  /*9510*/  LOP3.LUT R87, R87, 0xffff0000, RZ, 0xc0, !PT ;  /* 0xffff000057577812 */ /* 0x000fe200078ec0ff */
[C---:B------:R-:W-:Y:S02]  /*9520*/  FFMA.FTZ R9, R10.reuse, R107, -R9 ;  /* 0x0000006b0a097223 */ /* 0x040fe40000010809 */
[----:B------:R-:W-:-:S02]  /*9530*/  FFMA.FTZ R98, R10, R75, R98 ;  /* 0x0000004b0a627223 */ /* 0x000fc40000010062 */
[----:B------:R-:W-:Y:S02]  /*9540*/  FMUL.FTZ R10, R100, R11 ;  /* 0x0000000b640a7220 */ /* 0x000fe40000410000 */
[-C--:B------:R-:W-:Y:S02]  /*9550*/  FMUL.FTZ R88, R106, R76.reuse ;  /* 0x0000004c6a587220 */ /* 0x080fe40000410000 */
[----:B------:R-:W-:Y:S02]  /*9560*/  FMUL.FTZ R100, R100, R77 ;  /* 0x0000004d64647220 */ /* 0x000fe40000410000 */
[-C--:B------:R-:W-:Y:S02]  /*9570*/  FMUL.FTZ R106, R106, R87.reuse ;  /* 0x000000576a6a7220 */ /* 0x080fe40000410000 */
[----:B------:R-:W-:Y:S02]  /*9580*/  FFMA.FTZ R88, R99, R87, -R88 ;  /* 0x0000005763587223 */ /* 0x000fe40000010858 */
[C---:B------:R-:W-:Y:S01]  /*9590*/  FFMA.FTZ R77, R101.reuse, R77, -R10 ;  /* 0x0000004d654d7223 */ /* 0x040fe2000001080a */
[----:B------:R-:W-:Y:S01]  /*95a0*/  F2FP.BF16.PACK_AB R10, R8, R85 ;  /* 0x00000055080a723e */ /* 0x000fe200000010ff */
[----:B------:R-:W-:Y:S01]  /*95b0*/  FFMA.FTZ R100, R101, R11, R100 ;  /* 0x0000000b65647223 */ /* 0x000fe20000010064 */
[----:B------:R-:W-:Y:S01]  /*95c0*/  F2FP.BF16.PACK_AB R11, R98, R9 ;  /* 0x00000009620b723e */ /* 0x000fe200000010ff */
[----:B------:R-:W-:-:S03]  /*95d0*/  FFMA.FTZ R99, R99, R76, R106 ;  /* 0x0000004c63637223 */ /* 0x000fc6000001006a */
[----:B------:R-:W-:Y:S02]  /*95e0*/  F2FP.BF16.PACK_AB R8, R100, R77 ;  /* 0x0000004d6408723e */ /* 0x000fe400000010ff */
[----:B------:R-:W-:-:S05]  /*95f0*/  F2FP.BF16.PACK_AB R9, R99, R88 ;  /* 0x000000586309723e */ /* 0x000fca00000010ff */
[----:B------:R1:W-:Y:S02]  /*9600*/  STS.128 [R18+0x4000], R8 ;  /* 0x0040000812007388 */ /* 0x0003e40000000c00 */
.L_x_1279:
[----:B------:R-:W-:Y:S05]  /*9610*/  BSYNC B0 ;  /* 0x0000000000007941 */ /* 0x000fea0003800000 */
.L_x_1278:
        /* <DEDUP_REMOVED lines=28> */
[CC--:B------:R-:W-:Y:S02]  /*97e0*/  FMUL.FTZ R9, R77.reuse, R65.reuse ;  /* 0x000000414d097220 */ /* 0x0c0fe40000410000 */
        /* <DEDUP_REMOVED lines=8> */
[----:B------:R-:W-:Y:S02]  /*9870*/  FMUL.FTZ R10, R87, R11 ;  /* 0x0000000b570a7220 */ /* 0x000fe40000410000 */
[----:B------:R-:W-:Y:S02]  /*9880*/  FMUL.FTZ R65, R99, R72 ;  /* 0x0000004863417220 */ /* 0x000fe40000410000 */
[-C--:B------:R-:W-:Y:S02]  /*9890*/  FMUL.FTZ R87, R87, R75.reuse ;  /* 0x0000004b57577220 */ /* 0x080fe40000410000 */
[-C--:B------:R-:W-:Y:S02]  /*98a0*/  FMUL.FTZ R99, R99, R74.reuse ;  /* 0x0000004a63637220 */ /* 0x080fe40000410000 */
        /* <DEDUP_REMOVED lines=9> */
.L_x_1281:
[----:B------:R-:W-:Y:S05]  /*9940*/  BSYNC B0 ;  /* 0x0000000000007941 */ /* 0x000fea0003800000 */
.L_x_1280:
        /* <DEDUP_REMOVED lines=28> */
[C---:B------:R-:W-:Y:S02]  /*9b10*/  FMUL.FTZ R9, R73.reuse, R57 ;  /* 0x0000003949097220 */ /* 0x040fe40000410000 */
        /* <DEDUP_REMOVED lines=21> */
.L_x_1283:
[----:B------:R-:W-:Y:S05]  /*9c70*/  BSYNC B0 ;  /* 0x0000000000007941 */ /* 0x000fea0003800000 */
.L_x_1282:
[----:B-1----:R-:W-:-:S04]  /*9c80*/  IADD3 R8, R13, 0x50, RZ ;  /* 0x000000500d087810 */ /* 0x002fc80007ffe0ff */
        /* <DEDUP_REMOVED lines=27> */
[C---:B------:R-:W-:Y:S01]  /*9e40*/  IMAD.U32 R8, R51.reuse, 0x10000, RZ ;  /* 0x0001000033087824 */ /* 0x040fe200078e00ff */
[----:B------:R-:W-:Y:S01]  /*9e50*/  LOP3.LUT R51, R51, 0xffff0000, RZ, 0xc0, !PT ;  /* 0xffff000033337812 */ /* 0x000fe200078ec0ff */
[----:B------:R-:W-:Y:S01]  /*9e60*/  FFMA.FTZ R52, R62, R11, -R52 ;  /* 0x0000000b3e347223 */ /* 0x000fe20000010834 */
[----:B------:R-:W-:Y:S01]  /*9e70*/  SHF.L.U32 R11, R56, 0x10, RZ ;  /* 0x00000010380b7819 */ /* 0x000fe200000006ff */
[-C--:B------:R-:W-:Y:S02]  /*9e80*/  FMUL.FTZ R63, R63, R73.reuse ;  /* 0x000000493f3f7220 */ /* 0x080fe40000410000 */
[----:B------:R-:W-:Y:S01]  /*9e90*/  FFMA.FTZ R9, R10, R73, -R9 ;  /* 0x000000490a097223 */ /* 0x000fe20000010809 */
[----:B------:R-:W-:Y:S01]  /*9ea0*/  LOP3.LUT R73, R56, 0xffff0000, RZ, 0xc0, !PT ;  /* 0xffff000038497812 */ /* 0x000fe200078ec0ff */
        /* <DEDUP_REMOVED lines=14> */
.L_x_1273:
[----:B------:R-:W-:Y:S05]  /*9f90*/  BSYNC B1 ;  /* 0x0000000000017941 */ /* 0x000fea0003800000 */
.L_x_1272:
[----:B------:R-:W-:-:S04]  /*9fa0*/  IADD3 R53, R53, 0x40, RZ ;  /* 0x0000004035357810 */ /* 0x000fc80007ffe0ff */
[----:B------:R-:W-:-:S13]  /*9fb0*/  ISETP.GE.AND P0, PT, R53, R50, PT ;  /* 0x000000323500720c */ /* 0x000fda0003f06270 */
        /* <DEDUP_REMOVED lines=50> */
.L_x_1286:
[----:B------:R-:W-:Y:S05]  /*a2e0*/  BSYNC B0 ;  /* 0x0000000000007941 */ /* 0x000fea0003800000 */
.L_x_1285:
        /* <DEDUP_REMOVED lines=50> */
.L_x_1288:
[----:B------:R-:W-:Y:S05]  /*a610*/  BSYNC B0 ;  /* 0x0000000000007941 */ /* 0x000fea0003800000 */
.L_x_1287:
        /* <DEDUP_REMOVED lines=50> */
.L_x_1290:
[----:B------:R-:W-:Y:S05]  /*a940*/  BSYNC B0 ;  /* 0x0000000000007941 */ /* 0x000fea0003800000 */
.L_x_1289:
        /* <DEDUP_REMOVED lines=50> */
.L_x_1292:
[----:B------:R-:W-:Y:S05]  /*ac70*/  BSYNC B0 ;  /* 0x0000000000007941 */ /* 0x000fea0003800000 */
.L_x_1291:
        /* <DEDUP_REMOVED lines=50> */
.L_x_1294:
[----:B------:R-:W-:Y:S05]  /*afa0*/  BSYNC B0 ;  /* 0x0000000000007941 */ /* 0x000fea0003800000 */
.L_x_1293:
        /* <DEDUP_REMOVED lines=48> */
[----:B------:R1:W-:Y:S01]  /*b2b0*/  STS.128 [R12+0xa000], R8 ;  /* 0x00a000080c007388 */ /* 0x0003e20000000c00 */
[----:B------:R-:W-:Y:S05]  /*b2c0*/  BRA `(.L_x_1284) ;  /* 0x00003bf000007947 */ /* 0x000fea0003800000 */
.L_x_1267:
[----:B------:R-:W-:Y:S01]  /*b2d0*/  @P3 IMAD.HI.U32 R11, R10, c[0x0][0x2c8], RZ ;  /* 0x0000b2000a0b3a27 */ /* 0x000fe200078e00ff */
[----:B------:R-:W-:Y:S01]  /*b2e0*/  MOV R16, R14 ;  /* 0x0000000e00107202 */ /* 0x000fe20000000f00 */
[----:B------:R-:W-:Y:S01]  /*b2f0*/  BSSY B0, `(.L_x_1295) ;  /* 0x0000047000007945 */ /* 0x000fe20003800000 */
[----:B----4-:R-:W-:Y:S01]  /*b300*/  CS2R R22, SRZ ;  /* 0x0000000000167805 */ /* 0x010fe2000001ff00 */
[----:B------:R-:W-:Y:S01]  /*b310*/  CS2R R50, SRZ ;  /* 0x0000000000327805 */ /* 0x000fe2000001ff00 */
        /* <DEDUP_REMOVED lines=15> */
[----:B------:R-:W-:Y:S01]  /*b410*/  IMAD R11, R10, c[0x0][0x294], R11 ;  /* 0x0000a5000a0b7a24 */ /* 0x000fe200078e020b */
[----:B------:R1:W2:Y:S01]  /*b420*/  SHFL.IDX PT, R20, R14, RZ, 0x1c1f ;  /* 0x001c1fff0e147589 */ /* 0x0002a200000e0000 */
[----:B------:R-:W-:Y:S01]  /*b430*/  CS2R R56, SRZ ;  /* 0x0000000000387805 */ /* 0x000fe2000001ff00 */
[----:B------:R-:W-:Y:S01]  /*b440*/  IADD3 R19, R17, R19, RZ ;  /* 0x0000001311137210 */ /* 0x000fe20007ffe0ff */
[----:B------:R-:W-:Y:S01]  /*b450*/  CS2R R70, SRZ ;  /* 0x0000000000467805 */ /* 0x000fe2000001ff00 */
[----:B------:R-:W-:Y:S01]  /*b460*/  MOV R17, R13 ;  /* 0x0000000d00117202 */ /* 0x000fe20000000f00 */
[----:B------:R-:W-:Y:S01]  /*b470*/  CS2R R68, SRZ ;  /* 0x0000000000447805 */ /* 0x000fe2000001ff00 */
[----:B------:R-:W-:Y:S01]  /*b480*/  LEA.HI.X R19, R16, c[0x0][0x274], R19, 0x1, P0 ;  /* 0x00009d0010137a11 */ /* 0x000fe200000f0c13 */
[----:B------:R-:W-:-:S04]  /*b490*/  IMAD.MOV.U32 R16, RZ, RZ, R90 ;  /* 0x000000ffff107224 */ /* 0x000fc800078e005a */
[----:B------:R-:W-:Y:S01]  /*b4a0*/  IMAD.WIDE.U32 R16, R10, c[0x0][0x290], R16 ;  /* 0x0000a4000a107a25 */ /* 0x000fe200078e0010 */
[----:B------:R1:W3:Y:S03]  /*b4b0*/  SHFL.IDX PT, R21, R19, RZ, 0x1c1f ;  /* 0x001c1fff13157589 */ /* 0x0002e600000e0000 */
[----:B------:R-:W-:Y:S01]  /*b4c0*/  IMAD.IADD R18, R17, 0x1, R11 ;  /* 0x0000000111127824 */ /* 0x000fe200078e020b */
[----:B------:R-:W-:-:S04]  /*b4d0*/  LEA R12, P0, R16, c[0x0][0x288], 0x1 ;  /* 0x0000a200100c7a11 */ /* 0x000fc800078008ff */
[----:B------:R-:W-:Y:S02]  /*b4e0*/  LEA.HI.X R18, R16, c[0x0][0x28c], R18, 0x1, P0 ;  /* 0x0000a30010127a11 */ /* 0x000fe400000f0c12 */
[----:B------:R-:W-:Y:S01]  /*b4f0*/  ISETP.GE.AND P0, PT, R8, R9, PT ;  /* 0x000000090800720c */ /* 0x000fe20003f06270 */
[----:B------:R1:W4:Y:S04]  /*b500*/  SHFL.IDX PT, R16, R12, RZ, 0x1c1f ;  /* 0x001c1fff0c107589 */ /* 0x00032800000e0000 */
[----:B------:R1:W1:Y:S08]  /*b510*/  SHFL.IDX PT, R17, R18, RZ, 0x1c1f ;  /* 0x001c1fff12117589 */ /* 0x00027000000e0000 */
[----:B------:R-:W-:Y:S05]  /*b520*/  @P0 BRA `(.L_x_1296) ;  /* 0x0000023000000947 */ /* 0x000fea0003800000 */
[C---:B--2---:R-:W-:Y:S01]  /*b530*/  ISETP.GE.AND P0, PT, R77.reuse, c[0x0][0x27c], PT ;  /* 0x00009f004d007a0c */ /* 0x044fe20003f06270 */
[----:B------:R-:W-:Y:S01]  /*b540*/  CS2R R74, SRZ ;  /* 0x00000000004a7805 */ /* 0x000fe2000001ff00 */
[----:B------:R-:W-:Y:S01]  /*b550*/  CS2R R72, SRZ ;  /* 0x0000000000487805 */ /* 0x000fe2000001ff00 */
[----:B------:R-:W-:Y:S01]  /*b560*/  CS2R R70, SRZ ;  /* 0x0000000000467805 */ /* 0x000fe2000001ff00 */
[----:B------:R-:W-:Y:S01]  /*b570*/  CS2R R68, SRZ ;  /* 0x0000000000447805 */ /* 0x000fe2000001ff00 */
[----:B------:R-:W-:-:S08]  /*b580*/  IADD3 R11, R77, 0x20, RZ ;  /* 0x000000204d0b7810 */ /* 0x000fd00007ffe0ff */
[----:B---3--:R-:W-:-:S04]  /*b590*/  @!P0 IMAD.WIDE R28, R77, 0x2, R20 ;  /* 0x000000024d1c8825 */ /* 0x008fc800078e0214 */
[----:B-1--4-:R-:W-:Y:S01]  /*b5a0*/  @!P0 IMAD.WIDE R30, R77, 0x2, R16 ;  /* 0x000000024d1e8825 */ /* 0x012fe200078e0210 */
[----:B------:R1:W5:Y:S04]  /*b5b0*/  @!P0 LD.E.128 R72, [R28.64] ;  /* 0x000000061c488980 */ /* 0x000368000c101d00 */
[----:B------:R2:W5:Y:S01]  /*b5c0*/  @!P0 LD.E.128 R68, [R30.64] ;  /* 0x000000061e448980 */ /* 0x000562000c101d00 */
[----:B------:R-:W-:Y:S01]  /*b5d0*/  ISETP.GE.AND P0, PT, R11, c[0x0][0x27c], PT ;  /* 0x00009f000b007a0c */ /* 0x000fe20003f06270 */
[----:B------:R-:W-:Y:S01]  /*b5e0*/  CS2R R62, SRZ ;  /* 0x00000000003e7805 */ /* 0x000fe2000001ff00 */
[----:B------:R-:W-:Y:S01]  /*b5f0*/  CS2R R60, SRZ ;  /* 0x00000000003c7805 */ /* 0x000fe2000001ff00 */
[----:B------:R-:W-:Y:S01]  /*b600*/  CS2R R58, SRZ ;  /* 0x00000000003a7805 */ /* 0x000fe2000001ff00 */
[----:B------:R-:W-:-:S09]  /*b610*/  CS2R R56, SRZ ;  /* 0x0000000000387805 */ /* 0x000fd2000001ff00 */
[----:B------:R-:W-:-:S04]  /*b620*/  @!P0 SHF.R.S32.HI R10, RZ, 0x1f, R11 ;  /* 0x0000001fff0a8819 */ /* 0x000fc8000001140b */
[----:B------:R-:W-:-:S04]  /*b630*/  @!P0 LEA.HI R10, R10, R11, RZ, 0x3 ;  /* 0x0000000b0a0a8211 */ /* 0x000fc800078f18ff */
[----:B------:R-:W-:Y:S02]  /*b640*/  @!P0 LOP3.LUT R10, R10, 0xfffffff8, RZ, 0xc0, !PT ;  /* 0xfffffff80a0a8812 */ /* 0x000fe400078ec0ff */
[----:B------:R-:W-:-:S03]  /*b650*/  IADD3 R11, R77, 0x40, RZ ;  /* 0x000000404d0b7810 */ /* 0x000fc60007ffe0ff */
[----:B-1----:R-:W-:-:S04]  /*b660*/  @!P0 IMAD.WIDE R28, R10, 0x2, R20 ;  /* 0x000000020a1c8825 */ /* 0x002fc800078e0214 */
[----:B--2---:R-:W-:Y:S01]  /*b670*/  @!P0 IMAD.WIDE R30, R10, 0x2, R16 ;  /* 0x000000020a1e8825 */ /* 0x004fe200078e0210 */
        /* <DEDUP_REMOVED lines=14> */
.L_x_1296:
[----:B--2---:R-:W-:Y:S05]  /*b760*/  BSYNC B0 ;  /* 0x0000000000007941 */ /* 0x004fea0003800000 */
.L_x_1295:
[----:B-1---5:R-:W-:Y:S01]  /*b770*/  IMAD.MOV.U32 R11, RZ, RZ, R50 ;  /* 0x000000ffff0b7224 */ /* 0x022fe200078e0032 */
[----:B------:R-:W-:Y:S01]  /*b780*/  IADD3 R8, R8, 0x40, RZ ;  /* 0x0000004008087810 */ /* 0x000fe20007ffe0ff */
[----:B------:R-:W-:Y:S01]  /*b790*/  IMAD.MOV.U32 R10, RZ, RZ, R51 ;  /* 0x000000ffff0a7224 */ /* 0x000fe200078e0033 */
[----:B------:R-:W1:Y:S01]  /*b7a0*/  SHFL.IDX PT, R14, R14, 0x1, 0x1c1f ;  /* 0x003c1f000e0e7f89 */ /* 0x000e6200000e0000 */
        /* <DEDUP_REMOVED lines=38> */
[----:B----4-:R-:W-:Y:S01]  /*ba10*/  IMAD.MOV.U32 R16, RZ, RZ, R71 ;  /* 0x000000ffff107224 */ /* 0x010fe200078e0047 */
[----:B------:R-:W-:Y:S01]  /*ba20*/  PRMT R104, R15, 0x7610, R104 ;  /* 0x000076100f687816 */ /* 0x000fe20000000068 */
[----:B------:R-:W-:Y:S01]  /*ba30*/  IMAD.MOV.U32 R11, RZ, RZ, R68 ;  /* 0x000000ffff0b7224 */ /* 0x000fe200078e0044 */
[----:B------:R-:W-:Y:S01]  /*ba40*/  PRMT R103, R13, 0x7610, R103 ;  /* 0x000076100d677816 */ /* 0x000fe20000000067 */
[----:B------:R-:W-:Y:S01]  /*ba50*/  IMAD.MOV.U32 R10, RZ, RZ, R69 ;  /* 0x000000ffff0a7224 */ /* 0x000fe200078e0045 */
[----:B------:R-:W2:Y:S01]  /*ba60*/  SHFL.IDX PT, R15, R19, 0x1, 0x1c1f ;  /* 0x003c1f00130f7f89 */ /* 0x000ea200000e0000 */
[----:B------:R-:W-:Y:S01]  /*ba70*/  BSSY B0, `(.L_x_1297) ;  /* 0x0000036000007945 */ /* 0x000fe20003800000 */
[----:B------:R-:W-:Y:S01]  /*ba80*/  PRMT R124, R17, 0x7610, R124 ;  /* 0x00007610117c7816 */ /* 0x000fe2000000007c */
[----:B---3--:R-:W-:Y:S01]  /*ba90*/  CS2R R20, SRZ ;  /* 0x0000000000147805 */ /* 0x008fe2000001ff00 */
[----:B------:R3:W4:Y:S01]  /*baa0*/  SHFL.IDX PT, R13, R18, 0x1, 0x1c1f ;  /* 0x003c1f00120d7f89 */ /* 0x00072200000e0000 */
        /* <DEDUP_REMOVED lines=13> */
[----:B---3--:R-:W-:Y:S01]  /*bb80*/  CS2R R18, SRZ ;  /* 0x0000000000127805 */ /* 0x008fe2000001ff00 */
[----:B------:R-:W-:Y:S05]  /*bb90*/  @P0 BRA `(.L_x_1298) ;  /* 0x0000023000000947 */ /* 0x000fea0003800000 */
[C---:B--2-4-:R-:W-:Y:S01]  /*bba0*/  ISETP.GE.AND P0, PT, R77.reuse, c[0x0][0x27c], PT ;  /* 0x00009f004d007a0c */ /* 0x054fe20003f06270 */
[----:B------:R-:W-:Y:S01]  /*bbb0*/  CS2R R42, SRZ ;  /* 0x00000000002a7805 */ /* 0x000fe2000001ff00 */
[----:B------:R-:W-:Y:S01]  /*bbc0*/  CS2R R40, SRZ ;  /* 0x0000000000287805 */ /* 0x000fe2000001ff00 */
[----:B------:R-:W-:Y:S01]  /*bbd0*/  CS2R R38, SRZ ;  /* 0x0000000000267805 */ /* 0x000fe2000001ff00 */
[----:B------:R-:W-:Y:S01]  /*bbe0*/  CS2R R36, SRZ ;  /* 0x0000000000247805 */ /* 0x000fe2000001ff00 */
[----:B------:R-:W-:-:S08]  /*bbf0*/  IADD3 R11, R77, 0x20, RZ ;  /* 0x000000204d0b7810 */ /* 0x000fd00007ffe0ff */
[----:B-1----:R-:W-:-:S04]  /*bc00*/  @!P0 IMAD.WIDE R16, R77, 0x2, R14 ;  /* 0x000000024d108825 */ /* 0x002fc800078e020e */
[----:B------:R-:W-:Y:S01]  /*bc10*/  @!P0 IMAD.WIDE R18, R77, 0x2, R12 ;  /* 0x000000024d128825 */ /* 0x000fe200078e020c */
        /* <DEDUP_REMOVED lines=12> */
[----:B------:R-:W-:Y:S01]  /*bce0*/  @!P0 IMAD.WIDE R54, R8, 0x2, R12 ;  /* 0x0000000208368825 */ /* 0x000fe200078e020c */
[----:B------:R1:W5:Y:S04]  /*bcf0*/  @!P0 LD.E.128 R32, [R16.64] ;  /* 0x0000000610208980 */ /* 0x000368000c101d00 */
[----:B------:R3:W5:Y:S01]  /*bd00*/  @!P0 LD.E.128 R28, [R54.64] ;  /* 0x00000006361c8980 */ /* 0x000762000c101d00 */
[----:B------:R-:W-:Y:S01]  /*bd10*/  ISETP.GE.AND P0, PT, R11, c[0x0][0x27c], PT ;  /* 0x00009f000b007a0c */ /* 0x000fe20003f06270 */
[----:B------:R-:W-:Y:S01]  /*bd20*/  CS2R R22, SRZ ;  /* 0x0000000000167805 */ /* 0x000fe2000001ff00 */
[----:B------:R-:W-:Y:S01]  /*bd30*/  CS2R R20, SRZ ;  /* 0x0000000000147805 */ /* 0x000fe2000001ff00 */
[----:B--2---:R-:W-:-:S10]  /*bd40*/  CS2R R18, SRZ ;  /* 0x0000000000127805 */ /* 0x004fd4000001ff00 */
[----:B------:R-:W-:-:S04]  /*bd50*/  @!P0 SHF.R.S32.HI R8, RZ, 0x1f, R11 ;  /* 0x0000001fff088819 */ /* 0x000fc8000001140b */
[----:B------:R-:W-:Y:S01]  /*bd60*/  @!P0 LEA.HI R8, R8, R11, RZ, 0x3 ;  /* 0x0000000b08088211 */ /* 0x000fe200078f18ff */
[----:B-1----:R-:W-:-:S03]  /*bd70*/  CS2R R16, SRZ ;  /* 0x0000000000107805 */ /* 0x002fc6000001ff00 */
[----:B------:R-:W-:-:S05]  /*bd80*/  @!P0 LOP3.LUT R8, R8, 0xfffffff8, RZ, 0xc0, !PT ;  /* 0xfffffff808088812 */ /* 0x000fca00078ec0ff */
[----:B------:R-:W-:-:S04]  /*bd90*/  @!P0 IMAD.WIDE R14, R8, 0x2, R14 ;  /* 0x00000002080e8825 */ /* 0x000fc800078e020e */
[----:B------:R-:W-:Y:S01]  /*bda0*/  @!P0 IMAD.WIDE R12, R8, 0x2, R12 ;  /* 0x00000002080c8825 */ /* 0x000fe200078e020c */
[----:B------:R3:W5:Y:S04]  /*bdb0*/  @!P0 LD.E.128 R20, [R14.64] ;  /* 0x000000060e148980 */ /* 0x000768000c101d00 */
[----:B------:R3:W5:Y:S02]  /*bdc0*/  @!P0 LD.E.128 R16, [R12.64] ;  /* 0x000000060c108980 */ /* 0x000764000c101d00 */
.L_x_1298:
[----:B--2-4-:R-:W-:Y:S05]  /*bdd0*/  BSYNC B0 ;  /* 0x0000000000007941 */ /* 0x014fea0003800000 */
.L_x_1297:
[----:B-----5:R-:W-:Y:S01]  /*bde0*/  IMAD.MOV.U32 R10, RZ, RZ, R23 ;  /* 0x000000ffff0a7224 */ /* 0x020fe200078e0017 */
[----:B------:R-:W-:-:S04]  /*bdf0*/  DEPBAR.LE SB0, 0x3 ;  /* 0x000080c00000791a */ /* 0x000fc80000000000 */
        /* <DEDUP_REMOVED lines=10> */
[----:B------:R-:W-:Y:S01]  /*bea0*/  IMAD.IADD R102, R9, 0x1, -R92 ;  /* 0x0000000109667824 */ /* 0x000fe200078e0a5c */
[----:B------:R-:W-:Y:S01]  /*beb0*/  PRMT R83, R8, 0x7610, R83 ;  /* 0x0000761008537816 */ /* 0x000fe20000000053 */
[----:B------:R-:W-:Y:S01]  /*bec0*/  IMAD.MOV.U32 R8, RZ, RZ, R40 ;  /* 0x000000ffff087224 */ /* 0x000fe200078e0028 */
[----:B------:R-:W-:Y:S01]  /*bed0*/  PRMT R99, R10, 0x7610, R99 ;  /* 0x000076100a637816 */ /* 0x000fe20000000063 */
[----:B-1-3--:R-:W-:Y:S01]  /*bee0*/  IMAD.MOV.U32 R12, RZ, RZ, R21 ;  /* 0x000000ffff0c7224 */ /* 0x00afe200078e0015 */
[----:B------:R-:W-:Y:S01]  /*bef0*/  IMNMX R102, R102, 0x80, PT ;  /* 0x0000008066667817 */ /* 0x000fe20003800200 */
        /* <DEDUP_REMOVED lines=49> */
[----:B------:R-:W-:-:S02]  /*c210*/  SHF.R.U32.HI R11, RZ, 0x3, R14 ;  /* 0x00000003ff0b7819 */ /* 0x000fc4000001160e */
[----:B------:R-:W-:Y:S02]  /*c220*/  LEA.HI R9, R9, R12, RZ, 0x3 ;  /* 0x0000000c09097211 */ /* 0x000fe400078f18ff */
[C---:B------:R-:W-:Y:S02]  /*c230*/  LOP3.LUT R10, R14.reuse, 0x38, R10, 0xf8, !PT ;  /* 0x000000380e0a7812 */ /* 0x040fe400078ef80a */
[----:B------:R-:W-:Y:S01]  /*c240*/  LOP3.LUT R13, R14, 0x38, R77, 0xf8, !PT ;  /* 0x000000380e0d7812 */ /* 0x000fe200078ef84d */
[----:B------:R-:W-:Y:S01]  /*c250*/  IMAD.SHL.U32 R9, R9, 0x400, RZ ;  /* 0x0000040009097824 */ /* 0x000fe200078e00ff */
[----:B------:R-:W-:Y:S02]  /*c260*/  LOP3.LUT R119, R10, R11, RZ, 0x3c, !PT ;  /* 0x0000000b0a777212 */ /* 0x000fe400078e3cff */
[----:B------:R-:W-:Y:S02]  /*c270*/  LOP3.LUT R13, R8, R13, R11, 0xf6, !PT ;  /* 0x0000000d080d7212 */ /* 0x000fe400078ef60b */
[----:B------:R-:W-:-:S02]  /*c280*/  LOP3.LUT R9, R9, 0x7fffe000, RZ, 0xc0, !PT ;  /* 0x7fffe00009097812 */ /* 0x000fc400078ec0ff */
[--C-:B------:R-:W-:Y:S01]  /*c290*/  SHF.R.U64 R73, R74, 0x10, R75.reuse ;  /* 0x000000104a497819 */ /* 0x100fe2000000124b */
[----:B------:R-:W-:Y:S01]  /*c2a0*/  IMAD.SHL.U32 R120, R13, 0x2, RZ ;  /* 0x000000020d787824 */ /* 0x000fe200078e00ff */
[----:B------:R-:W-:Y:S02]  /*c2b0*/  IADD3 R119, R119, R9, R8 ;  /* 0x0000000977777210 */ /* 0x000fe40007ffe008 */
[----:B------:R-:W-:Y:S02]  /*c2c0*/  SHF.R.U32.HI R74, RZ, 0x10, R75 ;  /* 0x00000010ff4a7819 */ /* 0x000fe4000001164b */
[----:B------:R-:W1:Y:S01]  /*c2d0*/  LDS.128 R12, [R120+0x18100] ;  /* 0x01810000780c7984 */ /* 0x000e620000000c00 */
[----:B------:R-:W-:Y:S01]  /*c2e0*/  IMAD.SHL.U32 R119, R119, 0x2, RZ ;  /* 0x0000000277777824 */ /* 0x000fe200078e00ff */
[--C-:B------:R-:W-:Y:S02]  /*c2f0*/  SHF.R.U64 R75, R68, 0x10, R69.reuse ;  /* 0x00000010444b7819 */ /* 0x100fe40000001245 */
[----:B------:R-:W-:-:S02]  /*c300*/  SHF.R.U32.HI R68, RZ, 0x10, R69 ;  /* 0x00000010ff447819 */ /* 0x000fc40000011645 */
[----:B------:R-:W2:Y:S01]  /*c310*/  LDS.128 R8, [R119+0x18100] ;  /* 0x0181000077087984 */ /* 0x000ea20000000c00 */
        /* <DEDUP_REMOVED lines=12> */
[----:B------:R-:W-:Y:S02]  /*c3e0*/  PRMT R127, R127, 0x5410, R74 ;  /* 0x000054107f7f7816 */ /* 0x000fe4000000004a */
        /* <DEDUP_REMOVED lines=20> */
[----:B------:R-:W-:Y:S02]  /*c530*/  FFMA.FTZ R10, R69, R75, -R10 ;  /* 0x0000004b450a7223 */ /* 0x000fe4000001080a */
[----:B------:R-:W-:Y:S02]  /*c540*/  FMUL.FTZ R75, R15, R122 ;  /* 0x0000007a0f4b7220 */ /* 0x000fe40000410000 */
[----:B------:R-:W-:Y:S02]  /*c550*/  FFMA.FTZ R72, R69, R9, R72 ;  /* 0x0000000945487223 */ /* 0x000fe40000010048 */
[----:B------:R-:W-:-:S02]  /*c560*/  IMAD.U32 R9, R125, 0x10000, RZ ;  /* 0x000100007d097824 */ /* 0x000fc400078e00ff */
[-C--:B------:R-:W-:Y:S02]  /*c570*/  FMUL.FTZ R15, R15, R126.reuse ;  /* 0x0000007e0f0f7220 */ /* 0x080fe40000410000 */
[----:B------:R-:W-:Y:S01]  /*c580*/  FFMA.FTZ R75, R68, R126, -R75 ;  /* 0x0000007e444b7223 */ /* 0x000fe2000001084b */
[----:B------:R-:W-:Y:S01]  /*c590*/  SHF.L.U32 R126, R123, 0x10, RZ ;  /* 0x000000107b7e7819 */ /* 0x000fe200000006ff */
[C---:B------:R-:W-:Y:S02]  /*c5a0*/  FMUL.FTZ R69, R8.reuse, R133 ;  /* 0x0000008508457220 */ /* 0x040fe40000410000 */
[-C--:B------:R-:W-:Y:S02]  /*c5b0*/  FMUL.FTZ R8, R8, R9.reuse ;  /* 0x0000000908087220 */ /* 0x080fe40000410000 */
[----:B------:R-:W-:Y:S01]  /*c5c0*/  FFMA.FTZ R15, R68, R122, R15 ;  /* 0x0000007a440f7223 */ /* 0x000fe2000001000f */
[----:B------:R-:W-:Y:S01]  /*c5d0*/  LOP3.LUT R122, R121, 0xffff0000, RZ, 0xc0, !PT ;  /* 0xffff0000797a7812 */ /* 0x000fe200078ec0ff */
[----:B------:R-:W-:-:S02]  /*c5e0*/  FFMA.FTZ R69, R12, R9, -R69 ;  /* 0x000000090c457223 */ /* 0x000fc40000010845 */
[----:B------:R-:W-:Y:S02]  /*c5f0*/  IMAD.U32 R68, R127, 0x10000, RZ ;  /* 0x000100007f447824 */ /* 0x000fe400078e00ff */
[----:B------:R-:W-:Y:S01]  /*c600*/  FFMA.FTZ R9, R12, R133, R8 ;  /* 0x000000850c097223 */ /* 0x000fe20000010008 */
[----:B------:R-:W-:Y:S01]  /*c610*/  LOP3.LUT R8, R125, 0xffff0000, RZ, 0xc0, !PT ;  /* 0xffff00007d087812 */ /* 0x000fe200078ec0ff */
[C---:B------:R-:W-:Y:S02]  /*c620*/  FMUL.FTZ R12, R74.reuse, R126 ;  /* 0x0000007e4a0c7220 */ /* 0x040fe40000410000 */
[-C--:B------:R-:W-:Y:S02]  /*c630*/  FMUL.FTZ R74, R74, R68.reuse ;  /* 0x000000444a4a7220 */ /* 0x080fe40000410000 */
[----:B------:R-:W-:Y:S02]  /*c640*/  FFMA.FTZ R68, R13, R68, -R12 ;  /* 0x000000440d447223 */ /* 0x000fe4000001080c */
[C---:B------:R-:W-:Y:S01]  /*c650*/  IMAD.U32 R121, R124.reuse, 0x10000, RZ ;  /* 0x000100007c797824 */ /* 0x040fe200078e00ff */
[----:B------:R-:W-:Y:S01]  /*c660*/  LOP3.LUT R124, R124, 0xffff0000, RZ, 0xc0, !PT ;  /* 0xffff00007c7c7812 */ /* 0x000fe200078ec0ff */
[----:B------:R-:W-:-:S02]  /*c670*/  FMUL.FTZ R12, R131, R122 ;  /* 0x0000007a830c7220 */ /* 0x000fc40000410000 */
[C---:B------:R-:W-:Y:S01]  /*c680*/  IMAD.U32 R125, R128.reuse, 0x10000, RZ ;  /* 0x00010000807d7824 */ /* 0x040fe200078e00ff */
[----:B------:R-:W-:Y:S01]  /*c690*/  LOP3.LUT R128, R128, 0xffff0000, RZ, 0xc0, !PT ;  /* 0xffff000080807812 */ /* 0x000fe200078ec0ff */
[----:B------:R-:W-:Y:S02]  /*c6a0*/  FFMA.FTZ R126, R13, R126, R74 ;  /* 0x0000007e0d7e7223 */ /* 0x000fe4000001004a */
[-C--:B------:R-:W-:Y:S02]  /*c6b0*/  FMUL.FTZ R131, R131, R8.reuse ;  /* 0x0000000883837220 */ /* 0x080fe40000410000 */
[C---:B------:R-:W-:Y:S02]  /*c6c0*/  FMUL.FTZ R13, R130.reuse, R121 ;  /* 0x00000079820d7220 */ /* 0x040fe40000410000 */
[----:B------:R-:W-:Y:S01]  /*c6d0*/  FFMA.FTZ R74, R71, R8, -R12 ;  /* 0x00000008474a7223 */ /* 0x000fe2000001080c */
[----:B------:R-:W-:Y:S01]  /*c6e0*/  LOP3.LUT R8, R123, 0xffff0000, RZ, 0xc0, !PT ;  /* 0xffff00007b087812 */ /* 0x000fe200078ec0ff */
[-C--:B------:R-:W-:Y:S01]  /*c6f0*/  FMUL.FTZ R130, R130, R125.reuse ;  /* 0x0000007d82827220 */ /* 0x080fe20000410000 */
[----:B------:R-:W-:Y:S01]  /*c700*/  LOP3.LUT R12, R127, 0xffff0000, RZ, 0xc0, !PT ;  /* 0xffff00007f0c7812 */ /* 0x000fe200078ec0ff */
[----:B------:R-:W-:-:S02]  /*c710*/  FFMA.FTZ R125, R70, R125, -R13 ;  /* 0x0000007d467d7223 */ /* 0x000fc4000001080d */
[----:B------:R-:W-:Y:S02]  /*c720*/  FFMA.FTZ R130, R70, R121, R130 ;  /* 0x0000007946827223 */ /* 0x000fe40000010082 */
[----:B------:R-:W-:Y:S02]  /*c730*/  FFMA.FTZ R122, R71, R122, R131 ;  /* 0x0000007a477a7223 */ /* 0x000fe40000010083 */
[----:B------:R-:W-:Y:S02]  /*c740*/  FMUL.FTZ R121, R129, R124 ;  /* 0x0000007c81797220 */ /* 0x000fe40000410000 */
[----:B------:R-:W-:Y:S01]  /*c750*/  FMUL.FTZ R70, R11, R8 ;  /* 0x000000080b467220 */ /* 0x000fe20000410000 */
[----:B------:R-:W-:Y:S01]  /*c760*/  F2FP.BF16.PACK_AB R9, R122, R9 ;  /* 0x000000097a09723e */ /* 0x000fe200000010ff */
[----:B------:R-:W-:Y:S02]  /*c770*/  FMUL.FTZ R71, R129, R128 ;  /* 0x0000008081477220 */ /* 0x000fe40000410000 */
[----:B------:R-:W-:-:S02]  /*c780*/  FMUL.FTZ R13, R11, R12 ;  /* 0x0000000c0b0d7220 */ /* 0x000fc40000410000 */
[C---:B------:R-:W-:Y:S02]  /*c790*/  FFMA.FTZ R128, R14.reuse, R128, -R121 ;  /* 0x000000800e807223 */ /* 0x040fe40000010879 */
        /* <DEDUP_REMOVED lines=12> */
.L_x_1302:
[----:B------:R-:W-:Y:S05]  /*c860*/  BSYNC B0 ;  /* 0x0000000000007941 */ /* 0x000fea0003800000 */
.L_x_1301:
        /* <DEDUP_REMOVED lines=30> */
[----:B------:R-:W-:Y:S01]  /*ca50*/  SHF.R.U32.HI R62, RZ, 0x10, R63 ;  /* 0x00000010ff3e7819 */ /* 0x000fe2000001163f */
[----:B------:R-:W-:Y:S01]  /*ca60*/  IMAD.SHL.U32 R69, R12, 0x2, RZ ;  /* 0x000000020c457824 */ /* 0x000fe200078e00ff */
[----:B------:R-:W-:Y:S02]  /*ca70*/  SHF.R.U64 R63, R56, 0x10, R57 ;  /* 0x00000010383f7819 */ /* 0x000fe40000001239 */
[----:B------:R-:W-:-:S02]  /*ca80*/  IADD3 R68, R68, R9, RZ ;  /* 0x0000000944447210 */ /* 0x000fc40007ffe0ff */
[----:B------:R-:W1:Y:S01]  /*ca90*/  LDS.128 R12, [R69+0x18100] ;  /* 0x01810000450c7984 */ /* 0x000e620000000c00 */
[----:B------:R-:W-:Y:S02]  /*caa0*/  SHF.R.U32.HI R56, RZ, 0x10, R57 ;  /* 0x00000010ff387819 */ /* 0x000fe40000011639 */
[----:B------:R-:W-:Y:S01]  /*cab0*/  IMAD.SHL.U32 R68, R68, 0x2, RZ ;  /* 0x0000000244447824 */ /* 0x000fe200078e00ff */
[----:B------:R-:W-:Y:S02]  /*cac0*/  SHF.R.U64 R57, R58, 0x10, R59 ;  /* 0x000000103a397819 */ /* 0x000fe4000000123b */
[----:B------:R-:W-:Y:S02]  /*cad0*/  PRMT R111, R111, 0x5410, R56 ;  /* 0x000054106f6f7816 */ /* 0x000fe40000000038 */
[----:B------:R-:W2:Y:S01]  /*cae0*/  LDS.128 R8, [R68+0x18100] ;  /* 0x0181000044087984 */ /* 0x000ea20000000c00 */
[----:B------:R-:W-:Y:S02]  /*caf0*/  PRMT R114, R114, 0x5410, R57 ;  /* 0x0000541072727816 */ /* 0x000fe40000000039 */
[----:B------:R-:W-:Y:S01]  /*cb00*/  SHF.R.U32.HI R58, RZ, 0x10, R59 ;  /* 0x00000010ff3a7819 */ /* 0x000fe2000001163b */
[----:B------:R-:W-:Y:S01]  /*cb10*/  IMAD.U32 R73, R111, 0x10000, RZ ;  /* 0x000100006f497824 */ /* 0x000fe200078e00ff */
[----:B------:R-:W-:-:S02]  /*cb20*/  PRMT R112, R112, 0x5410, R63 ;  /* 0x0000541070707816 */ /* 0x000fc4000000003f */
        /* <DEDUP_REMOVED lines=8> */
[----:B------:R-:W-:Y:S02]  /*cbb0*/  IMAD.U32 R74, R113, 0x10000, RZ ;  /* 0x00010000714a7824 */ /* 0x000fe400078e00ff */
        /* <DEDUP_REMOVED lines=22> */
[----:B------:R-:W-:Y:S01]  /*cd20*/  SHF.L.U32 R9, R115, 0x10, RZ ;  /* 0x0000001073097819 */ /* 0x000fe200000006ff */
[----:B------:R-:W-:Y:S01]  /*cd30*/  FMUL.FTZ R63, R15, R112 ;  /* 0x000000700f3f7220 */ /* 0x000fe20000410000 */
[----:B------:R-:W-:Y:S01]  /*cd40*/  LOP3.LUT R115, R115, 0xffff0000, RZ, 0xc0, !PT ;  /* 0xffff000073737812 */ /* 0x000fe200078ec0ff */
[----:B------:R-:W-:-:S02]  /*cd50*/  FMUL.FTZ R15, R15, R116 ;  /* 0x000000740f0f7220 */ /* 0x000fc40000410000 */
[C---:B------:R-:W-:Y:S02]  /*cd60*/  FMUL.FTZ R57, R8.reuse, R73 ;  /* 0x0000004908397220 */ /* 0x040fe40000410000 */
[-C--:B------:R-:W-:Y:S02]  /*cd70*/  FMUL.FTZ R8, R8, R9.reuse ;  /* 0x0000000908087220 */ /* 0x080fe40000410000 */
[C---:B------:R-:W-:Y:S02]  /*cd80*/  FFMA.FTZ R63, R56.reuse, R116, -R63 ;  /* 0x00000074383f7223 */ /* 0x040fe4000001083f */
[----:B------:R-:W-:Y:S01]  /*cd90*/  FFMA.FTZ R15, R56, R112, R15 ;  /* 0x00000070380f7223 */ /* 0x000fe2000001000f */
[C---:B------:R-:W-:Y:S01]  /*cda0*/  LOP3.LUT R112, R117.reuse, 0xffff0000, RZ, 0xc0, !PT ;  /* 0xffff000075707812 */ /* 0x040fe200078ec0ff */
[----:B------:R-:W-:Y:S02]  /*cdb0*/  IMAD.U32 R56, R117, 0x10000, RZ ;  /* 0x0001000075387824 */ /* 0x000fe400078e00ff */
[----:B------:R-:W-:-:S02]  /*cdc0*/  FFMA.FTZ R57, R12, R9, -R57 ;  /* 0x000000090c397223 */ /* 0x000fc40000010839 */
[----:B------:R-:W-:Y:S02]  /*cdd0*/  FFMA.FTZ R9, R12, R73, R8 ;  /* 0x000000490c097223 */ /* 0x000fe40000010008 */
[C---:B------:R-:W-:Y:S02]  /*cde0*/  FMUL.FTZ R8, R62.reuse, R74 ;  /* 0x0000004a3e087220 */ /* 0x040fe40000410000 */
[-C--:B------:R-:W-:Y:S02]  /*cdf0*/  FMUL.FTZ R62, R62, R56.reuse ;  /* 0x000000383e3e7220 */ /* 0x080fe40000410000 */
[----:B------:R-:W-:Y:S02]  /*ce00*/  IMAD.U32 R12, R114, 0x10000, RZ ;  /* 0x00010000720c7824 */ /* 0x000fe400078e00ff */
[----:B------:R-:W-:Y:S02]  /*ce10*/  FFMA.FTZ R56, R13, R56, -R8 ;  /* 0x000000380d387223 */ /* 0x000fe40000010808 */
[----:B------:R-:W-:-:S02]  /*ce20*/  IMAD.U32 R73, R118, 0x10000, RZ ;  /* 0x0001000076497824 */ /* 0x000fc400078e00ff */
[----:B------:R-:W-:Y:S02]  /*ce30*/  FFMA.FTZ R74, R13, R74, R62 ;  /* 0x0000004a0d4a7223 */ /* 0x000fe4000001003e */
[C---:B------:R-:W-:Y:S02]  /*ce40*/  FMUL.FTZ R8, R72.reuse, R111 ;  /* 0x0000006f48087220 */ /* 0x040fe40000410000 */
[CC--:B------:R-:W-:Y:S02]  /*ce50*/  FMUL.FTZ R13, R71.reuse, R12.reuse ;  /* 0x0000000c470d7220 */ /* 0x0c0fe40000410000 */
[----:B------:R-:W-:Y:S02]  /*ce60*/  FMUL.FTZ R72, R72, R115 ;  /* 0x0000007348487220 */ /* 0x000fe40000410000 */
[----:B------:R-:W-:Y:S02]  /*ce70*/  FMUL.FTZ R71, R71, R73 ;  /* 0x0000004947477220 */ /* 0x000fe40000410000 */
[----:B------:R-:W-:Y:S01]  /*ce80*/  FFMA.FTZ R62, R59, R115, -R8 ;  /* 0x000000733b3e7223 */ /* 0x000fe20000010808 */
[----:B------:R-:W-:Y:S01]  /*ce90*/  LOP3.LUT R8, R113, 0xffff0000, RZ, 0xc0, !PT ;  /* 0xffff000071087812 */ /* 0x000fe200078ec0ff */
[----:B------:R-:W-:Y:S01]  /*cea0*/  FFMA.FTZ R73, R58, R73, -R13 ;  /* 0x000000493a497223 */ /* 0x000fe2000001080d */
[----:B------:R-:W-:Y:S01]  /*ceb0*/  LOP3.LUT R13, R114, 0xffff0000, RZ, 0xc0, !PT ;  /* 0xffff0000720d7812 */ /* 0x000fe200078ec0ff */
[----:B------:R-:W-:Y:S01]  /*cec0*/  FFMA.FTZ R72, R59, R111, R72 ;  /* 0x0000006f3b487223 */ /* 0x000fe20000010048 */
[----:B------:R-:W-:Y:S01]  /*ced0*/  LOP3.LUT R59, R118, 0xffff0000, RZ, 0xc0, !PT ;  /* 0xffff0000763b7812 */ /* 0x000fe200078ec0ff */
[----:B------:R-:W-:-:S02]  /*cee0*/  FFMA.FTZ R71, R58, R12, R71 ;  /* 0x0000000c3a477223 */ /* 0x000fc40000010047 */
[----:B------:R-:W-:Y:S01]  /*cef0*/  FMUL.FTZ R58, R70, R13 ;  /* 0x0000000d463a7220 */ /* 0x000fe20000410000 */
[----:B------:R-:W-:Y:S01]  /*cf00*/  F2FP.BF16.PACK_AB R9, R72, R9 ;  /* 0x000000094809723e */ /* 0x000fe200000010ff */
[C---:B------:R-:W-:Y:S02]  /*cf10*/  FMUL.FTZ R75, R11.reuse, R8 ;  /* 0x000000080b4b7220 */ /* 0x040fe40000410000 */
[-C--:B------:R-:W-:Y:S02]  /*cf20*/  FMUL.FTZ R70, R70, R59.reuse ;  /* 0x0000003b46467220 */ /* 0x080fe40000410000 */
[-C--:B------:R-:W-:Y:S02]  /*cf30*/  FMUL.FTZ R12, R11, R112.reuse ;  /* 0x000000700b0c7220 */ /* 0x080fe40000410000 */
[----:B------:R-:W-:Y:S02]  /*cf40*/  FFMA.FTZ R58, R14, R59, -R58 ;  /* 0x0000003b0e3a7223 */ /* 0x000fe4000001083a */
[----:B------:R-:W-:-:S02]  /*cf50*/  FFMA.FTZ R11, R61, R112, -R75 ;  /* 0x000000703d0b7223 */ /* 0x000fc4000001084b */
[----:B------:R-:W-:Y:S01]  /*cf60*/  FFMA.FTZ R70, R14, R13, R70 ;  /* 0x0000000d0e467223 */ /* 0x000fe20000010046 */
[----:B------:R-:W-:Y:S01]  /*cf70*/  F2FP.BF16.PACK_AB R13, R62, R57 ;  /* 0x000000393e0d723e */ /* 0x000fe200000010ff */
[----:B------:R-:W-:Y:S01]  /*cf80*/  FFMA.FTZ R61, R61, R8, R12 ;  /* 0x000000083d3d7223 */ /* 0x000fe2000001000c */
[----:B------:R-:W-:Y:S02]  /*cf90*/  F2FP.BF16.PACK_AB R8, R15, R60 ;  /* 0x0000003c0f08723e */ /* 0x000fe400000010ff */
[----:B------:R-:W-:Y:S02]  /*cfa0*/  F2FP.BF16.PACK_AB R12, R63, R10 ;  /* 0x0000000a3f0c723e */ /* 0x000fe400000010ff */
[----:B------:R-:W-:Y:S02]  /*cfb0*/  F2FP.BF16.PACK_AB R14, R58, R73 ;  /* 0x000000493a0e723e */ /* 0x000fe400000010ff */
[----:B------:R-:W-:Y:S02]  /*cfc0*/  F2FP.BF16.PACK_AB R15, R11, R56 ;  /* 0x000000380b0f723e */ /* 0x000fe400000010ff */
[----:B------:R-:W-:-:S02]  /*cfd0*/  F2FP.BF16.PACK_AB R10, R70, R71 ;  /* 0x00000047460a723e */ /* 0x000fc400000010ff */
[----:B------:R-:W-:Y:S01]  /*cfe0*/  F2FP.BF16.PACK_AB R11, R61, R74 ;  /* 0x0000004a3d0b723e */ /* 0x000fe200000010ff */
[----:B------:R1:W-:Y:S04]  /*cff0*/  STS.128 [R69+0x18100], R12 ;  /* 0x0181000c45007388 */ /* 0x0003e80000000c00 */
[----:B------:R1:W-:Y:S02]  /*d000*/  STS.128 [R68+0x18100], R8 ;  /* 0x0181000844007388 */ /* 0x0003e40000000c00 */
.L_x_1304:
[----:B------:R-:W-:Y:S05]  /*d010*/  BSYNC B0 ;  /* 0x0000000000007941 */ /* 0x000fea0003800000 */
.L_x_1303:
        /* <DEDUP_REMOVED lines=82> */
[----:B------:R-:W-:Y:S02]  /*d540*/  FFMA.FTZ R15, R44, R104, R15 ;  /* 0x000000682c0f7223 */ /* 0x000fe4000001000f */
        /* <DEDUP_REMOVED lines=38> */
.L_x_1300:
[----:B------:R-:W-:Y:S05]  /*d7b0*/  BSYNC B1 ;  /* 0x0000000000017941 */ /* 0x000fea0003800000 */
.L_x_1299:
        /* <DEDUP_REMOVED lines=17> */
[----:B------:R-:W-:Y:S02]  /*d8d0*/  LOP3.LUT R14, R10, 0x38, R77, 0xf8, !PT ;  /* 0x000000380a0e7812 */ /* 0x000fe400078ef84d */
[----:B------:R-:W-:Y:S01]  /*d8e0*/  SHF.R.U32.HI R13, RZ, 0x3, R10 ;  /* 0x00000003ff0d7819 */ /* 0x000fe2000001160a */
[----:B------:R-:W-:Y:S01]  /*d8f0*/  IMAD.SHL.U32 R9, R9, 0x400, RZ ;  /* 0x0000040009097824 */ /* 0x000fe200078e00ff */
[----:B------:R-:W-:Y:S02]  /*d900*/  LOP3.LUT R8, R8, 0xfffffe00, RZ, 0xc0, !PT ;  /* 0xfffffe0008087812 */ /* 0x000fe400078ec0ff */
[----:B------:R-:W-:Y:S02]  /*d910*/  LOP3.LUT R10, R10, 0x38, R11, 0xf8, !PT ;  /* 0x000000380a0a7812 */ /* 0x000fe400078ef80b */
[----:B------:R-:W-:Y:S02]  /*d920*/  LOP3.LUT R14, R8, R14, R13, 0xf6, !PT ;  /* 0x0000000e080e7212 */ /* 0x000fe400078ef60d */
[----:B------:R-:W-:-:S02]  /*d930*/  LOP3.LUT R13, R10, R13, RZ, 0x3c, !PT ;  /* 0x0000000d0a0d7212 */ /* 0x000fc400078e3cff */
[----:B------:R-:W-:Y:S01]  /*d940*/  LOP3.LUT R9, R9, 0x7fffe000, RZ, 0xc0, !PT ;  /* 0x7fffe00009097812 */ /* 0x000fe200078ec0ff */
[----:B------:R-:W-:Y:S01]  /*d950*/  IMAD.SHL.U32 R45, R14, 0x2, RZ ;  /* 0x000000020e2d7824 */ /* 0x000fe200078e00ff */
[----:B------:R-:W-:Y:S02]  /*d960*/  SHF.R.U32.HI R40, RZ, 0x10, R41 ;  /* 0x00000010ff287819 */ /* 0x000fe40000011629 */
[----:B------:R-:W-:Y:S02]  /*d970*/  IADD3 R44, R13, R9, R8 ;  /* 0x000000090d2c7210 */ /* 0x000fe40007ffe008 */
[----:B------:R-:W1:Y:S01]  /*d980*/  LDS.128 R12, [R45+0x18100] ;  /* 0x018100002d0c7984 */ /* 0x000e620000000c00 */
[--C-:B------:R-:W-:Y:S02]  /*d990*/  SHF.R.U64 R41, R42, 0x10, R43.reuse ;  /* 0x000000102a297819 */ /* 0x100fe4000000122b */
[----:B------:R-:W-:Y:S01]  /*d9a0*/  IMAD.SHL.U32 R44, R44, 0x2, RZ ;  /* 0x000000022c2c7824 */ /* 0x000fe200078e00ff */
[----:B------:R-:W-:-:S02]  /*d9b0*/  SHF.R.U32.HI R42, RZ, 0x10, R43 ;  /* 0x00000010ff2a7819 */ /* 0x000fc4000001162b */
[--C-:B------:R-:W-:Y:S02]  /*d9c0*/  SHF.R.U64 R43, R36, 0x10, R37.reuse ;  /* 0x00000010242b7819 */ /* 0x100fe40000001225 */
[----:B------:R-:W2:Y:S01]  /*d9d0*/  LDS.128 R8, [R44+0x18100] ;  /* 0x018100002c087984 */ /* 0x000ea20000000c00 */
[----:B------:R-:W-:Y:S02]  /*d9e0*/  SHF.R.U32.HI R37, RZ, 0x10, R37 ;  /* 0x00000010ff257819 */ /* 0x000fe40000011625 */
[----:B------:R-:W-:Y:S02]  /*d9f0*/  SHF.R.U64 R49, R38, 0x10, R39 ;  /* 0x0000001026317819 */ /* 0x000fe40000001227 */
[----:B------:R-:W-:Y:S02]  /*da00*/  PRMT R88, R88, 0x5410, R37 ;  /* 0x0000541058587816 */ /* 0x000fe40000000025 */
[----:B------:R-:W-:Y:S02]  /*da10*/  SHF.R.U32.HI R38, RZ, 0x10, R39 ;  /* 0x00000010ff267819 */ /* 0x000fe40000011627 */
[----:B------:R-:W-:-:S02]  /*da20*/  PRMT R90, R90, 0x5410, R43 ;  /* 0x000054105a5a7816 */ /* 0x000fc4000000002b */
[----:B------:R-:W-:Y:S02]  /*da30*/  PRMT R98, R98, 0x5410, R47 ;  /* 0x0000541062627816 */ /* 0x000fe4000000002f */
[----:B------:R-:W-:Y:S02]  /*da40*/  PRMT R100, R100, 0x5410, R41 ;  /* 0x0000541064647816 */ /* 0x000fe40000000029 */
[----:B------:R-:W-:Y:S01]  /*da50*/  PRMT R97, R97, 0x5410, R40 ;  /* 0x0000541061617816 */ /* 0x000fe20000000028 */
[C---:B------:R-:W-:Y:S01]  /*da60*/  IMAD.U32 R43, R98.reuse, 0x10000, RZ ;  /* 0x00010000622b7824 */ /* 0x040fe200078e00ff */
[----:B------:R-:W-:Y:S02]  /*da70*/  LOP3.LUT R98, R98, 0xffff0000, RZ, 0xc0, !PT ;  /* 0xffff000062627812 */ /* 0x000fe400078ec0ff */
[----:B------:R-:W-:Y:S01]  /*da80*/  PRMT R96, R96, 0x5410, R49 ;  /* 0x0000541060607816 */ /* 0x000fe20000000031 */
[----:B------:R-:W-:Y:S01]  /*da90*/  IMAD.U32 R49, R88, 0x10000, RZ ;  /* 0x0001000058317824 */ /* 0x000fe200078e00ff */
[----:B------:R-:W-:-:S02]  /*daa0*/  PRMT R91, R91, 0x5410, R38 ;  /* 0x000054105b5b7816 */ /* 0x000fc40000000026 */
        /* <DEDUP_REMOVED lines=44> */
[C---:B------:R-:W-:Y:S02]  /*dd70*/  FMUL.FTZ R13, R47.reuse, R12 ;  /* 0x0000000c2f0d7220 */ /* 0x040fe40000410000 */
        /* <DEDUP_REMOVED lines=27> */
.L_x_1306:
[----:B------:R-:W-:Y:S05]  /*df30*/  BSYNC B0 ;  /* 0x0000000000007941 */ /* 0x000fea0003800000 */
.L_x_1305:
        /* <DEDUP_REMOVED lines=42> */
[----:B------:R-:W-:Y:S02]  /*e1e0*/  PRMT R80, R80, 0x5410, R31 ;  /* 0x0000541050507816 */ /* 0x000fe4000000001f */
[----:B------:R-:W-:Y:S01]  /*e1f0*/  PRMT R83, R83, 0x5410, R32 ;  /* 0x0000541053537816 */ /* 0x000fe20000000020 */
[----:B------:R-:W-:Y:S01]  /*e200*/  IMAD.U32 R41, R78, 0x10000, RZ ;  /* 0x000100004e297824 */ /* 0x000fe200078e00ff */
[----:B------:R-:W-:Y:S02]  /*e210*/  PRMT R82, R82, 0x5410, R33 ;  /* 0x0000541052527816 */ /* 0x000fe40000000021 */
[----:B------:R-:W-:-:S02]  /*e220*/  SHF.R.U32.HI R38, RZ, 0x10, R35 ;  /* 0x00000010ff267819 */ /* 0x000fc40000011623 */
[----:B------:R-:W-:Y:S01]  /*e230*/  SHF.R.U64 R34, R34, 0x10, R35 ;  /* 0x0000001022227819 */ /* 0x000fe20000001223 */
[----:B------:R-:W-:Y:S01]  /*e240*/  IMAD.U32 R35, R83, 0x10000, RZ ;  /* 0x0001000053237824 */ /* 0x000fe200078e00ff */
[----:B------:R-:W-:Y:S02]  /*e250*/  PRMT R85, R85, 0x5410, R38 ;  /* 0x0000541055557816 */ /* 0x000fe40000000026 */
        /* <DEDUP_REMOVED lines=34> */
[C---:B------:R-:W-:Y:S02]  /*e480*/  FFMA.FTZ R29, R12.reuse, R9, -R29 ;  /* 0x000000090c1d7223 */ /* 0x040fe4000001081d */
[----:B------:R-:W-:Y:S02]  /*e490*/  IMAD.U32 R28, R85, 0x10000, RZ ;  /* 0x00010000551c7824 */ /* 0x000fe400078e00ff */
[----:B------:R-:W-:Y:S02]  /*e4a0*/  FFMA.FTZ R9, R12, R41, R8 ;  /* 0x000000290c097223 */ /* 0x000fe40000010008 */
[C---:B------:R-:W-:Y:S02]  /*e4b0*/  FMUL.FTZ R8, R34.reuse, R42 ;  /* 0x0000002a22087220 */ /* 0x040fe40000410000 */
[-C--:B------:R-:W-:Y:S02]  /*e4c0*/  FMUL.FTZ R34, R34, R28.reuse ;  /* 0x0000001c22227220 */ /* 0x080fe40000410000 */
[----:B------:R-:W-:-:S02]  /*e4d0*/  FFMA.FTZ R28, R13, R28, -R8 ;  /* 0x0000001c0d1c7223 */ /* 0x000fc40000010808 */
[C---:B------:R-:W-:Y:S01]  /*e4e0*/  IMAD.U32 R12, R81.reuse, 0x10000, RZ ;  /* 0x00010000510c7824 */ /* 0x040fe200078e00ff */
[----:B------:R-:W-:Y:S01]  /*e4f0*/  LOP3.LUT R81, R81, 0xffff0000, RZ, 0xc0, !PT ;  /* 0xffff000051517812 */ /* 0x000fe200078ec0ff */
[C---:B------:R-:W-:Y:S01]  /*e500*/  IMAD.U32 R41, R87.reuse, 0x10000, RZ ;  /* 0x0001000057297824 */ /* 0x040fe200078e00ff */
[----:B------:R-:W-:Y:S01]  /*e510*/  LOP3.LUT R87, R87, 0xffff0000, RZ, 0xc0, !PT ;  /* 0xffff000057577812 */ /* 0x000fe200078ec0ff */
[C---:B------:R-:W-:Y:S02]  /*e520*/  FMUL.FTZ R8, R40.reuse, R78 ;  /* 0x0000004e28087220 */ /* 0x040fe40000410000 */
[----:B------:R-:W-:Y:S02]  /*e530*/  FFMA.FTZ R42, R13, R42, R34 ;  /* 0x0000002a0d2a7223 */ /* 0x000fe40000010022 */
[----:B------:R-:W-:Y:S02]  /*e540*/  FMUL.FTZ R40, R40, R82 ;  /* 0x0000005228287220 */ /* 0x000fe40000410000 */
[----:B------:R-:W-:-:S02]  /*e550*/  FMUL.FTZ R13, R39, R12 ;  /* 0x0000000c270d7220 */ /* 0x000fc40000410000 */
[C---:B------:R-:W-:Y:S01]  /*e560*/  IMAD.U32 R30, R14.reuse, 0x10000, RZ ;  /* 0x000100000e1e7824 */ /* 0x040fe200078e00ff */
[----:B------:R-:W-:Y:S01]  /*e570*/  LOP3.LUT R14, R14, 0xffff0000, RZ, 0xc0, !PT ;  /* 0xffff00000e0e7812 */ /* 0x000fe200078ec0ff */
[----:B------:R-:W-:Y:S01]  /*e580*/  FFMA.FTZ R82, R31, R82, -R8 ;  /* 0x000000521f527223 */ /* 0x000fe20000010808 */
[----:B------:R-:W-:Y:S01]  /*e590*/  LOP3.LUT R8, R85, 0xffff0000, RZ, 0xc0, !PT ;  /* 0xffff000055087812 */ /* 0x000fe200078ec0ff */
[-C--:B------:R-:W-:Y:S02]  /*e5a0*/  FMUL.FTZ R39, R39, R41.reuse ;  /* 0x0000002927277220 */ /* 0x080fe40000410000 */
[C---:B------:R-:W-:Y:S02]  /*e5b0*/  FFMA.FTZ R41, R30.reuse, R41, -R13 ;  /* 0x000000291e297223 */ /* 0x040fe4000001080d */
[----:B------:R-:W-:Y:S02]  /*e5c0*/  FFMA.FTZ R39, R30, R12, R39 ;  /* 0x0000000c1e277223 */ /* 0x000fe40000010027 */
[----:B------:R-:W-:-:S02]  /*e5d0*/  FMUL.FTZ R30, R38, R81 ;  /* 0x00000051261e7220 */ /* 0x000fc40000410000 */
[C---:B------:R-:W-:Y:S02]  /*e5e0*/  FMUL.FTZ R13, R11.reuse, R80 ;  /* 0x000000500b0d7220 */ /* 0x040fe40000410000 */
[-C--:B------:R-:W-:Y:S02]  /*e5f0*/  FMUL.FTZ R34, R38, R87.reuse ;  /* 0x0000005726227220 */ /* 0x080fe40000410000 */
[-C--:B------:R-:W-:Y:S02]  /*e600*/  FMUL.FTZ R12, R11, R8.reuse ;  /* 0x000000080b0c7220 */ /* 0x080fe40000410000 */
        /* <DEDUP_REMOVED lines=15> */
.L_x_1308:
[----:B------:R-:W-:Y:S05]  /*e700*/  BSYNC B0 ;  /* 0x0000000000007941 */ /* 0x000fea0003800000 */
.L_x_1307:
[----:B------:R-:W-:-:S04]  /*e710*/  IADD3 R77, R77, 0x40, RZ ;  /* 0x000000404d4d7810 */ /* 0x000fc80007ffe0ff */
[----:B------:R-:W-:-:S13]  /*e720*/  ISETP.GE.AND P0, PT, R77, c[0x0][0x27c], PT ;  /* 0x00009f004d007a0c */ /* 0x000fda0003f06270 */
[----:B------:R-:W-:Y:S05]  /*e730*/  @P0 BRA `(.L_x_1284) ;  /* 0x0000078000000947 */ /* 0x000fea0003800000 */
[----:B-1----:R-:W-:Y:S01]  /*e740*/  SHF.R.S32.HI R12, RZ, 0x1f, R77 ;  /* 0x0000001fff0c7819 */ /* 0x002fe2000001144d */
        /* <DEDUP_REMOVED lines=37> */
[----:B------:R-:W-:Y:S02]  /*e9a0*/  SHF.R.U32.HI R18, RZ, 0x10, R19 ;  /* 0x00000010ff127819 */ /* 0x000fe40000011613 */
[----:B------:R-:W-:Y:S02]  /*e9b0*/  PRMT R54, R54, 0x5410, R23 ;  /* 0x0000541036367816 */ /* 0x000fe40000000017 */
[----:B------:R-:W-:Y:S02]  /*e9c0*/  PRMT R66, R66, 0x5410, R31 ;  /* 0x0000541042427816 */ /* 0x000fe4000000001f */
[----:B------:R-:W-:-:S02]  /*e9d0*/  PRMT R76, R76, 0x5410, R21 ;  /* 0x000054104c4c7816 */ /* 0x000fc40000000015 */
[----:B------:R-:W-:Y:S01]  /*e9e0*/  PRMT R65, R65, 0x5410, R20 ;  /* 0x0000541041417816 */ /* 0x000fe20000000014 */
[C---:B------:R-:W-:Y:S01]  /*e9f0*/  IMAD.U32 R23, R66.reuse, 0x10000, RZ ;  /* 0x0001000042177824 */ /* 0x040fe200078e00ff */
[----:B------:R-:W-:Y:S02]  /*ea00*/  LOP3.LUT R66, R66, 0xffff0000, RZ, 0xc0, !PT ;  /* 0xffff000042427812 */ /* 0x000fe400078ec0ff */
[----:B------:R-:W-:Y:S01]  /*ea10*/  PRMT R64, R64, 0x5410, R33 ;  /* 0x0000541040407816 */ /* 0x000fe20000000021 */
[C---:B------:R-:W-:Y:S01]  /*ea20*/  IMAD.U32 R33, R52.reuse, 0x10000, RZ ;  /* 0x0001000034217824 */ /* 0x040fe200078e00ff */
        /* <DEDUP_REMOVED lines=73> */
.L_x_1284:
[----:B------:R-:W-:Y:S05]  /*eec0*/  BSYNC B2 ;  /* 0x0000000000027941 */ /* 0x000fea0003800000 */
.L_x_1266:
[----:B------:R-:W-:-:S04]  /*eed0*/  DEPBAR.LE SB0, 0x2 ;  /* 0x000080800000791a */ /* 0x000fc80000000000 */
[----:B------:R-:W-:Y:S01]  /*eee0*/  IADD3 R217, R95, -0x2, RZ ;  /* 0xfffffffe5fd97810 */ /* 0x000fe20007ffe0ff */
[----:B-1----:R-:W-:Y:S01]  /*eef0*/  IMAD.SHL.U32 R36, R0, 0x2, RZ ;  /* 0x0000000200247824 */ /* 0x002fe200078e00ff */
[----:B------:R-:W-:Y:S01]  /*ef00*/  BAR.SYNC.DEFER_BLOCKING 0x0 ;  /* 0x0000000000007b1d */ /* 0x000fe20000010000 */
[----:B------:R-:W-:Y:S01]  /*ef10*/  IMAD.SHL.U32 R187, R5, 0x2, RZ ;  /* 0x0000000205bb7824 */ /* 0x000fe200078e00ff */
[----:B------:R-:W-:Y:S01]  /*ef20*/  @P2 SHF.R.S32.HI R8, RZ, 0x1f, R217 ;  /* 0x0000001fff082819 */ /* 0x000fe200000114d9 */
[----:B------:R-:W-:Y:S01]  /*ef30*/  @P2 IMAD R26, R26, R217, RZ ;  /* 0x000000d91a1a2224 */ /* 0x000fe200078e02ff */
[----:B------:R-:W-:Y:S01]  /*ef40*/  LEA R189, R0, 0x18100, 0x1 ;  /* 0x0001810000bd7811 */ /* 0x000fe200078e08ff */
[----:B------:R-:W-:Y:S01]  /*ef50*/  @P2 IMAD.WIDE.U32 R10, R217, R27, R208 ;  /* 0x0000001bd90a2225 */ /* 0x000fe200078e00d0 */
[----:B------:R-:W-:Y:S01]  /*ef60*/  LEA.HI R6, R6, R89, RZ, 0x2 ;  /* 0x0000005906067211 */ /* 0x000fe200078f10ff */
[----:B------:R-:W-:Y:S01]  /*ef70*/  UMOV UR5, 0x1 ;  /* 0x0000000100057882 */ /* 0x000fe20000000000 */
[----:B------:R-:W-:Y:S01]  /*ef80*/  LOP3.LUT R84, R84, 0xffffffe0, RZ, 0xc0, !PT ;  /* 0xffffffe054547812 */ /* 0x000fe200078ec0ff */
[----:B------:R-:W-:Y:S01]  /*ef90*/  @P2 IMAD R8, R8, R27, R26 ;  /* 0x0000001b08082224 */ /* 0x000fe200078e021a */
[----:B------:R-:W-:Y:S01]  /*efa0*/  @P2 LEA R34, P0, R10, c[0x0][0x1f8], 0x1 ;  /* 0x00007e000a222a11 */ /* 0x000fe200078008ff */
[----:B------:R-:W-:-:S02]  /*efb0*/  IMAD.MOV.U32 R188, RZ, RZ, 0x20 ;  /* 0x00000020ffbc7424 */ /* 0x000fc400078e00ff */
[----:B------:R-:W-:Y:S02]  /*efc0*/  @P2 IMAD.IADD R8, R11, 0x1, R8 ;  /* 0x000000010b082824 */ /* 0x000fe400078e0208 */
[----:B------:R-:W-:Y:S02]  /*efd0*/  IMAD.SHL.U32 R186, R2, 0x2, RZ ;  /* 0x0000000202ba7824 */ /* 0x000fe400078e00ff */
[----:B------:R-:W-:Y:S01]  /*efe0*/  IMAD.MOV.U32 R0, RZ, RZ, 0x40 ;  /* 0x00000040ff007424 */ /* 0x000fe200078e00ff */
[----:B------:R-:W-:Y:S01]  /*eff0*/  @P2 LEA.HI.X R35, R10, c[0x0][0x1fc], R8, 0x1, P0 ;  /* 0x00007f000a232a11 */ /* 0x000fe200000f0c08 */
[----:B------:R-:W-:Y:S01]  /*f000*/  IMAD.IADD R5, R189, 0x1, R186 ;  /* 0x00000001bd057824 */ /* 0x000fe200078e02ba */
[----:B------:R-:W-:Y:S01]  /*f010*/  @P2 IADD3 R32, P0, R25, R34, RZ ;  /* 0x0000002219202210 */ /* 0x000fe20007f1e0ff */
[----:B------:R-:W-:Y:S01]  /*f020*/  IMAD R185, R4, 0x2, R189 ;  /* 0x0000000204b97824 */ /* 0x000fe200078e02bd */
[----:B------:R-:W-:Y:S01]  /*f030*/  SEL R191, R0, 0xffffffc0, !P1 ;  /* 0xffffffc000bf7807 */ /* 0x000fe20004800000 */
[----:B------:R-:W-:Y:S01]  /*f040*/  IMAD R184, R4, 0x2, R5 ;  /* 0x0000000204b87824 */ /* 0x000fe200078e0205 */
[----:B------:R-:W-:Y:S01]  /*f050*/  LDSM.16.M88.4 R36, [R36+0x18100] ;  /* 0x018100002424783b */ /* 0x000fe20000000200 */
[----:B------:R-:W-:Y:S01]  /*f060*/  @P2 IMAD.X R33, R24, 0x1, R35, P0 ;  /* 0x0000000118212824 */ /* 0x000fe200000e0623 */
[----:B------:R-:W-:Y:S01]  /*f070*/  LOP3.LUT P0, RZ, R219, 0x2, RZ, 0xc0, !PT ;  /* 0x00000002dbff7812 */ /* 0x000fe2000780c0ff */
[----:B------:R-:W-:Y:S01]  /*f080*/  IMAD.IADD R85, R187, 0x1, R191 ;  /* 0x00000001bb557824 */ /* 0x000fe200078e02bf */
[----:B------:R-:W1:Y:S01]  /*f090*/  LDSM.16.M88.4 R16, [R187+0xc100] ;  /* 0x00c10000bb10783b */ /* 0x000e620000000200 */
[----:B------:R-:W-:Y:S01]  /*f0a0*/  IMAD.SHL.U32 R135, R3, 0x2, RZ ;  /* 0x0000000203877824 */ /* 0x000fe200078e00ff */
[----:B------:R-:W-:-:S02]  /*f0b0*/  SEL R188, R188, 0xffffffe0, !P0 ;  /* 0xffffffe0bcbc7807 */ /* 0x000fc40004000000 */
[----:B------:R-:W2:Y:S01]  /*f0c0*/  LDSM.16.M88.4 R60, [R187+0xc900] ;  /* 0x00c90000bb3c783b */ /* 0x000ea20000000200 */
[--C-:B------:R-:W-:Y:S02]  /*f0d0*/  IMAD R134, R4, 0x2, R135.reuse ;  /* 0x0000000204867824 */ /* 0x100fe400078e0287 */
[----:B------:R-:W-:Y:S01]  /*f0e0*/  IMAD.IADD R2, R187, 0x1, R188 ;  /* 0x00000001bb027824 */ /* 0x000fe200078e02bc */
[----:B------:R-:W-:Y:S01]  /*f0f0*/  LDSM.16.M88.4 R44, [R5] ;  /* 0x00000000052c783b */ /* 0x000fe20000000200 */
[C---:B------:R-:W-:Y:S02]  /*f100*/  IMAD.IADD R165, R186.reuse, 0x1, R134 ;  /* 0x00000001baa57824 */ /* 0x040fe400078e0286 */
[----:B------:R-:W-:Y:S01]  /*f110*/  IMAD.IADD R0, R191, 0x1, R2 ;  /* 0x00000001bf007824 */ /* 0x000fe200078e0202 */
[----:B------:R-:W3:Y:S01]  /*f120*/  LDSM.16.M88.4 R8, [R2+0xc100] ;  /* 0x00c100000208783b */ /* 0x000ee20000000200 */
[----:B------:R-:W-:-:S03]  /*f130*/  IMAD.IADD R173, R186, 0x1, R135 ;  /* 0x00000001baad7824 */ /* 0x000fc600078e0287 */
[----:B------:R-:W5:Y:S01]  /*f140*/  LDSM.16.M88.4 R52, [R187+0xd100] ;  /* 0x00d10000bb34783b */ /* 0x000f620000000200 */
[----:B------:R-:W-:-:S03]  /*f150*/  IMAD R4, R4, 0x2, R173 ;  /* 0x0000000204047824 */ /* 0x000fc600078e02ad */
[----:B------:R-:W4:Y:S04]  /*f160*/  LDSM.16.M88.4 R28, [R187+0xd900] ;  /* 0x00d90000bb1c783b */ /* 0x000f280000000200 */
[----:B------:R-:W-:Y:S04]  /*f170*/  LDSM.16.M88.4 R76, [R2+0xc900] ;  /* 0x00c90000024c783b */ /* 0x000fe80000000200 */
[----:B------:R-:W-:Y:S04]  /*f180*/  LDSM.16.M88.4 R72, [R2+0xd100] ;  /* 0x00d100000248783b */ /* 0x000fe80000000200 */
[----:B------:R-:W-:Y:S04]  /*f190*/  LDSM.16.M88.4 R68, [R2+0xd900] ;  /* 0x00d900000244783b */ /* 0x000fe80000000200 */
[----:B------:R-:W-:Y:S01]  /*f1a0*/  @!PT LDS RZ, [RZ] ;  /* 0x00000000fffff984 */ /* 0x000fe20000000800 */
[----:B------:R-:W-:Y:S01]  /*f1b0*/  @!PT LDS RZ, [RZ] ;  /* 0x00000000fffff984 */ /* 0x000fe20000000800 */
[----:B------:R-:W-:Y:S01]  /*f1c0*/  @!PT LDS RZ, [RZ] ;  /* 0x00000000fffff984 */ /* 0x000fe20000000800 */
[----:B------:R3:W-:Y:S01]  /*f1d0*/  @P2 LDGSTS.E.BYPASS.LTC128B.128 [R132+0x6100], [R34.64], !P6 ;  /* 0x0610000022842fae */ /* 0x0007e2000f101d46 */
[C---:B-1--4-:R-:W-:Y:S03]  /*f1e0*/  HMMA.16816.F32.BF16 R20, R36.reuse, R16, RZ ;  /* 0x000000102414723c */ /* 0x052fe600000418ff */
[----:B------:R1:W-:Y:S04]  /*f1f0*/  @P2 LDGSTS.E.BYPASS.LTC128B.128 [R132+0x8100], [R34.64+0x80], !P5 ;  /* 0x0810008022842fae */ /* 0x0003e8000e901d46 */
[----:B------:R1:W-:Y:S01]  /*f200*/  @P2 LDGSTS.E.BYPASS.LTC128B.128 [R132+0xa100], [R34.64+0x100], !P4 ;  /* 0x0a10010022842fae */ /* 0x0003e2000e101d46 */
[C---:B------:R-:W-:Y:S03]  /*f210*/  HMMA.16816.F32.BF16 R16, R36.reuse, R18, RZ ;  /* 0x000000122410723c */ /* 0x040fe600000418ff */
[----:B------:R1:W-:Y:S04]  /*f220*/  @P2 LDGSTS.E.BYPASS.LTC128B.128 [R132+0x7100], [R32.64], !P6 ;  /* 0x0710000020842fae */ /* 0x0003e8000f101d46 */
[----:B------:R1:W-:Y:S01]  /*f230*/  @P2 LDGSTS.E.BYPASS.LTC128B.128 [R132+0x9100], [R32.64+0x80], !P5 ;  /* 0x0910008020842fae */ /* 0x0003e2000e901d46 */
[----:B--2---:R-:W-:Y:S03]  /*f240*/  HMMA.16816.F32.BF16 R64, R36, R60, RZ ;  /* 0x0000003c2440723c */ /* 0x004fe600000418ff */
[----:B------:R1:W-:Y:S04]  /*f250*/  @P2 LDGSTS.E.BYPASS.LTC128B.128 [R132+0xb100], [R32.64+0x100], !P4 ;  /* 0x0b10010020842fae */ /* 0x0003e8000e101d46 */
[----:B------:R-:W-:Y:S01]  /*f260*/  LDSM.16.M88.4 R24, [R185] ;  /* 0x00000000b918783b */ /* 0x000fe20000000200 */
[----:B---3--:R-:W-:Y:S03]  /*f270*/  HMMA.16816.F32.BF16 R20, R44, R8, R20 ;  /* 0x000000082c14723c */ /* 0x008fe60000041814 */
[----:B------:R-:W2:Y:S04]  /*f280*/  LDSM.16.M88.4 R12, [R85+0xc100] ;  /* 0x00c10000550c783b */ /* 0x000ea80000000200 */
[----:B------:R-:W-:Y:S01]  /*f290*/  LDSM.16.M88.4 R40, [R184] ;  /* 0x00000000b828783b */ /* 0x000fe20000000200 */
[----:B------:R-:W-:Y:S03]  /*f2a0*/  HMMA.16816.F32.BF16 R60, R36, R62, RZ ;  /* 0x0000003e243c723c */ /* 0x000fe600000418ff */
[----:B------:R-:W-:Y:S04]  /*f2b0*/  LDSM.16.M88.4 R80, [R85+0xc900] ;  /* 0x00c900005550783b */ /* 0x000fe80000000200 */
[----:B------:R-:W0:Y:S01]  /*f2c0*/  LDGDEPBAR ;  /* 0x00000000000079af */ /* 0x000e220000000000 */
[----:B------:R-:W-:Y:S03]  /*f2d0*/  HMMA.16816.F32.BF16 R16, R44, R10, R16 ;  /* 0x0000000a2c10723c */ /* 0x000fe60000041810 */
[----:B------:R-:W3:Y:S04]  /*f2e0*/  LDSM.16.M88.4 R8, [R0+0xc100] ;  /* 0x00c100000008783b */ /* 0x000ee80000000200 */
[----:B-1----:R-:W1:Y:S01]  /*f2f0*/  LDSM.16.M88.4 R32, [R85+0xd100] ;  /* 0x00d100005520783b */ /* 0x002e620000000200 */
[C---:B-----5:R-:W-:Y:S08]  /*f300*/  HMMA.16816.F32.BF16 R56, R36.reuse, R52, RZ ;  /* 0x000000342438723c */ /* 0x060ff000000418ff */
[C---:B------:R-:W-:Y:S08]  /*f310*/  HMMA.16816.F32.BF16 R52, R36.reuse, R54, RZ ;  /* 0x000000362434723c */ /* 0x040ff000000418ff */
[C---:B------:R-:W-:Y:S08]  /*f320*/  HMMA.16816.F32.BF16 R48, R36.reuse, R28, RZ ;  /* 0x0000001c2430723c */ /* 0x040ff000000418ff */
[----:B------:R-:W-:Y:S01]  /*f330*/  HMMA.16816.F32.BF16 R36, R36, R30, RZ ;  /* 0x0000001e2424723c */ /* 0x000fe200000418ff */
[----:B------:R-:W4:Y:S07]  /*f340*/  LDSM.16.M88.4 R28, [R85+0xd900] ;  /* 0x00d90000551c783b */ /* 0x000f2e0000000200 */
[----:B--2---:R-:W-:Y:S08]  /*f350*/  HMMA.16816.F32.BF16 R20, R24, R12, R20 ;  /* 0x0000000c1814723c */ /* 0x004ff00000041814 */
[C---:B------:R-:W-:Y:S08]  /*f360*/  HMMA.16816.F32.BF16 R64, R44.reuse, R76, R64 ;  /* 0x0000004c2c40723c */ /* 0x040ff00000041840 */
[----:B------:R-:W-:Y:S01]  /*f370*/  HMMA.16816.F32.BF16 R60, R44, R78, R60 ;  /* 0x0000004e2c3c723c */ /* 0x000fe2000004183c */
        /* <DEDUP_REMOVED lines=8> */
[----:B------:R-:W2:Y:S04]  /*f400*/  LDSM.16.M88.4 R36, [R187+0xe100] ;  /* 0x00e10000bb24783b */ /* 0x000ea80000000200 */
[----:B------:R-:W5:Y:S03]  /*f410*/  LDSM.16.M88.4 R68, [R0+0xd900] ;  /* 0x00d900000044783b */ /* 0x000f660000000200 */
[----:B---3--:R-:W-:Y:S08]  /*f420*/  HMMA.16816.F32.BF16 R20, R40, R8, R20 ;  /* 0x000000082814723c */ /* 0x008ff00000041814 */
[C---:B------:R-:W-:Y:S08]  /*f430*/  HMMA.16816.F32.BF16 R64, R24.reuse, R80, R64 ;  /* 0x000000501840723c */ /* 0x040ff00000041840 */
[----:B------:R-:W-:Y:S01]  /*f440*/  HMMA.16816.F32.BF16 R60, R24, R82, R60 ;  /* 0x00000052183c723c */ /* 0x000fe2000004183c */
[----:B------:R-:W-:Y:S07]  /*f450*/  LDSM.16.M88.4 R80, [R5+0x4000] ;  /* 0x004000000550783b */ /* 0x000fee0000000200 */
[----:B------:R-:W-:Y:S01]  /*f460*/  HMMA.16816.F32.BF16 R16, R40, R10, R16 ;  /* 0x0000000a2810723c */ /* 0x000fe20000041810 */
[----:B------:R-:W3:Y:S07]  /*f470*/  LDSM.16.M88.4 R8, [R2+0xe100] ;  /* 0x00e100000208783b */ /* 0x000eee0000000200 */
[C---:B-1----:R-:W-:Y:S08]  /*f480*/  HMMA.16816.F32.BF16 R56, R24.reuse, R32, R56 ;  /* 0x000000201838723c */ /* 0x042ff00000041838 */
[C---:B------:R-:W-:Y:S01]  /*f490*/  HMMA.16816.F32.BF16 R52, R24.reuse, R34, R52 ;  /* 0x000000221834723c */ /* 0x040fe20000041834 */
[----:B------:R-:W1:Y:S07]  /*f4a0*/  LDSM.16.M88.4 R32, [R187+0xe900] ;  /* 0x00e90000bb20783b */ /* 0x000e6e0000000200 */
[C---:B----4-:R-:W-:Y:S08]  /*f4b0*/  HMMA.16816.F32.BF16 R48, R24.reuse, R28, R48 ;  /* 0x0000001c1830723c */ /* 0x050ff00000041830 */
[----:B------:R-:W-:Y:S01]  /*f4c0*/  HMMA.16816.F32.BF16 R44, R24, R30, R44 ;  /* 0x0000001e182c723c */ /* 0x000fe2000004182c */
[----:B------:R-:W4:Y:S04]  /*f4d0*/  LDSM.16.M88.4 R28, [R187+0xf100] ;  /* 0x00f10000bb1c783b */ /* 0x000f280000000200 */
[----:B------:R-:W1:Y:S03]  /*f4e0*/  LDSM.16.M88.4 R24, [R187+0xf900] ;  /* 0x00f90000bb18783b */ /* 0x000e660000000200 */
        /* <DEDUP_REMOVED lines=9> */
[C---:B-----5:R-:W-:Y:S08]  /*f580*/  HMMA.16816.F32.BF16 R48, R40.reuse, R68, R48 ;  /* 0x000000442830723c */ /* 0x060ff00000041830 */
[----:B------:R-:W-:Y:S01]  /*f590*/  HMMA.16816.F32.BF16 R44, R40, R70, R44 ;  /* 0x00000046282c723c */ /* 0x000fe2000004182c */
[----:B------:R-:W2:Y:S04]  /*f5a0*/  LDSM.16.M88.4 R40, [R185+0x4000] ;  /* 0x00400000b928783b */ /* 0x000ea80000000200 */
[----:B------:R-:W5:Y:S03]  /*f5b0*/  LDSM.16.M88.4 R68, [R2+0xf900] ;  /* 0x00f900000244783b */ /* 0x000f660000000200 */
[----:B---3--:R-:W-:Y:S08]  /*f5c0*/  HMMA.16816.F32.BF16 R20, R80, R8, R20 ;  /* 0x000000085014723c */ /* 0x008ff00000041814 */
[C---:B-1----:R-:W-:Y:S08]  /*f5d0*/  HMMA.16816.F32.BF16 R64, R12.reuse, R32, R64 ;  /* 0x000000200c40723c */ /* 0x042ff00000041840 */
[----:B------:R-:W-:Y:S01]  /*f5e0*/  HMMA.16816.F32.BF16 R60, R12, R34, R60 ;  /* 0x000000220c3c723c */ /* 0x000fe2000004183c */
[----:B------:R-:W-:Y:S07]  /*f5f0*/  LDSM.16.M88.4 R32, [R85+0xe900] ;  /* 0x00e900005520783b */ /* 0x000fee0000000200 */
[----:B------:R-:W-:Y:S01]  /*f600*/  HMMA.16816.F32.BF16 R16, R80, R10, R16 ;  /* 0x0000000a5010723c */ /* 0x000fe20000041810 */
[----:B------:R-:W-:Y:S07]  /*f610*/  LDSM.16.M88.4 R8, [R0+0xe100] ;  /* 0x00e100000008783b */ /* 0x000fee0000000200 */
[C---:B----4-:R-:W-:Y:S08]  /*f620*/  HMMA.16816.F32.BF16 R56, R12.reuse, R28, R56 ;  /* 0x0000001c0c38723c */ /* 0x050ff00000041838 */
[C---:B------:R-:W-:Y:S01]  /*f630*/  HMMA.16816.F32.BF16 R52, R12.reuse, R30, R52 ;  /* 0x0000001e0c34723c */ /* 0x040fe20000041834 */
[----:B------:R-:W-:Y:S07]  /*f640*/  LDSM.16.M88.4 R28, [R85+0xf100] ;  /* 0x00f10000551c783b */ /* 0x000fee0000000200 */
[C---:B------:R-:W-:Y:S08]  /*f650*/  HMMA.16816.F32.BF16 R48, R12.reuse, R24, R48 ;  /* 0x000000180c30723c */ /* 0x040ff00000041830 */
[----:B------:R-:W-:Y:S01]  /*f660*/  HMMA.16816.F32.BF16 R44, R12, R26, R44 ;  /* 0x0000001a0c2c723c */ /* 0x000fe2000004182c */
[----:B------:R-:W1:Y:S04]  /*f670*/  LDSM.16.M88.4 R12, [R184+0x4000] ;  /* 0x00400000b80c783b */ /* 0x000e680000000200 */
[----:B------:R-:W3:Y:S03]  /*f680*/  LDSM.16.M88.4 R24, [R85+0xf900] ;  /* 0x00f900005518783b */ /* 0x000ee60000000200 */
[----:B--2---:R-:W-:Y:S08]  /*f690*/  HMMA.16816.F32.BF16 R20, R40, R36, R20 ;  /* 0x000000242814723c */ /* 0x004ff00000041814 */
[C---:B------:R-:W-:Y:S08]  /*f6a0*/  HMMA.16816.F32.BF16 R64, R80.reuse, R76, R64 ;  /* 0x0000004c5040723c */ /* 0x040ff00000041840 */
[----:B------:R-:W-:Y:S08]  /*f6b0*/  HMMA.16816.F32.BF16 R60, R80, R78, R60 ;  /* 0x0000004e503c723c */ /* 0x000ff0000004183c */
[----:B------:R-:W-:Y:S01]  /*f6c0*/  HMMA.16816.F32.BF16 R76, R40, R38, R16 ;  /* 0x00000026284c723c */ /* 0x000fe20000041810 */
[----:B------:R-:W-:Y:S04]  /*f6d0*/  LDSM.16.M88.4 R36, [R189+0x8000] ;  /* 0x00800000bd24783b */ /* 0x000fe80000000200 */
[----:B------:R-:W2:Y:S03]  /*f6e0*/  LDSM.16.M88.4 R16, [R187+0x10100] ;  /* 0x01010000bb10783b */ /* 0x000ea60000000200 */
[C---:B------:R-:W-:Y:S08]  /*f6f0*/  HMMA.16816.F32.BF16 R56, R80.reuse, R72, R56 ;  /* 0x000000485038723c */ /* 0x040ff00000041838 */
[C---:B------:R-:W-:Y:S01]  /*f700*/  HMMA.16816.F32.BF16 R52, R80.reuse, R74, R52 ;  /* 0x0000004a5034723c */ /* 0x040fe20000041834 */
[----:B------:R-:W4:Y:S07]  /*f710*/  LDSM.16.M88.4 R72, [R0+0xe900] ;  /* 0x00e900000048783b */ /* 0x000f2e0000000200 */
[C---:B-----5:R-:W-:Y:S08]  /*f720*/  HMMA.16816.F32.BF16 R48, R80.reuse, R68, R48 ;  /* 0x000000445030723c */ /* 0x060ff00000041830 */
[----:B------:R-:W-:Y:S01]  /*f730*/  HMMA.16816.F32.BF16 R44, R80, R70, R44 ;  /* 0x00000046502c723c */ /* 0x000fe2000004182c */
[----:B------:R-:W5:Y:S07]  /*f740*/  LDSM.16.M88.4 R68, [R0+0xf100] ;  /* 0x00f100000044783b */ /* 0x000f6e0000000200 */
[----:B-1----:R-:W-:Y:S08]  /*f750*/  HMMA.16816.F32.BF16 R20, R12, R8, R20 ;  /* 0x000000080c14723c */ /* 0x002ff00000041814 */
        /* <DEDUP_REMOVED lines=8> */
[C---:B---3--:R-:W-:Y:S08]  /*f7e0*/  HMMA.16816.F32.BF16 R48, R40.reuse, R24, R48 ;  /* 0x000000182830723c */ /* 0x048ff00000041830 */
[----:B------:R-:W-:Y:S01]  /*f7f0*/  HMMA.16816.F32.BF16 R44, R40, R26, R44 ;  /* 0x0000001a282c723c */ /* 0x000fe2000004182c */
[----:B------:R-:W1:Y:S04]  /*f800*/  LDSM.16.M88.4 R24, [R2+0x10100] ;  /* 0x010100000218783b */ /* 0x000e680000000200 */
[----:B------:R-:W-:Y:S03]  /*f810*/  LDSM.16.M88.4 R40, [R185+0x8000] ;  /* 0x00800000b928783b */ /* 0x000fe60000000200 */
[----:B--2---:R-:W-:Y:S08]  /*f820*/  HMMA.16816.F32.BF16 R20, R36, R16, R20 ;  /* 0x000000102414723c */ /* 0x004ff00000041814 */
[C---:B----4-:R-:W-:Y:S08]  /*f830*/  HMMA.16816.F32.BF16 R64, R12.reuse, R72, R64 ;  /* 0x000000480c40723c */ /* 0x050ff00000041840 */
[----:B------:R-:W-:Y:S01]  /*f840*/  HMMA.16816.F32.BF16 R60, R12, R74, R60 ;  /* 0x0000004a0c3c723c */ /* 0x000fe2000004183c */
[----:B------:R-:W-:Y:S07]  /*f850*/  LDSM.16.M88.4 R72, [R187+0x11100] ;  /* 0x01110000bb48783b */ /* 0x000fee0000000200 */
[----:B------:R-:W-:Y:S01]  /*f860*/  HMMA.16816.F32.BF16 R76, R36, R18, R76 ;  /* 0x00000012244c723c */ /* 0x000fe2000004184c */
[----:B------:R-:W-:Y:S07]  /*f870*/  LDSM.16.M88.4 R16, [R2+0x10900] ;  /* 0x010900000210783b */ /* 0x000fee0000000200 */
[C---:B-----5:R-:W-:Y:S08]  /*f880*/  HMMA.16816.F32.BF16 R56, R12.reuse, R68, R56 ;  /* 0x000000440c38723c */ /* 0x060ff00000041838 */
[----:B------:R-:W-:Y:S01]  /*f890*/  HMMA.16816.F32.BF16 R68, R12, R70, R52 ;  /* 0x000000460c44723c */ /* 0x000fe20000041834 */
[----:B------:R-:W2:Y:S07]  /*f8a0*/  LDSM.16.M88.4 R52, [R85+0x10100] ;  /* 0x010100005534783b */ /* 0x000eae0000000200 */
[----:B-1----:R-:W-:Y:S08]  /*f8b0*/  HMMA.16816.F32.BF16 R20, R32, R24, R20 ;  /* 0x000000182014723c */ /* 0x002ff00000041814 */
[C---:B------:R-:W-:Y:S08]  /*f8c0*/  HMMA.16816.F32.BF16 R64, R36.reuse, R8, R64 ;  /* 0x000000082440723c */ /* 0x040ff00000041840 */
[----:B------:R-:W-:Y:S01]  /*f8d0*/  HMMA.16816.F32.BF16 R60, R36, R10, R60 ;  /* 0x0000000a243c723c */ /* 0x000fe2000004183c */
[----:B------:R-:W-:Y:S07]  /*f8e0*/  LDSM.16.M88.4 R8, [R85+0x10900] ;  /* 0x010900005508783b */ /* 0x000fee0000000200 */
[----:B------:R-:W-:Y:S01]  /*f8f0*/  HMMA.16816.F32.BF16 R76, R32, R26, R76 ;  /* 0x0000001a204c723c */ /* 0x000fe2000004184c */
[----:B------:R-:W-:Y:S07]  /*f900*/  LDSM.16.M88.4 R24, [R187+0x11900] ;  /* 0x01190000bb18783b */ /* 0x000fee0000000200 */
[C---:B------:R-:W-:Y:S08]  /*f910*/  HMMA.16816.F32.BF16 R48, R12.reuse, R28, R48 ;  /* 0x0000001c0c30723c */ /* 0x040ff00000041830 */
[----:B------:R-:W-:Y:S01]  /*f920*/  HMMA.16816.F32.BF16 R44, R12, R30, R44 ;  /* 0x0000001e0c2c723c */ /* 0x000fe2000004182c */
[----:B------:R-:W-:Y:S04]  /*f930*/  LDSM.16.M88.4 R12, [R184+0x8000] ;  /* 0x00800000b80c783b */ /* 0x000fe80000000200 */
[----:B------:R-:W1:Y:S03]  /*f940*/  LDSM.16.M88.4 R28, [R0+0x10100] ;  /* 0x01010000001c783b */ /* 0x000e660000000200 */
[----:B--2---:R-:W-:Y:S08]  /*f950*/  HMMA.16816.F32.BF16 R20, R40, R52, R20 ;  /* 0x000000342814723c */ /* 0x004ff00000041814 */
[C---:B------:R-:W-:Y:S08]  /*f960*/  HMMA.16816.F32.BF16 R64, R32.reuse, R16, R64 ;  /* 0x000000102040723c */ /* 0x040ff00000041840 */
[----:B------:R-:W-:Y:S01]  /*f970*/  HMMA.16816.F32.BF16 R60, R32, R18, R60 ;  /* 0x00000012203c723c */ /* 0x000fe2000004183c */
[----:B------:R-:W2:Y:S07]  /*f980*/  LDSM.16.M88.4 R16, [R2+0x11100] ;  /* 0x011100000210783b */ /* 0x000eae0000000200 */
[----:B------:R-:W-:Y:S01]  /*f990*/  HMMA.16816.F32.BF16 R76, R40, R54, R76 ;  /* 0x00000036284c723c */ /* 0x000fe2000004184c */
[----:B------:R-:W-:Y:S07]  /*f9a0*/  LDSM.16.M88.4 R52, [R0+0x10900] ;  /* 0x010900000034783b */ /* 0x000fee0000000200 */
[----:B------:R-:W-:Y:S08]  /*f9b0*/  HMMA.16816.F32.BF16 R56, R36, R72, R56 ;  /* 0x000000482438723c */ /* 0x000ff00000041838 */
[----:B-1----:R-:W-:Y:S08]  /*f9c0*/  HMMA.16816.F32.BF16 R20, R12, R28, R20 ;  /* 0x0000001c0c14723c */ /* 0x002ff00000041814 */
[C---:B------:R-:W-:Y:S08]  /*f9d0*/  HMMA.16816.F32.BF16 R64, R40.reuse, R8, R64 ;  /* 0x000000082840723c */ /* 0x040ff00000041840 */
[----:B------:R-:W-:Y:S01]  /*f9e0*/  HMMA.16816.F32.BF16 R60, R40, R10, R60 ;  /* 0x0000000a283c723c */ /* 0x000fe2000004183c */
[----:B------:R-:W1:Y:S07]  /*f9f0*/  LDSM.16.M88.4 R8, [R85+0x11100] ;  /* 0x011100005508783b */ /* 0x000e6e0000000200 */
[----:B------:R-:W-:Y:S01]  /*fa00*/  HMMA.16816.F32.BF16 R76, R12, R30, R76 ;  /* 0x0000001e0c4c723c */ /* 0x000fe2000004184c */
[----:B------:R3:W4:Y:S01]  /*fa10*/  LDSM.16.M88.4 R28, [R2+0x11900] ;  /* 0x01190000021c783b */ /* 0x0007220000000200 */
[----:B------:R-:W-:-:S02]  /*fa20*/  FMUL.FTZ R21, R21, c[0x0][0x320] ;  /* 0x0000c80015157a20 */ /* 0x000fc40000410000 */
[----:B------:R-:W-:Y:S02]  /*fa30*/  FMUL.FTZ R22, R22, c[0x0][0x320] ;  /* 0x0000c80016167a20 */ /* 0x000fe40000410000 */
[----:B------:R-:W-:Y:S02]  /*fa40*/  FMUL.FTZ R5, R20, c[0x0][0x320] ;  /* 0x0000c80014057a20 */ /* 0x000fe40000410000 */
[----:B------:R-:W-:Y:S04]  /*fa50*/  HMMA.16816.F32.BF16 R68, R36, R74, R68 ;  /* 0x0000004a2444723c */ /* 0x000fe80000041844 */
[----:B------:R-:W5:Y:S04]  /*fa60*/  MUFU.TANH R5, R5 ;  /* 0x0000000500057308 */ /* 0x000f680000002400 */
[----:B--2---:R-:W-:Y:S08]  /*fa70*/  HMMA.16816.F32.BF16 R56, R32, R16, R56 ;  /* 0x000000102038723c */ /* 0x004ff00000041838 */
[----:B------:R-:W-:Y:S01]  /*fa80*/  HMMA.16816.F32.BF16 R48, R36, R24, R48 ;  /* 0x000000182430723c */ /* 0x000fe20000041830 */
[----:B------:R-:W2:Y:S01]  /*fa90*/  MUFU.TANH R25, R21 ;  /* 0x0000001500197308 */ /* 0x000ea20000002400 */
[----:B---3--:R-:W-:-:S06]  /*faa0*/  FMUL.FTZ R2, R78, c[0x0][0x320] ;  /* 0x0000c8004e027a20 */ /* 0x008fcc0000410000 */
[----:B------:R-:W-:Y:S01]  /*fab0*/  HMMA.16816.F32.BF16 R44, R36, R26, R44 ;  /* 0x0000001a242c723c */ /* 0x000fe2000004182c */
[----:B------:R3:W-:Y:S06]  /*fac0*/  MUFU.TANH R24, R22 ;  /* 0x0000001600187308 */ /* 0x0007ec0000002400 */
[----:B------:R-:W-:Y:S01]  /*fad0*/  FMUL.FTZ R37, R23, c[0x0][0x320] ;  /* 0x0000c80017257a20 */ /* 0x000fe20000410000 */
[----:B------:R-:W-:Y:S01]  /*fae0*/  HMMA.16816.F32.BF16 R68, R32, R18, R68 ;  /* 0x000000122044723c */ /* 0x000fe20000041844 */
[----:B------:R-:W2:Y:S01]  /*faf0*/  LDSM.16.M88.4 R16, [R0+0x11100] ;  /* 0x011100000010783b */ /* 0x000ea20000000200 */
[----:B------:R-:W-:Y:S01]  /*fb00*/  FMUL.FTZ R26, R76, c[0x0][0x320] ;  /* 0x0000c8004c1a7a20 */ /* 0x000fe20000410000 */
[----:B------:R-:W-:Y:S01]  /*fb10*/  MUFU.TANH R2, R2 ;  /* 0x0000000200027308 */ /* 0x000fe20000002400 */
[----:B------:R-:W-:-:S02]  /*fb20*/  FMUL.FTZ R27, R77, c[0x0][0x320] ;  /* 0x0000c8004d1b7a20 */ /* 0x000fc40000410000 */
[----:B------:R-:W-:Y:S02]  /*fb30*/  FMUL.FTZ R36, R79, c[0x0][0x320] ;  /* 0x0000c8004f247a20 */ /* 0x000fe40000410000 */
[----:B-1----:R-:W-:Y:S01]  /*fb40*/  HMMA.16816.F32.BF16 R56, R40, R8, R56 ;  /* 0x000000082838723c */ /* 0x002fe20000041838 */
[----:B---3--:R-:W1:Y:S02]  /*fb50*/  LDSM.16.M88.4 R20, [R85+0x11900] ;  /* 0x011900005514783b */ /* 0x008e640000000200 */
[----:B------:R-:W3:Y:S04]  /*fb60*/  MUFU.TANH R26, R26 ;  /* 0x0000001a001a7308 */ /* 0x000ee80000002400 */
[----:B------:R-:W-:Y:S01]  /*fb70*/  LOP3.LUT R8, R6, 0xfffffffc, RZ, 0xc0, !PT ;  /* 0xfffffffc06087812 */ /* 0x000fe200078ec0ff */
[----:B----4-:R-:W-:Y:S01]  /*fb80*/  HMMA.16816.F32.BF16 R48, R32, R28, R48 ;  /* 0x0000001c2030723c */ /* 0x010fe20000041830 */
[----:B------:R-:W-:-:S02]  /*fb90*/  IMAD.IADD R6, R89, 0x1, -R84 ;  /* 0x0000000159067824 */ /* 0x000fc400078e0a54 */
[----:B------:R-:W4:Y:S01]  /*fba0*/  MUFU.TANH R27, R27 ;  /* 0x0000001b001b7308 */ /* 0x000f220000002400 */
[----:B------:R-:W-:-:S04]  /*fbb0*/  IMAD.IADD R89, R89, 0x1, -R8 ;  /* 0x0000000159597824 */ /* 0x000fc800078e0a08 */
[----:B------:R-:W-:Y:S01]  /*fbc0*/  HMMA.16816.F32.BF16 R44, R32, R30, R44 ;  /* 0x0000001e202c723c */ /* 0x000fe2000004182c */
[----:B------:R-:W-:Y:S02]  /*fbd0*/  LEA.HI R38, R89, R89, RZ, 0x1 ;  /* 0x0000005959267211 */ /* 0x000fe400078f08ff */
[----:B------:R-:W-:Y:S02]  /*fbe0*/  MUFU.TANH R37, R37 ;  /* 0x0000002500257308 */ /* 0x000fe40000002400 */
[----:B------:R-:W-:Y:S02]  /*fbf0*/  LOP3.LUT R38, R38, 0x1ffffffe, RZ, 0xc0, !PT ;  /* 0x1ffffffe26267812 */ /* 0x000fe400078ec0ff */
[----:B------:R-:W-:Y:S01]  /*fc00*/  SHF.R.S32.HI R35, RZ, 0x1f, R86 ;  /* 0x0000001fff237819 */ /* 0x000fe20000011456 */
[----:B------:R-:W-:Y:S01]  /*fc10*/  HMMA.16816.F32.BF16 R68, R40, R10, R68 ;  /* 0x0000000a2844723c */ /* 0x000fe20000041844 */
[----:B------:R-:W-:Y:S01]  /*fc20*/  SHF.R.S32.HI R33, RZ, 0x1f, R6 ;  /* 0x0000001fff217819 */ /* 0x000fe20000011406 */
[----:B------:R-:W3:Y:S01]  /*fc30*/  LDSM.16.M88.4 R8, [R0+0x11900] ;  /* 0x011900000008783b */ /* 0x000ee20000000200 */
[----:B------:R-:W-:Y:S01]  /*fc40*/  LEA.HI R35, R35, R86, RZ, 0x3 ;  /* 0x0000005623237211 */ /* 0x000fe200078f18ff */
[----:B------:R-:W-:Y:S01]  /*fc50*/  IMAD.IADD R89, R89, 0x1, -R38 ;  /* 0x0000000159597824 */ /* 0x000fe200078e0a26 */
[----:B------:R-:W-:Y:S01]  /*fc60*/  LEA.HI R33, R33, R6, RZ, 0x2 ;  /* 0x0000000621217211 */ /* 0x000fe200078f10ff */
[----:B------:R-:W-:Y:S01]  /*fc70*/  MUFU.TANH R36, R36 ;  /* 0x0000002400247308 */ /* 0x000fe20000002400 */
[----:B------:R-:W-:Y:S01]  /*fc80*/  LOP3.LUT R35, R35, 0xffffff8, RZ, 0xc0, !PT ;  /* 0x0ffffff823237812 */ /* 0x000fe200078ec0ff */
[----:B------:R-:W-:Y:S01]  /*fc90*/  HMMA.16816.F32.BF16 R64, R12, R52, R64 ;  /* 0x000000340c40723c */ /* 0x000fe20000041840 */
[----:B------:R-:W-:Y:S01]  /*fca0*/  LEA.HI.SX32 R34, R33, R92, 0x1e ;  /* 0x0000005c21227211 */ /* 0x000fe200078ff2ff */
[----:B------:R-:W-:-:S04]  /*fcb0*/  DEPBAR.LE SB0, 0x2 ;  /* 0x000080800000791a */ /* 0x000fc80000000000 */
[----:B------:R-:W-:Y:S01]  /*fcc0*/  IMAD.IADD R35, R86, 0x1, -R35 ;  /* 0x0000000156237824 */ /* 0x000fe200078e0a23 */
[----:B------:R-:W-:Y:S01]  /*fcd0*/  LOP3.LUT R33, R33, 0x7ffffffc, RZ, 0xc0, !PT ;  /* 0x7ffffffc21217812 */ /* 0x000fe200078ec0ff */
[----:B--2---:R-:W-:Y:S01]  /*fce0*/  HMMA.16816.F32.BF16 R56, R12, R16, R56 ;  /* 0x000000100c38723c */ /* 0x004fe20000041838 */
[----:B------:R-:W-:Y:S01]  /*fcf0*/  BAR.SYNC.DEFER_BLOCKING 0x0 ;  /* 0x0000000000007b1d */ /* 0x000fe20000010000 */
[----:B------:R-:W-:Y:S02]  /*fd00*/  IMAD R34, R35, 0x10, R34 ;  /* 0x0000001023227824 */ /* 0x000fe400078e0222 */
[----:B------:R-:W-:Y:S02]  /*fd10*/  IMAD.IADD R222, R6, 0x1, -R33 ;  /* 0x0000000106de7824 */ /* 0x000fe400078e0a21 */
[----:B------:R-:W-:Y:S02]  /*fd20*/  IMAD R220, R89, 0x8, R34 ;  /* 0x0000000859dc7824 */ /* 0x000fe400078e0222 */
[----:B-1----:R-:W-:Y:S01]  /*fd30*/  HMMA.16816.F32.BF16 R48, R40, R20, R48 ;  /* 0x000000142830723c */ /* 0x002fe20000041830 */
[----:B------:R-:W-:-:S02]  /*fd40*/  IMAD.SHL.U32 R222, R222, 0x2, RZ ;  /* 0x00000002dede7824 */ /* 0x000fc400078e00ff */
[----:B------:R-:W-:-:S04]  /*fd50*/  @P3 IMAD.HI.U32 R17, R220, c[0x0][0x2c8], RZ ;  /* 0x0000b200dc113a27 */ /* 0x000fc800078e00ff */
[----:B------:R-:W-:Y:S01]  /*fd60*/  IMAD.MOV.U32 R20, RZ, RZ, R220 ;  /* 0x000000ffff147224 */ /* 0x000fe200078e00dc */
[----:B------:R-:W-:Y:S01]  /*fd70*/  @P3 SHF.R.U32.HI R20, RZ, c[0x0][0x2cc], R17 ;  /* 0x0000b300ff143a19 */ /* 0x000fe20000011611 */
[----:B------:R-:W-:Y:S01]  /*fd80*/  HMMA.16816.F32.BF16 R68, R12, R18, R68 ;  /* 0x000000120c44723c */ /* 0x000fe20000041844 */
[----:B------:R-:W-:Y:S02]  /*fd90*/  FMUL.FTZ R28, R64, c[0x0][0x320] ;  /* 0x0000c800401c7a20 */ /* 0x000fe40000410000 */
[----:B------:R-:W-:Y:S01]  /*fda0*/  FMUL.FTZ R29, R65, c[0x0][0x320] ;  /* 0x0000c800411d7a20 */ /* 0x000fe20000410000 */
[----:B------:R-:W1:Y:S01]  /*fdb0*/  SHFL.IDX PT, R18, R20, RZ, 0x1c1f ;  /* 0x001c1fff14127589 */ /* 0x000e6200000e0000 */
[----:B------:R-:W-:Y:S02]  /*fdc0*/  FMUL.FTZ R16, R66, c[0x0][0x320] ;  /* 0x0000c80042107a20 */ /* 0x000fe40000410000 */
[----:B------:R-:W2:Y:S01]  /*fdd0*/  MUFU.TANH R28, R28 ;  /* 0x0000001c001c7308 */ /* 0x000ea20000002400 */
[----:B------:R-:W-:Y:S01]  /*fde0*/  HMMA.16816.F32.BF16 R44, R40, R22, R44 ;  /* 0x00000016282c723c */ /* 0x000fe2000004182c */
[----:B------:R-:W1:Y:S01]  /*fdf0*/  SHFL.IDX PT, R19, R20, 0x1, 0x1c1f ;  /* 0x003c1f0014137f89 */ /* 0x000e6200000e0000 */
[----:B------:R-:W-:-:S02]  /*fe00*/  FMUL.FTZ R56, R56, c[0x0][0x320] ;  /* 0x0000c80038387a20 */ /* 0x000fc40000410000 */
[----:B------:R-:W-:Y:S01]  /*fe10*/  FMUL.FTZ R57, R57, c[0x0][0x320] ;  /* 0x0000c80039397a20 */ /* 0x000fe20000410000 */
[----:B------:R-:W-:Y:S01]  /*fe20*/  LDSM.16.MT88.4 R124, [R135+0x100] ;  /* 0x00010000877c783b */ /* 0x000fe20000004200 */
[----:B------:R-:W-:Y:S01]  /*fe30*/  FMUL.FTZ R17, R67, c[0x0][0x320] ;  /* 0x0000c80043117a20 */ /* 0x000fe20000410000 */
[----:B------:R-:W1:Y:S01]  /*fe40*/  MUFU.TANH R29, R29 ;  /* 0x0000001d001d7308 */ /* 0x000e620000002400 */
[C---:B------:R-:W-:Y:S01]  /*fe50*/  HMMA.16816.F32.BF16 R60, R12.reuse, R54, R60 ;  /* 0x000000360c3c723c */ /* 0x040fe2000004183c */
[----:B------:R-:W-:Y:S01]  /*fe60*/  IMAD.MOV.U32 R22, RZ, RZ, -0x40 ;  /* 0xffffffc0ff167424 */ /* 0x000fe200078e00ff */
[----:B------:R-:W-:Y:S01]  /*fe70*/  LDSM.16.MT88.4 R64, [R165+0x2100] ;  /* 0x00210000a540783b */ /* 0x000fe20000004200 */
[----:B------:R-:W-:Y:S02]  /*fe80*/  FMUL.FTZ R58, R58, c[0x0][0x320] ;  /* 0x0000c8003a3a7a20 */ /* 0x000fe40000410000 */
[C---:B------:R-:W-:Y:S01]  /*fe90*/  IMAD R22, R7.reuse, R22, 0x1 ;  /* 0x0000000107167424 */ /* 0x040fe200078e0216 */
[----:B------:R-:W-:Y:S01]  /*fea0*/  LDSM.16.MT88.4 R116, [R173+0x100] ;  /* 0x00010000ad74783b */ /* 0x000fe20000004200 */
[----:B------:R-:W-:Y:S01]  /*feb0*/  IMAD R7, R7, -0x40, R215 ;  /* 0xffffffc007077824 */ /* 0x000fe200078e02d7 */
[----:B---3--:R-:W-:Y:S01]  /*fec0*/  HMMA.16816.F32.BF16 R48, R12, R8, R48 ;  /* 0x000000080c30723c */ /* 0x008fe20000041830 */
[----:B------:R-:W-:Y:S01]  /*fed0*/  MUFU.TANH R224, R56 ;  /* 0x0000003800e07308 */ /* 0x000fe20000002400 */
[----:B------:R-:W-:Y:S01]  /*fee0*/  FMUL.FTZ R68, R68, c[0x0][0x320] ;  /* 0x0000c80044447a20 */ /* 0x000fe20000410000 */
[----:B------:R-:W-:Y:S01]  /*fef0*/  LDSM.16.MT88.4 R108, [R134+0x100] ;  /* 0x00010000866c783b */ /* 0x000fe20000004200 */
[----:B------:R-:W-:-:S02]  /*ff00*/  IMAD.IADD R7, R7, 0x1, -R222 ;  /* 0x0000000107077824 */ /* 0x000fc400078e0ade */
[----:B------:R-:W-:Y:S01]  /*ff10*/  FMUL.FTZ R69, R69, c[0x0][0x320] ;  /* 0x0000c80045457a20 */ /* 0x000fe20000410000 */
[----:B------:R-:W-:Y:S01]  /*ff20*/  IADD3 R9, -R222, R22, R215 ;  /* 0x00000016de097210 */ /* 0x000fe20007ffe1d7 */
[----:B------:R-:W-:Y:S01]  /*ff30*/  HMMA.16816.F32.BF16 R44, R12, R10, R44 ;  /* 0x0000000a0c2c723c */ /* 0x000fe2000004182c */
[----:B------:R-:W-:Y:S01]  /*ff40*/  MUFU.TANH R168, R57 ;  /* 0x0000003900a87308 */ /* 0x000fe20000002400 */
[----:B------:R-:W-:Y:S01]  /*ff50*/  FMUL.FTZ R59, R59, c[0x0][0x320] ;  /* 0x0000c8003b3b7a20 */ /* 0x000fe20000410000 */
[----:B------:R-:W-:Y:S01]  /*ff60*/  LDSM.16.MT88.4 R100, [R4+0x100] ;  /* 0x000100000464783b */ /* 0x000fe20000004200 */
[----:B------:R-:W-:Y:S02]  /*ff70*/  IMAD.IADD R6, R9, 0x1, -R218 ;  /* 0x0000000109067824 */ /* 0x000fe400078e0ada */
[----:B------:R-:W-:Y:S01]  /*ff80*/  FMUL.FTZ R70, R70, c[0x0][0x320] ;  /* 0x0000c80046467a20 */ /* 0x000fe20000410000 */
[----:B------:R-:W-:Y:S01]  /*ff90*/  LDSM.16.MT88.4 R40, [R135+0x2100] ;  /* 0x002100008728783b */ /* 0x000fe20000004200 */
[----:B-1----:R-:W-:Y:S01]  /*ffa0*/  IMAD.IADD R8, R6, 0x1, R18 ;  /* 0x0000000106087824 */ /* 0x002fe200078e0212 */
[----:B------:R-:W-:Y:S01]  /*ffb0*/  MUFU.TANH R170, R68 ;  /* 0x0000004400aa7308 */ /* 0x000fe20000002400 */
[----:B------:R-:W-:Y:S01]  /*ffc0*/  FMUL.FTZ R31, R60, c[0x0][0x320] ;  /* 0x0000c8003c1f7a20 */ /* 0x000fe20000410000 */
[----:B------:R-:W-:Y:S01]  /*ffd0*/  LDSM.16.MT88.4 R72, [R135+0x4100] ;  /* 0x004100008748783b */ /* 0x000fe20000004200 */
[----:B------:R-:W-:Y:S01]  /*ffe0*/  FMUL.FTZ R32, R61, c[0x0][0x320] ;  /* 0x0000c8003d207a20 */ /* 0x000fe20000410000 */
[----:B------:R-:W-:Y:S01]  /*fff0*/  IMNMX R8, R7, R8, PT ;  /* 0x0000000807087217 */ /* 0x000fe20003800200 */
[----:B------:R-:W-:Y:S01]  /*10000*/  IMAD.IADD R6, R6, 0x1, R19 ;  /* 0x0000000106067824 */ /* 0x000fe200078e0213 */
[----:B------:R-:W-:Y:S01]  /*10010*/  LDSM.16.MT88.4 R80, [R173+0x4100] ;  /* 0x00410000ad50783b */ /* 0x000fe20000004200 */
[----:B------:R-:W-:Y:S01]  /*10020*/  FMUL.FTZ R48, R48, c[0x0][0x320] ;  /* 0x0000c80030307a20 */ /* 0x000fe20000410000 */
[C---:B------:R-:W-:Y:S01]  /*10030*/  ISETP.GT.AND P0, PT, R8.reuse, RZ, PT ;  /* 0x000000ff0800720c */ /* 0x040fe20003f04270 */
[----:B------:R-:W1:Y:S01]  /*10040*/  MUFU.TANH R31, R31 ;  /* 0x0000001f001f7308 */ /* 0x000e620000002400 */
[----:B------:R-:W-:Y:S01]  /*10050*/  ISETP.GT.AND P1, PT, R8, 0x1, PT ;  /* 0x000000010800780c */ /* 0x000fe20003f24270 */
[----:B------:R-:W-:Y:S01]  /*10060*/  FMUL.FTZ R49, R49, c[0x0][0x320] ;  /* 0x0000c80031317a20 */ /* 0x000fe20000410000 */
[----:B-----5:R-:W-:Y:S01]  /*10070*/  FSEL R5, R5, -INF , P0 ;  /* 0xff80000005057808 */ /* 0x020fe20000000000 */
[----:B------:R-:W-:Y:S01]  /*10080*/  FMUL.FTZ R30, R62, c[0x0][0x320] ;  /* 0x0000c8003e1e7a20 */ /* 0x000fe20000410000 */
[----:B------:R-:W-:Y:S01]  /*10090*/  ISETP.GT.AND P0, PT, R8, 0x8, PT ;  /* 0x000000080800780c */ /* 0x000fe20003f04270 */
[----:B------:R-:W-:Y:S01]  /*100a0*/  FMUL.FTZ R44, R44, c[0x0][0x320] ;  /* 0x0000c8002c2c7a20 */ /* 0x000fe20000410000 */
[----:B------:R-:W-:Y:S01]  /*100b0*/  FSEL R34, R25, -INF , P1 ;  /* 0xff80000019227808 */ /* 0x000fe20000800000 */
[----:B------:R-:W3:Y:S01]  /*100c0*/  MUFU.TANH R32, R32 ;  /* 0x0000002000207308 */ /* 0x000ee20000002400 */
[----:B------:R-:W-:Y:S01]  /*100d0*/  ISETP.GT.AND P1, PT, R8, 0x9, PT ;  /* 0x000000090800780c */ /* 0x000fe20003f24270 */
[----:B------:R-:W-:Y:S01]  /*100e0*/  FMUL.FTZ R45, R45, c[0x0][0x320] ;  /* 0x0000c8002d2d7a20 */ /* 0x000fe20000410000 */
[----:B------:R-:W-:Y:S01]  /*100f0*/  FSEL R26, R26, -INF , P0 ;  /* 0xff8000001a1a7808 */ /* 0x000fe20000000000 */
[----:B------:R-:W-:Y:S01]  /*10100*/  FMUL.FTZ R0, R63, c[0x0][0x320] ;  /* 0x0000c8003f007a20 */ /* 0x000fe20000410000 */
[C---:B------:R-:W-:Y:S01]  /*10110*/  ISETP.GT.AND P0, PT, R8.reuse, 0x10, PT ;  /* 0x000000100800780c */ /* 0x040fe20003f04270 */
[----:B------:R-:W-:Y:S01]  /*10120*/  FMUL.FTZ R71, R71, c[0x0][0x320] ;  /* 0x0000c80047477a20 */ /* 0x000fe20000410000 */
[----:B----4-:R-:W-:Y:S01]  /*10130*/  FSEL R22, R27, -INF , P1 ;  /* 0xff8000001b167808 */ /* 0x010fe20000800000 */
[----:B------:R-:W4:Y:S01]  /*10140*/  MUFU.TANH R214, R69 ;  /* 0x0000004500d67308 */ /* 0x000f220000002400 */
[----:B------:R-:W-:Y:S01]  /*10150*/  ISETP.GT.AND P1, PT, R8, 0x11, PT ;  /* 0x000000110800780c */ /* 0x000fe20003f24270 */
[----:B------:R-:W-:Y:S01]  /*10160*/  FMUL.FTZ R50, R50, c[0x0][0x320] ;  /* 0x0000c80032327a20 */ /* 0x000fe20000410000 */
[----:B------:R-:W-:Y:S01]  /*10170*/  IMNMX R7, R7, R6, PT ;  /* 0x0000000607077217 */ /* 0x000fe20003800200 */
[----:B------:R-:W-:Y:S01]  /*10180*/  FMUL.FTZ R51, R51, c[0x0][0x320] ;  /* 0x0000c80033337a20 */ /* 0x000fe20000410000 */
[----:B--2---:R-:W-:Y:S01]  /*10190*/  FSEL R20, R28, -INF , P0 ;  /* 0xff8000001c147808 */ /* 0x004fe20000000000 */
[----:B------:R-:W-:Y:S01]  /*101a0*/  FMUL.FTZ R46, R46, c[0x0][0x320] ;  /* 0x0000c8002e2e7a20 */ /* 0x000fe20000410000 */
[C---:B------:R-:W-:Y:S01]  /*101b0*/  ISETP.GT.AND P0, PT, R8.reuse, 0x18, PT ;  /* 0x000000180800780c */ /* 0x040fe20003f04270 */
[----:B------:R-:W2:Y:S01]  /*101c0*/  MUFU.TANH R192, R48 ;  /* 0x0000003000c07308 */ /* 0x000ea20000002400 */
[----:B------:R-:W-:Y:S01]  /*101d0*/  FSEL R6, R29, -INF , P1 ;  /* 0xff8000001d067808 */ /* 0x000fe20000800000 */
[----:B------:R-:W-:Y:S01]  /*101e0*/  FMUL.FTZ R47, R47, c[0x0][0x320] ;  /* 0x0000c8002f2f7a20 */ /* 0x000fe20000410000 */
[----:B------:R-:W-:Y:S01]  /*101f0*/  ISETP.GT.AND P1, PT, R8, 0x19, PT ;  /* 0x000000190800780c */ /* 0x000fe20003f24270 */
[----:B------:R-:W-:Y:S01]  /*10200*/  LDSM.16.MT88.4 R88, [R134+0x4100] ;  /* 0x004100008658783b */ /* 0x000fe20000004200 */
[----:B-1----:R-:W-:-:S02]  /*10210*/  FSEL R18, R31, -INF , P0 ;  /* 0xff8000001f127808 */ /* 0x002fc40000000000 */
[----:B------:R-:W-:Y:S01]  /*10220*/  ISETP.GT.AND P0, PT, R8, 0x20, PT ;  /* 0x000000200800780c */ /* 0x000fe20003f04270 */
[----:B------:R-:W1:Y:S01]  /*10230*/  MUFU.TANH R190, R49 ;  /* 0x0000003100be7308 */ /* 0x000e620000002400 */
[----:B---3--:R-:W-:Y:S01]  /*10240*/  FSEL R14, R32, -INF , P1 ;  /* 0xff800000200e7808 */ /* 0x008fe20000800000 */
[----:B------:R-:W-:Y:S01]  /*10250*/  LDSM.16.MT88.4 R144, [R135+0x900] ;  /* 0x000900008790783b */ /* 0x000fe20000004200 */
[----:B------:R-:W-:Y:S02]  /*10260*/  ISETP.GT.AND P1, PT, R8, 0x21, PT ;  /* 0x000000210800780c */ /* 0x000fe40003f24270 */
[----:B------:R-:W-:Y:S01]  /*10270*/  FSEL R224, R224, -INF , P0 ;  /* 0xff800000e0e07808 */ /* 0x000fe20000000000 */
[----:B------:R-:W-:Y:S01]  /*10280*/  LDSM.16.MT88.4 R140, [R173+0x900] ;  /* 0x00090000ad8c783b */ /* 0x000fe20000004200 */
[----:B------:R-:W-:Y:S01]  /*10290*/  ISETP.GT.AND P0, PT, R8, 0x28, PT ;  /* 0x000000280800780c */ /* 0x000fe20003f04270 */
[----:B------:R-:W3:Y:S01]  /*102a0*/  MUFU.TANH R182, R44 ;  /* 0x0000002c00b67308 */ /* 0x000ee20000002400 */
[----:B------:R-:W-:Y:S01]  /*102b0*/  FSEL R168, R168, -INF , P1 ;  /* 0xff800000a8a87808 */ /* 0x000fe20000800000 */
[----:B------:R-:W-:Y:S01]  /*102c0*/  LDSM.16.MT88.4 R136, [R134+0x900] ;  /* 0x000900008688783b */ /* 0x000fe20000004200 */
[----:B------:R-:W-:-:S02]  /*102d0*/  ISETP.GT.AND P1, PT, R8, 0x29, PT ;  /* 0x000000290800780c */ /* 0x000fc40003f24270 */
[----:B------:R-:W-:Y:S02]  /*102e0*/  FSEL R170, R170, -INF , P0 ;  /* 0xff800000aaaa7808 */ /* 0x000fe40000000000 */
[----:B------:R-:W-:Y:S01]  /*102f0*/  ISETP.GT.AND P0, PT, R8, 0x30, PT ;  /* 0x000000300800780c */ /* 0x000fe20003f04270 */
[----:B------:R-:W5:Y:S01]  /*10300*/  MUFU.TANH R180, R45 ;  /* 0x0000002d00b47308 */ /* 0x000f620000002400 */
[----:B----4-:R-:W-:Y:S02]  /*10310*/  FSEL R214, R214, -INF , P1 ;  /* 0xff800000d6d67808 */ /* 0x010fe40000800000 */
[----:B------:R-:W-:Y:S02]  /*10320*/  ISETP.GT.AND P1, PT, R8, 0x31, PT ;  /* 0x000000310800780c */ /* 0x000fe40003f24270 */
[----:B--2---:R-:W-:Y:S02]  /*10330*/  FSEL R192, R192, -INF , P0 ;  /* 0xff800000c0c07808 */ /* 0x004fe40000000000 */
[----:B------:R-:W-:Y:S01]  /*10340*/  ISETP.GT.AND P0, PT, R8, 0x38, PT ;  /* 0x000000380800780c */ /* 0x000fe20003f04270 */
[----:B------:R-:W2:Y:S01]  /*10350*/  MUFU.TANH R16, R16 ;  /* 0x0000001000107308 */ /* 0x000ea20000002400 */
[----:B-1----:R-:W-:-:S02]  /*10360*/  FSEL R190, R190, -INF , P1 ;  /* 0xff800000bebe7808 */ /* 0x002fc40000800000 */
[----:B------:R-:W-:Y:S02]  /*10370*/  ISETP.GT.AND P1, PT, R8, 0x39, PT ;  /* 0x000000390800780c */ /* 0x000fe40003f24270 */
[----:B---3--:R-:W-:Y:S02]  /*10380*/  FSEL R182, R182, -INF , P0 ;  /* 0xff800000b6b67808 */ /* 0x008fe40000000000 */
[C---:B------:R-:W-:Y:S01]  /*10390*/  ISETP.GT.AND P0, PT, R7.reuse, RZ, PT ;  /* 0x000000ff0700720c */ /* 0x040fe20003f04270 */
[----:B------:R-:W1:Y:S01]  /*103a0*/  MUFU.TANH R17, R17 ;  /* 0x0000001100117308 */ /* 0x000e620000002400 */
[----:B-----5:R-:W-:Y:S02]  /*103b0*/  FSEL R180, R180, -INF , P1 ;  /* 0xff800000b4b47808 */ /* 0x020fe40000800000 */
[----:B------:R-:W-:Y:S02]  /*103c0*/  ISETP.GT.AND P1, PT, R7, 0x1, PT ;  /* 0x000000010700780c */ /* 0x000fe40003f24270 */
[----:B------:R-:W-:-:S02]  /*103d0*/  FMNMX.FTZ R11, R5, R34, !PT ;  /* 0x00000022050b7209 */ /* 0x000fc40007810000 */
[----:B------:R-:W-:Y:S01]  /*103e0*/  FSEL R9, R24, -INF , P0 ;  /* 0xff80000018097808 */ /* 0x000fe20000000000 */
[----:B------:R-:W3:Y:S01]  /*103f0*/  MUFU.TANH R30, R30 ;  /* 0x0000001e001e7308 */ /* 0x000ee20000002400 */
[----:B------:R-:W-:Y:S02]  /*10400*/  ISETP.GT.AND P0, PT, R7, 0x8, PT ;  /* 0x000000080700780c */ /* 0x000fe40003f04270 */
[----:B------:R-:W-:Y:S02]  /*10410*/  FSEL R28, R37, -INF , P1 ;  /* 0xff800000251c7808 */ /* 0x000fe40000800000 */
[----:B------:R-:W-:Y:S02]  /*10420*/  FMNMX.FTZ R11, R26, R11, !PT ;  /* 0x0000000b1a0b7209 */ /* 0x000fe40007810000 */
[----:B------:R-:W-:Y:S01]  /*10430*/  ISETP.GT.AND P1, PT, R7, 0x9, PT ;  /* 0x000000090700780c */ /* 0x000fe20003f24270 */
[----:B------:R-:W4:Y:S01]  /*10440*/  MUFU.TANH R0, R0 ;  /* 0x0000000000007308 */ /* 0x000f220000002400 */
[----:B------:R-:W-:-:S02]  /*10450*/  FSEL R24, R2, -INF , P0 ;  /* 0xff80000002187808 */ /* 0x000fc40000000000 */
[----:B------:R-:W-:Y:S02]  /*10460*/  FMNMX.FTZ R13, R9, R28, !PT ;  /* 0x0000001c090d7209 */ /* 0x000fe40007810000 */
[----:B------:R-:W-:Y:S02]  /*10470*/  FMNMX.FTZ R11, R22, R11, !PT ;  /* 0x0000000b160b7209 */ /* 0x000fe40007810000 */
[----:B------:R-:W-:Y:S01]  /*10480*/  ISETP.GT.AND P0, PT, R7, 0x10, PT ;  /* 0x000000100700780c */ /* 0x000fe20003f04270 */
[----:B------:R-:W5:Y:S01]  /*10490*/  MUFU.TANH R174, R58 ;  /* 0x0000003a00ae7308 */ /* 0x000f620000002400 */
[----:B------:R-:W-:Y:S02]  /*104a0*/  FSEL R36, R36, -INF , P1 ;  /* 0xff80000024247808 */ /* 0x000fe40000800000 */
[----:B------:R-:W-:Y:S02]  /*104b0*/  FMNMX.FTZ R13, R24, R13, !PT ;  /* 0x0000000d180d7209 */ /* 0x000fe40007810000 */
[----:B------:R-:W-:-:S02]  /*104c0*/  FMNMX.FTZ R11, R20, R11, !PT ;  /* 0x0000000b140b7209 */ /* 0x000fc40007810000 */
[C---:B------:R-:W-:Y:S01]  /*104d0*/  ISETP.GT.AND P1, PT, R7.reuse, 0x11, PT ;  /* 0x000000110700780c */ /* 0x040fe20003f24270 */
[----:B------:R3:W3:Y:S01]  /*104e0*/  MUFU.TANH R212, R59 ;  /* 0x0000003b00d47308 */ /* 0x0006e20000002400 */
[----:B--2---:R-:W-:Y:S02]  /*104f0*/  FSEL R16, R16, -INF , P0 ;  /* 0xff80000010107808 */ /* 0x004fe40000000000 */
[----:B------:R-:W-:Y:S02]  /*10500*/  FMNMX.FTZ R13, R36, R13, !PT ;  /* 0x0000000d240d7209 */ /* 0x000fe40007810000 */
[----:B------:R-:W-:Y:S02]  /*10510*/  FMNMX.FTZ R11, R6, R11, !PT ;  /* 0x0000000b060b7209 */ /* 0x000fe40007810000 */
[----:B------:R-:W-:Y:S01]  /*10520*/  ISETP.GT.AND P0, PT, R7, 0x18, PT ;  /* 0x000000180700780c */ /* 0x000fe20003f04270 */
[----:B------:R-:W2:Y:S01]  /*10530*/  MUFU.TANH R194, R70 ;  /* 0x0000004600c27308 */ /* 0x000ea20000002400 */
[----:B-1----:R-:W-:-:S02]  /*10540*/  FSEL R12, R17, -INF , P1 ;  /* 0xff800000110c7808 */ /* 0x002fc40000800000 */
[----:B------:R-:W-:Y:S02]  /*10550*/  FMNMX.FTZ R13, R16, R13, !PT ;  /* 0x0000000d100d7209 */ /* 0x000fe40007810000 */
[----:B------:R-:W-:Y:S02]  /*10560*/  FMNMX.FTZ R11, R18, R11, !PT ;  /* 0x0000000b120b7209 */ /* 0x000fe40007810000 */
[----:B------:R-:W-:Y:S01]  /*10570*/  ISETP.GT.AND P1, PT, R7, 0x19, PT ;  /* 0x000000190700780c */ /* 0x000fe20003f24270 */
[----:B------:R-:W1:Y:S01]  /*10580*/  MUFU.TANH R71, R71 ;  /* 0x0000004700477308 */ /* 0x000e620000002400 */
[----:B---3--:R-:W-:Y:S01]  /*10590*/  FSEL R10, R30, -INF , P0 ;  /* 0xff8000001e0a7808 */ /* 0x008fe20000000000 */
[----:B------:R-:W-:Y:S01]  /*105a0*/  LDSM.16.MT88.4 R56, [R134+0x2100] ;  /* 0x002100008638783b */ /* 0x000fe20000004200 */
[----:B------:R-:W-:Y:S02]  /*105b0*/  FMNMX.FTZ R13, R12, R13, !PT ;  /* 0x0000000d0c0d7209 */ /* 0x000fe40007810000 */
[----:B------:R-:W-:-:S02]  /*105c0*/  FMNMX.FTZ R11, R14, R11, !PT ;  /* 0x0000000b0e0b7209 */ /* 0x000fc40007810000 */
[C---:B------:R-:W-:Y:S01]  /*105d0*/  ISETP.GT.AND P0, PT, R7.reuse, 0x20, PT ;  /* 0x000000200700780c */ /* 0x040fe20003f04270 */
[----:B------:R-:W3:Y:S01]  /*105e0*/  MUFU.TANH R50, R50 ;  /* 0x0000003200327308 */ /* 0x000ee20000002400 */
[----:B----4-:R-:W-:Y:S02]  /*105f0*/  FSEL R8, R0, -INF , P1 ;  /* 0xff80000000087808 */ /* 0x010fe40000800000 */
[----:B------:R-:W-:Y:S02]  /*10600*/  FMNMX.FTZ R13, R10, R13, !PT ;  /* 0x0000000d0a0d7209 */ /* 0x000fe40007810000 */
[----:B------:R-:W-:Y:S02]  /*10610*/  FMNMX.FTZ R11, R224, R11, !PT ;  /* 0x0000000be00b7209 */ /* 0x000fe40007810000 */
[----:B------:R-:W-:Y:S01]  /*10620*/  ISETP.GT.AND P1, PT, R7, 0x21, PT ;  /* 0x000000210700780c */ /* 0x000fe20003f24270 */
[----:B------:R-:W4:Y:S01]  /*10630*/  MUFU.TANH R51, R51 ;  /* 0x0000003300337308 */ /* 0x000f220000002400 */
[----:B-----5:R-:W-:-:S02]  /*10640*/  FSEL R174, R174, -INF , P0 ;  /* 0xff800000aeae7808 */ /* 0x020fc40000000000 */
        /* <DEDUP_REMOVED lines=8> */
[----:B------:R-:W3:Y:S01]  /*106d0*/  MUFU.TANH R47, R47 ;  /* 0x0000002f002f7308 */ /* 0x000ee20000002400 */
[----:B--2---:R-:W-:Y:S02]  /*106e0*/  FSEL R194, R194, -INF , P0 ;  /* 0xff800000c2c27808 */ /* 0x004fe40000000000 */
[----:B------:R-:W-:Y:S02]  /*106f0*/  FMNMX.FTZ R13, R212, R13, !PT ;  /* 0x0000000dd40d7209 */ /* 0x000fe40007810000 */
[----:B------:R-:W-:Y:S02]  /*10700*/  FMNMX.FTZ R11, R214, R11, !PT ;  /* 0x0000000bd60b7209 */ /* 0x000fe40007810000 */
[----:B------:R-:W-:Y:S02]  /*10710*/  ISETP.GT.AND P0, PT, R7, 0x30, PT ;  /* 0x000000300700780c */ /* 0x000fe40003f04270 */
[----:B-1----:R-:W-:-:S02]  /*10720*/  FSEL R178, R71, -INF , P1 ;  /* 0xff80000047b27808 */ /* 0x002fc40000800000 */
[----:B------:R-:W-:Y:S02]  /*10730*/  FMNMX.FTZ R13, R194, R13, !PT ;  /* 0x0000000dc20d7209 */ /* 0x000fe40007810000 */
[----:B------:R-:W-:Y:S02]  /*10740*/  FMNMX.FTZ R11, R192, R11, !PT ;  /* 0x0000000bc00b7209 */ /* 0x000fe40007810000 */
[----:B------:R-:W-:Y:S02]  /*10750*/  ISETP.GT.AND P2, PT, R7, 0x31, PT ;  /* 0x000000310700780c */ /* 0x000fe40003f44270 */
[----:B---3--:R-:W-:Y:S02]  /*10760*/  FSEL R150, R50, -INF , P0 ;  /* 0xff80000032967808 */ /* 0x008fe40000000000 */
[----:B------:R-:W-:Y:S02]  /*10770*/  FMNMX.FTZ R13, R178, R13, !PT ;  /* 0x0000000db20d7209 */ /* 0x000fe40007810000 */
[----:B------:R-:W-:-:S02]  /*10780*/  FMNMX.FTZ R11, R190, R11, !PT ;  /* 0x0000000bbe0b7209 */ /* 0x000fc40007810000 */
[----:B------:R-:W-:Y:S02]  /*10790*/  ISETP.GT.AND P1, PT, R7, 0x38, PT ;  /* 0x000000380700780c */ /* 0x000fe40003f24270 */
[----:B----4-:R-:W-:Y:S02]  /*107a0*/  FSEL R148, R51, -INF , P2 ;  /* 0xff80000033947808 */ /* 0x010fe40001000000 */
[----:B------:R-:W-:Y:S01]  /*107b0*/  FMNMX.FTZ R13, R150, R13, !PT ;  /* 0x0000000d960d7209 */ /* 0x000fe20007810000 */
[----:B------:R-:W-:Y:S01]  /*107c0*/  LDSM.16.MT88.4 R48, [R173+0x2100] ;  /* 0x00210000ad30783b */ /* 0x000fe20000004200 */
[----:B------:R-:W-:Y:S02]  /*107d0*/  FMNMX.FTZ R11, R182, R11, !PT ;  /* 0x0000000bb60b7209 */ /* 0x000fe40007810000 */
[----:B------:R-:W-:Y:S02]  /*107e0*/  ISETP.GT.AND P0, PT, R7, 0x39, PT ;  /* 0x000000390700780c */ /* 0x000fe40003f04270 */
[----:B-----5:R-:W-:-:S02]  /*107f0*/  FSEL R176, R46, -INF , P1 ;  /* 0xff8000002eb07808 */ /* 0x020fc40000800000 */
[----:B------:R-:W-:Y:S02]  /*10800*/  FMNMX.FTZ R13, R148, R13, !PT ;  /* 0x0000000d940d7209 */ /* 0x000fe40007810000 */
[----:B------:R-:W-:Y:S02]  /*10810*/  FMNMX.FTZ R0, R180, R11, !PT ;  /* 0x0000000bb4007209 */ /* 0x000fe40007810000 */
[----:B------:R-:W-:Y:S02]  /*10820*/  FSEL R172, R47, -INF , P0 ;  /* 0xff8000002fac7808 */ /* 0x000fe40000000000 */
        /* <DEDUP_REMOVED lines=19> */
[----:B------:R-:W-:Y:S01]  /*10960*/  LDSM.16.MT88.4 R32, [R165+0x900] ;  /* 0x00090000a520783b */ /* 0x000fe20000004200 */
[----:B------:R-:W-:Y:S01]  /*10970*/  FFMA.FTZ R157, R22, c[0x0][0x2d0], -R149 ;  /* 0x0000b400169d7a23 */ /* 0x000fe20000010895 */
[----:B------:R-:W-:Y:S01]  /*10980*/  MUFU.EX2 R164, R164 ;  /* 0x000000a400a47308 */ /* 0x000fe20000000800 */
[--C-:B------:R-:W-:Y:S01]  /*10990*/  FFMA.FTZ R166, R9, c[0x0][0x2d0], -R171.reuse ;  /* 0x0000b40009a67a23 */ /* 0x100fe200000108ab */
[----:B------:R-:W-:Y:S01]  /*109a0*/  ISETP.GE.AND P0, PT, R95, 0x3, PT ;  /* 0x000000035f00780c */ /* 0x000fe20003f06270 */
[----:B------:R-:W-:-:S02]  /*109b0*/  FFMA.FTZ R163, R28, c[0x0][0x2d0], -R171 ;  /* 0x0000b4001ca37a23 */ /* 0x000fc400000108ab */
[--C-:B------:R-:W-:Y:S01]  /*109c0*/  FFMA.FTZ R158, R24, c[0x0][0x2d0], -R171.reuse ;  /* 0x0000b400189e7a23 */ /* 0x100fe200000108ab */
[----:B------:R-:W-:Y:S01]  /*109d0*/  LDSM.16.MT88.4 R28, [R173+0x2900] ;  /* 0x00290000ad1c783b */ /* 0x000fe20000004200 */
[----:B------:R-:W-:Y:S01]  /*109e0*/  FFMA.FTZ R159, R36, c[0x0][0x2d0], -R171 ;  /* 0x0000b400249f7a23 */ /* 0x000fe200000108ab */
[----:B------:R-:W1:Y:S01]  /*109f0*/  MUFU.EX2 R161, R161 ;  /* 0x000000a100a17308 */ /* 0x000e620000000800 */
[--C-:B------:R-:W-:Y:S01]  /*10a00*/  FFMA.FTZ R155, R6, c[0x0][0x2d0], -R149.reuse ;  /* 0x0000b400069b7a23 */ /* 0x100fe20000010895 */
[----:B------:R-:W-:Y:S01]  /*10a10*/  LDSM.16.MT88.4 R24, [R134+0x2900] ;  /* 0x002900008618783b */ /* 0x000fe20000004200 */
[----:B------:R-:W-:Y:S02]  /*10a20*/  FFMA.FTZ R3, R14, c[0x0][0x2d0], -R149 ;  /* 0x0000b4000e037a23 */ /* 0x000fe40000010895 */
[----:B------:R-:W-:Y:S01]  /*10a30*/  FFMA.FTZ R153, R12, c[0x0][0x2d0], -R171 ;  /* 0x0000b4000c997a23 */ /* 0x000fe200000108ab */
[----:B------:R-:W2:Y:S01]  /*10a40*/  LDSM.16.MT88.4 R4, [R4+0x4100] ;  /* 0x004100000404783b */ /* 0x000ea20000004200 */
[--C-:B------:R-:W-:Y:S01]  /*10a50*/  FFMA.FTZ R160, R20, c[0x0][0x2d0], -R149.reuse ;  /* 0x0000b40014a07a23 */ /* 0x100fe20000010895 */
[----:B------:R-:W-:Y:S01]  /*10a60*/  MUFU.EX2 R162, R162 ;  /* 0x000000a200a27308 */ /* 0x000fe20000000800 */
[----:B------:R-:W-:Y:S01]  /*10a70*/  FFMA.FTZ R152, R18, c[0x0][0x2d0], -R149 ;  /* 0x0000b40012987a23 */ /* 0x000fe20000010895 */
[----:B------:R-:W3:Y:S01]  /*10a80*/  LDSM.16.MT88.4 R12, [R165+0x2900] ;  /* 0x00290000a50c783b */ /* 0x000ee20000004200 */
[--C-:B------:R-:W-:Y:S01]  /*10a90*/  FFMA.FTZ R156, R16, c[0x0][0x2d0], -R171.reuse ;  /* 0x0000b400109c7a23 */ /* 0x100fe200000108ab */
[----:B------:R-:W-:Y:S01]  /*10aa0*/  @P0 IADD3 R95, R95, -0x3, RZ ;  /* 0xfffffffd5f5f0810 */ /* 0x000fe20007ffe0ff */
[--C-:B------:R-:W-:Y:S01]  /*10ab0*/  FFMA.FTZ R133, R10, c[0x0][0x2d0], -R171.reuse ;  /* 0x0000b4000a857a23 */ /* 0x100fe200000108ab */
[----:B------:R-:W4:Y:S01]  /*10ac0*/  LDSM.16.MT88.4 R20, [R135+0x2900] ;  /* 0x002900008714783b */ /* 0x000f220000004200 */
[----:B------:R-:W-:Y:S01]  /*10ad0*/  FFMA.FTZ R154, R8, c[0x0][0x2d0], -R171 ;  /* 0x0000b400089a7a23 */ /* 0x000fe200000108ab */
[----:B------:R-:W5:Y:S01]  /*10ae0*/  MUFU.EX2 R157, R157 ;  /* 0x0000009d009d7308 */ /* 0x000f620000000800 */
[----:B-1----:R-:W-:Y:S01]  /*10af0*/  F2FP.BF16.PACK_AB R96, R161, R164 ;  /* 0x000000a4a160723e */ /* 0x002fe200000010ff */
[----:B------:R-:W1:Y:S01]  /*10b00*/  LDSM.16.MT88.4 R16, [R135+0x4900] ;  /* 0x004900008710783b */ /* 0x000e620000004200 */
[----:B------:R-:W-:-:S02]  /*10b10*/  FFMA.FTZ R167, R224, c[0x0][0x2d0], -R149 ;  /* 0x0000b400e0a77a23 */ /* 0x000fc40000010895 */
[--C-:B------:R-:W-:Y:S02]  /*10b20*/  FFMA.FTZ R168, R168, c[0x0][0x2d0], -R149.reuse ;  /* 0x0000b400a8a87a23 */ /* 0x100fe40000010895 */
[--C-:B------:R-:W-:Y:S01]  /*10b30*/  FFMA.FTZ R170, R170, c[0x0][0x2d0], -R149.reuse ;  /* 0x0000b400aaaa7a23 */ /* 0x100fe20000010895 */
[----:B------:R-:W-:Y:S01]  /*10b40*/  MUFU.EX2 R166, R166 ;  /* 0x000000a600a67308 */ /* 0x000fe20000000800 */
[----:B------:R-:W-:Y:S02]  /*10b50*/  FFMA.FTZ R169, R214, c[0x0][0x2d0], -R149 ;  /* 0x0000b400d6a97a23 */ /* 0x000fe40000010895 */
[--C-:B------:R-:W-:Y:S02]  /*10b60*/  FFMA.FTZ R174, R174, c[0x0][0x2d0], -R171.reuse ;  /* 0x0000b400aeae7a23 */ /* 0x100fe400000108ab */
[--C-:B------:R-:W-:Y:S02]  /*10b70*/  FFMA.FTZ R175, R212, c[0x0][0x2d0], -R171.reuse ;  /* 0x0000b400d4af7a23 */ /* 0x100fe400000108ab */
[--C-:B------:R-:W-:Y:S01]  /*10b80*/  FFMA.FTZ R177, R194, c[0x0][0x2d0], -R171.reuse ;  /* 0x0000b400c2b17a23 */ /* 0x100fe200000108ab */
[----:B------:R-:W2:Y:S01]  /*10b90*/  MUFU.EX2 R163, R163 ;  /* 0x000000a300a37308 */ /* 0x000ea20000000800 */
[----:B-----5:R-:W-:Y:S01]  /*10ba0*/  F2FP.BF16.PACK_AB R98, R157, R162 ;  /* 0x000000a29d62723e */ /* 0x020fe200000010ff */
[----:B------:R-:W-:-:S02]  /*10bb0*/  FFMA.FTZ R178, R178, c[0x0][0x2d0], -R171 ;  /* 0x0000b400b2b27a23 */ /* 0x000fc400000108ab */
[----:B------:R-:W-:Y:S02]  /*10bc0*/  FFMA.FTZ R181, R182, c[0x0][0x2d0], -R149 ;  /* 0x0000b400b6b57a23 */ /* 0x000fe40000010895 */
[--C-:B------:R-:W-:Y:S02]  /*10bd0*/  FFMA.FTZ R182, R150, c[0x0][0x2d0], -R171.reuse ;  /* 0x0000b40096b67a23 */ /* 0x100fe400000108ab */
[----:B------:R-:W-:Y:S01]  /*10be0*/  MUFU.EX2 R158, R158 ;  /* 0x0000009e009e7308 */ /* 0x000fe20000000800 */
[--C-:B------:R-:W-:Y:S02]  /*10bf0*/  FFMA.FTZ R183, R148, c[0x0][0x2d0], -R171.reuse ;  /* 0x0000b40094b77a23 */ /* 0x100fe400000108ab */
[----:B------:R-:W-:Y:S02]  /*10c00*/  FFMA.FTZ R176, R176, c[0x0][0x2d0], -R171 ;  /* 0x0000b400b0b07a23 */ /* 0x000fe400000108ab */
[--C-:B------:R-:W-:Y:S02]  /*10c10*/  FFMA.FTZ R179, R192, c[0x0][0x2d0], -R149.reuse ;  /* 0x0000b400c0b37a23 */ /* 0x100fe40000010895 */
[--C-:B------:R-:W-:Y:S01]  /*10c20*/  FFMA.FTZ R190, R190, c[0x0][0x2d0], -R149.reuse ;  /* 0x0000b400bebe7a23 */ /* 0x100fe20000010895 */
[----:B------:R-:W5:Y:S01]  /*10c30*/  MUFU.EX2 R159, R159 ;  /* 0x0000009f009f7308 */ /* 0x000f620000000800 */
[----:B--2---:R-:W-:Y:S01]  /*10c40*/  F2FP.BF16.PACK_AB R97, R163, R166 ;  /* 0x000000a6a361723e */ /* 0x004fe200000010ff */
[----:B------:R-:W-:-:S02]  /*10c50*/  FFMA.FTZ R180, R180, c[0x0][0x2d0], -R149 ;  /* 0x0000b400b4b47a23 */ /* 0x000fc40000010895 */
[----:B------:R-:W-:Y:S01]  /*10c60*/  FFMA.FTZ R171, R172, c[0x0][0x2d0], -R171 ;  /* 0x0000b400acab7a23 */ /* 0x000fe200000108ab */
[----:B------:R-:W-:Y:S01]  /*10c70*/  LDSM.16.MT88.4 R148, [R173+0x3900] ;  /* 0x00390000ad94783b */ /* 0x000fe20000004200 */
[----:B------:R-:W-:Y:S02]  /*10c80*/  FADD.FTZ R161, R164, R161 ;  /* 0x000000a1a4a17221 */ /* 0x000fe40000010000 */
[----:B------:R-:W-:Y:S01]  /*10c90*/  MUFU.EX2 R160, R160 ;  /* 0x000000a000a07308 */ /* 0x000fe20000000800 */
[----:B------:R-:W-:Y:S02]  /*10ca0*/  FADD.FTZ R163, R166, R163 ;  /* 0x000000a3a6a37221 */ /* 0x000fe40000010000 */
[----:B------:R-:W-:Y:S02]  /*10cb0*/  FADD.FTZ R162, R162, R161 ;  /* 0x000000a1a2a27221 */ /* 0x000fe40000010000 */
[----:B------:R-:W-:Y:S02]  /*10cc0*/  @P0 IMAD R94, R94, R95, RZ ;  /* 0x0000005f5e5e0224 */ /* 0x000fe400078e02ff */
[----:B------:R-:W-:Y:S01]  /*10cd0*/  FADD.FTZ R157, R157, R162 ;  /* 0x000000a29d9d7221 */ /* 0x000fe20000010000 */
[----:B-----5:R-:W-:Y:S01]  /*10ce0*/  F2FP.BF16.PACK_AB R99, R159, R158 ;  /* 0x0000009e9f63723e */ /* 0x020fe200000010ff */
[----:B------:R-:W2:Y:S01]  /*10cf0*/  MUFU.EX2 R155, R155 ;  /* 0x0000009b009b7308 */ /* 0x000ea20000000800 */
[----:B------:R-:W-:-:S02]  /*10d00*/  FADD.FTZ R158, R158, R163 ;  /* 0x000000a39e9e7221 */ /* 0x000fc40000010000 */
[----:B------:R-:W-:Y:S02]  /*10d10*/  IMAD.MOV.U32 R212, RZ, RZ, RZ ;  /* 0x000000ffffd47224 */ /* 0x000fe400078e00ff */
        /* <DEDUP_REMOVED lines=62> */
[C---:B----4-:R-:W-:Y:S08]  /*11100*/  HMMA.16816.F32.BF16 R36, R4.reuse, R20, R36 ;  /* 0x000000140424723c */ /* 0x050ff00000041824 */
[C---:B------:R-:W-:Y:S01]  /*11110*/  HMMA.16816.F32.BF16 R40, R4.reuse, R22, R40 ;  /* 0x000000160428723c */ /* 0x040fe20000041828 */
[----:B------:R-:W2:Y:S07]  /*11120*/  LDSM.16.MT88.4 R20, [R173+0x4900] ;  /* 0x00490000ad14783b */ /* 0x000eae0000004200 */
[C---:B------:R-:W-:Y:S08]  /*11130*/  HMMA.16816.F32.BF16 R68, R4.reuse, R16, R68 ;  /* 0x000000100444723c */ /* 0x040ff00000041844 */
        /* <DEDUP_REMOVED lines=25> */
[----:B------:R-:W4:Y:S07]  /*112d0*/  LDSM.16.MT88.4 R24, [R173+0x1100] ;  /* 0x00110000ad18783b */ /* 0x000f2e0000004200 */
[C---:B---3--:R-:W-:Y:S08]  /*112e0*/  HMMA.16816.F32.BF16 R8, R4.reuse, R16, R8 ;  /* 0x000000100408723c */ /* 0x048ff00000041808 */
[----:B------:R-:W-:Y:S01]  /*112f0*/  HMMA.16816.F32.BF16 R96, R4, R18, R96 ;  /* 0x000000120460723c */ /* 0x000fe20000041860 */
[----:B------:R-:W3:Y:S06]  /*11300*/  LDSM.16.MT88.4 R16, [R165+0x3100] ;  /* 0x00310000a510783b */ /* 0x000eec0000004200 */
[----:B------:R-:W-:Y:S01]  /*11310*/  F2FP.BF16.PACK_AB R4, R168, R167 ;  /* 0x000000a7a804723e */ /* 0x000fe200000010ff */
[----:B------:R-:W-:Y:S01]  /*11320*/  FADD.FTZ R167, R167, R152 ;  /* 0x00000098a7a77221 */ /* 0x000fe20000010000 */
[----:B------:R-:W-:Y:S01]  /*11330*/  F2FP.BF16.PACK_AB R5, R175, R174 ;  /* 0x000000aeaf05723e */ /* 0x000fe200000010ff */
[----:B------:R-:W-:Y:S01]  /*11340*/  FADD.FTZ R174, R174, R133 ;  /* 0x00000085aeae7221 */ /* 0x000fe20000010000 */
[----:B------:R-:W-:Y:S01]  /*11350*/  F2FP.BF16.PACK_AB R6, R169, R170 ;  /* 0x000000aaa906723e */ /* 0x000fe200000010ff */
[----:B------:R-:W-:Y:S01]  /*11360*/  FADD.FTZ R167, R168, R167 ;  /* 0x000000a7a8a77221 */ /* 0x000fe20000010000 */
[----:B------:R-:W-:Y:S01]  /*11370*/  F2FP.BF16.PACK_AB R7, R178, R177 ;  /* 0x000000b1b207723e */ /* 0x000fe200000010ff */
[----:B------:R-:W-:-:S02]  /*11380*/  FADD.FTZ R174, R175, R174 ;  /* 0x000000aeafae7221 */ /* 0x000fc40000010000 */
[----:B------:R-:W-:Y:S02]  /*11390*/  FADD.FTZ R170, R170, R167 ;  /* 0x000000a7aaaa7221 */ /* 0x000fe40000010000 */
[----:B------:R-:W-:Y:S02]  /*113a0*/  FADD.FTZ R177, R177, R174 ;  /* 0x000000aeb1b17221 */ /* 0x000fe40000010000 */
[----:B-1----:R-:W-:Y:S01]  /*113b0*/  HMMA.16816.F32.BF16 R36, R4, R12, R36 ;  /* 0x0000000c0424723c */ /* 0x002fe20000041824 */
[----:B------:R-:W-:Y:S02]  /*113c0*/  FADD.FTZ R170, R169, R170 ;  /* 0x000000aaa9aa7221 */ /* 0x000fe40000010000 */
[----:B------:R-:W-:-:S05]  /*113d0*/  FADD.FTZ R177, R178, R177 ;  /* 0x000000b1b2b17221 */ /* 0x000fca0000010000 */
        /* <DEDUP_REMOVED lines=53> */
[C---:B---3--:R-:W-:Y:S07]  /*11730*/  HMMA.16816.F32.BF16 R68, R4.reuse, R16, R68 ;  /* 0x000000100444723c */ /* 0x048fee0000041844 */
[-C--:B------:R-:W-:Y:S01]  /*11740*/  @P0 IMAD.WIDE.U32 R16, R95, R93.reuse, R210 ;  /* 0x0000005d5f100225 */ /* 0x080fe200078e00d2 */
[C---:B------:R-:W-:Y:S07]  /*11750*/  HMMA.16816.F32.BF16 R72, R4.reuse, R18, R72 ;  /* 0x000000120448723c */ /* 0x040fee0000041848 */
[----:B------:R-:W-:Y:S01]  /*11760*/  @P0 LEA R18, P1, R16, c[0x0][0x1c8], 0x1 ;  /* 0x0000720010120a11 */ /* 0x000fe200078208ff */
[C---:B------:R-:W-:Y:S08]  /*11770*/  HMMA.16816.F32.BF16 R44, R4.reuse, R148, R44 ;  /* 0x00000094042c723c */ /* 0x040ff0000004182c */
[C---:B-1----:R-:W-:Y:S07]  /*11780*/  HMMA.16816.F32.BF16 R84, R4.reuse, R12, R84 ;  /* 0x0000000c0454723c */ /* 0x042fee0000041854 */
[----:B------:R-:W-:Y:S01]  /*11790*/  @P3 IMAD.HI.U32 R13, R92, c[0x0][0x2c8], RZ ;  /* 0x0000b2005c0d3a27 */ /* 0x000fe200078e00ff */
[----:B------:R-:W-:Y:S01]  /*117a0*/  @P0 SHF.R.S32.HI R12, RZ, 0x1f, R95 ;  /* 0x0000001fff0c0819 */ /* 0x000fe2000001145f */
[----:B------:R-:W-:Y:S03]  /*117b0*/  HMMA.16816.F32.BF16 R88, R4, R14, R88 ;  /* 0x0000000e0458723c */ /* 0x000fe60000041858 */
[----:B------:R-:W-:Y:S01]  /*117c0*/  @P3 SHF.R.U32.HI R92, RZ, c[0x0][0x2cc], R13 ;  /* 0x0000b300ff5c3a19 */ /* 0x000fe2000001160d */
[----:B------:R-:W-:-:S03]  /*117d0*/  @P0 IMAD R12, R12, R93, R94 ;  /* 0x0000005d0c0c0224 */ /* 0x000fc600078e025e */
[----:B------:R-:W-:Y:S01]  /*117e0*/  IADD3 R92, R92, R215, -R218 ;  /* 0x000000d75c5c7210 */ /* 0x000fe20007ffe8da */
[----:B------:R-:W-:Y:S01]  /*117f0*/  @P0 IMAD.IADD R13, R17, 0x1, R12 ;  /* 0x00000001110d0824 */ /* 0x000fe200078e020c */
[C---:B------:R-:W-:Y:S02]  /*11800*/  HMMA.16816.F32.BF16 R48, R4.reuse, R150, R48 ;  /* 0x000000960430723c */ /* 0x040fe40000041830 */
[----:B------:R-:W-:Y:S02]  /*11810*/  SHF.R.S32.HI R15, RZ, 0x1f, R92 ;  /* 0x0000001fff0f7819 */ /* 0x000fe4000001145c */
[----:B------:R-:W-:Y:S02]  /*11820*/  @P0 LEA.HI.X R19, R16, c[0x0][0x1cc], R13, 0x1, P1 ;  /* 0x0000730010130a11 */ /* 0x000fe400008f0c0d */
[----:B------:R-:W-:Y:S02]  /*11830*/  LEA.HI R3, R15, R92, RZ, 0x6 ;  /* 0x0000005c0f037211 */ /* 0x000fe400078f30ff */
[----:B--2---:R-:W-:Y:S01]  /*11840*/  HMMA.16816.F32.BF16 R92, R4, R20, R8 ;  /* 0x00000014045c723c */ /* 0x004fe20000041808 */
[----:B------:R-:W-:Y:S01]  /*11850*/  @!PT LDS RZ, [RZ] ;  /* 0x00000000fffff984 */ /* 0x000fe20000000800 */
[----:B------:R-:W-:Y:S01]  /*11860*/  @!PT LDS RZ, [RZ] ;  /* 0x00000000fffff984 */ /* 0x000fe20000000800 */
[----:B------:R-:W-:Y:S01]  /*11870*/  @!PT LDS RZ, [RZ] ;  /* 0x00000000fffff984 */ /* 0x000fe20000000800 */
[----:B------:R1:W-:Y:S01]  /*11880*/  @P0 LDGSTS.E.BYPASS.LTC128B.128 [R132+0xc100], [R18.64], !P6 ;  /* 0x0c10000012840fae */ /* 0x0003e2000f101d46 */
[----:B------:R-:W-:-:S03]  /*11890*/  SHF.R.S32.HI R3, RZ, 0x6, R3 ;  /* 0x00000006ff037819 */ /* 0x000fc60000011403 */
[----:B------:R1:W-:Y:S01]  /*118a0*/  @P0 LDGSTS.E.BYPASS.LTC128B.128 [R132+0xe100], [R18.64+0x80], !P5 ;  /* 0x0e10008012840fae */ /* 0x0003e2000e901d46 */
[----:B------:R-:W-:Y:S02]  /*118b0*/  IMNMX R234, RZ, R3, !PT ;  /* 0x00000003ffea7217 */ /* 0x000fe40007800200 */
[C---:B------:R-:W-:Y:S01]  /*118c0*/  @P0 LEA R8, P1, R199.reuse, R18, 0x1 ;  /* 0x00000012c7080211 */ /* 0x040fe200078208ff */
[----:B------:R1:W-:Y:S01]  /*118d0*/  @P0 LDGSTS.E.BYPASS.LTC128B.128 [R132+0x10100], [R18.64+0x100], !P4 ;  /* 0x1010010012840fae */ /* 0x0003e2000e101d46 */
[----:B------:R-:W-:Y:S02]  /*118e0*/  HMMA.16816.F32.BF16 R76, R4, R144, R76 ;  /* 0x00000090044c723c */ /* 0x000fe4000004184c */
[----:B------:R-:W-:-:S05]  /*118f0*/  @P0 LEA.HI.X R9, R199, R19, R198, 0x1, P1 ;  /* 0x00000013c7090211 */ /* 0x000fca00008f0cc6 */
[----:B------:R1:W-:Y:S01]  /*11900*/  @P0 LDGSTS.E.BYPASS.LTC128B.128 [R132+0xd100], [R8.64], !P6 ;  /* 0x0d10000008840fae */ /* 0x0003e2000f101d46 */
[C---:B------:R-:W-:Y:S03]  /*11910*/  HMMA.16816.F32.BF16 R80, R4.reuse, R146, R80 ;  /* 0x000000920450723c */ /* 0x040fe60000041850 */
[----:B------:R1:W-:Y:S04]  /*11920*/  @P0 LDGSTS.E.BYPASS.LTC128B.128 [R132+0xf100], [R8.64+0x80], !P5 ;  /* 0x0f10008008840fae */ /* 0x0003e8000e901d46 */
[----:B------:R1:W-:Y:S01]  /*11930*/  @P0 LDGSTS.E.BYPASS.LTC128B.128 [R132+0x11100], [R8.64+0x100], !P4 ;  /* 0x1110010008840fae */ /* 0x0003e2000e101d46 */
[----:B------:R-:W-:Y:S01]  /*11940*/  ISETP.GE.AND P0, PT, R217, R234, PT ;  /* 0x000000ead900720c */ /* 0x000fe20003f06270 */
[C---:B------:R-:W-:Y:S02]  /*11950*/  HMMA.16816.F32.BF16 R128, R4.reuse, R140, R128 ;  /* 0x0000008c0480723c */ /* 0x040fe40000041880 */
[----:B------:R-:W0:Y:S06]  /*11960*/  LDGDEPBAR ;  /* 0x00000000000079af */ /* 0x000e2c0000000000 */
        /* <DEDUP_REMOVED lines=11> */
[C---:B-1----:R-:W-:Y:S01]  /*11a20*/  IADD3 RZ, P1, R206.reuse, 0x40, RZ ;  /* 0x00000040ceff7810 */ /* 0x042fe20007f3e0ff */
[----:B------:R-:W-:Y:S01]  /*11a30*/  IMAD.MOV.U32 R132, RZ, RZ, R0 ;  /* 0x000000ffff847224 */ /* 0x000fe200078e0000 */
[----:B------:R-:W-:Y:S01]  /*11a40*/  IADD3 RZ, P0, R206, 0x80, RZ ;  /* 0x00000080ceff7810 */ /* 0x000fe20007f1e0ff */
[----:B------:R-:W-:Y:S01]  /*11a50*/  IMAD.MOV.U32 R3, RZ, RZ, R2 ;  /* 0x000000ffff037224 */ /* 0x000fe200078e0002 */
[----:B------:R-:W-:Y:S01]  /*11a60*/  IADD3.X R232, RZ, R211, RZ, P1, !PT ;  /* 0x000000d3ffe87210 */ /* 0x000fe20000ffe4ff */
[----:B------:R-:W-:Y:S01]  /*11a70*/  IMAD.MOV.U32 R212, RZ, RZ, RZ ;  /* 0x000000ffffd47224 */ /* 0x000fe200078e00ff */
[C---:B------:R-:W-:Y:S01]  /*11a80*/  IADD3 R227, P1, R204.reuse, 0x80, RZ ;  /* 0x00000080cce37810 */ /* 0x040fe20007f3e0ff */
[----:B------:R-:W-:Y:S01]  /*11a90*/  IMAD.X R231, RZ, RZ, R211, P0 ;  /* 0x000000ffffe77224 */ /* 0x000fe200000e06d3 */
[----:B------:R-:W-:Y:S01]  /*11aa0*/  IADD3 R225, P0, R204, 0x40, RZ ;  /* 0x00000040cce17810 */ /* 0x000fe20007f1e0ff */
[----:B------:R-:W-:Y:S01]  /*11ab0*/  IMAD.IADD R133, R189, 0x1, R186 ;  /* 0x00000001bd857824 */ /* 0x000fe200078e02ba */
[----:B------:R-:W-:Y:S01]  /*11ac0*/  IADD3 R190, R187, 0xc100, RZ ;  /* 0x0000c100bbbe7810 */ /* 0x000fe20007ffe0ff */
[----:B------:R-:W-:Y:S01]  /*11ad0*/  @P3 IMAD.HI.U32 R229, R220, c[0x0][0x2c8], RZ ;  /* 0x0000b200dce53a27 */ /* 0x000fe200078e00ff */
[----:B------:R-:W-:Y:S01]  /*11ae0*/  MOV R230, 0x20 ;  /* 0x0000002000e67802 */ /* 0x000fe20000000f00 */
[----:B------:R-:W-:Y:S01]  /*11af0*/  UMOV UR5, 0x1 ;  /* 0x0000000100057882 */ /* 0x000fe20000000000 */
[C---:B------:R-:W-:Y:S01]  /*11b00*/  IADD3 R223, R206.reuse, 0x40, RZ ;  /* 0x00000040cedf7810 */ /* 0x040fe20007ffe0ff */
[----:B------:R-:W-:Y:S01]  /*11b10*/  IMAD.MOV.U32 R228, RZ, RZ, -0x40 ;  /* 0xffffffc0ffe47424 */ /* 0x000fe200078e00ff */
[----:B------:R-:W-:Y:S01]  /*11b20*/  IADD3 R221, R206, 0x80, RZ ;  /* 0x00000080cedd7810 */ /* 0x000fe20007ffe0ff */
[----:B------:R-:W-:Y:S01]  /*11b30*/  IMAD.X R226, RZ, RZ, R209, P1 ;  /* 0x000000ffffe27224 */ /* 0x000fe200008e06d1 */
[----:B------:R-:W-:-:S02]  /*11b40*/  IADD3.X R224, RZ, R209, RZ, P0, !PT ;  /* 0x000000d1ffe07210 */ /* 0x000fc400007fe4ff */
.L_x_1310:
[----:B------:R-:W-:Y:S04]  /*11b50*/  DEPBAR.LE SB0, 0x2 ;  /* 0x000080800000791a */ /* 0x000fe80000000000 */
[----:B------:R-:W-:Y:S01]  /*11b60*/  BAR.SYNC.DEFER_BLOCKING 0x0 ;  /* 0x0000000000007b1d */ /* 0x000fe20000010000 */
[----:B------:R-:W-:Y:S01]  /*11b70*/  MOV R193, UR5 ;  /* 0x0000000500c17c02 */ /* 0x000fe20008000f00 */
[----:B------:R-:W-:Y:S01]  /*11b80*/  UIMAD UR4, UR5, 0x6000, URZ ;  /* 0x00006000050478a4 */ /* 0x000fe2000f8e023f */
[C---:B------:R-:W-:Y:S01]  /*11b90*/  ISETP.GE.AND P0, PT, R217.reuse, 0x1, PT ;  /* 0x00000001d900780c */ /* 0x040fe20003f06270 */
[----:B------:R-:W-:Y:S01]  /*11ba0*/  UIADD3 UR8, UR5, 0x1, URZ ;  /* 0x0000000105087890 */ /* 0x000fe2000fffe03f */
[----:B------:R-:W-:Y:S01]  /*11bb0*/  IADD3 R8, R217, -0x1, RZ ;  /* 0xffffffffd9087810 */ /* 0x000fe20007ffe0ff */
[----:B------:R-:W-:Y:S01]  /*11bc0*/  IMAD R152, R193, 0x6000, R187 ;  /* 0x00006000c1987824 */ /* 0x000fe200078e02bb */
[----:B------:R-:W-:Y:S01]  /*11bd0*/  LOP3.LUT P2, RZ, R219, 0x2, RZ, 0xc0, !PT ;  /* 0x00000002dbff7812 */ /* 0x000fe2000784c0ff */
[----:B------:R-:W-:Y:S01]  /*11be0*/  IMAD R193, R193, 0x6000, R190 ;  /* 0x00006000c1c17824 */ /* 0x000fe200078e02be */
[----:B------:R-:W-:Y:S01]  /*11bf0*/  LOP3.LUT P3, RZ, R197, 0x1, RZ, 0xc0, !PT ;  /* 0x00000001c5ff7812 */ /* 0x000fe2000786c0ff */
[----:B------:R-:W-:Y:S01]  /*11c00*/  UISETP.GE.AND UP0, UPT, UR5, 0x1, UPT ;  /* 0x000000010500788c */ /* 0x000fe2000bf06270 */
[----:B------:R-:W-:Y:S02]  /*11c10*/  SEL R188, R230, 0xffffffe0, !P2 ;  /* 0xffffffe0e6bc7807 */ /* 0x000fe40005000000 */
[----:B------:R-:W-:Y:S01]  /*11c20*/  ISETP.NE.AND P2, PT, R216, 0x1, PT ;  /* 0x00000001d800780c */ /* 0x000fe20003f45270 */
[----:B------:R-:W-:Y:S01]  /*11c30*/  USEL UR5, UR8, URZ, !UP0 ;  /* 0x0000003f08057287 */ /* 0x000fe2000c000000 */
[-C--:B------:R-:W-:Y:S01]  /*11c40*/  IADD3 R192, R188, R193.reuse, RZ ;  /* 0x000000c1bcc07210 */ /* 0x080fe20007ffe0ff */
[----:B------:R-:W-:Y:S01]  /*11c50*/  @P0 IMAD R171, R212, 0x6000, R202 ;  /* 0x00006000d4ab0824 */ /* 0x000fe200078e02ca */
[----:B------:R-:W-:Y:S02]  /*11c60*/  @P0 SHF.R.S32.HI R29, RZ, 0x1f, R8 ;  /* 0x0000001fff1d0819 */ /* 0x000fe40000011408 */
[----:B------:R-:W-:Y:S03]  /*11c70*/  IADD3 R194, R188, R193, R191 ;  /* 0x000000c1bcc27210 */ /* 0x000fe60007ffe0bf */
[----:B------:R-:W-:Y:S01]  /*11c80*/  @P0 IMAD R29, R29, c[0x0][0x208], RZ ;  /* 0x000082001d1d0a24 */ /* 0x000fe200078e02ff */
[----:B------:R-:W-:Y:S03]  /*11c90*/  LDSM.16.M88.4 R136, [R189] ;  /* 0x00000000bd88783b */ /* 0x000fe60000000200 */
[C---:B------:R-:W-:Y:S02]  /*11ca0*/  @P0 IMAD R29, R8.reuse, c[0x0][0x20c], R29 ;  /* 0x00008300081d0a24 */ /* 0x040fe400078e021d */
[----:B------:R-:W-:Y:S03]  /*11cb0*/  @P0 IMAD.WIDE.U32 R8, R8, c[0x0][0x208], RZ ;  /* 0x0000820008080a25 */ /* 0x000fe600078e00ff */
[----:B------:R-:W1:Y:S02]  /*11cc0*/  LDSM.16.M88.4 R140, [R152+0xc100] ;  /* 0x00c10000988c783b */ /* 0x000e640000000200 */
[----:B------:R-:W-:Y:S02]  /*11cd0*/  @P0 SHF.L.U32 R0, R8, 0x6, RZ ;  /* 0x0000000608000819 */ /* 0x000fe400000006ff */
[----:B------:R-:W-:Y:S02]  /*11ce0*/  @P0 IADD3 R29, R9, R29, RZ ;  /* 0x0000001d091d0210 */ /* 0x000fe40007ffe0ff */
[----:B------:R-:W-:Y:S02]  /*11cf0*/  @P0 IADD3 R9, P1, R0, R204, RZ ;  /* 0x000000cc00090210 */ /* 0x000fe40007f3e0ff */
[----:B------:R-:W-:Y:S01]  /*11d00*/  @P0 SHF.L.U64.HI R29, R8, 0x6, R29 ;  /* 0x00000006081d0819 */ /* 0x000fe2000001021d */
[----:B------:R-:W2:Y:S03]  /*11d10*/  LDSM.16.M88.4 R144, [R152+0xc900] ;  /* 0x00c900009890783b */ /* 0x000ea60000000200 */
[----:B------:R-:W-:Y:S02]  /*11d20*/  @P0 IADD3.X R2, R29, R209, RZ, P1, !PT ;  /* 0x000000d11d020210 */ /* 0x000fe40000ffe4ff */
[C---:B------:R-:W-:Y:S03]  /*11d30*/  @P0 LEA R168, P1, R9.reuse, c[0x0][0x1f8], 0x1 ;  /* 0x00007e0009a80a11 */ /* 0x040fe600078208ff */
[----:B------:R-:W3:Y:S01]  /*11d40*/  LDSM.16.M88.4 R148, [R152+0xd100] ;  /* 0x00d100009894783b */ /* 0x000ee20000000200 */
[----:B------:R-:W-:Y:S02]  /*11d50*/  @P0 LEA.HI.X R169, R9, c[0x0][0x1fc], R2, 0x1, P1 ;  /* 0x00007f0009a90a11 */ /* 0x000fe400008f0c02 */
[C---:B------:R-:W-:Y:S04]  /*11d60*/  @P0 IADD3 R9, P1, R0.reuse, R225, RZ ;  /* 0x000000e100090210 */ /* 0x040fe80007f3e0ff */
[----:B------:R-:W-:Y:S01]  /*11d70*/  @P0 IADD3.X R2, R29, R224, RZ, P1, !PT ;  /* 0x000000e01d020210 */ /* 0x000fe20000ffe4ff */
[----:B------:R-:W4:Y:S01]  /*11d80*/  LDSM.16.M88.4 R32, [R152+0xd900] ;  /* 0x00d900009820783b */ /* 0x000f220000000200 */
[C---:B------:R-:W-:Y:S04]  /*11d90*/  @P0 LEA R164, P1, R9.reuse, c[0x0][0x1f8], 0x1 ;  /* 0x00007e0009a40a11 */ /* 0x040fe800078208ff */
[----:B------:R-:W-:Y:S02]  /*11da0*/  @P0 LEA.HI.X R165, R9, c[0x0][0x1fc], R2, 0x1, P1 ;  /* 0x00007f0009a50a11 */ /* 0x000fe400008f0c02 */
[----:B------:R-:W-:Y:S01]  /*11db0*/  @P0 IADD3 R2, P1, R0, R227, RZ ;  /* 0x000000e300020210 */ /* 0x000fe20007f3e0ff */
[----:B------:R-:W-:Y:S03]  /*11dc0*/  LDSM.16.M88.4 R152, [R192+0x800] ;  /* 0x00080000c098783b */ /* 0x000fe60000000200 */
[----:B------:R-:W-:Y:S02]  /*11dd0*/  @P0 IADD3.X R13, R29, R226, RZ, P1, !PT ;  /* 0x000000e21d0d0210 */ /* 0x000fe40000ffe4ff */
[C---:B------:R-:W-:Y:S01]  /*11de0*/  @P0 LEA R166, P1, R2.reuse, c[0x0][0x1f8], 0x1 ;  /* 0x00007e0002a60a11 */ /* 0x040fe200078208ff */
[C---:B-1----:R-:W-:Y:S03]  /*11df0*/  HMMA.16816.F32.BF16 R4, R136.reuse, R140, RZ ;  /* 0x0000008c8804723c */ /* 0x042fe600000418ff */
[----:B------:R-:W-:Y:S02]  /*11e00*/  @P0 LEA.HI.X R167, R2, c[0x0][0x1fc], R13, 0x1, P1 ;  /* 0x00007f0002a70a11 */ /* 0x000fe400008f0c0d */
[----:B------:R-:W-:Y:S03]  /*11e10*/  @P0 IADD3 R0, P1, R201, R0, RZ ;  /* 0x00000000c9000210 */ /* 0x000fe60007f3e0ff */
[C---:B------:R-:W-:Y:S01]  /*11e20*/  HMMA.16816.F32.BF16 R8, R136.reuse, R142, RZ ;  /* 0x0000008e8808723c */ /* 0x040fe200000418ff */
[----:B------:R-:W-:Y:S01]  /*11e30*/  @P0 IADD3.X R29, R200, R29, RZ, P1, !PT ;  /* 0x0000001dc81d0210 */ /* 0x000fe20000ffe4ff */
[----:B------:R-:W-:Y:S02]  /*11e40*/  LDSM.16.M88.4 R140, [R133] ;  /* 0x00000000858c783b */ /* 0x000fe40000000200 */
[----:B------:R-:W-:Y:S04]  /*11e50*/  @P0 IADD3 R2, P1, R0, R204, RZ ;  /* 0x000000cc00020210 */ /* 0x000fe80007f3e0ff */
[C---:B--2---:R-:W-:Y:S01]  /*11e60*/  HMMA.16816.F32.BF16 R12, R136.reuse, R144, RZ ;  /* 0x00000090880c723c */ /* 0x044fe200000418ff */
[C---:B------:R-:W-:Y:S03]  /*11e70*/  @P0 IADD3.X R21, R29.reuse, R209, RZ, P1, !PT ;  /* 0x000000d11d150210 */ /* 0x040fe60000ffe4ff */
[C---:B------:R-:W-:Y:S04]  /*11e80*/  @P0 LEA R172, P1, R2.reuse, c[0x0][0x1f8], 0x1 ;  /* 0x00007e0002ac0a11 */ /* 0x040fe800078208ff */
[C---:B------:R-:W-:Y:S01]  /*11e90*/  HMMA.16816.F32.BF16 R16, R136.reuse, R146, RZ ;  /* 0x000000928810723c */ /* 0x040fe200000418ff */
[----:B------:R-:W-:Y:S01]  /*11ea0*/  @P0 LEA.HI.X R173, R2, c[0x0][0x1fc], R21, 0x1, P1 ;  /* 0x00007f0002ad0a11 */ /* 0x000fe200008f0c15 */
[----:B------:R-:W1:Y:S02]  /*11eb0*/  LDSM.16.M88.4 R144, [R192] ;  /* 0x00000000c090783b */ /* 0x000e640000000200 */
[----:B------:R-:W-:Y:S04]  /*11ec0*/  @P0 IADD3 R2, P1, R0, R225, RZ ;  /* 0x000000e100020210 */ /* 0x000fe80007f3e0ff */
[C---:B---3--:R-:W-:Y:S01]  /*11ed0*/  HMMA.16816.F32.BF16 R20, R136.reuse, R148, RZ ;  /* 0x000000948814723c */ /* 0x048fe200000418ff */
[----:B------:R-:W-:Y:S03]  /*11ee0*/  @P0 IADD3.X R31, R29, R224, RZ, P1, !PT ;  /* 0x000000e01d1f0210 */ /* 0x000fe60000ffe4ff */
[C---:B------:R-:W-:Y:S04]  /*11ef0*/  @P0 LEA R174, P1, R2.reuse, c[0x0][0x1f8], 0x1 ;  /* 0x00007e0002ae0a11 */ /* 0x040fe800078208ff */
[C---:B------:R-:W-:Y:S01]  /*11f00*/  HMMA.16816.F32.BF16 R24, R136.reuse, R150, RZ ;  /* 0x000000968818723c */ /* 0x040fe200000418ff */
[----:B------:R-:W-:Y:S01]  /*11f10*/  @P0 LEA.HI.X R175, R2, c[0x0][0x1fc], R31, 0x1, P1 ;  /* 0x00007f0002af0a11 */ /* 0x000fe200008f0c1f */
[----:B------:R-:W2:Y:S02]  /*11f20*/  LDSM.16.M88.4 R148, [R192+0x1000] ;  /* 0x00100000c094783b */ /* 0x000ea40000000200 */
[----:B------:R-:W-:Y:S02]  /*11f30*/  @P0 IADD3 R157, P1, R0, R227, RZ ;  /* 0x000000e3009d0210 */ /* 0x000fe40007f3e0ff */
[----:B------:R-:W-:Y:S02]  /*11f40*/  IADD3 R2, R191, R192, RZ ;  /* 0x000000c0bf027210 */ /* 0x000fe40007ffe0ff */
[----:B------:R-:W-:Y:S02]  /*11f50*/  @P0 IADD3.X R0, R29, R226, RZ, P1, !PT ;  /* 0x000000e21d000210 */ /* 0x000fe40000ffe4ff */
[C---:B----4-:R-:W-:Y:S02]  /*11f60*/  HMMA.16816.F32.BF16 R28, R136.reuse, R32, RZ ;  /* 0x00000020881c723c */ /* 0x050fe400000418ff */
[C---:B------:R-:W-:Y:S04]  /*11f70*/  @P0 LEA R176, P1, R157.reuse, c[0x0][0x1f8], 0x1 ;  /* 0x00007e009db00a11 */ /* 0x040fe800078208ff */
[----:B------:R-:W-:Y:S02]  /*11f80*/  @P0 LEA.HI.X R177, R157, c[0x0][0x1fc], R0, 0x1, P1 ;  /* 0x00007f009db10a11 */ /* 0x000fe400008f0c00 */
[----:B------:R-:W-:Y:S01]  /*11f90*/  HMMA.16816.F32.BF16 R32, R136, R34, RZ ;  /* 0x000000228820723c */ /* 0x000fe200000418ff */
[----:B------:R-:W3:Y:S03]  /*11fa0*/  LDSM.16.M88.4 R156, [R192+0x1800] ;  /* 0x00180000c09c783b */ /* 0x000ee60000000200 */
[----:B------:R-:W-:Y:S04]  /*11fb0*/  IADD3 R0, R191, R193, RZ ;  /* 0x000000c1bf007210 */ /* 0x000fe80007ffe0ff */
[C---:B-1----:R-:W-:Y:S01]  /*11fc0*/  HMMA.16816.F32.BF16 R4, R140.reuse, R144, R4 ;  /* 0x000000908c04723c */ /* 0x042fe20000041804 */
[----:B------:R-:W-:Y:S01]  /*11fd0*/  @!PT LDS RZ, [RZ] ;  /* 0x00000000fffff984 */ /* 0x000fe20000000800 */
[----:B------:R-:W-:Y:S01]  /*11fe0*/  @!PT LDS RZ, [RZ] ;  /* 0x00000000fffff984 */ /* 0x000fe20000000800 */
[----:B------:R-:W-:Y:S01]  /*11ff0*/  @!PT LDS RZ, [RZ] ;  /* 0x00000000fffff984 */ /* 0x000fe20000000800 */
[----:B------:R1:W-:Y:S07]  /*12000*/  @P0 LDGSTS.E.BYPASS.LTC128B.128 [R171], [R168.64], !P6 ;  /* 0x00000000a8ab0fae */ /* 0x0003ee000f101d46 */
[C---:B------:R-:W-:Y:S01]  /*12010*/  HMMA.16816.F32.BF16 R8, R140.reuse, R146, R8 ;  /* 0x000000928c08723c */ /* 0x040fe20000041808 */
[----:B------:R4:W-:Y:S07]  /*12020*/  @P0 LDGSTS.E.BYPASS.LTC128B.128 [R171+0x2000], [R164.64], !P5 ;  /* 0x02000000a4ab0fae */ /* 0x0009ee000e901d46 */
[C---:B------:R-:W-:Y:S01]  /*12030*/  HMMA.16816.F32.BF16 R12, R140.reuse, R152, R12 ;  /* 0x000000988c0c723c */ /* 0x040fe2000004180c */
[----:B------:R4:W-:Y:S07]  /*12040*/  @P0 LDGSTS.E.BYPASS.LTC128B.128 [R171+0x4000], [R166.64], !P3 ;  /* 0x04000000a6ab0fae */ /* 0x0009ee000d901d46 */
[C---:B------:R-:W-:Y:S01]  /*12050*/  HMMA.16816.F32.BF16 R16, R140.reuse, R154, R16 ;  /* 0x0000009a8c10723c */ /* 0x040fe20000041810 */
[----:B------:R1:W-:Y:S07]  /*12060*/  @P0 LDGSTS.E.BYPASS.LTC128B.128 [R171+0x1000], [R172.64], !P6 ;  /* 0x01000000acab0fae */ /* 0x0003ee000f101d46 */
[C---:B--2---:R-:W-:Y:S01]  /*12070*/  HMMA.16816.F32.BF16 R20, R140.reuse, R148, R20 ;  /* 0x000000948c14723c */ /* 0x044fe20000041814 */
[----:B------:R1:W-:Y:S07]  /*12080*/  @P0 LDGSTS.E.BYPASS.LTC128B.128 [R171+0x3000], [R174.64], !P5 ;  /* 0x03000000aeab0fae */ /* 0x0003ee000e901d46 */
[C---:B------:R-:W-:Y:S01]  /*12090*/  HMMA.16816.F32.BF16 R24, R140.reuse, R150, R24 ;  /* 0x000000968c18723c */ /* 0x040fe20000041818 */
[----:B------:R1:W-:Y:S07]  /*120a0*/  @P0 LDGSTS.E.BYPASS.LTC128B.128 [R171+0x5000], [R176.64], !P3 ;  /* 0x05000000b0ab0fae */ /* 0x0003ee000d901d46 */
[C---:B---3--:R-:W-:Y:S01]  /*120b0*/  HMMA.16816.F32.BF16 R28, R140.reuse, R156, R28 ;  /* 0x0000009c8c1c723c */ /* 0x048fe2000004181c */
[----:B------:R-:W-:Y:S07]  /*120c0*/  LDSM.16.M88.4 R136, [R185] ;  /* 0x00000000b988783b */ /* 0x000fee0000000200 */
[----:B------:R-:W-:Y:S01]  /*120d0*/  HMMA.16816.F32.BF16 R32, R140, R158, R32 ;  /* 0x0000009e8c20723c */ /* 0x000fe20000041820 */
[----:B------:R-:W2:Y:S08]  /*120e0*/  LDSM.16.M88.4 R160, [R0] ;  /* 0x0000000000a0783b */ /* 0x000eb00000000200 */
[----:B------:R-:W3:Y:S08]  /*120f0*/  LDSM.16.M88.4 R144, [R0+0x800] ;  /* 0x000800000090783b */ /* 0x000ef00000000200 */
[----:B------:R-:W5:Y:S08]  /*12100*/  LDSM.16.M88.4 R152, [R0+0x1000] ;  /* 0x001000000098783b */ /* 0x000f700000000200 */
[----:B------:R-:W0:Y:S08]  /*12110*/  LDGDEPBAR ;  /* 0x00000000000079af */ /* 0x000e300000000000 */
[----:B------:R-:W5:Y:S01]  /*12120*/  LDSM.16.M88.4 R148, [R0+0x1800] ;  /* 0x001800000094783b */ /* 0x000f620000000200 */
[C---:B--2---:R-:W-:Y:S07]  /*12130*/  HMMA.16816.F32.BF16 R4, R136.reuse, R160, R4 ;  /* 0x000000a08804723c */ /* 0x044fee0000041804 */
[----:B----4-:R-:W-:Y:S01]  /*12140*/  LDSM.16.M88.4 R164, [R184] ;  /* 0x00000000b8a4783b */ /* 0x010fe20000000200 */
[C---:B------:R-:W-:Y:S07]  /*12150*/  HMMA.16816.F32.BF16 R8, R136.reuse, R162, R8 ;  /* 0x000000a28808723c */ /* 0x040fee0000041808 */
[----:B-1----:R-:W1:Y:S01]  /*12160*/  LDSM.16.M88.4 R168, [R2] ;  /* 0x0000000002a8783b */ /* 0x002e620000000200 */
[C---:B---3--:R-:W-:Y:S07]  /*12170*/  HMMA.16816.F32.BF16 R12, R136.reuse, R144, R12 ;  /* 0x00000090880c723c */ /* 0x048fee000004180c */
[----:B------:R-:W2:Y:S01]  /*12180*/  LDSM.16.M88.4 R140, [R2+0x800] ;  /* 0x00080000028c783b */ /* 0x000ea20000000200 */
[C---:B------:R-:W-:Y:S07]  /*12190*/  HMMA.16816.F32.BF16 R16, R136.reuse, R146, R16 ;  /* 0x000000928810723c */ /* 0x040fee0000041810 */
[----:B------:R-:W3:Y:S01]  /*121a0*/  LDSM.16.M88.4 R156, [R2+0x1000] ;  /* 0x00100000029c783b */ /* 0x000ee20000000200 */
[C---:B-----5:R-:W-:Y:S07]  /*121b0*/  HMMA.16816.F32.BF16 R20, R136.reuse, R152, R20 ;  /* 0x000000988814723c */ /* 0x060fee0000041814 */
[----:B------:R-:W4:Y:S01]  /*121c0*/  LDSM.16.M88.4 R144, [R2+0x1800] ;  /* 0x001800000290783b */ /* 0x000f220000000200 */
[C---:B------:R-:W-:Y:S07]  /*121d0*/  HMMA.16816.F32.BF16 R24, R136.reuse, R154, R24 ;  /* 0x0000009a8818723c */ /* 0x040fee0000041818 */
[----:B------:R-:W-:Y:S01]  /*121e0*/  LDSM.16.M88.4 R152, [R193+0x2800] ;  /* 0x00280000c198783b */ /* 0x000fe20000000200 */
[C---:B------:R-:W-:Y:S07]  /*121f0*/  HMMA.16816.F32.BF16 R28, R136.reuse, R148, R28 ;  /* 0x00000094881c723c */ /* 0x040fee000004181c */
[----:B------:R-:W-:Y:S01]  /*12200*/  LDSM.16.M88.4 R160, [R193+0x3800] ;  /* 0x00380000c1a0783b */ /* 0x000fe20000000200 */
[----:B------:R-:W-:Y:S07]  /*12210*/  HMMA.16816.F32.BF16 R32, R136, R150, R32 ;  /* 0x000000968820723c */ /* 0x000fee0000041820 */
[----:B------:R-:W-:Y:S01]  /*12220*/  LDSM.16.M88.4 R136, [R189+0x4000] ;  /* 0x00400000bd88783b */ /* 0x000fe20000000200 */
[C---:B-1----:R-:W-:Y:S07]  /*12230*/  HMMA.16816.F32.BF16 R4, R164.reuse, R168, R4 ;  /* 0x000000a8a404723c */ /* 0x042fee0000041804 */
[----:B------:R-:W1:Y:S01]  /*12240*/  LDSM.16.M88.4 R148, [R193+0x2000] ;  /* 0x00200000c194783b */ /* 0x000e620000000200 */
[C---:B------:R-:W-:Y:S07]  /*12250*/  HMMA.16816.F32.BF16 R8, R164.reuse, R170, R8 ;  /* 0x000000aaa408723c */ /* 0x040fee0000041808 */
[----:B------:R-:W-:Y:S01]  /*12260*/  LDSM.16.M88.4 R168, [R192+0x2000] ;  /* 0x00200000c0a8783b */ /* 0x000fe20000000200 */
[C---:B--2---:R-:W-:Y:S07]  /*12270*/  HMMA.16816.F32.BF16 R12, R164.reuse, R140, R12 ;  /* 0x0000008ca40c723c */ /* 0x044fee000004180c */
[----:B------:R-:W-:Y:S01]  /*12280*/  LDSM.16.M88.4 R172, [R192+0x2800] ;  /* 0x00280000c0ac783b */ /* 0x000fe20000000200 */
[C---:B------:R-:W-:Y:S07]  /*12290*/  HMMA.16816.F32.BF16 R16, R164.reuse, R142, R16 ;  /* 0x0000008ea410723c */ /* 0x040fee0000041810 */
[----:B------:R-:W2:Y:S01]  /*122a0*/  LDSM.16.M88.4 R140, [R193+0x3000] ;  /* 0x00300000c18c783b */ /* 0x000ea20000000200 */
[C---:B---3--:R-:W-:Y:S07]  /*122b0*/  HMMA.16816.F32.BF16 R20, R164.reuse, R156, R20 ;  /* 0x0000009ca414723c */ /* 0x048fee0000041814 */
[----:B------:R-:W-:Y:S01]  /*122c0*/  LDSM.16.M88.4 R176, [R0+0x2000] ;  /* 0x0020000000b0783b */ /* 0x000fe20000000200 */
[C---:B------:R-:W-:Y:S07]  /*122d0*/  HMMA.16816.F32.BF16 R24, R164.reuse, R158, R24 ;  /* 0x0000009ea418723c */ /* 0x040fee0000041818 */
[----:B------:R-:W3:Y:S01]  /*122e0*/  LDSM.16.M88.4 R156, [R133+0x4000] ;  /* 0x00400000859c783b */ /* 0x000ee20000000200 */
[C---:B----4-:R-:W-:Y:S07]  /*122f0*/  HMMA.16816.F32.BF16 R28, R164.reuse, R144, R28 ;  /* 0x00000090a41c723c */ /* 0x050fee000004181c */
[----:B------:R-:W-:Y:S01]  /*12300*/  LDSM.16.M88.4 R180, [R193+0x4000] ;  /* 0x00400000c1b4783b */ /* 0x000fe20000000200 */
[----:B------:R-:W-:Y:S07]  /*12310*/  HMMA.16816.F32.BF16 R32, R164, R146, R32 ;  /* 0x00000092a420723c */ /* 0x000fee0000041820 */
[----:B------:R-:W4:Y:S01]  /*12320*/  LDSM.16.M88.4 R144, [R192+0x3000] ;  /* 0x00300000c090783b */ /* 0x000f220000000200 */
        /* <DEDUP_REMOVED lines=22> */
[----:B------:R-:W4:Y:S07]  /*12490*/  LDSM.16.M88.4 R144, [R194+0x2800] ;  /* 0x00280000c290783b */ /* 0x000f2e0000000200 */
        /* <DEDUP_REMOVED lines=44> */
[C---:B------:R-:W-:Y:S08]  /*12760*/  HMMA.16816.F32.BF16 R8, R164.reuse, R178, R8 ;  /* 0x000000b2a408723c */ /* 0x040ff00000041808 */
[C---:B----4-:R-:W-:Y:S08]  /*12770*/  HMMA.16816.F32.BF16 R12, R164.reuse, R144, R12 ;  /* 0x00000090a40c723c */ /* 0x050ff0000004180c */
        /* <DEDUP_REMOVED lines=33> */
[----:B------:R-:W-:Y:S01]  /*12990*/  FMUL.FTZ R252, R16, c[0x0][0x320] ;  /* 0x0000c80010fc7a20 */ /* 0x000fe20000410000 */
[----:B------:R-:W-:Y:S01]  /*129a0*/  MOV R16, R220 ;  /* 0x000000dc00107202 */ /* 0x000fe20000000f00 */
[----:B------:R-:W-:Y:S01]  /*129b0*/  FMUL.FTZ R163, R12, c[0x0][0x320] ;  /* 0x0000c8000ca37a20 */ /* 0x000fe20000410000 */
[----:B------:R-:W-:Y:S01]  /*129c0*/  @P2 SHF.R.U32.HI R16, RZ, c[0x0][0x2cc], R229 ;  /* 0x0000b300ff102a19 */ /* 0x000fe200000116e5 */
[----:B------:R-:W-:Y:S02]  /*129d0*/  FMUL.FTZ R154, R7, c[0x0][0x320] ;  /* 0x0000c800079a7a20 */ /* 0x000fe40000410000 */
[----:B------:R-:W-:Y:S02]  /*129e0*/  FMUL.FTZ R2, R5, c[0x0][0x320] ;  /* 0x0000c80005027a20 */ /* 0x000fe40000410000 */
[----:B------:R-:W-:Y:S01]  /*129f0*/  SHFL.IDX PT, R12, R16, 0x1, 0x1c1f ;  /* 0x003c1f00100c7f89 */ /* 0x000fe200000e0000 */
[----:B------:R2:W-:Y:S01]  /*12a00*/  MUFU.TANH R158, R11 ;  /* 0x0000000b009e7308 */ /* 0x0005e20000002400 */
[----:B------:R-:W-:Y:S02]  /*12a10*/  FMUL.FTZ R17, R17, c[0x0][0x320] ;  /* 0x0000c80011117a20 */ /* 0x000fe40000410000 */
[----:B------:R-:W-:Y:S02]  /*12a20*/  FMUL.FTZ R18, R18, c[0x0][0x320] ;  /* 0x0000c80012127a20 */ /* 0x000fe40000410000 */
        /* <DEDUP_REMOVED lines=9> */
[----:B------:R4:W-:Y:S01]  /*12ac0*/  MUFU.TANH R168, R13 ;  /* 0x0000000d00a87308 */ /* 0x0009e20000002400 */
[----:B------:R-:W-:Y:S01]  /*12ad0*/  FMUL.FTZ R27, R27, c[0x0][0x320] ;  /* 0x0000c8001b1b7a20 */ /* 0x000fe20000410000 */
[----:B--2---:R-:W-:Y:S01]  /*12ae0*/  LDSM.16.M88.4 R8, [R194+0x5800] ;  /* 0x00580000c208783b */ /* 0x004fe20000000200 */
[----:B------:R-:W-:Y:S07]  /*12af0*/  DEPBAR.LE SB0, 0x2 ;  /* 0x000080800000791a */ /* 0x000fee0000000000 */
[----:B------:R2:W-:Y:S01]  /*12b00*/  MUFU.TANH R170, R15 ;  /* 0x0000000f00aa7308 */ /* 0x0005e20000002400 */
[----:B---3--:R-:W3:Y:S09]  /*12b10*/  SHFL.IDX PT, R14, R16, RZ, 0x1c1f ;  /* 0x001c1fff100e7589 */ /* 0x008ef200000e0000 */
[----:B------:R-:W5:Y:S01]  /*12b20*/  MUFU.TANH R154, R154 ;  /* 0x0000009a009a7308 */ /* 0x000f620000002400 */
[----:B------:R-:W-:Y:S01]  /*12b30*/  BAR.SYNC.DEFER_BLOCKING 0x0 ;  /* 0x0000000000007b1d */ /* 0x000fe20000010000 */
[----:B----4-:R-:W-:Y:S05]  /*12b40*/  IMAD R13, R217, R228, 0x1 ;  /* 0x00000001d90d7424 */ /* 0x010fea00078e02e4 */
[----:B------:R-:W-:Y:S05]  /*12b50*/  IADD3 R13, R215, R13, -R222 ;  /* 0x0000000dd70d7210 */ /* 0x000fea0007ffe8de */
[----:B--2---:R-:W-:Y:S05]  /*12b60*/  IMAD.IADD R15, R13, 0x1, -R218 ;  /* 0x000000010d0f7824 */ /* 0x004fea00078e0ada */
[----:B---3--:R-:W-:Y:S04]  /*12b70*/  IADD3 R13, R15, R14, RZ ;  /* 0x0000000e0f0d7210 */ /* 0x008fe80007ffe0ff */
[C---:B------:R-:W-:Y:S01]  /*12b80*/  ISETP.GT.AND P0, PT, R13.reuse, RZ, PT ;  /* 0x000000ff0d00720c */ /* 0x040fe20003f04270 */
[C---:B------:R-:W-:Y:S05]  /*12b90*/  HMMA.16816.F32.BF16 R28, R172.reuse, R8, R28 ;  /* 0x00000008ac1c723c */ /* 0x040fea000004181c */
[----:B------:R-:W-:Y:S01]  /*12ba0*/  ISETP.GT.AND P2, PT, R13, 0x1, PT ;  /* 0x000000010d00780c */ /* 0x000fe20003f44270 */
[----:B------:R-:W2:Y:S01]  /*12bb0*/  MUFU.TANH R153, R153 ;  /* 0x0000009900997308 */ /* 0x000ea20000002400 */
[----:B------:R-:W-:Y:S01]  /*12bc0*/  IADD3 R9, R15, R12, RZ ;  /* 0x0000000c0f097210 */ /* 0x000fe20007ffe0ff */
[----:B------:R-:W-:Y:S01]  /*12bd0*/  HMMA.16816.F32.BF16 R32, R172, R10, R32 ;  /* 0x0000000aac20723c */ /* 0x000fe20000041820 */
[----:B------:R-:W-:Y:S02]  /*12be0*/  LDSM.16.MT88.4 R140, [R134+UR4+0x1900] ;  /* 0x00190004868c783b */ /* 0x000fe40008004200 */
[C---:B------:R-:W-:Y:S02]  /*12bf0*/  ISETP.GT.AND P1, PT, R9.reuse, RZ, PT ;  /* 0x000000ff0900720c */ /* 0x040fe40003f24270 */
[----:B-1----:R-:W-:Y:S02]  /*12c00*/  FSEL R8, R0, -INF , P0 ;  /* 0xff80000000087808 */ /* 0x002fe40000000000 */
[----:B------:R-:W-:Y:S01]  /*12c10*/  ISETP.GT.AND P0, PT, R9, 0x1, PT ;  /* 0x000000010900780c */ /* 0x000fe20003f04270 */
[----:B------:R-:W1:Y:S01]  /*12c20*/  MUFU.TANH R2, R2 ;  /* 0x0000000200027308 */ /* 0x000e620000002400 */
[----:B------:R-:W-:Y:S03]  /*12c30*/  FMNMX.FTZ R11, R8, R3, !PT ;  /* 0x00000003080b7209 */ /* 0x000fe60007810000 */
[----:B-----5:R-:W-:Y:S02]  /*12c40*/  FSEL R154, R154, -INF , P0 ;  /* 0xff8000009a9a7808 */ /* 0x020fe40000000000 */
[----:B------:R-:W-:Y:S02]  /*12c50*/  ISETP.GT.AND P0, PT, R13, 0x9, PT ;  /* 0x000000090d00780c */ /* 0x000fe40003f04270 */
[----:B------:R-:W-:Y:S02]  /*12c60*/  FMUL.FTZ R28, R28, c[0x0][0x320] ;  /* 0x0000c8001c1c7a20 */ /* 0x000fe40000410000 */
[----:B------:R-:W3:Y:S01]  /*12c70*/  MUFU.TANH R155, R155 ;  /* 0x0000009b009b7308 */ /* 0x000ee20000002400 */
[----:B------:R-:W-:Y:S01]  /*12c80*/  FSEL R156, R156, -INF , P0 ;  /* 0xff8000009c9c7808 */ /* 0x000fe20000000000 */
[----:B------:R-:W-:Y:S01]  /*12c90*/  FMUL.FTZ R29, R29, c[0x0][0x320] ;  /* 0x0000c8001d1d7a20 */ /* 0x000fe20000410000 */
[----:B------:R-:W-:Y:S01]  /*12ca0*/  ISETP.GT.AND P0, PT, R9, 0x9, PT ;  /* 0x000000090900780c */ /* 0x000fe20003f04270 */
[----:B------:R-:W-:Y:S01]  /*12cb0*/  FMUL.FTZ R30, R30, c[0x0][0x320] ;  /* 0x0000c8001e1e7a20 */ /* 0x000fe20000410000 */
[----:B--2---:R-:W-:Y:S01]  /*12cc0*/  FSEL R153, R153, -INF , P1 ;  /* 0xff80000099997808 */ /* 0x004fe20000800000 */
[----:B------:R-:W-:Y:S01]  /*12cd0*/  FMUL.FTZ R32, R32, c[0x0][0x320] ;  /* 0x0000c80020207a20 */ /* 0x000fe20000410000 */
[----:B------:R-:W-:Y:S01]  /*12ce0*/  ISETP.GT.AND P1, PT, R13, 0x8, PT ;  /* 0x000000080d00780c */ /* 0x000fe20003f24270 */
[----:B------:R-:W-:Y:S01]  /*12cf0*/  FMUL.FTZ R33, R33, c[0x0][0x320] ;  /* 0x0000c80021217a20 */ /* 0x000fe20000410000 */
[----:B------:R-:W-:Y:S01]  /*12d00*/  FSEL R10, R158, -INF , P0 ;  /* 0xff8000009e0a7808 */ /* 0x000fe20000000000 */
[----:B------:R-:W2:Y:S01]  /*12d10*/  MUFU.TANH R163, R163 ;  /* 0x000000a300a37308 */ /* 0x000ea20000002400 */
[----:B------:R-:W-:Y:S01]  /*12d20*/  ISETP.GT.AND P0, PT, R13, 0x11, PT ;  /* 0x000000110d00780c */ /* 0x000fe20003f04270 */
[----:B------:R-:W-:Y:S01]  /*12d30*/  FMUL.FTZ R31, R31, c[0x0][0x320] ;  /* 0x0000c8001f1f7a20 */ /* 0x000fe20000410000 */
[----:B------:R-:W-:Y:S01]  /*12d40*/  FMNMX.FTZ R15, R153, R132, !PT ;  /* 0x00000084990f7209 */ /* 0x000fe20007810000 */
[----:B------:R-:W-:Y:S01]  /*12d50*/  FMUL.FTZ R34, R34, c[0x0][0x320] ;  /* 0x0000c80022227a20 */ /* 0x000fe20000410000 */
[----:B-1----:R-:W-:Y:S01]  /*12d60*/  FSEL R0, R2, -INF , P2 ;  /* 0xff80000002007808 */ /* 0x002fe20001000000 */
[----:B------:R-:W-:Y:S01]  /*12d70*/  FMUL.FTZ R35, R35, c[0x0][0x320] ;  /* 0x0000c80023237a20 */ /* 0x000fe20000410000 */
[----:B------:R-:W-:Y:S02]  /*12d80*/  FSEL R168, R168, -INF , P0 ;  /* 0xff800000a8a87808 */ /* 0x000fe40000000000 */
[----:B------:R-:W-:Y:S01]  /*12d90*/  FMNMX.FTZ R11, R0, R11, !PT ;  /* 0x0000000b000b7209 */ /* 0x000fe20007810000 */
[----:B------:R-:W1:Y:S01]  /*12da0*/  MUFU.TANH R176, R17 ;  /* 0x0000001100b07308 */ /* 0x000e620000002400 */
[----:B------:R-:W-:Y:S02]  /*12db0*/  ISETP.GT.AND P0, PT, R9, 0x11, PT ;  /* 0x000000110900780c */ /* 0x000fe40003f04270 */
[----:B------:R-:W-:Y:S02]  /*12dc0*/  FMNMX.FTZ R15, R154, R15, !PT ;  /* 0x0000000f9a0f7209 */ /* 0x000fe40007810000 */
[----:B---3--:R-:W-:Y:S02]  /*12dd0*/  FSEL R12, R155, -INF , P1 ;  /* 0xff8000009b0c7808 */ /* 0x008fe40000800000 */
[----:B------:R-:W-:Y:S02]  /*12de0*/  ISETP.GT.AND P1, PT, R9, 0x8, PT ;  /* 0x000000080900780c */ /* 0x000fe40003f24270 */
[----:B------:R-:W-:Y:S01]  /*12df0*/  FMNMX.FTZ R11, R12, R11, !PT ;  /* 0x0000000b0c0b7209 */ /* 0x000fe20007810000 */
[----:B------:R-:W3:Y:S01]  /*12e00*/  MUFU.TANH R252, R252 ;  /* 0x000000fc00fc7308 */ /* 0x000ee20000002400 */
[----:B------:R-:W-:Y:S02]  /*12e10*/  FSEL R14, R157, -INF , P1 ;  /* 0xff8000009d0e7808 */ /* 0x000fe40000800000 */
[----:B------:R-:W-:Y:S02]  /*12e20*/  ISETP.GT.AND P1, PT, R13, 0x10, PT ;  /* 0x000000100d00780c */ /* 0x000fe40003f24270 */
[----:B------:R-:W-:Y:S02]  /*12e30*/  FMNMX.FTZ R2, R156, R11, !PT ;  /* 0x0000000b9c027209 */ /* 0x000fe40007810000 */
[----:B--2---:R-:W-:Y:S02]  /*12e40*/  FSEL R163, R163, -INF , P1 ;  /* 0xff800000a3a37808 */ /* 0x004fe40000800000 */
[----:B------:R-:W-:Y:S01]  /*12e50*/  ISETP.GT.AND P1, PT, R9, 0x10, PT ;  /* 0x000000100900780c */ /* 0x000fe20003f24270 */
[----:B------:R-:W2:Y:S01]  /*12e60*/  MUFU.TANH R250, R18 ;  /* 0x0000001200fa7308 */ /* 0x000ea20000002400 */
[----:B------:R-:W-:Y:S02]  /*12e70*/  FSEL R170, R170, -INF , P0 ;  /* 0xff800000aaaa7808 */ /* 0x000fe40000000000 */
[----:B------:R-:W-:Y:S02]  /*12e80*/  ISETP.GT.AND P0, PT, R13, 0x19, PT ;  /* 0x000000190d00780c */ /* 0x000fe40003f04270 */
[----:B------:R-:W-:Y:S02]  /*12e90*/  FSEL R167, R167, -INF , P1 ;  /* 0xff800000a7a77808 */ /* 0x000fe40000800000 */
[----:B------:R-:W-:Y:S02]  /*12ea0*/  ISETP.GT.AND P1, PT, R13, 0x18, PT ;  /* 0x000000180d00780c */ /* 0x000fe40003f24270 */
[----:B------:R-:W-:Y:S01]  /*12eb0*/  FMNMX.FTZ R11, R163, R2, !PT ;  /* 0x00000002a30b7209 */ /* 0x000fe20007810000 */
[----:B------:R-:W4:Y:S01]  /*12ec0*/  MUFU.TANH R182, R19 ;  /* 0x0000001300b67308 */ /* 0x000f220000002400 */
[----:B-1----:R-:W-:Y:S02]  /*12ed0*/  FSEL R176, R176, -INF , P0 ;  /* 0xff800000b0b07808 */ /* 0x002fe40000000000 */
[C---:B------:R-:W-:Y:S02]  /*12ee0*/  ISETP.GT.AND P0, PT, R9.reuse, 0x19, PT ;  /* 0x000000190900780c */ /* 0x040fe40003f04270 */
[----:B---3--:R-:W-:Y:S02]  /*12ef0*/  FSEL R252, R252, -INF , P1 ;  /* 0xff800000fcfc7808 */ /* 0x008fe40000800000 */
[----:B------:R-:W-:Y:S02]  /*12f00*/  ISETP.GT.AND P1, PT, R9, 0x18, PT ;  /* 0x000000180900780c */ /* 0x000fe40003f24270 */
[----:B------:R-:W-:Y:S01]  /*12f10*/  FMNMX.FTZ R11, R168, R11, !PT ;  /* 0x0000000ba80b7209 */ /* 0x000fe20007810000 */
[----:B------:R-:W1:Y:S01]  /*12f20*/  MUFU.TANH R236, R21 ;  /* 0x0000001500ec7308 */ /* 0x000e620000002400 */
[----:B------:R-:W-:Y:S02]  /*12f30*/  FMNMX.FTZ R15, R14, R15, !PT ;  /* 0x0000000f0e0f7209 */ /* 0x000fe40007810000 */
[----:B------:R-:W-:Y:S02]  /*12f40*/  FMNMX.FTZ R11, R252, R11, !PT ;  /* 0x0000000bfc0b7209 */ /* 0x000fe40007810000 */
[----:B--2---:R-:W-:Y:S02]  /*12f50*/  FSEL R250, R250, -INF , P1 ;  /* 0xff800000fafa7808 */ /* 0x004fe40000800000 */
[----:B------:R-:W-:Y:S02]  /*12f60*/  ISETP.GT.AND P1, PT, R13, 0x20, PT ;  /* 0x000000200d00780c */ /* 0x000fe40003f24270 */
[----:B------:R-:W-:Y:S01]  /*12f70*/  FMNMX.FTZ R2, R10, R15, !PT ;  /* 0x0000000f0a027209 */ /* 0x000fe20007810000 */
[----:B------:R-:W2:Y:S01]  /*12f80*/  MUFU.TANH R248, R248 ;  /* 0x000000f800f87308 */ /* 0x000ea20000002400 */
[----:B------:R-:W-:Y:S02]  /*12f90*/  FMNMX.FTZ R11, R176, R11, !PT ;  /* 0x0000000bb00b7209 */ /* 0x000fe40007810000 */
[----:B------:R-:W-:Y:S02]  /*12fa0*/  FMNMX.FTZ R15, R167, R2, !PT ;  /* 0x00000002a70f7209 */ /* 0x000fe40007810000 */
[----:B----4-:R-:W-:Y:S02]  /*12fb0*/  FSEL R182, R182, -INF , P0 ;  /* 0xff800000b6b67808 */ /* 0x010fe40000000000 */
[----:B------:R-:W-:Y:S02]  /*12fc0*/  ISETP.GT.AND P0, PT, R13, 0x21, PT ;  /* 0x000000210d00780c */ /* 0x000fe40003f04270 */
[----:B------:R-:W-:Y:S01]  /*12fd0*/  FMNMX.FTZ R15, R170, R15, !PT ;  /* 0x0000000faa0f7209 */ /* 0x000fe20007810000 */
[----:B------:R-:W3:Y:S01]  /*12fe0*/  MUFU.TANH R246, R22 ;  /* 0x0000001600f67308 */ /* 0x000ee20000002400 */
[----:B------:R-:W-:Y:S02]  /*12ff0*/  IADD3 R17, R134, UR4, RZ ;  /* 0x0000000486117c10 */ /* 0x000fe4000fffe0ff */
[----:B-1----:R-:W-:Y:S02]  /*13000*/  FSEL R236, R236, -INF , P0 ;  /* 0xff800000ecec7808 */ /* 0x002fe40000000000 */
[C---:B------:R-:W-:Y:S02]  /*13010*/  ISETP.GT.AND P0, PT, R9.reuse, 0x21, PT ;  /* 0x000000210900780c */ /* 0x040fe40003f04270 */
[----:B------:R-:W-:Y:S03]  /*13020*/  IADD3 R149, R186, R17, RZ ;  /* 0x00000011ba957210 */ /* 0x000fe60007ffe0ff */
[----:B------:R-:W1:Y:S02]  /*13030*/  MUFU.TANH R242, R23 ;  /* 0x0000001700f27308 */ /* 0x000e640000002400 */
[----:B------:R-:W-:Y:S01]  /*13040*/  LDSM.16.MT88.4 R144, [R149+0x1900] ;  /* 0x001900009590783b */ /* 0x000fe20000004200 */
[----:B--2---:R-:W-:Y:S02]  /*13050*/  FSEL R248, R248, -INF , P1 ;  /* 0xff800000f8f87808 */ /* 0x004fe40000800000 */
[----:B------:R-:W-:Y:S02]  /*13060*/  ISETP.GT.AND P1, PT, R9, 0x20, PT ;  /* 0x000000200900780c */ /* 0x000fe40003f24270 */
[----:B------:R-:W-:Y:S03]  /*13070*/  FMNMX.FTZ R11, R248, R11, !PT ;  /* 0x0000000bf80b7209 */ /* 0x000fe60007810000 */
[----:B------:R-:W2:Y:S01]  /*13080*/  MUFU.TANH R244, R24 ;  /* 0x0000001800f47308 */ /* 0x000ea20000002400 */
[----:B------:R-:W-:Y:S02]  /*13090*/  FMNMX.FTZ R11, R236, R11, !PT ;  /* 0x0000000bec0b7209 */ /* 0x000fe40007810000 */
[----:B---3--:R-:W-:Y:S02]  /*130a0*/  FSEL R246, R246, -INF , P1 ;  /* 0xff800000f6f67808 */ /* 0x008fe40000800000 */
[C---:B------:R-:W-:Y:S05]  /*130b0*/  ISETP.GT.AND P1, PT, R13.reuse, 0x28, PT ;  /* 0x000000280d00780c */ /* 0x040fea0003f24270 */
[----:B------:R-:W3:Y:S01]  /*130c0*/  MUFU.TANH R240, R25 ;  /* 0x0000001900f07308 */ /* 0x000ee20000002400 */
[----:B-1----:R-:W-:Y:S02]  /*130d0*/  FSEL R242, R242, -INF , P0 ;  /* 0xff800000f2f27808 */ /* 0x002fe40000000000 */
[C---:B------:R-:W-:Y:S07]  /*130e0*/  ISETP.GT.AND P0, PT, R13.reuse, 0x29, PT ;  /* 0x000000290d00780c */ /* 0x040fee0003f04270 */
[----:B------:R-:W1:Y:S01]  /*130f0*/  MUFU.TANH R192, R28 ;  /* 0x0000001c00c07308 */ /* 0x000e620000002400 */
[----:B--2---:R-:W-:Y:S02]  /*13100*/  FSEL R244, R244, -INF , P1 ;  /* 0xff800000f4f47808 */ /* 0x004fe40000800000 */
[C---:B------:R-:W-:Y:S02]  /*13110*/  ISETP.GT.AND P1, PT, R13.reuse, 0x30, PT ;  /* 0x000000300d00780c */ /* 0x040fe40003f24270 */
[----:B------:R-:W-:Y:S05]  /*13120*/  FMNMX.FTZ R11, R244, R11, !PT ;  /* 0x0000000bf40b7209 */ /* 0x000fea0007810000 */
[----:B------:R-:W2:Y:S01]  /*13130*/  MUFU.TANH R180, R29 ;  /* 0x0000001d00b47308 */ /* 0x000ea20000002400 */
[----:B---3--:R-:W-:Y:S02]  /*13140*/  FSEL R240, R240, -INF , P0 ;  /* 0xff800000f0f07808 */ /* 0x008fe40000000000 */
[C---:B------:R-:W-:Y:S02]  /*13150*/  ISETP.GT.AND P0, PT, R13.reuse, 0x31, PT ;  /* 0x000000310d00780c */ /* 0x040fe40003f04270 */
[----:B------:R-:W-:Y:S05]  /*13160*/  FMNMX.FTZ R11, R240, R11, !PT ;  /* 0x0000000bf00b7209 */ /* 0x000fea0007810000 */
[----:B------:R-:W3:Y:S01]  /*13170*/  MUFU.TANH R172, R32 ;  /* 0x0000002000ac7308 */ /* 0x000ee20000002400 */
[----:B-1----:R-:W-:Y:S02]  /*13180*/  FSEL R192, R192, -INF , P1 ;  /* 0xff800000c0c07808 */ /* 0x002fe40000800000 */
[C---:B------:R-:W-:Y:S02]  /*13190*/  ISETP.GT.AND P1, PT, R13.reuse, 0x38, PT ;  /* 0x000000380d00780c */ /* 0x040fe40003f24270 */
[----:B------:R-:W-:Y:S05]  /*131a0*/  FMNMX.FTZ R11, R192, R11, !PT ;  /* 0x0000000bc00b7209 */ /* 0x000fea0007810000 */
[----:B------:R-:W1:Y:S01]  /*131b0*/  MUFU.TANH R238, R26 ;  /* 0x0000001a00ee7308 */ /* 0x000e620000002400 */
[----:B--2---:R-:W-:Y:S02]  /*131c0*/  FSEL R180, R180, -INF , P0 ;  /* 0xff800000b4b47808 */ /* 0x004fe40000000000 */
[----:B------:R-:W-:Y:S02]  /*131d0*/  ISETP.GT.AND P0, PT, R13, 0x39, PT ;  /* 0x000000390d00780c */ /* 0x000fe40003f04270 */
[----:B------:R-:W-:Y:S05]  /*131e0*/  FMNMX.FTZ R13, R250, R15, !PT ;  /* 0x0000000ffa0d7209 */ /* 0x000fea0007810000 */
[----:B------:R-:W2:Y:S01]  /*131f0*/  MUFU.TANH R166, R33 ;  /* 0x0000002100a67308 */ /* 0x000ea20000002400 */
[----:B------:R-:W-:Y:S02]  /*13200*/  FMNMX.FTZ R11, R180, R11, !PT ;  /* 0x0000000bb40b7209 */ /* 0x000fe40007810000 */
[----:B------:R-:W-:Y:S02]  /*13210*/  FMNMX.FTZ R13, R182, R13, !PT ;  /* 0x0000000db60d7209 */ /* 0x000fe40007810000 */
[----:B---3--:R-:W-:Y:S02]  /*13220*/  FSEL R172, R172, -INF , P1 ;  /* 0xff800000acac7808 */ /* 0x008fe40000800000 */
[C---:B------:R-:W-:Y:S02]  /*13230*/  ISETP.GT.AND P1, PT, R9.reuse, 0x28, PT ;  /* 0x000000280900780c */ /* 0x040fe40003f24270 */
[----:B------:R-:W-:Y:S01]  /*13240*/  FMNMX.FTZ R13, R246, R13, !PT ;  /* 0x0000000df60d7209 */ /* 0x000fe20007810000 */
[----:B------:R-:W3:Y:S01]  /*13250*/  MUFU.TANH R194, R27 ;  /* 0x0000001b00c27308 */ /* 0x000ee20000002400 */
[----:B------:R-:W-:Y:S02]  /*13260*/  FMNMX.FTZ R11, R172, R11, !PT ;  /* 0x0000000bac0b7209 */ /* 0x000fe40007810000 */
[----:B------:R-:W-:Y:S02]  /*13270*/  FMNMX.FTZ R13, R242, R13, !PT ;  /* 0x0000000df20d7209 */ /* 0x000fe40007810000 */
[----:B-1----:R-:W-:Y:S02]  /*13280*/  FSEL R238, R238, -INF , P1 ;  /* 0xff800000eeee7808 */ /* 0x002fe40000800000 */
[C---:B------:R-:W-:Y:S02]  /*13290*/  ISETP.GT.AND P1, PT, R9.reuse, 0x30, PT ;  /* 0x000000300900780c */ /* 0x040fe40003f24270 */
[----:B------:R-:W-:Y:S01]  /*132a0*/  FMNMX.FTZ R13, R238, R13, !PT ;  /* 0x0000000dee0d7209 */ /* 0x000fe20007810000 */
[----:B------:R-:W1:Y:S01]  /*132b0*/  MUFU.TANH R178, R30 ;  /* 0x0000001e00b27308 */ /* 0x000e620000002400 */
[----:B--2---:R-:W-:Y:S02]  /*132c0*/  FSEL R166, R166, -INF , P0 ;  /* 0xff800000a6a67808 */ /* 0x004fe40000000000 */
[C---:B------:R-:W-:Y:S02]  /*132d0*/  ISETP.GT.AND P0, PT, R9.reuse, 0x29, PT ;  /* 0x000000290900780c */ /* 0x040fe40003f04270 */
[----:B------:R-:W-:Y:S05]  /*132e0*/  FMNMX.FTZ R2, R166, R11, !PT ;  /* 0x0000000ba6027209 */ /* 0x000fea0007810000 */
[----:B------:R-:W2:Y:S01]  /*132f0*/  MUFU.TANH R31, R31 ;  /* 0x0000001f001f7308 */ /* 0x000ea20000002400 */
[----:B------:R-:W4:Y:S01]  /*13300*/  SHFL.BFLY PT, R11, R2, 0x2, 0x1f ;  /* 0x0c401f00020b7f89 */ /* 0x000f2200000e0000 */
[----:B---3--:R-:W-:Y:S02]  /*13310*/  FSEL R194, R194, -INF , P0 ;  /* 0xff800000c2c27808 */ /* 0x008fe40000000000 */
[C---:B------:R-:W-:Y:S02]  /*13320*/  ISETP.GT.AND P0, PT, R9.reuse, 0x31, PT ;  /* 0x000000310900780c */ /* 0x040fe40003f04270 */
[----:B------:R-:W-:Y:S04]  /*13330*/  FMNMX.FTZ R13, R194, R13, !PT ;  /* 0x0000000dc20d7209 */ /* 0x000fe80007810000 */
[----:B------:R-:W3:Y:S01]  /*13340*/  MUFU.TANH R164, R34 ;  /* 0x0000002200a47308 */ /* 0x000ee20000002400 */
[----:B-1----:R-:W-:Y:S02]  /*13350*/  FSEL R178, R178, -INF , P1 ;  /* 0xff800000b2b27808 */ /* 0x002fe40000800000 */
[----:B------:R-:W-:Y:S02]  /*13360*/  ISETP.GT.AND P1, PT, R9, 0x38, PT ;  /* 0x000000380900780c */ /* 0x000fe40003f24270 */
[----:B------:R-:W-:Y:S05]  /*13370*/  FMNMX.FTZ R13, R178, R13, !PT ;  /* 0x0000000db20d7209 */ /* 0x000fea0007810000 */
[----:B------:R-:W1:Y:S01]  /*13380*/  MUFU.TANH R162, R35 ;  /* 0x0000002300a27308 */ /* 0x000e620000002400 */
[----:B--2---:R-:W-:Y:S02]  /*13390*/  FSEL R174, R31, -INF , P0 ;  /* 0xff8000001fae7808 */ /* 0x004fe40000000000 */
[----:B------:R-:W-:Y:S01]  /*133a0*/  ISETP.GT.AND P0, PT, R9, 0x39, PT ;  /* 0x000000390900780c */ /* 0x000fe20003f04270 */
[----:B------:R-:W-:Y:S01]  /*133b0*/  LDSM.16.MT88.4 R28, [R134+UR4+0x100] ;  /* 0x00010004861c783b */ /* 0x000fe20008004200 */
[----:B------:R-:W-:Y:S02]  /*133c0*/  FMNMX.FTZ R13, R174, R13, !PT ;  /* 0x0000000dae0d7209 */ /* 0x000fe40007810000 */
[----:B----4-:R-:W-:Y:S02]  /*133d0*/  FMNMX.FTZ R11, R2, R11, !PT ;  /* 0x0000000b020b7209 */ /* 0x010fe40007810000 */
[----:B---3--:R-:W-:Y:S03]  /*133e0*/  FSEL R164, R164, -INF , P1 ;  /* 0xff800000a4a47808 */ /* 0x008fe60000800000 */
[----:B------:R-:W2:Y:S01]  /*133f0*/  SHFL.BFLY PT, R2, R11, 0x1, 0x1f ;  /* 0x0c201f000b027f89 */ /* 0x000ea200000e0000 */
[----:B------:R-:W-:Y:S02]  /*13400*/  FMNMX.FTZ R13, R164, R13, !PT ;  /* 0x0000000da40d7209 */ /* 0x000fe40007810000 */
[----:B-1----:R-:W-:Y:S04]  /*13410*/  FSEL R162, R162, -INF , P0 ;  /* 0xff800000a2a27808 */ /* 0x002fe80000000000 */
[----:B------:R-:W-:Y:S05]  /*13420*/  FMNMX.FTZ R15, R162, R13, !PT ;  /* 0x0000000da20f7209 */ /* 0x000fea0007810000 */
[----:B------:R-:W1:Y:S01]  /*13430*/  SHFL.BFLY PT, R18, R15, 0x2, 0x1f ;  /* 0x0c401f000f127f89 */ /* 0x000e6200000e0000 */
[----:B--2---:R-:W-:Y:S04]  /*13440*/  FMNMX.FTZ R2, R11, R2, !PT ;  /* 0x000000020b027209 */ /* 0x004fe80007810000 */
[C---:B------:R-:W-:Y:S01]  /*13450*/  FSETP.NEU.FTZ.AND P1, PT, R2.reuse, -INF , PT ;  /* 0xff8000000200780b */ /* 0x040fe20003f3d000 */
[C---:B------:R-:W-:Y:S03]  /*13460*/  FMUL.FTZ R165, R2.reuse, c[0x0][0x2d0] ;  /* 0x0000b40002a57a20 */ /* 0x040fe60000410000 */
[----:B------:R-:W-:Y:S02]  /*13470*/  FSEL R4, R2, RZ, P1 ;  /* 0x000000ff02047208 */ /* 0x000fe40000800000 */
[----:B------:R-:W-:Y:S03]  /*13480*/  FSEL R165, R165, RZ, P1 ;  /* 0x000000ffa5a57208 */ /* 0x000fe60000800000 */
[----:B------:R-:W-:Y:S02]  /*13490*/  FADD.FTZ R4, -R4, R3 ;  /* 0x0000000304047221 */ /* 0x000fe40000010100 */
[--C-:B------:R-:W-:Y:S02]  /*134a0*/  FFMA.FTZ R159, R0, c[0x0][0x2d0], -R165.reuse ;  /* 0x0000b400009f7a23 */ /* 0x100fe400000108a5 */
[--C-:B------:R-:W-:Y:S01]  /*134b0*/  FFMA.FTZ R158, R12, c[0x0][0x2d0], -R165.reuse ;  /* 0x0000b4000c9e7a23 */ /* 0x100fe200000108a5 */
[----:B-1----:R-:W-:Y:S01]  /*134c0*/  FMNMX.FTZ R16, R15, R18, !PT ;  /* 0x000000120f107209 */ /* 0x002fe20007810000 */
[--C-:B------:R-:W-:Y:S02]  /*134d0*/  FFMA.FTZ R155, R156, c[0x0][0x2d0], -R165.reuse ;  /* 0x0000b4009c9b7a23 */ /* 0x100fe400000108a5 */
[--C-:B------:R-:W-:Y:S01]  /*134e0*/  FFMA.FTZ R160, R8, c[0x0][0x2d0], -R165.reuse ;  /* 0x0000b40008a07a23 */ /* 0x100fe200000108a5 */
[----:B------:R-:W-:Y:S01]  /*134f0*/  MUFU.EX2 R159, R159 ;  /* 0x0000009f009f7308 */ /* 0x000fe20000000800 */
[----:B------:R-:W1:Y:S01]  /*13500*/  SHFL.BFLY PT, R9, R16, 0x1, 0x1f ;  /* 0x0c201f0010097f89 */ /* 0x000e6200000e0000 */
[--C-:B------:R-:W-:Y:S02]  /*13510*/  FFMA.FTZ R163, R163, c[0x0][0x2d0], -R165.reuse ;  /* 0x0000b400a3a37a23 */ /* 0x100fe400000108a5 */
[--C-:B------:R-:W-:Y:S02]  /*13520*/  FFMA.FTZ R168, R168, c[0x0][0x2d0], -R165.reuse ;  /* 0x0000b400a8a87a23 */ /* 0x100fe400000108a5 */
[--C-:B------:R-:W-:Y:S02]  /*13530*/  FFMA.FTZ R169, R252, c[0x0][0x2d0], -R165.reuse ;  /* 0x0000b400fca97a23 */ /* 0x100fe400000108a5 */
[--C-:B------:R-:W-:Y:S02]  /*13540*/  FFMA.FTZ R176, R176, c[0x0][0x2d0], -R165.reuse ;  /* 0x0000b400b0b07a23 */ /* 0x100fe400000108a5 */
[----:B------:R-:W2:Y:S01]  /*13550*/  MUFU.EX2 R160, R160 ;  /* 0x000000a000a07308 */ /* 0x000ea20000000800 */
[--C-:B------:R-:W-:Y:S02]  /*13560*/  FFMA.FTZ R173, R248, c[0x0][0x2d0], -R165.reuse ;  /* 0x0000b400f8ad7a23 */ /* 0x100fe400000108a5 */
[--C-:B------:R-:W-:Y:S02]  /*13570*/  FFMA.FTZ R236, R236, c[0x0][0x2d0], -R165.reuse ;  /* 0x0000b400ecec7a23 */ /* 0x100fe400000108a5 */
[--C-:B------:R-:W-:Y:S02]  /*13580*/  FFMA.FTZ R177, R244, c[0x0][0x2d0], -R165.reuse ;  /* 0x0000b400f4b17a23 */ /* 0x100fe400000108a5 */
[--C-:B------:R-:W-:Y:S02]  /*13590*/  FFMA.FTZ R240, R240, c[0x0][0x2d0], -R165.reuse ;  /* 0x0000b400f0f07a23 */ /* 0x100fe400000108a5 */
[--C-:B------:R-:W-:Y:S01]  /*135a0*/  FFMA.FTZ R181, R192, c[0x0][0x2d0], -R165.reuse ;  /* 0x0000b400c0b57a23 */ /* 0x100fe200000108a5 */
[----:B------:R-:W-:Y:S01]  /*135b0*/  MUFU.EX2 R158, R158 ;  /* 0x0000009e009e7308 */ /* 0x000fe20000000800 */
[--C-:B------:R-:W-:Y:S02]  /*135c0*/  FFMA.FTZ R180, R180, c[0x0][0x2d0], -R165.reuse ;  /* 0x0000b400b4b47a23 */ /* 0x100fe400000108a5 */
[--C-:B------:R-:W-:Y:S01]  /*135d0*/  FFMA.FTZ R172, R172, c[0x0][0x2d0], -R165.reuse ;  /* 0x0000b400acac7a23 */ /* 0x100fe200000108a5 */
[----:B-1----:R-:W-:Y:S01]  /*135e0*/  FMNMX.FTZ R0, R16, R9, !PT ;  /* 0x0000000910007209 */ /* 0x002fe20007810000 */
[----:B------:R-:W-:Y:S01]  /*135f0*/  FFMA.FTZ R165, R166, c[0x0][0x2d0], -R165 ;  /* 0x0000b400a6a57a23 */ /* 0x000fe200000108a5 */
[----:B------:R-:W-:Y:S02]  /*13600*/  IADD3 R9, R135, UR4, RZ ;  /* 0x0000000487097c10 */ /* 0x000fe4000fffe0ff */
[C---:B------:R-:W-:Y:S01]  /*13610*/  FSETP.NEU.FTZ.AND P0, PT, R0.reuse, -INF , PT ;  /* 0xff8000000000780b */ /* 0x040fe20003f1d000 */
[----:B------:R-:W-:Y:S01]  /*13620*/  FMUL.FTZ R161, R0, c[0x0][0x2d0] ;  /* 0x0000b40000a17a20 */ /* 0x000fe20000410000 */
[----:B------:R-:W1:Y:S01]  /*13630*/  MUFU.EX2 R155, R155 ;  /* 0x0000009b009b7308 */ /* 0x000e620000000800 */
[----:B------:R-:W-:Y:S02]  /*13640*/  IADD3 R148, R186, R9, RZ ;  /* 0x00000009ba947210 */ /* 0x000fe40007ffe0ff */
[----:B------:R-:W-:Y:S02]  /*13650*/  FSEL R5, R0, RZ, P0 ;  /* 0x000000ff00057208 */ /* 0x000fe40000000000 */
[----:B------:R-:W-:Y:S01]  /*13660*/  FSEL R161, R161, RZ, P0 ;  /* 0x000000ffa1a17208 */ /* 0x000fe20000000000 */
[----:B------:R-:W-:Y:S01]  /*13670*/  LDSM.16.MT88.4 R20, [R148+0x100] ;  /* 0x000100009414783b */ /* 0x000fe20000004200 */
[----:B--2---:R-:W-:Y:S01]  /*13680*/  F2FP.BF16.PACK_AB R136, R159, R160 ;  /* 0x000000a09f88723e */ /* 0x004fe200000010ff */
[----:B------:R-:W-:Y:S01]  /*13690*/  FADD.FTZ R3, -R5, R132 ;  /* 0x0000008405037221 */ /* 0x000fe20000010100 */
[----:B------:R-:W-:Y:S01]  /*136a0*/  ISETP.GE.AND P0, PT, R217, 0x2, PT ;  /* 0x00000002d900780c */ /* 0x000fe20003f06270 */
[--C-:B------:R-:W-:Y:S01]  /*136b0*/  FFMA.FTZ R156, R154, c[0x0][0x2d0], -R161.reuse ;  /* 0x0000b4009a9c7a23 */ /* 0x100fe200000108a1 */
[----:B------:R-:W-:Y:S01]  /*136c0*/  MUFU.EX2 R163, R163 ;  /* 0x000000a300a37308 */ /* 0x000fe20000000800 */
[--C-:B------:R-:W-:Y:S02]  /*136d0*/  FFMA.FTZ R154, R14, c[0x0][0x2d0], -R161.reuse ;  /* 0x0000b4000e9a7a23 */ /* 0x100fe400000108a1 */
[----:B------:R-:W2:Y:S01]  /*136e0*/  LDSM.16.MT88.4 R12, [R135+UR4+0x100] ;  /* 0x00010004870c783b */ /* 0x000ea20008004200 */
[----:B------:R-:W-:Y:S02]  /*136f0*/  FMUL.FTZ R132, R4, c[0x0][0x2d0] ;  /* 0x0000b40004847a20 */ /* 0x000fe40000410000 */
[--C-:B------:R-:W-:Y:S02]  /*13700*/  FFMA.FTZ R157, R153, c[0x0][0x2d0], -R161.reuse ;  /* 0x0000b400999d7a23 */ /* 0x100fe400000108a1 */
[--C-:B------:R-:W-:Y:S02]  /*13710*/  FFMA.FTZ R153, R10, c[0x0][0x2d0], -R161.reuse ;  /* 0x0000b4000a997a23 */ /* 0x100fe400000108a1 */
[----:B------:R-:W-:Y:S01]  /*13720*/  FMUL.FTZ R7, R3, c[0x0][0x2d0] ;  /* 0x0000b40003077a20 */ /* 0x000fe20000410000 */
[----:B------:R-:W3:Y:S01]  /*13730*/  MUFU.EX2 R132, R132 ;  /* 0x0000008400847308 */ /* 0x000ee20000000800 */
[--C-:B------:R-:W-:Y:S01]  /*13740*/  FFMA.FTZ R167, R167, c[0x0][0x2d0], -R161.reuse ;  /* 0x0000b400a7a77a23 */ /* 0x100fe200000108a1 */
[----:B-1----:R-:W-:Y:S01]  /*13750*/  F2FP.BF16.PACK_AB R138, R155, R158 ;  /* 0x0000009e9b8a723e */ /* 0x002fe200000010ff */
[--C-:B------:R-:W-:Y:S02]  /*13760*/  FFMA.FTZ R170, R170, c[0x0][0x2d0], -R161.reuse ;  /* 0x0000b400aaaa7a23 */ /* 0x100fe400000108a1 */
[--C-:B------:R-:W-:Y:S02]  /*13770*/  FFMA.FTZ R171, R250, c[0x0][0x2d0], -R161.reuse ;  /* 0x0000b400faab7a23 */ /* 0x100fe400000108a1 */
[--C-:B------:R-:W-:Y:S02]  /*13780*/  FFMA.FTZ R182, R182, c[0x0][0x2d0], -R161.reuse ;  /* 0x0000b400b6b67a23 */ /* 0x100fe400000108a1 */
[--C-:B------:R-:W-:Y:S01]  /*13790*/  FFMA.FTZ R175, R246, c[0x0][0x2d0], -R161.reuse ;  /* 0x0000b400f6af7a23 */ /* 0x100fe200000108a1 */
[----:B------:R-:W1:Y:S01]  /*137a0*/  MUFU.EX2 R3, R7 ;  /* 0x0000000700037308 */ /* 0x000e620000000800 */
[--C-:B------:R-:W-:Y:S02]  /*137b0*/  FFMA.FTZ R242, R242, c[0x0][0x2d0], -R161.reuse ;  /* 0x0000b400f2f27a23 */ /* 0x100fe400000108a1 */
[--C-:B------:R-:W-:Y:S02]  /*137c0*/  FFMA.FTZ R179, R238, c[0x0][0x2d0], -R161.reuse ;  /* 0x0000b400eeb37a23 */ /* 0x100fe400000108a1 */
[--C-:B------:R-:W-:Y:S02]  /*137d0*/  FFMA.FTZ R194, R194, c[0x0][0x2d0], -R161.reuse ;  /* 0x0000b400c2c27a23 */ /* 0x100fe400000108a1 */
[--C-:B------:R-:W-:Y:S02]  /*137e0*/  FFMA.FTZ R178, R178, c[0x0][0x2d0], -R161.reuse ;  /* 0x0000b400b2b27a23 */ /* 0x100fe400000108a1 */
[--C-:B------:R-:W-:Y:S01]  /*137f0*/  FFMA.FTZ R183, R174, c[0x0][0x2d0], -R161.reuse ;  /* 0x0000b400aeb77a23 */ /* 0x100fe200000108a1 */
[----:B------:R-:W-:Y:S01]  /*13800*/  MUFU.EX2 R156, R156 ;  /* 0x0000009c009c7308 */ /* 0x000fe20000000800 */
[--C-:B------:R-:W-:Y:S02]  /*13810*/  FFMA.FTZ R164, R164, c[0x0][0x2d0], -R161.reuse ;  /* 0x0000b400a4a47a23 */ /* 0x100fe400000108a1 */
[----:B------:R-:W-:Y:S02]  /*13820*/  FFMA.FTZ R161, R162, c[0x0][0x2d0], -R161 ;  /* 0x0000b400a2a17a23 */ /* 0x000fe400000108a1 */
[C---:B---3--:R-:W-:Y:S02]  /*13830*/  FMUL.FTZ R4, R132.reuse, R128 ;  /* 0x0000008084047220 */ /* 0x048fe40000410000 */
[C---:B------:R-:W-:Y:S02]  /*13840*/  FMUL.FTZ R5, R132.reuse, R129 ;  /* 0x0000008184057220 */ /* 0x040fe40000410000 */
[C---:B------:R-:W-:Y:S01]  /*13850*/  FMUL.FTZ R8, R132.reuse, R124 ;  /* 0x0000007c84087220 */ /* 0x040fe20000410000 */
[----:B------:R-:W3:Y:S01]  /*13860*/  MUFU.EX2 R157, R157 ;  /* 0x0000009d009d7308 */ /* 0x000ee20000000800 */
[C---:B------:R-:W-:Y:S02]  /*13870*/  FMUL.FTZ R9, R132.reuse, R125 ;  /* 0x0000007d84097220 */ /* 0x040fe40000410000 */
[C---:B------:R-:W-:Y:S02]  /*13880*/  FMUL.FTZ R16, R132.reuse, R116 ;  /* 0x0000007484107220 */ /* 0x040fe40000410000 */
[C---:B-1----:R-:W-:Y:S02]  /*13890*/  FMUL.FTZ R6, R3.reuse, R130 ;  /* 0x0000008203067220 */ /* 0x042fe40000410000 */
[C---:B------:R-:W-:Y:S02]  /*138a0*/  FMUL.FTZ R7, R3.reuse, R131 ;  /* 0x0000008303077220 */ /* 0x040fe40000410000 */
[C---:B------:R-:W-:Y:S01]  /*138b0*/  FMUL.FTZ R10, R3.reuse, R126 ;  /* 0x0000007e030a7220 */ /* 0x040fe20000410000 */
[----:B------:R-:W-:Y:S01]  /*138c0*/  MUFU.EX2 R154, R154 ;  /* 0x0000009a009a7308 */ /* 0x000fe20000000800 */
[C---:B------:R-:W-:Y:S01]  /*138d0*/  FMUL.FTZ R11, R3.reuse, R127 ;  /* 0x0000007f030b7220 */ /* 0x040fe20000410000 */
[----:B------:R-:W-:Y:S01]  /*138e0*/  LDSM.16.MT88.4 R128, [R134+UR4+0x1100] ;  /* 0x001100048680783b */ /* 0x000fe20008004200 */
[C---:B------:R-:W-:Y:S02]  /*138f0*/  FMUL.FTZ R17, R132.reuse, R117 ;  /* 0x0000007584117220 */ /* 0x040fe40000410000 */
[C---:B------:R-:W-:Y:S02]  /*13900*/  FMUL.FTZ R18, R3.reuse, R118 ;  /* 0x0000007603127220 */ /* 0x040fe40000410000 */
[C---:B------:R-:W-:Y:S02]  /*13910*/  FMUL.FTZ R19, R3.reuse, R119 ;  /* 0x0000007703137220 */ /* 0x040fe40000410000 */
[C---:B------:R-:W-:Y:S01]  /*13920*/  FMUL.FTZ R24, R132.reuse, R108 ;  /* 0x0000006c84187220 */ /* 0x040fe20000410000 */
[----:B------:R-:W1:Y:S01]  /*13930*/  MUFU.EX2 R153, R153 ;  /* 0x0000009900997308 */ /* 0x000e620000000800 */
[----:B------:R-:W-:Y:S01]  /*13940*/  FMUL.FTZ R25, R132, R109 ;  /* 0x0000006d84197220 */ /* 0x000fe20000410000 */
[----:B------:R-:W-:Y:S01]  /*13950*/  LDSM.16.MT88.4 R116, [R134+UR4+0x900] ;  /* 0x000900048674783b */ /* 0x000fe20008004200 */
[C---:B------:R-:W-:Y:S01]  /*13960*/  FMUL.FTZ R26, R3.reuse, R110 ;  /* 0x0000006e031a7220 */ /* 0x040fe20000410000 */
[----:B---3--:R-:W-:Y:S01]  /*13970*/  F2FP.BF16.PACK_AB R137, R156, R157 ;  /* 0x0000009d9c89723e */ /* 0x008fe200000010ff */
[C---:B------:R-:W-:Y:S02]  /*13980*/  FMUL.FTZ R27, R3.reuse, R111 ;  /* 0x0000006f031b7220 */ /* 0x040fe40000410000 */
[C---:B------:R-:W-:Y:S02]  /*13990*/  FMUL.FTZ R32, R132.reuse, R100 ;  /* 0x0000006484207220 */ /* 0x040fe40000410000 */
[C---:B------:R-:W-:Y:S01]  /*139a0*/  FMUL.FTZ R33, R132.reuse, R101 ;  /* 0x0000006584217220 */ /* 0x040fe20000410000 */
[----:B------:R-:W-:Y:S01]  /*139b0*/  LDSM.16.MT88.4 R108, [R149+0x2100] ;  /* 0x00210000956c783b */ /* 0x000fe20000004200 */
[C---:B------:R-:W-:Y:S01]  /*139c0*/  FMUL.FTZ R34, R3.reuse, R102 ;  /* 0x0000006603227220 */ /* 0x040fe20000410000 */
[----:B------:R-:W3:Y:S01]  /*139d0*/  MUFU.EX2 R168, R168 ;  /* 0x000000a800a87308 */ /* 0x000ee20000000800 */
[C---:B------:R-:W-:Y:S02]  /*139e0*/  FMUL.FTZ R35, R3.reuse, R103 ;  /* 0x0000006703237220 */ /* 0x040fe40000410000 */
[C---:B------:R-:W-:Y:S02]  /*139f0*/  FMUL.FTZ R38, R3.reuse, R38 ;  /* 0x0000002603267220 */ /* 0x040fe40000410000 */
[C---:B------:R-:W-:Y:S01]  /*13a00*/  FMUL.FTZ R36, R132.reuse, R36 ;  /* 0x0000002484247220 */ /* 0x040fe20000410000 */
[----:B------:R-:W-:Y:S01]  /*13a10*/  LDSM.16.MT88.4 R100, [R134+UR4+0x2100] ;  /* 0x002100048664783b */ /* 0x000fe20008004200 */
[C---:B------:R-:W-:Y:S02]  /*13a20*/  FMUL.FTZ R39, R3.reuse, R39 ;  /* 0x0000002703277220 */ /* 0x040fe40000410000 */
[C---:B------:R-:W-:Y:S01]  /*13a30*/  FMUL.FTZ R37, R132.reuse, R37 ;  /* 0x0000002584257220 */ /* 0x040fe20000410000 */
[----:B------:R-:W-:Y:S01]  /*13a40*/  MUFU.EX2 R167, R167 ;  /* 0x000000a700a77308 */ /* 0x000fe20000000800 */
[----:B------:R-:W-:Y:S01]  /*13a50*/  FMUL.FTZ R42, R3, R42 ;  /* 0x0000002a032a7220 */ /* 0x000fe20000410000 */
[----:B-1----:R-:W-:Y:S01]  /*13a60*/  F2FP.BF16.PACK_AB R139, R153, R154 ;  /* 0x0000009a998b723e */ /* 0x002fe200000010ff */
[C---:B------:R-:W-:Y:S01]  /*13a70*/  FMUL.FTZ R40, R132.reuse, R40 ;  /* 0x0000002884287220 */ /* 0x040fe20000410000 */
[----:B------:R-:W-:Y:S01]  /*13a80*/  LDSM.16.MT88.4 R124, [R135+UR4+0x2900] ;  /* 0x00290004877c783b */ /* 0x000fe20008004200 */
[C---:B------:R-:W-:Y:S02]  /*13a90*/  FMUL.FTZ R43, R3.reuse, R43 ;  /* 0x0000002b032b7220 */ /* 0x040fe40000410000 */
[C---:B------:R-:W-:Y:S02]  /*13aa0*/  FMUL.FTZ R41, R132.reuse, R41 ;  /* 0x0000002984297220 */ /* 0x040fe40000410000 */
[C---:B--2---:R-:W-:Y:S01]  /*13ab0*/  HMMA.16816.F32.BF16 R4, R136.reuse, R12, R4 ;  /* 0x0000000c8804723c */ /* 0x044fe20000041804 */
        /* <DEDUP_REMOVED lines=9> */
[----:B------:R-:W2:Y:S01]  /*13b50*/  MUFU.EX2 R176, R176 ;  /* 0x000000b000b07308 */ /* 0x000ea20000000800 */
[----:B------:R-:W4:Y:S01]  /*13b60*/  LDSM.16.MT88.4 R120, [R149+0x100] ;  /* 0x000100009578783b */ /* 0x000f220000004200 */
        /* <DEDUP_REMOVED lines=10> */
[----:B------:R-:W5:Y:S01]  /*13c10*/  MUFU.EX2 R182, R182 ;  /* 0x000000b600b67308 */ /* 0x000f620000000800 */
        /* <DEDUP_REMOVED lines=57> */
[----:B------:R-:W4:Y:S01]  /*13fb0*/  MUFU.EX2 R180, R180 ;  /* 0x000000b400b47308 */ /* 0x000f220000000800 */
        /* <DEDUP_REMOVED lines=11> */
[----:B------:R-:W1:Y:S01]  /*14070*/  MUFU.EX2 R183, R183 ;  /* 0x000000b700b77308 */ /* 0x000e620000000800 */
[C---:B------:R-:W-:Y:S02]  /*14080*/  FMUL.FTZ R89, R132.reuse, R89 ;  /* 0x0000005984597220 */ /* 0x040fe40000410000 */
[C---:B------:R-:W-:Y:S01]  /*14090*/  FMUL.FTZ R86, R3.reuse, R86 ;  /* 0x0000005603567220 */ /* 0x040fe20000410000 */
[C---:B------:R-:W-:Y:S01]  /*140a0*/  HMMA.16816.F32.BF16 R72, R136.reuse, R106, R72 ;  /* 0x0000006a8848723c */ /* 0x040fe20000041848 */
[----:B------:R-:W1:Y:S03]  /*140b0*/  LDSM.16.MT88.4 R104, [R149+0x4100] ;  /* 0x004100009568783b */ /* 0x000e660000004200 */
[C---:B------:R-:W-:Y:S02]  /*140c0*/  FMUL.FTZ R76, R132.reuse, R76 ;  /* 0x0000004c844c7220 */ /* 0x040fe40000410000 */
[C---:B------:R-:W-:Y:S01]  /*140d0*/  FMUL.FTZ R77, R132.reuse, R77 ;  /* 0x0000004d844d7220 */ /* 0x040fe20000410000 */
[----:B------:R-:W-:Y:S01]  /*140e0*/  MUFU.EX2 R172, R172 ;  /* 0x000000ac00ac7308 */ /* 0x000fe20000000800 */
[C---:B------:R-:W-:Y:S04]  /*140f0*/  FMUL.FTZ R87, R3.reuse, R87 ;  /* 0x0000005703577220 */ /* 0x040fe80000410000 */
[C---:B------:R-:W-:Y:S01]  /*14100*/  FMUL.FTZ R92, R132.reuse, R92 ;  /* 0x0000005c845c7220 */ /* 0x040fe20000410000 */
[C---:B--2---:R-:W-:Y:S03]  /*14110*/  HMMA.16816.F32.BF16 R76, R136.reuse, R100, R76 ;  /* 0x00000064884c723c */ /* 0x044fe6000004184c */
[C---:B------:R-:W-:Y:S01]  /*14120*/  FMUL.FTZ R80, R132.reuse, R80 ;  /* 0x0000005084507220 */ /* 0x040fe20000410000 */
[----:B------:R-:W2:Y:S01]  /*14130*/  MUFU.EX2 R165, R165 ;  /* 0x000000a500a57308 */ /* 0x000ea20000000800 */
[----:B------:R-:W-:Y:S02]  /*14140*/  FMUL.FTZ R81, R132, R81 ;  /* 0x0000005184517220 */ /* 0x000fe40000410000 */
[C---:B------:R-:W-:Y:S01]  /*14150*/  FMUL.FTZ R90, R3.reuse, R90 ;  /* 0x0000005a035a7220 */ /* 0x040fe20000410000 */
[----:B---3--:R-:W-:Y:S01]  /*14160*/  F2FP.BF16.PACK_AB R100, R168, R163 ;  /* 0x000000a3a864723e */ /* 0x008fe200000010ff */
[----:B------:R-:W-:Y:S03]  /*14170*/  FMUL.FTZ R93, R132, R93 ;  /* 0x0000005d845d7220 */ /* 0x000fe60000410000 */
[C---:B------:R-:W-:Y:S02]  /*14180*/  HMMA.16816.F32.BF16 R80, R136.reuse, R102, R80 ;  /* 0x000000668850723c */ /* 0x040fe40000041850 */
[----:B------:R-:W-:Y:S01]  /*14190*/  MUFU.EX2 R164, R164 ;  /* 0x000000a400a47308 */ /* 0x000fe20000000800 */
[C---:B------:R-:W-:Y:S01]  /*141a0*/  FMUL.FTZ R91, R3.reuse, R91 ;  /* 0x0000005b035b7220 */ /* 0x040fe20000410000 */
[----:B------:R-:W-:Y:S01]  /*141b0*/  F2FP.BF16.PACK_AB R101, R170, R167 ;  /* 0x000000a7aa65723e */ /* 0x000fe200000010ff */
[C---:B------:R-:W-:Y:S02]  /*141c0*/  FMUL.FTZ R96, R132.reuse, R96 ;  /* 0x0000006084607220 */ /* 0x040fe40000410000 */
[C---:B------:R-:W-:Y:S01]  /*141d0*/  FMUL.FTZ R94, R3.reuse, R94 ;  /* 0x0000005e035e7220 */ /* 0x040fe20000410000 */
[C---:B----4-:R-:W-:Y:S04]  /*141e0*/  HMMA.16816.F32.BF16 R84, R136.reuse, R108, R84 ;  /* 0x0000006c8854723c */ /* 0x050fe80000041854 */
[----:B------:R-:W-:Y:S01]  /*141f0*/  FMUL.FTZ R97, R132, R97 ;  /* 0x0000006184617220 */ /* 0x000fe20000410000 */
[----:B------:R-:W-:Y:S01]  /*14200*/  F2FP.BF16.PACK_AB R102, R176, R169 ;  /* 0x000000a9b066723e */ /* 0x000fe200000010ff */
[C---:B------:R-:W-:Y:S01]  /*14210*/  FMUL.FTZ R95, R3.reuse, R95 ;  /* 0x0000005f035f7220 */ /* 0x040fe20000410000 */
[----:B-----5:R-:W-:Y:S01]  /*14220*/  F2FP.BF16.PACK_AB R103, R182, R171 ;  /* 0x000000abb667723e */ /* 0x020fe200000010ff */
[C---:B------:R-:W-:Y:S01]  /*14230*/  HMMA.16816.F32.BF16 R88, R136.reuse, R110, R88 ;  /* 0x0000006e8858723c */ /* 0x040fe20000041858 */
[----:B------:R-:W3:Y:S01]  /*14240*/  LDSM.16.MT88.4 R108, [R148+0x900] ;  /* 0x00090000946c783b */ /* 0x000ee20000004200 */
[----:B------:R-:W4:Y:S02]  /*14250*/  MUFU.EX2 R161, R161 ;  /* 0x000000a100a17308 */ /* 0x000f240000000800 */
[C---:B------:R-:W-:Y:S02]  /*14260*/  FMUL.FTZ R98, R3.reuse, R98 ;  /* 0x0000006203627220 */ /* 0x040fe40000410000 */
[C---:B------:R-:W-:Y:S02]  /*14270*/  FMUL.FTZ R99, R3.reuse, R99 ;  /* 0x0000006303637220 */ /* 0x040fe40000410000 */
[C---:B-1----:R-:W-:Y:S04]  /*14280*/  HMMA.16816.F32.BF16 R92, R136.reuse, R104, R92 ;  /* 0x00000068885c723c */ /* 0x042fe8000004185c */
[----:B------:R-:W-:Y:S02]  /*14290*/  FFMA.FTZ R157, R3, R214, R157 ;  /* 0x000000d6039d7223 */ /* 0x000fe4000001009d */
[----:B------:R-:W-:Y:S01]  /*142a0*/  FFMA.FTZ R160, R132, R213, R160 ;  /* 0x000000d584a07223 */ /* 0x000fe200000100a0 */
[----:B------:R-:W-:Y:S01]  /*142b0*/  MOV R132, R0 ;  /* 0x0000000000847202 */ /* 0x000fe20000000f00 */
[----:B------:R-:W-:Y:S01]  /*142c0*/  HMMA.16816.F32.BF16 R96, R136, R106, R96 ;  /* 0x0000006a8860723c */ /* 0x000fe20000041860 */
[----:B------:R-:W1:Y:S03]  /*142d0*/  LDSM.16.MT88.4 R104, [R148+0x2900] ;  /* 0x002900009468783b */ /* 0x000e660000004200 */
[----:B------:R-:W-:Y:S02]  /*142e0*/  FADD.FTZ R159, R159, R160 ;  /* 0x000000a09f9f7221 */ /* 0x000fe40000010000 */
[----:B------:R-:W-:Y:S01]  /*142f0*/  FADD.FTZ R157, R156, R157 ;  /* 0x0000009d9c9d7221 */ /* 0x000fe20000010000 */
[----:B------:R-:W-:Y:S01]  /*14300*/  F2FP.BF16.PACK_AB R136, R180, R181 ;  /* 0x000000b5b488723e */ /* 0x000fe200000010ff */
[C---:B------:R-:W-:Y:S05]  /*14310*/  HMMA.16816.F32.BF16 R4, R100.reuse, R112, R4 ;  /* 0x000000706404723c */ /* 0x040fea0000041804 */
[----:B------:R-:W-:Y:S01]  /*14320*/  F2FP.BF16.PACK_AB R137, R183, R178 ;  /* 0x000000b2b789723e */ /* 0x000fe200000010ff */
[----:B------:R-:W-:Y:S01]  /*14330*/  FADD.FTZ R158, R158, R159 ;  /* 0x0000009f9e9e7221 */ /* 0x000fe20000010000 */
[----:B--2---:R-:W-:Y:S01]  /*14340*/  F2FP.BF16.PACK_AB R138, R165, R172 ;  /* 0x000000aca58a723e */ /* 0x004fe200000010ff */
[C---:B------:R-:W-:Y:S01]  /*14350*/  HMMA.16816.F32.BF16 R8, R100.reuse, R114, R8 ;  /* 0x000000726408723c */ /* 0x040fe20000041808 */
[----:B------:R-:W2:Y:S03]  /*14360*/  LDSM.16.MT88.4 R112, [R134+UR4+0x2900] ;  /* 0x002900048670783b */ /* 0x000ea60008004200 */
[----:B----4-:R-:W-:Y:S01]  /*14370*/  F2FP.BF16.PACK_AB R139, R161, R164 ;  /* 0x000000a4a18b723e */ /* 0x010fe200000010ff */
[----:B------:R-:W-:Y:S03]  /*14380*/  FADD.FTZ R158, R155, R158 ;  /* 0x0000009e9b9e7221 */ /* 0x000fe60000010000 */
[C---:B---3--:R-:W-:Y:S04]  /*14390*/  HMMA.16816.F32.BF16 R12, R100.reuse, R108, R12 ;  /* 0x0000006c640c723c */ /* 0x048fe8000004180c */
[----:B------:R-:W-:Y:S04]  /*143a0*/  FADD.FTZ R163, R163, R158 ;  /* 0x0000009ea3a37221 */ /* 0x000fe80000010000 */
[----:B------:R-:W-:Y:S01]  /*143b0*/  FADD.FTZ R168, R168, R163 ;  /* 0x000000a3a8a87221 */ /* 0x000fe20000010000 */
[C---:B------:R-:W-:Y:S01]  /*143c0*/  HMMA.16816.F32.BF16 R16, R100.reuse, R110, R16 ;  /* 0x0000006e6410723c */ /* 0x040fe20000041810 */
[----:B------:R-:W3:Y:S02]  /*143d0*/  LDSM.16.MT88.4 R108, [R149+0x2900] ;  /* 0x00290000956c783b */ /* 0x000ee40000004200 */
[----:B------:R-:W-:Y:S05]  /*143e0*/  FADD.FTZ R169, R169, R168 ;  /* 0x000000a8a9a97221 */ /* 0x000fea0000010000 */
[C---:B------:R-:W-:Y:S04]  /*143f0*/  HMMA.16816.F32.BF16 R20, R100.reuse, R116, R20 ;  /* 0x000000746414723c */ /* 0x040fe80000041814 */
[----:B------:R-:W-:Y:S04]  /*14400*/  FADD.FTZ R176, R176, R169 ;  /* 0x000000a9b0b07221 */ /* 0x000fe80000010000 */
[C---:B------:R-:W-:Y:S01]  /*14410*/  HMMA.16816.F32.BF16 R24, R100.reuse, R118, R24 ;  /* 0x000000766418723c */ /* 0x040fe20000041818 */
[----:B------:R-:W4:Y:S07]  /*14420*/  LDSM.16.MT88.4 R116, [R135+UR4+0x4900] ;  /* 0x004900048774783b */ /* 0x000f2e0008004200 */
        /* <DEDUP_REMOVED lines=10> */
[C---:B------:R-:W-:Y:S01]  /*144d0*/  HMMA.16816.F32.BF16 R56, R100.reuse, R114, R56 ;  /* 0x000000726438723c */ /* 0x040fe20000041838 */
[----:B------:R-:W2:Y:S07]  /*144e0*/  LDSM.16.MT88.4 R112, [R134+UR4+0x4900] ;  /* 0x004900048670783b */ /* 0x000eae0008004200 */
[C---:B---3--:R-:W-:Y:S08]  /*144f0*/  HMMA.16816.F32.BF16 R60, R100.reuse, R108, R60 ;  /* 0x0000006c643c723c */ /* 0x048ff0000004183c */
[C---:B------:R-:W-:Y:S01]  /*14500*/  HMMA.16816.F32.BF16 R64, R100.reuse, R110, R64 ;  /* 0x0000006e6440723c */ /* 0x040fe20000041840 */
[----:B------:R-:W3:Y:S07]  /*14510*/  LDSM.16.MT88.4 R108, [R135+UR4+0x1100] ;  /* 0x00110004876c783b */ /* 0x000eee0008004200 */
[C---:B----4-:R-:W-:Y:S08]  /*14520*/  HMMA.16816.F32.BF16 R68, R100.reuse, R116, R68 ;  /* 0x000000746444723c */ /* 0x050ff00000041844 */
[C---:B------:R-:W-:Y:S01]  /*14530*/  HMMA.16816.F32.BF16 R72, R100.reuse, R118, R72 ;  /* 0x000000766448723c */ /* 0x040fe20000041848 */
[----:B------:R-:W4:Y:S07]  /*14540*/  LDSM.16.MT88.4 R116, [R149+0x1100] ;  /* 0x001100009574783b */ /* 0x000f2e0000004200 */
[C---:B-1----:R-:W-:Y:S08]  /*14550*/  HMMA.16816.F32.BF16 R76, R100.reuse, R104, R76 ;  /* 0x00000068644c723c */ /* 0x042ff0000004184c */
[C---:B------:R-:W-:Y:S01]  /*14560*/  HMMA.16816.F32.BF16 R80, R100.reuse, R106, R80 ;  /* 0x0000006a6450723c */ /* 0x040fe20000041850 */
[----:B------:R-:W1:Y:S07]  /*14570*/  LDSM.16.MT88.4 R104, [R135+UR4+0x3100] ;  /* 0x003100048768783b */ /* 0x000e6e0008004200 */
[C---:B--2---:R-:W-:Y:S08]  /*14580*/  HMMA.16816.F32.BF16 R84, R100.reuse, R112, R84 ;  /* 0x000000706454723c */ /* 0x044ff00000041854 */
        /* <DEDUP_REMOVED lines=12> */
[C---:B---3--:R-:W-:Y:S03]  /*14650*/  HMMA.16816.F32.BF16 R4, R100.reuse, R108, R4 ;  /* 0x0000006c6404723c */ /* 0x048fe60000041804 */
[----:B------:R-:W-:Y:S04]  /*14660*/  FADD.FTZ R240, R240, R177 ;  /* 0x000000b1f0f07221 */ /* 0x000fe80000010000 */
[----:B------:R-:W-:Y:S01]  /*14670*/  FADD.FTZ R181, R181, R240 ;  /* 0x000000f0b5b57221 */ /* 0x000fe20000010000 */
[C---:B------:R-:W-:Y:S01]  /*14680*/  HMMA.16816.F32.BF16 R8, R100.reuse, R110, R8 ;  /* 0x0000006e6408723c */ /* 0x040fe20000041808 */
[----:B------:R-:W2:Y:S03]  /*14690*/  LDSM.16.MT88.4 R108, [R148+0x3100] ;  /* 0x00310000946c783b */ /* 0x000ea60000004200 */
        /* <DEDUP_REMOVED lines=9> */
[C---:B----4-:R-:W-:Y:S08]  /*14730*/  HMMA.16816.F32.BF16 R28, R100.reuse, R116, R28 ;  /* 0x00000074641c723c */ /* 0x050ff0000004181c */
[C---:B------:R-:W-:Y:S01]  /*14740*/  HMMA.16816.F32.BF16 R32, R100.reuse, R118, R32 ;  /* 0x000000766420723c */ /* 0x040fe20000041820 */
[----:B------:R-:W3:Y:S07]  /*14750*/  LDSM.16.MT88.4 R116, [R149+0x3100] ;  /* 0x003100009574783b */ /* 0x000eee0000004200 */
[C---:B-1----:R-:W-:Y:S08]  /*14760*/  HMMA.16816.F32.BF16 R36, R100.reuse, R104, R36 ;  /* 0x000000686424723c */ /* 0x042ff00000041824 */
[C---:B------:R-:W-:Y:S01]  /*14770*/  HMMA.16816.F32.BF16 R40, R100.reuse, R106, R40 ;  /* 0x0000006a6428723c */ /* 0x040fe20000041828 */
[----:B------:R-:W1:Y:S07]  /*14780*/  LDSM.16.MT88.4 R104, [R135+UR4+0x5100] ;  /* 0x005100048768783b */ /* 0x000e6e0008004200 */
[C---:B--2---:R-:W-:Y:S08]  /*14790*/  HMMA.16816.F32.BF16 R44, R100.reuse, R108, R44 ;  /* 0x0000006c642c723c */ /* 0x044ff0000004182c */
[C---:B------:R-:W-:Y:S01]  /*147a0*/  HMMA.16816.F32.BF16 R48, R100.reuse, R110, R48 ;  /* 0x0000006e6430723c */ /* 0x040fe20000041830 */
[----:B------:R-:W2:Y:S07]  /*147b0*/  LDSM.16.MT88.4 R108, [R135+UR4+0x1900] ;  /* 0x00190004876c783b */ /* 0x000eae0008004200 */
[C---:B------:R-:W-:Y:S08]  /*147c0*/  HMMA.16816.F32.BF16 R52, R100.reuse, R112, R52 ;  /* 0x000000706434723c */ /* 0x040ff00000041834 */
[C---:B------:R-:W-:Y:S01]  /*147d0*/  HMMA.16816.F32.BF16 R56, R100.reuse, R114, R56 ;  /* 0x000000726438723c */ /* 0x040fe20000041838 */
[----:B------:R-:W4:Y:S07]  /*147e0*/  LDSM.16.MT88.4 R112, [R148+0x1900] ;  /* 0x001900009470783b */ /* 0x000f2e0000004200 */
[C---:B---3--:R-:W-:Y:S08]  /*147f0*/  HMMA.16816.F32.BF16 R60, R100.reuse, R116, R60 ;  /* 0x00000074643c723c */ /* 0x048ff0000004183c */
        /* <DEDUP_REMOVED lines=10> */
[C---:B------:R-:W-:Y:S01]  /*148a0*/  HMMA.16816.F32.BF16 R124, R136.reuse, R110, R8 ;  /* 0x0000006e887c723c */ /* 0x040fe20000041808 */
[----:B------:R-:W1:Y:S07]  /*148b0*/  LDSM.16.MT88.4 R8, [R135+UR4+0x3900] ;  /* 0x003900048708783b */ /* 0x000e6e0008004200 */
[C---:B----4-:R-:W-:Y:S01]  /*148c0*/  HMMA.16816.F32.BF16 R120, R136.reuse, R112, R12 ;  /* 0x000000708878723c */ /* 0x050fe2000004180c */
[----:B------:R-:W2:Y:S07]  /*148d0*/  LDSM.16.MT88.4 R12, [R148+0x3900] ;  /* 0x00390000940c783b */ /* 0x000eae0000004200 */
[C---:B------:R-:W-:Y:S01]  /*148e0*/  HMMA.16816.F32.BF16 R116, R136.reuse, R114, R16 ;  /* 0x000000728874723c */ /* 0x040fe20000041810 */
[----:B------:R-:W3:Y:S07]  /*148f0*/  LDSM.16.MT88.4 R16, [R134+UR4+0x3900] ;  /* 0x003900048610783b */ /* 0x000eee0008004200 */
[C---:B------:R-:W-:Y:S08]  /*14900*/  HMMA.16816.F32.BF16 R112, R136.reuse, R140, R20 ;  /* 0x0000008c8870723c */ /* 0x040ff00000041814 */
[C---:B------:R-:W-:Y:S07]  /*14910*/  HMMA.16816.F32.BF16 R108, R136.reuse, R142, R24 ;  /* 0x0000008e886c723c */ /* 0x040fee0000041818 */
[----:B------:R-:W-:Y:S01]  /*14920*/  @P0 IADD3 R24, R217, -0x2, RZ ;  /* 0xfffffffed9180810 */ /* 0x000fe20007ffe0ff */
[C---:B------:R-:W-:Y:S04]  /*14930*/  HMMA.16816.F32.BF16 R104, R136.reuse, R144, R28 ;  /* 0x000000908868723c */ /* 0x040fe8000004181c */
[----:B------:R-:W-:Y:S04]  /*14940*/  @P0 SHF.R.S32.HI R20, RZ, 0x1f, R24 ;  /* 0x0000001fff140819 */ /* 0x000fe80000011418 */
[C---:B------:R-:W-:Y:S08]  /*14950*/  HMMA.16816.F32.BF16 R100, R136.reuse, R146, R32 ;  /* 0x000000928864723c */ /* 0x040ff00000041820 */
        /* <DEDUP_REMOVED lines=12> */
[----:B------:R-:W-:Y:S01]  /*14a20*/  @P0 IADD3 R12, P1, R28, R206, RZ ;  /* 0x000000ce1c0c0210 */ /* 0x000fe20007f3e0ff */
[C---:B---3--:R-:W-:Y:S04]  /*14a30*/  HMMA.16816.F32.BF16 R52, R136.reuse, R16, R52 ;  /* 0x000000108834723c */ /* 0x048fe80000041834 */
[C---:B------:R-:W-:Y:S02]  /*14a40*/  @P0 IADD3.X R13, R29.reuse, R211, RZ, P1, !PT ;  /* 0x000000d31d0d0210 */ /* 0x040fe40000ffe4ff */
[C---:B------:R-:W-:Y:S02]  /*14a50*/  @P0 LEA R24, P1, R12.reuse, c[0x0][0x1c8], 0x1 ;  /* 0x000072000c180a11 */ /* 0x040fe400078208ff */
[C---:B------:R-:W-:Y:S04]  /*14a60*/  HMMA.16816.F32.BF16 R56, R136.reuse, R18, R56 ;  /* 0x000000128838723c */ /* 0x040fe80000041838 */
[----:B------:R-:W-:Y:S02]  /*14a70*/  @P0 LEA.HI.X R25, R12, c[0x0][0x1cc], R13, 0x1, P1 ;  /* 0x000073000c190a11 */ /* 0x000fe400008f0c0d */
[C---:B------:R-:W-:Y:S02]  /*14a80*/  @P0 IADD3 R13, P1, R28.reuse, R223, RZ ;  /* 0x000000df1c0d0210 */ /* 0x040fe40007f3e0ff */
[C---:B-1----:R-:W-:Y:S04]  /*14a90*/  HMMA.16816.F32.BF16 R60, R136.reuse, R20, R60 ;  /* 0x00000014883c723c */ /* 0x042fe8000004183c */
[----:B------:R-:W-:Y:S01]  /*14aa0*/  @P0 IMAD.X R12, R29, 0x1, R232, P1 ;  /* 0x000000011d0c0824 */ /* 0x000fe200008e06e8 */
[C---:B------:R-:W-:Y:S04]  /*14ab0*/  @P0 LEA R26, P1, R13.reuse, c[0x0][0x1c8], 0x1 ;  /* 0x000072000d1a0a11 */ /* 0x040fe800078208ff */
[----:B------:R-:W-:Y:S01]  /*14ac0*/  @P0 LEA.HI.X R27, R13, c[0x0][0x1cc], R12, 0x1, P1 ;  /* 0x000073000d1b0a11 */ /* 0x000fe200008f0c0c */
[C---:B------:R-:W-:Y:S01]  /*14ad0*/  HMMA.16816.F32.BF16 R64, R136.reuse, R22, R64 ;  /* 0x000000168840723c */ /* 0x040fe20000041840 */
[----:B------:R-:W1:Y:S02]  /*14ae0*/  LDSM.16.MT88.4 R12, [R148+0x5900] ;  /* 0x00590000940c783b */ /* 0x000e640000004200 */
[----:B------:R-:W-:Y:S04]  /*14af0*/  @P0 IADD3 R16, P1, R28, R221, RZ ;  /* 0x000000dd1c100210 */ /* 0x000fe80007f3e0ff */
[----:B------:R-:W-:Y:S02]  /*14b00*/  @P0 IADD3.X R17, R29, R231, RZ, P1, !PT ;  /* 0x000000e71d110210 */ /* 0x000fe40000ffe4ff */
[C---:B------:R-:W-:Y:S01]  /*14b10*/  @P0 LEA R20, P1, R16.reuse, c[0x0][0x1c8], 0x1 ;  /* 0x0000720010140a11 */ /* 0x040fe200078208ff */
[C---:B--2---:R-:W-:Y:S03]  /*14b20*/  HMMA.16816.F32.BF16 R68, R136.reuse, R8, R68 ;  /* 0x000000088844723c */ /* 0x044fe60000041844 */
[----:B------:R-:W-:Y:S02]  /*14b30*/  @P0 LEA.HI.X R21, R16, c[0x0][0x1cc], R17, 0x1, P1 ;  /* 0x0000730010150a11 */ /* 0x000fe400008f0c11 */
[----:B------:R-:W2:Y:S01]  /*14b40*/  LDSM.16.MT88.4 R16, [R134+UR4+0x5900] ;  /* 0x005900048610783b */ /* 0x000ea20008004200 */
[----:B------:R-:W-:Y:S02]  /*14b50*/  @P0 IADD3 R28, P1, R199, R28, RZ ;  /* 0x0000001cc71c0210 */ /* 0x000fe40007f3e0ff */
[C---:B------:R-:W-:Y:S04]  /*14b60*/  HMMA.16816.F32.BF16 R72, R136.reuse, R10, R72 ;  /* 0x0000000a8848723c */ /* 0x040fe80000041848 */
[----:B------:R-:W-:Y:S02]  /*14b70*/  @P0 IADD3.X R29, R198, R29, RZ, P1, !PT ;  /* 0x0000001dc61d0210 */ /* 0x000fe40000ffe4ff */
[C---:B------:R-:W-:Y:S06]  /*14b80*/  @P0 IADD3 R23, P1, R28.reuse, R206, RZ ;  /* 0x000000ce1c170210 */ /* 0x040fec0007f3e0ff */
[----:B------:R-:W-:Y:S02]  /*14b90*/  @P0 IADD3.X R8, R29, R211, RZ, P1, !PT ;  /* 0x000000d31d080210 */ /* 0x000fe40000ffe4ff */
[C---:B------:R-:W-:Y:S04]  /*14ba0*/  @P0 LEA R22, P1, R23.reuse, c[0x0][0x1c8], 0x1 ;  /* 0x0000720017160a11 */ /* 0x040fe800078208ff */
[----:B------:R-:W-:Y:S02]  /*14bb0*/  @P0 LEA.HI.X R23, R23, c[0x0][0x1cc], R8, 0x1, P1 ;  /* 0x0000730017170a11 */ /* 0x000fe400008f0c08 */
[----:B------:R-:W-:Y:S01]  /*14bc0*/  @P0 IADD3 R8, P1, R28, R223, RZ ;  /* 0x000000df1c080210 */ /* 0x000fe20007f3e0ff */
[C---:B-1----:R-:W-:Y:S03]  /*14bd0*/  HMMA.16816.F32.BF16 R76, R136.reuse, R12, R76 ;  /* 0x0000000c884c723c */ /* 0x042fe6000004184c */
        /* <DEDUP_REMOVED lines=41> */
[C---:B------:R-:W-:Y:S02]  /*14e70*/  ISETP.GT.AND P0, PT, R217.reuse, R234, PT ;  /* 0x000000ead900720c */ /* 0x040fe40003f04270 */
[----:B------:R-:W-:Y:S05]  /*14e80*/  IADD3 R217, R217, -0x1, RZ ;  /* 0xffffffffd9d97810 */ /* 0x000fea0007ffe0ff */
[----:B------:R-:W0:Y:S01]  /*14e90*/  LDGDEPBAR ;  /* 0x00000000000079af */ /* 0x000e220000000000 */
[----:B--2---:R-:W-:Y:S05]  /*14ea0*/  MOV R3, R2 ;  /* 0x0000000200037202 */ /* 0x004fea0000000f00 */
[----:B------:R-:W-:-:S05]  /*14eb0*/  @P0 BRA `(.L_x_1310) ;  /* 0xffffcc9000000947 */ /* 0x000fca000383ffff */
.L_x_1309:
[----:B-1----:R-:W-:-:S13]  /*14ec0*/  ISETP.GE.AND P0, PT, R217, RZ, PT ;  /* 0x000000ffd900720c */ /* 0x002fda0003f06270 */
[----:B------:R-:W-:Y:S05]  /*14ed0*/  @!P0 BRA `(.L_x_1311) ;  /* 0x00002fa000008947 */ /* 0x000fea0003800000 */
[----:B------:R-:W1:Y:S01]  /*14ee0*/  S2R R3, SR_TID.X ;  /* 0x0000000000037919 */ /* 0x000e620000002100 */
[C---:B------:R-:W-:Y:S01]  /*14ef0*/  IADD3 RZ, P1, R204.reuse, 0x40, RZ ;  /* 0x00000040ccff7810 */ /* 0x040fe20007f3e0ff */
[----:B------:R-:W-:Y:S01]  /*14f00*/  IMAD.MOV.U32 R192, RZ, RZ, 0x40 ;  /* 0x00000040ffc07424 */ /* 0x000fe200078e00ff */
[----:B------:R-:W-:Y:S01]  /*14f10*/  IADD3 R219, P3, R204, 0x80, RZ ;  /* 0x00000080ccdb7810 */ /* 0x000fe20007f7e0ff */
[----:B------:R-:W-:Y:S01]  /*14f20*/  IMAD.MOV.U32 R133, RZ, RZ, R2 ;  /* 0x000000ffff857224 */ /* 0x000fe200078e0002 */
[C---:B------:R-:W-:Y:S01]  /*14f30*/  IADD3 R216, P2, R206.reuse, 0x40, RZ ;  /* 0x00000040ced87810 */ /* 0x040fe20007f5e0ff */
[--C-:B------:R-:W-:Y:S01]  /*14f40*/  IMAD.X R220, RZ, RZ, R209.reuse, P1 ;  /* 0x000000ffffdc7224 */ /* 0x100fe200008e06d1 */
[----:B------:R-:W-:Y:S01]  /*14f50*/  IADD3 R194, P1, R206, 0x80, RZ ;  /* 0x00000080cec27810 */ /* 0x000fe20007f3e0ff */
[----:B------:R-:W-:Y:S01]  /*14f60*/  IMAD.X R218, RZ, RZ, R209, P3 ;  /* 0x000000ffffda7224 */ /* 0x000fe200018e06d1 */
[----:B------:R-:W-:Y:S01]  /*14f70*/  IADD3 R221, R204, 0x40, RZ ;  /* 0x00000040ccdd7810 */ /* 0x000fe20007ffe0ff */
[----:B------:R-:W-:-:S02]  /*14f80*/  IMAD.X R215, RZ, RZ, R211, P2 ;  /* 0x000000ffffd77224 */ /* 0x000fc400010e06d3 */
[----:B------:R-:W-:Y:S02]  /*14f90*/  IMAD.X R193, RZ, RZ, R211, P1 ;  /* 0x000000ffffc17224 */ /* 0x000fe400008e06d3 */
[----:B------:R-:W-:Y:S01]  /*14fa0*/  IMAD.IADD R190, R189, 0x1, R186 ;  /* 0x00000001bdbe7824 */ /* 0x000fe200078e02ba */
[----:B-1----:R-:W-:-:S04]  /*14fb0*/  SHF.R.S32.HI R4, RZ, 0x1f, R3 ;  /* 0x0000001fff047819 */ /* 0x002fc80000011403 */
[----:B------:R-:W-:-:S04]  /*14fc0*/  LEA.HI R4, R4, R3, RZ, 0x3 ;  /* 0x0000000304047211 */ /* 0x000fc800078f18ff */
[----:B------:R-:W-:-:S05]  /*14fd0*/  LOP3.LUT R4, R4, 0xfffffff8, RZ, 0xc0, !PT ;  /* 0xfffffff804047812 */ /* 0x000fca00078ec0ff */
[----:B------:R-:W-:Y:S02]  /*14fe0*/  IMAD.IADD R4, R3, 0x1, -R4 ;  /* 0x0000000103047824 */ /* 0x000fe400078e0a04 */
[----:B------:R-:W-:-:S03]  /*14ff0*/  IMAD.MOV.U32 R3, RZ, RZ, R0 ;  /* 0x000000ffff037224 */ /* 0x000fc600078e0000 */
[----:B------:R-:W-:-:S04]  /*15000*/  LOP3.LUT P0, RZ, R4, 0x4, RZ, 0xc0, !PT ;  /* 0x0000000404ff7812 */ /* 0x000fc8000780c0ff */
[----:B------:R-:W-:Y:S02]  /*15010*/  SEL R192, R192, 0xffffffc0, !P0 ;  /* 0xffffffc0c0c07807 */ /* 0x000fe40004000000 */
.L_x_1312:
        /* <DEDUP_REMOVED lines=14> */
[----:B------:R-:W-:Y:S01]  /*15100*/  @P0 IMAD R175, R212, 0x6000, R202 ;  /* 0x00006000d4af0824 */ /* 0x000fe200078e02ca */
[----:B------:R-:W-:Y:S01]  /*15110*/  LDSM.16.M88.4 R32, [R189] ;  /* 0x00000000bd20783b */ /* 0x000fe20000000200 */
[----:B------:R-:W-:Y:S01]  /*15120*/  @P0 IMAD R155, R222, c[0x0][0x20c], R155 ;  /* 0x00008300de9b0a24 */ /* 0x000fe200078e029b */
[C---:B------:R-:W-:Y:S02]  /*15130*/  @P0 IADD3 R149, P2, R132.reuse, R221, RZ ;  /* 0x000000dd84950210 */ /* 0x040fe40007f5e0ff */
[----:B------:R-:W-:Y:S02]  /*15140*/  @P0 IADD3 R0, P1, R132, R204, RZ ;  /* 0x000000cc84000210 */ /* 0x000fe40007f3e0ff */
[----:B------:R-:W-:Y:S02]  /*15150*/  @P0 IADD3 R155, R21, R155, RZ ;  /* 0x0000009b159b0210 */ /* 0x000fe40007ffe0ff */
[----:B------:R-:W1:Y:S01]  /*15160*/  LDSM.16.M88.4 R8, [R187+UR4+0xc100] ;  /* 0x00c10004bb08783b */ /* 0x000e620008000200 */
        /* <DEDUP_REMOVED lines=10> */
[----:B------:R-:W-:Y:S02]  /*15210*/  @P0 LEA R168, P3, R29, c[0x0][0x1f8], 0x1 ;  /* 0x00007e001da80a11 */ /* 0x000fe400078608ff */
[----:B------:R-:W-:Y:S02]  /*15220*/  @P0 IADD3.X R0, R155, R218, RZ, P2, !PT ;  /* 0x000000da9b000210 */ /* 0x000fe400017fe4ff */
[----:B------:R-:W-:Y:S01]  /*15230*/  @P0 IADD3 R132, P1, R201, R132, RZ ;  /* 0x00000084c9840210 */ /* 0x000fe20007f3e0ff */
[----:B------:R-:W4:Y:S01]  /*15240*/  LDSM.16.M88.4 R136, [R187+UR4+0xd900] ;  /* 0x00d90004bb88783b */ /* 0x000f220008000200 */
[----:B------:R-:W-:Y:S02]  /*15250*/  @P0 LEA.HI.X R169, R29, c[0x0][0x1fc], R0, 0x1, P3 ;  /* 0x00007f001da90a11 */ /* 0x000fe400018f0c00 */
[----:B------:R-:W-:Y:S02]  /*15260*/  @P0 IADD3 R159, P2, R132, R204, RZ ;  /* 0x000000cc849f0210 */ /* 0x000fe40007f5e0ff */
[----:B------:R-:W-:Y:S02]  /*15270*/  @P0 IADD3.X R155, R200, R155, RZ, P1, !PT ;  /* 0x0000009bc89b0210 */ /* 0x000fe40000ffe4ff */
[----:B------:R-:W-:Y:S01]  /*15280*/  @P0 LEA R172, P4, R159, c[0x0][0x1f8], 0x1 ;  /* 0x00007e009fac0a11 */ /* 0x000fe200078808ff */
[----:B------:R-:W-:Y:S01]  /*15290*/  LDSM.16.M88.4 R140, [R190] ;  /* 0x00000000be8c783b */ /* 0x000fe20000000200 */
[----:B------:R-:W-:Y:S02]  /*152a0*/  @P0 IADD3.X R0, R155, R209, RZ, P2, !PT ;  /* 0x000000d19b000210 */ /* 0x000fe400017fe4ff */
[C---:B------:R-:W-:Y:S02]  /*152b0*/  @P0 IADD3 R153, P2, R132.reuse, R219, RZ ;  /* 0x000000db84990210 */ /* 0x040fe40007f5e0ff */
[----:B------:R-:W-:Y:S02]  /*152c0*/  @P0 LEA.HI.X R173, R159, c[0x0][0x1fc], R0, 0x1, P4 ;  /* 0x00007f009fad0a11 */ /* 0x000fe400020f0c00 */
[----:B------:R-:W-:Y:S01]  /*152d0*/  @P0 IADD3.X R0, R155, R218, RZ, P2, !PT ;  /* 0x000000da9b000210 */ /* 0x000fe200017fe4ff */
[C---:B-1----:R-:W-:Y:S01]  /*152e0*/  HMMA.16816.F32.BF16 R4, R32.reuse, R8, RZ ;  /* 0x000000082004723c */ /* 0x042fe200000418ff */
[----:B------:R-:W1:Y:S02]  /*152f0*/  LDSM.16.M88.4 R144, [R191+0xc100] ;  /* 0x00c10000bf90783b */ /* 0x000e640000000200 */
[----:B------:R-:W-:Y:S02]  /*15300*/  LOP3.LUT P4, RZ, R197, 0x1, RZ, 0xc0, !PT ;  /* 0x00000001c5ff7812 */ /* 0x000fe4000788c0ff */
[----:B------:R-:W-:Y:S03]  /*15310*/  @P0 IADD3 R2, P1, R132, R221, RZ ;  /* 0x000000dd84020210 */ /* 0x000fe60007f3e0ff */
[C---:B------:R-:W-:Y:S01]  /*15320*/  HMMA.16816.F32.BF16 R8, R32.reuse, R10, RZ ;  /* 0x0000000a2008723c */ /* 0x040fe200000418ff */
[----:B------:R-:W5:Y:S03]  /*15330*/  LDSM.16.M88.4 R148, [R191+0xc900] ;  /* 0x00c90000bf94783b */ /* 0x000f660000000200 */
[C---:B------:R-:W-:Y:S04]  /*15340*/  @P0 LEA R170, P3, R2.reuse, c[0x0][0x1f8], 0x1 ;  /* 0x00007e0002aa0a11 */ /* 0x040fe800078608ff */
[C---:B--2---:R-:W-:Y:S08]  /*15350*/  HMMA.16816.F32.BF16 R12, R32.reuse, R16, RZ ;  /* 0x00000010200c723c */ /* 0x044ff000000418ff */
[C---:B------:R-:W-:Y:S08]  /*15360*/  HMMA.16816.F32.BF16 R16, R32.reuse, R18, RZ ;  /* 0x000000122010723c */ /* 0x040ff000000418ff */
[C---:B---3--:R-:W-:Y:S08]  /*15370*/  HMMA.16816.F32.BF16 R20, R32.reuse, R24, RZ ;  /* 0x000000182014723c */ /* 0x048ff000000418ff */
[C---:B------:R-:W-:Y:S08]  /*15380*/  HMMA.16816.F32.BF16 R24, R32.reuse, R26, RZ ;  /* 0x0000001a2018723c */ /* 0x040ff000000418ff */
[C---:B----4-:R-:W-:Y:S07]  /*15390*/  HMMA.16816.F32.BF16 R28, R32.reuse, R136, RZ ;  /* 0x00000088201c723c */ /* 0x050fee00000418ff */
[----:B------:R-:W-:Y:S01]  /*153a0*/  @P0 IADD3.X R137, R155, R220, RZ, P1, !PT ;  /* 0x000000dc9b890210 */ /* 0x000fe20000ffe4ff */
[----:B------:R-:W-:Y:S01]  /*153b0*/  HMMA.16816.F32.BF16 R32, R32, R138, RZ ;  /* 0x0000008a2020723c */ /* 0x000fe200000418ff */
[C---:B------:R-:W-:Y:S03]  /*153c0*/  @P0 LEA R180, P1, R153.reuse, c[0x0][0x1f8], 0x1 ;  /* 0x00007e0099b40a11 */ /* 0x040fe600078208ff */
[----:B------:R-:W-:Y:S02]  /*153d0*/  @P0 LEA.HI.X R171, R2, c[0x0][0x1fc], R137, 0x1, P3 ;  /* 0x00007f0002ab0a11 */ /* 0x000fe400018f0c89 */
[----:B------:R-:W-:Y:S01]  /*153e0*/  @P0 LEA.HI.X R181, R153, c[0x0][0x1fc], R0, 0x1, P1 ;  /* 0x00007f0099b50a11 */ /* 0x000fe200008f0c00 */
[----:B------:R-:W2:Y:S01]  /*153f0*/  LDSM.16.M88.4 R136, [R191+0xd100] ;  /* 0x00d10000bf88783b */ /* 0x000ea20000000200 */
[C---:B-1----:R-:W-:Y:S05]  /*15400*/  HMMA.16816.F32.BF16 R4, R140.reuse, R144, R4 ;  /* 0x000000908c04723c */ /* 0x042fea0000041804 */
[C---:B------:R-:W-:Y:S02]  /*15410*/  IADD3 R0, R192.reuse, R157, RZ ;  /* 0x0000009dc0007210 */ /* 0x040fe40007ffe0ff */
[----:B------:R-:W1:Y:S01]  /*15420*/  LDSM.16.M88.4 R152, [R191+0xd900] ;  /* 0x00d90000bf98783b */ /* 0x000e620000000200 */
[C---:B------:R-:W-:Y:S04]  /*15430*/  HMMA.16816.F32.BF16 R8, R140.reuse, R146, R8 ;  /* 0x000000928c08723c */ /* 0x040fe80000041808 */
[C---:B------:R-:W-:Y:S03]  /*15440*/  IADD3 R2, R192.reuse, R191, RZ ;  /* 0x000000bfc0027210 */ /* 0x040fe60007ffe0ff */
[----:B------:R-:W-:Y:S01]  /*15450*/  @!PT LDS RZ, [RZ] ;  /* 0x00000000fffff984 */ /* 0x000fe20000000800 */
[----:B------:R-:W-:Y:S01]  /*15460*/  @!PT LDS RZ, [RZ] ;  /* 0x00000000fffff984 */ /* 0x000fe20000000800 */
[----:B------:R-:W-:Y:S01]  /*15470*/  @!PT LDS RZ, [RZ] ;  /* 0x00000000fffff984 */ /* 0x000fe20000000800 */
[----:B------:R3:W-:Y:S01]  /*15480*/  @P0 LDGSTS.E.BYPASS.LTC128B.128 [R175], [R178.64], !P6 ;  /* 0x00000000b2af0fae */ /* 0x0007e2000f101d46 */
[C---:B-----5:R-:W-:Y:S07]  /*15490*/  HMMA.16816.F32.BF16 R12, R140.reuse, R148, R12 ;  /* 0x000000948c0c723c */ /* 0x060fee000004180c */
[----:B------:R3:W-:Y:S01]  /*154a0*/  @P0 LDGSTS.E.BYPASS.LTC128B.128 [R175+0x2000], [R176.64], !P5 ;  /* 0x02000000b0af0fae */ /* 0x0007e2000e901d46 */
[C---:B------:R-:W-:Y:S07]  /*154b0*/  HMMA.16816.F32.BF16 R16, R140.reuse, R150, R16 ;  /* 0x000000968c10723c */ /* 0x040fee0000041810 */
[----:B------:R4:W-:Y:S01]  /*154c0*/  @P0 LDGSTS.E.BYPASS.LTC128B.128 [R175+0x4000], [R168.64], !P4 ;  /* 0x04000000a8af0fae */ /* 0x0009e2000e101d46 */
[C---:B--2---:R-:W-:Y:S07]  /*154d0*/  HMMA.16816.F32.BF16 R20, R140.reuse, R136, R20 ;  /* 0x000000888c14723c */ /* 0x044fee0000041814 */
[----:B------:R3:W-:Y:S01]  /*154e0*/  @P0 LDGSTS.E.BYPASS.LTC128B.128 [R175+0x1000], [R172.64], !P6 ;  /* 0x01000000acaf0fae */ /* 0x0007e2000f101d46 */
[C---:B------:R-:W-:Y:S07]  /*154f0*/  HMMA.16816.F32.BF16 R24, R140.reuse, R138, R24 ;  /* 0x0000008a8c18723c */ /* 0x040fee0000041818 */
[----:B------:R4:W-:Y:S01]  /*15500*/  @P0 LDGSTS.E.BYPASS.LTC128B.128 [R175+0x3000], [R170.64], !P5 ;  /* 0x03000000aaaf0fae */ /* 0x0009e2000e901d46 */
[C---:B-1----:R-:W-:Y:S07]  /*15510*/  HMMA.16816.F32.BF16 R28, R140.reuse, R152, R28 ;  /* 0x000000988c1c723c */ /* 0x042fee000004181c */
[----:B------:R3:W-:Y:S01]  /*15520*/  @P0 LDGSTS.E.BYPASS.LTC128B.128 [R175+0x5000], [R180.64], !P4 ;  /* 0x05000000b4af0fae */ /* 0x0007e2000e101d46 */
[----:B------:R-:W-:Y:S01]  /*15530*/  ISETP.GE.AND P0, PT, R217, 0x2, PT ;  /* 0x00000002d900780c */ /* 0x000fe20003f06270 */
[----:B------:R-:W-:Y:S06]  /*15540*/  HMMA.16816.F32.BF16 R32, R140, R154, R32 ;  /* 0x0000009a8c20723c */ /* 0x000fec0000041820 */
[----:B------:R-:W-:Y:S08]  /*15550*/  LDSM.16.M88.4 R156, [R185] ;  /* 0x00000000b99c783b */ /* 0x000ff00000000200 */
[----:B------:R-:W1:Y:S08]  /*15560*/  LDSM.16.M88.4 R160, [R0+0xc100] ;  /* 0x00c1000000a0783b */ /* 0x000e700000000200 */
[----:B------:R-:W2:Y:S08]  /*15570*/  LDSM.16.M88.4 R164, [R0+0xc900] ;  /* 0x00c9000000a4783b */ /* 0x000eb00000000200 */
[----:B------:R-:W5:Y:S08]  /*15580*/  LDSM.16.M88.4 R144, [R0+0xd100] ;  /* 0x00d100000090783b */ /* 0x000f700000000200 */
[----:B------:R-:W0:Y:S08]  /*15590*/  LDGDEPBAR ;  /* 0x00000000000079af */ /* 0x000e300000000000 */
[----:B------:R-:W3:Y:S01]  /*155a0*/  LDSM.16.M88.4 R148, [R0+0xd900] ;  /* 0x00d900000094783b */ /* 0x000ee20000000200 */
[C---:B-1----:R-:W-:Y:S07]  /*155b0*/  HMMA.16816.F32.BF16 R4, R156.reuse, R160, R4 ;  /* 0x000000a09c04723c */ /* 0x042fee0000041804 */
[----:B------:R-:W-:Y:S01]  /*155c0*/  LDSM.16.M88.4 R136, [R184] ;  /* 0x00000000b888783b */ /* 0x000fe20000000200 */
[C---:B------:R-:W-:Y:S07]  /*155d0*/  HMMA.16816.F32.BF16 R8, R156.reuse, R162, R8 ;  /* 0x000000a29c08723c */ /* 0x040fee0000041808 */
[----:B----4-:R-:W1:Y:S01]  /*155e0*/  LDSM.16.M88.4 R168, [R2+0xc100] ;  /* 0x00c1000002a8783b */ /* 0x010e620000000200 */
[C---:B--2---:R-:W-:Y:S07]  /*155f0*/  HMMA.16816.F32.BF16 R12, R156.reuse, R164, R12 ;  /* 0x000000a49c0c723c */ /* 0x044fee000004180c */
[----:B------:R-:W2:Y:S01]  /*15600*/  LDSM.16.M88.4 R140, [R2+0xc900] ;  /* 0x00c90000028c783b */ /* 0x000ea20000000200 */
[C---:B------:R-:W-:Y:S07]  /*15610*/  HMMA.16816.F32.BF16 R16, R156.reuse, R166, R16 ;  /* 0x000000a69c10723c */ /* 0x040fee0000041810 */
[----:B------:R-:W4:Y:S01]  /*15620*/  LDSM.16.M88.4 R152, [R2+0xd100] ;  /* 0x00d100000298783b */ /* 0x000f220000000200 */
[C---:B-----5:R-:W-:Y:S07]  /*15630*/  HMMA.16816.F32.BF16 R20, R156.reuse, R144, R20 ;  /* 0x000000909c14723c */ /* 0x060fee0000041814 */
[----:B------:R-:W5:Y:S01]  /*15640*/  LDSM.16.M88.4 R160, [R2+0xd900] ;  /* 0x00d9000002a0783b */ /* 0x000f620000000200 */
[C---:B------:R-:W-:Y:S07]  /*15650*/  HMMA.16816.F32.BF16 R24, R156.reuse, R146, R24 ;  /* 0x000000929c18723c */ /* 0x040fee0000041818 */
[----:B------:R-:W-:Y:S01]  /*15660*/  LDSM.16.M88.4 R144, [R189+0x4000] ;  /* 0x00400000bd90783b */ /* 0x000fe20000000200 */
[C---:B---3--:R-:W-:Y:S07]  /*15670*/  HMMA.16816.F32.BF16 R28, R156.reuse, R148, R28 ;  /* 0x000000949c1c723c */ /* 0x048fee000004181c */
[----:B------:R-:W3:Y:S01]  /*15680*/  LDSM.16.M88.4 R164, [R187+UR4+0xe100] ;  /* 0x00e10004bba4783b */ /* 0x000ee20008000200 */
[----:B------:R-:W-:Y:S07]  /*15690*/  HMMA.16816.F32.BF16 R32, R156, R150, R32 ;  /* 0x000000969c20723c */ /* 0x000fee0000041820 */
[----:B------:R-:W3:Y:S01]  /*156a0*/  LDSM.16.M88.4 R148, [R187+UR4+0xe900] ;  /* 0x00e90004bb94783b */ /* 0x000ee20008000200 */
[C---:B-1----:R-:W-:Y:S07]  /*156b0*/  HMMA.16816.F32.BF16 R4, R136.reuse, R168, R4 ;  /* 0x000000a88804723c */ /* 0x042fee0000041804 */
[----:B------:R-:W1:Y:S01]  /*156c0*/  LDSM.16.M88.4 R156, [R187+UR4+0xf100] ;  /* 0x00f10004bb9c783b */ /* 0x000e620008000200 */
[C---:B------:R-:W-:Y:S07]  /*156d0*/  HMMA.16816.F32.BF16 R8, R136.reuse, R170, R8 ;  /* 0x000000aa8808723c */ /* 0x040fee0000041808 */
[----:B------:R-:W1:Y:S01]  /*156e0*/  LDSM.16.M88.4 R168, [R187+UR4+0xf900] ;  /* 0x00f90004bba8783b */ /* 0x000e620008000200 */
[C---:B--2---:R-:W-:Y:S07]  /*156f0*/  HMMA.16816.F32.BF16 R12, R136.reuse, R140, R12 ;  /* 0x0000008c880c723c */ /* 0x044fee000004180c */
[----:B------:R-:W-:Y:S01]  /*15700*/  LDSM.16.M88.4 R172, [R191+0xf900] ;  /* 0x00f90000bfac783b */ /* 0x000fe20000000200 */
[C---:B------:R-:W-:Y:S07]  /*15710*/  HMMA.16816.F32.BF16 R16, R136.reuse, R142, R16 ;  /* 0x0000008e8810723c */ /* 0x040fee0000041810 */
[----:B------:R-:W-:Y:S01]  /*15720*/  LDSM.16.M88.4 R140, [R191+0xe100] ;  /* 0x00e10000bf8c783b */ /* 0x000fe20000000200 */
[C---:B----4-:R-:W-:Y:S07]  /*15730*/  HMMA.16816.F32.BF16 R20, R136.reuse, R152, R20 ;  /* 0x000000988814723c */ /* 0x050fee0000041814 */
[----:B------:R-:W-:Y:S01]  /*15740*/  LDSM.16.M88.4 R176, [R189+0x8000] ;  /* 0x00800000bdb0783b */ /* 0x000fe20000000200 */
[C---:B------:R-:W-:Y:S07]  /*15750*/  HMMA.16816.F32.BF16 R24, R136.reuse, R154, R24 ;  /* 0x0000009a8818723c */ /* 0x040fee0000041818 */
[----:B------:R-:W-:Y:S01]  /*15760*/  LDSM.16.M88.4 R152, [R191+0xe900] ;  /* 0x00e90000bf98783b */ /* 0x000fe20000000200 */
[C---:B-----5:R-:W-:Y:S07]  /*15770*/  HMMA.16816.F32.BF16 R28, R136.reuse, R160, R28 ;  /* 0x000000a0881c723c */ /* 0x060fee000004181c */
[----:B------:R-:W-:Y:S01]  /*15780*/  LDSM.16.M88.4 R180, [R187+UR4+0x10100] ;  /* 0x01010004bbb4783b */ /* 0x000fe20008000200 */
[----:B------:R-:W-:Y:S07]  /*15790*/  HMMA.16816.F32.BF16 R32, R136, R162, R32 ;  /* 0x000000a28820723c */ /* 0x000fee0000041820 */
[----:B------:R-:W2:Y:S01]  /*157a0*/  LDSM.16.M88.4 R136, [R190+0x4000] ;  /* 0x00400000be88783b */ /* 0x000ea20000000200 */
[C---:B---3--:R-:W-:Y:S07]  /*157b0*/  HMMA.16816.F32.BF16 R4, R144.reuse, R164, R4 ;  /* 0x000000a49004723c */ /* 0x048fee0000041804 */
[----:B------:R-:W3:Y:S01]  /*157c0*/  LDSM.16.M88.4 R160, [R191+0xf100] ;  /* 0x00f10000bfa0783b */ /* 0x000ee20000000200 */
[C---:B------:R-:W-:Y:S07]  /*157d0*/  HMMA.16816.F32.BF16 R8, R144.reuse, R166, R8 ;  /* 0x000000a69008723c */ /* 0x040fee0000041808 */
[----:B------:R-:W-:Y:S01]  /*157e0*/  LDSM.16.M88.4 R164, [R2+0xe100] ;  /* 0x00e1000002a4783b */ /* 0x000fe20000000200 */
        /* <DEDUP_REMOVED lines=15> */
[C---:B---3--:R-:W-:Y:S08]  /*158e0*/  HMMA.16816.F32.BF16 R20, R136.reuse, R160, R20 ;  /* 0x000000a08814723c */ /* 0x048ff00000041814 */
[C---:B------:R-:W-:Y:S01]  /*158f0*/  HMMA.16816.F32.BF16 R24, R136.reuse, R162, R24 ;  /* 0x000000a28818723c */ /* 0x040fe20000041818 */
[----:B------:R-:W3:Y:S07]  /*15900*/  LDSM.16.M88.4 R160, [R184+0x4000] ;  /* 0x00400000b8a0783b */ /* 0x000eee0000000200 */
[C---:B------:R-:W-:Y:S08]  /*15910*/  HMMA.16816.F32.BF16 R28, R136.reuse, R172, R28 ;  /* 0x000000ac881c723c */ /* 0x040ff0000004181c */
[----:B------:R-:W-:Y:S07]  /*15920*/  HMMA.16816.F32.BF16 R32, R136, R174, R32 ;  /* 0x000000ae8820723c */ /* 0x000fee0000041820 */
[----:B------:R-:W-:Y:S01]  /*15930*/  IADD3 R137, R192, UR4, R187 ;  /* 0x00000004c0897c10 */ /* 0x000fe2000fffe0bb */
[C---:B-1----:R-:W-:Y:S05]  /*15940*/  HMMA.16816.F32.BF16 R4, R148.reuse, R156, R4 ;  /* 0x0000009c9404723c */ /* 0x042fea0000041804 */
[----:B------:R-:W-:Y:S03]  /*15950*/  IADD3 R132, R188, R137, RZ ;  /* 0x00000089bc847210 */ /* 0x000fe60007ffe0ff */
[C---:B------:R-:W-:Y:S01]  /*15960*/  HMMA.16816.F32.BF16 R8, R148.reuse, R158, R8 ;  /* 0x0000009e9408723c */ /* 0x040fe20000041808 */
[----:B------:R-:W-:Y:S07]  /*15970*/  LDSM.16.M88.4 R156, [R191+0x10100] ;  /* 0x01010000bf9c783b */ /* 0x000fee0000000200 */
[C---:B--2---:R-:W-:Y:S01]  /*15980*/  HMMA.16816.F32.BF16 R12, R148.reuse, R140, R12 ;  /* 0x0000008c940c723c */ /* 0x044fe2000004180c */
[----:B------:R-:W1:Y:S07]  /*15990*/  LDSM.16.M88.4 R136, [R132+0xe900] ;  /* 0x00e900008488783b */ /* 0x000e6e0000000200 */
[C---:B------:R-:W-:Y:S01]  /*159a0*/  HMMA.16816.F32.BF16 R16, R148.reuse, R142, R16 ;  /* 0x0000008e9410723c */ /* 0x040fe20000041810 */
[----:B------:R-:W2:Y:S07]  /*159b0*/  LDSM.16.M88.4 R168, [R132+0xf100] ;  /* 0x00f1000084a8783b */ /* 0x000eae0000000200 */
[C---:B------:R-:W-:Y:S01]  /*159c0*/  HMMA.16816.F32.BF16 R20, R148.reuse, R144, R20 ;  /* 0x000000909414723c */ /* 0x040fe20000041814 */
[----:B------:R-:W5:Y:S07]  /*159d0*/  LDSM.16.M88.4 R172, [R132+0xf900] ;  /* 0x00f9000084ac783b */ /* 0x000f6e0000000200 */
[C---:B------:R-:W-:Y:S01]  /*159e0*/  HMMA.16816.F32.BF16 R24, R148.reuse, R146, R24 ;  /* 0x000000929418723c */ /* 0x040fe20000041818 */
[----:B------:R-:W2:Y:S07]  /*159f0*/  LDSM.16.M88.4 R140, [R187+UR4+0x10900] ;  /* 0x01090004bb8c783b */ /* 0x000eae0008000200 */
[C---:B----4-:R-:W-:Y:S01]  /*15a00*/  HMMA.16816.F32.BF16 R28, R148.reuse, R152, R28 ;  /* 0x00000098941c723c */ /* 0x050fe2000004181c */
[----:B------:R-:W4:Y:S07]  /*15a10*/  LDSM.16.M88.4 R144, [R187+UR4+0x11100] ;  /* 0x01110004bb90783b */ /* 0x000f2e0008000200 */
[----:B------:R-:W-:Y:S01]  /*15a20*/  HMMA.16816.F32.BF16 R32, R148, R154, R32 ;  /* 0x0000009a9420723c */ /* 0x000fe20000041820 */
[----:B------:R-:W4:Y:S07]  /*15a30*/  LDSM.16.M88.4 R148, [R187+UR4+0x11900] ;  /* 0x01190004bb94783b */ /* 0x000f2e0008000200 */
[C---:B---3--:R-:W-:Y:S01]  /*15a40*/  HMMA.16816.F32.BF16 R4, R160.reuse, R164, R4 ;  /* 0x000000a4a004723c */ /* 0x048fe20000041804 */
[----:B------:R-:W3:Y:S07]  /*15a50*/  LDSM.16.M88.4 R152, [R190+0x8000] ;  /* 0x00800000be98783b */ /* 0x000eee0000000200 */
[C---:B------:R-:W-:Y:S01]  /*15a60*/  HMMA.16816.F32.BF16 R8, R160.reuse, R166, R8 ;  /* 0x000000a6a008723c */ /* 0x040fe20000041808 */
[----:B------:R-:W-:Y:S07]  /*15a70*/  LDSM.16.M88.4 R164, [R191+0x11900] ;  /* 0x01190000bfa4783b */ /* 0x000fee0000000200 */
[C---:B-1----:R-:W-:Y:S08]  /*15a80*/  HMMA.16816.F32.BF16 R12, R160.reuse, R136, R12 ;  /* 0x00000088a00c723c */ /* 0x042ff0000004180c */
[C---:B------:R-:W-:Y:S01]  /*15a90*/  HMMA.16816.F32.BF16 R16, R160.reuse, R138, R16 ;  /* 0x0000008aa010723c */ /* 0x040fe20000041810 */
[----:B------:R-:W1:Y:S07]  /*15aa0*/  LDSM.16.M88.4 R136, [R191+0x10900] ;  /* 0x01090000bf88783b */ /* 0x000e6e0000000200 */
[C---:B--2---:R-:W-:Y:S08]  /*15ab0*/  HMMA.16816.F32.BF16 R20, R160.reuse, R168, R20 ;  /* 0x000000a8a014723c */ /* 0x044ff00000041814 */
[C---:B------:R-:W-:Y:S01]  /*15ac0*/  HMMA.16816.F32.BF16 R24, R160.reuse, R170, R24 ;  /* 0x000000aaa018723c */ /* 0x040fe20000041818 */
[----:B------:R-:W-:Y:S07]  /*15ad0*/  LDSM.16.M88.4 R168, [R185+0x8000] ;  /* 0x00800000b9a8783b */ /* 0x000fee0000000200 */
[C---:B-----5:R-:W-:Y:S08]  /*15ae0*/  HMMA.16816.F32.BF16 R28, R160.reuse, R172, R28 ;  /* 0x000000aca01c723c */ /* 0x060ff0000004181c */
[----:B------:R-:W-:Y:S01]  /*15af0*/  HMMA.16816.F32.BF16 R32, R160, R174, R32 ;  /* 0x000000aea020723c */ /* 0x000fe20000041820 */
[----:B------:R-:W2:Y:S07]  /*15b00*/  LDSM.16.M88.4 R160, [R191+0x11100] ;  /* 0x01110000bfa0783b */ /* 0x000eae0000000200 */
        /* <DEDUP_REMOVED lines=12> */
[----:B------:R-:W4:Y:S07]  /*15bd0*/  LDSM.16.M88.4 R148, [R0+0x11900] ;  /* 0x011900000094783b */ /* 0x000f2e0000000200 */
[C---:B---3--:R-:W-:Y:S01]  /*15be0*/  HMMA.16816.F32.BF16 R4, R152.reuse, R156, R4 ;  /* 0x0000009c9804723c */ /* 0x048fe20000041804 */
[----:B------:R-:W3:Y:S07]  /*15bf0*/  LDSM.16.M88.4 R176, [R184+0x8000] ;  /* 0x00800000b8b0783b */ /* 0x000eee0000000200 */
        /* <DEDUP_REMOVED lines=86> */
[----:B-1----:R-:W-:Y:S09]  /*16160*/  FMNMX.FTZ R13, R138, R13, !PT ;  /* 0x0000000d8a0d7209 */ /* 0x002ff20007810000 */
[----:B------:R-:W1:Y:S01]  /*16170*/  MUFU.TANH R140, R18 ;  /* 0x00000012008c7308 */ /* 0x000e620000002400 */
[----:B---3--:R-:W-:Y:S09]  /*16180*/  FMNMX.FTZ R0, R139, R0, !PT ;  /* 0x000000008b007209 */ /* 0x008ff20007810000 */
[----:B------:R-:W3:Y:S01]  /*16190*/  MUFU.TANH R136, R19 ;  /* 0x0000001300887308 */ /* 0x000ee20000002400 */
[----:B--2---:R-:W-:Y:S02]  /*161a0*/  FMNMX.FTZ R0, R137, R0, !PT ;  /* 0x0000000089007209 */ /* 0x004fe40007810000 */
[----:B------:R-:W-:Y:S07]  /*161b0*/  IADD3 R17, R134, UR4, RZ ;  /* 0x0000000486117c10 */ /* 0x000fee000fffe0ff */
        /* <DEDUP_REMOVED lines=53> */
[--C-:B------:R-:W-:Y:S01]  /*16510*/  FFMA.FTZ R167, R139, c[0x0][0x2d0], -R152.reuse ;  /* 0x0000b4008ba77a23 */ /* 0x100fe20000010898 */
[----:B------:R-:W-:Y:S01]  /*16520*/  IADD3 R5, R135, UR4, RZ ;  /* 0x0000000487057c10 */ /* 0x000fe2000fffe0ff */
[--C-:B------:R-:W-:Y:S02]  /*16530*/  FFMA.FTZ R177, R155, c[0x0][0x2d0], -R152.reuse ;  /* 0x0000b4009bb17a23 */ /* 0x100fe40000010898 */
        /* <DEDUP_REMOVED lines=8> */
[----:B------:R-:W1:Y:S01]  /*165c0*/  LDSM.16.MT88.4 R20, [R133+0x100] ;  /* 0x000100008514783b */ /* 0x000e620000004200 */
[--C-:B------:R-:W-:Y:S01]  /*165d0*/  FFMA.FTZ R157, R166, c[0x0][0x2d0], -R145.reuse ;  /* 0x0000b400a69d7a23 */ /* 0x100fe20000010891 */
[----:B------:R-:W3:Y:S01]  /*165e0*/  MUFU.EX2 R163, R163 ;  /* 0x000000a300a37308 */ /* 0x000ee20000000800 */
[----:B------:R-:W-:Y:S02]  /*165f0*/  FMUL.FTZ R3, R4, c[0x0][0x2d0] ;  /* 0x0000b40004037a20 */ /* 0x000fe40000410000 */
[C---:B--2---:R-:W-:Y:S02]  /*16600*/  FMUL.FTZ R4, R132.reuse, R128 ;  /* 0x0000008084047220 */ /* 0x044fe40000410000 */
[C---:B------:R-:W-:Y:S02]  /*16610*/  FMUL.FTZ R5, R132.reuse, R129 ;  /* 0x0000008184057220 */ /* 0x040fe40000410000 */
[C---:B------:R-:W-:Y:S02]  /*16620*/  FMUL.FTZ R8, R132.reuse, R124 ;  /* 0x0000007c84087220 */ /* 0x040fe40000410000 */
[C---:B------:R-:W-:Y:S01]  /*16630*/  FMUL.FTZ R9, R132.reuse, R125 ;  /* 0x0000007d84097220 */ /* 0x040fe20000410000 */
[----:B------:R-:W2:Y:S01]  /*16640*/  MUFU.EX2 R3, R3 ;  /* 0x0000000300037308 */ /* 0x000ea20000000800 */
[C---:B------:R-:W-:Y:S02]  /*16650*/  FMUL.FTZ R16, R132.reuse, R116 ;  /* 0x0000007484107220 */ /* 0x040fe40000410000 */
[C---:B------:R-:W-:Y:S02]  /*16660*/  FMUL.FTZ R17, R132.reuse, R117 ;  /* 0x0000007584117220 */ /* 0x040fe40000410000 */
[C---:B------:R-:W-:Y:S02]  /*16670*/  FMUL.FTZ R24, R132.reuse, R108 ;  /* 0x0000006c84187220 */ /* 0x040fe40000410000 */
[C---:B------:R-:W-:Y:S02]  /*16680*/  FMUL.FTZ R25, R132.reuse, R109 ;  /* 0x0000006d84197220 */ /* 0x040fe40000410000 */
[C---:B------:R-:W-:Y:S01]  /*16690*/  FMUL.FTZ R32, R132.reuse, R100 ;  /* 0x0000006484207220 */ /* 0x040fe20000410000 */
[----:B------:R-:W-:Y:S01]  /*166a0*/  MUFU.EX2 R162, R162 ;  /* 0x000000a200a27308 */ /* 0x000fe20000000800 */
[----:B------:R-:W-:Y:S02]  /*166b0*/  FMUL.FTZ R33, R132, R101 ;  /* 0x0000006584217220 */ /* 0x000fe40000410000 */
[--C-:B------:R-:W-:Y:S01]  /*166c0*/  FFMA.FTZ R166, R141, c[0x0][0x2d0], -R152.reuse ;  /* 0x0000b4008da67a23 */ /* 0x100fe20000010898 */
[----:B---3--:R-:W-:Y:S01]  /*166d0*/  F2FP.BF16.PACK_AB R128, R163, R164 ;  /* 0x000000a4a380723e */ /* 0x008fe200000010ff */
[--C-:B------:R-:W-:Y:S02]  /*166e0*/  FFMA.FTZ R168, R137, c[0x0][0x2d0], -R152.reuse ;  /* 0x0000b40089a87a23 */ /* 0x100fe40000010898 */
[--C-:B------:R-:W-:Y:S02]  /*166f0*/  FFMA.FTZ R169, R142, c[0x0][0x2d0], -R145.reuse ;  /* 0x0000b4008ea97a23 */ /* 0x100fe40000010891 */
[--C-:B------:R-:W-:Y:S01]  /*16700*/  FFMA.FTZ R170, R138, c[0x0][0x2d0], -R145.reuse ;  /* 0x0000b4008aaa7a23 */ /* 0x100fe20000010891 */
        /* <DEDUP_REMOVED lines=16> */
[----:B------:R-:W-:Y:S01]  /*16810*/  FMUL.FTZ R35, R3, R103 ;  /* 0x0000006703237220 */ /* 0x000fe20000410000 */
[----:B---3--:R-:W-:Y:S01]  /*16820*/  F2FP.BF16.PACK_AB R130, R159, R162 ;  /* 0x000000a29f82723e */ /* 0x008fe200000010ff */
        /* <DEDUP_REMOVED lines=8> */
[----:B------:R-:W-:Y:S01]  /*168b0*/  FMUL.FTZ R37, R132, R37 ;  /* 0x0000002584257220 */ /* 0x000fe20000410000 */
[----:B------:R-:W-:Y:S01]  /*168c0*/  LDSM.16.MT88.4 R116, [R133+0x900] ;  /* 0x000900008574783b */ /* 0x000fe20000004200 */
[----:B------:R-:W3:Y:S01]  /*168d0*/  MUFU.EX2 R157, R157 ;  /* 0x0000009d009d7308 */ /* 0x000ee20000000800 */
[C---:B------:R-:W-:Y:S02]  /*168e0*/  FMUL.FTZ R38, R3.reuse, R38 ;  /* 0x0000002603267220 */ /* 0x040fe40000410000 */
[C---:B------:R-:W-:Y:S01]  /*168f0*/  FMUL.FTZ R39, R3.reuse, R39 ;  /* 0x0000002703277220 */ /* 0x040fe20000410000 */
[----:B--2---:R-:W-:Y:S01]  /*16900*/  F2FP.BF16.PACK_AB R129, R160, R161 ;  /* 0x000000a1a081723e */ /* 0x004fe200000010ff */
[C---:B------:R-:W-:Y:S02]  /*16910*/  FMUL.FTZ R40, R132.reuse, R40 ;  /* 0x0000002884287220 */ /* 0x040fe40000410000 */
        /* <DEDUP_REMOVED lines=8> */
[----:B------:R-:W-:Y:S01]  /*169a0*/  FMUL.FTZ R47, R3, R47 ;  /* 0x0000002f032f7220 */ /* 0x000fe20000410000 */
[----:B------:R-:W2:Y:S01]  /*169b0*/  MUFU.EX2 R166, R166 ;  /* 0x000000a600a67308 */ /* 0x000ea20000000800 */
[C---:B------:R-:W-:Y:S01]  /*169c0*/  FMUL.FTZ R48, R132.reuse, R48 ;  /* 0x0000003084307220 */ /* 0x040fe20000410000 */
[----:B---3--:R-:W-:Y:S01]  /*169d0*/  F2FP.BF16.PACK_AB R131, R157, R158 ;  /* 0x0000009e9d83723e */ /* 0x008fe200000010ff */
[C---:B------:R-:W-:Y:S02]  /*169e0*/  FMUL.FTZ R49, R132.reuse, R49 ;  /* 0x0000003184317220 */ /* 0x040fe40000410000 */
[C---:B------:R-:W-:Y:S02]  /*169f0*/  FMUL.FTZ R50, R3.reuse, R50 ;  /* 0x0000003203327220 */ /* 0x040fe40000410000 */
[C---:B------:R-:W-:Y:S02]  /*16a00*/  FMUL.FTZ R51, R3.reuse, R51 ;  /* 0x0000003303337220 */ /* 0x040fe40000410000 */
[C---:B------:R-:W-:Y:S01]  /*16a10*/  HMMA.16816.F32.BF16 R4, R128.reuse, R12, R4 ;  /* 0x0000000c8004723c */ /* 0x040fe20000041804 */
        /* <DEDUP_REMOVED lines=13> */
[C---:B-1----:R-:W-:Y:S03]  /*16af0*/  HMMA.16816.F32.BF16 R12, R128.reuse, R20, R12 ;  /* 0x00000014800c723c */ /* 0x042fe6000004180c */
[C---:B------:R-:W-:Y:S01]  /*16b00*/  FMUL.FTZ R56, R132.reuse, R56 ;  /* 0x0000003884387220 */ /* 0x040fe20000410000 */
[----:B------:R-:W1:Y:S01]  /*16b10*/  MUFU.EX2 R170, R170 ;  /* 0x000000aa00aa7308 */ /* 0x000e620000000800 */
        /* <DEDUP_REMOVED lines=8> */
[----:B------:R-:W4:Y:S01]  /*16ba0*/  LDSM.16.MT88.4 R112, [R135+UR4+0x2100] ;  /* 0x002100048770783b */ /* 0x000f220008004200 */
[C---:B------:R-:W-:Y:S02]  /*16bb0*/  FMUL.FTZ R59, R3.reuse, R59 ;  /* 0x0000003b033b7220 */ /* 0x040fe40000410000 */
[C---:B------:R-:W-:Y:S01]  /*16bc0*/  FMUL.FTZ R60, R132.reuse, R60 ;  /* 0x0000003c843c7220 */ /* 0x040fe20000410000 */
[----:B------:R-:W5:Y:S01]  /*16bd0*/  MUFU.EX2 R172, R172 ;  /* 0x000000ac00ac7308 */ /* 0x000f620000000800 */
        /* <DEDUP_REMOVED lines=24> */
[C---:B----4-:R-:W-:Y:S04]  /*16d60*/  HMMA.16816.F32.BF16 R36, R128.reuse, R112, R36 ;  /* 0x000000708024723c */ /* 0x050fe80000041824 */
        /* <DEDUP_REMOVED lines=13> */
[----:B------:R-:W1:Y:S03]  /*16e40*/  LDSM.16.MT88.4 R104, [R135+UR4+0x4100] ;  /* 0x004100048768783b */ /* 0x000e660008004200 */
        /* <DEDUP_REMOVED lines=9> */
[C---:B------:R-:W-:Y:S04]  /*16ee0*/  HMMA.16816.F32.BF16 R60, R128.reuse, R108, R60 ;  /* 0x0000006c803c723c */ /* 0x040fe8000004183c */
[C---:B------:R-:W-:Y:S02]  /*16ef0*/  FMUL.FTZ R93, R132.reuse, R93 ;  /* 0x0000005d845d7220 */ /* 0x040fe40000410000 */
[C---:B------:R-:W-:Y:S02]  /*16f00*/  FMUL.FTZ R94, R3.reuse, R94 ;  /* 0x0000005e035e7220 */ /* 0x040fe40000410000 */
[C---:B------:R-:W-:Y:S01]  /*16f10*/  HMMA.16816.F32.BF16 R64, R128.reuse, R110, R64 ;  /* 0x0000006e8040723c */ /* 0x040fe20000041840 */
[----:B------:R-:W4:Y:S03]  /*16f20*/  LDSM.16.MT88.4 R108, [R134+UR4+0x4100] ;  /* 0x00410004866c783b */ /* 0x000f260008004200 */
        /* <DEDUP_REMOVED lines=9> */
[C---:B------:R-:W-:Y:S01]  /*16fc0*/  FMUL.FTZ R78, R3.reuse, R78 ;  /* 0x0000004e034e7220 */ /* 0x040fe20000410000 */
[----:B------:R-:W-:Y:S01]  /*16fd0*/  MUFU.EX2 R176, R176 ;  /* 0x000000b000b07308 */ /* 0x000fe20000000800 */
[C---:B------:R-:W-:Y:S02]  /*16fe0*/  FMUL.FTZ R76, R132.reuse, R76 ;  /* 0x0000004c844c7220 */ /* 0x040fe40000410000 */
[----:B------:R-:W-:Y:S04]  /*16ff0*/  FMUL.FTZ R79, R3, R79 ;  /* 0x0000004f034f7220 */ /* 0x000fe80000410000 */
[C---:B------:R-:W-:Y:S02]  /*17000*/  FMUL.FTZ R77, R132.reuse, R77 ;  /* 0x0000004d844d7220 */ /* 0x040fe40000410000 */
[--C-:B------:R-:W-:Y:S02]  /*17010*/  FFMA.FTZ R181, R153, c[0x0][0x2d0], -R152.reuse ;  /* 0x0000b40099b57a23 */ /* 0x100fe40000010898 */
[--C-:B------:R-:W-:Y:S02]  /*17020*/  FFMA.FTZ R175, R175, c[0x0][0x2d0], -R152.reuse ;  /* 0x0000b400afaf7a23 */ /* 0x100fe40000010898 */
[--C-:B------:R-:W-:Y:S01]  /*17030*/  FFMA.FTZ R178, R173, c[0x0][0x2d0], -R152.reuse ;  /* 0x0000b400adb27a23 */ /* 0x100fe20000010898 */
[C---:B---3--:R-:W-:Y:S01]  /*17040*/  HMMA.16816.F32.BF16 R76, R128.reuse, R100, R76 ;  /* 0x00000064804c723c */ /* 0x048fe2000004184c */
[----:B------:R-:W-:Y:S02]  /*17050*/  MUFU.EX2 R181, R181 ;  /* 0x000000b500b57308 */ /* 0x000fe40000000800 */
[C---:B------:R-:W-:Y:S02]  /*17060*/  FMUL.FTZ R82, R3.reuse, R82 ;  /* 0x0000005203527220 */ /* 0x040fe40000410000 */
[----:B------:R-:W-:Y:S02]  /*17070*/  FMUL.FTZ R80, R132, R80 ;  /* 0x0000005084507220 */ /* 0x000fe40000410000 */
[----:B------:R-:W-:Y:S01]  /*17080*/  FMUL.FTZ R83, R3, R83 ;  /* 0x0000005303537220 */ /* 0x000fe20000410000 */
[----:B--2---:R-:W-:Y:S01]  /*17090*/  F2FP.BF16.PACK_AB R100, R166, R165 ;  /* 0x000000a5a664723e */ /* 0x004fe200000010ff */
[----:B------:R-:W-:Y:S02]  /*170a0*/  FMUL.FTZ R81, R132, R81 ;  /* 0x0000005184517220 */ /* 0x000fe40000410000 */
[----:B------:R-:W-:Y:S01]  /*170b0*/  MUFU.EX2 R175, R175 ;  /* 0x000000af00af7308 */ /* 0x000fe20000000800 */
[----:B------:R-:W-:Y:S01]  /*170c0*/  F2FP.BF16.PACK_AB R101, R170, R169 ;  /* 0x000000a9aa65723e */ /* 0x000fe200000010ff */
[--C-:B------:R-:W-:Y:S02]  /*170d0*/  FFMA.FTZ R173, R180, c[0x0][0x2d0], -R145.reuse ;  /* 0x0000b400b4ad7a23 */ /* 0x100fe40000010891 */
[--C-:B------:R-:W-:Y:S01]  /*170e0*/  FFMA.FTZ R180, R154, c[0x0][0x2d0], -R145.reuse ;  /* 0x0000b4009ab47a23 */ /* 0x100fe20000010891 */
[C---:B------:R-:W-:Y:S03]  /*170f0*/  HMMA.16816.F32.BF16 R80, R128.reuse, R102, R80 ;  /* 0x000000668050723c */ /* 0x040fe60000041850 */
[--C-:B------:R-:W-:Y:S02]  /*17100*/  FFMA.FTZ R174, R174, c[0x0][0x2d0], -R145.reuse ;  /* 0x0000b400aeae7a23 */ /* 0x100fe40000010891 */
[--C-:B------:R-:W-:Y:S01]  /*17110*/  FFMA.FTZ R179, R182, c[0x0][0x2d0], -R145.reuse ;  /* 0x0000b400b6b37a23 */ /* 0x100fe20000010891 */
[----:B------:R-:W-:Y:S01]  /*17120*/  MUFU.EX2 R178, R178 ;  /* 0x000000b200b27308 */ /* 0x000fe20000000800 */
[--C-:B------:R-:W-:Y:S01]  /*17130*/  FFMA.FTZ R182, R151, c[0x0][0x2d0], -R152.reuse ;  /* 0x0000b40097b67a23 */ /* 0x100fe20000010898 */
[C---:B----4-:R-:W-:Y:S01]  /*17140*/  HMMA.16816.F32.BF16 R84, R128.reuse, R108, R84 ;  /* 0x0000006c8054723c */ /* 0x050fe20000041854 */
[----:B------:R-:W-:Y:S03]  /*17150*/  LDSM.16.MT88.4 R148, [R135+UR4+0x3900] ;  /* 0x003900048794783b */ /* 0x000fe60008004200 */
[----:B------:R-:W-:Y:S01]  /*17160*/  FFMA.FTZ R152, R147, c[0x0][0x2d0], -R152 ;  /* 0x0000b40093987a23 */ /* 0x000fe20000010898 */
[----:B------:R-:W-:Y:S01]  /*17170*/  F2FP.BF16.PACK_AB R102, R168, R167 ;  /* 0x000000a7a866723e */ /* 0x000fe200000010ff */
[----:B------:R-:W-:Y:S01]  /*17180*/  FFMA.FTZ R145, R144, c[0x0][0x2d0], -R145 ;  /* 0x0000b40090917a23 */ /* 0x000fe20000010891 */
[----:B-----5:R-:W-:Y:S01]  /*17190*/  F2FP.BF16.PACK_AB R103, R172, R171 ;  /* 0x000000abac67723e */ /* 0x020fe200000010ff */
[C---:B------:R-:W-:Y:S01]  /*171a0*/  HMMA.16816.F32.BF16 R88, R128.reuse, R110, R88 ;  /* 0x0000006e8058723c */ /* 0x040fe20000041858 */
[----:B------:R-:W2:Y:S01]  /*171b0*/  LDSM.16.MT88.4 R108, [R134+UR4+0x900] ;  /* 0x00090004866c783b */ /* 0x000ea20008004200 */
[----:B------:R3:W-:Y:S02]  /*171c0*/  MUFU.EX2 R224, R152 ;  /* 0x0000009800e07308 */ /* 0x0007e40000000800 */
[----:B------:R-:W-:Y:S02]  /*171d0*/  FFMA.FTZ R161, R3, R214, R161 ;  /* 0x000000d603a17223 */ /* 0x000fe400000100a1 */
[----:B------:R-:W-:Y:S02]  /*171e0*/  FFMA.FTZ R164, R132, R213, R164 ;  /* 0x000000d584a47223 */ /* 0x000fe400000100a4 */
[C---:B-1----:R-:W-:Y:S04]  /*171f0*/  HMMA.16816.F32.BF16 R92, R128.reuse, R104, R92 ;  /* 0x00000068805c723c */ /* 0x042fe8000004185c */
[----:B------:R1:W-:Y:S01]  /*17200*/  MUFU.EX2 R228, R145 ;  /* 0x0000009100e47308 */ /* 0x0003e20000000800 */
[----:B------:R-:W-:Y:S02]  /*17210*/  FADD.FTZ R163, R163, R164 ;  /* 0x000000a4a3a37221 */ /* 0x000fe40000010000 */
[----:B------:R-:W-:Y:S01]  /*17220*/  FADD.FTZ R161, R160, R161 ;  /* 0x000000a1a0a17221 */ /* 0x000fe20000010000 */
[----:B------:R-:W-:Y:S01]  /*17230*/  HMMA.16816.F32.BF16 R96, R128, R106, R96 ;  /* 0x0000006a8060723c */ /* 0x000fe20000041860 */
[----:B------:R-:W4:Y:S03]  /*17240*/  LDSM.16.MT88.4 R104, [R156+0x2900] ;  /* 0x002900009c68783b */ /* 0x000f260000004200 */
[----:B------:R-:W-:Y:S02]  /*17250*/  FADD.FTZ R162, R162, R163 ;  /* 0x000000a3a2a27221 */ /* 0x000fe40000010000 */
[----:B------:R-:W-:Y:S02]  /*17260*/  MUFU.EX2 R173, R173 ;  /* 0x000000ad00ad7308 */ /* 0x000fe40000000800 */
[C---:B------:R-:W-:Y:S01]  /*17270*/  HMMA.16816.F32.BF16 R4, R100.reuse, R112, R4 ;  /* 0x000000706404723c */ /* 0x040fe20000041804 */
[----:B---3--:R-:W-:Y:S04]  /*17280*/  LDSM.16.MT88.4 R152, [R133+0x3900] ;  /* 0x003900008598783b */ /* 0x008fe80000004200 */
[----:B------:R-:W-:Y:S03]  /*17290*/  FADD.FTZ R162, R159, R162 ;  /* 0x000000a29fa27221 */ /* 0x000fe60000010000 */
[C---:B------:R-:W-:Y:S01]  /*172a0*/  HMMA.16816.F32.BF16 R8, R100.reuse, R114, R8 ;  /* 0x000000726408723c */ /* 0x040fe20000041808 */
[----:B------:R-:W-:Y:S01]  /*172b0*/  MUFU.EX2 R174, R174 ;  /* 0x000000ae00ae7308 */ /* 0x000fe20000000800 */
[----:B------:R-:W-:Y:S02]  /*172c0*/  LDSM.16.MT88.4 R112, [R133+0x4900] ;  /* 0x004900008570783b */ /* 0x000fe40000004200 */
[----:B------:R-:W-:Y:S04]  /*172d0*/  FADD.FTZ R165, R165, R162 ;  /* 0x000000a2a5a57221 */ /* 0x000fe80000010000 */
[C---:B------:R-:W-:Y:S02]  /*172e0*/  HMMA.16816.F32.BF16 R12, R100.reuse, R116, R12 ;  /* 0x00000074640c723c */ /* 0x040fe4000004180c */
[----:B-1----:R-:W-:Y:S01]  /*172f0*/  LDSM.16.MT88.4 R144, [R156+0x1900] ;  /* 0x001900009c90783b */ /* 0x002fe20000004200 */
[----:B------:R-:W-:Y:S01]  /*17300*/  MUFU.EX2 R179, R179 ;  /* 0x000000b300b37308 */ /* 0x000fe20000000800 */
[----:B------:R-:W-:Y:S04]  /*17310*/  FADD.FTZ R166, R166, R165 ;  /* 0x000000a5a6a67221 */ /* 0x000fe80000010000 */
[C---:B------:R-:W-:Y:S02]  /*17320*/  HMMA.16816.F32.BF16 R16, R100.reuse, R118, R16 ;  /* 0x000000766410723c */ /* 0x040fe40000041810 */
[----:B------:R-:W-:Y:S02]  /*17330*/  LDSM.16.MT88.4 R116, [R134+UR4+0x4900] ;  /* 0x004900048674783b */ /* 0x000fe40008004200 */
[----:B------:R-:W-:Y:S01]  /*17340*/  FADD.FTZ R167, R167, R166 ;  /* 0x000000a6a7a77221 */ /* 0x000fe20000010000 */
[----:B------:R-:W-:Y:S03]  /*17350*/  MUFU.EX2 R180, R180 ;  /* 0x000000b400b47308 */ /* 0x000fe60000000800 */
[C---:B--2---:R-:W-:Y:S04]  /*17360*/  HMMA.16816.F32.BF16 R20, R100.reuse, R108, R20 ;  /* 0x0000006c6414723c */ /* 0x044fe80000041814 */
[----:B------:R-:W-:Y:S03]  /*17370*/  FADD.FTZ R167, R168, R167 ;  /* 0x000000a7a8a77221 */ /* 0x000fe60000010000 */
[----:B------:R-:W1:Y:S01]  /*17380*/  MUFU.EX2 R182, R182 ;  /* 0x000000b600b67308 */ /* 0x000e620000000800 */
[C---:B------:R-:W-:Y:S01]  /*17390*/  HMMA.16816.F32.BF16 R24, R100.reuse, R110, R24 ;  /* 0x0000006e6418723c */ /* 0x040fe20000041818 */
[----:B------:R-:W2:Y:S07]  /*173a0*/  LDSM.16.MT88.4 R108, [R135+UR4+0x4900] ;  /* 0x00490004876c783b */ /* 0x000eae0008004200 */
[C---:B------:R-:W-:Y:S08]  /*173b0*/  HMMA.16816.F32.BF16 R28, R100.reuse, R120, R28 ;  /* 0x00000078641c723c */ /* 0x040ff0000004181c */
[C---:B------:R-:W-:Y:S01]  /*173c0*/  HMMA.16816.F32.BF16 R32, R100.reuse, R122, R32 ;  /* 0x0000007a6420723c */ /* 0x040fe20000041820 */
[----:B------:R-:W-:Y:S07]  /*173d0*/  LDSM.16.MT88.4 R120, [R156+0x1100] ;  /* 0x001100009c78783b */ /* 0x000fee0000004200 */
[C---:B------:R-:W-:Y:S08]  /*173e0*/  HMMA.16816.F32.BF16 R36, R100.reuse, R124, R36 ;  /* 0x0000007c6424723c */ /* 0x040ff00000041824 */
[C---:B------:R-:W-:Y:S01]  /*173f0*/  HMMA.16816.F32.BF16 R40, R100.reuse, R126, R40 ;  /* 0x0000007e6428723c */ /* 0x040fe20000041828 */
[----:B------:R-:W-:Y:S07]  /*17400*/  LDSM.16.MT88.4 R124, [R135+UR4+0x3100] ;  /* 0x00310004877c783b */ /* 0x000fee0008004200 */
[C---:B------:R-:W-:Y:S07]  /*17410*/  HMMA.16816.F32.BF16 R44, R100.reuse, R136, R44 ;  /* 0x00000088642c723c */ /* 0x040fee000004182c */
[----:B-1----:R-:W-:Y:S01]  /*17420*/  F2FP.BF16.PACK_AB R136, R182, R181 ;  /* 0x000000b5b688723e */ /* 0x002fe200000010ff */
[C---:B------:R-:W-:Y:S04]  /*17430*/  HMMA.16816.F32.BF16 R48, R100.reuse, R138, R48 ;  /* 0x0000008a6430723c */ /* 0x040fe80000041830 */
[----:B------:R-:W-:Y:S03]  /*17440*/  F2FP.BF16.PACK_AB R137, R226, R191 ;  /* 0x000000bfe289723e */ /* 0x000fe600000010ff */
[----:B------:R-:W-:Y:S01]  /*17450*/  F2FP.BF16.PACK_AB R138, R224, R183 ;  /* 0x000000b7e08a723e */ /* 0x000fe200000010ff */
[C---:B------:R-:W-:Y:S04]  /*17460*/  HMMA.16816.F32.BF16 R52, R100.reuse, R140, R52 ;  /* 0x0000008c6434723c */ /* 0x040fe80000041834 */
[----:B------:R-:W-:Y:S04]  /*17470*/  F2FP.BF16.PACK_AB R139, R228, R223 ;  /* 0x000000dfe48b723e */ /* 0x000fe800000010ff */
[C---:B------:R-:W-:Y:S01]  /*17480*/  HMMA.16816.F32.BF16 R56, R100.reuse, R142, R56 ;  /* 0x0000008e6438723c */ /* 0x040fe20000041838 */
[----:B------:R-:W-:Y:S07]  /*17490*/  LDSM.16.MT88.4 R140, [R134+UR4+0x1900] ;  /* 0x00190004868c783b */ /* 0x000fee0008004200 */
[C---:B----4-:R-:W-:Y:S08]  /*174a0*/  HMMA.16816.F32.BF16 R60, R100.reuse, R104, R60 ;  /* 0x00000068643c723c */ /* 0x050ff0000004183c */
        /* <DEDUP_REMOVED lines=14> */
[C---:B------:R-:W-:Y:S01]  /*17590*/  F2FP.BF16.PACK_AB R100, R177.reuse, R176 ;  /* 0x000000b0b164723e */ /* 0x040fe200000010ff */
        /* <DEDUP_REMOVED lines=43> */
[C---:B------:R-:W-:Y:S01]  /*17850*/  HMMA.16816.F32.BF16 R128, R136.reuse, R124, R4 ;  /* 0x0000007c8880723c */ /* 0x040fe20000041804 */
[----:B------:R-:W1:Y:S07]  /*17860*/  LDSM.16.MT88.4 R4, [R134+UR4+0x3900] ;  /* 0x003900048604783b */ /* 0x000e6e0008004200 */
[C---:B------:R-:W-:Y:S01]  /*17870*/  HMMA.16816.F32.BF16 R124, R136.reuse, R126, R8 ;  /* 0x0000007e887c723c */ /* 0x040fe20000041808 */
[----:B------:R-:W2:Y:S07]  /*17880*/  LDSM.16.MT88.4 R8, [R156+0x3900] ;  /* 0x003900009c08783b */ /* 0x000eae0000004200 */
[C---:B---3--:R-:W-:Y:S01]  /*17890*/  HMMA.16816.F32.BF16 R120, R136.reuse, R116, R12 ;  /* 0x000000748878723c */ /* 0x048fe2000004180c */
[----:B------:R-:W3:Y:S07]  /*178a0*/  LDSM.16.MT88.4 R12, [R135+UR4+0x5900] ;  /* 0x00590004870c783b */ /* 0x000eee0008004200 */
[C---:B------:R-:W-:Y:S07]  /*178b0*/  HMMA.16816.F32.BF16 R116, R136.reuse, R118, R16 ;  /* 0x000000768874723c */ /* 0x040fee0000041810 */
[----:B------:R-:W-:Y:S01]  /*178c0*/  @P0 IADD3 R16, R217, -0x2, RZ ;  /* 0xfffffffed9100810 */ /* 0x000fe20007ffe0ff */
[C---:B------:R-:W-:Y:S04]  /*178d0*/  HMMA.16816.F32.BF16 R112, R136.reuse, R140, R20 ;  /* 0x0000008c8870723c */ /* 0x040fe80000041814 */
[----:B------:R-:W-:Y:S03]  /*178e0*/  @P0 SHF.R.S32.HI R17, RZ, 0x1f, R16 ;  /* 0x0000001fff110819 */ /* 0x000fe60000011410 */
[----:B------:R-:W-:Y:S01]  /*178f0*/  @P0 IMAD.WIDE.U32 R20, R16, c[0x0][0x1e0], RZ ;  /* 0x0000780010140a25 */ /* 0x000fe200078e00ff */
[C---:B------:R-:W-:Y:S04]  /*17900*/  HMMA.16816.F32.BF16 R108, R136.reuse, R142, R24 ;  /* 0x0000008e886c723c */ /* 0x040fe80000041818 */
[----:B------:R-:W-:Y:S01]  /*17910*/  @P0 SHF.L.U32 R23, R20, 0x6, RZ ;  /* 0x0000000614170819 */ /* 0x000fe200000006ff */
[----:B------:R-:W-:Y:S03]  /*17920*/  @P0 IMAD R17, R17, c[0x0][0x1e0], RZ ;  /* 0x0000780011110a24 */ /* 0x000fe600078e02ff */
        /* <DEDUP_REMOVED lines=9> */
[C---:B-1----:R-:W-:Y:S08]  /*179c0*/  HMMA.16816.F32.BF16 R52, R136.reuse, R4, R52 ;  /* 0x000000048834723c */ /* 0x042ff00000041834 */
[C---:B------:R-:W-:Y:S01]  /*179d0*/  HMMA.16816.F32.BF16 R56, R136.reuse, R6, R56 ;  /* 0x000000068838723c */ /* 0x040fe20000041838 */
[----:B------:R-:W1:Y:S07]  /*179e0*/  LDSM.16.MT88.4 R4, [R133+0x5900] ;  /* 0x005900008504783b */ /* 0x000e6e0000004200 */
[C---:B--2---:R-:W-:Y:S07]  /*179f0*/  HMMA.16816.F32.BF16 R60, R136.reuse, R8, R60 ;  /* 0x00000008883c723c */ /* 0x044fee000004183c */
[C---:B------:R-:W-:Y:S01]  /*17a00*/  @P0 IADD3 R8, P1, R23.reuse, R206, RZ ;  /* 0x000000ce17080210 */ /* 0x040fe20007f3e0ff */
[C---:B------:R-:W-:Y:S04]  /*17a10*/  HMMA.16816.F32.BF16 R64, R136.reuse, R10, R64 ;  /* 0x0000000a8840723c */ /* 0x040fe80000041840 */
[----:B------:R-:W-:Y:S02]  /*17a20*/  @P0 IADD3.X R9, R20, R211, RZ, P1, !PT ;  /* 0x000000d314090210 */ /* 0x000fe40000ffe4ff */
[----:B------:R-:W-:Y:S02]  /*17a30*/  @P0 LEA R18, P3, R8, c[0x0][0x1c8], 0x1 ;  /* 0x0000720008120a11 */ /* 0x000fe400078608ff */
[----:B------:R-:W-:Y:S01]  /*17a40*/  @P0 IADD3 R11, P2, R23, R216, RZ ;  /* 0x000000d8170b0210 */ /* 0x000fe20007f5e0ff */
[C---:B---3--:R-:W-:Y:S03]  /*17a50*/  HMMA.16816.F32.BF16 R68, R136.reuse, R12, R68 ;  /* 0x0000000c8844723c */ /* 0x048fe60000041844 */
[C---:B------:R-:W-:Y:S02]  /*17a60*/  @P0 LEA R16, P1, R11.reuse, c[0x0][0x1c8], 0x1 ;  /* 0x000072000b100a11 */ /* 0x040fe400078208ff */
[----:B------:R-:W-:Y:S02]  /*17a70*/  @P0 IADD3.X R10, R20, R215, RZ, P2, !PT ;  /* 0x000000d7140a0210 */ /* 0x000fe400017fe4ff */
[----:B------:R-:W-:Y:S01]  /*17a80*/  @P0 LEA.HI.X R19, R8, c[0x0][0x1cc], R9, 0x1, P3 ;  /* 0x0000730008130a11 */ /* 0x000fe200018f0c09 */
[C---:B------:R-:W-:Y:S04]  /*17a90*/  HMMA.16816.F32.BF16 R72, R136.reuse, R14, R72 ;  /* 0x0000000e8848723c */ /* 0x040fe80000041848 */
[----:B------:R-:W-:Y:S02]  /*17aa0*/  @P0 LEA.HI.X R17, R11, c[0x0][0x1cc], R10, 0x1, P1 ;  /* 0x000073000b110a11 */ /* 0x000fe400008f0c0a */
[----:B------:R-:W2:Y:S01]  /*17ab0*/  LDSM.16.MT88.4 R8, [R134+UR4+0x5900] ;  /* 0x005900048608783b */ /* 0x000ea20008004200 */
[----:B------:R-:W-:Y:S01]  /*17ac0*/  @P0 IADD3 R21, P1, R199, R23, RZ ;  /* 0x00000017c7150210 */ /* 0x000fe20007f3e0ff */
[C---:B-1----:R-:W-:Y:S04]  /*17ad0*/  HMMA.16816.F32.BF16 R76, R136.reuse, R4, R76 ;  /* 0x00000004884c723c */ /* 0x042fe8000004184c */
[----:B------:R-:W-:Y:S02]  /*17ae0*/  @P0 IADD3 R12, P4, R21, R206, RZ ;  /* 0x000000ce150c0210 */ /* 0x000fe40007f9e0ff */
[----:B------:R-:W-:Y:S01]  /*17af0*/  @P0 IADD3.X R24, R198, R20, RZ, P1, !PT ;  /* 0x00000014c6180210 */ /* 0x000fe20000ffe4ff */
[----:B------:R-:W-:Y:S01]  /*17b00*/  FADD.FTZ R4, R158, R161 ;  /* 0x000000a19e047221 */ /* 0x000fe20000010000 */
[----:B------:R-:W-:Y:S01]  /*17b10*/  @P0 LEA R26, P1, R12, c[0x0][0x1c8], 0x1 ;  /* 0x000072000c1a0a11 */ /* 0x000fe200078208ff */
[C---:B------:R-:W-:Y:S03]  /*17b20*/  HMMA.16816.F32.BF16 R80, R136.reuse, R6, R80 ;  /* 0x000000068850723c */ /* 0x040fe60000041850 */
[----:B------:R-:W-:Y:S01]  /*17b30*/  @P0 IADD3.X R13, R24, R211, RZ, P4, !PT ;  /* 0x000000d3180d0210 */ /* 0x000fe200027fe4ff */
[----:B------:R-:W-:Y:S01]  /*17b40*/  FADD.FTZ R4, R157, R4 ;  /* 0x000000049d047221 */ /* 0x000fe20000010000 */
[----:B------:R-:W-:Y:S02]  /*17b50*/  @P0 IADD3 R23, P3, R23, R194, RZ ;  /* 0x000000c217170210 */ /* 0x000fe40007f7e0ff */
[----:B------:R-:W-:Y:S01]  /*17b60*/  @P0 LEA.HI.X R27, R12, c[0x0][0x1cc], R13, 0x1, P1 ;  /* 0x000073000c1b0a11 */ /* 0x000fe200008f0c0d */
[----:B------:R-:W-:Y:S01]  /*17b70*/  FADD.FTZ R169, R169, R4 ;  /* 0x00000004a9a97221 */ /* 0x000fe20000010000 */
[----:B------:R-:W1:Y:S01]  /*17b80*/  LDSM.16.MT88.4 R12, [R156+0x5900] ;  /* 0x005900009c0c783b */ /* 0x000e620000004200 */
[C---:B------:R-:W-:Y:S02]  /*17b90*/  ISETP.GE.AND P1, PT, R212.reuse, 0x1, PT ;  /* 0x00000001d400780c */ /* 0x040fe40003f26270 */
[----:B------:R-:W-:Y:S01]  /*17ba0*/  IADD3 R212, R212, 0x1, RZ ;  /* 0x00000001d4d47810 */ /* 0x000fe20007ffe0ff */
[----:B------:R-:W-:Y:S01]  /*17bb0*/  FADD.FTZ R170, R170, R169 ;  /* 0x000000a9aaaa7221 */ /* 0x000fe20000010000 */
[----:B------:R-:W-:Y:S02]  /*17bc0*/  @P0 LEA R22, P2, R23, c[0x0][0x1c8], 0x1 ;  /* 0x0000720017160a11 */ /* 0x000fe400078408ff */
[----:B------:R-:W-:Y:S01]  /*17bd0*/  SEL R212, R212, RZ, !P1 ;  /* 0x000000ffd4d47207 */ /* 0x000fe20004800000 */
[----:B------:R-:W-:Y:S01]  /*17be0*/  FADD.FTZ R171, R171, R170 ;  /* 0x000000aaabab7221 */ /* 0x000fe20000010000 */
[----:B------:R-:W-:Y:S02]  /*17bf0*/  @P0 IADD3.X R20, R20, R193, RZ, P3, !PT ;  /* 0x000000c114140210 */ /* 0x000fe40001ffe4ff */
[----:B------:R-:W-:Y:S01]  /*17c00*/  @P0 IADD3 R3, P4, R21, R216, RZ ;  /* 0x000000d815030210 */ /* 0x000fe20007f9e0ff */
[----:B------:R-:W-:Y:S01]  /*17c10*/  @P0 IMAD R5, R212, 0x3000, R203 ;  /* 0x00003000d4050824 */ /* 0x000fe200078e02cb */
[----:B------:R-:W-:Y:S01]  /*17c20*/  @P0 LEA.HI.X R23, R23, c[0x0][0x1cc], R20, 0x1, P2 ;  /* 0x0000730017170a11 */ /* 0x000fe200010f0c14 */
[----:B------:R-:W-:Y:S01]  /*17c30*/  FADD.FTZ R172, R172, R171 ;  /* 0x000000abacac7221 */ /* 0x000fe20000010000 */
[----:B------:R-:W-:Y:S02]  /*17c40*/  @P0 LEA R20, P3, R3, c[0x0][0x1c8], 0x1 ;  /* 0x0000720003140a11 */ /* 0x000fe400078608ff */
[----:B------:R-:W-:Y:S01]  /*17c50*/  @P0 IADD3.X R28, R24, R215, RZ, P4, !PT ;  /* 0x000000d7181c0210 */ /* 0x000fe200027fe4ff */
[----:B------:R-:W-:Y:S01]  /*17c60*/  FADD.FTZ R173, R173, R172 ;  /* 0x000000acadad7221 */ /* 0x000fe20000010000 */
[----:B------:R-:W-:Y:S01]  /*17c70*/  @P0 IADD3 R7, P2, R21, R194, RZ ;  /* 0x000000c215070210 */ /* 0x000fe20007f5e0ff */
[C---:B--2---:R-:W-:Y:S03]  /*17c80*/  HMMA.16816.F32.BF16 R84, R136.reuse, R8, R84 ;  /* 0x000000088854723c */ /* 0x044fe60000041854 */
[----:B------:R-:W-:Y:S01]  /*17c90*/  @P0 LEA.HI.X R21, R3, c[0x0][0x1cc], R28, 0x1, P3 ;  /* 0x0000730003150a11 */ /* 0x000fe200018f0c1c */
[----:B------:R-:W-:Y:S01]  /*17ca0*/  FADD.FTZ R174, R174, R173 ;  /* 0x000000adaeae7221 */ /* 0x000fe20000010000 */
[----:B------:R-:W-:Y:S02]  /*17cb0*/  @P0 SHF.L.U32 R3, R5, 0x1, RZ ;  /* 0x0000000105030819 */ /* 0x000fe400000006ff */
[----:B------:R-:W-:Y:S01]  /*17cc0*/  LOP3.LUT P4, RZ, R197, 0x1, RZ, 0xc0, !PT ;  /* 0x00000001c5ff7812 */ /* 0x000fe2000788c0ff */
[C---:B------:R-:W-:Y:S02]  /*17cd0*/  HMMA.16816.F32.BF16 R88, R136.reuse, R10, R88 ;  /* 0x0000000a8858723c */ /* 0x040fe40000041858 */
[----:B------:R-:W-:Y:S01]  /*17ce0*/  @!PT LDS RZ, [RZ] ;  /* 0x00000000fffff984 */ /* 0x000fe20000000800 */
[----:B------:R-:W-:Y:S01]  /*17cf0*/  @!PT LDS RZ, [RZ] ;  /* 0x00000000fffff984 */ /* 0x000fe20000000800 */
[----:B------:R-:W-:Y:S01]  /*17d00*/  @!PT LDS RZ, [RZ] ;  /* 0x00000000fffff984 */ /* 0x000fe20000000800 */
[----:B------:R2:W-:Y:S02]  /*17d10*/  @P0 LDGSTS.E.BYPASS.LTC128B.128 [R3+0xc100], [R18.64], !P6 ;  /* 0x0c10000012030fae */ /* 0x0005e4000f101d46 */
[----:B------:R-:W-:Y:S01]  /*17d20*/  @P0 LEA R6, P1, R7, c[0x0][0x1c8], 0x1 ;  /* 0x0000720007060a11 */ /* 0x000fe200078208ff */
[----:B------:R-:W-:Y:S01]  /*17d30*/  FADD.FTZ R179, R179, R174 ;  /* 0x000000aeb3b37221 */ /* 0x000fe20000010000 */
[----:B------:R-:W-:Y:S02]  /*17d40*/  @P0 IADD3.X R24, R24, R193, RZ, P2, !PT ;  /* 0x000000c118180210 */ /* 0x000fe400017fe4ff */
[----:B------:R-:W-:Y:S01]  /*17d50*/  MOV R133, R2 ;  /* 0x0000000200857202 */ /* 0x000fe20000000f00 */
[----:B------:R-:W-:Y:S01]  /*17d60*/  FADD.FTZ R180, R180, R179 ;  /* 0x000000b3b4b47221 */ /* 0x000fe20000010000 */
[----:B------:R2:W-:Y:S02]  /*17d70*/  @P0 LDGSTS.E.BYPASS.LTC128B.128 [R3+0xe100], [R16.64], !P5 ;  /* 0x0e10000010030fae */ /* 0x0005e4000e901d46 */
[----:B------:R-:W-:Y:S01]  /*17d80*/  @P0 LEA.HI.X R7, R7, c[0x0][0x1cc], R24, 0x1, P1 ;  /* 0x0000730007070a11 */ /* 0x000fe200008f0c18 */
[C---:B-1----:R-:W-:Y:S03]  /*17d90*/  HMMA.16816.F32.BF16 R92, R136.reuse, R12, R92 ;  /* 0x0000000c885c723c */ /* 0x042fe6000004185c */
[----:B------:R-:W-:Y:S02]  /*17da0*/  FADD.FTZ R191, R191, R180 ;  /* 0x000000b4bfbf7221 */ /* 0x000fe40000010000 */
[----:B------:R2:W-:Y:S02]  /*17db0*/  @P0 LDGSTS.E.BYPASS.LTC128B.128 [R3+0x10100], [R22.64], !P4 ;  /* 0x1010000016030fae */ /* 0x0005e4000e101d46 */
[----:B------:R-:W-:Y:S01]  /*17dc0*/  FADD.FTZ R226, R226, R191 ;  /* 0x000000bfe2e27221 */ /* 0x000fe20000010000 */
[----:B------:R-:W-:Y:S04]  /*17dd0*/  HMMA.16816.F32.BF16 R96, R136, R14, R96 ;  /* 0x0000000e8860723c */ /* 0x000fe80000041860 */
[----:B------:R-:W-:Y:S01]  /*17de0*/  FADD.FTZ R223, R223, R226 ;  /* 0x000000e2dfdf7221 */ /* 0x000fe20000010000 */
[----:B------:R2:W-:Y:S03]  /*17df0*/  @P0 LDGSTS.E.BYPASS.LTC128B.128 [R3+0xd100], [R26.64], !P6 ;  /* 0x0d1000001a030fae */ /* 0x0005e6000f101d46 */
[----:B------:R-:W-:Y:S05]  /*17e00*/  FADD.FTZ R214, R228, R223 ;  /* 0x000000dfe4d67221 */ /* 0x000fea0000010000 */
[----:B------:R2:W-:Y:S08]  /*17e10*/  @P0 LDGSTS.E.BYPASS.LTC128B.128 [R3+0xf100], [R20.64], !P5 ;  /* 0x0f10000014030fae */ /* 0x0005f0000e901d46 */
[----:B------:R2:W-:Y:S01]  /*17e20*/  @P0 LDGSTS.E.BYPASS.LTC128B.128 [R3+0x11100], [R6.64], !P4 ;  /* 0x1110000006030fae */ /* 0x0005e2000e101d46 */
[----:B------:R-:W-:Y:S02]  /*17e30*/  ISETP.GT.AND P0, PT, R217, RZ, PT ;  /* 0x000000ffd900720c */ /* 0x000fe40003f04270 */
[----:B------:R-:W-:Y:S05]  /*17e40*/  MOV R217, R222 ;  /* 0x000000de00d97202 */ /* 0x000fea0000000f00 */
[----:B------:R-:W0:Y:S01]  /*17e50*/  LDGDEPBAR ;  /* 0x00000000000079af */ /* 0x000e220000000000 */
[----:B--2---:R-:W-:Y:S05]  /*17e60*/  MOV R3, R0 ;  /* 0x0000000000037202 */ /* 0x004fea0000000f00 */
[----:B------:R-:W-:-:S05]  /*17e70*/  @P0 BRA `(.L_x_1312) ;  /* 0xffffd1a000000947 */ /* 0x000fca000383ffff */
.L_x_1311:
        /* <DEDUP_REMOVED lines=122> */
.L_x_1257:
        /* <DEDUP_REMOVED lines=38> */
[----:B------:R-:W-:Y:S01]  /*18880*/  LEA.HI R21, R12, R12, RZ, 0x1d ;  /* 0x0000000c0c157211 */ /* 0x000fe200078fe8ff */
[----:B------:R-:W-:Y:S01]  /*18890*/  IMAD.MOV.U32 R12, RZ, RZ, 0x20 ;  /* 0x00000020ff0c7424 */ /* 0x000fe200078e00ff */
        /* <DEDUP_REMOVED lines=102> */
[----:B---3--:R-:W2:Y:S04]  /*18f00*/  @P0 LDG.E R23, [R32.64] ;  /* 0x0000000620170981 */ /* 0x008ea8000c1e1900 */
        /* <DEDUP_REMOVED lines=9> */
.L_x_1314:
[----:B-1----:R-:W-:Y:S01]  /*18fa0*/  LOP3.LUT R7, R6, 0xffffffe0, RZ, 0xc0, !PT ;  /* 0xffffffe006077812 */ /* 0x002fe200078ec0ff */
[----:B------:R-:W1:Y:S01]  /*18fb0*/  S2R R57, SR_CTAID.X ;  /* 0x0000000000397919 */ /* 0x000e620000002500 */
[----:B------:R-:W-:Y:S01]  /*18fc0*/  SHF.R.S32.HI R13, RZ, 0x1f, R4 ;  /* 0x0000001fff0d7819 */ /* 0x000fe20000011404 */
[----:B------:R-:W-:Y:S01]  /*18fd0*/  IMAD.MOV.U32 R9, RZ, RZ, c[0x0][0x4e8] ;  /* 0x00013a00ff097624 */ /* 0x000fe200078e00ff */
[----:B------:R-:W-:Y:S01]  /*18fe0*/  LEA.HI R6, R19, R19, RZ, 0x1 ;  /* 0x0000001313067211 */ /* 0x000fe200078f08ff */
[----:B------:R-:W-:Y:S01]  /*18ff0*/  IMAD.IADD R8, R2, 0x1, -R7 ;  /* 0x0000000102087824 */ /* 0x000fe200078e0a07 */
[----:B------:R-:W-:Y:S01]  /*19000*/  LEA.HI R13, R13, R4, RZ, 0x3 ;  /* 0x000000040d0d7211 */ /* 0x000fe200078f18ff */
[----:B------:R-:W-:Y:S01]  /*19010*/  BSSY B0, `(.L_x_1315) ;  /* 0x0000082000007945 */ /* 0x000fe20003800000 */
[----:B------:R-:W-:-:S02]  /*19020*/  LOP3.LUT R6, R6, 0x1ffffffe, RZ, 0xc0, !PT ;  /* 0x1ffffffe06067812 */ /* 0x000fc400078ec0ff */
[----:B------:R-:W-:Y:S02]  /*19030*/  SHF.R.S32.HI R7, RZ, 0x1f, R8 ;  /* 0x0000001fff077819 */ /* 0x000fe40000011408 */
[----:B------:R-:W-:Y:S02]  /*19040*/  LOP3.LUT R13, R13, 0xffffff8, RZ, 0xc0, !PT ;  /* 0x0ffffff80d0d7812 */ /* 0x000fe400078ec0ff */
[----:B------:R-:W-:Y:S02]  /*19050*/  LEA.HI R7, R7, R8, RZ, 0x2 ;  /* 0x0000000807077211 */ /* 0x000fe400078f10ff */
[----:B------:R-:W-:Y:S01]  /*19060*/  IADD3 R4, R4, -R13, RZ ;  /* 0x8000000d04047210 */ /* 0x000fe20007ffe0ff */
[----:B------:R-:W-:Y:S01]  /*19070*/  IMAD.WIDE.U32 R12, R16, c[0x0][0x3a0], RZ ;  /* 0x0000e800100c7a25 */ /* 0x000fe200078e00ff */
[----:B------:R-:W-:Y:S02]  /*19080*/  SHF.R.S32.HI R7, RZ, 0x2, R7 ;  /* 0x00000002ff077819 */ /* 0x000fe40000011407 */
[----:B------:R-:W-:Y:S01]  /*19090*/  ISETP.NE.AND P1, PT, R9, 0x1, PT ;  /* 0x000000010900780c */ /* 0x000fe20003f25270 */
[----:B------:R-:W-:Y:S01]  /*190a0*/  IMAD.IADD R9, R19, 0x1, -R6 ;  /* 0x0000000113097824 */ /* 0x000fe200078e0a06 */
[----:B------:R-:W-:Y:S01]  /*190b0*/  LOP3.LUT P2, RZ, R8, 0x3, RZ, 0xc0, !PT ;  /* 0x0000000308ff7812 */ /* 0x000fe2000784c0ff */
[----:B------:R-:W-:Y:S01]  /*190c0*/  IMAD R6, R0, c[0x0][0x490], RZ ;  /* 0x0001240000067a24 */ /* 0x000fe200078e02ff */
[----:B------:R-:W-:Y:S01]  /*190d0*/  LEA.HI R8, R15, R2, RZ, 0x3 ;  /* 0x000000020f087211 */ /* 0x000fe200078f18ff */
[----:B------:R-:W-:Y:S01]  /*190e0*/  IMAD R4, R4, 0x10, R7 ;  /* 0x0000001004047824 */ /* 0x000fe200078e0207 */
[----:B------:R-:W-:Y:S01]  /*190f0*/  MOV R18, R16 ;  /* 0x0000001000127202 */ /* 0x000fe20000000f00 */
[----:B------:R-:W-:Y:S01]  /*19100*/  IMAD R21, R195, c[0x0][0x494], R6 ;  /* 0x00012500c3157a24 */ /* 0x000fe200078e0206 */
[----:B------:R-:W-:Y:S01]  /*19110*/  LEA.HI R15, R15, R2, RZ, 0x6 ;  /* 0x000000020f0f7211 */ /* 0x000fe200078f30ff */
[----:B------:R-:W-:-:S02]  /*19120*/  IMAD R6, R9, 0x8, R4 ;  /* 0x0000000809067824 */ /* 0x000fc400078e0204 */
[----:B------:R-:W-:Y:S02]  /*19130*/  IMAD R7, R17, c[0x0][0x3a0], RZ ;  /* 0x0000e80011077a24 */ /* 0x000fe400078e02ff */
[----:B------:R-:W-:Y:S01]  /*19140*/  IMAD.MOV.U32 R19, RZ, RZ, R17 ;  /* 0x000000ffff137224 */ /* 0x000fe200078e0011 */
[----:B-1----:R-:W-:Y:S01]  /*19150*/  LEA R9, R57, R6, 0x7 ;  /* 0x0000000639097211 */ /* 0x002fe200078e38ff */
[----:B------:R-:W-:Y:S01]  /*19160*/  IMAD R17, R16, c[0x0][0x3a4], R7 ;  /* 0x0000e90010117a24 */ /* 0x000fe200078e0207 */
[----:B------:R-:W-:Y:S01]  /*19170*/  LOP3.LUT R7, R8, 0xfffffff8, RZ, 0xc0, !PT ;  /* 0xfffffff808077812 */ /* 0x000fe200078ec0ff */
[----:B------:R-:W-:Y:S01]  /*19180*/  IMAD.WIDE.U32 R18, R195, c[0x0][0x490], R18 ;  /* 0x00012400c3127a25 */ /* 0x000fe200078e0012 */
[----:B------:R-:W-:Y:S02]  /*19190*/  SHF.R.S32.HI R8, RZ, 0x3, R8 ;  /* 0x00000003ff087819 */ /* 0x000fe40000011408 */
[----:B------:R-:W-:Y:S01]  /*191a0*/  IADD3 R13, R13, R17, RZ ;  /* 0x000000110d0d7210 */ /* 0x000fe20007ffe0ff */
[----:B------:R-:W-:-:S04]  /*191b0*/  @P1 IMAD.HI.U32 R10, R9, c[0x0][0x4ec], RZ ;  /* 0x00013b00090a1a27 */ /* 0x000fc800078e00ff */
[----:B------:R-:W-:Y:S01]  /*191c0*/  IMAD.IADD R7, R2, 0x1, -R7 ;  /* 0x0000000102077824 */ /* 0x000fe200078e0a07 */
[----:B------:R-:W-:Y:S01]  /*191d0*/  SHF.R.S32.HI R2, RZ, 0x1f, R196 ;  /* 0x0000001fff027819 */ /* 0x000fe200000114c4 */
[----:B------:R-:W-:Y:S01]  /*191e0*/  IMAD.MOV.U32 R6, RZ, RZ, R9 ;  /* 0x000000ffff067224 */ /* 0x000fe200078e0009 */
[----:B------:R-:W-:Y:S01]  /*191f0*/  @P1 SHF.R.U32.HI R6, RZ, c[0x0][0x4f0], R10 ;  /* 0x00013c00ff061a19 */ /* 0x000fe2000001160a */
[----:B------:R-:W-:Y:S01]  /*19200*/  IMAD.IADD R19, R19, 0x1, R21 ;  /* 0x0000000113137824 */ /* 0x000fe200078e0215 */
[----:B------:R-:W-:Y:S01]  /*19210*/  SEL R196, R196, RZ, !P0 ;  /* 0x000000ffc4c47207 */ /* 0x000fe20004000000 */
[----:B------:R-:W-:Y:S01]  /*19220*/  IMAD R0, R0, c[0x0][0x3e8], RZ ;  /* 0x0000fa0000007a24 */ /* 0x000fe200078e02ff */
[----:B------:R-:W-:Y:S01]  /*19230*/  SEL R2, R2, RZ, !P0 ;  /* 0x000000ff02027207 */ /* 0x000fe20004000000 */
[----:B------:R-:W-:Y:S02]  /*19240*/  IMAD.MOV R10, RZ, RZ, -R6 ;  /* 0x000000ffff0a7224 */ /* 0x000fe400078e0a06 */
[----:B------:R-:W-:Y:S01]  /*19250*/  IMAD R17, R195, c[0x0][0x3ec], R0 ;  /* 0x0000fb00c3117a24 */ /* 0x000fe200078e0200 */
[----:B------:R-:W-:Y:S01]  /*19260*/  LEA R0, R7, R8, 0x5 ;  /* 0x0000000807007211 */ /* 0x000fe200078e28ff */
[----:B------:R-:W-:-:S04]  /*19270*/  IMAD.WIDE.U32 R12, R195, c[0x0][0x3e8], R12 ;  /* 0x0000fa00c30c7a25 */ /* 0x000fc800078e000c */
[----:B------:R-:W-:Y:S01]  /*19280*/  IMAD.WIDE.U32 R18, R196, c[0x0][0x498], R18 ;  /* 0x00012600c4127a25 */ /* 0x000fe200078e0012 */
[----:B------:R-:W-:Y:S02]  /*19290*/  IADD3 R13, R13, R17, RZ ;  /* 0x000000110d0d7210 */ /* 0x000fe40007ffe0ff */
[----:B------:R-:W-:Y:S01]  /*192a0*/  SHF.R.S32.HI R17, RZ, 0x1f, R6 ;  /* 0x0000001fff117819 */ /* 0x000fe20000011406 */
[----:B------:R-:W-:Y:S01]  /*192b0*/  IMAD R10, R10, c[0x0][0x4e8], R9 ;  /* 0x00013a000a0a7a24 */ /* 0x000fe200078e0209 */
[----:B------:R-:W-:Y:S01]  /*192c0*/  IADD3 R20, P0, R6, R18, RZ ;  /* 0x0000001206147210 */ /* 0x000fe20007f1e0ff */
[----:B------:R-:W-:Y:S02]  /*192d0*/  IMAD R21, R2, c[0x0][0x498], RZ ;  /* 0x0001260002157a24 */ /* 0x000fe400078e02ff */
[----:B------:R-:W-:Y:S01]  /*192e0*/  IMAD R9, R57, 0x80, R0 ;  /* 0x0000008039097824 */ /* 0x000fe200078e0200 */
[----:B------:R-:W-:Y:S01]  /*192f0*/  SHF.R.S32.HI R18, RZ, 0x1f, R10 ;  /* 0x0000001fff127819 */ /* 0x000fe2000001140a */
[----:B------:R-:W-:-:S02]  /*19300*/  IMAD R14, R196, c[0x0][0x49c], R21 ;  /* 0x00012700c40e7a24 */ /* 0x000fc400078e0215 */
[----:B------:R-:W-:Y:S02]  /*19310*/  IMAD.SHL.U32 R0, R8, 0x40, RZ ;  /* 0x0000004008007824 */ /* 0x000fe400078e00ff */
[----:B------:R-:W-:Y:S01]  /*19320*/  @P1 IMAD.HI.U32 R16, R9, c[0x0][0x4ec], RZ ;  /* 0x00013b0009101a27 */ /* 0x000fe200078e00ff */
[----:B------:R-:W-:Y:S02]  /*19330*/  IADD3.X R21, R17, R19, R14, P0, !PT ;  /* 0x0000001311157210 */ /* 0x000fe400007fe40e */
[----:B------:R-:W-:Y:S01]  /*19340*/  LOP3.LUT R17, R0, 0x1c0, RZ, 0xc0, !PT ;  /* 0x000001c000117812 */ /* 0x000fe200078ec0ff */
[----:B------:R-:W-:Y:S02]  /*19350*/  IMAD R19, R18, c[0x0][0x488], RZ ;  /* 0x0001220012137a24 */ /* 0x000fe400078e02ff */
[----:B------:R-:W-:-:S04]  /*19360*/  IMAD.WIDE.U32 R20, R10, c[0x0][0x488], R20 ;  /* 0x000122000a147a25 */ /* 0x000fc800078e0014 */
[----:B------:R-:W-:Y:S01]  /*19370*/  IMAD R19, R10, c[0x0][0x48c], R19 ;  /* 0x000123000a137a24 */ /* 0x000fe200078e0213 */
[----:B------:R-:W-:Y:S01]  /*19380*/  LEA R10, P0, R20, c[0x0][0x450], 0x2 ;  /* 0x00011400140a7a11 */ /* 0x000fe200078010ff */
[----:B------:R-:W-:Y:S02]  /*19390*/  IMAD.SHL.U32 R0, R7, 0x8, RZ ;  /* 0x0000000807007824 */ /* 0x000fe400078e00ff */
[----:B------:R-:W-:Y:S01]  /*193a0*/  IMAD R7, R2, c[0x0][0x3f0], RZ ;  /* 0x0000fc0002077a24 */ /* 0x000fe200078e02ff */
[----:B------:R-:W-:Y:S01]  /*193b0*/  IADD3 R19, R21, R19, RZ ;  /* 0x0000001315137210 */ /* 0x000fe20007ffe0ff */
[----:B------:R-:W-:Y:S01]  /*193c0*/  IMAD.MOV.U32 R6, RZ, RZ, R9 ;  /* 0x000000ffff067224 */ /* 0x000fe200078e0009 */
[----:B------:R-:W-:Y:S01]  /*193d0*/  SHF.R.U32.HI R2, RZ, 0x3, R17 ;  /* 0x00000003ff027819 */ /* 0x000fe20000011611 */
[----:B------:R-:W-:Y:S01]  /*193e0*/  IMAD R7, R196, c[0x0][0x3f4], R7 ;  /* 0x0000fd00c4077a24 */ /* 0x000fe200078e0207 */
[----:B------:R-:W-:Y:S01]  /*193f0*/  LEA.HI.X R19, R20, c[0x0][0x454], R19, 0x2, P0 ;  /* 0x0001150014137a11 */ /* 0x000fe200000f1413 */
[----:B------:R-:W-:Y:S01]  /*19400*/  IMAD.WIDE.U32 R12, R196, c[0x0][0x3f0], R12 ;  /* 0x0000fc00c40c7a25 */ /* 0x000fe200078e000c */
[----:B------:R-:W-:Y:S01]  /*19410*/  @P1 SHF.R.U32.HI R6, RZ, c[0x0][0x4f0], R16 ;  /* 0x00013c00ff061a19 */ /* 0x000fe20000011610 */
[----:B------:R-:W-:Y:S01]  /*19420*/  SHFL.IDX PT, R34, R10, RZ, 0x1c1f ;  /* 0x001c1fff0a227589 */ /* 0x000fe200000e0000 */
[----:B------:R-:W-:-:S02]  /*19430*/  LOP3.LUT R17, R17, 0x38, R0, 0xf8, !PT ;  /* 0x0000003811117812 */ /* 0x000fc400078ef800 */
[----:B------:R-:W-:Y:S01]  /*19440*/  IADD3 R13, R13, R7, RZ ;  /* 0x000000070d0d7210 */ /* 0x000fe20007ffe0ff */
[----:B------:R-:W1:Y:S01]  /*19450*/  SHFL.IDX PT, R35, R19, RZ, 0x1c1f ;  /* 0x001c1fff13237589 */ /* 0x000e6200000e0000 */
[----:B------:R-:W-:Y:S01]  /*19460*/  LOP3.LUT R17, R17, R2, RZ, 0x3c, !PT ;  /* 0x0000000211117212 */ /* 0x000fe200078e3cff */
[--C-:B------:R-:W-:Y:S01]  /*19470*/  IMAD.MOV R2, RZ, RZ, -R6.reuse ;  /* 0x000000ffff027224 */ /* 0x100fe200078e0a06 */
[----:B------:R-:W-:Y:S01]  /*19480*/  SHF.R.S32.HI R14, RZ, 0x1f, R6 ;  /* 0x0000001fff0e7819 */ /* 0x000fe20000011406 */
[----:B------:R-:W-:Y:S01]  /*19490*/  SHFL.IDX PT, R48, R10, 0x1, 0x1c1f ;  /* 0x003c1f000a307f89 */ /* 0x000fe200000e0000 */
[C---:B------:R-:W-:Y:S01]  /*194a0*/  IMAD R7, R57.reuse, 0x80, R4 ;  /* 0x0000008039077824 */ /* 0x040fe200078e0204 */
[----:B------:R-:W-:Y:S01]  /*194b0*/  LEA R57, R57, R8, 0x7 ;  /* 0x0000000839397211 */ /* 0x000fe200078e38ff */
[----:B------:R-:W-:Y:S01]  /*194c0*/  IMAD R32, R2, c[0x0][0x4e8], R9 ;  /* 0x00013a0002207a24 */ /* 0x000fe200078e0209 */
[----:B------:R-:W2:Y:S01]  /*194d0*/  SHFL.IDX PT, R49, R19, 0x1, 0x1c1f ;  /* 0x003c1f0013317f89 */ /* 0x000ea200000e0000 */
[----:B-----5:R-:W-:Y:S01]  /*194e0*/  IMAD R2, R5, c[0x0][0x4e8], RZ ;  /* 0x00013a0005027a24 */ /* 0x020fe200078e02ff */
[C---:B------:R-:W-:Y:S01]  /*194f0*/  IADD3 R5, R7.reuse, 0x8, RZ ;  /* 0x0000000807057810 */ /* 0x040fe20007ffe0ff */
[----:B------:R-:W-:Y:S01]  /*19500*/  IMAD R9, R14, c[0x0][0x3e0], RZ ;  /* 0x0000f8000e097a24 */ /* 0x000fe200078e02ff */
[----:B------:R-:W-:Y:S01]  /*19510*/  SHF.R.S32.HI R4, RZ, 0x1f, R32 ;  /* 0x0000001fff047819 */ /* 0x000fe20000011420 */
[----:B------:R-:W-:Y:S01]  /*19520*/  IMAD.WIDE.U32 R12, R6, c[0x0][0x3e0], R12 ;  /* 0x0000f800060c7a25 */ /* 0x000fe200078e000c */
[----:B------:R-:W-:-:S02]  /*19530*/  ISETP.GE.OR P1, PT, R7, R2, P2 ;  /* 0x000000020700720c */ /* 0x000fc40001726670 */
[----:B------:R-:W-:Y:S01]  /*19540*/  ISETP.GE.OR P0, PT, R5, R2, P2 ;  /* 0x000000020500720c */ /* 0x000fe20001706670 */
[----:B------:R-:W-:Y:S01]  /*19550*/  IMAD R9, R6, c[0x0][0x3e4], R9 ;  /* 0x0000f90006097a24 */ /* 0x000fe200078e0209 */
[----:B------:R-:W-:-:S03]  /*19560*/  SHF.L.U32 R6, R15, 0x3, RZ ;  /* 0x000000030f067819 */ /* 0x000fc600000006ff */
[----:B------:R-:W-:Y:S01]  /*19570*/  IMAD.IADD R13, R13, 0x1, R9 ;  /* 0x000000010d0d7824 */ /* 0x000fe200078e0209 */
[----:B------:R-:W-:Y:S01]  /*19580*/  LOP3.LUT R6, R17, 0x7ffffe00, R6, 0xf8, !PT ;  /* 0x7ffffe0011067812 */ /* 0x000fe200078ef806 */
[----:B------:R-:W-:-:S03]  /*19590*/  IMAD R9, R4, c[0x0][0x3d8], RZ ;  /* 0x0000f60004097a24 */ /* 0x000fc600078e02ff */
[----:B------:R-:W-:Y:S01]  /*195a0*/  SHF.L.U32 R58, R6, 0x1, RZ ;  /* 0x00000001063a7819 */ /* 0x000fe200000006ff */
        /* <DEDUP_REMOVED lines=40> */
.L_x_1316:
[----:B--2---:R-:W-:Y:S05]  /*19830*/  BSYNC B0 ;  /* 0x0000000000007941 */ /* 0x004fea0003800000 */
.L_x_1315:
        /* <DEDUP_REMOVED lines=23> */
.L_x_1318:
[----:B------:R-:W-:Y:S05]  /*199b0*/  BSYNC B0 ;  /* 0x0000000000007941 */ /* 0x000fea0003800000 */
.L_x_1317:
        /* <DEDUP_REMOVED lines=23> */
.L_x_1320:
[----:B------:R-:W-:Y:S05]  /*19b30*/  BSYNC B0 ;  /* 0x0000000000007941 */ /* 0x000fea0003800000 */
.L_x_1319:
        /* <DEDUP_REMOVED lines=24> */
.L_x_1313:
        /* <DEDUP_REMOVED lines=18> */
.L_x_1321:
        /* <DEDUP_REMOVED lines=41> */
.L_x_1323:
[----:B------:R-:W-:Y:S05]  /*1a070*/  BSYNC B0 ;  /* 0x0000000000007941 */ /* 0x000fea0003800000 */
.L_x_1322:
        /* <DEDUP_REMOVED lines=64> */
.L_x_1325:
[----:B------:R-:W-:Y:S05]  /*1a480*/  BSYNC B0 ;  /* 0x0000000000007941 */ /* 0x000fea0003800000 */
.L_x_1324:
        /* <DEDUP_REMOVED lines=21> */
.L_x_1327:
[----:B------:R-:W-:Y:S05]  /*1a5e0*/  BSYNC B0 ;  /* 0x0000000000007941 */ /* 0x000fea0003800000 */
.L_x_1326:
        /* <DEDUP_REMOVED lines=21> */
.L_x_1329:
[----:B------:R-:W-:Y:S05]  /*1a740*/  BSYNC B0 ;  /* 0x0000000000007941 */ /* 0x000fea0003800000 */
.L_x_1328:
        /* <DEDUP_REMOVED lines=22> */
.L_x_1330:
        /* <DEDUP_REMOVED lines=13> */
.L_x_1355:


//--------------------- .nv.shared._ZN7cutlass13device_kernelIN5flash19enable_sm80_to_sm89INS1_16FlashAttnFwdSm80INS1_25CollectiveMainloopFwdSm80ILi8ELi1ELb1EN4cute5tupleIJNS5_1CILi128EEENS7_ILi96EEENS7_ILi192EEEEEELi192ENS_10bfloat16_tEfNS_4arch4Sm80ELb0ELb0ELb1ELb0ELb0ELb0ELb1ELb0EEENS1_21CollectiveEpilogueFwdINS6_IJS8_SA_S9_EEENS6_IJNS7_ILi1EEESI_SI_EEESC_SE_Li256ELb0ELb1ELb0ELb0EEENS1_19SingleTileSchedulerILb0ELb0ELb1ELi128EEEEEEEEEvNT_6ParamsE --------------------------
	.section	.nv.shared._ZN7cutlass13device_kernelIN5flash19enable_sm80_to_sm89INS1_16FlashAttnFwdSm80INS1_25CollectiveMainloopFwdSm80ILi8ELi1ELb1EN4cute5tupleIJNS5_1CILi128EEENS7_ILi96EEENS7_ILi192EEEEEELi192ENS_10bfloat16_tEfNS_4arch4Sm80ELb0ELb0ELb1ELb0ELb0ELb0ELb1ELb0EEENS1_21CollectiveEpilogueFwdINS6_IJS8_SA_S9_EEENS6_IJNS7_ILi1EEESI_SI_EEESC_SE_Li256ELb0ELb1ELb0ELb0EEENS1_19SingleTileSchedulerILb0ELb0ELb1ELi128EEEEEEEEEvNT_6ParamsE,"aw",@nobits
	.sectionflags	@""
	.align	16


//--------------------- .nv.global                --------------------------
	.section	.nv.global,"aw",@nobits
.nv.global:
	.type		_ZN74_INTERNAL_f27401b9_38_flash_fwd_hdim192_bf16_softcap_sm80_cu_a7f3af4d_39014cute1_E,@object
	.size		_ZN74_INTERNAL_f27401b9_38_flash_fwd_hdim192_bf16_softcap_sm80_cu_a7f3af4d_39014cute1_E,(_ZN74_INTERNAL_f27401b9_38_flash_fwd_hdim192_bf16_softcap_sm80_cu_a7f3af4d_39014cuda3std3__45__cpo6cbeginE - _ZN74_INTERNAL_f27401b9_38_flash_fwd_hdim192_bf16_softcap_sm80_cu_a7f3af4d_39014cute1_E)
_ZN74_INTERNAL_f27401b9_38_flash_fwd_hdim192_bf16_softcap_sm80_cu_a7f3af4d_39014cute1_E:
	.zero		1
	.type		_ZN74_INTERNAL_f27401b9_38_flash_fwd_hdim192_bf16_softcap_sm80_cu_a7f3af4d_39014cuda3std3__45__cpo6cbeginE,@object
	.size		_ZN74_INTERNAL_f27401b9_38_flash_fwd_hdim192_bf16_softcap_sm80_cu_a7f3af4d_39014cuda3std3__45__cpo6cbeginE,(_ZN74_INTERNAL_f27401b9_38_flash_fwd_hdim192_bf16_softcap_sm80_cu_a7f3af4d_39014cuda3std3__48in_placeE - _ZN74_INTERNAL_f27401b9_38_flash_fwd_hdim192_bf16_softcap_sm80_cu_a7f3af4d_39014cuda3std3__45__cpo6cbeginE)
_ZN74_INTERNAL_f27401b9_38_flash_fwd_hdim192_bf16_softcap_sm80_cu_a7f3af4d_39014cuda3std3__45__cpo6cbeginE:
	.zero		1
	.type		_ZN74_INTERNAL_f27401b9_38_flash_fwd_hdim192_bf16_softcap_sm80_cu_a7f3af4d_39014cuda3std3__48in_placeE,@object
	.size		_ZN74_INTERNAL_f27401b9_38_flash_fwd_hdim192_bf16_softcap_sm80_cu_a7f3af4d_39014cuda3std3__48in_placeE,(_ZN74_INTERNAL_f27401b9_38_flash_fwd_hdim192_bf16_softcap_sm80_cu_a7f3af4d_39014cuda3std6ranges3__45__cpo9iter_moveE - _ZN74_INTERNAL_f27401b9_38_flash_fwd_hdim192_bf16_softcap_sm80_cu_a7f3af4d_39014cuda3std3__48in_placeE)
_ZN74_INTERNAL_f27401b9_38_flash_fwd_hdim192_bf16_softcap_sm80_cu_a7f3af4d_39014cuda3std3__48in_placeE:
	.zero		1
	.type		_ZN74_INTERNAL_f27401b9_38_flash_fwd_hdim192_bf16_softcap_sm80_cu_a7f3af4d_39014cuda3std6ranges3__45__cpo9iter_moveE,@object
	.size		_ZN74_INTERNAL_f27401b9_38_flash_fwd_hdim192_bf16_softcap_sm80_cu_a7f3af4d_39014cuda3std6ranges3__45__cpo9iter_moveE,(_ZN74_INTERNAL_f27401b9_38_flash_fwd_hdim192_bf16_softcap_sm80_cu_a7f3af4d_39014cuda3std3__45__cpo5beginE - _ZN74_INTERNAL_f27401b9_38_flash_fwd_hdim192_bf16_softcap_sm80_cu_a7f3af4d_39014cuda3std6ranges3__45__cpo9iter_moveE)
_ZN74_INTERNAL_f27401b9_38_flash_fwd_hdim192_bf16_softcap_sm80_cu_a7f3af4d_39014cuda3std6ranges3__45__cpo9iter_moveE:
	.zero		1
	.type		_ZN74_INTERNAL_f27401b9_38_flash_fwd_hdim192_bf16_softcap_sm80_cu_a7f3af4d_39014cuda3std3__45__cpo5beginE,@object
	.size		_ZN74_INTERNAL_f27401b9_38_flash_fwd_hdim192_bf16_softcap_sm80_cu_a7f3af4d_39014cuda3std3__45__cpo5beginE,(_ZN74_INTERNAL_f27401b9_38_flash_fwd_hdim192_bf16_softcap_sm80_cu_a7f3af4d_39014cuda3std3__476_GLOBAL__N__f27401b9_38_flash_fwd_hdim192_bf16_softcap_sm80_cu_a7f3af4d_39016ignoreE - _ZN74_INTERNAL_f27401b9_38_flash_fwd_hdim192_bf16_softcap_sm80_cu_a7f3af4d_39014cuda3std3__45__cpo5beginE)
_ZN74_INTERNAL_f27401b9_38_flash_fwd_hdim192_bf16_softcap_sm80_cu_a7f3af4d_39014cuda3std3__45__cpo5beginE:
	.zero		1
	.type		_ZN74_INTERNAL_f27401b9_38_flash_fwd_hdim192_bf16_softcap_sm80_cu_a7f3af4d_39014cuda3std3__476_GLOBAL__N__f27401b9_38_flash_fwd_hdim192_bf16_softcap_sm80_cu_a7f3af4d_39016ignoreE,@object
	.size		_ZN74_INTERNAL_f27401b9_38_flash_fwd_hdim192_bf16_softcap_sm80_cu_a7f3af4d_39014cuda3std3__476_GLOBAL__N__f27401b9_38_flash_fwd_hdim192_bf16_softcap_sm80_cu_a7f3af4d_39016ignoreE,(_ZN74_INTERNAL_f27401b9_38_flash_fwd_hdim192_bf16_softcap_sm80_cu_a7f3af4d_39014cute7productE - _ZN74_INTERNAL_f27401b9_38_flash_fwd_hdim192_bf16_softcap_sm80_cu_a7f3af4d_39014cuda3std3__476_GLOBAL__N__f27401b9_38_flash_fwd_hdim192_bf16_softcap_sm80_cu_a7f3af4d_39016ignoreE)
_ZN74_INTERNAL_f27401b9_38_flash_fwd_hdim192_bf16_softcap_sm80_cu_a7f3af4d_39014cuda3std3__476_GLOBAL__N__f27401b9_38_flash_fwd_hdim192_bf16_softcap_sm80_cu_a7f3af4d_39016ignoreE:
	.zero		1
	.type		_ZN74_INTERNAL_f27401b9_38_flash_fwd_hdim192_bf16_softcap_sm80_cu_a7f3af4d_39014cute7productE,@object
	.size		_ZN74_INTERNAL_f27401b9_38_flash_fwd_hdim192_bf16_softcap_sm80_cu_a7f3af4d_39014cute7productE,(_ZN74_INTERNAL_f27401b9_38_flash_fwd_hdim192_bf16_softcap_sm80_cu_a7f3af4d_39014cuda3std3__45__cpo3endE - _ZN74_INTERNAL_f27401b9_38_flash_fwd_hdim192_bf16_softcap_sm80_cu_a7f3af4d_39014cute7productE)
_ZN74_INTERNAL_f27401b9_38_flash_fwd_hdim192_bf16_softcap_sm80_cu_a7f3af4d_39014cute7productE:
	.zero		1
	.type		_ZN74_INTERNAL_f27401b9_38_flash_fwd_hdim192_bf16_softcap_sm80_cu_a7f3af4d_39014cuda3std3__45__cpo3endE,@object
	.size		_ZN74_INTERNAL_f27401b9_38_flash_fwd_hdim192_bf16_softcap_sm80_cu_a7f3af4d_39014cuda3std3__45__cpo3endE,(_ZN74_INTERNAL_f27401b9_38_flash_fwd_hdim192_bf16_softcap_sm80_cu_a7f3af4d_39014cuda3std3__419piecewise_constructE - _ZN74_INTERNAL_f27401b9_38_flash_fwd_hdim192_bf16_softcap_sm80_cu_a7f3af4d_39014cuda3std3__45__cpo3endE)
_ZN74_INTERNAL_f27401b9_38_flash_fwd_hdim192_bf16_softcap_sm80_cu_a7f3af4d_39014cuda3std3__45__cpo3endE:
	.zero		1
	.type		_ZN74_INTERNAL_f27401b9_38_flash_fwd_hdim192_bf16_softcap_sm80_cu_a7f3af4d_39014cuda3std3__419piecewise_constructE,@object
	.size		_ZN74_INTERNAL_f27401b9_38_flash_fwd_hdim192_bf16_softcap_sm80_cu_a7f3af4d_39014cuda3std3__419piecewise_constructE,(_ZN74_INTERNAL_f27401b9_38_flash_fwd_hdim192_bf16_softcap_sm80_cu_a7f3af4d_39014cuda3std3__45__cpo4cendE - _ZN74_INTERNAL_f27401b9_38_flash_fwd_hdim192_bf16_softcap_sm80_cu_a7f3af4d_39014cuda3std3__419piecewise_constructE)
_ZN74_INTERNAL_f27401b9_38_flash_fwd_hdim192_bf16_softcap_sm80_cu_a7f3af4d_39014cuda3std3__419piecewise_constructE:
	.zero		1
	.type		_ZN74_INTERNAL_f27401b9_38_flash_fwd_hdim192_bf16_softcap_sm80_cu_a7f3af4d_39014cuda3std3__45__cpo4cendE,@object
	.size		_ZN74_INTERNAL_f27401b9_38_flash_fwd_hdim192_bf16_softcap_sm80_cu_a7f3af4d_39014cuda3std3__45__cpo4cendE,(_ZN74_INTERNAL_f27401b9_38_flash_fwd_hdim192_bf16_softcap_sm80_cu_a7f3af4d_39014cuda3std6ranges3__45__cpo4swapE - _ZN74_INTERNAL_f27401b9_38_flash_fwd_hdim192_bf16_softcap_sm80_cu_a7f3af4d_39014cuda3std3__45__cpo4cendE)
_ZN74_INTERNAL_f27401b9_38_flash_fwd_hdim192_bf16_softcap_sm80_cu_a7f3af4d_39014cuda3std3__45__cpo4cendE:
	.zero		1
	.type		_ZN74_INTERNAL_f27401b9_38_flash_fwd_hdim192_bf16_softcap_sm80_cu_a7f3af4d_39014cuda3std6ranges3__45__cpo4swapE,@object
	.size		_ZN74_INTERNAL_f27401b9_38_flash_fwd_hdim192_bf16_softcap_sm80_cu_a7f3af4d_39014cuda3std6ranges3__45__cpo4swapE,(.L_7 - _ZN74_INTERNAL_f27401b9_38_flash_fwd_hdim192_bf16_softcap_sm80_cu_a7f3af4d_39014cuda3std6ranges3__45__cpo4swapE)
_ZN74_INTERNAL_f27401b9_38_flash_fwd_hdim192_bf16_softcap_sm80_cu_a7f3af4d_39014cuda3std6ranges3__45__cpo4swapE:
	.zero		1
.L_7:


//--------------------- .nv.shared._ZN7cutlass13device_kernelIN5flash19enable_sm80_to_sm89INS1_16FlashAttnFwdSm80INS1_25CollectiveMainloopFwdSm80ILi8ELi1ELb1EN4cute5tupleIJNS5_1CILi128EEENS7_ILi96EEENS7_ILi192EEEEEELi192ENS_10bfloat16_tEfNS_4arch4Sm80ELb0ELb0ELb1ELb1ELb0ELb0ELb1ELb0EEENS1_21CollectiveEpilogueFwdINS6_IJS8_SA_S9_EEENS6_IJNS7_ILi1EEESI_SI_EEESC_SE_Li256ELb1ELb1ELb0ELb0EEENS1_19SingleTileSchedulerILb1ELb0ELb1ELi128EEEEEEEEEvNT_6ParamsE --------------------------
	.section	.nv.shared._ZN7cutlass13device_kernelIN5flash19enable_sm80_to_sm89INS1_16FlashAttnFwdSm80INS1_25CollectiveMainloopFwdSm80ILi8ELi1ELb1EN4cute5tupleIJNS5_1CILi128EEENS7_ILi96EEENS7_ILi192EEEEEELi192ENS_10bfloat16_tEfNS_4arch4Sm80ELb0ELb0ELb1ELb1ELb0ELb0ELb1ELb0EEENS1_21CollectiveEpilogueFwdINS6_IJS8_SA_S9_EEENS6_IJNS7_ILi1EEESI_SI_EEESC_SE_Li256ELb1ELb1ELb0ELb0EEENS1_19SingleTileSchedulerILb1ELb0ELb1ELi128EEEEEEEEEvNT_6ParamsE,"aw",@nobits
	.sectionflags	@""
	.align	16


//--------------------- .nv.shared._ZN7cutlass13device_kernelIN5flash19enable_sm80_to_sm89INS1_16FlashAttnFwdSm80INS1_25CollectiveMainloopFwdSm80ILi8ELi1ELb0EN4cute5tupleIJNS5_1CILi128EEENS7_ILi64EEENS7_ILi192EEEEEELi192ENS_10bfloat16_tEfNS_4arch4Sm80ELb0ELb0ELb1ELb1ELb0ELb1ELb1ELb0EEENS1_21CollectiveEpilogueFwdINS6_IJS8_SA_S9_EEENS6_IJNS7_ILi1EEESI_SI_EEESC_SE_Li256ELb1ELb1ELb0ELb0EEENS1_19SingleTileSchedulerILb1ELb0ELb1ELi128EEEEEEEEEvNT_6ParamsE --------------------------
	.section	.nv.shared._ZN7cutlass13device_kernelIN5flash19enable_sm80_to_sm89INS1_16FlashAttnFwdSm80INS1_25CollectiveMainloopFwdSm80ILi8ELi1ELb0EN4cute5tupleIJNS5_1CILi128EEENS7_ILi64EEENS7_ILi192EEEEEELi192ENS_10bfloat16_tEfNS_4arch4Sm80ELb0ELb0ELb1ELb1ELb0ELb1ELb1ELb0EEENS1_21CollectiveEpilogueFwdINS6_IJS8_SA_S9_EEENS6_IJNS7_ILi1EEESI_SI_EEESC_SE_Li256ELb1ELb1ELb0ELb0EEENS1_19SingleTileSchedulerILb1ELb0ELb1ELi128EEEEEEEEEvNT_6ParamsE,"aw",@nobits
	.sectionflags	@""
	.align	16


//--------------------- .nv.shared._ZN7cutlass13device_kernelIN5flash19enable_sm80_to_sm89INS1_16FlashAttnFwdSm80INS1_25CollectiveMainloopFwdSm80ILi8ELi1ELb0EN4cute5tupleIJNS5_1CILi128EEENS7_ILi64EEENS7_ILi192EEEEEELi192ENS_10bfloat16_tEfNS_4arch4Sm80ELb0ELb1ELb1ELb0ELb0ELb0ELb1ELb0EEENS1_21CollectiveEpilogueFwdINS6_IJS8_SA_S9_EEENS6_IJNS7_ILi1EEESI_SI_EEESC_SE_Li256ELb0ELb1ELb0ELb0EEENS1_19SingleTileSchedulerILb0ELb0ELb1ELi128EEEEEEEEEvNT_6ParamsE --------------------------
	.section	.nv.shared._ZN7cutlass13device_kernelIN5flash19enable_sm80_to_sm89INS1_16FlashAttnFwdSm80INS1_25CollectiveMainloopFwdSm80ILi8ELi1ELb0EN4cute5tupleIJNS5_1CILi128EEENS7_ILi64EEENS7_ILi192EEEEEELi192ENS_10bfloat16_tEfNS_4arch4Sm80ELb0ELb1ELb1ELb0ELb0ELb0ELb1ELb0EEENS1_21CollectiveEpilogueFwdINS6_IJS8_SA_S9_EEENS6_IJNS7_ILi1EEESI_SI_EEESC_SE_Li256ELb0ELb1ELb0ELb0EEENS1_19SingleTileSchedulerILb0ELb0ELb1ELi128EEEEEEEEEvNT_6ParamsE,"aw",@nobits
	.sectionflags	@""
	.align	16


//--------------------- .nv.shared._ZN7cutlass13device_kernelIN5flash19enable_sm80_to_sm89INS1_16FlashAttnFwdSm80INS1_25CollectiveMainloopFwdSm80ILi8ELi1ELb0EN4cute5tupleIJNS5_1CILi128EEENS7_ILi64EEENS7_ILi192EEEEEELi192ENS_10bfloat16_tEfNS_4arch4Sm80ELb0ELb1ELb1ELb1ELb0ELb0ELb1ELb0EEENS1_21CollectiveEpilogueFwdINS6_IJS8_SA_S9_EEENS6_IJNS7_ILi1EEESI_SI_EEESC_SE_Li256ELb1ELb1ELb0ELb0EEENS1_19SingleTileSchedulerILb1ELb0ELb1ELi128EEEEEEEEEvNT_6ParamsE --------------------------
	.section	.nv.shared._ZN7cutlass13device_kernelIN5flash19enable_sm80_to_sm89INS1_16FlashAttnFwdSm80INS1_25CollectiveMainloopFwdSm80ILi8ELi1ELb0EN4cute5tupleIJNS5_1CILi128EEENS7_ILi64EEENS7_ILi192EEEEEELi192ENS_10bfloat16_tEfNS_4arch4Sm80ELb0ELb1ELb1ELb1ELb0ELb0ELb1ELb0EEENS1_21CollectiveEpilogueFwdINS6_IJS8_SA_S9_EEENS6_IJNS7_ILi1EEESI_SI_EEESC_SE_Li256ELb1ELb1ELb0ELb0EEENS1_19SingleTileSchedulerILb1ELb0ELb1ELi128EEEEEEEEEvNT_6ParamsE,"aw",@nobits
	.sectionflags	@""
	.align	16


//--------------------- .nv.shared._ZN7cutlass13device_kernelIN5flash19enable_sm80_to_sm89INS1_16FlashAttnFwdSm80INS1_25CollectiveMainloopFwdSm80ILi8ELi1ELb0EN4cute5tupleIJNS5_1CILi128EEENS7_ILi64EEENS7_ILi192EEEEEELi192ENS_10bfloat16_tEfNS_4arch4Sm80ELb0ELb1ELb1ELb1ELb0ELb1ELb1ELb0EEENS1_21CollectiveEpilogueFwdINS6_IJS8_SA_S9_EEENS6_IJNS7_ILi1EEESI_SI_EEESC_SE_Li256ELb1ELb1ELb0ELb0EEENS1_19SingleTileSchedulerILb1ELb0ELb1ELi128EEEEEEEEEvNT_6ParamsE --------------------------
	.section	.nv.shared._ZN7cutlass13device_kernelIN5flash19enable_sm80_to_sm89INS1_16FlashAttnFwdSm80INS1_25CollectiveMainloopFwdSm80ILi8ELi1ELb0EN4cute5tupleIJNS5_1CILi128EEENS7_ILi64EEENS7_ILi192EEEEEELi192ENS_10bfloat16_tEfNS_4arch4Sm80ELb0ELb1ELb1ELb1ELb0ELb1ELb1ELb0EEENS1_21CollectiveEpilogueFwdINS6_IJS8_SA_S9_EEENS6_IJNS7_ILi1EEESI_SI_EEESC_SE_Li256ELb1ELb1ELb0ELb0EEENS1_19SingleTileSchedulerILb1ELb0ELb1ELi128EEEEEEEEEvNT_6ParamsE,"aw",@nobits
	.sectionflags	@""
	.align	16


//--------------------- .nv.shared._ZN7cutlass13device_kernelIN5flash19enable_sm80_to_sm89INS1_16FlashAttnFwdSm80INS1_25CollectiveMainloopFwdSm80ILi8ELi1ELb1EN4cute5tupleIJNS5_1CILi128EEENS7_ILi96EEENS7_ILi192EEEEEELi192ENS_10bfloat16_tEfNS_4arch4Sm80ELb1ELb0ELb1ELb0ELb0ELb0ELb1ELb0EEENS1_21CollectiveEpilogueFwdINS6_IJS8_SA_S9_EEENS6_IJNS7_ILi1EEESI_SI_EEESC_SE_Li256ELb0ELb1ELb0ELb0EEENS1_30DynamicPersistentTileSchedulerILi256ELi256ELb0ELb1ELb0EEEEEEEEEvNT_6ParamsE --------------------------
	.section	.nv.shared._ZN7cutlass13device_kernelIN5flash19enable_sm80_to_sm89INS1_16FlashAttnFwdSm80INS1_25CollectiveMainloopFwdSm80ILi8ELi1ELb1EN4cute5tupleIJNS5_1CILi128EEENS7_ILi96EEENS7_ILi192EEEEEELi192ENS_10bfloat16_tEfNS_4arch4Sm80ELb1ELb0ELb1ELb0ELb0ELb0ELb1ELb0EEENS1_21CollectiveEpilogueFwdINS6_IJS8_SA_S9_EEENS6_IJNS7_ILi1EEESI_SI_EEESC_SE_Li256ELb0ELb1ELb0ELb0EEENS1_30DynamicPersistentTileSchedulerILi256ELi256ELb0ELb1ELb0EEEEEEEEEvNT_6ParamsE,"aw",@nobits
	.sectionflags	@""
	.align	16


//--------------------- .nv.shared._ZN7cutlass13device_kernelIN5flash19enable_sm80_to_sm89INS1_16FlashAttnFwdSm80INS1_25CollectiveMainloopFwdSm80ILi8ELi1ELb1EN4cute5tupleIJNS5_1CILi128EEENS7_ILi96EEENS7_ILi192EEEEEELi192ENS_10bfloat16_tEfNS_4arch4Sm80ELb1ELb0ELb1ELb1ELb0ELb0ELb1ELb0EEENS1_21CollectiveEpilogueFwdINS6_IJS8_SA_S9_EEENS6_IJNS7_ILi1EEESI_SI_EEESC_SE_Li256ELb1ELb1ELb0ELb0EEENS1_19SingleTileSchedulerILb1ELb0ELb1ELi128EEEEEEEEEvNT_6ParamsE --------------------------
	.section	.nv.shared._ZN7cutlass13device_kernelIN5flash19enable_sm80_to_sm89INS1_16FlashAttnFwdSm80INS1_25CollectiveMainloopFwdSm80ILi8ELi1ELb1EN4cute5tupleIJNS5_1CILi128EEENS7_ILi96EEENS7_ILi192EEEEEELi192ENS_10bfloat16_tEfNS_4arch4Sm80ELb1ELb0ELb1ELb1ELb0ELb0ELb1ELb0EEENS1_21CollectiveEpilogueFwdINS6_IJS8_SA_S9_EEENS6_IJNS7_ILi1EEESI_SI_EEESC_SE_Li256ELb1ELb1ELb0ELb0EEENS1_19SingleTileSchedulerILb1ELb0ELb1ELi128EEEEEEEEEvNT_6ParamsE,"aw",@nobits
	.sectionflags	@""
	.align	16


//--------------------- .nv.shared._ZN7cutlass13device_kernelIN5flash19enable_sm80_to_sm89INS1_16FlashAttnFwdSm80INS1_25CollectiveMainloopFwdSm80ILi8ELi1ELb0EN4cute5tupleIJNS5_1CILi128EEENS7_ILi64EEENS7_ILi192EEEEEELi192ENS_10bfloat16_tEfNS_4arch4Sm80ELb1ELb0ELb1ELb1ELb0ELb1ELb1ELb0EEENS1_21CollectiveEpilogueFwdINS6_IJS8_SA_S9_EEENS6_IJNS7_ILi1EEESI_SI_EEESC_SE_Li256ELb1ELb1ELb0ELb0EEENS1_19SingleTileSchedulerILb1ELb0ELb1ELi128EEEEEEEEEvNT_6ParamsE --------------------------
	.section	.nv.shared._ZN7cutlass13device_kernelIN5flash19enable_sm80_to_sm89INS1_16FlashAttnFwdSm80INS1_25CollectiveMainloopFwdSm80ILi8ELi1ELb0EN4cute5tupleIJNS5_1CILi128EEENS7_ILi64EEENS7_ILi192EEEEEELi192ENS_10bfloat16_tEfNS_4arch4Sm80ELb1ELb0ELb1ELb1ELb0ELb1ELb1ELb0EEENS1_21CollectiveEpilogueFwdINS6_IJS8_SA_S9_EEENS6_IJNS7_ILi1EEESI_SI_EEESC_SE_Li256ELb1ELb1ELb0ELb0EEENS1_19SingleTileSchedulerILb1ELb0ELb1ELi128EEEEEEEEEvNT_6ParamsE,"aw",@nobits
	.sectionflags	@""
	.align	16


//--------------------- .nv.shared._ZN7cutlass13device_kernelIN5flash19enable_sm80_to_sm89INS1_16FlashAttnFwdSm80INS1_25CollectiveMainloopFwdSm80ILi8ELi2ELb1EN4cute5tupleIJNS5_1CILi128EEENS7_ILi96EEENS7_ILi192EEEEEELi192ENS_10bfloat16_tEfNS_4arch4Sm80ELb0ELb0ELb1ELb0ELb0ELb0ELb1ELb0EEENS1_21CollectiveEpilogueFwdINS6_IJS8_SA_S9_EEENS6_IJNS7_ILi1EEESI_SI_EEESC_SE_Li256ELb0ELb1ELb0ELb0EEENS1_19SingleTileSchedulerILb0ELb0ELb1ELi128EEEEEEEEEvNT_6ParamsE --------------------------
	.section	.nv.shared._ZN7cutlass13device_kernelIN5flash19enable_sm80_to_sm89INS1_16FlashAttnFwdSm80INS1_25CollectiveMainloopFwdSm80ILi8ELi2ELb1EN4cute5tupleIJNS5_1CILi128EEENS7_ILi96EEENS7_ILi192EEEEEELi192ENS_10bfloat16_tEfNS_4arch4Sm80ELb0ELb0ELb1ELb0ELb0ELb0ELb1ELb0EEENS1_21CollectiveEpilogueFwdINS6_IJS8_SA_S9_EEENS6_IJNS7_ILi1EEESI_SI_EEESC_SE_Li256ELb0ELb1ELb0ELb0EEENS1_19SingleTileSchedulerILb0ELb0ELb1ELi128EEEEEEEEEvNT_6ParamsE,"aw",@nobits
	.sectionflags	@""
	.align	16


//--------------------- .nv.shared._ZN7cutlass13device_kernelIN5flash19enable_sm80_to_sm89INS1_16FlashAttnFwdSm80INS1_25CollectiveMainloopFwdSm80ILi8ELi2ELb1EN4cute5tupleIJNS5_1CILi128EEENS7_ILi96EEENS7_ILi192EEEEEELi192ENS_10bfloat16_tEfNS_4arch4Sm80ELb0ELb0ELb1ELb1ELb0ELb0ELb1ELb0EEENS1_21CollectiveEpilogueFwdINS6_IJS8_SA_S9_EEENS6_IJNS7_ILi1EEESI_SI_EEESC_SE_Li256ELb1ELb1ELb0ELb0EEENS1_19SingleTileSchedulerILb1ELb0ELb1ELi128EEEEEEEEEvNT_6ParamsE --------------------------
	.section	.nv.shared._ZN7cutlass13device_kernelIN5flash19enable_sm80_to_sm89INS1_16FlashAttnFwdSm80INS1_25CollectiveMainloopFwdSm80ILi8ELi2ELb1EN4cute5tupleIJNS5_1CILi128EEENS7_ILi96EEENS7_ILi192EEEEEELi192ENS_10bfloat16_tEfNS_4arch4Sm80ELb0ELb0ELb1ELb1ELb0ELb0ELb1ELb0EEENS1_21CollectiveEpilogueFwdINS6_IJS8_SA_S9_EEENS6_IJNS7_ILi1EEESI_SI_EEESC_SE_Li256ELb1ELb1ELb0ELb0EEENS1_19SingleTileSchedulerILb1ELb0ELb1ELi128EEEEEEEEEvNT_6ParamsE,"aw",@nobits
	.sectionflags	@""
	.align	16


//--------------------- .nv.shared._ZN7cutlass13device_kernelIN5flash19enable_sm80_to_sm89INS1_16FlashAttnFwdSm80INS1_25CollectiveMainloopFwdSm80ILi8ELi2ELb0EN4cute5tupleIJNS5_1CILi128EEENS7_ILi64EEENS7_ILi192EEEEEELi192ENS_10bfloat16_tEfNS_4arch4Sm80ELb0ELb0ELb1ELb1ELb0ELb1ELb1ELb0EEENS1_21CollectiveEpilogueFwdINS6_IJS8_SA_S9_EEENS6_IJNS7_ILi1EEESI_SI_EEESC_SE_Li256ELb1ELb1ELb0ELb0EEENS1_19SingleTileSchedulerILb1ELb0ELb1ELi128EEEEEEEEEvNT_6ParamsE --------------------------
	.section	.nv.shared._ZN7cutlass13device_kernelIN5flash19enable_sm80_to_sm89INS1_16FlashAttnFwdSm80INS1_25CollectiveMainloopFwdSm80ILi8ELi2ELb0EN4cute5tupleIJNS5_1CILi128EEENS7_ILi64EEENS7_ILi192EEEEEELi192ENS_10bfloat16_tEfNS_4arch4Sm80ELb0ELb0ELb1ELb1ELb0ELb1ELb1ELb0EEENS1_21CollectiveEpilogueFwdINS6_IJS8_SA_S9_EEENS6_IJNS7_ILi1EEESI_SI_EEESC_SE_Li256ELb1ELb1ELb0ELb0EEENS1_19SingleTileSchedulerILb1ELb0ELb1ELi128EEEEEEEEEvNT_6ParamsE,"aw",@nobits
	.sectionflags	@""
	.align	16


//--------------------- .nv.shared._ZN7cutlass13device_kernelIN5flash19enable_sm80_to_sm89INS1_16FlashAttnFwdSm80INS1_25CollectiveMainloopFwdSm80ILi8ELi2ELb0EN4cute5tupleIJNS5_1CILi128EEENS7_ILi64EEENS7_ILi192EEEEEELi192ENS_10bfloat16_tEfNS_4arch4Sm80ELb0ELb1ELb1ELb0ELb0ELb0ELb1ELb0EEENS1_21CollectiveEpilogueFwdINS6_IJS8_SA_S9_EEENS6_IJNS7_ILi1EEESI_SI_EEESC_SE_Li256ELb0ELb1ELb0ELb0EEENS1_19SingleTileSchedulerILb0ELb0ELb1ELi128EEEEEEEEEvNT_6ParamsE --------------------------
	.section	.nv.shared._ZN7cutlass13device_kernelIN5flash19enable_sm80_to_sm89INS1_16FlashAttnFwdSm80INS1_25CollectiveMainloopFwdSm80ILi8ELi2ELb0EN4cute5tupleIJNS5_1CILi128EEENS7_ILi64EEENS7_ILi192EEEEEELi192ENS_10bfloat16_tEfNS_4arch4Sm80ELb0ELb1ELb1ELb0ELb0ELb0ELb1ELb0EEENS1_21CollectiveEpilogueFwdINS6_IJS8_SA_S9_EEENS6_IJNS7_ILi1EEESI_SI_EEESC_SE_Li256ELb0ELb1ELb0ELb0EEENS1_19SingleTileSchedulerILb0ELb0ELb1ELi128EEEEEEEEEvNT_6ParamsE,"aw",@nobits
	.sectionflags	@""
	.align	16


//--------------------- .nv.shared._ZN7cutlass13device_kernelIN5flash19enable_sm80_to_sm89INS1_16FlashAttnFwdSm80INS1_25CollectiveMainloopFwdSm80ILi8ELi2ELb0EN4cute5tupleIJNS5_1CILi128EEENS7_ILi64EEENS7_ILi192EEEEEELi192ENS_10bfloat16_tEfNS_4arch4Sm80ELb0ELb1ELb1ELb1ELb0ELb0ELb1ELb0EEENS1_21CollectiveEpilogueFwdINS6_IJS8_SA_S9_EEENS6_IJNS7_ILi1EEESI_SI_EEESC_SE_Li256ELb1ELb1ELb0ELb0EEENS1_19SingleTileSchedulerILb1ELb0ELb1ELi128EEEEEEEEEvNT_6ParamsE --------------------------
	.section	.nv.shared._ZN7cutlass13device_kernelIN5flash19enable_sm80_to_sm89INS1_16FlashAttnFwdSm80INS1_25CollectiveMainloopFwdSm80ILi8ELi2ELb0EN4cute5tupleIJNS5_1CILi128EEENS7_ILi64EEENS7_ILi192EEEEEELi192ENS_10bfloat16_tEfNS_4arch4Sm80ELb0ELb1ELb1ELb1ELb0ELb0ELb1ELb0EEENS1_21CollectiveEpilogueFwdINS6_IJS8_SA_S9_EEENS6_IJNS7_ILi1EEESI_SI_EEESC_SE_Li256ELb1ELb1ELb0ELb0EEENS1_19SingleTileSchedulerILb1ELb0ELb1ELi128EEEEEEEEEvNT_6ParamsE,"aw",@nobits
	.sectionflags	@""
	.align	16


//--------------------- .nv.shared._ZN7cutlass13device_kernelIN5flash19enable_sm80_to_sm89INS1_16FlashAttnFwdSm80INS1_25CollectiveMainloopFwdSm80ILi8ELi2ELb0EN4cute5tupleIJNS5_1CILi128EEENS7_ILi64EEENS7_ILi192EEEEEELi192ENS_10bfloat16_tEfNS_4arch4Sm80ELb0ELb1ELb1ELb1ELb0ELb1ELb1ELb0EEENS1_21CollectiveEpilogueFwdINS6_IJS8_SA_S9_EEENS6_IJNS7_ILi1EEESI_SI_EEESC_SE_Li256ELb1ELb1ELb0ELb0EEENS1_19SingleTileSchedulerILb1ELb0ELb1ELi128EEEEEEEEEvNT_6ParamsE --------------------------
	.section	.nv.shared._ZN7cutlass13device_kernelIN5flash19enable_sm80_to_sm89INS1_16FlashAttnFwdSm80INS1_25CollectiveMainloopFwdSm80ILi8ELi2ELb0EN4cute5tupleIJNS5_1CILi128EEENS7_ILi64EEENS7_ILi192EEEEEELi192ENS_10bfloat16_tEfNS_4arch4Sm80ELb0ELb1ELb1ELb1ELb0ELb1ELb1ELb0EEENS1_21CollectiveEpilogueFwdINS6_IJS8_SA_S9_EEENS6_IJNS7_ILi1EEESI_SI_EEESC_SE_Li256ELb1ELb1ELb0ELb0EEENS1_19SingleTileSchedulerILb1ELb0ELb1ELi128EEEEEEEEEvNT_6ParamsE,"aw",@nobits
	.sectionflags	@""
	.align	16


//--------------------- .nv.shared._ZN7cutlass13device_kernelIN5flash19enable_sm80_to_sm89INS1_16FlashAttnFwdSm80INS1_25CollectiveMainloopFwdSm80ILi8ELi2ELb1EN4cute5tupleIJNS5_1CILi128EEENS7_ILi96EEENS7_ILi192EEEEEELi192ENS_10bfloat16_tEfNS_4arch4Sm80ELb1ELb0ELb1ELb0ELb0ELb0ELb1ELb0EEENS1_21CollectiveEpilogueFwdINS6_IJS8_SA_S9_EEENS6_IJNS7_ILi1EEESI_SI_EEESC_SE_Li256ELb0ELb1ELb0ELb0EEENS1_30DynamicPersistentTileSchedulerILi256ELi256ELb0ELb1ELb0EEEEEEEEEvNT_6ParamsE --------------------------
	.section	.nv.shared._ZN7cutlass13device_kernelIN5flash19enable_sm80_to_sm89INS1_16FlashAttnFwdSm80INS1_25CollectiveMainloopFwdSm80ILi8ELi2ELb1EN4cute5tupleIJNS5_1CILi128EEENS7_ILi96EEENS7_ILi192EEEEEELi192ENS_10bfloat16_tEfNS_4arch4Sm80ELb1ELb0ELb1ELb0ELb0ELb0ELb1ELb0EEENS1_21CollectiveEpilogueFwdINS6_IJS8_SA_S9_EEENS6_IJNS7_ILi1EEESI_SI_EEESC_SE_Li256ELb0ELb1ELb0ELb0EEENS1_30DynamicPersistentTileSchedulerILi256ELi256ELb0ELb1ELb0EEEEEEEEEvNT_6ParamsE,"aw",@nobits
	.sectionflags	@""
	.align	16


//--------------------- .nv.shared._ZN7cutlass13device_kernelIN5flash19enable_sm80_to_sm89INS1_16FlashAttnFwdSm80INS1_25CollectiveMainloopFwdSm80ILi8ELi2ELb1EN4cute5tupleIJNS5_1CILi128EEENS7_ILi96EEENS7_ILi192EEEEEELi192ENS_10bfloat16_tEfNS_4arch4Sm80ELb1ELb0ELb1ELb1ELb0ELb0ELb1ELb0EEENS1_21CollectiveEpilogueFwdINS6_IJS8_SA_S9_EEENS6_IJNS7_ILi1EEESI_SI_EEESC_SE_Li256ELb1ELb1ELb0ELb0EEENS1_19SingleTileSchedulerILb1ELb0ELb1ELi128EEEEEEEEEvNT_6ParamsE --------------------------
	.section	.nv.shared._ZN7cutlass13device_kernelIN5flash19enable_sm80_to_sm89INS1_16FlashAttnFwdSm80INS1_25CollectiveMainloopFwdSm80ILi8ELi2ELb1EN4cute5tupleIJNS5_1CILi128EEENS7_ILi96EEENS7_ILi192EEEEEELi192ENS_10bfloat16_tEfNS_4arch4Sm80ELb1ELb0ELb1ELb1ELb0ELb0ELb1ELb0EEENS1_21CollectiveEpilogueFwdINS6_IJS8_SA_S9_EEENS6_IJNS7_ILi1EEESI_SI_EEESC_SE_Li256ELb1ELb1ELb0ELb0EEENS1_19SingleTileSchedulerILb1ELb0ELb1ELi128EEEEEEEEEvNT_6ParamsE,"aw",@nobits
	.sectionflags	@""
	.align	16


//--------------------- .nv.shared._ZN7cutlass13device_kernelIN5flash19enable_sm80_to_sm89INS1_16FlashAttnFwdSm80INS1_25CollectiveMainloopFwdSm80ILi8ELi2ELb0EN4cute5tupleIJNS5_1CILi128EEENS7_ILi64EEENS7_ILi192EEEEEELi192ENS_10bfloat16_tEfNS_4arch4Sm80ELb1ELb0ELb1ELb1ELb0ELb1ELb1ELb0EEENS1_21CollectiveEpilogueFwdINS6_IJS8_SA_S9_EEENS6_IJNS7_ILi1EEESI_SI_EEESC_SE_Li256ELb1ELb1ELb0ELb0EEENS1_19SingleTileSchedulerILb1ELb0ELb1ELi128EEEEEEEEEvNT_6ParamsE --------------------------
	.section	.nv.shared._ZN7cutlass13device_kernelIN5flash19enable_sm80_to_sm89INS1_16FlashAttnFwdSm80INS1_25CollectiveMainloopFwdSm80ILi8ELi2ELb0EN4cute5tupleIJNS5_1CILi128EEENS7_ILi64EEENS7_ILi192EEEEEELi192ENS_10bfloat16_tEfNS_4arch4Sm80ELb1ELb0ELb1ELb1ELb0ELb1ELb1ELb0EEENS1_21CollectiveEpilogueFwdINS6_IJS8_SA_S9_EEENS6_IJNS7_ILi1EEESI_SI_EEESC_SE_Li256ELb1ELb1ELb0ELb0EEENS1_19SingleTileSchedulerILb1ELb0ELb1ELi128EEEEEEEEEvNT_6ParamsE,"aw",@nobits
	.sectionflags	@""
	.align	16
